	.target	sm_80

	.elftype	@"ET_EXEC"


//--------------------- .note.nv.tkinfo           --------------------------
	.section	.note.nv.tkinfo,"",@"SHT_NOTE"
	.sectionflags	@"SHF_NOTE_NV_TKINFO"
	.tkinfo
        /*0018*/ 	.word	0x00000002
        /*0030*/ 	.string	""
        /*0030*/ 	.string	"ptxas"
        /*0030*/ 	.string	"Cuda compilation tools, release 13.0, V13.0.88"
        /*0030*/ 	.string	"Build cuda_13.0.r13.0/compiler.36424714_0"
        /*0030*/ 	.string	"-arch sm_80 -m 64 "



//--------------------- .note.nv.cuinfo           --------------------------
	.section	.note.nv.cuinfo,"",@"SHT_NOTE"
	.sectionflags	@"SHF_NOTE_NV_CUINFO"
        /*0018*/ 	.short	0x0002
        /*001a*/ 	.short	0x0050
        /*001c*/ 	.short	0x0082
	.zero		2


//--------------------- .nv.info                  --------------------------
	.section	.nv.info,"",@"SHT_CUDA_INFO"
	.align	4


	//----- nvinfo : EIATTR_REGCOUNT
	.align		4
        /*0000*/ 	.byte	0x04, 0x2f
        /*0002*/ 	.short	(.L_10 - .L_9)
	.align		4
.L_9:
        /*0004*/ 	.word	index@(_ZN10layer_norm31ln_parallel_residual_fwd_kernelINS_13Kernel_traitsIfffffjLj2048ELj1ELj4ELj1ELj16ENS_18Kernel_traits_baseILj2048EfffffjLj128EEEEELb1ELb1ELb1EEEvNS_9FwdParamsE)
        /*0008*/ 	.word	0x000000f7


	//----- nvinfo : EIATTR_FRAME_SIZE
	.align		4
.L_10:
        /*000c*/ 	.byte	0x04, 0x11
        /*000e*/ 	.short	(.L_12 - .L_11)
	.align		4
.L_11:
        /*0010*/ 	.word	index@($__internal_79_$__cuda_sm70_shflsync_bfly_p)
        /*0014*/ 	.word	0x00000000


	//----- nvinfo : EIATTR_FRAME_SIZE
	.align		4
.L_12:
        /*0018*/ 	.byte	0x04, 0x11
        /*001a*/ 	.short	(.L_14 - .L_13)
	.align		4
.L_13:
        /*001c*/ 	.word	index@(_ZN10layer_norm31ln_parallel_residual_fwd_kernelINS_13Kernel_traitsIfffffjLj2048ELj1ELj4ELj1ELj16ENS_18Kernel_traits_baseILj2048EfffffjLj128EEEEELb1ELb1ELb1EEEvNS_9FwdParamsE)
        /*0020*/ 	.word	0x00000000


	//----- nvinfo : EIATTR_REGCOUNT
	.align		4
.L_14:
        /*0024*/ 	.byte	0x04, 0x2f
        /*0026*/ 	.short	(.L_16 - .L_15)
	.align		4
.L_15:
        /*0028*/ 	.word	index@(_ZN10layer_norm31ln_parallel_residual_fwd_kernelINS_13Kernel_traitsIfffffjLj2048ELj1ELj4ELj1ELj16ENS_18Kernel_traits_baseILj2048EfffffjLj128EEEEELb1ELb1ELb0EEEvNS_9FwdParamsE)
        /*002c*/ 	.word	0x000000ea


	//----- nvinfo : EIATTR_FRAME_SIZE
	.align		4
.L_16:
        /*0030*/ 	.byte	0x04, 0x11
        /*0032*/ 	.short	(.L_18 - .L_17)
	.align		4
.L_17:
        /*0034*/ 	.word	index@($__internal_78_$__cuda_sm70_shflsync_bfly_p)
        /*0038*/ 	.word	0x00000000


	//----- nvinfo : EIATTR_FRAME_SIZE
	.align		4
.L_18:
        /*003c*/ 	.byte	0x04, 0x11
        /*003e*/ 	.short	(.L_20 - .L_19)
	.align		4
.L_19:
        /*0040*/ 	.word	index@(_ZN10layer_norm31ln_parallel_residual_fwd_kernelINS_13Kernel_traitsIfffffjLj2048ELj1ELj4ELj1ELj16ENS_18Kernel_traits_baseILj2048EfffffjLj128EEEEELb1ELb1ELb0EEEvNS_9FwdParamsE)
        /*0044*/ 	.word	0x00000000


	//----- nvinfo : EIATTR_REGCOUNT
	.align		4
.L_20:
        /*0048*/ 	.byte	0x04, 0x2f
        /*004a*/ 	.short	(.L_22 - .L_21)
	.align		4
.L_21:
        /*004c*/ 	.word	index@(_ZN10layer_norm31ln_parallel_residual_fwd_kernelINS_13Kernel_traitsIfffffjLj2048ELj1ELj4ELj1ELj16ENS_18Kernel_traits_baseILj2048EfffffjLj128EEEEELb1ELb0ELb1EEEvNS_9FwdParamsE)
        /*0050*/ 	.word	0x000000ff


	//----- nvinfo : EIATTR_FRAME_SIZE
	.align		4
.L_22:
        /*0054*/ 	.byte	0x04, 0x11
        /*0056*/ 	.short	(.L_24 - .L_23)
	.align		4
.L_23:
        /*0058*/ 	.word	index@($__internal_77_$__cuda_sm70_shflsync_bfly_p)
        /*005c*/ 	.word	0x00000000


	//----- nvinfo : EIATTR_FRAME_SIZE
	.align		4
.L_24:
        /*0060*/ 	.byte	0x04, 0x11
        /*0062*/ 	.short	(.L_26 - .L_25)
	.align		4
.L_25:
        /*0064*/ 	.word	index@(_ZN10layer_norm31ln_parallel_residual_fwd_kernelINS_13Kernel_traitsIfffffjLj2048ELj1ELj4ELj1ELj16ENS_18Kernel_traits_baseILj2048EfffffjLj128EEEEELb1ELb0ELb1EEEvNS_9FwdParamsE)
        /*0068*/ 	.word	0x000001d0


	//----- nvinfo : EIATTR_REGCOUNT
	.align		4
.L_26:
        /*006c*/ 	.byte	0x04, 0x2f
        /*006e*/ 	.short	(.L_28 - .L_27)
	.align		4
.L_27:
        /*0070*/ 	.word	index@(_ZN10layer_norm31ln_parallel_residual_fwd_kernelINS_13Kernel_traitsIfffffjLj2048ELj1ELj4ELj1ELj16ENS_18Kernel_traits_baseILj2048EfffffjLj128EEEEELb1ELb0ELb0EEEvNS_9FwdParamsE)
        /*0074*/ 	.word	0x000000ff


	//----- nvinfo : EIATTR_FRAME_SIZE
	.align		4
.L_28:
        /*0078*/ 	.byte	0x04, 0x11
        /*007a*/ 	.short	(.L_30 - .L_29)
	.align		4
.L_29:
        /*007c*/ 	.word	index@($__internal_76_$__cuda_sm70_shflsync_bfly_p)
        /*0080*/ 	.word	0x00000000


	//----- nvinfo : EIATTR_FRAME_SIZE
	.align		4
.L_30:
        /*0084*/ 	.byte	0x04, 0x11
        /*0086*/ 	.short	(.L_32 - .L_31)
	.align		4
.L_31:
        /*0088*/ 	.word	index@(_ZN10layer_norm31ln_parallel_residual_fwd_kernelINS_13Kernel_traitsIfffffjLj2048ELj1ELj4ELj1ELj16ENS_18Kernel_traits_baseILj2048EfffffjLj128EEEEELb1ELb0ELb0EEEvNS_9FwdParamsE)
        /*008c*/ 	.word	0x000001b0


	//----- nvinfo : EIATTR_REGCOUNT
	.align		4
.L_32:
        /*0090*/ 	.byte	0x04, 0x2f
        /*0092*/ 	.short	(.L_34 - .L_33)
	.align		4
.L_33:
        /*0094*/ 	.word	index@(_ZN10layer_norm31ln_parallel_residual_fwd_kernelINS_13Kernel_traitsIfffffjLj2048ELj1ELj4ELj1ELj16ENS_18Kernel_traits_baseILj2048EfffffjLj128EEEEELb0ELb1ELb1EEEvNS_9FwdParamsE)
        /*0098*/ 	.word	0x000000fe


	//----- nvinfo : EIATTR_FRAME_SIZE
	.align		4
.L_34:
        /*009c*/ 	.byte	0x04, 0x11
        /*009e*/ 	.short	(.L_36 - .L_35)
	.align		4
.L_35:
        /*00a0*/ 	.word	index@($__internal_75_$__cuda_sm70_shflsync_bfly_p)
        /*00a4*/ 	.word	0x00000000


	//----- nvinfo : EIATTR_FRAME_SIZE
	.align		4
.L_36:
        /*00a8*/ 	.byte	0x04, 0x11
        /*00aa*/ 	.short	(.L_38 - .L_37)
	.align		4
.L_37:
        /*00ac*/ 	.word	index@(_ZN10layer_norm31ln_parallel_residual_fwd_kernelINS_13Kernel_traitsIfffffjLj2048ELj1ELj4ELj1ELj16ENS_18Kernel_traits_baseILj2048EfffffjLj128EEEEELb0ELb1ELb1EEEvNS_9FwdParamsE)
        /*00b0*/ 	.word	0x00000000


	//----- nvinfo : EIATTR_REGCOUNT
	.align		4
.L_38:
        /*00b4*/ 	.byte	0x04, 0x2f
        /*00b6*/ 	.short	(.L_40 - .L_39)
	.align		4
.L_39:
        /*00b8*/ 	.word	index@(_ZN10layer_norm31ln_parallel_residual_fwd_kernelINS_13Kernel_traitsIfffffjLj2048ELj1ELj4ELj1ELj16ENS_18Kernel_traits_baseILj2048EfffffjLj128EEEEELb0ELb1ELb0EEEvNS_9FwdParamsE)
        /*00bc*/ 	.word	0x000000e6


	//----- nvinfo : EIATTR_FRAME_SIZE
	.align		4
.L_40:
        /*00c0*/ 	.byte	0x04, 0x11
        /*00c2*/ 	.short	(.L_42 - .L_41)
	.align		4
.L_41:
        /*00c4*/ 	.word	index@($__internal_74_$__cuda_sm70_shflsync_bfly_p)
        /*00c8*/ 	.word	0x00000000


	//----- nvinfo : EIATTR_FRAME_SIZE
	.align		4
.L_42:
        /*00cc*/ 	.byte	0x04, 0x11
        /*00ce*/ 	.short	(.L_44 - .L_43)
	.align		4
.L_43:
        /*00d0*/ 	.word	index@(_ZN10layer_norm31ln_parallel_residual_fwd_kernelINS_13Kernel_traitsIfffffjLj2048ELj1ELj4ELj1ELj16ENS_18Kernel_traits_baseILj2048EfffffjLj128EEEEELb0ELb1ELb0EEEvNS_9FwdParamsE)
        /*00d4*/ 	.word	0x00000000


	//----- nvinfo : EIATTR_REGCOUNT
	.align		4
.L_44:
        /*00d8*/ 	.byte	0x04, 0x2f
        /*00da*/ 	.short	(.L_46 - .L_45)
	.align		4
.L_45:
        /*00dc*/ 	.word	index@(_ZN10layer_norm31ln_parallel_residual_fwd_kernelINS_13Kernel_traitsIfffffjLj2048ELj1ELj4ELj1ELj16ENS_18Kernel_traits_baseILj2048EfffffjLj128EEEEELb0ELb0ELb1EEEvNS_9FwdParamsE)
        /*00e0*/ 	.word	0x000000ff


	//----- nvinfo : EIATTR_FRAME_SIZE
	.align		4
.L_46:
        /*00e4*/ 	.byte	0x04, 0x11
        /*00e6*/ 	.short	(.L_48 - .L_47)
	.align		4
.L_47:
        /*00e8*/ 	.word	index@($__internal_73_$__cuda_sm70_shflsync_bfly_p)
        /*00ec*/ 	.word	0x00000000


	//----- nvinfo : EIATTR_FRAME_SIZE
	.align		4
.L_48:
        /*00f0*/ 	.byte	0x04, 0x11
        /*00f2*/ 	.short	(.L_50 - .L_49)
	.align		4
.L_49:
        /*00f4*/ 	.word	index@(_ZN10layer_norm31ln_parallel_residual_fwd_kernelINS_13Kernel_traitsIfffffjLj2048ELj1ELj4ELj1ELj16ENS_18Kernel_traits_baseILj2048EfffffjLj128EEEEELb0ELb0ELb1EEEvNS_9FwdParamsE)
        /*00f8*/ 	.word	0x000001b0


	//----- nvinfo : EIATTR_REGCOUNT
	.align		4
.L_50:
        /*00fc*/ 	.byte	0x04, 0x2f
        /*00fe*/ 	.short	(.L_52 - .L_51)
	.align		4
.L_51:
        /*0100*/ 	.word	index@(_ZN10layer_norm31ln_parallel_residual_fwd_kernelINS_13Kernel_traitsIfffffjLj2048ELj1ELj4ELj1ELj16ENS_18Kernel_traits_baseILj2048EfffffjLj128EEEEELb0ELb0ELb0EEEvNS_9FwdParamsE)
        /*0104*/ 	.word	0x000000ff


	//----- nvinfo : EIATTR_FRAME_SIZE
	.align		4
.L_52:
        /*0108*/ 	.byte	0x04, 0x11
        /*010a*/ 	.short	(.L_54 - .L_53)
	.align		4
.L_53:
        /*010c*/ 	.word	index@($__internal_72_$__cuda_sm70_shflsync_bfly_p)
        /*0110*/ 	.word	0x00000000


	//----- nvinfo : EIATTR_FRAME_SIZE
	.align		4
.L_54:
        /*0114*/ 	.byte	0x04, 0x11
        /*0116*/ 	.short	(.L_56 - .L_55)
	.align		4
.L_55:
        /*0118*/ 	.word	index@(_ZN10layer_norm31ln_parallel_residual_fwd_kernelINS_13Kernel_traitsIfffffjLj2048ELj1ELj4ELj1ELj16ENS_18Kernel_traits_baseILj2048EfffffjLj128EEEEELb0ELb0ELb0EEEvNS_9FwdParamsE)
        /*011c*/ 	.word	0x00000180


	//----- nvinfo : EIATTR_REGCOUNT
	.align		4
.L_56:
        /*0120*/ 	.byte	0x04, 0x2f
        /*0122*/ 	.short	(.L_58 - .L_57)
	.align		4
.L_57:
        /*0124*/ 	.word	index@(_ZN10layer_norm31ln_parallel_residual_fwd_kernelINS_13Kernel_traitsI6__halfffffjLj2048ELj1ELj4ELj1ELj16ENS_18Kernel_traits_baseILj2048ES2_ffffjLj128EEEEELb1ELb1ELb1EEEvNS_9FwdParamsE)
        /*0128*/ 	.word	0x000000ff


	//----- nvinfo : EIATTR_FRAME_SIZE
	.align		4
.L_58:
        /*012c*/ 	.byte	0x04, 0x11
        /*012e*/ 	.short	(.L_60 - .L_59)
	.align		4
.L_59:
        /*0130*/ 	.word	index@($__internal_71_$__cuda_sm70_shflsync_bfly_p)
        /*0134*/ 	.word	0x00000000


	//----- nvinfo : EIATTR_FRAME_SIZE
	.align		4
.L_60:
        /*0138*/ 	.byte	0x04, 0x11
        /*013a*/ 	.short	(.L_62 - .L_61)
	.align		4
.L_61:
        /*013c*/ 	.word	index@(_ZN10layer_norm31ln_parallel_residual_fwd_kernelINS_13Kernel_traitsI6__halfffffjLj2048ELj1ELj4ELj1ELj16ENS_18Kernel_traits_baseILj2048ES2_ffffjLj128EEEEELb1ELb1ELb1EEEvNS_9FwdParamsE)
        /*0140*/ 	.word	0x00000018


	//----- nvinfo : EIATTR_REGCOUNT
	.align		4
.L_62:
        /*0144*/ 	.byte	0x04, 0x2f
        /*0146*/ 	.short	(.L_64 - .L_63)
	.align		4
.L_63:
        /*0148*/ 	.word	index@(_ZN10layer_norm31ln_parallel_residual_fwd_kernelINS_13Kernel_traitsI6__halfffffjLj2048ELj1ELj4ELj1ELj16ENS_18Kernel_traits_baseILj2048ES2_ffffjLj128EEEEELb1ELb1ELb0EEEvNS_9FwdParamsE)
        /*014c*/ 	.word	0x000000e8


	//----- nvinfo : EIATTR_FRAME_SIZE
	.align		4
.L_64:
        /*0150*/ 	.byte	0x04, 0x11
        /*0152*/ 	.short	(.L_66 - .L_65)
	.align		4
.L_65:
        /*0154*/ 	.word	index@($__internal_70_$__cuda_sm70_shflsync_bfly_p)
        /*0158*/ 	.word	0x00000000


	//----- nvinfo : EIATTR_FRAME_SIZE
	.align		4
.L_66:
        /*015c*/ 	.byte	0x04, 0x11
        /*015e*/ 	.short	(.L_68 - .L_67)
	.align		4
.L_67:
        /*0160*/ 	.word	index@(_ZN10layer_norm31ln_parallel_residual_fwd_kernelINS_13Kernel_traitsI6__halfffffjLj2048ELj1ELj4ELj1ELj16ENS_18Kernel_traits_baseILj2048ES2_ffffjLj128EEEEELb1ELb1ELb0EEEvNS_9FwdParamsE)
        /*0164*/ 	.word	0x00000000


	//----- nvinfo : EIATTR_REGCOUNT
	.align		4
.L_68:
        /*0168*/ 	.byte	0x04, 0x2f
        /*016a*/ 	.short	(.L_70 - .L_69)
	.align		4
.L_69:
        /*016c*/ 	.word	index@(_ZN10layer_norm31ln_parallel_residual_fwd_kernelINS_13Kernel_traitsI6__halfffffjLj2048ELj1ELj4ELj1ELj16ENS_18Kernel_traits_baseILj2048ES2_ffffjLj128EEEEELb1ELb0ELb1EEEvNS_9FwdParamsE)
        /*0170*/ 	.word	0x000000ff


	//----- nvinfo : EIATTR_FRAME_SIZE
	.align		4
.L_70:
        /*0174*/ 	.byte	0x04, 0x11
        /*0176*/ 	.short	(.L_72 - .L_71)
	.align		4
.L_71:
        /*0178*/ 	.word	index@($__internal_69_$__cuda_sm70_shflsync_bfly_p)
        /*017c*/ 	.word	0x00000000


	//----- nvinfo : EIATTR_FRAME_SIZE
	.align		4
.L_72:
        /*0180*/ 	.byte	0x04, 0x11
        /*0182*/ 	.short	(.L_74 - .L_73)
	.align		4
.L_73:
        /*0184*/ 	.word	index@(_ZN10layer_norm31ln_parallel_residual_fwd_kernelINS_13Kernel_traitsI6__halfffffjLj2048ELj1ELj4ELj1ELj16ENS_18Kernel_traits_baseILj2048ES2_ffffjLj128EEEEELb1ELb0ELb1EEEvNS_9FwdParamsE)
        /*0188*/ 	.word	0x000001d8


	//----- nvinfo : EIATTR_REGCOUNT
	.align		4
.L_74:
        /*018c*/ 	.byte	0x04, 0x2f
        /*018e*/ 	.short	(.L_76 - .L_75)
	.align		4
.L_75:
        /*0190*/ 	.word	index@(_ZN10layer_norm31ln_parallel_residual_fwd_kernelINS_13Kernel_traitsI6__halfffffjLj2048ELj1ELj4ELj1ELj16ENS_18Kernel_traits_baseILj2048ES2_ffffjLj128EEEEELb1ELb0ELb0EEEvNS_9FwdParamsE)
        /*0194*/ 	.word	0x000000ff


	//----- nvinfo : EIATTR_FRAME_SIZE
	.align		4
.L_76:
        /*0198*/ 	.byte	0x04, 0x11
        /*019a*/ 	.short	(.L_78 - .L_77)
	.align		4
.L_77:
        /*019c*/ 	.word	index@($__internal_68_$__cuda_sm70_shflsync_bfly_p)
        /*01a0*/ 	.word	0x00000000


	//----- nvinfo : EIATTR_FRAME_SIZE
	.align		4
.L_78:
        /*01a4*/ 	.byte	0x04, 0x11
        /*01a6*/ 	.short	(.L_80 - .L_79)
	.align		4
.L_79:
        /*01a8*/ 	.word	index@(_ZN10layer_norm31ln_parallel_residual_fwd_kernelINS_13Kernel_traitsI6__halfffffjLj2048ELj1ELj4ELj1ELj16ENS_18Kernel_traits_baseILj2048ES2_ffffjLj128EEEEELb1ELb0ELb0EEEvNS_9FwdParamsE)
        /*01ac*/ 	.word	0x000001b8


	//----- nvinfo : EIATTR_REGCOUNT
	.align		4
.L_80:
        /*01b0*/ 	.byte	0x04, 0x2f
        /*01b2*/ 	.short	(.L_82 - .L_81)
	.align		4
.L_81:
        /*01b4*/ 	.word	index@(_ZN10layer_norm31ln_parallel_residual_fwd_kernelINS_13Kernel_traitsI6__halfffffjLj2048ELj1ELj4ELj1ELj16ENS_18Kernel_traits_baseILj2048ES2_ffffjLj128EEEEELb0ELb1ELb1EEEvNS_9FwdParamsE)
        /*01b8*/ 	.word	0x000000fe


	//----- nvinfo : EIATTR_FRAME_SIZE
	.align		4
.L_82:
        /*01bc*/ 	.byte	0x04, 0x11
        /*01be*/ 	.short	(.L_84 - .L_83)
	.align		4
.L_83:
        /*01c0*/ 	.word	index@($__internal_67_$__cuda_sm70_shflsync_bfly_p)
        /*01c4*/ 	.word	0x00000000


	//----- nvinfo : EIATTR_FRAME_SIZE
	.align		4
.L_84:
        /*01c8*/ 	.byte	0x04, 0x11
        /*01ca*/ 	.short	(.L_86 - .L_85)
	.align		4
.L_85:
        /*01cc*/ 	.word	index@(_ZN10layer_norm31ln_parallel_residual_fwd_kernelINS_13Kernel_traitsI6__halfffffjLj2048ELj1ELj4ELj1ELj16ENS_18Kernel_traits_baseILj2048ES2_ffffjLj128EEEEELb0ELb1ELb1EEEvNS_9FwdParamsE)
        /*01d0*/ 	.word	0x00000000


	//----- nvinfo : EIATTR_REGCOUNT
	.align		4
.L_86:
        /*01d4*/ 	.byte	0x04, 0x2f
        /*01d6*/ 	.short	(.L_88 - .L_87)
	.align		4
.L_87:
        /*01d8*/ 	.word	index@(_ZN10layer_norm31ln_parallel_residual_fwd_kernelINS_13Kernel_traitsI6__halfffffjLj2048ELj1ELj4ELj1ELj16ENS_18Kernel_traits_baseILj2048ES2_ffffjLj128EEEEELb0ELb1ELb0EEEvNS_9FwdParamsE)
        /*01dc*/ 	.word	0x000000de


	//----- nvinfo : EIATTR_FRAME_SIZE
	.align		4
.L_88:
        /*01e0*/ 	.byte	0x04, 0x11
        /*01e2*/ 	.short	(.L_90 - .L_89)
	.align		4
.L_89:
        /*01e4*/ 	.word	index@($__internal_66_$__cuda_sm70_shflsync_bfly_p)
        /*01e8*/ 	.word	0x00000000


	//----- nvinfo : EIATTR_FRAME_SIZE
	.align		4
.L_90:
        /*01ec*/ 	.byte	0x04, 0x11
        /*01ee*/ 	.short	(.L_92 - .L_91)
	.align		4
.L_91:
        /*01f0*/ 	.word	index@(_ZN10layer_norm31ln_parallel_residual_fwd_kernelINS_13Kernel_traitsI6__halfffffjLj2048ELj1ELj4ELj1ELj16ENS_18Kernel_traits_baseILj2048ES2_ffffjLj128EEEEELb0ELb1ELb0EEEvNS_9FwdParamsE)
        /*01f4*/ 	.word	0x00000000


	//----- nvinfo : EIATTR_REGCOUNT
	.align		4
.L_92:
        /*01f8*/ 	.byte	0x04, 0x2f
        /*01fa*/ 	.short	(.L_94 - .L_93)
	.align		4
.L_93:
        /*01fc*/ 	.word	index@(_ZN10layer_norm31ln_parallel_residual_fwd_kernelINS_13Kernel_traitsI6__halfffffjLj2048ELj1ELj4ELj1ELj16ENS_18Kernel_traits_baseILj2048ES2_ffffjLj128EEEEELb0ELb0ELb1EEEvNS_9FwdParamsE)
        /*0200*/ 	.word	0x000000ff


	//----- nvinfo : EIATTR_FRAME_SIZE
	.align		4
.L_94:
        /*0204*/ 	.byte	0x04, 0x11
        /*0206*/ 	.short	(.L_96 - .L_95)
	.align		4
.L_95:
        /*0208*/ 	.word	index@($__internal_65_$__cuda_sm70_shflsync_bfly_p)
        /*020c*/ 	.word	0x00000000


	//----- nvinfo : EIATTR_FRAME_SIZE
	.align		4
.L_96:
        /*0210*/ 	.byte	0x04, 0x11
        /*0212*/ 	.short	(.L_98 - .L_97)
	.align		4
.L_97:
        /*0214*/ 	.word	index@(_ZN10layer_norm31ln_parallel_residual_fwd_kernelINS_13Kernel_traitsI6__halfffffjLj2048ELj1ELj4ELj1ELj16ENS_18Kernel_traits_baseILj2048ES2_ffffjLj128EEEEELb0ELb0ELb1EEEvNS_9FwdParamsE)
        /*0218*/ 	.word	0x000001a8


	//----- nvinfo : EIATTR_REGCOUNT
	.align		4
.L_98:
        /*021c*/ 	.byte	0x04, 0x2f
        /*021e*/ 	.short	(.L_100 - .L_99)
	.align		4
.L_99:
        /*0220*/ 	.word	index@(_ZN10layer_norm31ln_parallel_residual_fwd_kernelINS_13Kernel_traitsI6__halfffffjLj2048ELj1ELj4ELj1ELj16ENS_18Kernel_traits_baseILj2048ES2_ffffjLj128EEEEELb0ELb0ELb0EEEvNS_9FwdParamsE)
        /*0224*/ 	.word	0x000000ff


	//----- nvinfo : EIATTR_FRAME_SIZE
	.align		4
.L_100:
        /*0228*/ 	.byte	0x04, 0x11
        /*022a*/ 	.short	(.L_102 - .L_101)
	.align		4
.L_101:
        /*022c*/ 	.word	index@($__internal_64_$__cuda_sm70_shflsync_bfly_p)
        /*0230*/ 	.word	0x00000000


	//----- nvinfo : EIATTR_FRAME_SIZE
	.align		4
.L_102:
        /*0234*/ 	.byte	0x04, 0x11
        /*0236*/ 	.short	(.L_104 - .L_103)
	.align		4
.L_103:
        /*0238*/ 	.word	index@(_ZN10layer_norm31ln_parallel_residual_fwd_kernelINS_13Kernel_traitsI6__halfffffjLj2048ELj1ELj4ELj1ELj16ENS_18Kernel_traits_baseILj2048ES2_ffffjLj128EEEEELb0ELb0ELb0EEEvNS_9FwdParamsE)
        /*023c*/ 	.word	0x00000190


	//----- nvinfo : EIATTR_REGCOUNT
	.align		4
.L_104:
        /*0240*/ 	.byte	0x04, 0x2f
        /*0242*/ 	.short	(.L_106 - .L_105)
	.align		4
.L_105:
        /*0244*/ 	.word	index@(_ZN10layer_norm31ln_parallel_residual_fwd_kernelINS_13Kernel_traitsIf6__halffS2_fjLj2048ELj1ELj4ELj1ELj16ENS_18Kernel_traits_baseILj2048EfS2_fS2_fjLj128EEEEELb1ELb1ELb1EEEvNS_9FwdParamsE)
        /*0248*/ 	.word	0x000000fd


	//----- nvinfo : EIATTR_FRAME_SIZE
	.align		4
.L_106:
        /*024c*/ 	.byte	0x04, 0x11
        /*024e*/ 	.short	(.L_108 - .L_107)
	.align		4
.L_107:
        /*0250*/ 	.word	index@($__internal_63_$__cuda_sm70_shflsync_bfly_p)
        /*0254*/ 	.word	0x00000000


	//----- nvinfo : EIATTR_FRAME_SIZE
	.align		4
.L_108:
        /*0258*/ 	.byte	0x04, 0x11
        /*025a*/ 	.short	(.L_110 - .L_109)
	.align		4
.L_109:
        /*025c*/ 	.word	index@(_ZN10layer_norm31ln_parallel_residual_fwd_kernelINS_13Kernel_traitsIf6__halffS2_fjLj2048ELj1ELj4ELj1ELj16ENS_18Kernel_traits_baseILj2048EfS2_fS2_fjLj128EEEEELb1ELb1ELb1EEEvNS_9FwdParamsE)
        /*0260*/ 	.word	0x00000000


	//----- nvinfo : EIATTR_REGCOUNT
	.align		4
.L_110:
        /*0264*/ 	.byte	0x04, 0x2f
        /*0266*/ 	.short	(.L_112 - .L_111)
	.align		4
.L_111:
        /*0268*/ 	.word	index@(_ZN10layer_norm31ln_parallel_residual_fwd_kernelINS_13Kernel_traitsIf6__halffS2_fjLj2048ELj1ELj4ELj1ELj16ENS_18Kernel_traits_baseILj2048EfS2_fS2_fjLj128EEEEELb1ELb1ELb0EEEvNS_9FwdParamsE)
        /*026c*/ 	.word	0x000000f5


	//----- nvinfo : EIATTR_FRAME_SIZE
	.align		4
.L_112:
        /*0270*/ 	.byte	0x04, 0x11
        /*0272*/ 	.short	(.L_114 - .L_113)
	.align		4
.L_113:
        /*0274*/ 	.word	index@($__internal_62_$__cuda_sm70_shflsync_bfly_p)
        /*0278*/ 	.word	0x00000000


	//----- nvinfo : EIATTR_FRAME_SIZE
	.align		4
.L_114:
        /*027c*/ 	.byte	0x04, 0x11
        /*027e*/ 	.short	(.L_116 - .L_115)
	.align		4
.L_115:
        /*0280*/ 	.word	index@(_ZN10layer_norm31ln_parallel_residual_fwd_kernelINS_13Kernel_traitsIf6__halffS2_fjLj2048ELj1ELj4ELj1ELj16ENS_18Kernel_traits_baseILj2048EfS2_fS2_fjLj128EEEEELb1ELb1ELb0EEEvNS_9FwdParamsE)
        /*0284*/ 	.word	0x00000000


	//----- nvinfo : EIATTR_REGCOUNT
	.align		4
.L_116:
        /*0288*/ 	.byte	0x04, 0x2f
        /*028a*/ 	.short	(.L_118 - .L_117)
	.align		4
.L_117:
        /*028c*/ 	.word	index@(_ZN10layer_norm31ln_parallel_residual_fwd_kernelINS_13Kernel_traitsIf6__halffS2_fjLj2048ELj1ELj4ELj1ELj16ENS_18Kernel_traits_baseILj2048EfS2_fS2_fjLj128EEEEELb1ELb0ELb1EEEvNS_9FwdParamsE)
        /*0290*/ 	.word	0x000000ff


	//----- nvinfo : EIATTR_FRAME_SIZE
	.align		4
.L_118:
        /*0294*/ 	.byte	0x04, 0x11
        /*0296*/ 	.short	(.L_120 - .L_119)
	.align		4
.L_119:
        /*0298*/ 	.word	index@($__internal_61_$__cuda_sm70_shflsync_bfly_p)
        /*029c*/ 	.word	0x00000000


	//----- nvinfo : EIATTR_FRAME_SIZE
	.align		4
.L_120:
        /*02a0*/ 	.byte	0x04, 0x11
        /*02a2*/ 	.short	(.L_122 - .L_121)
	.align		4
.L_121:
        /*02a4*/ 	.word	index@(_ZN10layer_norm31ln_parallel_residual_fwd_kernelINS_13Kernel_traitsIf6__halffS2_fjLj2048ELj1ELj4ELj1ELj16ENS_18Kernel_traits_baseILj2048EfS2_fS2_fjLj128EEEEELb1ELb0ELb1EEEvNS_9FwdParamsE)
        /*02a8*/ 	.word	0x000001e0


	//----- nvinfo : EIATTR_REGCOUNT
	.align		4
.L_122:
        /*02ac*/ 	.byte	0x04, 0x2f
        /*02ae*/ 	.short	(.L_124 - .L_123)
	.align		4
.L_123:
        /*02b0*/ 	.word	index@(_ZN10layer_norm31ln_parallel_residual_fwd_kernelINS_13Kernel_traitsIf6__halffS2_fjLj2048ELj1ELj4ELj1ELj16ENS_18Kernel_traits_baseILj2048EfS2_fS2_fjLj128EEEEELb1ELb0ELb0EEEvNS_9FwdParamsE)
        /*02b4*/ 	.word	0x000000ff


	//----- nvinfo : EIATTR_FRAME_SIZE
	.align		4
.L_124:
        /*02b8*/ 	.byte	0x04, 0x11
        /*02ba*/ 	.short	(.L_126 - .L_125)
	.align		4
.L_125:
        /*02bc*/ 	.word	index@($__internal_60_$__cuda_sm70_shflsync_bfly_p)
        /*02c0*/ 	.word	0x00000000


	//----- nvinfo : EIATTR_FRAME_SIZE
	.align		4
.L_126:
        /*02c4*/ 	.byte	0x04, 0x11
        /*02c6*/ 	.short	(.L_128 - .L_127)
	.align		4
.L_127:
        /*02c8*/ 	.word	index@(_ZN10layer_norm31ln_parallel_residual_fwd_kernelINS_13Kernel_traitsIf6__halffS2_fjLj2048ELj1ELj4ELj1ELj16ENS_18Kernel_traits_baseILj2048EfS2_fS2_fjLj128EEEEELb1ELb0ELb0EEEvNS_9FwdParamsE)
        /*02cc*/ 	.word	0x000001d8


	//----- nvinfo : EIATTR_REGCOUNT
	.align		4
.L_128:
        /*02d0*/ 	.byte	0x04, 0x2f
        /*02d2*/ 	.short	(.L_130 - .L_129)
	.align		4
.L_129:
        /*02d4*/ 	.word	index@(_ZN10layer_norm31ln_parallel_residual_fwd_kernelINS_13Kernel_traitsIf6__halffS2_fjLj2048ELj1ELj4ELj1ELj16ENS_18Kernel_traits_baseILj2048EfS2_fS2_fjLj128EEEEELb0ELb1ELb1EEEvNS_9FwdParamsE)
        /*02d8*/ 	.word	0x000000f7


	//----- nvinfo : EIATTR_FRAME_SIZE
	.align		4
.L_130:
        /*02dc*/ 	.byte	0x04, 0x11
        /*02de*/ 	.short	(.L_132 - .L_131)
	.align		4
.L_131:
        /*02e0*/ 	.word	index@($__internal_59_$__cuda_sm70_shflsync_bfly_p)
        /*02e4*/ 	.word	0x00000000


	//----- nvinfo : EIATTR_FRAME_SIZE
	.align		4
.L_132:
        /*02e8*/ 	.byte	0x04, 0x11
        /*02ea*/ 	.short	(.L_134 - .L_133)
	.align		4
.L_133:
        /*02ec*/ 	.word	index@(_ZN10layer_norm31ln_parallel_residual_fwd_kernelINS_13Kernel_traitsIf6__halffS2_fjLj2048ELj1ELj4ELj1ELj16ENS_18Kernel_traits_baseILj2048EfS2_fS2_fjLj128EEEEELb0ELb1ELb1EEEvNS_9FwdParamsE)
        /*02f0*/ 	.word	0x00000000


	//----- nvinfo : EIATTR_REGCOUNT
	.align		4
.L_134:
        /*02f4*/ 	.byte	0x04, 0x2f
        /*02f6*/ 	.short	(.L_136 - .L_135)
	.align		4
.L_135:
        /*02f8*/ 	.word	index@(_ZN10layer_norm31ln_parallel_residual_fwd_kernelINS_13Kernel_traitsIf6__halffS2_fjLj2048ELj1ELj4ELj1ELj16ENS_18Kernel_traits_baseILj2048EfS2_fS2_fjLj128EEEEELb0ELb1ELb0EEEvNS_9FwdParamsE)
        /*02fc*/ 	.word	0x000000e4


	//----- nvinfo : EIATTR_FRAME_SIZE
	.align		4
.L_136:
        /*0300*/ 	.byte	0x04, 0x11
        /*0302*/ 	.short	(.L_138 - .L_137)
	.align		4
.L_137:
        /*0304*/ 	.word	index@($__internal_58_$__cuda_sm70_shflsync_bfly_p)
        /*0308*/ 	.word	0x00000000


	//----- nvinfo : EIATTR_FRAME_SIZE
	.align		4
.L_138:
        /*030c*/ 	.byte	0x04, 0x11
        /*030e*/ 	.short	(.L_140 - .L_139)
	.align		4
.L_139:
        /*0310*/ 	.word	index@(_ZN10layer_norm31ln_parallel_residual_fwd_kernelINS_13Kernel_traitsIf6__halffS2_fjLj2048ELj1ELj4ELj1ELj16ENS_18Kernel_traits_baseILj2048EfS2_fS2_fjLj128EEEEELb0ELb1ELb0EEEvNS_9FwdParamsE)
        /*0314*/ 	.word	0x00000000


	//----- nvinfo : EIATTR_REGCOUNT
	.align		4
.L_140:
        /*0318*/ 	.byte	0x04, 0x2f
        /*031a*/ 	.short	(.L_142 - .L_141)
	.align		4
.L_141:
        /*031c*/ 	.word	index@(_ZN10layer_norm31ln_parallel_residual_fwd_kernelINS_13Kernel_traitsIf6__halffS2_fjLj2048ELj1ELj4ELj1ELj16ENS_18Kernel_traits_baseILj2048EfS2_fS2_fjLj128EEEEELb0ELb0ELb1EEEvNS_9FwdParamsE)
        /*0320*/ 	.word	0x000000ff


	//----- nvinfo : EIATTR_FRAME_SIZE
	.align		4
.L_142:
        /*0324*/ 	.byte	0x04, 0x11
        /*0326*/ 	.short	(.L_144 - .L_143)
	.align		4
.L_143:
        /*0328*/ 	.word	index@($__internal_57_$__cuda_sm70_shflsync_bfly_p)
        /*032c*/ 	.word	0x00000000


	//----- nvinfo : EIATTR_FRAME_SIZE
	.align		4
.L_144:
        /*0330*/ 	.byte	0x04, 0x11
        /*0332*/ 	.short	(.L_146 - .L_145)
	.align		4
.L_145:
        /*0334*/ 	.word	index@(_ZN10layer_norm31ln_parallel_residual_fwd_kernelINS_13Kernel_traitsIf6__halffS2_fjLj2048ELj1ELj4ELj1ELj16ENS_18Kernel_traits_baseILj2048EfS2_fS2_fjLj128EEEEELb0ELb0ELb1EEEvNS_9FwdParamsE)
        /*0338*/ 	.word	0x00000198


	//----- nvinfo : EIATTR_REGCOUNT
	.align		4
.L_146:
        /*033c*/ 	.byte	0x04, 0x2f
        /*033e*/ 	.short	(.L_148 - .L_147)
	.align		4
.L_147:
        /*0340*/ 	.word	index@(_ZN10layer_norm31ln_parallel_residual_fwd_kernelINS_13Kernel_traitsIf6__halffS2_fjLj2048ELj1ELj4ELj1ELj16ENS_18Kernel_traits_baseILj2048EfS2_fS2_fjLj128EEEEELb0ELb0ELb0EEEvNS_9FwdParamsE)
        /*0344*/ 	.word	0x000000ff


	//----- nvinfo : EIATTR_FRAME_SIZE
	.align		4
.L_148:
        /*0348*/ 	.byte	0x04, 0x11
        /*034a*/ 	.short	(.L_150 - .L_149)
	.align		4
.L_149:
        /*034c*/ 	.word	index@($__internal_56_$__cuda_sm70_shflsync_bfly_p)
        /*0350*/ 	.word	0x00000000


	//----- nvinfo : EIATTR_FRAME_SIZE
	.align		4
.L_150:
        /*0354*/ 	.byte	0x04, 0x11
        /*0356*/ 	.short	(.L_152 - .L_151)
	.align		4
.L_151:
        /*0358*/ 	.word	index@(_ZN10layer_norm31ln_parallel_residual_fwd_kernelINS_13Kernel_traitsIf6__halffS2_fjLj2048ELj1ELj4ELj1ELj16ENS_18Kernel_traits_baseILj2048EfS2_fS2_fjLj128EEEEELb0ELb0ELb0EEEvNS_9FwdParamsE)
        /*035c*/ 	.word	0x00000198


	//----- nvinfo : EIATTR_REGCOUNT
	.align		4
.L_152:
        /*0360*/ 	.byte	0x04, 0x2f
        /*0362*/ 	.short	(.L_154 - .L_153)
	.align		4
.L_153:
        /*0364*/ 	.word	index@(_ZN10layer_norm31ln_parallel_residual_fwd_kernelINS_13Kernel_traitsI6__halfS2_fS2_fjLj2048ELj1ELj4ELj1ELj16ENS_18Kernel_traits_baseILj2048ES2_S2_fS2_fjLj128EEEEELb1ELb1ELb1EEEvNS_9FwdParamsE)
        /*0368*/ 	.word	0x000000de


	//----- nvinfo : EIATTR_FRAME_SIZE
	.align		4
.L_154:
        /*036c*/ 	.byte	0x04, 0x11
        /*036e*/ 	.short	(.L_156 - .L_155)
	.align		4
.L_155:
        /*0370*/ 	.word	index@($__internal_55_$__cuda_sm70_shflsync_bfly_p)
        /*0374*/ 	.word	0x00000000


	//----- nvinfo : EIATTR_FRAME_SIZE
	.align		4
.L_156:
        /*0378*/ 	.byte	0x04, 0x11
        /*037a*/ 	.short	(.L_158 - .L_157)
	.align		4
.L_157:
        /*037c*/ 	.word	index@(_ZN10layer_norm31ln_parallel_residual_fwd_kernelINS_13Kernel_traitsI6__halfS2_fS2_fjLj2048ELj1ELj4ELj1ELj16ENS_18Kernel_traits_baseILj2048ES2_S2_fS2_fjLj128EEEEELb1ELb1ELb1EEEvNS_9FwdParamsE)
        /*0380*/ 	.word	0x00000000


	//----- nvinfo : EIATTR_REGCOUNT
	.align		4
.L_158:
        /*0384*/ 	.byte	0x04, 0x2f
        /*0386*/ 	.short	(.L_160 - .L_159)
	.align		4
.L_159:
        /*0388*/ 	.word	index@(_ZN10layer_norm31ln_parallel_residual_fwd_kernelINS_13Kernel_traitsI6__halfS2_fS2_fjLj2048ELj1ELj4ELj1ELj16ENS_18Kernel_traits_baseILj2048ES2_S2_fS2_fjLj128EEEEELb1ELb1ELb0EEEvNS_9FwdParamsE)
        /*038c*/ 	.word	0x000000f5


	//----- nvinfo : EIATTR_FRAME_SIZE
	.align		4
.L_160:
        /*0390*/ 	.byte	0x04, 0x11
        /*0392*/ 	.short	(.L_162 - .L_161)
	.align		4
.L_161:
        /*0394*/ 	.word	index@($__internal_54_$__cuda_sm70_shflsync_bfly_p)
        /*0398*/ 	.word	0x00000000


	//----- nvinfo : EIATTR_FRAME_SIZE
	.align		4
.L_162:
        /*039c*/ 	.byte	0x04, 0x11
        /*039e*/ 	.short	(.L_164 - .L_163)
	.align		4
.L_163:
        /*03a0*/ 	.word	index@(_ZN10layer_norm31ln_parallel_residual_fwd_kernelINS_13Kernel_traitsI6__halfS2_fS2_fjLj2048ELj1ELj4ELj1ELj16ENS_18Kernel_traits_baseILj2048ES2_S2_fS2_fjLj128EEEEELb1ELb1ELb0EEEvNS_9FwdParamsE)
        /*03a4*/ 	.word	0x00000000


	//----- nvinfo : EIATTR_REGCOUNT
	.align		4
.L_164:
        /*03a8*/ 	.byte	0x04, 0x2f
        /*03aa*/ 	.short	(.L_166 - .L_165)
	.align		4
.L_165:
        /*03ac*/ 	.word	index@(_ZN10layer_norm31ln_parallel_residual_fwd_kernelINS_13Kernel_traitsI6__halfS2_fS2_fjLj2048ELj1ELj4ELj1ELj16ENS_18Kernel_traits_baseILj2048ES2_S2_fS2_fjLj128EEEEELb1ELb0ELb1EEEvNS_9FwdParamsE)
        /*03b0*/ 	.word	0x000000ff


	//----- nvinfo : EIATTR_FRAME_SIZE
	.align		4
.L_166:
        /*03b4*/ 	.byte	0x04, 0x11
        /*03b6*/ 	.short	(.L_168 - .L_167)
	.align		4
.L_167:
        /*03b8*/ 	.word	index@($__internal_53_$__cuda_sm70_shflsync_bfly_p)
        /*03bc*/ 	.word	0x00000000


	//----- nvinfo : EIATTR_FRAME_SIZE
	.align		4
.L_168:
        /*03c0*/ 	.byte	0x04, 0x11
        /*03c2*/ 	.short	(.L_170 - .L_169)
	.align		4
.L_169:
        /*03c4*/ 	.word	index@(_ZN10layer_norm31ln_parallel_residual_fwd_kernelINS_13Kernel_traitsI6__halfS2_fS2_fjLj2048ELj1ELj4ELj1ELj16ENS_18Kernel_traits_baseILj2048ES2_S2_fS2_fjLj128EEEEELb1ELb0ELb1EEEvNS_9FwdParamsE)
        /*03c8*/ 	.word	0x000000e0


	//----- nvinfo : EIATTR_REGCOUNT
	.align		4
.L_170:
        /*03cc*/ 	.byte	0x04, 0x2f
        /*03ce*/ 	.short	(.L_172 - .L_171)
	.align		4
.L_171:
        /*03d0*/ 	.word	index@(_ZN10layer_norm31ln_parallel_residual_fwd_kernelINS_13Kernel_traitsI6__halfS2_fS2_fjLj2048ELj1ELj4ELj1ELj16ENS_18Kernel_traits_baseILj2048ES2_S2_fS2_fjLj128EEEEELb1ELb0ELb0EEEvNS_9FwdParamsE)
        /*03d4*/ 	.word	0x000000ff


	//----- nvinfo : EIATTR_FRAME_SIZE
	.align		4
.L_172:
        /*03d8*/ 	.byte	0x04, 0x11
        /*03da*/ 	.short	(.L_174 - .L_173)
	.align		4
.L_173:
        /*03dc*/ 	.word	index@($__internal_52_$__cuda_sm70_shflsync_bfly_p)
        /*03e0*/ 	.word	0x00000000


	//----- nvinfo : EIATTR_FRAME_SIZE
	.align		4
.L_174:
        /*03e4*/ 	.byte	0x04, 0x11
        /*03e6*/ 	.short	(.L_176 - .L_175)
	.align		4
.L_175:
        /*03e8*/ 	.word	index@(_ZN10layer_norm31ln_parallel_residual_fwd_kernelINS_13Kernel_traitsI6__halfS2_fS2_fjLj2048ELj1ELj4ELj1ELj16ENS_18Kernel_traits_baseILj2048ES2_S2_fS2_fjLj128EEEEELb1ELb0ELb0EEEvNS_9FwdParamsE)
        /*03ec*/ 	.word	0x000001f0


	//----- nvinfo : EIATTR_REGCOUNT
	.align		4
.L_176:
        /*03f0*/ 	.byte	0x04, 0x2f
        /*03f2*/ 	.short	(.L_178 - .L_177)
	.align		4
.L_177:
        /*03f4*/ 	.word	index@(_ZN10layer_norm31ln_parallel_residual_fwd_kernelINS_13Kernel_traitsI6__halfS2_fS2_fjLj2048ELj1ELj4ELj1ELj16ENS_18Kernel_traits_baseILj2048ES2_S2_fS2_fjLj128EEEEELb0ELb1ELb1EEEvNS_9FwdParamsE)
        /*03f8*/ 	.word	0x000000f5


	//----- nvinfo : EIATTR_FRAME_SIZE
	.align		4
.L_178:
        /*03fc*/ 	.byte	0x04, 0x11
        /*03fe*/ 	.short	(.L_180 - .L_179)
	.align		4
.L_179:
        /*0400*/ 	.word	index@($__internal_51_$__cuda_sm70_shflsync_bfly_p)
        /*0404*/ 	.word	0x00000000


	//----- nvinfo : EIATTR_FRAME_SIZE
	.align		4
.L_180:
        /*0408*/ 	.byte	0x04, 0x11
        /*040a*/ 	.short	(.L_182 - .L_181)
	.align		4
.L_181:
        /*040c*/ 	.word	index@(_ZN10layer_norm31ln_parallel_residual_fwd_kernelINS_13Kernel_traitsI6__halfS2_fS2_fjLj2048ELj1ELj4ELj1ELj16ENS_18Kernel_traits_baseILj2048ES2_S2_fS2_fjLj128EEEEELb0ELb1ELb1EEEvNS_9FwdParamsE)
        /*0410*/ 	.word	0x00000000


	//----- nvinfo : EIATTR_REGCOUNT
	.align		4
.L_182:
        /*0414*/ 	.byte	0x04, 0x2f
        /*0416*/ 	.short	(.L_184 - .L_183)
	.align		4
.L_183:
        /*0418*/ 	.word	index@(_ZN10layer_norm31ln_parallel_residual_fwd_kernelINS_13Kernel_traitsI6__halfS2_fS2_fjLj2048ELj1ELj4ELj1ELj16ENS_18Kernel_traits_baseILj2048ES2_S2_fS2_fjLj128EEEEELb0ELb1ELb0EEEvNS_9FwdParamsE)
        /*041c*/ 	.word	0x000000e4


	//----- nvinfo : EIATTR_FRAME_SIZE
	.align		4
.L_184:
        /*0420*/ 	.byte	0x04, 0x11
        /*0422*/ 	.short	(.L_186 - .L_185)
	.align		4
.L_185:
        /*0424*/ 	.word	index@($__internal_50_$__cuda_sm70_shflsync_bfly_p)
        /*0428*/ 	.word	0x00000000


	//----- nvinfo : EIATTR_FRAME_SIZE
	.align		4
.L_186:
        /*042c*/ 	.byte	0x04, 0x11
        /*042e*/ 	.short	(.L_188 - .L_187)
	.align		4
.L_187:
        /*0430*/ 	.word	index@(_ZN10layer_norm31ln_parallel_residual_fwd_kernelINS_13Kernel_traitsI6__halfS2_fS2_fjLj2048ELj1ELj4ELj1ELj16ENS_18Kernel_traits_baseILj2048ES2_S2_fS2_fjLj128EEEEELb0ELb1ELb0EEEvNS_9FwdParamsE)
        /*0434*/ 	.word	0x00000000


	//----- nvinfo : EIATTR_REGCOUNT
	.align		4
.L_188:
        /*0438*/ 	.byte	0x04, 0x2f
        /*043a*/ 	.short	(.L_190 - .L_189)
	.align		4
.L_189:
        /*043c*/ 	.word	index@(_ZN10layer_norm31ln_parallel_residual_fwd_kernelINS_13Kernel_traitsI6__halfS2_fS2_fjLj2048ELj1ELj4ELj1ELj16ENS_18Kernel_traits_baseILj2048ES2_S2_fS2_fjLj128EEEEELb0ELb0ELb1EEEvNS_9FwdParamsE)
        /*0440*/ 	.word	0x000000ff


	//----- nvinfo : EIATTR_FRAME_SIZE
	.align		4
.L_190:
        /*0444*/ 	.byte	0x04, 0x11
        /*0446*/ 	.short	(.L_192 - .L_191)
	.align		4
.L_191:
        /*0448*/ 	.word	index@($__internal_49_$__cuda_sm70_shflsync_bfly_p)
        /*044c*/ 	.word	0x00000000


	//----- nvinfo : EIATTR_FRAME_SIZE
	.align		4
.L_192:
        /*0450*/ 	.byte	0x04, 0x11
        /*0452*/ 	.short	(.L_194 - .L_193)
	.align		4
.L_193:
        /*0454*/ 	.word	index@(_ZN10layer_norm31ln_parallel_residual_fwd_kernelINS_13Kernel_traitsI6__halfS2_fS2_fjLj2048ELj1ELj4ELj1ELj16ENS_18Kernel_traits_baseILj2048ES2_S2_fS2_fjLj128EEEEELb0ELb0ELb1EEEvNS_9FwdParamsE)
        /*0458*/ 	.word	0x00000090


	//----- nvinfo : EIATTR_REGCOUNT
	.align		4
.L_194:
        /*045c*/ 	.byte	0x04, 0x2f
        /*045e*/ 	.short	(.L_196 - .L_195)
	.align		4
.L_195:
        /*0460*/ 	.word	index@(_ZN10layer_norm31ln_parallel_residual_fwd_kernelINS_13Kernel_traitsI6__halfS2_fS2_fjLj2048ELj1ELj4ELj1ELj16ENS_18Kernel_traits_baseILj2048ES2_S2_fS2_fjLj128EEEEELb0ELb0ELb0EEEvNS_9FwdParamsE)
        /*0464*/ 	.word	0x000000ff


	//----- nvinfo : EIATTR_FRAME_SIZE
	.align		4
.L_196:
        /*0468*/ 	.byte	0x04, 0x11
        /*046a*/ 	.short	(.L_198 - .L_197)
	.align		4
.L_197:
        /*046c*/ 	.word	index@($__internal_48_$__cuda_sm70_shflsync_bfly_p)
        /*0470*/ 	.word	0x00000000


	//----- nvinfo : EIATTR_FRAME_SIZE
	.align		4
.L_198:
        /*0474*/ 	.byte	0x04, 0x11
        /*0476*/ 	.short	(.L_200 - .L_199)
	.align		4
.L_199:
        /*0478*/ 	.word	index@(_ZN10layer_norm31ln_parallel_residual_fwd_kernelINS_13Kernel_traitsI6__halfS2_fS2_fjLj2048ELj1ELj4ELj1ELj16ENS_18Kernel_traits_baseILj2048ES2_S2_fS2_fjLj128EEEEELb0ELb0ELb0EEEvNS_9FwdParamsE)
        /*047c*/ 	.word	0x000001b0


	//----- nvinfo : EIATTR_REGCOUNT
	.align		4
.L_200:
        /*0480*/ 	.byte	0x04, 0x2f
        /*0482*/ 	.short	(.L_202 - .L_201)
	.align		4
.L_201:
        /*0484*/ 	.word	index@(_ZN10layer_norm31ln_parallel_residual_fwd_kernelINS_13Kernel_traitsIf6__halfS2_S2_fjLj2048ELj1ELj4ELj1ELj16ENS_18Kernel_traits_baseILj2048EfS2_S2_S2_fjLj128EEEEELb1ELb1ELb1EEEvNS_9FwdParamsE)
        /*0488*/ 	.word	0x000000f6


	//----- nvinfo : EIATTR_FRAME_SIZE
	.align		4
.L_202:
        /*048c*/ 	.byte	0x04, 0x11
        /*048e*/ 	.short	(.L_204 - .L_203)
	.align		4
.L_203:
        /*0490*/ 	.word	index@($__internal_47_$__cuda_sm70_shflsync_bfly_p)
        /*0494*/ 	.word	0x00000000


	//----- nvinfo : EIATTR_FRAME_SIZE
	.align		4
.L_204:
        /*0498*/ 	.byte	0x04, 0x11
        /*049a*/ 	.short	(.L_206 - .L_205)
	.align		4
.L_205:
        /*049c*/ 	.word	index@(_ZN10layer_norm31ln_parallel_residual_fwd_kernelINS_13Kernel_traitsIf6__halfS2_S2_fjLj2048ELj1ELj4ELj1ELj16ENS_18Kernel_traits_baseILj2048EfS2_S2_S2_fjLj128EEEEELb1ELb1ELb1EEEvNS_9FwdParamsE)
        /*04a0*/ 	.word	0x00000000


	//----- nvinfo : EIATTR_REGCOUNT
	.align		4
.L_206:
        /*04a4*/ 	.byte	0x04, 0x2f
        /*04a6*/ 	.short	(.L_208 - .L_207)
	.align		4
.L_207:
        /*04a8*/ 	.word	index@(_ZN10layer_norm31ln_parallel_residual_fwd_kernelINS_13Kernel_traitsIf6__halfS2_S2_fjLj2048ELj1ELj4ELj1ELj16ENS_18Kernel_traits_baseILj2048EfS2_S2_S2_fjLj128EEEEELb1ELb1ELb0EEEvNS_9FwdParamsE)
        /*04ac*/ 	.word	0x000000f2


	//----- nvinfo : EIATTR_FRAME_SIZE
	.align		4
.L_208:
        /*04b0*/ 	.byte	0x04, 0x11
        /*04b2*/ 	.short	(.L_210 - .L_209)
	.align		4
.L_209:
        /*04b4*/ 	.word	index@($__internal_46_$__cuda_sm70_shflsync_bfly_p)
        /*04b8*/ 	.word	0x00000000


	//----- nvinfo : EIATTR_FRAME_SIZE
	.align		4
.L_210:
        /*04bc*/ 	.byte	0x04, 0x11
        /*04be*/ 	.short	(.L_212 - .L_211)
	.align		4
.L_211:
        /*04c0*/ 	.word	index@(_ZN10layer_norm31ln_parallel_residual_fwd_kernelINS_13Kernel_traitsIf6__halfS2_S2_fjLj2048ELj1ELj4ELj1ELj16ENS_18Kernel_traits_baseILj2048EfS2_S2_S2_fjLj128EEEEELb1ELb1ELb0EEEvNS_9FwdParamsE)
        /*04c4*/ 	.word	0x00000000


	//----- nvinfo : EIATTR_REGCOUNT
	.align		4
.L_212:
        /*04c8*/ 	.byte	0x04, 0x2f
        /*04ca*/ 	.short	(.L_214 - .L_213)
	.align		4
.L_213:
        /*04cc*/ 	.word	index@(_ZN10layer_norm31ln_parallel_residual_fwd_kernelINS_13Kernel_traitsIf6__halfS2_S2_fjLj2048ELj1ELj4ELj1ELj16ENS_18Kernel_traits_baseILj2048EfS2_S2_S2_fjLj128EEEEELb1ELb0ELb1EEEvNS_9FwdParamsE)
        /*04d0*/ 	.word	0x000000ff


	//----- nvinfo : EIATTR_FRAME_SIZE
	.align		4
.L_214:
        /*04d4*/ 	.byte	0x04, 0x11
        /*04d6*/ 	.short	(.L_216 - .L_215)
	.align		4
.L_215:
        /*04d8*/ 	.word	index@($__internal_45_$__cuda_sm70_shflsync_bfly_p)
        /*04dc*/ 	.word	0x00000000


	//----- nvinfo : EIATTR_FRAME_SIZE
	.align		4
.L_216:
        /*04e0*/ 	.byte	0x04, 0x11
        /*04e2*/ 	.short	(.L_218 - .L_217)
	.align		4
.L_217:
        /*04e4*/ 	.word	index@(_ZN10layer_norm31ln_parallel_residual_fwd_kernelINS_13Kernel_traitsIf6__halfS2_S2_fjLj2048ELj1ELj4ELj1ELj16ENS_18Kernel_traits_baseILj2048EfS2_S2_S2_fjLj128EEEEELb1ELb0ELb1EEEvNS_9FwdParamsE)
        /*04e8*/ 	.word	0x000001d0


	//----- nvinfo : EIATTR_REGCOUNT
	.align		4
.L_218:
        /*04ec*/ 	.byte	0x04, 0x2f
        /*04ee*/ 	.short	(.L_220 - .L_219)
	.align		4
.L_219:
        /*04f0*/ 	.word	index@(_ZN10layer_norm31ln_parallel_residual_fwd_kernelINS_13Kernel_traitsIf6__halfS2_S2_fjLj2048ELj1ELj4ELj1ELj16ENS_18Kernel_traits_baseILj2048EfS2_S2_S2_fjLj128EEEEELb1ELb0ELb0EEEvNS_9FwdParamsE)
        /*04f4*/ 	.word	0x000000ff


	//----- nvinfo : EIATTR_FRAME_SIZE
	.align		4
.L_220:
        /*04f8*/ 	.byte	0x04, 0x11
        /*04fa*/ 	.short	(.L_222 - .L_221)
	.align		4
.L_221:
        /*04fc*/ 	.word	index@($__internal_44_$__cuda_sm70_shflsync_bfly_p)
        /*0500*/ 	.word	0x00000000


	//----- nvinfo : EIATTR_FRAME_SIZE
	.align		4
.L_222:
        /*0504*/ 	.byte	0x04, 0x11
        /*0506*/ 	.short	(.L_224 - .L_223)
	.align		4
.L_223:
        /*0508*/ 	.word	index@(_ZN10layer_norm31ln_parallel_residual_fwd_kernelINS_13Kernel_traitsIf6__halfS2_S2_fjLj2048ELj1ELj4ELj1ELj16ENS_18Kernel_traits_baseILj2048EfS2_S2_S2_fjLj128EEEEELb1ELb0ELb0EEEvNS_9FwdParamsE)
        /*050c*/ 	.word	0x000001c8


	//----- nvinfo : EIATTR_REGCOUNT
	.align		4
.L_224:
        /*0510*/ 	.byte	0x04, 0x2f
        /*0512*/ 	.short	(.L_226 - .L_225)
	.align		4
.L_225:
        /*0514*/ 	.word	index@(_ZN10layer_norm31ln_parallel_residual_fwd_kernelINS_13Kernel_traitsIf6__halfS2_S2_fjLj2048ELj1ELj4ELj1ELj16ENS_18Kernel_traits_baseILj2048EfS2_S2_S2_fjLj128EEEEELb0ELb1ELb1EEEvNS_9FwdParamsE)
        /*0518*/ 	.word	0x000000ed


	//----- nvinfo : EIATTR_FRAME_SIZE
	.align		4
.L_226:
        /*051c*/ 	.byte	0x04, 0x11
        /*051e*/ 	.short	(.L_228 - .L_227)
	.align		4
.L_227:
        /*0520*/ 	.word	index@($__internal_43_$__cuda_sm70_shflsync_bfly_p)
        /*0524*/ 	.word	0x00000000


	//----- nvinfo : EIATTR_FRAME_SIZE
	.align		4
.L_228:
        /*0528*/ 	.byte	0x04, 0x11
        /*052a*/ 	.short	(.L_230 - .L_229)
	.align		4
.L_229:
        /*052c*/ 	.word	index@(_ZN10layer_norm31ln_parallel_residual_fwd_kernelINS_13Kernel_traitsIf6__halfS2_S2_fjLj2048ELj1ELj4ELj1ELj16ENS_18Kernel_traits_baseILj2048EfS2_S2_S2_fjLj128EEEEELb0ELb1ELb1EEEvNS_9FwdParamsE)
        /*0530*/ 	.word	0x00000000


	//----- nvinfo : EIATTR_REGCOUNT
	.align		4
.L_230:
        /*0534*/ 	.byte	0x04, 0x2f
        /*0536*/ 	.short	(.L_232 - .L_231)
	.align		4
.L_231:
        /*0538*/ 	.word	index@(_ZN10layer_norm31ln_parallel_residual_fwd_kernelINS_13Kernel_traitsIf6__halfS2_S2_fjLj2048ELj1ELj4ELj1ELj16ENS_18Kernel_traits_baseILj2048EfS2_S2_S2_fjLj128EEEEELb0ELb1ELb0EEEvNS_9FwdParamsE)
        /*053c*/ 	.word	0x000000e4


	//----- nvinfo : EIATTR_FRAME_SIZE
	.align		4
.L_232:
        /*0540*/ 	.byte	0x04, 0x11
        /*0542*/ 	.short	(.L_234 - .L_233)
	.align		4
.L_233:
        /*0544*/ 	.word	index@($__internal_42_$__cuda_sm70_shflsync_bfly_p)
        /*0548*/ 	.word	0x00000000


	//----- nvinfo : EIATTR_FRAME_SIZE
	.align		4
.L_234:
        /*054c*/ 	.byte	0x04, 0x11
        /*054e*/ 	.short	(.L_236 - .L_235)
	.align		4
.L_235:
        /*0550*/ 	.word	index@(_ZN10layer_norm31ln_parallel_residual_fwd_kernelINS_13Kernel_traitsIf6__halfS2_S2_fjLj2048ELj1ELj4ELj1ELj16ENS_18Kernel_traits_baseILj2048EfS2_S2_S2_fjLj128EEEEELb0ELb1ELb0EEEvNS_9FwdParamsE)
        /*0554*/ 	.word	0x00000000


	//----- nvinfo : EIATTR_REGCOUNT
	.align		4
.L_236:
        /*0558*/ 	.byte	0x04, 0x2f
        /*055a*/ 	.short	(.L_238 - .L_237)
	.align		4
.L_237:
        /*055c*/ 	.word	index@(_ZN10layer_norm31ln_parallel_residual_fwd_kernelINS_13Kernel_traitsIf6__halfS2_S2_fjLj2048ELj1ELj4ELj1ELj16ENS_18Kernel_traits_baseILj2048EfS2_S2_S2_fjLj128EEEEELb0ELb0ELb1EEEvNS_9FwdParamsE)
        /*0560*/ 	.word	0x000000ff


	//----- nvinfo : EIATTR_FRAME_SIZE
	.align		4
.L_238:
        /*0564*/ 	.byte	0x04, 0x11
        /*0566*/ 	.short	(.L_240 - .L_239)
	.align		4
.L_239:
        /*0568*/ 	.word	index@($__internal_41_$__cuda_sm70_shflsync_bfly_p)
        /*056c*/ 	.word	0x00000000


	//----- nvinfo : EIATTR_FRAME_SIZE
	.align		4
.L_240:
        /*0570*/ 	.byte	0x04, 0x11
        /*0572*/ 	.short	(.L_242 - .L_241)
	.align		4
.L_241:
        /*0574*/ 	.word	index@(_ZN10layer_norm31ln_parallel_residual_fwd_kernelINS_13Kernel_traitsIf6__halfS2_S2_fjLj2048ELj1ELj4ELj1ELj16ENS_18Kernel_traits_baseILj2048EfS2_S2_S2_fjLj128EEEEELb0ELb0ELb1EEEvNS_9FwdParamsE)
        /*0578*/ 	.word	0x00000188


	//----- nvinfo : EIATTR_REGCOUNT
	.align		4
.L_242:
        /*057c*/ 	.byte	0x04, 0x2f
        /*057e*/ 	.short	(.L_244 - .L_243)
	.align		4
.L_243:
        /*0580*/ 	.word	index@(_ZN10layer_norm31ln_parallel_residual_fwd_kernelINS_13Kernel_traitsIf6__halfS2_S2_fjLj2048ELj1ELj4ELj1ELj16ENS_18Kernel_traits_baseILj2048EfS2_S2_S2_fjLj128EEEEELb0ELb0ELb0EEEvNS_9FwdParamsE)
        /*0584*/ 	.word	0x000000ff


	//----- nvinfo : EIATTR_FRAME_SIZE
	.align		4
.L_244:
        /*0588*/ 	.byte	0x04, 0x11
        /*058a*/ 	.short	(.L_246 - .L_245)
	.align		4
.L_245:
        /*058c*/ 	.word	index@($__internal_40_$__cuda_sm70_shflsync_bfly_p)
        /*0590*/ 	.word	0x00000000


	//----- nvinfo : EIATTR_FRAME_SIZE
	.align		4
.L_246:
        /*0594*/ 	.byte	0x04, 0x11
        /*0596*/ 	.short	(.L_248 - .L_247)
	.align		4
.L_247:
        /*0598*/ 	.word	index@(_ZN10layer_norm31ln_parallel_residual_fwd_kernelINS_13Kernel_traitsIf6__halfS2_S2_fjLj2048ELj1ELj4ELj1ELj16ENS_18Kernel_traits_baseILj2048EfS2_S2_S2_fjLj128EEEEELb0ELb0ELb0EEEvNS_9FwdParamsE)
        /*059c*/ 	.word	0x00000198


	//----- nvinfo : EIATTR_REGCOUNT
	.align		4
.L_248:
        /*05a0*/ 	.byte	0x04, 0x2f
        /*05a2*/ 	.short	(.L_250 - .L_249)
	.align		4
.L_249:
        /*05a4*/ 	.word	index@(_ZN10layer_norm31ln_parallel_residual_fwd_kernelINS_13Kernel_traitsIf13__nv_bfloat16fS2_fjLj2048ELj1ELj4ELj1ELj16ENS_18Kernel_traits_baseILj2048EfS2_fS2_fjLj128EEEEELb1ELb1ELb1EEEvNS_9FwdParamsE)
        /*05a8*/ 	.word	0x000000fd


	//----- nvinfo : EIATTR_FRAME_SIZE
	.align		4
.L_250:
        /*05ac*/ 	.byte	0x04, 0x11
        /*05ae*/ 	.short	(.L_252 - .L_251)
	.align		4
.L_251:
        /*05b0*/ 	.word	index@($__internal_39_$__cuda_sm70_shflsync_bfly_p)
        /*05b4*/ 	.word	0x00000000


	//----- nvinfo : EIATTR_FRAME_SIZE
	.align		4
.L_252:
        /*05b8*/ 	.byte	0x04, 0x11
        /*05ba*/ 	.short	(.L_254 - .L_253)
	.align		4
.L_253:
        /*05bc*/ 	.word	index@(_ZN10layer_norm31ln_parallel_residual_fwd_kernelINS_13Kernel_traitsIf13__nv_bfloat16fS2_fjLj2048ELj1ELj4ELj1ELj16ENS_18Kernel_traits_baseILj2048EfS2_fS2_fjLj128EEEEELb1ELb1ELb1EEEvNS_9FwdParamsE)
        /*05c0*/ 	.word	0x00000000


	//----- nvinfo : EIATTR_REGCOUNT
	.align		4
.L_254:
        /*05c4*/ 	.byte	0x04, 0x2f
        /*05c6*/ 	.short	(.L_256 - .L_255)
	.align		4
.L_255:
        /*05c8*/ 	.word	index@(_ZN10layer_norm31ln_parallel_residual_fwd_kernelINS_13Kernel_traitsIf13__nv_bfloat16fS2_fjLj2048ELj1ELj4ELj1ELj16ENS_18Kernel_traits_baseILj2048EfS2_fS2_fjLj128EEEEELb1ELb1ELb0EEEvNS_9FwdParamsE)
        /*05cc*/ 	.word	0x000000f5


	//----- nvinfo : EIATTR_FRAME_SIZE
	.align		4
.L_256:
        /*05d0*/ 	.byte	0x04, 0x11
        /*05d2*/ 	.short	(.L_258 - .L_257)
	.align		4
.L_257:
        /*05d4*/ 	.word	index@($__internal_38_$__cuda_sm70_shflsync_bfly_p)
        /*05d8*/ 	.word	0x00000000


	//----- nvinfo : EIATTR_FRAME_SIZE
	.align		4
.L_258:
        /*05dc*/ 	.byte	0x04, 0x11
        /*05de*/ 	.short	(.L_260 - .L_259)
	.align		4
.L_259:
        /*05e0*/ 	.word	index@(_ZN10layer_norm31ln_parallel_residual_fwd_kernelINS_13Kernel_traitsIf13__nv_bfloat16fS2_fjLj2048ELj1ELj4ELj1ELj16ENS_18Kernel_traits_baseILj2048EfS2_fS2_fjLj128EEEEELb1ELb1ELb0EEEvNS_9FwdParamsE)
        /*05e4*/ 	.word	0x00000000


	//----- nvinfo : EIATTR_REGCOUNT
	.align		4
.L_260:
        /*05e8*/ 	.byte	0x04, 0x2f
        /*05ea*/ 	.short	(.L_262 - .L_261)
	.align		4
.L_261:
        /*05ec*/ 	.word	index@(_ZN10layer_norm31ln_parallel_residual_fwd_kernelINS_13Kernel_traitsIf13__nv_bfloat16fS2_fjLj2048ELj1ELj4ELj1ELj16ENS_18Kernel_traits_baseILj2048EfS2_fS2_fjLj128EEEEELb1ELb0ELb1EEEvNS_9FwdParamsE)
        /*05f0*/ 	.word	0x000000ff


	//----- nvinfo : EIATTR_FRAME_SIZE
	.align		4
.L_262:
        /*05f4*/ 	.byte	0x04, 0x11
        /*05f6*/ 	.short	(.L_264 - .L_263)
	.align		4
.L_263:
        /*05f8*/ 	.word	index@($__internal_37_$__cuda_sm70_shflsync_bfly_p)
        /*05fc*/ 	.word	0x00000000


	//----- nvinfo : EIATTR_FRAME_SIZE
	.align		4
.L_264:
        /*0600*/ 	.byte	0x04, 0x11
        /*0602*/ 	.short	(.L_266 - .L_265)
	.align		4
.L_265:
        /*0604*/ 	.word	index@(_ZN10layer_norm31ln_parallel_residual_fwd_kernelINS_13Kernel_traitsIf13__nv_bfloat16fS2_fjLj2048ELj1ELj4ELj1ELj16ENS_18Kernel_traits_baseILj2048EfS2_fS2_fjLj128EEEEELb1ELb0ELb1EEEvNS_9FwdParamsE)
        /*0608*/ 	.word	0x000001e0


	//----- nvinfo : EIATTR_REGCOUNT
	.align		4
.L_266:
        /*060c*/ 	.byte	0x04, 0x2f
        /*060e*/ 	.short	(.L_268 - .L_267)
	.align		4
.L_267:
        /*0610*/ 	.word	index@(_ZN10layer_norm31ln_parallel_residual_fwd_kernelINS_13Kernel_traitsIf13__nv_bfloat16fS2_fjLj2048ELj1ELj4ELj1ELj16ENS_18Kernel_traits_baseILj2048EfS2_fS2_fjLj128EEEEELb1ELb0ELb0EEEvNS_9FwdParamsE)
        /*0614*/ 	.word	0x000000ff


	//----- nvinfo : EIATTR_FRAME_SIZE
	.align		4
.L_268:
        /*0618*/ 	.byte	0x04, 0x11
        /*061a*/ 	.short	(.L_270 - .L_269)
	.align		4
.L_269:
        /*061c*/ 	.word	index@($__internal_36_$__cuda_sm70_shflsync_bfly_p)
        /*0620*/ 	.word	0x00000000


	//----- nvinfo : EIATTR_FRAME_SIZE
	.align		4
.L_270:
        /*0624*/ 	.byte	0x04, 0x11
        /*0626*/ 	.short	(.L_272 - .L_271)
	.align		4
.L_271:
        /*0628*/ 	.word	index@(_ZN10layer_norm31ln_parallel_residual_fwd_kernelINS_13Kernel_traitsIf13__nv_bfloat16fS2_fjLj2048ELj1ELj4ELj1ELj16ENS_18Kernel_traits_baseILj2048EfS2_fS2_fjLj128EEEEELb1ELb0ELb0EEEvNS_9FwdParamsE)
        /*062c*/ 	.word	0x000001d8


	//----- nvinfo : EIATTR_REGCOUNT
	.align		4
.L_272:
        /*0630*/ 	.byte	0x04, 0x2f
        /*0632*/ 	.short	(.L_274 - .L_273)
	.align		4
.L_273:
        /*0634*/ 	.word	index@(_ZN10layer_norm31ln_parallel_residual_fwd_kernelINS_13Kernel_traitsIf13__nv_bfloat16fS2_fjLj2048ELj1ELj4ELj1ELj16ENS_18Kernel_traits_baseILj2048EfS2_fS2_fjLj128EEEEELb0ELb1ELb1EEEvNS_9FwdParamsE)
        /*0638*/ 	.word	0x000000f7


	//----- nvinfo : EIATTR_FRAME_SIZE
	.align		4
.L_274:
        /*063c*/ 	.byte	0x04, 0x11
        /*063e*/ 	.short	(.L_276 - .L_275)
	.align		4
.L_275:
        /*0640*/ 	.word	index@($__internal_35_$__cuda_sm70_shflsync_bfly_p)
        /*0644*/ 	.word	0x00000000


	//----- nvinfo : EIATTR_FRAME_SIZE
	.align		4
.L_276:
        /*0648*/ 	.byte	0x04, 0x11
        /*064a*/ 	.short	(.L_278 - .L_277)
	.align		4
.L_277:
        /*064c*/ 	.word	index@(_ZN10layer_norm31ln_parallel_residual_fwd_kernelINS_13Kernel_traitsIf13__nv_bfloat16fS2_fjLj2048ELj1ELj4ELj1ELj16ENS_18Kernel_traits_baseILj2048EfS2_fS2_fjLj128EEEEELb0ELb1ELb1EEEvNS_9FwdParamsE)
        /*0650*/ 	.word	0x00000000


	//----- nvinfo : EIATTR_REGCOUNT
	.align		4
.L_278:
        /*0654*/ 	.byte	0x04, 0x2f
        /*0656*/ 	.short	(.L_280 - .L_279)
	.align		4
.L_279:
        /*0658*/ 	.word	index@(_ZN10layer_norm31ln_parallel_residual_fwd_kernelINS_13Kernel_traitsIf13__nv_bfloat16fS2_fjLj2048ELj1ELj4ELj1ELj16ENS_18Kernel_traits_baseILj2048EfS2_fS2_fjLj128EEEEELb0ELb1ELb0EEEvNS_9FwdParamsE)
        /*065c*/ 	.word	0x000000e4


	//----- nvinfo : EIATTR_FRAME_SIZE
	.align		4
.L_280:
        /*0660*/ 	.byte	0x04, 0x11
        /*0662*/ 	.short	(.L_282 - .L_281)
	.align		4
.L_281:
        /*0664*/ 	.word	index@($__internal_34_$__cuda_sm70_shflsync_bfly_p)
        /*0668*/ 	.word	0x00000000


	//----- nvinfo : EIATTR_FRAME_SIZE
	.align		4
.L_282:
        /*066c*/ 	.byte	0x04, 0x11
        /*066e*/ 	.short	(.L_284 - .L_283)
	.align		4
.L_283:
        /*0670*/ 	.word	index@(_ZN10layer_norm31ln_parallel_residual_fwd_kernelINS_13Kernel_traitsIf13__nv_bfloat16fS2_fjLj2048ELj1ELj4ELj1ELj16ENS_18Kernel_traits_baseILj2048EfS2_fS2_fjLj128EEEEELb0ELb1ELb0EEEvNS_9FwdParamsE)
        /*0674*/ 	.word	0x00000000


	//----- nvinfo : EIATTR_REGCOUNT
	.align		4
.L_284:
        /*0678*/ 	.byte	0x04, 0x2f
        /*067a*/ 	.short	(.L_286 - .L_285)
	.align		4
.L_285:
        /*067c*/ 	.word	index@(_ZN10layer_norm31ln_parallel_residual_fwd_kernelINS_13Kernel_traitsIf13__nv_bfloat16fS2_fjLj2048ELj1ELj4ELj1ELj16ENS_18Kernel_traits_baseILj2048EfS2_fS2_fjLj128EEEEELb0ELb0ELb1EEEvNS_9FwdParamsE)
        /*0680*/ 	.word	0x000000ff


	//----- nvinfo : EIATTR_FRAME_SIZE
	.align		4
.L_286:
        /*0684*/ 	.byte	0x04, 0x11
        /*0686*/ 	.short	(.L_288 - .L_287)
	.align		4
.L_287:
        /*0688*/ 	.word	index@($__internal_33_$__cuda_sm70_shflsync_bfly_p)
        /*068c*/ 	.word	0x00000000


	//----- nvinfo : EIATTR_FRAME_SIZE
	.align		4
.L_288:
        /*0690*/ 	.byte	0x04, 0x11
        /*0692*/ 	.short	(.L_290 - .L_289)
	.align		4
.L_289:
        /*0694*/ 	.word	index@(_ZN10layer_norm31ln_parallel_residual_fwd_kernelINS_13Kernel_traitsIf13__nv_bfloat16fS2_fjLj2048ELj1ELj4ELj1ELj16ENS_18Kernel_traits_baseILj2048EfS2_fS2_fjLj128EEEEELb0ELb0ELb1EEEvNS_9FwdParamsE)
        /*0698*/ 	.word	0x00000198


	//----- nvinfo : EIATTR_REGCOUNT
	.align		4
.L_290:
        /*069c*/ 	.byte	0x04, 0x2f
        /*069e*/ 	.short	(.L_292 - .L_291)
	.align		4
.L_291:
        /*06a0*/ 	.word	index@(_ZN10layer_norm31ln_parallel_residual_fwd_kernelINS_13Kernel_traitsIf13__nv_bfloat16fS2_fjLj2048ELj1ELj4ELj1ELj16ENS_18Kernel_traits_baseILj2048EfS2_fS2_fjLj128EEEEELb0ELb0ELb0EEEvNS_9FwdParamsE)
        /*06a4*/ 	.word	0x000000ff


	//----- nvinfo : EIATTR_FRAME_SIZE
	.align		4
.L_292:
        /*06a8*/ 	.byte	0x04, 0x11
        /*06aa*/ 	.short	(.L_294 - .L_293)
	.align		4
.L_293:
        /*06ac*/ 	.word	index@($__internal_32_$__cuda_sm70_shflsync_bfly_p)
        /*06b0*/ 	.word	0x00000000


	//----- nvinfo : EIATTR_FRAME_SIZE
	.align		4
.L_294:
        /*06b4*/ 	.byte	0x04, 0x11
        /*06b6*/ 	.short	(.L_296 - .L_295)
	.align		4
.L_295:
        /*06b8*/ 	.word	index@(_ZN10layer_norm31ln_parallel_residual_fwd_kernelINS_13Kernel_traitsIf13__nv_bfloat16fS2_fjLj2048ELj1ELj4ELj1ELj16ENS_18Kernel_traits_baseILj2048EfS2_fS2_fjLj128EEEEELb0ELb0ELb0EEEvNS_9FwdParamsE)
        /*06bc*/ 	.word	0x00000198


	//----- nvinfo : EIATTR_REGCOUNT
	.align		4
.L_296:
        /*06c0*/ 	.byte	0x04, 0x2f
        /*06c2*/ 	.short	(.L_298 - .L_297)
	.align		4
.L_297:
        /*06c4*/ 	.word	index@(_ZN10layer_norm31ln_parallel_residual_fwd_kernelINS_13Kernel_traitsI13__nv_bfloat16S2_fS2_fjLj2048ELj1ELj4ELj1ELj16ENS_18Kernel_traits_baseILj2048ES2_S2_fS2_fjLj128EEEEELb1ELb1ELb1EEEvNS_9FwdParamsE)
        /*06c8*/ 	.word	0x000000e4


	//----- nvinfo : EIATTR_FRAME_SIZE
	.align		4
.L_298:
        /*06cc*/ 	.byte	0x04, 0x11
        /*06ce*/ 	.short	(.L_300 - .L_299)
	.align		4
.L_299:
        /*06d0*/ 	.word	index@($__internal_31_$__cuda_sm70_shflsync_bfly_p)
        /*06d4*/ 	.word	0x00000000


	//----- nvinfo : EIATTR_FRAME_SIZE
	.align		4
.L_300:
        /*06d8*/ 	.byte	0x04, 0x11
        /*06da*/ 	.short	(.L_302 - .L_301)
	.align		4
.L_301:
        /*06dc*/ 	.word	index@(_ZN10layer_norm31ln_parallel_residual_fwd_kernelINS_13Kernel_traitsI13__nv_bfloat16S2_fS2_fjLj2048ELj1ELj4ELj1ELj16ENS_18Kernel_traits_baseILj2048ES2_S2_fS2_fjLj128EEEEELb1ELb1ELb1EEEvNS_9FwdParamsE)
        /*06e0*/ 	.word	0x00000000


	//----- nvinfo : EIATTR_REGCOUNT
	.align		4
.L_302:
        /*06e4*/ 	.byte	0x04, 0x2f
        /*06e6*/ 	.short	(.L_304 - .L_303)
	.align		4
.L_303:
        /*06e8*/ 	.word	index@(_ZN10layer_norm31ln_parallel_residual_fwd_kernelINS_13Kernel_traitsI13__nv_bfloat16S2_fS2_fjLj2048ELj1ELj4ELj1ELj16ENS_18Kernel_traits_baseILj2048ES2_S2_fS2_fjLj128EEEEELb1ELb1ELb0EEEvNS_9FwdParamsE)
        /*06ec*/ 	.word	0x000000f5


	//----- nvinfo : EIATTR_FRAME_SIZE
	.align		4
.L_304:
        /*06f0*/ 	.byte	0x04, 0x11
        /*06f2*/ 	.short	(.L_306 - .L_305)
	.align		4
.L_305:
        /*06f4*/ 	.word	index@($__internal_30_$__cuda_sm70_shflsync_bfly_p)
        /*06f8*/ 	.word	0x00000000


	//----- nvinfo : EIATTR_FRAME_SIZE
	.align		4
.L_306:
        /*06fc*/ 	.byte	0x04, 0x11
        /*06fe*/ 	.short	(.L_308 - .L_307)
	.align		4
.L_307:
        /*0700*/ 	.word	index@(_ZN10layer_norm31ln_parallel_residual_fwd_kernelINS_13Kernel_traitsI13__nv_bfloat16S2_fS2_fjLj2048ELj1ELj4ELj1ELj16ENS_18Kernel_traits_baseILj2048ES2_S2_fS2_fjLj128EEEEELb1ELb1ELb0EEEvNS_9FwdParamsE)
        /*0704*/ 	.word	0x00000000


	//----- nvinfo : EIATTR_REGCOUNT
	.align		4
.L_308:
        /*0708*/ 	.byte	0x04, 0x2f
        /*070a*/ 	.short	(.L_310 - .L_309)
	.align		4
.L_309:
        /*070c*/ 	.word	index@(_ZN10layer_norm31ln_parallel_residual_fwd_kernelINS_13Kernel_traitsI13__nv_bfloat16S2_fS2_fjLj2048ELj1ELj4ELj1ELj16ENS_18Kernel_traits_baseILj2048ES2_S2_fS2_fjLj128EEEEELb1ELb0ELb1EEEvNS_9FwdParamsE)
        /*0710*/ 	.word	0x000000ff


	//----- nvinfo : EIATTR_FRAME_SIZE
	.align		4
.L_310:
        /*0714*/ 	.byte	0x04, 0x11
        /*0716*/ 	.short	(.L_312 - .L_311)
	.align		4
.L_311:
        /*0718*/ 	.word	index@($__internal_29_$__cuda_sm70_shflsync_bfly_p)
        /*071c*/ 	.word	0x00000000


	//----- nvinfo : EIATTR_FRAME_SIZE
	.align		4
.L_312:
        /*0720*/ 	.byte	0x04, 0x11
        /*0722*/ 	.short	(.L_314 - .L_313)
	.align		4
.L_313:
        /*0724*/ 	.word	index@(_ZN10layer_norm31ln_parallel_residual_fwd_kernelINS_13Kernel_traitsI13__nv_bfloat16S2_fS2_fjLj2048ELj1ELj4ELj1ELj16ENS_18Kernel_traits_baseILj2048ES2_S2_fS2_fjLj128EEEEELb1ELb0ELb1EEEvNS_9FwdParamsE)
        /*0728*/ 	.word	0x000000e0


	//----- nvinfo : EIATTR_REGCOUNT
	.align		4
.L_314:
        /*072c*/ 	.byte	0x04, 0x2f
        /*072e*/ 	.short	(.L_316 - .L_315)
	.align		4
.L_315:
        /*0730*/ 	.word	index@(_ZN10layer_norm31ln_parallel_residual_fwd_kernelINS_13Kernel_traitsI13__nv_bfloat16S2_fS2_fjLj2048ELj1ELj4ELj1ELj16ENS_18Kernel_traits_baseILj2048ES2_S2_fS2_fjLj128EEEEELb1ELb0ELb0EEEvNS_9FwdParamsE)
        /*0734*/ 	.word	0x000000ff


	//----- nvinfo : EIATTR_FRAME_SIZE
	.align		4
.L_316:
        /*0738*/ 	.byte	0x04, 0x11
        /*073a*/ 	.short	(.L_318 - .L_317)
	.align		4
.L_317:
        /*073c*/ 	.word	index@($__internal_28_$__cuda_sm70_shflsync_bfly_p)
        /*0740*/ 	.word	0x00000000


	//----- nvinfo : EIATTR_FRAME_SIZE
	.align		4
.L_318:
        /*0744*/ 	.byte	0x04, 0x11
        /*0746*/ 	.short	(.L_320 - .L_319)
	.align		4
.L_319:
        /*0748*/ 	.word	index@(_ZN10layer_norm31ln_parallel_residual_fwd_kernelINS_13Kernel_traitsI13__nv_bfloat16S2_fS2_fjLj2048ELj1ELj4ELj1ELj16ENS_18Kernel_traits_baseILj2048ES2_S2_fS2_fjLj128EEEEELb1ELb0ELb0EEEvNS_9FwdParamsE)
        /*074c*/ 	.word	0x000001f0


	//----- nvinfo : EIATTR_REGCOUNT
	.align		4
.L_320:
        /*0750*/ 	.byte	0x04, 0x2f
        /*0752*/ 	.short	(.L_322 - .L_321)
	.align		4
.L_321:
        /*0754*/ 	.word	index@(_ZN10layer_norm31ln_parallel_residual_fwd_kernelINS_13Kernel_traitsI13__nv_bfloat16S2_fS2_fjLj2048ELj1ELj4ELj1ELj16ENS_18Kernel_traits_baseILj2048ES2_S2_fS2_fjLj128EEEEELb0ELb1ELb1EEEvNS_9FwdParamsE)
        /*0758*/ 	.word	0x000000ff


	//----- nvinfo : EIATTR_FRAME_SIZE
	.align		4
.L_322:
        /*075c*/ 	.byte	0x04, 0x11
        /*075e*/ 	.short	(.L_324 - .L_323)
	.align		4
.L_323:
        /*0760*/ 	.word	index@($__internal_27_$__cuda_sm70_shflsync_bfly_p)
        /*0764*/ 	.word	0x00000000


	//----- nvinfo : EIATTR_FRAME_SIZE
	.align		4
.L_324:
        /*0768*/ 	.byte	0x04, 0x11
        /*076a*/ 	.short	(.L_326 - .L_325)
	.align		4
.L_325:
        /*076c*/ 	.word	index@(_ZN10layer_norm31ln_parallel_residual_fwd_kernelINS_13Kernel_traitsI13__nv_bfloat16S2_fS2_fjLj2048ELj1ELj4ELj1ELj16ENS_18Kernel_traits_baseILj2048ES2_S2_fS2_fjLj128EEEEELb0ELb1ELb1EEEvNS_9FwdParamsE)
        /*0770*/ 	.word	0x00000000


	//----- nvinfo : EIATTR_REGCOUNT
	.align		4
.L_326:
        /*0774*/ 	.byte	0x04, 0x2f
        /*0776*/ 	.short	(.L_328 - .L_327)
	.align		4
.L_327:
        /*0778*/ 	.word	index@(_ZN10layer_norm31ln_parallel_residual_fwd_kernelINS_13Kernel_traitsI13__nv_bfloat16S2_fS2_fjLj2048ELj1ELj4ELj1ELj16ENS_18Kernel_traits_baseILj2048ES2_S2_fS2_fjLj128EEEEELb0ELb1ELb0EEEvNS_9FwdParamsE)
        /*077c*/ 	.word	0x000000e4


	//----- nvinfo : EIATTR_FRAME_SIZE
	.align		4
.L_328:
        /*0780*/ 	.byte	0x04, 0x11
        /*0782*/ 	.short	(.L_330 - .L_329)
	.align		4
.L_329:
        /*0784*/ 	.word	index@($__internal_26_$__cuda_sm70_shflsync_bfly_p)
        /*0788*/ 	.word	0x00000000


	//----- nvinfo : EIATTR_FRAME_SIZE
	.align		4
.L_330:
        /*078c*/ 	.byte	0x04, 0x11
        /*078e*/ 	.short	(.L_332 - .L_331)
	.align		4
.L_331:
        /*0790*/ 	.word	index@(_ZN10layer_norm31ln_parallel_residual_fwd_kernelINS_13Kernel_traitsI13__nv_bfloat16S2_fS2_fjLj2048ELj1ELj4ELj1ELj16ENS_18Kernel_traits_baseILj2048ES2_S2_fS2_fjLj128EEEEELb0ELb1ELb0EEEvNS_9FwdParamsE)
        /*0794*/ 	.word	0x00000000


	//----- nvinfo : EIATTR_REGCOUNT
	.align		4
.L_332:
        /*0798*/ 	.byte	0x04, 0x2f
        /*079a*/ 	.short	(.L_334 - .L_333)
	.align		4
.L_333:
        /*079c*/ 	.word	index@(_ZN10layer_norm31ln_parallel_residual_fwd_kernelINS_13Kernel_traitsI13__nv_bfloat16S2_fS2_fjLj2048ELj1ELj4ELj1ELj16ENS_18Kernel_traits_baseILj2048ES2_S2_fS2_fjLj128EEEEELb0ELb0ELb1EEEvNS_9FwdParamsE)
        /*07a0*/ 	.word	0x000000ff


	//----- nvinfo : EIATTR_FRAME_SIZE
	.align		4
.L_334:
        /*07a4*/ 	.byte	0x04, 0x11
        /*07a6*/ 	.short	(.L_336 - .L_335)
	.align		4
.L_335:
        /*07a8*/ 	.word	index@($__internal_25_$__cuda_sm70_shflsync_bfly_p)
        /*07ac*/ 	.word	0x00000000


	//----- nvinfo : EIATTR_FRAME_SIZE
	.align		4
.L_336:
        /*07b0*/ 	.byte	0x04, 0x11
        /*07b2*/ 	.short	(.L_338 - .L_337)
	.align		4
.L_337:
        /*07b4*/ 	.word	index@(_ZN10layer_norm31ln_parallel_residual_fwd_kernelINS_13Kernel_traitsI13__nv_bfloat16S2_fS2_fjLj2048ELj1ELj4ELj1ELj16ENS_18Kernel_traits_baseILj2048ES2_S2_fS2_fjLj128EEEEELb0ELb0ELb1EEEvNS_9FwdParamsE)
        /*07b8*/ 	.word	0x00000088


	//----- nvinfo : EIATTR_REGCOUNT
	.align		4
.L_338:
        /*07bc*/ 	.byte	0x04, 0x2f
        /*07be*/ 	.short	(.L_340 - .L_339)
	.align		4
.L_339:
        /*07c0*/ 	.word	index@(_ZN10layer_norm31ln_parallel_residual_fwd_kernelINS_13Kernel_traitsI13__nv_bfloat16S2_fS2_fjLj2048ELj1ELj4ELj1ELj16ENS_18Kernel_traits_baseILj2048ES2_S2_fS2_fjLj128EEEEELb0ELb0ELb0EEEvNS_9FwdParamsE)
        /*07c4*/ 	.word	0x000000ff


	//----- nvinfo : EIATTR_FRAME_SIZE
	.align		4
.L_340:
        /*07c8*/ 	.byte	0x04, 0x11
        /*07ca*/ 	.short	(.L_342 - .L_341)
	.align		4
.L_341:
        /*07cc*/ 	.word	index@($__internal_24_$__cuda_sm70_shflsync_bfly_p)
        /*07d0*/ 	.word	0x00000000


	//----- nvinfo : EIATTR_FRAME_SIZE
	.align		4
.L_342:
        /*07d4*/ 	.byte	0x04, 0x11
        /*07d6*/ 	.short	(.L_344 - .L_343)
	.align		4
.L_343:
        /*07d8*/ 	.word	index@(_ZN10layer_norm31ln_parallel_residual_fwd_kernelINS_13Kernel_traitsI13__nv_bfloat16S2_fS2_fjLj2048ELj1ELj4ELj1ELj16ENS_18Kernel_traits_baseILj2048ES2_S2_fS2_fjLj128EEEEELb0ELb0ELb0EEEvNS_9FwdParamsE)
        /*07dc*/ 	.word	0x000001b0


	//----- nvinfo : EIATTR_REGCOUNT
	.align		4
.L_344:
        /*07e0*/ 	.byte	0x04, 0x2f
        /*07e2*/ 	.short	(.L_346 - .L_345)
	.align		4
.L_345:
        /*07e4*/ 	.word	index@(_ZN10layer_norm31ln_parallel_residual_fwd_kernelINS_13Kernel_traitsIf13__nv_bfloat16S2_S2_fjLj2048ELj1ELj4ELj1ELj16ENS_18Kernel_traits_baseILj2048EfS2_S2_S2_fjLj128EEEEELb1ELb1ELb1EEEvNS_9FwdParamsE)
        /*07e8*/ 	.word	0x000000f6


	//----- nvinfo : EIATTR_FRAME_SIZE
	.align		4
.L_346:
        /*07ec*/ 	.byte	0x04, 0x11
        /*07ee*/ 	.short	(.L_348 - .L_347)
	.align		4
.L_347:
        /*07f0*/ 	.word	index@($__internal_23_$__cuda_sm70_shflsync_bfly_p)
        /*07f4*/ 	.word	0x00000000


	//----- nvinfo : EIATTR_FRAME_SIZE
	.align		4
.L_348:
        /*07f8*/ 	.byte	0x04, 0x11
        /*07fa*/ 	.short	(.L_350 - .L_349)
	.align		4
.L_349:
        /*07fc*/ 	.word	index@(_ZN10layer_norm31ln_parallel_residual_fwd_kernelINS_13Kernel_traitsIf13__nv_bfloat16S2_S2_fjLj2048ELj1ELj4ELj1ELj16ENS_18Kernel_traits_baseILj2048EfS2_S2_S2_fjLj128EEEEELb1ELb1ELb1EEEvNS_9FwdParamsE)
        /*0800*/ 	.word	0x00000000


	//----- nvinfo : EIATTR_REGCOUNT
	.align		4
.L_350:
        /*0804*/ 	.byte	0x04, 0x2f
        /*0806*/ 	.short	(.L_352 - .L_351)
	.align		4
.L_351:
        /*0808*/ 	.word	index@(_ZN10layer_norm31ln_parallel_residual_fwd_kernelINS_13Kernel_traitsIf13__nv_bfloat16S2_S2_fjLj2048ELj1ELj4ELj1ELj16ENS_18Kernel_traits_baseILj2048EfS2_S2_S2_fjLj128EEEEELb1ELb1ELb0EEEvNS_9FwdParamsE)
        /*080c*/ 	.word	0x000000f2


	//----- nvinfo : EIATTR_FRAME_SIZE
	.align		4
.L_352:
        /*0810*/ 	.byte	0x04, 0x11
        /*0812*/ 	.short	(.L_354 - .L_353)
	.align		4
.L_353:
        /*0814*/ 	.word	index@($__internal_22_$__cuda_sm70_shflsync_bfly_p)
        /*0818*/ 	.word	0x00000000


	//----- nvinfo : EIATTR_FRAME_SIZE
	.align		4
.L_354:
        /*081c*/ 	.byte	0x04, 0x11
        /*081e*/ 	.short	(.L_356 - .L_355)
	.align		4
.L_355:
        /*0820*/ 	.word	index@(_ZN10layer_norm31ln_parallel_residual_fwd_kernelINS_13Kernel_traitsIf13__nv_bfloat16S2_S2_fjLj2048ELj1ELj4ELj1ELj16ENS_18Kernel_traits_baseILj2048EfS2_S2_S2_fjLj128EEEEELb1ELb1ELb0EEEvNS_9FwdParamsE)
        /*0824*/ 	.word	0x00000000


	//----- nvinfo : EIATTR_REGCOUNT
	.align		4
.L_356:
        /*0828*/ 	.byte	0x04, 0x2f
        /*082a*/ 	.short	(.L_358 - .L_357)
	.align		4
.L_357:
        /*082c*/ 	.word	index@(_ZN10layer_norm31ln_parallel_residual_fwd_kernelINS_13Kernel_traitsIf13__nv_bfloat16S2_S2_fjLj2048ELj1ELj4ELj1ELj16ENS_18Kernel_traits_baseILj2048EfS2_S2_S2_fjLj128EEEEELb1ELb0ELb1EEEvNS_9FwdParamsE)
        /*0830*/ 	.word	0x000000ff


	//----- nvinfo : EIATTR_FRAME_SIZE
	.align		4
.L_358:
        /*0834*/ 	.byte	0x04, 0x11
        /*0836*/ 	.short	(.L_360 - .L_359)
	.align		4
.L_359:
        /*0838*/ 	.word	index@($__internal_21_$__cuda_sm70_shflsync_bfly_p)
        /*083c*/ 	.word	0x00000000


	//----- nvinfo : EIATTR_FRAME_SIZE
	.align		4
.L_360:
        /*0840*/ 	.byte	0x04, 0x11
        /*0842*/ 	.short	(.L_362 - .L_361)
	.align		4
.L_361:
        /*0844*/ 	.word	index@(_ZN10layer_norm31ln_parallel_residual_fwd_kernelINS_13Kernel_traitsIf13__nv_bfloat16S2_S2_fjLj2048ELj1ELj4ELj1ELj16ENS_18Kernel_traits_baseILj2048EfS2_S2_S2_fjLj128EEEEELb1ELb0ELb1EEEvNS_9FwdParamsE)
        /*0848*/ 	.word	0x000001d0


	//----- nvinfo : EIATTR_REGCOUNT
	.align		4
.L_362:
        /*084c*/ 	.byte	0x04, 0x2f
        /*084e*/ 	.short	(.L_364 - .L_363)
	.align		4
.L_363:
        /*0850*/ 	.word	index@(_ZN10layer_norm31ln_parallel_residual_fwd_kernelINS_13Kernel_traitsIf13__nv_bfloat16S2_S2_fjLj2048ELj1ELj4ELj1ELj16ENS_18Kernel_traits_baseILj2048EfS2_S2_S2_fjLj128EEEEELb1ELb0ELb0EEEvNS_9FwdParamsE)
        /*0854*/ 	.word	0x000000ff


	//----- nvinfo : EIATTR_FRAME_SIZE
	.align		4
.L_364:
        /*0858*/ 	.byte	0x04, 0x11
        /*085a*/ 	.short	(.L_366 - .L_365)
	.align		4
.L_365:
        /*085c*/ 	.word	index@($__internal_20_$__cuda_sm70_shflsync_bfly_p)
        /*0860*/ 	.word	0x00000000


	//----- nvinfo : EIATTR_FRAME_SIZE
	.align		4
.L_366:
        /*0864*/ 	.byte	0x04, 0x11
        /*0866*/ 	.short	(.L_368 - .L_367)
	.align		4
.L_367:
        /*0868*/ 	.word	index@(_ZN10layer_norm31ln_parallel_residual_fwd_kernelINS_13Kernel_traitsIf13__nv_bfloat16S2_S2_fjLj2048ELj1ELj4ELj1ELj16ENS_18Kernel_traits_baseILj2048EfS2_S2_S2_fjLj128EEEEELb1ELb0ELb0EEEvNS_9FwdParamsE)
        /*086c*/ 	.word	0x000001c8


	//----- nvinfo : EIATTR_REGCOUNT
	.align		4
.L_368:
        /*0870*/ 	.byte	0x04, 0x2f
        /*0872*/ 	.short	(.L_370 - .L_369)
	.align		4
.L_369:
        /*0874*/ 	.word	index@(_ZN10layer_norm31ln_parallel_residual_fwd_kernelINS_13Kernel_traitsIf13__nv_bfloat16S2_S2_fjLj2048ELj1ELj4ELj1ELj16ENS_18Kernel_traits_baseILj2048EfS2_S2_S2_fjLj128EEEEELb0ELb1ELb1EEEvNS_9FwdParamsE)
        /*0878*/ 	.word	0x000000ed


	//----- nvinfo : EIATTR_FRAME_SIZE
	.align		4
.L_370:
        /*087c*/ 	.byte	0x04, 0x11
        /*087e*/ 	.short	(.L_372 - .L_371)
	.align		4
.L_371:
        /*0880*/ 	.word	index@($__internal_19_$__cuda_sm70_shflsync_bfly_p)
        /*0884*/ 	.word	0x00000000


	//----- nvinfo : EIATTR_FRAME_SIZE
	.align		4
.L_372:
        /*0888*/ 	.byte	0x04, 0x11
        /*088a*/ 	.short	(.L_374 - .L_373)
	.align		4
.L_373:
        /*088c*/ 	.word	index@(_ZN10layer_norm31ln_parallel_residual_fwd_kernelINS_13Kernel_traitsIf13__nv_bfloat16S2_S2_fjLj2048ELj1ELj4ELj1ELj16ENS_18Kernel_traits_baseILj2048EfS2_S2_S2_fjLj128EEEEELb0ELb1ELb1EEEvNS_9FwdParamsE)
        /*0890*/ 	.word	0x00000000


	//----- nvinfo : EIATTR_REGCOUNT
	.align		4
.L_374:
        /*0894*/ 	.byte	0x04, 0x2f
        /*0896*/ 	.short	(.L_376 - .L_375)
	.align		4
.L_375:
        /*0898*/ 	.word	index@(_ZN10layer_norm31ln_parallel_residual_fwd_kernelINS_13Kernel_traitsIf13__nv_bfloat16S2_S2_fjLj2048ELj1ELj4ELj1ELj16ENS_18Kernel_traits_baseILj2048EfS2_S2_S2_fjLj128EEEEELb0ELb1ELb0EEEvNS_9FwdParamsE)
        /*089c*/ 	.word	0x000000e4


	//----- nvinfo : EIATTR_FRAME_SIZE
	.align		4
.L_376:
        /*08a0*/ 	.byte	0x04, 0x11
        /*08a2*/ 	.short	(.L_378 - .L_377)
	.align		4
.L_377:
        /*08a4*/ 	.word	index@($__internal_18_$__cuda_sm70_shflsync_bfly_p)
        /*08a8*/ 	.word	0x00000000


	//----- nvinfo : EIATTR_FRAME_SIZE
	.align		4
.L_378:
        /*08ac*/ 	.byte	0x04, 0x11
        /*08ae*/ 	.short	(.L_380 - .L_379)
	.align		4
.L_379:
        /*08b0*/ 	.word	index@(_ZN10layer_norm31ln_parallel_residual_fwd_kernelINS_13Kernel_traitsIf13__nv_bfloat16S2_S2_fjLj2048ELj1ELj4ELj1ELj16ENS_18Kernel_traits_baseILj2048EfS2_S2_S2_fjLj128EEEEELb0ELb1ELb0EEEvNS_9FwdParamsE)
        /*08b4*/ 	.word	0x00000000


	//----- nvinfo : EIATTR_REGCOUNT
	.align		4
.L_380:
        /*08b8*/ 	.byte	0x04, 0x2f
        /*08ba*/ 	.short	(.L_382 - .L_381)
	.align		4
.L_381:
        /*08bc*/ 	.word	index@(_ZN10layer_norm31ln_parallel_residual_fwd_kernelINS_13Kernel_traitsIf13__nv_bfloat16S2_S2_fjLj2048ELj1ELj4ELj1ELj16ENS_18Kernel_traits_baseILj2048EfS2_S2_S2_fjLj128EEEEELb0ELb0ELb1EEEvNS_9FwdParamsE)
        /*08c0*/ 	.word	0x000000ff


	//----- nvinfo : EIATTR_FRAME_SIZE
	.align		4
.L_382:
        /*08c4*/ 	.byte	0x04, 0x11
        /*08c6*/ 	.short	(.L_384 - .L_383)
	.align		4
.L_383:
        /*08c8*/ 	.word	index@($__internal_17_$__cuda_sm70_shflsync_bfly_p)
        /*08cc*/ 	.word	0x00000000


	//----- nvinfo : EIATTR_FRAME_SIZE
	.align		4
.L_384:
        /*08d0*/ 	.byte	0x04, 0x11
        /*08d2*/ 	.short	(.L_386 - .L_385)
	.align		4
.L_385:
        /*08d4*/ 	.word	index@(_ZN10layer_norm31ln_parallel_residual_fwd_kernelINS_13Kernel_traitsIf13__nv_bfloat16S2_S2_fjLj2048ELj1ELj4ELj1ELj16ENS_18Kernel_traits_baseILj2048EfS2_S2_S2_fjLj128EEEEELb0ELb0ELb1EEEvNS_9FwdParamsE)
        /*08d8*/ 	.word	0x00000188


	//----- nvinfo : EIATTR_REGCOUNT
	.align		4
.L_386:
        /*08dc*/ 	.byte	0x04, 0x2f
        /*08de*/ 	.short	(.L_388 - .L_387)
	.align		4
.L_387:
        /*08e0*/ 	.word	index@(_ZN10layer_norm31ln_parallel_residual_fwd_kernelINS_13Kernel_traitsIf13__nv_bfloat16S2_S2_fjLj2048ELj1ELj4ELj1ELj16ENS_18Kernel_traits_baseILj2048EfS2_S2_S2_fjLj128EEEEELb0ELb0ELb0EEEvNS_9FwdParamsE)
        /*08e4*/ 	.word	0x000000ff


	//----- nvinfo : EIATTR_FRAME_SIZE
	.align		4
.L_388:
        /*08e8*/ 	.byte	0x04, 0x11
        /*08ea*/ 	.short	(.L_390 - .L_389)
	.align		4
.L_389:
        /*08ec*/ 	.word	index@($__internal_16_$__cuda_sm70_shflsync_bfly_p)
        /*08f0*/ 	.word	0x00000000


	//----- nvinfo : EIATTR_FRAME_SIZE
	.align		4
.L_390:
        /*08f4*/ 	.byte	0x04, 0x11
        /*08f6*/ 	.short	(.L_392 - .L_391)
	.align		4
.L_391:
        /*08f8*/ 	.word	index@(_ZN10layer_norm31ln_parallel_residual_fwd_kernelINS_13Kernel_traitsIf13__nv_bfloat16S2_S2_fjLj2048ELj1ELj4ELj1ELj16ENS_18Kernel_traits_baseILj2048EfS2_S2_S2_fjLj128EEEEELb0ELb0ELb0EEEvNS_9FwdParamsE)
        /*08fc*/ 	.word	0x00000198


	//----- nvinfo : EIATTR_REGCOUNT
	.align		4
.L_392:
        /*0900*/ 	.byte	0x04, 0x2f
        /*0902*/ 	.short	(.L_394 - .L_393)
	.align		4
.L_393:
        /*0904*/ 	.word	index@(_ZN10layer_norm31ln_parallel_residual_fwd_kernelINS_13Kernel_traitsI6__halfS2_S2_S2_fjLj2048ELj1ELj4ELj1ELj16ENS_18Kernel_traits_baseILj2048ES2_S2_S2_S2_fjLj128EEEEELb1ELb1ELb1EEEvNS_9FwdParamsE)
        /*0908*/ 	.word	0x000000ef


	//----- nvinfo : EIATTR_FRAME_SIZE
	.align		4
.L_394:
        /*090c*/ 	.byte	0x04, 0x11
        /*090e*/ 	.short	(.L_396 - .L_395)
	.align		4
.L_395:
        /*0910*/ 	.word	index@($__internal_15_$__cuda_sm70_shflsync_bfly_p)
        /*0914*/ 	.word	0x00000000


	//----- nvinfo : EIATTR_FRAME_SIZE
	.align		4
.L_396:
        /*0918*/ 	.byte	0x04, 0x11
        /*091a*/ 	.short	(.L_398 - .L_397)
	.align		4
.L_397:
        /*091c*/ 	.word	index@(_ZN10layer_norm31ln_parallel_residual_fwd_kernelINS_13Kernel_traitsI6__halfS2_S2_S2_fjLj2048ELj1ELj4ELj1ELj16ENS_18Kernel_traits_baseILj2048ES2_S2_S2_S2_fjLj128EEEEELb1ELb1ELb1EEEvNS_9FwdParamsE)
        /*0920*/ 	.word	0x00000000


	//----- nvinfo : EIATTR_REGCOUNT
	.align		4
.L_398:
        /*0924*/ 	.byte	0x04, 0x2f
        /*0926*/ 	.short	(.L_400 - .L_399)
	.align		4
.L_399:
        /*0928*/ 	.word	index@(_ZN10layer_norm31ln_parallel_residual_fwd_kernelINS_13Kernel_traitsI6__halfS2_S2_S2_fjLj2048ELj1ELj4ELj1ELj16ENS_18Kernel_traits_baseILj2048ES2_S2_S2_S2_fjLj128EEEEELb1ELb1ELb0EEEvNS_9FwdParamsE)
        /*092c*/ 	.word	0x000000f2


	//----- nvinfo : EIATTR_FRAME_SIZE
	.align		4
.L_400:
        /*0930*/ 	.byte	0x04, 0x11
        /*0932*/ 	.short	(.L_402 - .L_401)
	.align		4
.L_401:
        /*0934*/ 	.word	index@($__internal_14_$__cuda_sm70_shflsync_bfly_p)
        /*0938*/ 	.word	0x00000000


	//----- nvinfo : EIATTR_FRAME_SIZE
	.align		4
.L_402:
        /*093c*/ 	.byte	0x04, 0x11
        /*093e*/ 	.short	(.L_404 - .L_403)
	.align		4
.L_403:
        /*0940*/ 	.word	index@(_ZN10layer_norm31ln_parallel_residual_fwd_kernelINS_13Kernel_traitsI6__halfS2_S2_S2_fjLj2048ELj1ELj4ELj1ELj16ENS_18Kernel_traits_baseILj2048ES2_S2_S2_S2_fjLj128EEEEELb1ELb1ELb0EEEvNS_9FwdParamsE)
        /*0944*/ 	.word	0x00000000


	//----- nvinfo : EIATTR_REGCOUNT
	.align		4
.L_404:
        /*0948*/ 	.byte	0x04, 0x2f
        /*094a*/ 	.short	(.L_406 - .L_405)
	.align		4
.L_405:
        /*094c*/ 	.word	index@(_ZN10layer_norm31ln_parallel_residual_fwd_kernelINS_13Kernel_traitsI6__halfS2_S2_S2_fjLj2048ELj1ELj4ELj1ELj16ENS_18Kernel_traits_baseILj2048ES2_S2_S2_S2_fjLj128EEEEELb1ELb0ELb1EEEvNS_9FwdParamsE)
        /*0950*/ 	.word	0x000000ff


	//----- nvinfo : EIATTR_FRAME_SIZE
	.align		4
.L_406:
        /*0954*/ 	.byte	0x04, 0x11
        /*0956*/ 	.short	(.L_408 - .L_407)
	.align		4
.L_407:
        /*0958*/ 	.word	index@($__internal_13_$__cuda_sm70_shflsync_bfly_p)
        /*095c*/ 	.word	0x00000000


	//----- nvinfo : EIATTR_FRAME_SIZE
	.align		4
.L_408:
        /*0960*/ 	.byte	0x04, 0x11
        /*0962*/ 	.short	(.L_410 - .L_409)
	.align		4
.L_409:
        /*0964*/ 	.word	index@(_ZN10layer_norm31ln_parallel_residual_fwd_kernelINS_13Kernel_traitsI6__halfS2_S2_S2_fjLj2048ELj1ELj4ELj1ELj16ENS_18Kernel_traits_baseILj2048ES2_S2_S2_S2_fjLj128EEEEELb1ELb0ELb1EEEvNS_9FwdParamsE)
        /*0968*/ 	.word	0x000000c8


	//----- nvinfo : EIATTR_REGCOUNT
	.align		4
.L_410:
        /*096c*/ 	.byte	0x04, 0x2f
        /*096e*/ 	.short	(.L_412 - .L_411)
	.align		4
.L_411:
        /*0970*/ 	.word	index@(_ZN10layer_norm31ln_parallel_residual_fwd_kernelINS_13Kernel_traitsI6__halfS2_S2_S2_fjLj2048ELj1ELj4ELj1ELj16ENS_18Kernel_traits_baseILj2048ES2_S2_S2_S2_fjLj128EEEEELb1ELb0ELb0EEEvNS_9FwdParamsE)
        /*0974*/ 	.word	0x000000ff


	//----- nvinfo : EIATTR_FRAME_SIZE
	.align		4
.L_412:
        /*0978*/ 	.byte	0x04, 0x11
        /*097a*/ 	.short	(.L_414 - .L_413)
	.align		4
.L_413:
        /*097c*/ 	.word	index@($__internal_12_$__cuda_sm70_shflsync_bfly_p)
        /*0980*/ 	.word	0x00000000


	//----- nvinfo : EIATTR_FRAME_SIZE
	.align		4
.L_414:
        /*0984*/ 	.byte	0x04, 0x11
        /*0986*/ 	.short	(.L_416 - .L_415)
	.align		4
.L_415:
        /*0988*/ 	.word	index@(_ZN10layer_norm31ln_parallel_residual_fwd_kernelINS_13Kernel_traitsI6__halfS2_S2_S2_fjLj2048ELj1ELj4ELj1ELj16ENS_18Kernel_traits_baseILj2048ES2_S2_S2_S2_fjLj128EEEEELb1ELb0ELb0EEEvNS_9FwdParamsE)
        /*098c*/ 	.word	0x000001e0


	//----- nvinfo : EIATTR_REGCOUNT
	.align		4
.L_416:
        /*0990*/ 	.byte	0x04, 0x2f
        /*0992*/ 	.short	(.L_418 - .L_417)
	.align		4
.L_417:
        /*0994*/ 	.word	index@(_ZN10layer_norm31ln_parallel_residual_fwd_kernelINS_13Kernel_traitsI6__halfS2_S2_S2_fjLj2048ELj1ELj4ELj1ELj16ENS_18Kernel_traits_baseILj2048ES2_S2_S2_S2_fjLj128EEEEELb0ELb1ELb1EEEvNS_9FwdParamsE)
        /*0998*/ 	.word	0x000000ff


	//----- nvinfo : EIATTR_FRAME_SIZE
	.align		4
.L_418:
        /*099c*/ 	.byte	0x04, 0x11
        /*099e*/ 	.short	(.L_420 - .L_419)
	.align		4
.L_419:
        /*09a0*/ 	.word	index@($__internal_11_$__cuda_sm70_shflsync_bfly_p)
        /*09a4*/ 	.word	0x00000000


	//----- nvinfo : EIATTR_FRAME_SIZE
	.align		4
.L_420:
        /*09a8*/ 	.byte	0x04, 0x11
        /*09aa*/ 	.short	(.L_422 - .L_421)
	.align		4
.L_421:
        /*09ac*/ 	.word	index@(_ZN10layer_norm31ln_parallel_residual_fwd_kernelINS_13Kernel_traitsI6__halfS2_S2_S2_fjLj2048ELj1ELj4ELj1ELj16ENS_18Kernel_traits_baseILj2048ES2_S2_S2_S2_fjLj128EEEEELb0ELb1ELb1EEEvNS_9FwdParamsE)
        /*09b0*/ 	.word	0x00000000


	//----- nvinfo : EIATTR_REGCOUNT
	.align		4
.L_422:
        /*09b4*/ 	.byte	0x04, 0x2f
        /*09b6*/ 	.short	(.L_424 - .L_423)
	.align		4
.L_423:
        /*09b8*/ 	.word	index@(_ZN10layer_norm31ln_parallel_residual_fwd_kernelINS_13Kernel_traitsI6__halfS2_S2_S2_fjLj2048ELj1ELj4ELj1ELj16ENS_18Kernel_traits_baseILj2048ES2_S2_S2_S2_fjLj128EEEEELb0ELb1ELb0EEEvNS_9FwdParamsE)
        /*09bc*/ 	.word	0x000000e4


	//----- nvinfo : EIATTR_FRAME_SIZE
	.align		4
.L_424:
        /*09c0*/ 	.byte	0x04, 0x11
        /*09c2*/ 	.short	(.L_426 - .L_425)
	.align		4
.L_425:
        /*09c4*/ 	.word	index@($__internal_10_$__cuda_sm70_shflsync_bfly_p)
        /*09c8*/ 	.word	0x00000000


	//----- nvinfo : EIATTR_FRAME_SIZE
	.align		4
.L_426:
        /*09cc*/ 	.byte	0x04, 0x11
        /*09ce*/ 	.short	(.L_428 - .L_427)
	.align		4
.L_427:
        /*09d0*/ 	.word	index@(_ZN10layer_norm31ln_parallel_residual_fwd_kernelINS_13Kernel_traitsI6__halfS2_S2_S2_fjLj2048ELj1ELj4ELj1ELj16ENS_18Kernel_traits_baseILj2048ES2_S2_S2_S2_fjLj128EEEEELb0ELb1ELb0EEEvNS_9FwdParamsE)
        /*09d4*/ 	.word	0x00000000


	//----- nvinfo : EIATTR_REGCOUNT
	.align		4
.L_428:
        /*09d8*/ 	.byte	0x04, 0x2f
        /*09da*/ 	.short	(.L_430 - .L_429)
	.align		4
.L_429:
        /*09dc*/ 	.word	index@(_ZN10layer_norm31ln_parallel_residual_fwd_kernelINS_13Kernel_traitsI6__halfS2_S2_S2_fjLj2048ELj1ELj4ELj1ELj16ENS_18Kernel_traits_baseILj2048ES2_S2_S2_S2_fjLj128EEEEELb0ELb0ELb1EEEvNS_9FwdParamsE)
        /*09e0*/ 	.word	0x000000ff


	//----- nvinfo : EIATTR_FRAME_SIZE
	.align		4
.L_430:
        /*09e4*/ 	.byte	0x04, 0x11
        /*09e6*/ 	.short	(.L_432 - .L_431)
	.align		4
.L_431:
        /*09e8*/ 	.word	index@($__internal_9_$__cuda_sm70_shflsync_bfly_p)
        /*09ec*/ 	.word	0x00000000


	//----- nvinfo : EIATTR_FRAME_SIZE
	.align		4
.L_432:
        /*09f0*/ 	.byte	0x04, 0x11
        /*09f2*/ 	.short	(.L_434 - .L_433)
	.align		4
.L_433:
        /*09f4*/ 	.word	index@(_ZN10layer_norm31ln_parallel_residual_fwd_kernelINS_13Kernel_traitsI6__halfS2_S2_S2_fjLj2048ELj1ELj4ELj1ELj16ENS_18Kernel_traits_baseILj2048ES2_S2_S2_S2_fjLj128EEEEELb0ELb0ELb1EEEvNS_9FwdParamsE)
        /*09f8*/ 	.word	0x00000098


	//----- nvinfo : EIATTR_REGCOUNT
	.align		4
.L_434:
        /*09fc*/ 	.byte	0x04, 0x2f
        /*09fe*/ 	.short	(.L_436 - .L_435)
	.align		4
.L_435:
        /*0a00*/ 	.word	index@(_ZN10layer_norm31ln_parallel_residual_fwd_kernelINS_13Kernel_traitsI6__halfS2_S2_S2_fjLj2048ELj1ELj4ELj1ELj16ENS_18Kernel_traits_baseILj2048ES2_S2_S2_S2_fjLj128EEEEELb0ELb0ELb0EEEvNS_9FwdParamsE)
        /*0a04*/ 	.word	0x000000ff


	//----- nvinfo : EIATTR_FRAME_SIZE
	.align		4
.L_436:
        /*0a08*/ 	.byte	0x04, 0x11
        /*0a0a*/ 	.short	(.L_438 - .L_437)
	.align		4
.L_437:
        /*0a0c*/ 	.word	index@($__internal_8_$__cuda_sm70_shflsync_bfly_p)
        /*0a10*/ 	.word	0x00000000


	//----- nvinfo : EIATTR_FRAME_SIZE
	.align		4
.L_438:
        /*0a14*/ 	.byte	0x04, 0x11
        /*0a16*/ 	.short	(.L_440 - .L_439)
	.align		4
.L_439:
        /*0a18*/ 	.word	index@(_ZN10layer_norm31ln_parallel_residual_fwd_kernelINS_13Kernel_traitsI6__halfS2_S2_S2_fjLj2048ELj1ELj4ELj1ELj16ENS_18Kernel_traits_baseILj2048ES2_S2_S2_S2_fjLj128EEEEELb0ELb0ELb0EEEvNS_9FwdParamsE)
        /*0a1c*/ 	.word	0x000001b0


	//----- nvinfo : EIATTR_REGCOUNT
	.align		4
.L_440:
        /*0a20*/ 	.byte	0x04, 0x2f
        /*0a22*/ 	.short	(.L_442 - .L_441)
	.align		4
.L_441:
        /*0a24*/ 	.word	index@(_ZN10layer_norm31ln_parallel_residual_fwd_kernelINS_13Kernel_traitsI13__nv_bfloat16S2_S2_S2_fjLj2048ELj1ELj4ELj1ELj16ENS_18Kernel_traits_baseILj2048ES2_S2_S2_S2_fjLj128EEEEELb1ELb1ELb1EEEvNS_9FwdParamsE)
        /*0a28*/ 	.word	0x000000f1


	//----- nvinfo : EIATTR_FRAME_SIZE
	.align		4
.L_442:
        /*0a2c*/ 	.byte	0x04, 0x11
        /*0a2e*/ 	.short	(.L_444 - .L_443)
	.align		4
.L_443:
        /*0a30*/ 	.word	index@($__internal_7_$__cuda_sm70_shflsync_bfly_p)
        /*0a34*/ 	.word	0x00000000


	//----- nvinfo : EIATTR_FRAME_SIZE
	.align		4
.L_444:
        /*0a38*/ 	.byte	0x04, 0x11
        /*0a3a*/ 	.short	(.L_446 - .L_445)
	.align		4
.L_445:
        /*0a3c*/ 	.word	index@(_ZN10layer_norm31ln_parallel_residual_fwd_kernelINS_13Kernel_traitsI13__nv_bfloat16S2_S2_S2_fjLj2048ELj1ELj4ELj1ELj16ENS_18Kernel_traits_baseILj2048ES2_S2_S2_S2_fjLj128EEEEELb1ELb1ELb1EEEvNS_9FwdParamsE)
        /*0a40*/ 	.word	0x00000000


	//----- nvinfo : EIATTR_REGCOUNT
	.align		4
.L_446:
        /*0a44*/ 	.byte	0x04, 0x2f
        /*0a46*/ 	.short	(.L_448 - .L_447)
	.align		4
.L_447:
        /*0a48*/ 	.word	index@(_ZN10layer_norm31ln_parallel_residual_fwd_kernelINS_13Kernel_traitsI13__nv_bfloat16S2_S2_S2_fjLj2048ELj1ELj4ELj1ELj16ENS_18Kernel_traits_baseILj2048ES2_S2_S2_S2_fjLj128EEEEELb1ELb1ELb0EEEvNS_9FwdParamsE)
        /*0a4c*/ 	.word	0x000000f2


	//----- nvinfo : EIATTR_FRAME_SIZE
	.align		4
.L_448:
        /*0a50*/ 	.byte	0x04, 0x11
        /*0a52*/ 	.short	(.L_450 - .L_449)
	.align		4
.L_449:
        /*0a54*/ 	.word	index@($__internal_6_$__cuda_sm70_shflsync_bfly_p)
        /*0a58*/ 	.word	0x00000000


	//----- nvinfo : EIATTR_FRAME_SIZE
	.align		4
.L_450:
        /*0a5c*/ 	.byte	0x04, 0x11
        /*0a5e*/ 	.short	(.L_452 - .L_451)
	.align		4
.L_451:
        /*0a60*/ 	.word	index@(_ZN10layer_norm31ln_parallel_residual_fwd_kernelINS_13Kernel_traitsI13__nv_bfloat16S2_S2_S2_fjLj2048ELj1ELj4ELj1ELj16ENS_18Kernel_traits_baseILj2048ES2_S2_S2_S2_fjLj128EEEEELb1ELb1ELb0EEEvNS_9FwdParamsE)
        /*0a64*/ 	.word	0x00000000


	//----- nvinfo : EIATTR_REGCOUNT
	.align		4
.L_452:
        /*0a68*/ 	.byte	0x04, 0x2f
        /*0a6a*/ 	.short	(.L_454 - .L_453)
	.align		4
.L_453:
        /*0a6c*/ 	.word	index@(_ZN10layer_norm31ln_parallel_residual_fwd_kernelINS_13Kernel_traitsI13__nv_bfloat16S2_S2_S2_fjLj2048ELj1ELj4ELj1ELj16ENS_18Kernel_traits_baseILj2048ES2_S2_S2_S2_fjLj128EEEEELb1ELb0ELb1EEEvNS_9FwdParamsE)
        /*0a70*/ 	.word	0x000000ff


	//----- nvinfo : EIATTR_FRAME_SIZE
	.align		4
.L_454:
        /*0a74*/ 	.byte	0x04, 0x11
        /*0a76*/ 	.short	(.L_456 - .L_455)
	.align		4
.L_455:
        /*0a78*/ 	.word	index@($__internal_5_$__cuda_sm70_shflsync_bfly_p)
        /*0a7c*/ 	.word	0x00000000


	//----- nvinfo : EIATTR_FRAME_SIZE
	.align		4
.L_456:
        /*0a80*/ 	.byte	0x04, 0x11
        /*0a82*/ 	.short	(.L_458 - .L_457)
	.align		4
.L_457:
        /*0a84*/ 	.word	index@(_ZN10layer_norm31ln_parallel_residual_fwd_kernelINS_13Kernel_traitsI13__nv_bfloat16S2_S2_S2_fjLj2048ELj1ELj4ELj1ELj16ENS_18Kernel_traits_baseILj2048ES2_S2_S2_S2_fjLj128EEEEELb1ELb0ELb1EEEvNS_9FwdParamsE)
        /*0a88*/ 	.word	0x000000c0


	//----- nvinfo : EIATTR_REGCOUNT
	.align		4
.L_458:
        /*0a8c*/ 	.byte	0x04, 0x2f
        /*0a8e*/ 	.short	(.L_460 - .L_459)
	.align		4
.L_459:
        /*0a90*/ 	.word	index@(_ZN10layer_norm31ln_parallel_residual_fwd_kernelINS_13Kernel_traitsI13__nv_bfloat16S2_S2_S2_fjLj2048ELj1ELj4ELj1ELj16ENS_18Kernel_traits_baseILj2048ES2_S2_S2_S2_fjLj128EEEEELb1ELb0ELb0EEEvNS_9FwdParamsE)
        /*0a94*/ 	.word	0x000000ff


	//----- nvinfo : EIATTR_FRAME_SIZE
	.align		4
.L_460:
        /*0a98*/ 	.byte	0x04, 0x11
        /*0a9a*/ 	.short	(.L_462 - .L_461)
	.align		4
.L_461:
        /*0a9c*/ 	.word	index@($__internal_4_$__cuda_sm70_shflsync_bfly_p)
        /*0aa0*/ 	.word	0x00000000


	//----- nvinfo : EIATTR_FRAME_SIZE
	.align		4
.L_462:
        /*0aa4*/ 	.byte	0x04, 0x11
        /*0aa6*/ 	.short	(.L_464 - .L_463)
	.align		4
.L_463:
        /*0aa8*/ 	.word	index@(_ZN10layer_norm31ln_parallel_residual_fwd_kernelINS_13Kernel_traitsI13__nv_bfloat16S2_S2_S2_fjLj2048ELj1ELj4ELj1ELj16ENS_18Kernel_traits_baseILj2048ES2_S2_S2_S2_fjLj128EEEEELb1ELb0ELb0EEEvNS_9FwdParamsE)
        /*0aac*/ 	.word	0x000001e0


	//----- nvinfo : EIATTR_REGCOUNT
	.align		4
.L_464:
        /*0ab0*/ 	.byte	0x04, 0x2f
        /*0ab2*/ 	.short	(.L_466 - .L_465)
	.align		4
.L_465:
        /*0ab4*/ 	.word	index@(_ZN10layer_norm31ln_parallel_residual_fwd_kernelINS_13Kernel_traitsI13__nv_bfloat16S2_S2_S2_fjLj2048ELj1ELj4ELj1ELj16ENS_18Kernel_traits_baseILj2048ES2_S2_S2_S2_fjLj128EEEEELb0ELb1ELb1EEEvNS_9FwdParamsE)
        /*0ab8*/ 	.word	0x000000ff


	//----- nvinfo : EIATTR_FRAME_SIZE
	.align		4
.L_466:
        /*0abc*/ 	.byte	0x04, 0x11
        /*0abe*/ 	.short	(.L_468 - .L_467)
	.align		4
.L_467:
        /*0ac0*/ 	.word	index@($__internal_3_$__cuda_sm70_shflsync_bfly_p)
        /*0ac4*/ 	.word	0x00000000


	//----- nvinfo : EIATTR_FRAME_SIZE
	.align		4
.L_468:
        /*0ac8*/ 	.byte	0x04, 0x11
        /*0aca*/ 	.short	(.L_470 - .L_469)
	.align		4
.L_469:
        /*0acc*/ 	.word	index@(_ZN10layer_norm31ln_parallel_residual_fwd_kernelINS_13Kernel_traitsI13__nv_bfloat16S2_S2_S2_fjLj2048ELj1ELj4ELj1ELj16ENS_18Kernel_traits_baseILj2048ES2_S2_S2_S2_fjLj128EEEEELb0ELb1ELb1EEEvNS_9FwdParamsE)
        /*0ad0*/ 	.word	0x00000000


	//----- nvinfo : EIATTR_REGCOUNT
	.align		4
.L_470:
        /*0ad4*/ 	.byte	0x04, 0x2f
        /*0ad6*/ 	.short	(.L_472 - .L_471)
	.align		4
.L_471:
        /*0ad8*/ 	.word	index@(_ZN10layer_norm31ln_parallel_residual_fwd_kernelINS_13Kernel_traitsI13__nv_bfloat16S2_S2_S2_fjLj2048ELj1ELj4ELj1ELj16ENS_18Kernel_traits_baseILj2048ES2_S2_S2_S2_fjLj128EEEEELb0ELb1ELb0EEEvNS_9FwdParamsE)
        /*0adc*/ 	.word	0x000000e4


	//----- nvinfo : EIATTR_FRAME_SIZE
	.align		4
.L_472:
        /*0ae0*/ 	.byte	0x04, 0x11
        /*0ae2*/ 	.short	(.L_474 - .L_473)
	.align		4
.L_473:
        /*0ae4*/ 	.word	index@($__internal_2_$__cuda_sm70_shflsync_bfly_p)
        /*0ae8*/ 	.word	0x00000000


	//----- nvinfo : EIATTR_FRAME_SIZE
	.align		4
.L_474:
        /*0aec*/ 	.byte	0x04, 0x11
        /*0aee*/ 	.short	(.L_476 - .L_475)
	.align		4
.L_475:
        /*0af0*/ 	.word	index@(_ZN10layer_norm31ln_parallel_residual_fwd_kernelINS_13Kernel_traitsI13__nv_bfloat16S2_S2_S2_fjLj2048ELj1ELj4ELj1ELj16ENS_18Kernel_traits_baseILj2048ES2_S2_S2_S2_fjLj128EEEEELb0ELb1ELb0EEEvNS_9FwdParamsE)
        /*0af4*/ 	.word	0x00000000


	//----- nvinfo : EIATTR_REGCOUNT
	.align		4
.L_476:
        /*0af8*/ 	.byte	0x04, 0x2f
        /*0afa*/ 	.short	(.L_478 - .L_477)
	.align		4
.L_477:
        /*0afc*/ 	.word	index@(_ZN10layer_norm31ln_parallel_residual_fwd_kernelINS_13Kernel_traitsI13__nv_bfloat16S2_S2_S2_fjLj2048ELj1ELj4ELj1ELj16ENS_18Kernel_traits_baseILj2048ES2_S2_S2_S2_fjLj128EEEEELb0ELb0ELb1EEEvNS_9FwdParamsE)
        /*0b00*/ 	.word	0x000000ff


	//----- nvinfo : EIATTR_FRAME_SIZE
	.align		4
.L_478:
        /*0b04*/ 	.byte	0x04, 0x11
        /*0b06*/ 	.short	(.L_480 - .L_479)
	.align		4
.L_479:
        /*0b08*/ 	.word	index@($__internal_1_$__cuda_sm70_shflsync_bfly_p)
        /*0b0c*/ 	.word	0x00000000


	//----- nvinfo : EIATTR_FRAME_SIZE
	.align		4
.L_480:
        /*0b10*/ 	.byte	0x04, 0x11
        /*0b12*/ 	.short	(.L_482 - .L_481)
	.align		4
.L_481:
        /*0b14*/ 	.word	index@(_ZN10layer_norm31ln_parallel_residual_fwd_kernelINS_13Kernel_traitsI13__nv_bfloat16S2_S2_S2_fjLj2048ELj1ELj4ELj1ELj16ENS_18Kernel_traits_baseILj2048ES2_S2_S2_S2_fjLj128EEEEELb0ELb0ELb1EEEvNS_9FwdParamsE)
        /*0b18*/ 	.word	0x00000088


	//----- nvinfo : EIATTR_REGCOUNT
	.align		4
.L_482:
        /*0b1c*/ 	.byte	0x04, 0x2f
        /*0b1e*/ 	.short	(.L_484 - .L_483)
	.align		4
.L_483:
        /*0b20*/ 	.word	index@(_ZN10layer_norm31ln_parallel_residual_fwd_kernelINS_13Kernel_traitsI13__nv_bfloat16S2_S2_S2_fjLj2048ELj1ELj4ELj1ELj16ENS_18Kernel_traits_baseILj2048ES2_S2_S2_S2_fjLj128EEEEELb0ELb0ELb0EEEvNS_9FwdParamsE)
        /*0b24*/ 	.word	0x000000ff


	//----- nvinfo : EIATTR_FRAME_SIZE
	.align		4
.L_484:
        /*0b28*/ 	.byte	0x04, 0x11
        /*0b2a*/ 	.short	(.L_486 - .L_485)
	.align		4
.L_485:
        /*0b2c*/ 	.word	index@($__internal_0_$__cuda_sm70_shflsync_bfly_p)
        /*0b30*/ 	.word	0x00000000


	//----- nvinfo : EIATTR_FRAME_SIZE
	.align		4
.L_486:
        /*0b34*/ 	.byte	0x04, 0x11
        /*0b36*/ 	.short	(.L_488 - .L_487)
	.align		4
.L_487:
        /*0b38*/ 	.word	index@(_ZN10layer_norm31ln_parallel_residual_fwd_kernelINS_13Kernel_traitsI13__nv_bfloat16S2_S2_S2_fjLj2048ELj1ELj4ELj1ELj16ENS_18Kernel_traits_baseILj2048ES2_S2_S2_S2_fjLj128EEEEELb0ELb0ELb0EEEvNS_9FwdParamsE)
        /*0b3c*/ 	.word	0x000001b0


	//----- nvinfo : EIATTR_MIN_STACK_SIZE
	.align		4
.L_488:
        /*0b40*/ 	.byte	0x04, 0x12
        /*0b42*/ 	.short	(.L_490 - .L_489)
	.align		4
.L_489:
        /*0b44*/ 	.word	index@(_ZN10layer_norm31ln_parallel_residual_fwd_kernelINS_13Kernel_traitsI13__nv_bfloat16S2_S2_S2_fjLj2048ELj1ELj4ELj1ELj16ENS_18Kernel_traits_baseILj2048ES2_S2_S2_S2_fjLj128EEEEELb0ELb0ELb0EEEvNS_9FwdParamsE)
        /*0b48*/ 	.word	0x000001b0


	//----- nvinfo : EIATTR_MIN_STACK_SIZE
	.align		4
.L_490:
        /*0b4c*/ 	.byte	0x04, 0x12
        /*0b4e*/ 	.short	(.L_492 - .L_491)
	.align		4
.L_491:
        /*0b50*/ 	.word	index@(_ZN10layer_norm31ln_parallel_residual_fwd_kernelINS_13Kernel_traitsI13__nv_bfloat16S2_S2_S2_fjLj2048ELj1ELj4ELj1ELj16ENS_18Kernel_traits_baseILj2048ES2_S2_S2_S2_fjLj128EEEEELb0ELb0ELb1EEEvNS_9FwdParamsE)
        /*0b54*/ 	.word	0x00000088


	//----- nvinfo : EIATTR_MIN_STACK_SIZE
	.align		4
.L_492:
        /*0b58*/ 	.byte	0x04, 0x12
        /*0b5a*/ 	.short	(.L_494 - .L_493)
	.align		4
.L_493:
        /*0b5c*/ 	.word	index@(_ZN10layer_norm31ln_parallel_residual_fwd_kernelINS_13Kernel_traitsI13__nv_bfloat16S2_S2_S2_fjLj2048ELj1ELj4ELj1ELj16ENS_18Kernel_traits_baseILj2048ES2_S2_S2_S2_fjLj128EEEEELb0ELb1ELb0EEEvNS_9FwdParamsE)
        /*0b60*/ 	.word	0x00000000


	//----- nvinfo : EIATTR_MIN_STACK_SIZE
	.align		4
.L_494:
        /*0b64*/ 	.byte	0x04, 0x12
        /*0b66*/ 	.short	(.L_496 - .L_495)
	.align		4
.L_495:
        /*0b68*/ 	.word	index@(_ZN10layer_norm31ln_parallel_residual_fwd_kernelINS_13Kernel_traitsI13__nv_bfloat16S2_S2_S2_fjLj2048ELj1ELj4ELj1ELj16ENS_18Kernel_traits_baseILj2048ES2_S2_S2_S2_fjLj128EEEEELb0ELb1ELb1EEEvNS_9FwdParamsE)
        /*0b6c*/ 	.word	0x00000000


	//----- nvinfo : EIATTR_MIN_STACK_SIZE
	.align		4
.L_496:
        /*0b70*/ 	.byte	0x04, 0x12
        /*0b72*/ 	.short	(.L_498 - .L_497)
	.align		4
.L_497:
        /*0b74*/ 	.word	index@(_ZN10layer_norm31ln_parallel_residual_fwd_kernelINS_13Kernel_traitsI13__nv_bfloat16S2_S2_S2_fjLj2048ELj1ELj4ELj1ELj16ENS_18Kernel_traits_baseILj2048ES2_S2_S2_S2_fjLj128EEEEELb1ELb0ELb0EEEvNS_9FwdParamsE)
        /*0b78*/ 	.word	0x000001e0


	//----- nvinfo : EIATTR_MIN_STACK_SIZE
	.align		4
.L_498:
        /*0b7c*/ 	.byte	0x04, 0x12
        /*0b7e*/ 	.short	(.L_500 - .L_499)
	.align		4
.L_499:
        /*0b80*/ 	.word	index@(_ZN10layer_norm31ln_parallel_residual_fwd_kernelINS_13Kernel_traitsI13__nv_bfloat16S2_S2_S2_fjLj2048ELj1ELj4ELj1ELj16ENS_18Kernel_traits_baseILj2048ES2_S2_S2_S2_fjLj128EEEEELb1ELb0ELb1EEEvNS_9FwdParamsE)
        /*0b84*/ 	.word	0x000000c0


	//----- nvinfo : EIATTR_MIN_STACK_SIZE
	.align		4
.L_500:
        /*0b88*/ 	.byte	0x04, 0x12
        /*0b8a*/ 	.short	(.L_502 - .L_501)
	.align		4
.L_501:
        /*0b8c*/ 	.word	index@(_ZN10layer_norm31ln_parallel_residual_fwd_kernelINS_13Kernel_traitsI13__nv_bfloat16S2_S2_S2_fjLj2048ELj1ELj4ELj1ELj16ENS_18Kernel_traits_baseILj2048ES2_S2_S2_S2_fjLj128EEEEELb1ELb1ELb0EEEvNS_9FwdParamsE)
        /*0b90*/ 	.word	0x00000000


	//----- nvinfo : EIATTR_MIN_STACK_SIZE
	.align		4
.L_502:
        /*0b94*/ 	.byte	0x04, 0x12
        /*0b96*/ 	.short	(.L_504 - .L_503)
	.align		4
.L_503:
        /*0b98*/ 	.word	index@(_ZN10layer_norm31ln_parallel_residual_fwd_kernelINS_13Kernel_traitsI13__nv_bfloat16S2_S2_S2_fjLj2048ELj1ELj4ELj1ELj16ENS_18Kernel_traits_baseILj2048ES2_S2_S2_S2_fjLj128EEEEELb1ELb1ELb1EEEvNS_9FwdParamsE)
        /*0b9c*/ 	.word	0x00000000


	//----- nvinfo : EIATTR_MIN_STACK_SIZE
	.align		4
.L_504:
        /*0ba0*/ 	.byte	0x04, 0x12
        /*0ba2*/ 	.short	(.L_506 - .L_505)
	.align		4
.L_505:
        /*0ba4*/ 	.word	index@(_ZN10layer_norm31ln_parallel_residual_fwd_kernelINS_13Kernel_traitsI6__halfS2_S2_S2_fjLj2048ELj1ELj4ELj1ELj16ENS_18Kernel_traits_baseILj2048ES2_S2_S2_S2_fjLj128EEEEELb0ELb0ELb0EEEvNS_9FwdParamsE)
        /*0ba8*/ 	.word	0x000001b0


	//----- nvinfo : EIATTR_MIN_STACK_SIZE
	.align		4
.L_506:
        /*0bac*/ 	.byte	0x04, 0x12
        /*0bae*/ 	.short	(.L_508 - .L_507)
	.align		4
.L_507:
        /*0bb0*/ 	.word	index@(_ZN10layer_norm31ln_parallel_residual_fwd_kernelINS_13Kernel_traitsI6__halfS2_S2_S2_fjLj2048ELj1ELj4ELj1ELj16ENS_18Kernel_traits_baseILj2048ES2_S2_S2_S2_fjLj128EEEEELb0ELb0ELb1EEEvNS_9FwdParamsE)
        /*0bb4*/ 	.word	0x00000098


	//----- nvinfo : EIATTR_MIN_STACK_SIZE
	.align		4
.L_508:
        /*0bb8*/ 	.byte	0x04, 0x12
        /*0bba*/ 	.short	(.L_510 - .L_509)
	.align		4
.L_509:
        /*0bbc*/ 	.word	index@(_ZN10layer_norm31ln_parallel_residual_fwd_kernelINS_13Kernel_traitsI6__halfS2_S2_S2_fjLj2048ELj1ELj4ELj1ELj16ENS_18Kernel_traits_baseILj2048ES2_S2_S2_S2_fjLj128EEEEELb0ELb1ELb0EEEvNS_9FwdParamsE)
        /*0bc0*/ 	.word	0x00000000


	//----- nvinfo : EIATTR_MIN_STACK_SIZE
	.align		4
.L_510:
        /*0bc4*/ 	.byte	0x04, 0x12
        /*0bc6*/ 	.short	(.L_512 - .L_511)
	.align		4
.L_511:
        /*0bc8*/ 	.word	index@(_ZN10layer_norm31ln_parallel_residual_fwd_kernelINS_13Kernel_traitsI6__halfS2_S2_S2_fjLj2048ELj1ELj4ELj1ELj16ENS_18Kernel_traits_baseILj2048ES2_S2_S2_S2_fjLj128EEEEELb0ELb1ELb1EEEvNS_9FwdParamsE)
        /*0bcc*/ 	.word	0x00000000


	//----- nvinfo : EIATTR_MIN_STACK_SIZE
	.align		4
.L_512:
        /*0bd0*/ 	.byte	0x04, 0x12
        /*0bd2*/ 	.short	(.L_514 - .L_513)
	.align		4
.L_513:
        /*0bd4*/ 	.word	index@(_ZN10layer_norm31ln_parallel_residual_fwd_kernelINS_13Kernel_traitsI6__halfS2_S2_S2_fjLj2048ELj1ELj4ELj1ELj16ENS_18Kernel_traits_baseILj2048ES2_S2_S2_S2_fjLj128EEEEELb1ELb0ELb0EEEvNS_9FwdParamsE)
        /*0bd8*/ 	.word	0x000001e0


	//----- nvinfo : EIATTR_MIN_STACK_SIZE
	.align		4
.L_514:
        /*0bdc*/ 	.byte	0x04, 0x12
        /*0bde*/ 	.short	(.L_516 - .L_515)
	.align		4
.L_515:
        /*0be0*/ 	.word	index@(_ZN10layer_norm31ln_parallel_residual_fwd_kernelINS_13Kernel_traitsI6__halfS2_S2_S2_fjLj2048ELj1ELj4ELj1ELj16ENS_18Kernel_traits_baseILj2048ES2_S2_S2_S2_fjLj128EEEEELb1ELb0ELb1EEEvNS_9FwdParamsE)
        /*0be4*/ 	.word	0x000000c8


	//----- nvinfo : EIATTR_MIN_STACK_SIZE
	.align		4
.L_516:
        /*0be8*/ 	.byte	0x04, 0x12
        /*0bea*/ 	.short	(.L_518 - .L_517)
	.align		4
.L_517:
        /*0bec*/ 	.word	index@(_ZN10layer_norm31ln_parallel_residual_fwd_kernelINS_13Kernel_traitsI6__halfS2_S2_S2_fjLj2048ELj1ELj4ELj1ELj16ENS_18Kernel_traits_baseILj2048ES2_S2_S2_S2_fjLj128EEEEELb1ELb1ELb0EEEvNS_9FwdParamsE)
        /*0bf0*/ 	.word	0x00000000


	//----- nvinfo : EIATTR_MIN_STACK_SIZE
	.align		4
.L_518:
        /*0bf4*/ 	.byte	0x04, 0x12
        /*0bf6*/ 	.short	(.L_520 - .L_519)
	.align		4
.L_519:
        /*0bf8*/ 	.word	index@(_ZN10layer_norm31ln_parallel_residual_fwd_kernelINS_13Kernel_traitsI6__halfS2_S2_S2_fjLj2048ELj1ELj4ELj1ELj16ENS_18Kernel_traits_baseILj2048ES2_S2_S2_S2_fjLj128EEEEELb1ELb1ELb1EEEvNS_9FwdParamsE)
        /*0bfc*/ 	.word	0x00000000


	//----- nvinfo : EIATTR_MIN_STACK_SIZE
	.align		4
.L_520:
        /*0c00*/ 	.byte	0x04, 0x12
        /*0c02*/ 	.short	(.L_522 - .L_521)
	.align		4
.L_521:
        /*0c04*/ 	.word	index@(_ZN10layer_norm31ln_parallel_residual_fwd_kernelINS_13Kernel_traitsIf13__nv_bfloat16S2_S2_fjLj2048ELj1ELj4ELj1ELj16ENS_18Kernel_traits_baseILj2048EfS2_S2_S2_fjLj128EEEEELb0ELb0ELb0EEEvNS_9FwdParamsE)
        /*0c08*/ 	.word	0x00000198


	//----- nvinfo : EIATTR_MIN_STACK_SIZE
	.align		4
.L_522:
        /*0c0c*/ 	.byte	0x04, 0x12
        /*0c0e*/ 	.short	(.L_524 - .L_523)
	.align		4
.L_523:
        /*0c10*/ 	.word	index@(_ZN10layer_norm31ln_parallel_residual_fwd_kernelINS_13Kernel_traitsIf13__nv_bfloat16S2_S2_fjLj2048ELj1ELj4ELj1ELj16ENS_18Kernel_traits_baseILj2048EfS2_S2_S2_fjLj128EEEEELb0ELb0ELb1EEEvNS_9FwdParamsE)
        /*0c14*/ 	.word	0x00000188


	//----- nvinfo : EIATTR_MIN_STACK_SIZE
	.align		4
.L_524:
        /*0c18*/ 	.byte	0x04, 0x12
        /*0c1a*/ 	.short	(.L_526 - .L_525)
	.align		4
.L_525:
        /*0c1c*/ 	.word	index@(_ZN10layer_norm31ln_parallel_residual_fwd_kernelINS_13Kernel_traitsIf13__nv_bfloat16S2_S2_fjLj2048ELj1ELj4ELj1ELj16ENS_18Kernel_traits_baseILj2048EfS2_S2_S2_fjLj128EEEEELb0ELb1ELb0EEEvNS_9FwdParamsE)
        /*0c20*/ 	.word	0x00000000


	//----- nvinfo : EIATTR_MIN_STACK_SIZE
	.align		4
.L_526:
        /*0c24*/ 	.byte	0x04, 0x12
        /*0c26*/ 	.short	(.L_528 - .L_527)
	.align		4
.L_527:
        /*0c28*/ 	.word	index@(_ZN10layer_norm31ln_parallel_residual_fwd_kernelINS_13Kernel_traitsIf13__nv_bfloat16S2_S2_fjLj2048ELj1ELj4ELj1ELj16ENS_18Kernel_traits_baseILj2048EfS2_S2_S2_fjLj128EEEEELb0ELb1ELb1EEEvNS_9FwdParamsE)
        /*0c2c*/ 	.word	0x00000000


	//----- nvinfo : EIATTR_MIN_STACK_SIZE
	.align		4
.L_528:
        /*0c30*/ 	.byte	0x04, 0x12
        /*0c32*/ 	.short	(.L_530 - .L_529)
	.align		4
.L_529:
        /*0c34*/ 	.word	index@(_ZN10layer_norm31ln_parallel_residual_fwd_kernelINS_13Kernel_traitsIf13__nv_bfloat16S2_S2_fjLj2048ELj1ELj4ELj1ELj16ENS_18Kernel_traits_baseILj2048EfS2_S2_S2_fjLj128EEEEELb1ELb0ELb0EEEvNS_9FwdParamsE)
        /*0c38*/ 	.word	0x000001c8


	//----- nvinfo : EIATTR_MIN_STACK_SIZE
	.align		4
.L_530:
        /*0c3c*/ 	.byte	0x04, 0x12
        /*0c3e*/ 	.short	(.L_532 - .L_531)
	.align		4
.L_531:
        /*0c40*/ 	.word	index@(_ZN10layer_norm31ln_parallel_residual_fwd_kernelINS_13Kernel_traitsIf13__nv_bfloat16S2_S2_fjLj2048ELj1ELj4ELj1ELj16ENS_18Kernel_traits_baseILj2048EfS2_S2_S2_fjLj128EEEEELb1ELb0ELb1EEEvNS_9FwdParamsE)
        /*0c44*/ 	.word	0x000001d0


	//----- nvinfo : EIATTR_MIN_STACK_SIZE
	.align		4
.L_532:
        /*0c48*/ 	.byte	0x04, 0x12
        /*0c4a*/ 	.short	(.L_534 - .L_533)
	.align		4
.L_533:
        /*0c4c*/ 	.word	index@(_ZN10layer_norm31ln_parallel_residual_fwd_kernelINS_13Kernel_traitsIf13__nv_bfloat16S2_S2_fjLj2048ELj1ELj4ELj1ELj16ENS_18Kernel_traits_baseILj2048EfS2_S2_S2_fjLj128EEEEELb1ELb1ELb0EEEvNS_9FwdParamsE)
        /*0c50*/ 	.word	0x00000000


	//----- nvinfo : EIATTR_MIN_STACK_SIZE
	.align		4
.L_534:
        /*0c54*/ 	.byte	0x04, 0x12
        /*0c56*/ 	.short	(.L_536 - .L_535)
	.align		4
.L_535:
        /*0c58*/ 	.word	index@(_ZN10layer_norm31ln_parallel_residual_fwd_kernelINS_13Kernel_traitsIf13__nv_bfloat16S2_S2_fjLj2048ELj1ELj4ELj1ELj16ENS_18Kernel_traits_baseILj2048EfS2_S2_S2_fjLj128EEEEELb1ELb1ELb1EEEvNS_9FwdParamsE)
        /*0c5c*/ 	.word	0x00000000


	//----- nvinfo : EIATTR_MIN_STACK_SIZE
	.align		4
.L_536:
        /*0c60*/ 	.byte	0x04, 0x12
        /*0c62*/ 	.short	(.L_538 - .L_537)
	.align		4
.L_537:
        /*0c64*/ 	.word	index@(_ZN10layer_norm31ln_parallel_residual_fwd_kernelINS_13Kernel_traitsI13__nv_bfloat16S2_fS2_fjLj2048ELj1ELj4ELj1ELj16ENS_18Kernel_traits_baseILj2048ES2_S2_fS2_fjLj128EEEEELb0ELb0ELb0EEEvNS_9FwdParamsE)
        /*0c68*/ 	.word	0x000001b0


	//----- nvinfo : EIATTR_MIN_STACK_SIZE
	.align		4
.L_538:
        /*0c6c*/ 	.byte	0x04, 0x12
        /*0c6e*/ 	.short	(.L_540 - .L_539)
	.align		4
.L_539:
        /*0c70*/ 	.word	index@(_ZN10layer_norm31ln_parallel_residual_fwd_kernelINS_13Kernel_traitsI13__nv_bfloat16S2_fS2_fjLj2048ELj1ELj4ELj1ELj16ENS_18Kernel_traits_baseILj2048ES2_S2_fS2_fjLj128EEEEELb0ELb0ELb1EEEvNS_9FwdParamsE)
        /*0c74*/ 	.word	0x00000088


	//----- nvinfo : EIATTR_MIN_STACK_SIZE
	.align		4
.L_540:
        /*0c78*/ 	.byte	0x04, 0x12
        /*0c7a*/ 	.short	(.L_542 - .L_541)
	.align		4
.L_541:
        /*0c7c*/ 	.word	index@(_ZN10layer_norm31ln_parallel_residual_fwd_kernelINS_13Kernel_traitsI13__nv_bfloat16S2_fS2_fjLj2048ELj1ELj4ELj1ELj16ENS_18Kernel_traits_baseILj2048ES2_S2_fS2_fjLj128EEEEELb0ELb1ELb0EEEvNS_9FwdParamsE)
        /*0c80*/ 	.word	0x00000000


	//----- nvinfo : EIATTR_MIN_STACK_SIZE
	.align		4
.L_542:
        /*0c84*/ 	.byte	0x04, 0x12
        /*0c86*/ 	.short	(.L_544 - .L_543)
	.align		4
.L_543:
        /*0c88*/ 	.word	index@(_ZN10layer_norm31ln_parallel_residual_fwd_kernelINS_13Kernel_traitsI13__nv_bfloat16S2_fS2_fjLj2048ELj1ELj4ELj1ELj16ENS_18Kernel_traits_baseILj2048ES2_S2_fS2_fjLj128EEEEELb0ELb1ELb1EEEvNS_9FwdParamsE)
        /*0c8c*/ 	.word	0x00000000


	//----- nvinfo : EIATTR_MIN_STACK_SIZE
	.align		4
.L_544:
        /*0c90*/ 	.byte	0x04, 0x12
        /*0c92*/ 	.short	(.L_546 - .L_545)
	.align		4
.L_545:
        /*0c94*/ 	.word	index@(_ZN10layer_norm31ln_parallel_residual_fwd_kernelINS_13Kernel_traitsI13__nv_bfloat16S2_fS2_fjLj2048ELj1ELj4ELj1ELj16ENS_18Kernel_traits_baseILj2048ES2_S2_fS2_fjLj128EEEEELb1ELb0ELb0EEEvNS_9FwdParamsE)
        /*0c98*/ 	.word	0x000001f0


	//----- nvinfo : EIATTR_MIN_STACK_SIZE
	.align		4
.L_546:
        /*0c9c*/ 	.byte	0x04, 0x12
        /*0c9e*/ 	.short	(.L_548 - .L_547)
	.align		4
.L_547:
        /*0ca0*/ 	.word	index@(_ZN10layer_norm31ln_parallel_residual_fwd_kernelINS_13Kernel_traitsI13__nv_bfloat16S2_fS2_fjLj2048ELj1ELj4ELj1ELj16ENS_18Kernel_traits_baseILj2048ES2_S2_fS2_fjLj128EEEEELb1ELb0ELb1EEEvNS_9FwdParamsE)
        /*0ca4*/ 	.word	0x000000e0


	//----- nvinfo : EIATTR_MIN_STACK_SIZE
	.align		4
.L_548:
        /*0ca8*/ 	.byte	0x04, 0x12
        /*0caa*/ 	.short	(.L_550 - .L_549)
	.align		4
.L_549:
        /*0cac*/ 	.word	index@(_ZN10layer_norm31ln_parallel_residual_fwd_kernelINS_13Kernel_traitsI13__nv_bfloat16S2_fS2_fjLj2048ELj1ELj4ELj1ELj16ENS_18Kernel_traits_baseILj2048ES2_S2_fS2_fjLj128EEEEELb1ELb1ELb0EEEvNS_9FwdParamsE)
        /*0cb0*/ 	.word	0x00000000


	//----- nvinfo : EIATTR_MIN_STACK_SIZE
	.align		4
.L_550:
        /*0cb4*/ 	.byte	0x04, 0x12
        /*0cb6*/ 	.short	(.L_552 - .L_551)
	.align		4
.L_551:
        /*0cb8*/ 	.word	index@(_ZN10layer_norm31ln_parallel_residual_fwd_kernelINS_13Kernel_traitsI13__nv_bfloat16S2_fS2_fjLj2048ELj1ELj4ELj1ELj16ENS_18Kernel_traits_baseILj2048ES2_S2_fS2_fjLj128EEEEELb1ELb1ELb1EEEvNS_9FwdParamsE)
        /*0cbc*/ 	.word	0x00000000


	//----- nvinfo : EIATTR_MIN_STACK_SIZE
	.align		4
.L_552:
        /*0cc0*/ 	.byte	0x04, 0x12
        /*0cc2*/ 	.short	(.L_554 - .L_553)
	.align		4
.L_553:
        /*0cc4*/ 	.word	index@(_ZN10layer_norm31ln_parallel_residual_fwd_kernelINS_13Kernel_traitsIf13__nv_bfloat16fS2_fjLj2048ELj1ELj4ELj1ELj16ENS_18Kernel_traits_baseILj2048EfS2_fS2_fjLj128EEEEELb0ELb0ELb0EEEvNS_9FwdParamsE)
        /*0cc8*/ 	.word	0x00000198


	//----- nvinfo : EIATTR_MIN_STACK_SIZE
	.align		4
.L_554:
        /*0ccc*/ 	.byte	0x04, 0x12
        /*0cce*/ 	.short	(.L_556 - .L_555)
	.align		4
.L_555:
        /*0cd0*/ 	.word	index@(_ZN10layer_norm31ln_parallel_residual_fwd_kernelINS_13Kernel_traitsIf13__nv_bfloat16fS2_fjLj2048ELj1ELj4ELj1ELj16ENS_18Kernel_traits_baseILj2048EfS2_fS2_fjLj128EEEEELb0ELb0ELb1EEEvNS_9FwdParamsE)
        /*0cd4*/ 	.word	0x00000198


	//----- nvinfo : EIATTR_MIN_STACK_SIZE
	.align		4
.L_556:
        /*0cd8*/ 	.byte	0x04, 0x12
        /*0cda*/ 	.short	(.L_558 - .L_557)
	.align		4
.L_557:
        /*0cdc*/ 	.word	index@(_ZN10layer_norm31ln_parallel_residual_fwd_kernelINS_13Kernel_traitsIf13__nv_bfloat16fS2_fjLj2048ELj1ELj4ELj1ELj16ENS_18Kernel_traits_baseILj2048EfS2_fS2_fjLj128EEEEELb0ELb1ELb0EEEvNS_9FwdParamsE)
        /*0ce0*/ 	.word	0x00000000


	//----- nvinfo : EIATTR_MIN_STACK_SIZE
	.align		4
.L_558:
        /*0ce4*/ 	.byte	0x04, 0x12
        /*0ce6*/ 	.short	(.L_560 - .L_559)
	.align		4
.L_559:
        /*0ce8*/ 	.word	index@(_ZN10layer_norm31ln_parallel_residual_fwd_kernelINS_13Kernel_traitsIf13__nv_bfloat16fS2_fjLj2048ELj1ELj4ELj1ELj16ENS_18Kernel_traits_baseILj2048EfS2_fS2_fjLj128EEEEELb0ELb1ELb1EEEvNS_9FwdParamsE)
        /*0cec*/ 	.word	0x00000000


	//----- nvinfo : EIATTR_MIN_STACK_SIZE
	.align		4
.L_560:
        /*0cf0*/ 	.byte	0x04, 0x12
        /*0cf2*/ 	.short	(.L_562 - .L_561)
	.align		4
.L_561:
        /*0cf4*/ 	.word	index@(_ZN10layer_norm31ln_parallel_residual_fwd_kernelINS_13Kernel_traitsIf13__nv_bfloat16fS2_fjLj2048ELj1ELj4ELj1ELj16ENS_18Kernel_traits_baseILj2048EfS2_fS2_fjLj128EEEEELb1ELb0ELb0EEEvNS_9FwdParamsE)
        /*0cf8*/ 	.word	0x000001d8


	//----- nvinfo : EIATTR_MIN_STACK_SIZE
	.align		4
.L_562:
        /*0cfc*/ 	.byte	0x04, 0x12
        /*0cfe*/ 	.short	(.L_564 - .L_563)
	.align		4
.L_563:
        /*0d00*/ 	.word	index@(_ZN10layer_norm31ln_parallel_residual_fwd_kernelINS_13Kernel_traitsIf13__nv_bfloat16fS2_fjLj2048ELj1ELj4ELj1ELj16ENS_18Kernel_traits_baseILj2048EfS2_fS2_fjLj128EEEEELb1ELb0ELb1EEEvNS_9FwdParamsE)
        /*0d04*/ 	.word	0x000001e0


	//----- nvinfo : EIATTR_MIN_STACK_SIZE
	.align		4
.L_564:
        /*0d08*/ 	.byte	0x04, 0x12
        /*0d0a*/ 	.short	(.L_566 - .L_565)
	.align		4
.L_565:
        /*0d0c*/ 	.word	index@(_ZN10layer_norm31ln_parallel_residual_fwd_kernelINS_13Kernel_traitsIf13__nv_bfloat16fS2_fjLj2048ELj1ELj4ELj1ELj16ENS_18Kernel_traits_baseILj2048EfS2_fS2_fjLj128EEEEELb1ELb1ELb0EEEvNS_9FwdParamsE)
        /*0d10*/ 	.word	0x00000000


	//----- nvinfo : EIATTR_MIN_STACK_SIZE
	.align		4
.L_566:
        /*0d14*/ 	.byte	0x04, 0x12
        /*0d16*/ 	.short	(.L_568 - .L_567)
	.align		4
.L_567:
        /*0d18*/ 	.word	index@(_ZN10layer_norm31ln_parallel_residual_fwd_kernelINS_13Kernel_traitsIf13__nv_bfloat16fS2_fjLj2048ELj1ELj4ELj1ELj16ENS_18Kernel_traits_baseILj2048EfS2_fS2_fjLj128EEEEELb1ELb1ELb1EEEvNS_9FwdParamsE)
        /*0d1c*/ 	.word	0x00000000


	//----- nvinfo : EIATTR_MIN_STACK_SIZE
	.align		4
.L_568:
        /*0d20*/ 	.byte	0x04, 0x12
        /*0d22*/ 	.short	(.L_570 - .L_569)
	.align		4
.L_569:
        /*0d24*/ 	.word	index@(_ZN10layer_norm31ln_parallel_residual_fwd_kernelINS_13Kernel_traitsIf6__halfS2_S2_fjLj2048ELj1ELj4ELj1ELj16ENS_18Kernel_traits_baseILj2048EfS2_S2_S2_fjLj128EEEEELb0ELb0ELb0EEEvNS_9FwdParamsE)
        /*0d28*/ 	.word	0x00000198


	//----- nvinfo : EIATTR_MIN_STACK_SIZE
	.align		4
.L_570:
        /*0d2c*/ 	.byte	0x04, 0x12
        /*0d2e*/ 	.short	(.L_572 - .L_571)
	.align		4
.L_571:
        /*0d30*/ 	.word	index@(_ZN10layer_norm31ln_parallel_residual_fwd_kernelINS_13Kernel_traitsIf6__halfS2_S2_fjLj2048ELj1ELj4ELj1ELj16ENS_18Kernel_traits_baseILj2048EfS2_S2_S2_fjLj128EEEEELb0ELb0ELb1EEEvNS_9FwdParamsE)
        /*0d34*/ 	.word	0x00000188


	//----- nvinfo : EIATTR_MIN_STACK_SIZE
	.align		4
.L_572:
        /*0d38*/ 	.byte	0x04, 0x12
        /*0d3a*/ 	.short	(.L_574 - .L_573)
	.align		4
.L_573:
        /*0d3c*/ 	.word	index@(_ZN10layer_norm31ln_parallel_residual_fwd_kernelINS_13Kernel_traitsIf6__halfS2_S2_fjLj2048ELj1ELj4ELj1ELj16ENS_18Kernel_traits_baseILj2048EfS2_S2_S2_fjLj128EEEEELb0ELb1ELb0EEEvNS_9FwdParamsE)
        /*0d40*/ 	.word	0x00000000


	//----- nvinfo : EIATTR_MIN_STACK_SIZE
	.align		4
.L_574:
        /*0d44*/ 	.byte	0x04, 0x12
        /*0d46*/ 	.short	(.L_576 - .L_575)
	.align		4
.L_575:
        /*0d48*/ 	.word	index@(_ZN10layer_norm31ln_parallel_residual_fwd_kernelINS_13Kernel_traitsIf6__halfS2_S2_fjLj2048ELj1ELj4ELj1ELj16ENS_18Kernel_traits_baseILj2048EfS2_S2_S2_fjLj128EEEEELb0ELb1ELb1EEEvNS_9FwdParamsE)
        /*0d4c*/ 	.word	0x00000000


	//----- nvinfo : EIATTR_MIN_STACK_SIZE
	.align		4
.L_576:
        /*0d50*/ 	.byte	0x04, 0x12
        /*0d52*/ 	.short	(.L_578 - .L_577)
	.align		4
.L_577:
        /*0d54*/ 	.word	index@(_ZN10layer_norm31ln_parallel_residual_fwd_kernelINS_13Kernel_traitsIf6__halfS2_S2_fjLj2048ELj1ELj4ELj1ELj16ENS_18Kernel_traits_baseILj2048EfS2_S2_S2_fjLj128EEEEELb1ELb0ELb0EEEvNS_9FwdParamsE)
        /*0d58*/ 	.word	0x000001c8


	//----- nvinfo : EIATTR_MIN_STACK_SIZE
	.align		4
.L_578:
        /*0d5c*/ 	.byte	0x04, 0x12
        /*0d5e*/ 	.short	(.L_580 - .L_579)
	.align		4
.L_579:
        /*0d60*/ 	.word	index@(_ZN10layer_norm31ln_parallel_residual_fwd_kernelINS_13Kernel_traitsIf6__halfS2_S2_fjLj2048ELj1ELj4ELj1ELj16ENS_18Kernel_traits_baseILj2048EfS2_S2_S2_fjLj128EEEEELb1ELb0ELb1EEEvNS_9FwdParamsE)
        /*0d64*/ 	.word	0x000001d0


	//----- nvinfo : EIATTR_MIN_STACK_SIZE
	.align		4
.L_580:
        /*0d68*/ 	.byte	0x04, 0x12
        /*0d6a*/ 	.short	(.L_582 - .L_581)
	.align		4
.L_581:
        /*0d6c*/ 	.word	index@(_ZN10layer_norm31ln_parallel_residual_fwd_kernelINS_13Kernel_traitsIf6__halfS2_S2_fjLj2048ELj1ELj4ELj1ELj16ENS_18Kernel_traits_baseILj2048EfS2_S2_S2_fjLj128EEEEELb1ELb1ELb0EEEvNS_9FwdParamsE)
        /*0d70*/ 	.word	0x00000000


	//----- nvinfo : EIATTR_MIN_STACK_SIZE
	.align		4
.L_582:
        /*0d74*/ 	.byte	0x04, 0x12
        /*0d76*/ 	.short	(.L_584 - .L_583)
	.align		4
.L_583:
        /*0d78*/ 	.word	index@(_ZN10layer_norm31ln_parallel_residual_fwd_kernelINS_13Kernel_traitsIf6__halfS2_S2_fjLj2048ELj1ELj4ELj1ELj16ENS_18Kernel_traits_baseILj2048EfS2_S2_S2_fjLj128EEEEELb1ELb1ELb1EEEvNS_9FwdParamsE)
        /*0d7c*/ 	.word	0x00000000


	//----- nvinfo : EIATTR_MIN_STACK_SIZE
	.align		4
.L_584:
        /*0d80*/ 	.byte	0x04, 0x12
        /*0d82*/ 	.short	(.L_586 - .L_585)
	.align		4
.L_585:
        /*0d84*/ 	.word	index@(_ZN10layer_norm31ln_parallel_residual_fwd_kernelINS_13Kernel_traitsI6__halfS2_fS2_fjLj2048ELj1ELj4ELj1ELj16ENS_18Kernel_traits_baseILj2048ES2_S2_fS2_fjLj128EEEEELb0ELb0ELb0EEEvNS_9FwdParamsE)
        /*0d88*/ 	.word	0x000001b0


	//----- nvinfo : EIATTR_MIN_STACK_SIZE
	.align		4
.L_586:
        /*0d8c*/ 	.byte	0x04, 0x12
        /*0d8e*/ 	.short	(.L_588 - .L_587)
	.align		4
.L_587:
        /*0d90*/ 	.word	index@(_ZN10layer_norm31ln_parallel_residual_fwd_kernelINS_13Kernel_traitsI6__halfS2_fS2_fjLj2048ELj1ELj4ELj1ELj16ENS_18Kernel_traits_baseILj2048ES2_S2_fS2_fjLj128EEEEELb0ELb0ELb1EEEvNS_9FwdParamsE)
        /*0d94*/ 	.word	0x00000090


	//----- nvinfo : EIATTR_MIN_STACK_SIZE
	.align		4
.L_588:
        /*0d98*/ 	.byte	0x04, 0x12
        /*0d9a*/ 	.short	(.L_590 - .L_589)
	.align		4
.L_589:
        /*0d9c*/ 	.word	index@(_ZN10layer_norm31ln_parallel_residual_fwd_kernelINS_13Kernel_traitsI6__halfS2_fS2_fjLj2048ELj1ELj4ELj1ELj16ENS_18Kernel_traits_baseILj2048ES2_S2_fS2_fjLj128EEEEELb0ELb1ELb0EEEvNS_9FwdParamsE)
        /*0da0*/ 	.word	0x00000000


	//----- nvinfo : EIATTR_MIN_STACK_SIZE
	.align		4
.L_590:
        /*0da4*/ 	.byte	0x04, 0x12
        /*0da6*/ 	.short	(.L_592 - .L_591)
	.align		4
.L_591:
        /*0da8*/ 	.word	index@(_ZN10layer_norm31ln_parallel_residual_fwd_kernelINS_13Kernel_traitsI6__halfS2_fS2_fjLj2048ELj1ELj4ELj1ELj16ENS_18Kernel_traits_baseILj2048ES2_S2_fS2_fjLj128EEEEELb0ELb1ELb1EEEvNS_9FwdParamsE)
        /*0dac*/ 	.word	0x00000000


	//----- nvinfo : EIATTR_MIN_STACK_SIZE
	.align		4
.L_592:
        /*0db0*/ 	.byte	0x04, 0x12
        /*0db2*/ 	.short	(.L_594 - .L_593)
	.align		4
.L_593:
        /*0db4*/ 	.word	index@(_ZN10layer_norm31ln_parallel_residual_fwd_kernelINS_13Kernel_traitsI6__halfS2_fS2_fjLj2048ELj1ELj4ELj1ELj16ENS_18Kernel_traits_baseILj2048ES2_S2_fS2_fjLj128EEEEELb1ELb0ELb0EEEvNS_9FwdParamsE)
        /*0db8*/ 	.word	0x000001f0


	//----- nvinfo : EIATTR_MIN_STACK_SIZE
	.align		4
.L_594:
        /*0dbc*/ 	.byte	0x04, 0x12
        /*0dbe*/ 	.short	(.L_596 - .L_595)
	.align		4
.L_595:
        /*0dc0*/ 	.word	index@(_ZN10layer_norm31ln_parallel_residual_fwd_kernelINS_13Kernel_traitsI6__halfS2_fS2_fjLj2048ELj1ELj4ELj1ELj16ENS_18Kernel_traits_baseILj2048ES2_S2_fS2_fjLj128EEEEELb1ELb0ELb1EEEvNS_9FwdParamsE)
        /*0dc4*/ 	.word	0x000000e0


	//----- nvinfo : EIATTR_MIN_STACK_SIZE
	.align		4
.L_596:
        /*0dc8*/ 	.byte	0x04, 0x12
        /*0dca*/ 	.short	(.L_598 - .L_597)
	.align		4
.L_597:
        /*0dcc*/ 	.word	index@(_ZN10layer_norm31ln_parallel_residual_fwd_kernelINS_13Kernel_traitsI6__halfS2_fS2_fjLj2048ELj1ELj4ELj1ELj16ENS_18Kernel_traits_baseILj2048ES2_S2_fS2_fjLj128EEEEELb1ELb1ELb0EEEvNS_9FwdParamsE)
        /*0dd0*/ 	.word	0x00000000


	//----- nvinfo : EIATTR_MIN_STACK_SIZE
	.align		4
.L_598:
        /*0dd4*/ 	.byte	0x04, 0x12
        /*0dd6*/ 	.short	(.L_600 - .L_599)
	.align		4
.L_599:
        /*0dd8*/ 	.word	index@(_ZN10layer_norm31ln_parallel_residual_fwd_kernelINS_13Kernel_traitsI6__halfS2_fS2_fjLj2048ELj1ELj4ELj1ELj16ENS_18Kernel_traits_baseILj2048ES2_S2_fS2_fjLj128EEEEELb1ELb1ELb1EEEvNS_9FwdParamsE)
        /*0ddc*/ 	.word	0x00000000


	//----- nvinfo : EIATTR_MIN_STACK_SIZE
	.align		4
.L_600:
        /*0de0*/ 	.byte	0x04, 0x12
        /*0de2*/ 	.short	(.L_602 - .L_601)
	.align		4
.L_601:
        /*0de4*/ 	.word	index@(_ZN10layer_norm31ln_parallel_residual_fwd_kernelINS_13Kernel_traitsIf6__halffS2_fjLj2048ELj1ELj4ELj1ELj16ENS_18Kernel_traits_baseILj2048EfS2_fS2_fjLj128EEEEELb0ELb0ELb0EEEvNS_9FwdParamsE)
        /*0de8*/ 	.word	0x00000198


	//----- nvinfo : EIATTR_MIN_STACK_SIZE
	.align		4
.L_602:
        /*0dec*/ 	.byte	0x04, 0x12
        /*0dee*/ 	.short	(.L_604 - .L_603)
	.align		4
.L_603:
        /*0df0*/ 	.word	index@(_ZN10layer_norm31ln_parallel_residual_fwd_kernelINS_13Kernel_traitsIf6__halffS2_fjLj2048ELj1ELj4ELj1ELj16ENS_18Kernel_traits_baseILj2048EfS2_fS2_fjLj128EEEEELb0ELb0ELb1EEEvNS_9FwdParamsE)
        /*0df4*/ 	.word	0x00000198


	//----- nvinfo : EIATTR_MIN_STACK_SIZE
	.align		4
.L_604:
        /*0df8*/ 	.byte	0x04, 0x12
        /*0dfa*/ 	.short	(.L_606 - .L_605)
	.align		4
.L_605:
        /*0dfc*/ 	.word	index@(_ZN10layer_norm31ln_parallel_residual_fwd_kernelINS_13Kernel_traitsIf6__halffS2_fjLj2048ELj1ELj4ELj1ELj16ENS_18Kernel_traits_baseILj2048EfS2_fS2_fjLj128EEEEELb0ELb1ELb0EEEvNS_9FwdParamsE)
        /*0e00*/ 	.word	0x00000000


	//----- nvinfo : EIATTR_MIN_STACK_SIZE
	.align		4
.L_606:
        /*0e04*/ 	.byte	0x04, 0x12
        /*0e06*/ 	.short	(.L_608 - .L_607)
	.align		4
.L_607:
        /*0e08*/ 	.word	index@(_ZN10layer_norm31ln_parallel_residual_fwd_kernelINS_13Kernel_traitsIf6__halffS2_fjLj2048ELj1ELj4ELj1ELj16ENS_18Kernel_traits_baseILj2048EfS2_fS2_fjLj128EEEEELb0ELb1ELb1EEEvNS_9FwdParamsE)
        /*0e0c*/ 	.word	0x00000000


	//----- nvinfo : EIATTR_MIN_STACK_SIZE
	.align		4
.L_608:
        /*0e10*/ 	.byte	0x04, 0x12
        /*0e12*/ 	.short	(.L_610 - .L_609)
	.align		4
.L_609:
        /*0e14*/ 	.word	index@(_ZN10layer_norm31ln_parallel_residual_fwd_kernelINS_13Kernel_traitsIf6__halffS2_fjLj2048ELj1ELj4ELj1ELj16ENS_18Kernel_traits_baseILj2048EfS2_fS2_fjLj128EEEEELb1ELb0ELb0EEEvNS_9FwdParamsE)
        /*0e18*/ 	.word	0x000001d8


	//----- nvinfo : EIATTR_MIN_STACK_SIZE
	.align		4
.L_610:
        /*0e1c*/ 	.byte	0x04, 0x12
        /*0e1e*/ 	.short	(.L_612 - .L_611)
	.align		4
.L_611:
        /*0e20*/ 	.word	index@(_ZN10layer_norm31ln_parallel_residual_fwd_kernelINS_13Kernel_traitsIf6__halffS2_fjLj2048ELj1ELj4ELj1ELj16ENS_18Kernel_traits_baseILj2048EfS2_fS2_fjLj128EEEEELb1ELb0ELb1EEEvNS_9FwdParamsE)
        /*0e24*/ 	.word	0x000001e0


	//----- nvinfo : EIATTR_MIN_STACK_SIZE
	.align		4
.L_612:
        /*0e28*/ 	.byte	0x04, 0x12
        /*0e2a*/ 	.short	(.L_614 - .L_613)
	.align		4
.L_613:
        /*0e2c*/ 	.word	index@(_ZN10layer_norm31ln_parallel_residual_fwd_kernelINS_13Kernel_traitsIf6__halffS2_fjLj2048ELj1ELj4ELj1ELj16ENS_18Kernel_traits_baseILj2048EfS2_fS2_fjLj128EEEEELb1ELb1ELb0EEEvNS_9FwdParamsE)
        /*0e30*/ 	.word	0x00000000


	//----- nvinfo : EIATTR_MIN_STACK_SIZE
	.align		4
.L_614:
        /*0e34*/ 	.byte	0x04, 0x12
        /*0e36*/ 	.short	(.L_616 - .L_615)
	.align		4
.L_615:
        /*0e38*/ 	.word	index@(_ZN10layer_norm31ln_parallel_residual_fwd_kernelINS_13Kernel_traitsIf6__halffS2_fjLj2048ELj1ELj4ELj1ELj16ENS_18Kernel_traits_baseILj2048EfS2_fS2_fjLj128EEEEELb1ELb1ELb1EEEvNS_9FwdParamsE)
        /*0e3c*/ 	.word	0x00000000


	//----- nvinfo : EIATTR_MIN_STACK_SIZE
	.align		4
.L_616:
        /*0e40*/ 	.byte	0x04, 0x12
        /*0e42*/ 	.short	(.L_618 - .L_617)
	.align		4
.L_617:
        /*0e44*/ 	.word	index@(_ZN10layer_norm31ln_parallel_residual_fwd_kernelINS_13Kernel_traitsI6__halfffffjLj2048ELj1ELj4ELj1ELj16ENS_18Kernel_traits_baseILj2048ES2_ffffjLj128EEEEELb0ELb0ELb0EEEvNS_9FwdParamsE)
        /*0e48*/ 	.word	0x00000190


	//----- nvinfo : EIATTR_MIN_STACK_SIZE
	.align		4
.L_618:
        /*0e4c*/ 	.byte	0x04, 0x12
        /*0e4e*/ 	.short	(.L_620 - .L_619)
	.align		4
.L_619:
        /*0e50*/ 	.word	index@(_ZN10layer_norm31ln_parallel_residual_fwd_kernelINS_13Kernel_traitsI6__halfffffjLj2048ELj1ELj4ELj1ELj16ENS_18Kernel_traits_baseILj2048ES2_ffffjLj128EEEEELb0ELb0ELb1EEEvNS_9FwdParamsE)
        /*0e54*/ 	.word	0x000001a8


	//----- nvinfo : EIATTR_MIN_STACK_SIZE
	.align		4
.L_620:
        /*0e58*/ 	.byte	0x04, 0x12
        /*0e5a*/ 	.short	(.L_622 - .L_621)
	.align		4
.L_621:
        /*0e5c*/ 	.word	index@(_ZN10layer_norm31ln_parallel_residual_fwd_kernelINS_13Kernel_traitsI6__halfffffjLj2048ELj1ELj4ELj1ELj16ENS_18Kernel_traits_baseILj2048ES2_ffffjLj128EEEEELb0ELb1ELb0EEEvNS_9FwdParamsE)
        /*0e60*/ 	.word	0x00000000


	//----- nvinfo : EIATTR_MIN_STACK_SIZE
	.align		4
.L_622:
        /*0e64*/ 	.byte	0x04, 0x12
        /*0e66*/ 	.short	(.L_624 - .L_623)
	.align		4
.L_623:
        /*0e68*/ 	.word	index@(_ZN10layer_norm31ln_parallel_residual_fwd_kernelINS_13Kernel_traitsI6__halfffffjLj2048ELj1ELj4ELj1ELj16ENS_18Kernel_traits_baseILj2048ES2_ffffjLj128EEEEELb0ELb1ELb1EEEvNS_9FwdParamsE)
        /*0e6c*/ 	.word	0x00000000


	//----- nvinfo : EIATTR_MIN_STACK_SIZE
	.align		4
.L_624:
        /*0e70*/ 	.byte	0x04, 0x12
        /*0e72*/ 	.short	(.L_626 - .L_625)
	.align		4
.L_625:
        /*0e74*/ 	.word	index@(_ZN10layer_norm31ln_parallel_residual_fwd_kernelINS_13Kernel_traitsI6__halfffffjLj2048ELj1ELj4ELj1ELj16ENS_18Kernel_traits_baseILj2048ES2_ffffjLj128EEEEELb1ELb0ELb0EEEvNS_9FwdParamsE)
        /*0e78*/ 	.word	0x000001b8


	//----- nvinfo : EIATTR_MIN_STACK_SIZE
	.align		4
.L_626:
        /*0e7c*/ 	.byte	0x04, 0x12
        /*0e7e*/ 	.short	(.L_628 - .L_627)
	.align		4
.L_627:
        /*0e80*/ 	.word	index@(_ZN10layer_norm31ln_parallel_residual_fwd_kernelINS_13Kernel_traitsI6__halfffffjLj2048ELj1ELj4ELj1ELj16ENS_18Kernel_traits_baseILj2048ES2_ffffjLj128EEEEELb1ELb0ELb1EEEvNS_9FwdParamsE)
        /*0e84*/ 	.word	0x000001d8


	//----- nvinfo : EIATTR_MIN_STACK_SIZE
	.align		4
.L_628:
        /*0e88*/ 	.byte	0x04, 0x12
        /*0e8a*/ 	.short	(.L_630 - .L_629)
	.align		4
.L_629:
        /*0e8c*/ 	.word	index@(_ZN10layer_norm31ln_parallel_residual_fwd_kernelINS_13Kernel_traitsI6__halfffffjLj2048ELj1ELj4ELj1ELj16ENS_18Kernel_traits_baseILj2048ES2_ffffjLj128EEEEELb1ELb1ELb0EEEvNS_9FwdParamsE)
        /*0e90*/ 	.word	0x00000000


	//----- nvinfo : EIATTR_MIN_STACK_SIZE
	.align		4
.L_630:
        /*0e94*/ 	.byte	0x04, 0x12
        /*0e96*/ 	.short	(.L_632 - .L_631)
	.align		4
.L_631:
        /*0e98*/ 	.word	index@(_ZN10layer_norm31ln_parallel_residual_fwd_kernelINS_13Kernel_traitsI6__halfffffjLj2048ELj1ELj4ELj1ELj16ENS_18Kernel_traits_baseILj2048ES2_ffffjLj128EEEEELb1ELb1ELb1EEEvNS_9FwdParamsE)
        /*0e9c*/ 	.word	0x00000018


	//----- nvinfo : EIATTR_MIN_STACK_SIZE
	.align		4
.L_632:
        /*0ea0*/ 	.byte	0x04, 0x12
        /*0ea2*/ 	.short	(.L_634 - .L_633)
	.align		4
.L_633:
        /*0ea4*/ 	.word	index@(_ZN10layer_norm31ln_parallel_residual_fwd_kernelINS_13Kernel_traitsIfffffjLj2048ELj1ELj4ELj1ELj16ENS_18Kernel_traits_baseILj2048EfffffjLj128EEEEELb0ELb0ELb0EEEvNS_9FwdParamsE)
        /*0ea8*/ 	.word	0x00000180


	//----- nvinfo : EIATTR_MIN_STACK_SIZE
	.align		4
.L_634:
        /*0eac*/ 	.byte	0x04, 0x12
        /*0eae*/ 	.short	(.L_636 - .L_635)
	.align		4
.L_635:
        /*0eb0*/ 	.word	index@(_ZN10layer_norm31ln_parallel_residual_fwd_kernelINS_13Kernel_traitsIfffffjLj2048ELj1ELj4ELj1ELj16ENS_18Kernel_traits_baseILj2048EfffffjLj128EEEEELb0ELb0ELb1EEEvNS_9FwdParamsE)
        /*0eb4*/ 	.word	0x000001b0


	//----- nvinfo : EIATTR_MIN_STACK_SIZE
	.align		4
.L_636:
        /*0eb8*/ 	.byte	0x04, 0x12
        /*0eba*/ 	.short	(.L_638 - .L_637)
	.align		4
.L_637:
        /*0ebc*/ 	.word	index@(_ZN10layer_norm31ln_parallel_residual_fwd_kernelINS_13Kernel_traitsIfffffjLj2048ELj1ELj4ELj1ELj16ENS_18Kernel_traits_baseILj2048EfffffjLj128EEEEELb0ELb1ELb0EEEvNS_9FwdParamsE)
        /*0ec0*/ 	.word	0x00000000


	//----- nvinfo : EIATTR_MIN_STACK_SIZE
	.align		4
.L_638:
        /*0ec4*/ 	.byte	0x04, 0x12
        /*0ec6*/ 	.short	(.L_640 - .L_639)
	.align		4
.L_639:
        /*0ec8*/ 	.word	index@(_ZN10layer_norm31ln_parallel_residual_fwd_kernelINS_13Kernel_traitsIfffffjLj2048ELj1ELj4ELj1ELj16ENS_18Kernel_traits_baseILj2048EfffffjLj128EEEEELb0ELb1ELb1EEEvNS_9FwdParamsE)
        /*0ecc*/ 	.word	0x00000000


	//----- nvinfo : EIATTR_MIN_STACK_SIZE
	.align		4
.L_640:
        /*0ed0*/ 	.byte	0x04, 0x12
        /*0ed2*/ 	.short	(.L_642 - .L_641)
	.align		4
.L_641:
        /*0ed4*/ 	.word	index@(_ZN10layer_norm31ln_parallel_residual_fwd_kernelINS_13Kernel_traitsIfffffjLj2048ELj1ELj4ELj1ELj16ENS_18Kernel_traits_baseILj2048EfffffjLj128EEEEELb1ELb0ELb0EEEvNS_9FwdParamsE)
        /*0ed8*/ 	.word	0x000001b0


	//----- nvinfo : EIATTR_MIN_STACK_SIZE
	.align		4
.L_642:
        /*0edc*/ 	.byte	0x04, 0x12
        /*0ede*/ 	.short	(.L_644 - .L_643)
	.align		4
.L_643:
        /*0ee0*/ 	.word	index@(_ZN10layer_norm31ln_parallel_residual_fwd_kernelINS_13Kernel_traitsIfffffjLj2048ELj1ELj4ELj1ELj16ENS_18Kernel_traits_baseILj2048EfffffjLj128EEEEELb1ELb0ELb1EEEvNS_9FwdParamsE)
        /*0ee4*/ 	.word	0x000001d0


	//----- nvinfo : EIATTR_MIN_STACK_SIZE
	.align		4
.L_644:
        /*0ee8*/ 	.byte	0x04, 0x12
        /*0eea*/ 	.short	(.L_646 - .L_645)
	.align		4
.L_645:
        /*0eec*/ 	.word	index@(_ZN10layer_norm31ln_parallel_residual_fwd_kernelINS_13Kernel_traitsIfffffjLj2048ELj1ELj4ELj1ELj16ENS_18Kernel_traits_baseILj2048EfffffjLj128EEEEELb1ELb1ELb0EEEvNS_9FwdParamsE)
        /*0ef0*/ 	.word	0x00000000


	//----- nvinfo : EIATTR_MIN_STACK_SIZE
	.align		4
.L_646:
        /*0ef4*/ 	.byte	0x04, 0x12
        /*0ef6*/ 	.short	(.L_648 - .L_647)
	.align		4
.L_647:
        /*0ef8*/ 	.word	index@(_ZN10layer_norm31ln_parallel_residual_fwd_kernelINS_13Kernel_traitsIfffffjLj2048ELj1ELj4ELj1ELj16ENS_18Kernel_traits_baseILj2048EfffffjLj128EEEEELb1ELb1ELb1EEEvNS_9FwdParamsE)
        /*0efc*/ 	.word	0x00000000
.L_648:


//--------------------- .nv.info._ZN10layer_norm31ln_parallel_residual_fwd_kernelINS_13Kernel_traitsI13__nv_bfloat16S2_S2_S2_fjLj2048ELj1ELj4ELj1ELj16ENS_18Kernel_traits_baseILj2048ES2_S2_S2_S2_fjLj128EEEEELb0ELb0ELb0EEEvNS_9FwdParamsE --------------------------
	.section	.nv.info._ZN10layer_norm31ln_parallel_residual_fwd_kernelINS_13Kernel_traitsI13__nv_bfloat16S2_S2_S2_fjLj2048ELj1ELj4ELj1ELj16ENS_18Kernel_traits_baseILj2048ES2_S2_S2_S2_fjLj128EEEEELb0ELb0ELb0EEEvNS_9FwdParamsE,"",@"SHT_CUDA_INFO"
	.sectionflags	@""
	.align	4


	//----- nvinfo : EIATTR_CUDA_API_VERSION
	.align		4
        /*0000*/ 	.byte	0x04, 0x37
        /*0002*/ 	.short	(.L_650 - .L_649)
.L_649:
        /*0004*/ 	.word	0x00000082


	//----- nvinfo : EIATTR_SW2861232_WAR
	.align		4
.L_650:
        /*0008*/ 	.byte	0x01, 0x35
	.zero		2


	//----- nvinfo : EIATTR_PARAM_CBANK
	.align		4
        /*000c*/ 	.byte	0x04, 0x0a
        /*000e*/ 	.short	(.L_652 - .L_651)
	.align		4
.L_651:
        /*0010*/ 	.word	index@(.nv.constant0._ZN10layer_norm31ln_parallel_residual_fwd_kernelINS_13Kernel_traitsI13__nv_bfloat16S2_S2_S2_fjLj2048ELj1ELj4ELj1ELj16ENS_18Kernel_traits_baseILj2048ES2_S2_S2_S2_fjLj128EEEEELb0ELb0ELb0EEEvNS_9FwdParamsE)
        /*0014*/ 	.short	0x0160
        /*0016*/ 	.short	0x00e8


	//----- nvinfo : EIATTR_CBANK_PARAM_SIZE
	.align		4
.L_652:
        /*0018*/ 	.byte	0x03, 0x19
        /*001a*/ 	.short	0x00e8


	//----- nvinfo : EIATTR_KPARAM_INFO
	.align		4
        /*001c*/ 	.byte	0x04, 0x17
        /*001e*/ 	.short	(.L_654 - .L_653)
.L_653:
        /*0020*/ 	.word	0x00000000
        /*0024*/ 	.short	0x0000
        /*0026*/ 	.short	0x0000
        /*0028*/ 	.byte	0x00, 0xf0, 0xa1, 0x03


	//----- nvinfo : EIATTR_MAXREG_COUNT
	.align		4
.L_654:
        /*002c*/ 	.byte	0x03, 0x1b
        /*002e*/ 	.short	0x00ff


	//----- nvinfo : EIATTR_ANNOTATIONS
	.align		4
        /*0030*/ 	.byte	0x04, 0x55
        /*0032*/ 	.short	(.L_656 - .L_655)


	//   ....[0]....
.L_655:
        /*0034*/ 	.word	0x00000001
        /*0038*/ 	.byte	0xc0, 0x0f, 0x00, 0x00, 0x01, 0x00, 0x00, 0x00, 0xf0, 0x0f, 0x00, 0x00, 0x01, 0x00, 0x00, 0x00
        /* <DEDUP_REMOVED lines=123> */
        /*07f8*/ 	.byte	0x40, 0x94, 0x00, 0x00, 0x01, 0x00, 0x00, 0x00, 0x50, 0x94, 0x00, 0x00


	//----- nvinfo : EIATTR_MERCURY_ISA_VERSION
	.align		4
.L_656:
        /*0804*/ 	.byte	0x03, 0x5f
        /*0806*/ 	.short	0x0000


	//----- nvinfo : EIATTR_COOP_GROUP_MASK_REGIDS
	.align		4
        /*0808*/ 	.byte	0x04, 0x29
        /*080a*/ 	.short	(.L_658 - .L_657)


	//   ....[0]....
.L_657:
        /*080c*/ 	.word	0xffffffff


	//   ....[1]....
        /*0810*/ 	.word	0xffffffff


	//   ....[2]....
        /*0814*/ 	.word	0xffffffff


	//   ....[3]....
        /*0818*/ 	.word	0xffffffff


	//   ....[4]....
        /*081c*/ 	.word	0xffffffff


	//   ....[5]....
        /*0820*/ 	.word	0xffffffff


	//   ....[6]....
        /*0824*/ 	.word	0xffffffff


	//   ....[7]....
        /*0828*/ 	.word	0xffffffff


	//   ....[8]....
        /*082c*/ 	.word	0xffffffff


	//   ....[9]....
        /*0830*/ 	.word	0xffffffff


	//   ....[10]....
        /*0834*/ 	.word	0xffffffff


	//   ....[11]....
        /*0838*/ 	.word	0xffffffff


	//   ....[12]....
        /*083c*/ 	.word	0xffffffff


	//   ....[13]....
        /*0840*/ 	.word	0xffffffff


	//   ....[14]....
        /*0844*/ 	.word	0xffffffff


	//   ....[15]....
        /*0848*/ 	.word	0xffffffff


	//   ....[16]....
        /*084c*/ 	.word	0xffffffff


	//   ....[17]....
        /*0850*/ 	.word	0xffffffff


	//   ....[18]....
        /*0854*/ 	.word	0xffffffff


	//   ....[19]....
        /*0858*/ 	.word	0xffffffff


	//----- nvinfo : EIATTR_COOP_GROUP_INSTR_OFFSETS
	.align		4
.L_658:
        /*085c*/ 	.byte	0x04, 0x28
        /*085e*/ 	.short	(.L_660 - .L_659)


	//   ....[0]....
.L_659:
        /*0860*/ 	.word	0x00007690


	//   ....[1]....
        /*0864*/ 	.word	0x000076c0


	//   ....[2]....
        /*0868*/ 	.word	0x00007710


	//   ....[3]....
        /*086c*/ 	.word	0x00007730


	//   ....[4]....
        /*0870*/ 	.word	0x00007750


	//   ....[5]....
        /*0874*/ 	.word	0x00007fc0


	//   ....[6]....
        /*0878*/ 	.word	0x00007fe0


	//   ....[7]....
        /*087c*/ 	.word	0x00008000


	//   ....[8]....
        /*0880*/ 	.word	0x00008020


	//   ....[9]....
        /*0884*/ 	.word	0x00008040


	//   ....[10]....
        /*0888*/ 	.word	0x0000a4c0


	//   ....[11]....
        /*088c*/ 	.word	0x0000a520


	//   ....[12]....
        /*0890*/ 	.word	0x0000a580


	//   ....[13]....
        /*0894*/ 	.word	0x0000a5e0


	//   ....[14]....
        /*0898*/ 	.word	0x0000a640


	//   ....[15]....
        /*089c*/ 	.word	0x0000af20


	//   ....[16]....
        /*08a0*/ 	.word	0x0000af80


	//   ....[17]....
        /*08a4*/ 	.word	0x0000afe0


	//   ....[18]....
        /*08a8*/ 	.word	0x0000b040


	//   ....[19]....
        /*08ac*/ 	.word	0x0000b0a0


	//----- nvinfo : EIATTR_EXIT_INSTR_OFFSETS
	.align		4
.L_660:
        /*08b0*/ 	.byte	0x04, 0x1c
        /*08b2*/ 	.short	(.L_662 - .L_661)


	//   ....[0]....
.L_661:
        /*08b4*/ 	.word	0x00000f70


	//   ....[1]....
        /*08b8*/ 	.word	0x0000a470


	//----- nvinfo : EIATTR_MAX_THREADS
	.align		4
.L_662:
        /*08bc*/ 	.byte	0x04, 0x05
        /*08be*/ 	.short	(.L_664 - .L_663)
.L_663:
        /*08c0*/ 	.word	0x00000080
        /*08c4*/ 	.word	0x00000001
        /*08c8*/ 	.word	0x00000001


	//----- nvinfo : EIATTR_CRS_STACK_SIZE
	.align		4
.L_664:
        /*08cc*/ 	.byte	0x04, 0x1e
        /*08ce*/ 	.short	(.L_666 - .L_665)
.L_665:
        /*08d0*/ 	.word	0x00000000
.L_666:


//--------------------- .nv.info._ZN10layer_norm31ln_parallel_residual_fwd_kernelINS_13Kernel_traitsI13__nv_bfloat16S2_S2_S2_fjLj2048ELj1ELj4ELj1ELj16ENS_18Kernel_traits_baseILj2048ES2_S2_S2_S2_fjLj128EEEEELb0ELb0ELb1EEEvNS_9FwdParamsE --------------------------
	.section	.nv.info._ZN10layer_norm31ln_parallel_residual_fwd_kernelINS_13Kernel_traitsI13__nv_bfloat16S2_S2_S2_fjLj2048ELj1ELj4ELj1ELj16ENS_18Kernel_traits_baseILj2048ES2_S2_S2_S2_fjLj128EEEEELb0ELb0ELb1EEEvNS_9FwdParamsE,"",@"SHT_CUDA_INFO"
	.sectionflags	@""
	.align	4


	//----- nvinfo : EIATTR_CUDA_API_VERSION
	.align		4
        /*0000*/ 	.byte	0x04, 0x37
        /*0002*/ 	.short	(.L_668 - .L_667)
.L_667:
        /*0004*/ 	.word	0x00000082


	//----- nvinfo : EIATTR_SW2861232_WAR
	.align		4
.L_668:
        /*0008*/ 	.byte	0x01, 0x35
	.zero		2


	//----- nvinfo : EIATTR_PARAM_CBANK
	.align		4
        /*000c*/ 	.byte	0x04, 0x0a
        /*000e*/ 	.short	(.L_670 - .L_669)
	.align		4
.L_669:
        /*0010*/ 	.word	index@(.nv.constant0._ZN10layer_norm31ln_parallel_residual_fwd_kernelINS_13Kernel_traitsI13__nv_bfloat16S2_S2_S2_fjLj2048ELj1ELj4ELj1ELj16ENS_18Kernel_traits_baseILj2048ES2_S2_S2_S2_fjLj128EEEEELb0ELb0ELb1EEEvNS_9FwdParamsE)
        /*0014*/ 	.short	0x0160
        /*0016*/ 	.short	0x00e8


	//----- nvinfo : EIATTR_CBANK_PARAM_SIZE
	.align		4
.L_670:
        /*0018*/ 	.byte	0x03, 0x19
        /*001a*/ 	.short	0x00e8


	//----- nvinfo : EIATTR_KPARAM_INFO
	.align		4
        /*001c*/ 	.byte	0x04, 0x17
        /*001e*/ 	.short	(.L_672 - .L_671)
.L_671:
        /*0020*/ 	.word	0x00000000
        /*0024*/ 	.short	0x0000
        /*0026*/ 	.short	0x0000
        /*0028*/ 	.byte	0x00, 0xf0, 0xa1, 0x03


	//----- nvinfo : EIATTR_MAXREG_COUNT
	.align		4
.L_672:
        /*002c*/ 	.byte	0x03, 0x1b
        /*002e*/ 	.short	0x00ff


	//----- nvinfo : EIATTR_ANNOTATIONS
	.align		4
        /*0030*/ 	.byte	0x04, 0x55
        /*0032*/ 	.short	(.L_674 - .L_673)


	//   ....[0]....
.L_673:
        /* <DEDUP_REMOVED lines=35> */


	//----- nvinfo : EIATTR_MERCURY_ISA_VERSION
	.align		4
.L_674:
        /*0254*/ 	.byte	0x03, 0x5f
        /*0256*/ 	.short	0x0000


	//----- nvinfo : EIATTR_COOP_GROUP_MASK_REGIDS
	.align		4
        /*0258*/ 	.byte	0x04, 0x29
        /*025a*/ 	.short	(.L_676 - .L_675)


	//   ....[0]....
.L_675:
        /*025c*/ 	.word	0xffffffff


	//   ....[1]....
        /*0260*/ 	.word	0xffffffff


	//   ....[2]....
        /*0264*/ 	.word	0xffffffff


	//   ....[3]....
        /*0268*/ 	.word	0xffffffff


	//   ....[4]....
        /*026c*/ 	.word	0xffffffff


	//   ....[5]....
        /*0270*/ 	.word	0xffffffff


	//   ....[6]....
        /*0274*/ 	.word	0xffffffff


	//   ....[7]....
        /*0278*/ 	.word	0xffffffff


	//   ....[8]....
        /*027c*/ 	.word	0xffffffff


	//   ....[9]....
        /*0280*/ 	.word	0xffffffff


	//   ....[10]....
        /*0284*/ 	.word	0xffffffff


	//   ....[11]....
        /*0288*/ 	.word	0xffffffff


	//   ....[12]....
        /*028c*/ 	.word	0xffffffff


	//   ....[13]....
        /*0290*/ 	.word	0xffffffff


	//   ....[14]....
        /*0294*/ 	.word	0xffffffff


	//   ....[15]....
        /*0298*/ 	.word	0xffffffff


	//   ....[16]....
        /*029c*/ 	.word	0xffffffff


	//   ....[17]....
        /*02a0*/ 	.word	0xffffffff


	//   ....[18]....
        /*02a4*/ 	.word	0xffffffff


	//   ....[19]....
        /*02a8*/ 	.word	0xffffffff


	//----- nvinfo : EIATTR_COOP_GROUP_INSTR_OFFSETS
	.align		4
.L_676:
        /*02ac*/ 	.byte	0x04, 0x28
        /*02ae*/ 	.short	(.L_678 - .L_677)


	//   ....[0]....
.L_677:
        /*02b0*/ 	.word	0x00005dc0


	//   ....[1]....
        /*02b4*/ 	.word	0x00005df0


	//   ....[2]....
        /*02b8*/ 	.word	0x00005e10


	//   ....[3]....
        /*02bc*/ 	.word	0x00005e30


	//   ....[4]....
        /*02c0*/ 	.word	0x00005e50


	//   ....[5]....
        /*02c4*/ 	.word	0x00006680


	//   ....[6]....
        /*02c8*/ 	.word	0x000066a0


	//   ....[7]....
        /*02cc*/ 	.word	0x000066c0


	//   ....[8]....
        /*02d0*/ 	.word	0x000066e0


	//   ....[9]....
        /*02d4*/ 	.word	0x00006700


	//   ....[10]....
        /*02d8*/ 	.word	0x00008920


	//   ....[11]....
        /*02dc*/ 	.word	0x00008990


	//   ....[12]....
        /*02e0*/ 	.word	0x00008a00


	//   ....[13]....
        /*02e4*/ 	.word	0x00008a70


	//   ....[14]....
        /*02e8*/ 	.word	0x00008ae0


	//   ....[15]....
        /*02ec*/ 	.word	0x00009350


	//   ....[16]....
        /*02f0*/ 	.word	0x000093b0


	//   ....[17]....
        /*02f4*/ 	.word	0x00009410


	//   ....[18]....
        /*02f8*/ 	.word	0x00009470


	//   ....[19]....
        /*02fc*/ 	.word	0x000094d0


	//----- nvinfo : EIATTR_EXIT_INSTR_OFFSETS
	.align		4
.L_678:
        /*0300*/ 	.byte	0x04, 0x1c
        /*0302*/ 	.short	(.L_680 - .L_679)


	//   ....[0]....
.L_679:
        /*0304*/ 	.word	0x000006c0


	//   ....[1]....
        /*0308*/ 	.word	0x000088c0


	//----- nvinfo : EIATTR_MAX_THREADS
	.align		4
.L_680:
        /*030c*/ 	.byte	0x04, 0x05
        /*030e*/ 	.short	(.L_682 - .L_681)
.L_681:
        /*0310*/ 	.word	0x00000080
        /*0314*/ 	.word	0x00000001
        /*0318*/ 	.word	0x00000001


	//----- nvinfo : EIATTR_CRS_STACK_SIZE
	.align		4
.L_682:
        /*031c*/ 	.byte	0x04, 0x1e
        /*031e*/ 	.short	(.L_684 - .L_683)
.L_683:
        /*0320*/ 	.word	0x00000000
.L_684:


//--------------------- .nv.info._ZN10layer_norm31ln_parallel_residual_fwd_kernelINS_13Kernel_traitsI13__nv_bfloat16S2_S2_S2_fjLj2048ELj1ELj4ELj1ELj16ENS_18Kernel_traits_baseILj2048ES2_S2_S2_S2_fjLj128EEEEELb0ELb1ELb0EEEvNS_9FwdParamsE --------------------------
	.section	.nv.info._ZN10layer_norm31ln_parallel_residual_fwd_kernelINS_13Kernel_traitsI13__nv_bfloat16S2_S2_S2_fjLj2048ELj1ELj4ELj1ELj16ENS_18Kernel_traits_baseILj2048ES2_S2_S2_S2_fjLj128EEEEELb0ELb1ELb0EEEvNS_9FwdParamsE,"",@"SHT_CUDA_INFO"
	.sectionflags	@""
	.align	4


	//----- nvinfo : EIATTR_CUDA_API_VERSION
	.align		4
        /*0000*/ 	.byte	0x04, 0x37
        /*0002*/ 	.short	(.L_686 - .L_685)
.L_685:
        /*0004*/ 	.word	0x00000082


	//----- nvinfo : EIATTR_SW2861232_WAR
	.align		4
.L_686:
        /*0008*/ 	.byte	0x01, 0x35
	.zero		2


	//----- nvinfo : EIATTR_PARAM_CBANK
	.align		4
        /*000c*/ 	.byte	0x04, 0x0a
        /*000e*/ 	.short	(.L_688 - .L_687)
	.align		4
.L_687:
        /*0010*/ 	.word	index@(.nv.constant0._ZN10layer_norm31ln_parallel_residual_fwd_kernelINS_13Kernel_traitsI13__nv_bfloat16S2_S2_S2_fjLj2048ELj1ELj4ELj1ELj16ENS_18Kernel_traits_baseILj2048ES2_S2_S2_S2_fjLj128EEEEELb0ELb1ELb0EEEvNS_9FwdParamsE)
        /*0014*/ 	.short	0x0160
        /*0016*/ 	.short	0x00e8


	//----- nvinfo : EIATTR_CBANK_PARAM_SIZE
	.align		4
.L_688:
        /*0018*/ 	.byte	0x03, 0x19
        /*001a*/ 	.short	0x00e8


	//----- nvinfo : EIATTR_KPARAM_INFO
	.align		4
        /*001c*/ 	.byte	0x04, 0x17
        /*001e*/ 	.short	(.L_690 - .L_689)
.L_689:
        /*0020*/ 	.word	0x00000000
        /*0024*/ 	.short	0x0000
        /*0026*/ 	.short	0x0000
        /*0028*/ 	.byte	0x00, 0xf0, 0xa1, 0x03


	//----- nvinfo : EIATTR_MAXREG_COUNT
	.align		4
.L_690:
        /*002c*/ 	.byte	0x03, 0x1b
        /*002e*/ 	.short	0x00ff


	//----- nvinfo : EIATTR_MERCURY_ISA_VERSION
	.align		4
        /*0030*/ 	.byte	0x03, 0x5f
        /*0032*/ 	.short	0x0000


	//----- nvinfo : EIATTR_COOP_GROUP_MASK_REGIDS
	.align		4
        /*0034*/ 	.byte	0x04, 0x29
        /*0036*/ 	.short	(.L_692 - .L_691)


	//   ....[0]....
.L_691:
        /*0038*/ 	.word	0xffffffff


	//   ....[1]....
        /*003c*/ 	.word	0xffffffff


	//   ....[2]....
        /*0040*/ 	.word	0xffffffff


	//   ....[3]....
        /*0044*/ 	.word	0xffffffff


	//   ....[4]....
        /*0048*/ 	.word	0xffffffff


	//   ....[5]....
        /*004c*/ 	.word	0xffffffff


	//   ....[6]....
        /*0050*/ 	.word	0xffffffff


	//   ....[7]....
        /*0054*/ 	.word	0xffffffff


	//   ....[8]....
        /*0058*/ 	.word	0xffffffff


	//   ....[9]....
        /*005c*/ 	.word	0xffffffff


	//   ....[10]....
        /*0060*/ 	.word	0xffffffff


	//   ....[11]....
        /*0064*/ 	.word	0xffffffff


	//   ....[12]....
        /*0068*/ 	.word	0xffffffff


	//   ....[13]....
        /*006c*/ 	.word	0xffffffff


	//   ....[14]....
        /*0070*/ 	.word	0xffffffff


	//   ....[15]....
        /*0074*/ 	.word	0xffffffff


	//   ....[16]....
        /*0078*/ 	.word	0xffffffff


	//   ....[17]....
        /*007c*/ 	.word	0xffffffff


	//   ....[18]....
        /*0080*/ 	.word	0xffffffff


	//   ....[19]....
        /*0084*/ 	.word	0xffffffff


	//----- nvinfo : EIATTR_COOP_GROUP_INSTR_OFFSETS
	.align		4
.L_692:
        /*0088*/ 	.byte	0x04, 0x28
        /*008a*/ 	.short	(.L_694 - .L_693)


	//   ....[0]....
.L_693:
        /*008c*/ 	.word	0x00006250


	//   ....[1]....
        /*0090*/ 	.word	0x00006280


	//   ....[2]....
        /*0094*/ 	.word	0x000062c0


	//   ....[3]....
        /*0098*/ 	.word	0x000062e0


	//   ....[4]....
        /*009c*/ 	.word	0x00006300


	//   ....[5]....
        /*00a0*/ 	.word	0x00006b70


	//   ....[6]....
        /*00a4*/ 	.word	0x00006b90


	//   ....[7]....
        /*00a8*/ 	.word	0x00006bb0


	//   ....[8]....
        /*00ac*/ 	.word	0x00006bd0


	//   ....[9]....
        /*00b0*/ 	.word	0x00006bf0


	//   ....[10]....
        /*00b4*/ 	.word	0x00007f80


	//   ....[11]....
        /*00b8*/ 	.word	0x00008000


	//   ....[12]....
        /*00bc*/ 	.word	0x00008060


	//   ....[13]....
        /*00c0*/ 	.word	0x000080c0


	//   ....[14]....
        /*00c4*/ 	.word	0x00008120


	//   ....[15]....
        /*00c8*/ 	.word	0x000089f0


	//   ....[16]....
        /*00cc*/ 	.word	0x00008a50


	//   ....[17]....
        /*00d0*/ 	.word	0x00008ab0


	//   ....[18]....
        /*00d4*/ 	.word	0x00008b10


	//   ....[19]....
        /*00d8*/ 	.word	0x00008b80


	//----- nvinfo : EIATTR_EXIT_INSTR_OFFSETS
	.align		4
.L_694:
        /*00dc*/ 	.byte	0x04, 0x1c
        /*00de*/ 	.short	(.L_696 - .L_695)


	//   ....[0]....
.L_695:
        /*00e0*/ 	.word	0x00000960


	//   ....[1]....
        /*00e4*/ 	.word	0x00007f20


	//----- nvinfo : EIATTR_MAX_THREADS
	.align		4
.L_696:
        /*00e8*/ 	.byte	0x04, 0x05
        /*00ea*/ 	.short	(.L_698 - .L_697)
.L_697:
        /*00ec*/ 	.word	0x00000080
        /*00f0*/ 	.word	0x00000001
        /*00f4*/ 	.word	0x00000001


	//----- nvinfo : EIATTR_CRS_STACK_SIZE
	.align		4
.L_698:
        /*00f8*/ 	.byte	0x04, 0x1e
        /*00fa*/ 	.short	(.L_700 - .L_699)
.L_699:
        /*00fc*/ 	.word	0x00000000
.L_700:


//--------------------- .nv.info._ZN10layer_norm31ln_parallel_residual_fwd_kernelINS_13Kernel_traitsI13__nv_bfloat16S2_S2_S2_fjLj2048ELj1ELj4ELj1ELj16ENS_18Kernel_traits_baseILj2048ES2_S2_S2_S2_fjLj128EEEEELb0ELb1ELb1EEEvNS_9FwdParamsE --------------------------
	.section	.nv.info._ZN10layer_norm31ln_parallel_residual_fwd_kernelINS_13Kernel_traitsI13__nv_bfloat16S2_S2_S2_fjLj2048ELj1ELj4ELj1ELj16ENS_18Kernel_traits_baseILj2048ES2_S2_S2_S2_fjLj128EEEEELb0ELb1ELb1EEEvNS_9FwdParamsE,"",@"SHT_CUDA_INFO"
	.sectionflags	@""
	.align	4


	//----- nvinfo : EIATTR_CUDA_API_VERSION
	.align		4
        /*0000*/ 	.byte	0x04, 0x37
        /*0002*/ 	.short	(.L_702 - .L_701)
.L_701:
        /*0004*/ 	.word	0x00000082


	//----- nvinfo : EIATTR_SW2861232_WAR
	.align		4
.L_702:
        /*0008*/ 	.byte	0x01, 0x35
	.zero		2


	//----- nvinfo : EIATTR_PARAM_CBANK
	.align		4
        /*000c*/ 	.byte	0x04, 0x0a
        /*000e*/ 	.short	(.L_704 - .L_703)
	.align		4
.L_703:
        /*0010*/ 	.word	index@(.nv.constant0._ZN10layer_norm31ln_parallel_residual_fwd_kernelINS_13Kernel_traitsI13__nv_bfloat16S2_S2_S2_fjLj2048ELj1ELj4ELj1ELj16ENS_18Kernel_traits_baseILj2048ES2_S2_S2_S2_fjLj128EEEEELb0ELb1ELb1EEEvNS_9FwdParamsE)
        /*0014*/ 	.short	0x0160
        /*0016*/ 	.short	0x00e8


	//----- nvinfo : EIATTR_CBANK_PARAM_SIZE
	.align		4
.L_704:
        /*0018*/ 	.byte	0x03, 0x19
        /*001a*/ 	.short	0x00e8


	//----- nvinfo : EIATTR_KPARAM_INFO
	.align		4
        /*001c*/ 	.byte	0x04, 0x17
        /*001e*/ 	.short	(.L_706 - .L_705)
.L_705:
        /*0020*/ 	.word	0x00000000
        /*0024*/ 	.short	0x0000
        /*0026*/ 	.short	0x0000
        /*0028*/ 	.byte	0x00, 0xf0, 0xa1, 0x03


	//----- nvinfo : EIATTR_MAXREG_COUNT
	.align		4
.L_706:
        /*002c*/ 	.byte	0x03, 0x1b
        /*002e*/ 	.short	0x00ff


	//----- nvinfo : EIATTR_MERCURY_ISA_VERSION
	.align		4
        /*0030*/ 	.byte	0x03, 0x5f
        /*0032*/ 	.short	0x0000


	//----- nvinfo : EIATTR_COOP_GROUP_MASK_REGIDS
	.align		4
        /*0034*/ 	.byte	0x04, 0x29
        /*0036*/ 	.short	(.L_708 - .L_707)


	//   ....[0]....
.L_707:
        /*0038*/ 	.word	0xffffffff


	//   ....[1]....
        /*003c*/ 	.word	0xffffffff


	//   ....[2]....
        /*0040*/ 	.word	0xffffffff


	//   ....[3]....
        /*0044*/ 	.word	0xffffffff


	//   ....[4]....
        /*0048*/ 	.word	0xffffffff


	//   ....[5]....
        /*004c*/ 	.word	0xffffffff


	//   ....[6]....
        /*0050*/ 	.word	0xffffffff


	//   ....[7]....
        /*0054*/ 	.word	0xffffffff


	//   ....[8]....
        /*0058*/ 	.word	0xffffffff


	//   ....[9]....
        /*005c*/ 	.word	0xffffffff


	//   ....[10]....
        /*0060*/ 	.word	0xffffffff


	//   ....[11]....
        /*0064*/ 	.word	0xffffffff


	//   ....[12]....
        /*0068*/ 	.word	0xffffffff


	//   ....[13]....
        /*006c*/ 	.word	0xffffffff


	//   ....[14]....
        /*0070*/ 	.word	0xffffffff


	//   ....[15]....
        /*0074*/ 	.word	0xffffffff


	//   ....[16]....
        /*0078*/ 	.word	0xffffffff


	//   ....[17]....
        /*007c*/ 	.word	0xffffffff


	//   ....[18]....
        /*0080*/ 	.word	0xffffffff


	//   ....[19]....
        /*0084*/ 	.word	0xffffffff


	//----- nvinfo : EIATTR_COOP_GROUP_INSTR_OFFSETS
	.align		4
.L_708:
        /*0088*/ 	.byte	0x04, 0x28
        /*008a*/ 	.short	(.L_710 - .L_709)


	//   ....[0]....
.L_709:
        /*008c*/ 	.word	0x000050e0


	//   ....[1]....
        /*0090*/ 	.word	0x00005110


	//   ....[2]....
        /*0094*/ 	.word	0x00005130


	//   ....[3]....
        /*0098*/ 	.word	0x00005150


	//   ....[4]....
        /*009c*/ 	.word	0x00005170


	//   ....[5]....
        /*00a0*/ 	.word	0x000059a0


	//   ....[6]....
        /*00a4*/ 	.word	0x000059c0


	//   ....[7]....
        /*00a8*/ 	.word	0x000059e0


	//   ....[8]....
        /*00ac*/ 	.word	0x00005a00


	//   ....[9]....
        /*00b0*/ 	.word	0x00005a20


	//   ....[10]....
        /*00b4*/ 	.word	0x00006ec0


	//   ....[11]....
        /*00b8*/ 	.word	0x00006f30


	//   ....[12]....
        /*00bc*/ 	.word	0x00006f90


	//   ....[13]....
        /*00c0*/ 	.word	0x00006ff0


	//   ....[14]....
        /*00c4*/ 	.word	0x00007050


	//   ....[15]....
        /*00c8*/ 	.word	0x000078c0


	//   ....[16]....
        /*00cc*/ 	.word	0x00007920


	//   ....[17]....
        /*00d0*/ 	.word	0x00007980


	//   ....[18]....
        /*00d4*/ 	.word	0x000079e0


	//   ....[19]....
        /*00d8*/ 	.word	0x00007a40


	//----- nvinfo : EIATTR_EXIT_INSTR_OFFSETS
	.align		4
.L_710:
        /*00dc*/ 	.byte	0x04, 0x1c
        /*00de*/ 	.short	(.L_712 - .L_711)


	//   ....[0]....
.L_711:
        /*00e0*/ 	.word	0x00000170


	//   ....[1]....
        /*00e4*/ 	.word	0x00006e70


	//----- nvinfo : EIATTR_MAX_THREADS
	.align		4
.L_712:
        /*00e8*/ 	.byte	0x04, 0x05
        /*00ea*/ 	.short	(.L_714 - .L_713)
.L_713:
        /*00ec*/ 	.word	0x00000080
        /*00f0*/ 	.word	0x00000001
        /*00f4*/ 	.word	0x00000001


	//----- nvinfo : EIATTR_CRS_STACK_SIZE
	.align		4
.L_714:
        /*00f8*/ 	.byte	0x04, 0x1e
        /*00fa*/ 	.short	(.L_716 - .L_715)
.L_715:
        /*00fc*/ 	.word	0x00000000
.L_716:


//--------------------- .nv.info._ZN10layer_norm31ln_parallel_residual_fwd_kernelINS_13Kernel_traitsI13__nv_bfloat16S2_S2_S2_fjLj2048ELj1ELj4ELj1ELj16ENS_18Kernel_traits_baseILj2048ES2_S2_S2_S2_fjLj128EEEEELb1ELb0ELb0EEEvNS_9FwdParamsE --------------------------
	.section	.nv.info._ZN10layer_norm31ln_parallel_residual_fwd_kernelINS_13Kernel_traitsI13__nv_bfloat16S2_S2_S2_fjLj2048ELj1ELj4ELj1ELj16ENS_18Kernel_traits_baseILj2048ES2_S2_S2_S2_fjLj128EEEEELb1ELb0ELb0EEEvNS_9FwdParamsE,"",@"SHT_CUDA_INFO"
	.sectionflags	@""
	.align	4


	//----- nvinfo : EIATTR_CUDA_API_VERSION
	.align		4
        /*0000*/ 	.byte	0x04, 0x37
        /*0002*/ 	.short	(.L_718 - .L_717)
.L_717:
        /*0004*/ 	.word	0x00000082


	//----- nvinfo : EIATTR_SW2861232_WAR
	.align		4
.L_718:
        /*0008*/ 	.byte	0x01, 0x35
	.zero		2


	//----- nvinfo : EIATTR_PARAM_CBANK
	.align		4
        /*000c*/ 	.byte	0x04, 0x0a
        /*000e*/ 	.short	(.L_720 - .L_719)
	.align		4
.L_719:
        /*0010*/ 	.word	index@(.nv.constant0._ZN10layer_norm31ln_parallel_residual_fwd_kernelINS_13Kernel_traitsI13__nv_bfloat16S2_S2_S2_fjLj2048ELj1ELj4ELj1ELj16ENS_18Kernel_traits_baseILj2048ES2_S2_S2_S2_fjLj128EEEEELb1ELb0ELb0EEEvNS_9FwdParamsE)
        /*0014*/ 	.short	0x0160
        /*0016*/ 	.short	0x00e8


	//----- nvinfo : EIATTR_CBANK_PARAM_SIZE
	.align		4
.L_720:
        /*0018*/ 	.byte	0x03, 0x19
        /*001a*/ 	.short	0x00e8


	//----- nvinfo : EIATTR_KPARAM_INFO
	.align		4
        /*001c*/ 	.byte	0x04, 0x17
        /*001e*/ 	.short	(.L_722 - .L_721)
.L_721:
        /*0020*/ 	.word	0x00000000
        /*0024*/ 	.short	0x0000
        /*0026*/ 	.short	0x0000
        /*0028*/ 	.byte	0x00, 0xf0, 0xa1, 0x03


	//----- nvinfo : EIATTR_MAXREG_COUNT
	.align		4
.L_722:
        /*002c*/ 	.byte	0x03, 0x1b
        /*002e*/ 	.short	0x00ff


	//----- nvinfo : EIATTR_ANNOTATIONS
	.align		4
        /*0030*/ 	.byte	0x04, 0x55
        /*0032*/ 	.short	(.L_724 - .L_723)


	//   ....[0]....
.L_723:
        /* <DEDUP_REMOVED lines=138> */


	//----- nvinfo : EIATTR_MERCURY_ISA_VERSION
	.align		4
.L_724:
        /*08c4*/ 	.byte	0x03, 0x5f
        /*08c6*/ 	.short	0x0000


	//----- nvinfo : EIATTR_COOP_GROUP_MASK_REGIDS
	.align		4
        /*08c8*/ 	.byte	0x04, 0x29
        /*08ca*/ 	.short	(.L_726 - .L_725)


	//   ....[0]....
.L_725:
        /*08cc*/ 	.word	0xffffffff


	//   ....[1]....
        /*08d0*/ 	.word	0xffffffff


	//   ....[2]....
        /*08d4*/ 	.word	0xffffffff


	//   ....[3]....
        /*08d8*/ 	.word	0xffffffff


	//   ....[4]....
        /*08dc*/ 	.word	0xffffffff


	//   ....[5]....
        /*08e0*/ 	.word	0xffffffff


	//   ....[6]....
        /*08e4*/ 	.word	0xffffffff


	//   ....[7]....
        /*08e8*/ 	.word	0xffffffff


	//   ....[8]....
        /*08ec*/ 	.word	0xffffffff


	//   ....[9]....
        /*08f0*/ 	.word	0xffffffff


	//   ....[10]....
        /*08f4*/ 	.word	0xffffffff


	//   ....[11]....
        /*08f8*/ 	.word	0xffffffff


	//   ....[12]....
        /*08fc*/ 	.word	0xffffffff


	//   ....[13]....
        /*0900*/ 	.word	0xffffffff


	//   ....[14]....
        /*0904*/ 	.word	0xffffffff


	//   ....[15]....
        /*0908*/ 	.word	0xffffffff


	//   ....[16]....
        /*090c*/ 	.word	0xffffffff


	//   ....[17]....
        /*0910*/ 	.word	0xffffffff


	//   ....[18]....
        /*0914*/ 	.word	0xffffffff


	//   ....[19]....
        /*0918*/ 	.word	0xffffffff


	//----- nvinfo : EIATTR_COOP_GROUP_INSTR_OFFSETS
	.align		4
.L_726:
        /*091c*/ 	.byte	0x04, 0x28
        /*091e*/ 	.short	(.L_728 - .L_727)


	//   ....[0]....
.L_727:
        /*0920*/ 	.word	0x00031750


	//   ....[1]....
        /*0924*/ 	.word	0x00031780


	//   ....[2]....
        /*0928*/ 	.word	0x00031800


	//   ....[3]....
        /*092c*/ 	.word	0x00031820


	//   ....[4]....
        /*0930*/ 	.word	0x00031840


	//   ....[5]....
        /*0934*/ 	.word	0x000320a0


	//   ....[6]....
        /*0938*/ 	.word	0x000320c0


	//   ....[7]....
        /*093c*/ 	.word	0x000320e0


	//   ....[8]....
        /*0940*/ 	.word	0x00032100


	//   ....[9]....
        /*0944*/ 	.word	0x00032120


	//   ....[10]....
        /*0948*/ 	.word	0x00034650


	//   ....[11]....
        /*094c*/ 	.word	0x000346b0


	//   ....[12]....
        /*0950*/ 	.word	0x00034710


	//   ....[13]....
        /*0954*/ 	.word	0x00034770


	//   ....[14]....
        /*0958*/ 	.word	0x000347d0


	//   ....[15]....
        /*095c*/ 	.word	0x000350d0


	//   ....[16]....
        /*0960*/ 	.word	0x00035130


	//   ....[17]....
        /*0964*/ 	.word	0x00035190


	//   ....[18]....
        /*0968*/ 	.word	0x000351f0


	//   ....[19]....
        /*096c*/ 	.word	0x00035250


	//----- nvinfo : EIATTR_EXIT_INSTR_OFFSETS
	.align		4
.L_728:
        /*0970*/ 	.byte	0x04, 0x1c
        /*0972*/ 	.short	(.L_730 - .L_729)


	//   ....[0]....
.L_729:
        /*0974*/ 	.word	0x000013d0


	//   ....[1]....
        /*0978*/ 	.word	0x00034600


	//----- nvinfo : EIATTR_MAX_THREADS
	.align		4
.L_730:
        /*097c*/ 	.byte	0x04, 0x05
        /*097e*/ 	.short	(.L_732 - .L_731)
.L_731:
        /*0980*/ 	.word	0x00000080
        /*0984*/ 	.word	0x00000001
        /*0988*/ 	.word	0x00000001


	//----- nvinfo : EIATTR_CRS_STACK_SIZE
	.align		4
.L_732:
        /*098c*/ 	.byte	0x04, 0x1e
        /*098e*/ 	.short	(.L_734 - .L_733)
.L_733:
        /*0990*/ 	.word	0x00000000
.L_734:


//--------------------- .nv.info._ZN10layer_norm31ln_parallel_residual_fwd_kernelINS_13Kernel_traitsI13__nv_bfloat16S2_S2_S2_fjLj2048ELj1ELj4ELj1ELj16ENS_18Kernel_traits_baseILj2048ES2_S2_S2_S2_fjLj128EEEEELb1ELb0ELb1EEEvNS_9FwdParamsE --------------------------
	.section	.nv.info._ZN10layer_norm31ln_parallel_residual_fwd_kernelINS_13Kernel_traitsI13__nv_bfloat16S2_S2_S2_fjLj2048ELj1ELj4ELj1ELj16ENS_18Kernel_traits_baseILj2048ES2_S2_S2_S2_fjLj128EEEEELb1ELb0ELb1EEEvNS_9FwdParamsE,"",@"SHT_CUDA_INFO"
	.sectionflags	@""
	.align	4


	//----- nvinfo : EIATTR_CUDA_API_VERSION
	.align		4
        /*0000*/ 	.byte	0x04, 0x37
        /*0002*/ 	.short	(.L_736 - .L_735)
.L_735:
        /*0004*/ 	.word	0x00000082


	//----- nvinfo : EIATTR_SW2861232_WAR
	.align		4
.L_736:
        /*0008*/ 	.byte	0x01, 0x35
	.zero		2


	//----- nvinfo : EIATTR_PARAM_CBANK
	.align		4
        /*000c*/ 	.byte	0x04, 0x0a
        /*000e*/ 	.short	(.L_738 - .L_737)
	.align		4
.L_737:
        /*0010*/ 	.word	index@(.nv.constant0._ZN10layer_norm31ln_parallel_residual_fwd_kernelINS_13Kernel_traitsI13__nv_bfloat16S2_S2_S2_fjLj2048ELj1ELj4ELj1ELj16ENS_18Kernel_traits_baseILj2048ES2_S2_S2_S2_fjLj128EEEEELb1ELb0ELb1EEEvNS_9FwdParamsE)
        /*0014*/ 	.short	0x0160
        /*0016*/ 	.short	0x00e8


	//----- nvinfo : EIATTR_CBANK_PARAM_SIZE
	.align		4
.L_738:
        /*0018*/ 	.byte	0x03, 0x19
        /*001a*/ 	.short	0x00e8


	//----- nvinfo : EIATTR_KPARAM_INFO
	.align		4
        /*001c*/ 	.byte	0x04, 0x17
        /*001e*/ 	.short	(.L_740 - .L_739)
.L_739:
        /*0020*/ 	.word	0x00000000
        /*0024*/ 	.short	0x0000
        /*0026*/ 	.short	0x0000
        /*0028*/ 	.byte	0x00, 0xf0, 0xa1, 0x03


	//----- nvinfo : EIATTR_MAXREG_COUNT
	.align		4
.L_740:
        /*002c*/ 	.byte	0x03, 0x1b
        /*002e*/ 	.short	0x00ff


	//----- nvinfo : EIATTR_ANNOTATIONS
	.align		4
        /*0030*/ 	.byte	0x04, 0x55
        /*0032*/ 	.short	(.L_742 - .L_741)


	//   ....[0]....
.L_741:
        /* <DEDUP_REMOVED lines=49> */


	//----- nvinfo : EIATTR_MERCURY_ISA_VERSION
	.align		4
.L_742:
        /*0334*/ 	.byte	0x03, 0x5f
        /*0336*/ 	.short	0x0000


	//----- nvinfo : EIATTR_COOP_GROUP_MASK_REGIDS
	.align		4
        /*0338*/ 	.byte	0x04, 0x29
        /*033a*/ 	.short	(.L_744 - .L_743)


	//   ....[0]....
.L_743:
        /*033c*/ 	.word	0xffffffff


	//   ....[1]....
        /*0340*/ 	.word	0xffffffff


	//   ....[2]....
        /*0344*/ 	.word	0xffffffff


	//   ....[3]....
        /*0348*/ 	.word	0xffffffff


	//   ....[4]....
        /*034c*/ 	.word	0xffffffff


	//   ....[5]....
        /*0350*/ 	.word	0xffffffff


	//   ....[6]....
        /*0354*/ 	.word	0xffffffff


	//   ....[7]....
        /*0358*/ 	.word	0xffffffff


	//   ....[8]....
        /*035c*/ 	.word	0xffffffff


	//   ....[9]....
        /*0360*/ 	.word	0xffffffff


	//   ....[10]....
        /*0364*/ 	.word	0xffffffff


	//   ....[11]....
        /*0368*/ 	.word	0xffffffff


	//   ....[12]....
        /*036c*/ 	.word	0xffffffff


	//   ....[13]....
        /*0370*/ 	.word	0xffffffff


	//   ....[14]....
        /*0374*/ 	.word	0xffffffff


	//   ....[15]....
        /*0378*/ 	.word	0xffffffff


	//   ....[16]....
        /*037c*/ 	.word	0xffffffff


	//   ....[17]....
        /*0380*/ 	.word	0xffffffff


	//   ....[18]....
        /*0384*/ 	.word	0xffffffff


	//   ....[19]....
        /*0388*/ 	.word	0xffffffff


	//----- nvinfo : EIATTR_COOP_GROUP_INSTR_OFFSETS
	.align		4
.L_744:
        /*038c*/ 	.byte	0x04, 0x28
        /*038e*/ 	.short	(.L_746 - .L_745)


	//   ....[0]....
.L_745:
        /*0390*/ 	.word	0x0002fba0


	//   ....[1]....
        /*0394*/ 	.word	0x0002fbd0


	//   ....[2]....
        /*0398*/ 	.word	0x0002fbf0


	//   ....[3]....
        /*039c*/ 	.word	0x0002fc10


	//   ....[4]....
        /*03a0*/ 	.word	0x0002fc30


	//   ....[5]....
        /*03a4*/ 	.word	0x00030460


	//   ....[6]....
        /*03a8*/ 	.word	0x00030480


	//   ....[7]....
        /*03ac*/ 	.word	0x000304a0


	//   ....[8]....
        /*03b0*/ 	.word	0x000304c0


	//   ....[9]....
        /*03b4*/ 	.word	0x000304e0


	//   ....[10]....
        /*03b8*/ 	.word	0x00032890


	//   ....[11]....
        /*03bc*/ 	.word	0x00032900


	//   ....[12]....
        /*03c0*/ 	.word	0x00032970


	//   ....[13]....
        /*03c4*/ 	.word	0x000329e0


	//   ....[14]....
        /*03c8*/ 	.word	0x00032a50


	//   ....[15]....
        /*03cc*/ 	.word	0x000332c0


	//   ....[16]....
        /*03d0*/ 	.word	0x00033320


	//   ....[17]....
        /*03d4*/ 	.word	0x00033380


	//   ....[18]....
        /*03d8*/ 	.word	0x000333e0


	//   ....[19]....
        /*03dc*/ 	.word	0x00033440


	//----- nvinfo : EIATTR_EXIT_INSTR_OFFSETS
	.align		4
.L_746:
        /*03e0*/ 	.byte	0x04, 0x1c
        /*03e2*/ 	.short	(.L_748 - .L_747)


	//   ....[0]....
.L_747:
        /*03e4*/ 	.word	0x00000a60


	//   ....[1]....
        /*03e8*/ 	.word	0x00032830


	//----- nvinfo : EIATTR_MAX_THREADS
	.align		4
.L_748:
        /*03ec*/ 	.byte	0x04, 0x05
        /*03ee*/ 	.short	(.L_750 - .L_749)
.L_749:
        /*03f0*/ 	.word	0x00000080
        /*03f4*/ 	.word	0x00000001
        /*03f8*/ 	.word	0x00000001


	//----- nvinfo : EIATTR_CRS_STACK_SIZE
	.align		4
.L_750:
        /*03fc*/ 	.byte	0x04, 0x1e
        /*03fe*/ 	.short	(.L_752 - .L_751)
.L_751:
        /*0400*/ 	.word	0x00000000
.L_752:


//--------------------- .nv.info._ZN10layer_norm31ln_parallel_residual_fwd_kernelINS_13Kernel_traitsI13__nv_bfloat16S2_S2_S2_fjLj2048ELj1ELj4ELj1ELj16ENS_18Kernel_traits_baseILj2048ES2_S2_S2_S2_fjLj128EEEEELb1ELb1ELb0EEEvNS_9FwdParamsE --------------------------
	.section	.nv.info._ZN10layer_norm31ln_parallel_residual_fwd_kernelINS_13Kernel_traitsI13__nv_bfloat16S2_S2_S2_fjLj2048ELj1ELj4ELj1ELj16ENS_18Kernel_traits_baseILj2048ES2_S2_S2_S2_fjLj128EEEEELb1ELb1ELb0EEEvNS_9FwdParamsE,"",@"SHT_CUDA_INFO"
	.sectionflags	@""
	.align	4


	//----- nvinfo : EIATTR_CUDA_API_VERSION
	.align		4
        /*0000*/ 	.byte	0x04, 0x37
        /*0002*/ 	.short	(.L_754 - .L_753)
.L_753:
        /*0004*/ 	.word	0x00000082


	//----- nvinfo : EIATTR_SW2861232_WAR
	.align		4
.L_754:
        /*0008*/ 	.byte	0x01, 0x35
	.zero		2


	//----- nvinfo : EIATTR_PARAM_CBANK
	.align		4
        /*000c*/ 	.byte	0x04, 0x0a
        /*000e*/ 	.short	(.L_756 - .L_755)
	.align		4
.L_755:
        /*0010*/ 	.word	index@(.nv.constant0._ZN10layer_norm31ln_parallel_residual_fwd_kernelINS_13Kernel_traitsI13__nv_bfloat16S2_S2_S2_fjLj2048ELj1ELj4ELj1ELj16ENS_18Kernel_traits_baseILj2048ES2_S2_S2_S2_fjLj128EEEEELb1ELb1ELb0EEEvNS_9FwdParamsE)
        /*0014*/ 	.short	0x0160
        /*0016*/ 	.short	0x00e8


	//----- nvinfo : EIATTR_CBANK_PARAM_SIZE
	.align		4
.L_756:
        /*0018*/ 	.byte	0x03, 0x19
        /*001a*/ 	.short	0x00e8


	//----- nvinfo : EIATTR_KPARAM_INFO
	.align		4
        /*001c*/ 	.byte	0x04, 0x17
        /*001e*/ 	.short	(.L_758 - .L_757)
.L_757:
        /*0020*/ 	.word	0x00000000
        /*0024*/ 	.short	0x0000
        /*0026*/ 	.short	0x0000
        /*0028*/ 	.byte	0x00, 0xf0, 0xa1, 0x03


	//----- nvinfo : EIATTR_MAXREG_COUNT
	.align		4
.L_758:
        /*002c*/ 	.byte	0x03, 0x1b
        /*002e*/ 	.short	0x00ff


	//----- nvinfo : EIATTR_MERCURY_ISA_VERSION
	.align		4
        /*0030*/ 	.byte	0x03, 0x5f
        /*0032*/ 	.short	0x0000


	//----- nvinfo : EIATTR_COOP_GROUP_MASK_REGIDS
	.align		4
        /*0034*/ 	.byte	0x04, 0x29
        /*0036*/ 	.short	(.L_760 - .L_759)


	//   ....[0]....
.L_759:
        /*0038*/ 	.word	0xffffffff


	//   ....[1]....
        /*003c*/ 	.word	0xffffffff


	//   ....[2]....
        /*0040*/ 	.word	0xffffffff


	//   ....[3]....
        /*0044*/ 	.word	0xffffffff


	//   ....[4]....
        /*0048*/ 	.word	0xffffffff


	//   ....[5]....
        /*004c*/ 	.word	0xffffffff


	//   ....[6]....
        /*0050*/ 	.word	0xffffffff


	//   ....[7]....
        /*0054*/ 	.word	0xffffffff


	//   ....[8]....
        /*0058*/ 	.word	0xffffffff


	//   ....[9]....
        /*005c*/ 	.word	0xffffffff


	//   ....[10]....
        /*0060*/ 	.word	0xffffffff


	//   ....[11]....
        /*0064*/ 	.word	0xffffffff


	//   ....[12]....
        /*0068*/ 	.word	0xffffffff


	//   ....[13]....
        /*006c*/ 	.word	0xffffffff


	//   ....[14]....
        /*0070*/ 	.word	0xffffffff


	//   ....[15]....
        /*0074*/ 	.word	0xffffffff


	//   ....[16]....
        /*0078*/ 	.word	0xffffffff


	//   ....[17]....
        /*007c*/ 	.word	0xffffffff


	//   ....[18]....
        /*0080*/ 	.word	0xffffffff


	//   ....[19]....
        /*0084*/ 	.word	0xffffffff


	//----- nvinfo : EIATTR_COOP_GROUP_INSTR_OFFSETS
	.align		4
.L_760:
        /*0088*/ 	.byte	0x04, 0x28
        /*008a*/ 	.short	(.L_762 - .L_761)


	//   ....[0]....
.L_761:
        /*008c*/ 	.word	0x0002fa40


	//   ....[1]....
        /*0090*/ 	.word	0x0002fa70


	//   ....[2]....
        /*0094*/ 	.word	0x0002fad0


	//   ....[3]....
        /*0098*/ 	.word	0x0002faf0


	//   ....[4]....
        /*009c*/ 	.word	0x0002fb10


	//   ....[5]....
        /*00a0*/ 	.word	0x00030370


	//   ....[6]....
        /*00a4*/ 	.word	0x00030390


	//   ....[7]....
        /*00a8*/ 	.word	0x000303b0


	//   ....[8]....
        /*00ac*/ 	.word	0x000303d0


	//   ....[9]....
        /*00b0*/ 	.word	0x000303f0


	//   ....[10]....
        /*00b4*/ 	.word	0x000317a0


	//   ....[11]....
        /*00b8*/ 	.word	0x00031820


	//   ....[12]....
        /*00bc*/ 	.word	0x00031880


	//   ....[13]....
        /*00c0*/ 	.word	0x000318e0


	//   ....[14]....
        /*00c4*/ 	.word	0x00031940


	//   ....[15]....
        /*00c8*/ 	.word	0x00032220


	//   ....[16]....
        /*00cc*/ 	.word	0x00032280


	//   ....[17]....
        /*00d0*/ 	.word	0x000322e0


	//   ....[18]....
        /*00d4*/ 	.word	0x00032340


	//   ....[19]....
        /*00d8*/ 	.word	0x000323b0


	//----- nvinfo : EIATTR_EXIT_INSTR_OFFSETS
	.align		4
.L_762:
        /*00dc*/ 	.byte	0x04, 0x1c
        /*00de*/ 	.short	(.L_764 - .L_763)


	//   ....[0]....
.L_763:
        /*00e0*/ 	.word	0x00000dc0


	//   ....[1]....
        /*00e4*/ 	.word	0x00031740


	//----- nvinfo : EIATTR_MAX_THREADS
	.align		4
.L_764:
        /*00e8*/ 	.byte	0x04, 0x05
        /*00ea*/ 	.short	(.L_766 - .L_765)
.L_765:
        /*00ec*/ 	.word	0x00000080
        /*00f0*/ 	.word	0x00000001
        /*00f4*/ 	.word	0x00000001


	//----- nvinfo : EIATTR_CRS_STACK_SIZE
	.align		4
.L_766:
        /*00f8*/ 	.byte	0x04, 0x1e
        /*00fa*/ 	.short	(.L_768 - .L_767)
.L_767:
        /*00fc*/ 	.word	0x00000000
.L_768:


//--------------------- .nv.info._ZN10layer_norm31ln_parallel_residual_fwd_kernelINS_13Kernel_traitsI13__nv_bfloat16S2_S2_S2_fjLj2048ELj1ELj4ELj1ELj16ENS_18Kernel_traits_baseILj2048ES2_S2_S2_S2_fjLj128EEEEELb1ELb1ELb1EEEvNS_9FwdParamsE --------------------------
	.section	.nv.info._ZN10layer_norm31ln_parallel_residual_fwd_kernelINS_13Kernel_traitsI13__nv_bfloat16S2_S2_S2_fjLj2048ELj1ELj4ELj1ELj16ENS_18Kernel_traits_baseILj2048ES2_S2_S2_S2_fjLj128EEEEELb1ELb1ELb1EEEvNS_9FwdParamsE,"",@"SHT_CUDA_INFO"
	.sectionflags	@""
	.align	4


	//----- nvinfo : EIATTR_CUDA_API_VERSION
	.align		4
        /*0000*/ 	.byte	0x04, 0x37
        /*0002*/ 	.short	(.L_770 - .L_769)
.L_769:
        /*0004*/ 	.word	0x00000082


	//----- nvinfo : EIATTR_SW2861232_WAR
	.align		4
.L_770:
        /*0008*/ 	.byte	0x01, 0x35
	.zero		2


	//----- nvinfo : EIATTR_PARAM_CBANK
	.align		4
        /*000c*/ 	.byte	0x04, 0x0a
        /*000e*/ 	.short	(.L_772 - .L_771)
	.align		4
.L_771:
        /*0010*/ 	.word	index@(.nv.constant0._ZN10layer_norm31ln_parallel_residual_fwd_kernelINS_13Kernel_traitsI13__nv_bfloat16S2_S2_S2_fjLj2048ELj1ELj4ELj1ELj16ENS_18Kernel_traits_baseILj2048ES2_S2_S2_S2_fjLj128EEEEELb1ELb1ELb1EEEvNS_9FwdParamsE)
        /*0014*/ 	.short	0x0160
        /*0016*/ 	.short	0x00e8


	//----- nvinfo : EIATTR_CBANK_PARAM_SIZE
	.align		4
.L_772:
        /*0018*/ 	.byte	0x03, 0x19
        /*001a*/ 	.short	0x00e8


	//----- nvinfo : EIATTR_KPARAM_INFO
	.align		4
        /*001c*/ 	.byte	0x04, 0x17
        /*001e*/ 	.short	(.L_774 - .L_773)
.L_773:
        /*0020*/ 	.word	0x00000000
        /*0024*/ 	.short	0x0000
        /*0026*/ 	.short	0x0000
        /*0028*/ 	.byte	0x00, 0xf0, 0xa1, 0x03


	//----- nvinfo : EIATTR_MAXREG_COUNT
	.align		4
.L_774:
        /*002c*/ 	.byte	0x03, 0x1b
        /*002e*/ 	.short	0x00ff


	//----- nvinfo : EIATTR_MERCURY_ISA_VERSION
	.align		4
        /*0030*/ 	.byte	0x03, 0x5f
        /*0032*/ 	.short	0x0000


	//----- nvinfo : EIATTR_COOP_GROUP_MASK_REGIDS
	.align		4
        /*0034*/ 	.byte	0x04, 0x29
        /*0036*/ 	.short	(.L_776 - .L_775)


	//   ....[0]....
.L_775:
        /*0038*/ 	.word	0xffffffff


	//   ....[1]....
        /*003c*/ 	.word	0xffffffff


	//   ....[2]....
        /*0040*/ 	.word	0xffffffff


	//   ....[3]....
        /*0044*/ 	.word	0xffffffff


	//   ....[4]....
        /*0048*/ 	.word	0xffffffff


	//   ....[5]....
        /*004c*/ 	.word	0xffffffff


	//   ....[6]....
        /*0050*/ 	.word	0xffffffff


	//   ....[7]....
        /*0054*/ 	.word	0xffffffff


	//   ....[8]....
        /*0058*/ 	.word	0xffffffff


	//   ....[9]....
        /*005c*/ 	.word	0xffffffff


	//   ....[10]....
        /*0060*/ 	.word	0xffffffff


	//   ....[11]....
        /*0064*/ 	.word	0xffffffff


	//   ....[12]....
        /*0068*/ 	.word	0xffffffff


	//   ....[13]....
        /*006c*/ 	.word	0xffffffff


	//   ....[14]....
        /*0070*/ 	.word	0xffffffff


	//   ....[15]....
        /*0074*/ 	.word	0xffffffff


	//   ....[16]....
        /*0078*/ 	.word	0xffffffff


	//   ....[17]....
        /*007c*/ 	.word	0xffffffff


	//   ....[18]....
        /*0080*/ 	.word	0xffffffff


	//   ....[19]....
        /*0084*/ 	.word	0xffffffff


	//----- nvinfo : EIATTR_COOP_GROUP_INSTR_OFFSETS
	.align		4
.L_776:
        /*0088*/ 	.byte	0x04, 0x28
        /*008a*/ 	.short	(.L_778 - .L_777)


	//   ....[0]....
.L_777:
        /*008c*/ 	.word	0x0002eda0


	//   ....[1]....
        /*0090*/ 	.word	0x0002edd0


	//   ....[2]....
        /*0094*/ 	.word	0x0002edf0


	//   ....[3]....
        /*0098*/ 	.word	0x0002ee10


	//   ....[4]....
        /*009c*/ 	.word	0x0002ee30


	//   ....[5]....
        /*00a0*/ 	.word	0x0002f660


	//   ....[6]....
        /*00a4*/ 	.word	0x0002f680


	//   ....[7]....
        /*00a8*/ 	.word	0x0002f6a0


	//   ....[8]....
        /*00ac*/ 	.word	0x0002f6c0


	//   ....[9]....
        /*00b0*/ 	.word	0x0002f6e0


	//   ....[10]....
        /*00b4*/ 	.word	0x00030bf0


	//   ....[11]....
        /*00b8*/ 	.word	0x00030c60


	//   ....[12]....
        /*00bc*/ 	.word	0x00030cc0


	//   ....[13]....
        /*00c0*/ 	.word	0x00030d20


	//   ....[14]....
        /*00c4*/ 	.word	0x00030d80


	//   ....[15]....
        /*00c8*/ 	.word	0x000315f0


	//   ....[16]....
        /*00cc*/ 	.word	0x00031650


	//   ....[17]....
        /*00d0*/ 	.word	0x000316b0


	//   ....[18]....
        /*00d4*/ 	.word	0x00031710


	//   ....[19]....
        /*00d8*/ 	.word	0x00031770


	//----- nvinfo : EIATTR_EXIT_INSTR_OFFSETS
	.align		4
.L_778:
        /*00dc*/ 	.byte	0x04, 0x1c
        /*00de*/ 	.short	(.L_780 - .L_779)


	//   ....[0]....
.L_779:
        /*00e0*/ 	.word	0x00000210


	//   ....[1]....
        /*00e4*/ 	.word	0x00030ba0


	//----- nvinfo : EIATTR_MAX_THREADS
	.align		4
.L_780:
        /*00e8*/ 	.byte	0x04, 0x05
        /*00ea*/ 	.short	(.L_782 - .L_781)
.L_781:
        /*00ec*/ 	.word	0x00000080
        /*00f0*/ 	.word	0x00000001
        /*00f4*/ 	.word	0x00000001


	//----- nvinfo : EIATTR_CRS_STACK_SIZE
	.align		4
.L_782:
        /*00f8*/ 	.byte	0x04, 0x1e
        /*00fa*/ 	.short	(.L_784 - .L_783)
.L_783:
        /*00fc*/ 	.word	0x00000000
.L_784:


//--------------------- .nv.info._ZN10layer_norm31ln_parallel_residual_fwd_kernelINS_13Kernel_traitsI6__halfS2_S2_S2_fjLj2048ELj1ELj4ELj1ELj16ENS_18Kernel_traits_baseILj2048ES2_S2_S2_S2_fjLj128EEEEELb0ELb0ELb0EEEvNS_9FwdParamsE --------------------------
	.section	.nv.info._ZN10layer_norm31ln_parallel_residual_fwd_kernelINS_13Kernel_traitsI6__halfS2_S2_S2_fjLj2048ELj1ELj4ELj1ELj16ENS_18Kernel_traits_baseILj2048ES2_S2_S2_S2_fjLj128EEEEELb0ELb0ELb0EEEvNS_9FwdParamsE,"",@"SHT_CUDA_INFO"
	.sectionflags	@""
	.align	4


	//----- nvinfo : EIATTR_CUDA_API_VERSION
	.align		4
        /*0000*/ 	.byte	0x04, 0x37
        /*0002*/ 	.short	(.L_786 - .L_785)
.L_785:
        /*0004*/ 	.word	0x00000082


	//----- nvinfo : EIATTR_SW2861232_WAR
	.align		4
.L_786:
        /*0008*/ 	.byte	0x01, 0x35
	.zero		2


	//----- nvinfo : EIATTR_PARAM_CBANK
	.align		4
        /*000c*/ 	.byte	0x04, 0x0a
        /*000e*/ 	.short	(.L_788 - .L_787)
	.align		4
.L_787:
        /*0010*/ 	.word	index@(.nv.constant0._ZN10layer_norm31ln_parallel_residual_fwd_kernelINS_13Kernel_traitsI6__halfS2_S2_S2_fjLj2048ELj1ELj4ELj1ELj16ENS_18Kernel_traits_baseILj2048ES2_S2_S2_S2_fjLj128EEEEELb0ELb0ELb0EEEvNS_9FwdParamsE)
        /*0014*/ 	.short	0x0160
        /*0016*/ 	.short	0x00e8


	//----- nvinfo : EIATTR_CBANK_PARAM_SIZE
	.align		4
.L_788:
        /*0018*/ 	.byte	0x03, 0x19
        /*001a*/ 	.short	0x00e8


	//----- nvinfo : EIATTR_KPARAM_INFO
	.align		4
        /*001c*/ 	.byte	0x04, 0x17
        /*001e*/ 	.short	(.L_790 - .L_789)
.L_789:
        /*0020*/ 	.word	0x00000000
        /*0024*/ 	.short	0x0000
        /*0026*/ 	.short	0x0000
        /*0028*/ 	.byte	0x00, 0xf0, 0xa1, 0x03


	//----- nvinfo : EIATTR_MAXREG_COUNT
	.align		4
.L_790:
        /*002c*/ 	.byte	0x03, 0x1b
        /*002e*/ 	.short	0x00ff


	//----- nvinfo : EIATTR_ANNOTATIONS
	.align		4
        /*0030*/ 	.byte	0x04, 0x55
        /*0032*/ 	.short	(.L_792 - .L_791)


	//   ....[0]....
.L_791:
        /* <DEDUP_REMOVED lines=126> */


	//----- nvinfo : EIATTR_MERCURY_ISA_VERSION
	.align		4
.L_792:
        /*0804*/ 	.byte	0x03, 0x5f
        /*0806*/ 	.short	0x0000


	//----- nvinfo : EIATTR_COOP_GROUP_MASK_REGIDS
	.align		4
        /*0808*/ 	.byte	0x04, 0x29
        /*080a*/ 	.short	(.L_794 - .L_793)


	//   ....[0]....
.L_793:
        /*080c*/ 	.word	0xffffffff


	//   ....[1]....
        /*0810*/ 	.word	0xffffffff


	//   ....[2]....
        /*0814*/ 	.word	0xffffffff


	//   ....[3]....
        /*0818*/ 	.word	0xffffffff


	//   ....[4]....
        /*081c*/ 	.word	0xffffffff


	//   ....[5]....
        /*0820*/ 	.word	0xffffffff


	//   ....[6]....
        /*0824*/ 	.word	0xffffffff


	//   ....[7]....
        /*0828*/ 	.word	0xffffffff


	//   ....[8]....
        /*082c*/ 	.word	0xffffffff


	//   ....[9]....
        /*0830*/ 	.word	0xffffffff


	//   ....[10]....
        /*0834*/ 	.word	0xffffffff


	//   ....[11]....
        /*0838*/ 	.word	0xffffffff


	//   ....[12]....
        /*083c*/ 	.word	0xffffffff


	//   ....[13]....
        /*0840*/ 	.word	0xffffffff


	//   ....[14]....
        /*0844*/ 	.word	0xffffffff


	//   ....[15]....
        /*0848*/ 	.word	0xffffffff


	//   ....[16]....
        /*084c*/ 	.word	0xffffffff


	//   ....[17]....
        /*0850*/ 	.word	0xffffffff


	//   ....[18]....
        /*0854*/ 	.word	0xffffffff


	//   ....[19]....
        /*0858*/ 	.word	0xffffffff


	//----- nvinfo : EIATTR_COOP_GROUP_INSTR_OFFSETS
	.align		4
.L_794:
        /*085c*/ 	.byte	0x04, 0x28
        /*085e*/ 	.short	(.L_796 - .L_795)


	//   ....[0]....
.L_795:
        /*0860*/ 	.word	0x00007690


	//   ....[1]....
        /*0864*/ 	.word	0x000076c0


	//   ....[2]....
        /*0868*/ 	.word	0x00007710


	//   ....[3]....
        /*086c*/ 	.word	0x00007730


	//   ....[4]....
        /*0870*/ 	.word	0x00007750


	//   ....[5]....
        /*0874*/ 	.word	0x00007fc0


	//   ....[6]....
        /*0878*/ 	.word	0x00007fe0


	//   ....[7]....
        /*087c*/ 	.word	0x00008000


	//   ....[8]....
        /*0880*/ 	.word	0x00008020


	//   ....[9]....
        /*0884*/ 	.word	0x00008040


	//   ....[10]....
        /*0888*/ 	.word	0x0000a4c0


	//   ....[11]....
        /*088c*/ 	.word	0x0000a520


	//   ....[12]....
        /*0890*/ 	.word	0x0000a580


	//   ....[13]....
        /*0894*/ 	.word	0x0000a5e0


	//   ....[14]....
        /*0898*/ 	.word	0x0000a640


	//   ....[15]....
        /*089c*/ 	.word	0x0000af20


	//   ....[16]....
        /*08a0*/ 	.word	0x0000af80


	//   ....[17]....
        /*08a4*/ 	.word	0x0000afe0


	//   ....[18]....
        /*08a8*/ 	.word	0x0000b040


	//   ....[19]....
        /*08ac*/ 	.word	0x0000b0a0


	//----- nvinfo : EIATTR_EXIT_INSTR_OFFSETS
	.align		4
.L_796:
        /*08b0*/ 	.byte	0x04, 0x1c
        /*08b2*/ 	.short	(.L_798 - .L_797)


	//   ....[0]....
.L_797:
        /*08b4*/ 	.word	0x00000f70


	//   ....[1]....
        /*08b8*/ 	.word	0x0000a470


	//----- nvinfo : EIATTR_MAX_THREADS
	.align		4
.L_798:
        /*08bc*/ 	.byte	0x04, 0x05
        /*08be*/ 	.short	(.L_800 - .L_799)
.L_799:
        /*08c0*/ 	.word	0x00000080
        /*08c4*/ 	.word	0x00000001
        /*08c8*/ 	.word	0x00000001


	//----- nvinfo : EIATTR_CRS_STACK_SIZE
	.align		4
.L_800:
        /*08cc*/ 	.byte	0x04, 0x1e
        /*08ce*/ 	.short	(.L_802 - .L_801)
.L_801:
        /*08d0*/ 	.word	0x00000000
.L_802:


//--------------------- .nv.info._ZN10layer_norm31ln_parallel_residual_fwd_kernelINS_13Kernel_traitsI6__halfS2_S2_S2_fjLj2048ELj1ELj4ELj1ELj16ENS_18Kernel_traits_baseILj2048ES2_S2_S2_S2_fjLj128EEEEELb0ELb0ELb1EEEvNS_9FwdParamsE --------------------------
	.section	.nv.info._ZN10layer_norm31ln_parallel_residual_fwd_kernelINS_13Kernel_traitsI6__halfS2_S2_S2_fjLj2048ELj1ELj4ELj1ELj16ENS_18Kernel_traits_baseILj2048ES2_S2_S2_S2_fjLj128EEEEELb0ELb0ELb1EEEvNS_9FwdParamsE,"",@"SHT_CUDA_INFO"
	.sectionflags	@""
	.align	4


	//----- nvinfo : EIATTR_CUDA_API_VERSION
	.align		4
        /*0000*/ 	.byte	0x04, 0x37
        /*0002*/ 	.short	(.L_804 - .L_803)
.L_803:
        /*0004*/ 	.word	0x00000082


	//----- nvinfo : EIATTR_SW2861232_WAR
	.align		4
.L_804:
        /*0008*/ 	.byte	0x01, 0x35
	.zero		2


	//----- nvinfo : EIATTR_PARAM_CBANK
	.align		4
        /*000c*/ 	.byte	0x04, 0x0a
        /*000e*/ 	.short	(.L_806 - .L_805)
	.align		4
.L_805:
        /*0010*/ 	.word	index@(.nv.constant0._ZN10layer_norm31ln_parallel_residual_fwd_kernelINS_13Kernel_traitsI6__halfS2_S2_S2_fjLj2048ELj1ELj4ELj1ELj16ENS_18Kernel_traits_baseILj2048ES2_S2_S2_S2_fjLj128EEEEELb0ELb0ELb1EEEvNS_9FwdParamsE)
        /*0014*/ 	.short	0x0160
        /*0016*/ 	.short	0x00e8


	//----- nvinfo : EIATTR_CBANK_PARAM_SIZE
	.align		4
.L_806:
        /*0018*/ 	.byte	0x03, 0x19
        /*001a*/ 	.short	0x00e8


	//----- nvinfo : EIATTR_KPARAM_INFO
	.align		4
        /*001c*/ 	.byte	0x04, 0x17
        /*001e*/ 	.short	(.L_808 - .L_807)
.L_807:
        /*0020*/ 	.word	0x00000000
        /*0024*/ 	.short	0x0000
        /*0026*/ 	.short	0x0000
        /*0028*/ 	.byte	0x00, 0xf0, 0xa1, 0x03


	//----- nvinfo : EIATTR_MAXREG_COUNT
	.align		4
.L_808:
        /*002c*/ 	.byte	0x03, 0x1b
        /*002e*/ 	.short	0x00ff


	//----- nvinfo : EIATTR_ANNOTATIONS
	.align		4
        /*0030*/ 	.byte	0x04, 0x55
        /*0032*/ 	.short	(.L_810 - .L_809)


	//   ....[0]....
.L_809:
        /* <DEDUP_REMOVED lines=38> */


	//----- nvinfo : EIATTR_MERCURY_ISA_VERSION
	.align		4
.L_810:
        /*0284*/ 	.byte	0x03, 0x5f
        /*0286*/ 	.short	0x0000


	//----- nvinfo : EIATTR_COOP_GROUP_MASK_REGIDS
	.align		4
        /*0288*/ 	.byte	0x04, 0x29
        /*028a*/ 	.short	(.L_812 - .L_811)


	//   ....[0]....
.L_811:
        /*028c*/ 	.word	0xffffffff


	//   ....[1]....
        /*0290*/ 	.word	0xffffffff


	//   ....[2]....
        /*0294*/ 	.word	0xffffffff


	//   ....[3]....
        /*0298*/ 	.word	0xffffffff


	//   ....[4]....
        /*029c*/ 	.word	0xffffffff


	//   ....[5]....
        /*02a0*/ 	.word	0xffffffff


	//   ....[6]....
        /*02a4*/ 	.word	0xffffffff


	//   ....[7]....
        /*02a8*/ 	.word	0xffffffff


	//   ....[8]....
        /*02ac*/ 	.word	0xffffffff


	//   ....[9]....
        /*02b0*/ 	.word	0xffffffff


	//   ....[10]....
        /*02b4*/ 	.word	0xffffffff


	//   ....[11]....
        /*02b8*/ 	.word	0xffffffff


	//   ....[12]....
        /*02bc*/ 	.word	0xffffffff


	//   ....[13]....
        /*02c0*/ 	.word	0xffffffff


	//   ....[14]....
        /*02c4*/ 	.word	0xffffffff


	//   ....[15]....
        /*02c8*/ 	.word	0xffffffff


	//   ....[16]....
        /*02cc*/ 	.word	0xffffffff


	//   ....[17]....
        /*02d0*/ 	.word	0xffffffff


	//   ....[18]....
        /*02d4*/ 	.word	0xffffffff


	//   ....[19]....
        /*02d8*/ 	.word	0xffffffff


	//----- nvinfo : EIATTR_COOP_GROUP_INSTR_OFFSETS
	.align		4
.L_812:
        /*02dc*/ 	.byte	0x04, 0x28
        /*02de*/ 	.short	(.L_814 - .L_813)


	//   ....[0]....
.L_813:
        /*02e0*/ 	.word	0x00005dc0


	//   ....[1]....
        /*02e4*/ 	.word	0x00005df0


	//   ....[2]....
        /*02e8*/ 	.word	0x00005e10


	//   ....[3]....
        /*02ec*/ 	.word	0x00005e30


	//   ....[4]....
        /*02f0*/ 	.word	0x00005e50


	//   ....[5]....
        /*02f4*/ 	.word	0x00006680


	//   ....[6]....
        /*02f8*/ 	.word	0x000066a0


	//   ....[7]....
        /*02fc*/ 	.word	0x000066c0


	//   ....[8]....
        /*0300*/ 	.word	0x000066e0


	//   ....[9]....
        /*0304*/ 	.word	0x00006700


	//   ....[10]....
        /*0308*/ 	.word	0x00008980


	//   ....[11]....
        /*030c*/ 	.word	0x000089f0


	//   ....[12]....
        /*0310*/ 	.word	0x00008a60


	//   ....[13]....
        /*0314*/ 	.word	0x00008ad0


	//   ....[14]....
        /*0318*/ 	.word	0x00008b40


	//   ....[15]....
        /*031c*/ 	.word	0x000093b0


	//   ....[16]....
        /*0320*/ 	.word	0x00009410


	//   ....[17]....
        /*0324*/ 	.word	0x00009470


	//   ....[18]....
        /*0328*/ 	.word	0x000094d0


	//   ....[19]....
        /*032c*/ 	.word	0x00009530


	//----- nvinfo : EIATTR_EXIT_INSTR_OFFSETS
	.align		4
.L_814:
        /*0330*/ 	.byte	0x04, 0x1c
        /*0332*/ 	.short	(.L_816 - .L_815)


	//   ....[0]....
.L_815:
        /*0334*/ 	.word	0x000006c0


	//   ....[1]....
        /*0338*/ 	.word	0x00008920


	//----- nvinfo : EIATTR_MAX_THREADS
	.align		4
.L_816:
        /*033c*/ 	.byte	0x04, 0x05
        /*033e*/ 	.short	(.L_818 - .L_817)
.L_817:
        /*0340*/ 	.word	0x00000080
        /*0344*/ 	.word	0x00000001
        /*0348*/ 	.word	0x00000001


	//----- nvinfo : EIATTR_CRS_STACK_SIZE
	.align		4
.L_818:
        /*034c*/ 	.byte	0x04, 0x1e
        /*034e*/ 	.short	(.L_820 - .L_819)
.L_819:
        /*0350*/ 	.word	0x00000000
.L_820:


//--------------------- .nv.info._ZN10layer_norm31ln_parallel_residual_fwd_kernelINS_13Kernel_traitsI6__halfS2_S2_S2_fjLj2048ELj1ELj4ELj1ELj16ENS_18Kernel_traits_baseILj2048ES2_S2_S2_S2_fjLj128EEEEELb0ELb1ELb0EEEvNS_9FwdParamsE --------------------------
	.section	.nv.info._ZN10layer_norm31ln_parallel_residual_fwd_kernelINS_13Kernel_traitsI6__halfS2_S2_S2_fjLj2048ELj1ELj4ELj1ELj16ENS_18Kernel_traits_baseILj2048ES2_S2_S2_S2_fjLj128EEEEELb0ELb1ELb0EEEvNS_9FwdParamsE,"",@"SHT_CUDA_INFO"
	.sectionflags	@""
	.align	4


	//----- nvinfo : EIATTR_CUDA_API_VERSION
	.align		4
        /*0000*/ 	.byte	0x04, 0x37
        /*0002*/ 	.short	(.L_822 - .L_821)
.L_821:
        /*0004*/ 	.word	0x00000082


	//----- nvinfo : EIATTR_SW2861232_WAR
	.align		4
.L_822:
        /*0008*/ 	.byte	0x01, 0x35
	.zero		2


	//----- nvinfo : EIATTR_PARAM_CBANK
	.align		4
        /*000c*/ 	.byte	0x04, 0x0a
        /*000e*/ 	.short	(.L_824 - .L_823)
	.align		4
.L_823:
        /*0010*/ 	.word	index@(.nv.constant0._ZN10layer_norm31ln_parallel_residual_fwd_kernelINS_13Kernel_traitsI6__halfS2_S2_S2_fjLj2048ELj1ELj4ELj1ELj16ENS_18Kernel_traits_baseILj2048ES2_S2_S2_S2_fjLj128EEEEELb0ELb1ELb0EEEvNS_9FwdParamsE)
        /*0014*/ 	.short	0x0160
        /*0016*/ 	.short	0x00e8


	//----- nvinfo : EIATTR_CBANK_PARAM_SIZE
	.align		4
.L_824:
        /*0018*/ 	.byte	0x03, 0x19
        /*001a*/ 	.short	0x00e8


	//----- nvinfo : EIATTR_KPARAM_INFO
	.align		4
        /*001c*/ 	.byte	0x04, 0x17
        /*001e*/ 	.short	(.L_826 - .L_825)
.L_825:
        /*0020*/ 	.word	0x00000000
        /*0024*/ 	.short	0x0000
        /*0026*/ 	.short	0x0000
        /*0028*/ 	.byte	0x00, 0xf0, 0xa1, 0x03


	//----- nvinfo : EIATTR_MAXREG_COUNT
	.align		4
.L_826:
        /*002c*/ 	.byte	0x03, 0x1b
        /*002e*/ 	.short	0x00ff


	//----- nvinfo : EIATTR_MERCURY_ISA_VERSION
	.align		4
        /*0030*/ 	.byte	0x03, 0x5f
        /*0032*/ 	.short	0x0000


	//----- nvinfo : EIATTR_COOP_GROUP_MASK_REGIDS
	.align		4
        /*0034*/ 	.byte	0x04, 0x29
        /*0036*/ 	.short	(.L_828 - .L_827)


	//   ....[0]....
.L_827:
        /*0038*/ 	.word	0xffffffff


	//   ....[1]....
        /*003c*/ 	.word	0xffffffff


	//   ....[2]....
        /*0040*/ 	.word	0xffffffff


	//   ....[3]....
        /*0044*/ 	.word	0xffffffff


	//   ....[4]....
        /*0048*/ 	.word	0xffffffff


	//   ....[5]....
        /*004c*/ 	.word	0xffffffff


	//   ....[6]....
        /*0050*/ 	.word	0xffffffff


	//   ....[7]....
        /*0054*/ 	.word	0xffffffff


	//   ....[8]....
        /*0058*/ 	.word	0xffffffff


	//   ....[9]....
        /*005c*/ 	.word	0xffffffff


	//   ....[10]....
        /*0060*/ 	.word	0xffffffff


	//   ....[11]....
        /*0064*/ 	.word	0xffffffff


	//   ....[12]....
        /*0068*/ 	.word	0xffffffff


	//   ....[13]....
        /*006c*/ 	.word	0xffffffff


	//   ....[14]....
        /*0070*/ 	.word	0xffffffff


	//   ....[15]....
        /*0074*/ 	.word	0xffffffff


	//   ....[16]....
        /*0078*/ 	.word	0xffffffff


	//   ....[17]....
        /*007c*/ 	.word	0xffffffff


	//   ....[18]....
        /*0080*/ 	.word	0xffffffff


	//   ....[19]....
        /*0084*/ 	.word	0xffffffff


	//----- nvinfo : EIATTR_COOP_GROUP_INSTR_OFFSETS
	.align		4
.L_828:
        /*0088*/ 	.byte	0x04, 0x28
        /*008a*/ 	.short	(.L_830 - .L_829)


	//   ....[0]....
.L_829:
        /*008c*/ 	.word	0x00006250


	//   ....[1]....
        /*0090*/ 	.word	0x00006280


	//   ....[2]....
        /*0094*/ 	.word	0x000062c0


	//   ....[3]....
        /*0098*/ 	.word	0x000062e0


	//   ....[4]....
        /*009c*/ 	.word	0x00006300


	//   ....[5]....
        /*00a0*/ 	.word	0x00006b70


	//   ....[6]....
        /*00a4*/ 	.word	0x00006b90


	//   ....[7]....
        /*00a8*/ 	.word	0x00006bb0


	//   ....[8]....
        /*00ac*/ 	.word	0x00006bd0


	//   ....[9]....
        /*00b0*/ 	.word	0x00006bf0


	//   ....[10]....
        /*00b4*/ 	.word	0x00007f80


	//   ....[11]....
        /*00b8*/ 	.word	0x00008000


	//   ....[12]....
        /*00bc*/ 	.word	0x00008060


	//   ....[13]....
        /*00c0*/ 	.word	0x000080c0


	//   ....[14]....
        /*00c4*/ 	.word	0x00008120


	//   ....[15]....
        /*00c8*/ 	.word	0x000089f0


	//   ....[16]....
        /*00cc*/ 	.word	0x00008a50


	//   ....[17]....
        /*00d0*/ 	.word	0x00008ab0


	//   ....[18]....
        /*00d4*/ 	.word	0x00008b10


	//   ....[19]....
        /*00d8*/ 	.word	0x00008b80


	//----- nvinfo : EIATTR_EXIT_INSTR_OFFSETS
	.align		4
.L_830:
        /*00dc*/ 	.byte	0x04, 0x1c
        /*00de*/ 	.short	(.L_832 - .L_831)


	//   ....[0]....
.L_831:
        /*00e0*/ 	.word	0x00000960


	//   ....[1]....
        /*00e4*/ 	.word	0x00007f20


	//----- nvinfo : EIATTR_MAX_THREADS
	.align		4
.L_832:
        /*00e8*/ 	.byte	0x04, 0x05
        /*00ea*/ 	.short	(.L_834 - .L_833)
.L_833:
        /*00ec*/ 	.word	0x00000080
        /*00f0*/ 	.word	0x00000001
        /*00f4*/ 	.word	0x00000001


	//----- nvinfo : EIATTR_CRS_STACK_SIZE
	.align		4
.L_834:
        /*00f8*/ 	.byte	0x04, 0x1e
        /*00fa*/ 	.short	(.L_836 - .L_835)
.L_835:
        /*00fc*/ 	.word	0x00000000
.L_836:


//--------------------- .nv.info._ZN10layer_norm31ln_parallel_residual_fwd_kernelINS_13Kernel_traitsI6__halfS2_S2_S2_fjLj2048ELj1ELj4ELj1ELj16ENS_18Kernel_traits_baseILj2048ES2_S2_S2_S2_fjLj128EEEEELb0ELb1ELb1EEEvNS_9FwdParamsE --------------------------
	.section	.nv.info._ZN10layer_norm31ln_parallel_residual_fwd_kernelINS_13Kernel_traitsI6__halfS2_S2_S2_fjLj2048ELj1ELj4ELj1ELj16ENS_18Kernel_traits_baseILj2048ES2_S2_S2_S2_fjLj128EEEEELb0ELb1ELb1EEEvNS_9FwdParamsE,"",@"SHT_CUDA_INFO"
	.sectionflags	@""
	.align	4


	//----- nvinfo : EIATTR_CUDA_API_VERSION
	.align		4
        /*0000*/ 	.byte	0x04, 0x37
        /*0002*/ 	.short	(.L_838 - .L_837)
.L_837:
        /*0004*/ 	.word	0x00000082


	//----- nvinfo : EIATTR_SW2861232_WAR
	.align		4
.L_838:
        /*0008*/ 	.byte	0x01, 0x35
	.zero		2


	//----- nvinfo : EIATTR_PARAM_CBANK
	.align		4
        /*000c*/ 	.byte	0x04, 0x0a
        /*000e*/ 	.short	(.L_840 - .L_839)
	.align		4
.L_839:
        /*0010*/ 	.word	index@(.nv.constant0._ZN10layer_norm31ln_parallel_residual_fwd_kernelINS_13Kernel_traitsI6__halfS2_S2_S2_fjLj2048ELj1ELj4ELj1ELj16ENS_18Kernel_traits_baseILj2048ES2_S2_S2_S2_fjLj128EEEEELb0ELb1ELb1EEEvNS_9FwdParamsE)
        /*0014*/ 	.short	0x0160
        /*0016*/ 	.short	0x00e8


	//----- nvinfo : EIATTR_CBANK_PARAM_SIZE
	.align		4
.L_840:
        /*0018*/ 	.byte	0x03, 0x19
        /*001a*/ 	.short	0x00e8


	//----- nvinfo : EIATTR_KPARAM_INFO
	.align		4
        /*001c*/ 	.byte	0x04, 0x17
        /*001e*/ 	.short	(.L_842 - .L_841)
.L_841:
        /*0020*/ 	.word	0x00000000
        /*0024*/ 	.short	0x0000
        /*0026*/ 	.short	0x0000
        /*0028*/ 	.byte	0x00, 0xf0, 0xa1, 0x03


	//----- nvinfo : EIATTR_MAXREG_COUNT
	.align		4
.L_842:
        /*002c*/ 	.byte	0x03, 0x1b
        /*002e*/ 	.short	0x00ff


	//----- nvinfo : EIATTR_MERCURY_ISA_VERSION
	.align		4
        /*0030*/ 	.byte	0x03, 0x5f
        /*0032*/ 	.short	0x0000


	//----- nvinfo : EIATTR_COOP_GROUP_MASK_REGIDS
	.align		4
        /*0034*/ 	.byte	0x04, 0x29
        /*0036*/ 	.short	(.L_844 - .L_843)


	//   ....[0]....
.L_843:
        /*0038*/ 	.word	0xffffffff


	//   ....[1]....
        /*003c*/ 	.word	0xffffffff


	//   ....[2]....
        /*0040*/ 	.word	0xffffffff


	//   ....[3]....
        /*0044*/ 	.word	0xffffffff


	//   ....[4]....
        /*0048*/ 	.word	0xffffffff


	//   ....[5]....
        /*004c*/ 	.word	0xffffffff


	//   ....[6]....
        /*0050*/ 	.word	0xffffffff


	//   ....[7]....
        /*0054*/ 	.word	0xffffffff


	//   ....[8]....
        /*0058*/ 	.word	0xffffffff


	//   ....[9]....
        /*005c*/ 	.word	0xffffffff


	//   ....[10]....
        /*0060*/ 	.word	0xffffffff


	//   ....[11]....
        /*0064*/ 	.word	0xffffffff


	//   ....[12]....
        /*0068*/ 	.word	0xffffffff


	//   ....[13]....
        /*006c*/ 	.word	0xffffffff


	//   ....[14]....
        /*0070*/ 	.word	0xffffffff


	//   ....[15]....
        /*0074*/ 	.word	0xffffffff


	//   ....[16]....
        /*0078*/ 	.word	0xffffffff


	//   ....[17]....
        /*007c*/ 	.word	0xffffffff


	//   ....[18]....
        /*0080*/ 	.word	0xffffffff


	//   ....[19]....
        /*0084*/ 	.word	0xffffffff


	//----- nvinfo : EIATTR_COOP_GROUP_INSTR_OFFSETS
	.align		4
.L_844:
        /*0088*/ 	.byte	0x04, 0x28
        /*008a*/ 	.short	(.L_846 - .L_845)


	//   ....[0]....
.L_845:
        /*008c*/ 	.word	0x000050e0


	//   ....[1]....
        /*0090*/ 	.word	0x00005110


	//   ....[2]....
        /*0094*/ 	.word	0x00005130


	//   ....[3]....
        /*0098*/ 	.word	0x00005150


	//   ....[4]....
        /*009c*/ 	.word	0x00005170


	//   ....[5]....
        /*00a0*/ 	.word	0x000059a0


	//   ....[6]....
        /*00a4*/ 	.word	0x000059c0


	//   ....[7]....
        /*00a8*/ 	.word	0x000059e0


	//   ....[8]....
        /*00ac*/ 	.word	0x00005a00


	//   ....[9]....
        /*00b0*/ 	.word	0x00005a20


	//   ....[10]....
        /*00b4*/ 	.word	0x00006ec0


	//   ....[11]....
        /*00b8*/ 	.word	0x00006f30


	//   ....[12]....
        /*00bc*/ 	.word	0x00006f90


	//   ....[13]....
        /*00c0*/ 	.word	0x00006ff0


	//   ....[14]....
        /*00c4*/ 	.word	0x00007050


	//   ....[15]....
        /*00c8*/ 	.word	0x000078c0


	//   ....[16]....
        /*00cc*/ 	.word	0x00007920


	//   ....[17]....
        /*00d0*/ 	.word	0x00007980


	//   ....[18]....
        /*00d4*/ 	.word	0x000079e0


	//   ....[19]....
        /*00d8*/ 	.word	0x00007a40


	//----- nvinfo : EIATTR_EXIT_INSTR_OFFSETS
	.align		4
.L_846:
        /*00dc*/ 	.byte	0x04, 0x1c
        /*00de*/ 	.short	(.L_848 - .L_847)


	//   ....[0]....
.L_847:
        /*00e0*/ 	.word	0x00000170


	//   ....[1]....
        /*00e4*/ 	.word	0x00006e70


	//----- nvinfo : EIATTR_MAX_THREADS
	.align		4
.L_848:
        /*00e8*/ 	.byte	0x04, 0x05
        /*00ea*/ 	.short	(.L_850 - .L_849)
.L_849:
        /*00ec*/ 	.word	0x00000080
        /*00f0*/ 	.word	0x00000001
        /*00f4*/ 	.word	0x00000001


	//----- nvinfo : EIATTR_CRS_STACK_SIZE
	.align		4
.L_850:
        /*00f8*/ 	.byte	0x04, 0x1e
        /*00fa*/ 	.short	(.L_852 - .L_851)
.L_851:
        /*00fc*/ 	.word	0x00000000
.L_852:


//--------------------- .nv.info._ZN10layer_norm31ln_parallel_residual_fwd_kernelINS_13Kernel_traitsI6__halfS2_S2_S2_fjLj2048ELj1ELj4ELj1ELj16ENS_18Kernel_traits_baseILj2048ES2_S2_S2_S2_fjLj128EEEEELb1ELb0ELb0EEEvNS_9FwdParamsE --------------------------
	.section	.nv.info._ZN10layer_norm31ln_parallel_residual_fwd_kernelINS_13Kernel_traitsI6__halfS2_S2_S2_fjLj2048ELj1ELj4ELj1ELj16ENS_18Kernel_traits_baseILj2048ES2_S2_S2_S2_fjLj128EEEEELb1ELb0ELb0EEEvNS_9FwdParamsE,"",@"SHT_CUDA_INFO"
	.sectionflags	@""
	.align	4


	//----- nvinfo : EIATTR_CUDA_API_VERSION
	.align		4
        /*0000*/ 	.byte	0x04, 0x37
        /*0002*/ 	.short	(.L_854 - .L_853)
.L_853:
        /*0004*/ 	.word	0x00000082


	//----- nvinfo : EIATTR_SW2861232_WAR
	.align		4
.L_854:
        /*0008*/ 	.byte	0x01, 0x35
	.zero		2


	//----- nvinfo : EIATTR_PARAM_CBANK
	.align		4
        /*000c*/ 	.byte	0x04, 0x0a
        /*000e*/ 	.short	(.L_856 - .L_855)
	.align		4
.L_855:
        /*0010*/ 	.word	index@(.nv.constant0._ZN10layer_norm31ln_parallel_residual_fwd_kernelINS_13Kernel_traitsI6__halfS2_S2_S2_fjLj2048ELj1ELj4ELj1ELj16ENS_18Kernel_traits_baseILj2048ES2_S2_S2_S2_fjLj128EEEEELb1ELb0ELb0EEEvNS_9FwdParamsE)
        /*0014*/ 	.short	0x0160
        /*0016*/ 	.short	0x00e8


	//----- nvinfo : EIATTR_CBANK_PARAM_SIZE
	.align		4
.L_856:
        /*0018*/ 	.byte	0x03, 0x19
        /*001a*/ 	.short	0x00e8


	//----- nvinfo : EIATTR_KPARAM_INFO
	.align		4
        /*001c*/ 	.byte	0x04, 0x17
        /*001e*/ 	.short	(.L_858 - .L_857)
.L_857:
        /*0020*/ 	.word	0x00000000
        /*0024*/ 	.short	0x0000
        /*0026*/ 	.short	0x0000
        /*0028*/ 	.byte	0x00, 0xf0, 0xa1, 0x03


	//----- nvinfo : EIATTR_MAXREG_COUNT
	.align		4
.L_858:
        /*002c*/ 	.byte	0x03, 0x1b
        /*002e*/ 	.short	0x00ff


	//----- nvinfo : EIATTR_ANNOTATIONS
	.align		4
        /*0030*/ 	.byte	0x04, 0x55
        /*0032*/ 	.short	(.L_860 - .L_859)


	//   ....[0]....
.L_859:
        /* <DEDUP_REMOVED lines=138> */


	//----- nvinfo : EIATTR_MERCURY_ISA_VERSION
	.align		4
.L_860:
        /*08c4*/ 	.byte	0x03, 0x5f
        /*08c6*/ 	.short	0x0000


	//----- nvinfo : EIATTR_COOP_GROUP_MASK_REGIDS
	.align		4
        /*08c8*/ 	.byte	0x04, 0x29
        /*08ca*/ 	.short	(.L_862 - .L_861)


	//   ....[0]....
.L_861:
        /*08cc*/ 	.word	0xffffffff


	//   ....[1]....
        /*08d0*/ 	.word	0xffffffff


	//   ....[2]....
        /*08d4*/ 	.word	0xffffffff


	//   ....[3]....
        /*08d8*/ 	.word	0xffffffff


	//   ....[4]....
        /*08dc*/ 	.word	0xffffffff


	//   ....[5]....
        /*08e0*/ 	.word	0xffffffff


	//   ....[6]....
        /*08e4*/ 	.word	0xffffffff


	//   ....[7]....
        /*08e8*/ 	.word	0xffffffff


	//   ....[8]....
        /*08ec*/ 	.word	0xffffffff


	//   ....[9]....
        /*08f0*/ 	.word	0xffffffff


	//   ....[10]....
        /*08f4*/ 	.word	0xffffffff


	//   ....[11]....
        /*08f8*/ 	.word	0xffffffff


	//   ....[12]....
        /*08fc*/ 	.word	0xffffffff


	//   ....[13]....
        /*0900*/ 	.word	0xffffffff


	//   ....[14]....
        /*0904*/ 	.word	0xffffffff


	//   ....[15]....
        /*0908*/ 	.word	0xffffffff


	//   ....[16]....
        /*090c*/ 	.word	0xffffffff


	//   ....[17]....
        /*0910*/ 	.word	0xffffffff


	//   ....[18]....
        /*0914*/ 	.word	0xffffffff


	//   ....[19]....
        /*0918*/ 	.word	0xffffffff


	//----- nvinfo : EIATTR_COOP_GROUP_INSTR_OFFSETS
	.align		4
.L_862:
        /*091c*/ 	.byte	0x04, 0x28
        /*091e*/ 	.short	(.L_864 - .L_863)


	//   ....[0]....
.L_863:
        /*0920*/ 	.word	0x000316c0


	//   ....[1]....
        /*0924*/ 	.word	0x000316f0


	//   ....[2]....
        /*0928*/ 	.word	0x00031770


	//   ....[3]....
        /*092c*/ 	.word	0x00031790


	//   ....[4]....
        /*0930*/ 	.word	0x000317b0


	//   ....[5]....
        /*0934*/ 	.word	0x00032010


	//   ....[6]....
        /*0938*/ 	.word	0x00032030


	//   ....[7]....
        /*093c*/ 	.word	0x00032050


	//   ....[8]....
        /*0940*/ 	.word	0x00032070


	//   ....[9]....
        /*0944*/ 	.word	0x00032090


	//   ....[10]....
        /*0948*/ 	.word	0x000345c0


	//   ....[11]....
        /*094c*/ 	.word	0x00034620


	//   ....[12]....
        /*0950*/ 	.word	0x00034680


	//   ....[13]....
        /*0954*/ 	.word	0x000346e0


	//   ....[14]....
        /*0958*/ 	.word	0x00034740


	//   ....[15]....
        /*095c*/ 	.word	0x00035040


	//   ....[16]....
        /*0960*/ 	.word	0x000350a0


	//   ....[17]....
        /*0964*/ 	.word	0x00035100


	//   ....[18]....
        /*0968*/ 	.word	0x00035160


	//   ....[19]....
        /*096c*/ 	.word	0x000351c0


	//----- nvinfo : EIATTR_EXIT_INSTR_OFFSETS
	.align		4
.L_864:
        /*0970*/ 	.byte	0x04, 0x1c
        /*0972*/ 	.short	(.L_866 - .L_865)


	//   ....[0]....
.L_865:
        /*0974*/ 	.word	0x000013d0


	//   ....[1]....
        /*0978*/ 	.word	0x00034570


	//----- nvinfo : EIATTR_MAX_THREADS
	.align		4
.L_866:
        /*097c*/ 	.byte	0x04, 0x05
        /*097e*/ 	.short	(.L_868 - .L_867)
.L_867:
        /*0980*/ 	.word	0x00000080
        /*0984*/ 	.word	0x00000001
        /*0988*/ 	.word	0x00000001


	//----- nvinfo : EIATTR_CRS_STACK_SIZE
	.align		4
.L_868:
        /*098c*/ 	.byte	0x04, 0x1e
        /*098e*/ 	.short	(.L_870 - .L_869)
.L_869:
        /*0990*/ 	.word	0x00000000
.L_870:


//--------------------- .nv.info._ZN10layer_norm31ln_parallel_residual_fwd_kernelINS_13Kernel_traitsI6__halfS2_S2_S2_fjLj2048ELj1ELj4ELj1ELj16ENS_18Kernel_traits_baseILj2048ES2_S2_S2_S2_fjLj128EEEEELb1ELb0ELb1EEEvNS_9FwdParamsE --------------------------
	.section	.nv.info._ZN10layer_norm31ln_parallel_residual_fwd_kernelINS_13Kernel_traitsI6__halfS2_S2_S2_fjLj2048ELj1ELj4ELj1ELj16ENS_18Kernel_traits_baseILj2048ES2_S2_S2_S2_fjLj128EEEEELb1ELb0ELb1EEEvNS_9FwdParamsE,"",@"SHT_CUDA_INFO"
	.sectionflags	@""
	.align	4


	//----- nvinfo : EIATTR_CUDA_API_VERSION
	.align		4
        /*0000*/ 	.byte	0x04, 0x37
        /*0002*/ 	.short	(.L_872 - .L_871)
.L_871:
        /*0004*/ 	.word	0x00000082


	//----- nvinfo : EIATTR_SW2861232_WAR
	.align		4
.L_872:
        /*0008*/ 	.byte	0x01, 0x35
	.zero		2


	//----- nvinfo : EIATTR_PARAM_CBANK
	.align		4
        /*000c*/ 	.byte	0x04, 0x0a
        /*000e*/ 	.short	(.L_874 - .L_873)
	.align		4
.L_873:
        /*0010*/ 	.word	index@(.nv.constant0._ZN10layer_norm31ln_parallel_residual_fwd_kernelINS_13Kernel_traitsI6__halfS2_S2_S2_fjLj2048ELj1ELj4ELj1ELj16ENS_18Kernel_traits_baseILj2048ES2_S2_S2_S2_fjLj128EEEEELb1ELb0ELb1EEEvNS_9FwdParamsE)
        /*0014*/ 	.short	0x0160
        /*0016*/ 	.short	0x00e8


	//----- nvinfo : EIATTR_CBANK_PARAM_SIZE
	.align		4
.L_874:
        /*0018*/ 	.byte	0x03, 0x19
        /*001a*/ 	.short	0x00e8


	//----- nvinfo : EIATTR_KPARAM_INFO
	.align		4
        /*001c*/ 	.byte	0x04, 0x17
        /*001e*/ 	.short	(.L_876 - .L_875)
.L_875:
        /*0020*/ 	.word	0x00000000
        /*0024*/ 	.short	0x0000
        /*0026*/ 	.short	0x0000
        /*0028*/ 	.byte	0x00, 0xf0, 0xa1, 0x03


	//----- nvinfo : EIATTR_MAXREG_COUNT
	.align		4
.L_876:
        /*002c*/ 	.byte	0x03, 0x1b
        /*002e*/ 	.short	0x00ff


	//----- nvinfo : EIATTR_ANNOTATIONS
	.align		4
        /*0030*/ 	.byte	0x04, 0x55
        /*0032*/ 	.short	(.L_878 - .L_877)


	//   ....[0]....
.L_877:
        /* <DEDUP_REMOVED lines=50> */


	//----- nvinfo : EIATTR_MERCURY_ISA_VERSION
	.align		4
.L_878:
        /*0344*/ 	.byte	0x03, 0x5f
        /*0346*/ 	.short	0x0000


	//----- nvinfo : EIATTR_COOP_GROUP_MASK_REGIDS
	.align		4
        /*0348*/ 	.byte	0x04, 0x29
        /*034a*/ 	.short	(.L_880 - .L_879)


	//   ....[0]....
.L_879:
        /*034c*/ 	.word	0xffffffff


	//   ....[1]....
        /*0350*/ 	.word	0xffffffff


	//   ....[2]....
        /*0354*/ 	.word	0xffffffff


	//   ....[3]....
        /*0358*/ 	.word	0xffffffff


	//   ....[4]....
        /*035c*/ 	.word	0xffffffff


	//   ....[5]....
        /*0360*/ 	.word	0xffffffff


	//   ....[6]....
        /*0364*/ 	.word	0xffffffff


	//   ....[7]....
        /*0368*/ 	.word	0xffffffff


	//   ....[8]....
        /*036c*/ 	.word	0xffffffff


	//   ....[9]....
        /*0370*/ 	.word	0xffffffff


	//   ....[10]....
        /*0374*/ 	.word	0xffffffff


	//   ....[11]....
        /*0378*/ 	.word	0xffffffff


	//   ....[12]....
        /*037c*/ 	.word	0xffffffff


	//   ....[13]....
        /*0380*/ 	.word	0xffffffff


	//   ....[14]....
        /*0384*/ 	.word	0xffffffff


	//   ....[15]....
        /*0388*/ 	.word	0xffffffff


	//   ....[16]....
        /*038c*/ 	.word	0xffffffff


	//   ....[17]....
        /*0390*/ 	.word	0xffffffff


	//   ....[18]....
        /*0394*/ 	.word	0xffffffff


	//   ....[19]....
        /*0398*/ 	.word	0xffffffff


	//----- nvinfo : EIATTR_COOP_GROUP_INSTR_OFFSETS
	.align		4
.L_880:
        /*039c*/ 	.byte	0x04, 0x28
        /*039e*/ 	.short	(.L_882 - .L_881)


	//   ....[0]....
.L_881:
        /*03a0*/ 	.word	0x0002fc10


	//   ....[1]....
        /*03a4*/ 	.word	0x0002fc40


	//   ....[2]....
        /*03a8*/ 	.word	0x0002fc60


	//   ....[3]....
        /*03ac*/ 	.word	0x0002fc80


	//   ....[4]....
        /*03b0*/ 	.word	0x0002fca0


	//   ....[5]....
        /*03b4*/ 	.word	0x000304d0


	//   ....[6]....
        /*03b8*/ 	.word	0x000304f0


	//   ....[7]....
        /*03bc*/ 	.word	0x00030510


	//   ....[8]....
        /*03c0*/ 	.word	0x00030530


	//   ....[9]....
        /*03c4*/ 	.word	0x00030550


	//   ....[10]....
        /*03c8*/ 	.word	0x00032920


	//   ....[11]....
        /*03cc*/ 	.word	0x00032990


	//   ....[12]....
        /*03d0*/ 	.word	0x00032a00


	//   ....[13]....
        /*03d4*/ 	.word	0x00032a70


	//   ....[14]....
        /*03d8*/ 	.word	0x00032ae0


	//   ....[15]....
        /*03dc*/ 	.word	0x00033350


	//   ....[16]....
        /*03e0*/ 	.word	0x000333b0


	//   ....[17]....
        /*03e4*/ 	.word	0x00033410


	//   ....[18]....
        /*03e8*/ 	.word	0x00033470


	//   ....[19]....
        /*03ec*/ 	.word	0x000334d0


	//----- nvinfo : EIATTR_EXIT_INSTR_OFFSETS
	.align		4
.L_882:
        /*03f0*/ 	.byte	0x04, 0x1c
        /*03f2*/ 	.short	(.L_884 - .L_883)


	//   ....[0]....
.L_883:
        /*03f4*/ 	.word	0x00000a80


	//   ....[1]....
        /*03f8*/ 	.word	0x000328c0


	//----- nvinfo : EIATTR_MAX_THREADS
	.align		4
.L_884:
        /*03fc*/ 	.byte	0x04, 0x05
        /*03fe*/ 	.short	(.L_886 - .L_885)
.L_885:
        /*0400*/ 	.word	0x00000080
        /*0404*/ 	.word	0x00000001
        /*0408*/ 	.word	0x00000001


	//----- nvinfo : EIATTR_CRS_STACK_SIZE
	.align		4
.L_886:
        /*040c*/ 	.byte	0x04, 0x1e
        /*040e*/ 	.short	(.L_888 - .L_887)
.L_887:
        /*0410*/ 	.word	0x00000000
.L_888:


//--------------------- .nv.info._ZN10layer_norm31ln_parallel_residual_fwd_kernelINS_13Kernel_traitsI6__halfS2_S2_S2_fjLj2048ELj1ELj4ELj1ELj16ENS_18Kernel_traits_baseILj2048ES2_S2_S2_S2_fjLj128EEEEELb1ELb1ELb0EEEvNS_9FwdParamsE --------------------------
	.section	.nv.info._ZN10layer_norm31ln_parallel_residual_fwd_kernelINS_13Kernel_traitsI6__halfS2_S2_S2_fjLj2048ELj1ELj4ELj1ELj16ENS_18Kernel_traits_baseILj2048ES2_S2_S2_S2_fjLj128EEEEELb1ELb1ELb0EEEvNS_9FwdParamsE,"",@"SHT_CUDA_INFO"
	.sectionflags	@""
	.align	4


	//----- nvinfo : EIATTR_CUDA_API_VERSION
	.align		4
        /*0000*/ 	.byte	0x04, 0x37
        /*0002*/ 	.short	(.L_890 - .L_889)
.L_889:
        /*0004*/ 	.word	0x00000082


	//----- nvinfo : EIATTR_SW2861232_WAR
	.align		4
.L_890:
        /*0008*/ 	.byte	0x01, 0x35
	.zero		2


	//----- nvinfo : EIATTR_PARAM_CBANK
	.align		4
        /*000c*/ 	.byte	0x04, 0x0a
        /*000e*/ 	.short	(.L_892 - .L_891)
	.align		4
.L_891:
        /*0010*/ 	.word	index@(.nv.constant0._ZN10layer_norm31ln_parallel_residual_fwd_kernelINS_13Kernel_traitsI6__halfS2_S2_S2_fjLj2048ELj1ELj4ELj1ELj16ENS_18Kernel_traits_baseILj2048ES2_S2_S2_S2_fjLj128EEEEELb1ELb1ELb0EEEvNS_9FwdParamsE)
        /*0014*/ 	.short	0x0160
        /*0016*/ 	.short	0x00e8


	//----- nvinfo : EIATTR_CBANK_PARAM_SIZE
	.align		4
.L_892:
        /*0018*/ 	.byte	0x03, 0x19
        /*001a*/ 	.short	0x00e8


	//----- nvinfo : EIATTR_KPARAM_INFO
	.align		4
        /*001c*/ 	.byte	0x04, 0x17
        /*001e*/ 	.short	(.L_894 - .L_893)
.L_893:
        /*0020*/ 	.word	0x00000000
        /*0024*/ 	.short	0x0000
        /*0026*/ 	.short	0x0000
        /*0028*/ 	.byte	0x00, 0xf0, 0xa1, 0x03


	//----- nvinfo : EIATTR_MAXREG_COUNT
	.align		4
.L_894:
        /*002c*/ 	.byte	0x03, 0x1b
        /*002e*/ 	.short	0x00ff


	//----- nvinfo : EIATTR_MERCURY_ISA_VERSION
	.align		4
        /*0030*/ 	.byte	0x03, 0x5f
        /*0032*/ 	.short	0x0000


	//----- nvinfo : EIATTR_COOP_GROUP_MASK_REGIDS
	.align		4
        /*0034*/ 	.byte	0x04, 0x29
        /*0036*/ 	.short	(.L_896 - .L_895)


	//   ....[0]....
.L_895:
        /*0038*/ 	.word	0xffffffff


	//   ....[1]....
        /*003c*/ 	.word	0xffffffff


	//   ....[2]....
        /*0040*/ 	.word	0xffffffff


	//   ....[3]....
        /*0044*/ 	.word	0xffffffff


	//   ....[4]....
        /*0048*/ 	.word	0xffffffff


	//   ....[5]....
        /*004c*/ 	.word	0xffffffff


	//   ....[6]....
        /*0050*/ 	.word	0xffffffff


	//   ....[7]....
        /*0054*/ 	.word	0xffffffff


	//   ....[8]....
        /*0058*/ 	.word	0xffffffff


	//   ....[9]....
        /*005c*/ 	.word	0xffffffff


	//   ....[10]....
        /*0060*/ 	.word	0xffffffff


	//   ....[11]....
        /*0064*/ 	.word	0xffffffff


	//   ....[12]....
        /*0068*/ 	.word	0xffffffff


	//   ....[13]....
        /*006c*/ 	.word	0xffffffff


	//   ....[14]....
        /*0070*/ 	.word	0xffffffff


	//   ....[15]....
        /*0074*/ 	.word	0xffffffff


	//   ....[16]....
        /*0078*/ 	.word	0xffffffff


	//   ....[17]....
        /*007c*/ 	.word	0xffffffff


	//   ....[18]....
        /*0080*/ 	.word	0xffffffff


	//   ....[19]....
        /*0084*/ 	.word	0xffffffff


	//----- nvinfo : EIATTR_COOP_GROUP_INSTR_OFFSETS
	.align		4
.L_896:
        /*0088*/ 	.byte	0x04, 0x28
        /*008a*/ 	.short	(.L_898 - .L_897)


	//   ....[0]....
.L_897:
        /*008c*/ 	.word	0x000301c0


	//   ....[1]....
        /*0090*/ 	.word	0x000301f0


	//   ....[2]....
        /*0094*/ 	.word	0x00030250


	//   ....[3]....
        /*0098*/ 	.word	0x00030270


	//   ....[4]....
        /*009c*/ 	.word	0x00030290


	//   ....[5]....
        /*00a0*/ 	.word	0x00030af0


	//   ....[6]....
        /*00a4*/ 	.word	0x00030b10


	//   ....[7]....
        /*00a8*/ 	.word	0x00030b30


	//   ....[8]....
        /*00ac*/ 	.word	0x00030b50


	//   ....[9]....
        /*00b0*/ 	.word	0x00030b70


	//   ....[10]....
        /*00b4*/ 	.word	0x00031f20


	//   ....[11]....
        /*00b8*/ 	.word	0x00031fa0


	//   ....[12]....
        /*00bc*/ 	.word	0x00032000


	//   ....[13]....
        /*00c0*/ 	.word	0x00032060


	//   ....[14]....
        /*00c4*/ 	.word	0x000320c0


	//   ....[15]....
        /*00c8*/ 	.word	0x000329a0


	//   ....[16]....
        /*00cc*/ 	.word	0x00032a00


	//   ....[17]....
        /*00d0*/ 	.word	0x00032a60


	//   ....[18]....
        /*00d4*/ 	.word	0x00032ac0


	//   ....[19]....
        /*00d8*/ 	.word	0x00032b30


	//----- nvinfo : EIATTR_EXIT_INSTR_OFFSETS
	.align		4
.L_898:
        /*00dc*/ 	.byte	0x04, 0x1c
        /*00de*/ 	.short	(.L_900 - .L_899)


	//   ....[0]....
.L_899:
        /*00e0*/ 	.word	0x00000dc0


	//   ....[1]....
        /*00e4*/ 	.word	0x00031ec0


	//----- nvinfo : EIATTR_MAX_THREADS
	.align		4
.L_900:
        /*00e8*/ 	.byte	0x04, 0x05
        /*00ea*/ 	.short	(.L_902 - .L_901)
.L_901:
        /*00ec*/ 	.word	0x00000080
        /*00f0*/ 	.word	0x00000001
        /*00f4*/ 	.word	0x00000001


	//----- nvinfo : EIATTR_CRS_STACK_SIZE
	.align		4
.L_902:
        /*00f8*/ 	.byte	0x04, 0x1e
        /*00fa*/ 	.short	(.L_904 - .L_903)
.L_903:
        /*00fc*/ 	.word	0x00000000
.L_904:


//--------------------- .nv.info._ZN10layer_norm31ln_parallel_residual_fwd_kernelINS_13Kernel_traitsI6__halfS2_S2_S2_fjLj2048ELj1ELj4ELj1ELj16ENS_18Kernel_traits_baseILj2048ES2_S2_S2_S2_fjLj128EEEEELb1ELb1ELb1EEEvNS_9FwdParamsE --------------------------
	.section	.nv.info._ZN10layer_norm31ln_parallel_residual_fwd_kernelINS_13Kernel_traitsI6__halfS2_S2_S2_fjLj2048ELj1ELj4ELj1ELj16ENS_18Kernel_traits_baseILj2048ES2_S2_S2_S2_fjLj128EEEEELb1ELb1ELb1EEEvNS_9FwdParamsE,"",@"SHT_CUDA_INFO"
	.sectionflags	@""
	.align	4


	//----- nvinfo : EIATTR_CUDA_API_VERSION
	.align		4
        /*0000*/ 	.byte	0x04, 0x37
        /*0002*/ 	.short	(.L_906 - .L_905)
.L_905:
        /*0004*/ 	.word	0x00000082


	//----- nvinfo : EIATTR_SW2861232_WAR
	.align		4
.L_906:
        /*0008*/ 	.byte	0x01, 0x35
	.zero		2


	//----- nvinfo : EIATTR_PARAM_CBANK
	.align		4
        /*000c*/ 	.byte	0x04, 0x0a
        /*000e*/ 	.short	(.L_908 - .L_907)
	.align		4
.L_907:
        /*0010*/ 	.word	index@(.nv.constant0._ZN10layer_norm31ln_parallel_residual_fwd_kernelINS_13Kernel_traitsI6__halfS2_S2_S2_fjLj2048ELj1ELj4ELj1ELj16ENS_18Kernel_traits_baseILj2048ES2_S2_S2_S2_fjLj128EEEEELb1ELb1ELb1EEEvNS_9FwdParamsE)
        /*0014*/ 	.short	0x0160
        /*0016*/ 	.short	0x00e8


	//----- nvinfo : EIATTR_CBANK_PARAM_SIZE
	.align		4
.L_908:
        /*0018*/ 	.byte	0x03, 0x19
        /*001a*/ 	.short	0x00e8


	//----- nvinfo : EIATTR_KPARAM_INFO
	.align		4
        /*001c*/ 	.byte	0x04, 0x17
        /*001e*/ 	.short	(.L_910 - .L_909)
.L_909:
        /*0020*/ 	.word	0x00000000
        /*0024*/ 	.short	0x0000
        /*0026*/ 	.short	0x0000
        /*0028*/ 	.byte	0x00, 0xf0, 0xa1, 0x03


	//----- nvinfo : EIATTR_MAXREG_COUNT
	.align		4
.L_910:
        /*002c*/ 	.byte	0x03, 0x1b
        /*002e*/ 	.short	0x00ff


	//----- nvinfo : EIATTR_MERCURY_ISA_VERSION
	.align		4
        /*0030*/ 	.byte	0x03, 0x5f
        /*0032*/ 	.short	0x0000


	//----- nvinfo : EIATTR_COOP_GROUP_MASK_REGIDS
	.align		4
        /*0034*/ 	.byte	0x04, 0x29
        /*0036*/ 	.short	(.L_912 - .L_911)


	//   ....[0]....
.L_911:
        /*0038*/ 	.word	0xffffffff


	//   ....[1]....
        /*003c*/ 	.word	0xffffffff


	//   ....[2]....
        /*0040*/ 	.word	0xffffffff


	//   ....[3]....
        /*0044*/ 	.word	0xffffffff


	//   ....[4]....
        /*0048*/ 	.word	0xffffffff


	//   ....[5]....
        /*004c*/ 	.word	0xffffffff


	//   ....[6]....
        /*0050*/ 	.word	0xffffffff


	//   ....[7]....
        /*0054*/ 	.word	0xffffffff


	//   ....[8]....
        /*0058*/ 	.word	0xffffffff


	//   ....[9]....
        /*005c*/ 	.word	0xffffffff


	//   ....[10]....
        /*0060*/ 	.word	0xffffffff


	//   ....[11]....
        /*0064*/ 	.word	0xffffffff


	//   ....[12]....
        /*0068*/ 	.word	0xffffffff


	//   ....[13]....
        /*006c*/ 	.word	0xffffffff


	//   ....[14]....
        /*0070*/ 	.word	0xffffffff


	//   ....[15]....
        /*0074*/ 	.word	0xffffffff


	//   ....[16]....
        /*0078*/ 	.word	0xffffffff


	//   ....[17]....
        /*007c*/ 	.word	0xffffffff


	//   ....[18]....
        /*0080*/ 	.word	0xffffffff


	//   ....[19]....
        /*0084*/ 	.word	0xffffffff


	//----- nvinfo : EIATTR_COOP_GROUP_INSTR_OFFSETS
	.align		4
.L_912:
        /*0088*/ 	.byte	0x04, 0x28
        /*008a*/ 	.short	(.L_914 - .L_913)


	//   ....[0]....
.L_913:
        /*008c*/ 	.word	0x0002eda0


	//   ....[1]....
        /*0090*/ 	.word	0x0002edd0


	//   ....[2]....
        /*0094*/ 	.word	0x0002edf0


	//   ....[3]....
        /*0098*/ 	.word	0x0002ee10


	//   ....[4]....
        /*009c*/ 	.word	0x0002ee30


	//   ....[5]....
        /*00a0*/ 	.word	0x0002f660


	//   ....[6]....
        /*00a4*/ 	.word	0x0002f680


	//   ....[7]....
        /*00a8*/ 	.word	0x0002f6a0


	//   ....[8]....
        /*00ac*/ 	.word	0x0002f6c0


	//   ....[9]....
        /*00b0*/ 	.word	0x0002f6e0


	//   ....[10]....
        /*00b4*/ 	.word	0x00030bf0


	//   ....[11]....
        /*00b8*/ 	.word	0x00030c60


	//   ....[12]....
        /*00bc*/ 	.word	0x00030cc0


	//   ....[13]....
        /*00c0*/ 	.word	0x00030d20


	//   ....[14]....
        /*00c4*/ 	.word	0x00030d80


	//   ....[15]....
        /*00c8*/ 	.word	0x000315f0


	//   ....[16]....
        /*00cc*/ 	.word	0x00031650


	//   ....[17]....
        /*00d0*/ 	.word	0x000316b0


	//   ....[18]....
        /*00d4*/ 	.word	0x00031710


	//   ....[19]....
        /*00d8*/ 	.word	0x00031770


	//----- nvinfo : EIATTR_EXIT_INSTR_OFFSETS
	.align		4
.L_914:
        /*00dc*/ 	.byte	0x04, 0x1c
        /*00de*/ 	.short	(.L_916 - .L_915)


	//   ....[0]....
.L_915:
        /*00e0*/ 	.word	0x00000210


	//   ....[1]....
        /*00e4*/ 	.word	0x00030ba0


	//----- nvinfo : EIATTR_MAX_THREADS
	.align		4
.L_916:
        /*00e8*/ 	.byte	0x04, 0x05
        /*00ea*/ 	.short	(.L_918 - .L_917)
.L_917:
        /*00ec*/ 	.word	0x00000080
        /*00f0*/ 	.word	0x00000001
        /*00f4*/ 	.word	0x00000001


	//----- nvinfo : EIATTR_CRS_STACK_SIZE
	.align		4
.L_918:
        /*00f8*/ 	.byte	0x04, 0x1e
        /*00fa*/ 	.short	(.L_920 - .L_919)
.L_919:
        /*00fc*/ 	.word	0x00000000
.L_920:


//--------------------- .nv.info._ZN10layer_norm31ln_parallel_residual_fwd_kernelINS_13Kernel_traitsIf13__nv_bfloat16S2_S2_fjLj2048ELj1ELj4ELj1ELj16ENS_18Kernel_traits_baseILj2048EfS2_S2_S2_fjLj128EEEEELb0ELb0ELb0EEEvNS_9FwdParamsE --------------------------
	.section	.nv.info._ZN10layer_norm31ln_parallel_residual_fwd_kernelINS_13Kernel_traitsIf13__nv_bfloat16S2_S2_fjLj2048ELj1ELj4ELj1ELj16ENS_18Kernel_traits_baseILj2048EfS2_S2_S2_fjLj128EEEEELb0ELb0ELb0EEEvNS_9FwdParamsE,"",@"SHT_CUDA_INFO"
	.sectionflags	@""
	.align	4


	//----- nvinfo : EIATTR_CUDA_API_VERSION
	.align		4
        /*0000*/ 	.byte	0x04, 0x37
        /*0002*/ 	.short	(.L_922 - .L_921)
.L_921:
        /*0004*/ 	.word	0x00000082


	//----- nvinfo : EIATTR_SW2861232_WAR
	.align		4
.L_922:
        /*0008*/ 	.byte	0x01, 0x35
	.zero		2


	//----- nvinfo : EIATTR_PARAM_CBANK
	.align		4
        /*000c*/ 	.byte	0x04, 0x0a
        /*000e*/ 	.short	(.L_924 - .L_923)
	.align		4
.L_923:
        /*0010*/ 	.word	index@(.nv.constant0._ZN10layer_norm31ln_parallel_residual_fwd_kernelINS_13Kernel_traitsIf13__nv_bfloat16S2_S2_fjLj2048ELj1ELj4ELj1ELj16ENS_18Kernel_traits_baseILj2048EfS2_S2_S2_fjLj128EEEEELb0ELb0ELb0EEEvNS_9FwdParamsE)
        /*0014*/ 	.short	0x0160
        /*0016*/ 	.short	0x00e8


	//----- nvinfo : EIATTR_CBANK_PARAM_SIZE
	.align		4
.L_924:
        /*0018*/ 	.byte	0x03, 0x19
        /*001a*/ 	.short	0x00e8


	//----- nvinfo : EIATTR_KPARAM_INFO
	.align		4
        /*001c*/ 	.byte	0x04, 0x17
        /*001e*/ 	.short	(.L_926 - .L_925)
.L_925:
        /*0020*/ 	.word	0x00000000
        /*0024*/ 	.short	0x0000
        /*0026*/ 	.short	0x0000
        /*0028*/ 	.byte	0x00, 0xf0, 0xa1, 0x03


	//----- nvinfo : EIATTR_MAXREG_COUNT
	.align		4
.L_926:
        /*002c*/ 	.byte	0x03, 0x1b
        /*002e*/ 	.short	0x00ff


	//----- nvinfo : EIATTR_ANNOTATIONS
	.align		4
        /*0030*/ 	.byte	0x04, 0x55
        /*0032*/ 	.short	(.L_928 - .L_927)


	//   ....[0]....
.L_927:
        /* <DEDUP_REMOVED lines=82> */


	//----- nvinfo : EIATTR_MERCURY_ISA_VERSION
	.align		4
.L_928:
        /*0544*/ 	.byte	0x03, 0x5f
        /*0546*/ 	.short	0x0000


	//----- nvinfo : EIATTR_COOP_GROUP_MASK_REGIDS
	.align		4
        /*0548*/ 	.byte	0x04, 0x29
        /*054a*/ 	.short	(.L_930 - .L_929)


	//   ....[0]....
.L_929:
        /*054c*/ 	.word	0xffffffff


	//   ....[1]....
        /*0550*/ 	.word	0xffffffff


	//   ....[2]....
        /*0554*/ 	.word	0xffffffff


	//   ....[3]....
        /*0558*/ 	.word	0xffffffff


	//   ....[4]....
        /*055c*/ 	.word	0xffffffff


	//   ....[5]....
        /*0560*/ 	.word	0xffffffff


	//   ....[6]....
        /*0564*/ 	.word	0xffffffff


	//   ....[7]....
        /*0568*/ 	.word	0xffffffff


	//   ....[8]....
        /*056c*/ 	.word	0xffffffff


	//   ....[9]....
        /*0570*/ 	.word	0xffffffff


	//   ....[10]....
        /*0574*/ 	.word	0xffffffff


	//   ....[11]....
        /*0578*/ 	.word	0xffffffff


	//   ....[12]....
        /*057c*/ 	.word	0xffffffff


	//   ....[13]....
        /*0580*/ 	.word	0xffffffff


	//   ....[14]....
        /*0584*/ 	.word	0xffffffff


	//   ....[15]....
        /*0588*/ 	.word	0xffffffff


	//   ....[16]....
        /*058c*/ 	.word	0xffffffff


	//   ....[17]....
        /*0590*/ 	.word	0xffffffff


	//   ....[18]....
        /*0594*/ 	.word	0xffffffff


	//   ....[19]....
        /*0598*/ 	.word	0xffffffff


	//----- nvinfo : EIATTR_COOP_GROUP_INSTR_OFFSETS
	.align		4
.L_930:
        /*059c*/ 	.byte	0x04, 0x28
        /*059e*/ 	.short	(.L_932 - .L_931)


	//   ....[0]....
.L_931:
        /*05a0*/ 	.word	0x00006780


	//   ....[1]....
        /*05a4*/ 	.word	0x000067b0


	//   ....[2]....
        /*05a8*/ 	.word	0x00006800


	//   ....[3]....
        /*05ac*/ 	.word	0x00006820


	//   ....[4]....
        /*05b0*/ 	.word	0x00006840


	//   ....[5]....
        /*05b4*/ 	.word	0x000070b0


	//   ....[6]....
        /*05b8*/ 	.word	0x000070d0


	//   ....[7]....
        /*05bc*/ 	.word	0x000070f0


	//   ....[8]....
        /*05c0*/ 	.word	0x00007110


	//   ....[9]....
        /*05c4*/ 	.word	0x00007130


	//   ....[10]....
        /*05c8*/ 	.word	0x00009320


	//   ....[11]....
        /*05cc*/ 	.word	0x00009380


	//   ....[12]....
        /*05d0*/ 	.word	0x000093e0


	//   ....[13]....
        /*05d4*/ 	.word	0x00009440


	//   ....[14]....
        /*05d8*/ 	.word	0x000094a0


	//   ....[15]....
        /*05dc*/ 	.word	0x00009d80


	//   ....[16]....
        /*05e0*/ 	.word	0x00009de0


	//   ....[17]....
        /*05e4*/ 	.word	0x00009e40


	//   ....[18]....
        /*05e8*/ 	.word	0x00009ea0


	//   ....[19]....
        /*05ec*/ 	.word	0x00009f00


	//----- nvinfo : EIATTR_EXIT_INSTR_OFFSETS
	.align		4
.L_932:
        /*05f0*/ 	.byte	0x04, 0x1c
        /*05f2*/ 	.short	(.L_934 - .L_933)


	//   ....[0]....
.L_933:
        /*05f4*/ 	.word	0x00001690


	//   ....[1]....
        /*05f8*/ 	.word	0x000092d0


	//----- nvinfo : EIATTR_MAX_THREADS
	.align		4
.L_934:
        /*05fc*/ 	.byte	0x04, 0x05
        /*05fe*/ 	.short	(.L_936 - .L_935)
.L_935:
        /*0600*/ 	.word	0x00000080
        /*0604*/ 	.word	0x00000001
        /*0608*/ 	.word	0x00000001


	//----- nvinfo : EIATTR_CRS_STACK_SIZE
	.align		4
.L_936:
        /*060c*/ 	.byte	0x04, 0x1e
        /*060e*/ 	.short	(.L_938 - .L_937)
.L_937:
        /*0610*/ 	.word	0x00000000
.L_938:


//--------------------- .nv.info._ZN10layer_norm31ln_parallel_residual_fwd_kernelINS_13Kernel_traitsIf13__nv_bfloat16S2_S2_fjLj2048ELj1ELj4ELj1ELj16ENS_18Kernel_traits_baseILj2048EfS2_S2_S2_fjLj128EEEEELb0ELb0ELb1EEEvNS_9FwdParamsE --------------------------
	.section	.nv.info._ZN10layer_norm31ln_parallel_residual_fwd_kernelINS_13Kernel_traitsIf13__nv_bfloat16S2_S2_fjLj2048ELj1ELj4ELj1ELj16ENS_18Kernel_traits_baseILj2048EfS2_S2_S2_fjLj128EEEEELb0ELb0ELb1EEEvNS_9FwdParamsE,"",@"SHT_CUDA_INFO"
	.sectionflags	@""
	.align	4


	//----- nvinfo : EIATTR_CUDA_API_VERSION
	.align		4
        /*0000*/ 	.byte	0x04, 0x37
        /*0002*/ 	.short	(.L_940 - .L_939)
.L_939:
        /*0004*/ 	.word	0x00000082


	//----- nvinfo : EIATTR_SW2861232_WAR
	.align		4
.L_940:
        /*0008*/ 	.byte	0x01, 0x35
	.zero		2


	//----- nvinfo : EIATTR_PARAM_CBANK
	.align		4
        /*000c*/ 	.byte	0x04, 0x0a
        /*000e*/ 	.short	(.L_942 - .L_941)
	.align		4
.L_941:
        /*0010*/ 	.word	index@(.nv.constant0._ZN10layer_norm31ln_parallel_residual_fwd_kernelINS_13Kernel_traitsIf13__nv_bfloat16S2_S2_fjLj2048ELj1ELj4ELj1ELj16ENS_18Kernel_traits_baseILj2048EfS2_S2_S2_fjLj128EEEEELb0ELb0ELb1EEEvNS_9FwdParamsE)
        /*0014*/ 	.short	0x0160
        /*0016*/ 	.short	0x00e8


	//----- nvinfo : EIATTR_CBANK_PARAM_SIZE
	.align		4
.L_942:
        /*0018*/ 	.byte	0x03, 0x19
        /*001a*/ 	.short	0x00e8


	//----- nvinfo : EIATTR_KPARAM_INFO
	.align		4
        /*001c*/ 	.byte	0x04, 0x17
        /*001e*/ 	.short	(.L_944 - .L_943)
.L_943:
        /*0020*/ 	.word	0x00000000
        /*0024*/ 	.short	0x0000
        /*0026*/ 	.short	0x0000
        /*0028*/ 	.byte	0x00, 0xf0, 0xa1, 0x03


	//----- nvinfo : EIATTR_MAXREG_COUNT
	.align		4
.L_944:
        /*002c*/ 	.byte	0x03, 0x1b
        /*002e*/ 	.short	0x00ff


	//----- nvinfo : EIATTR_ANNOTATIONS
	.align		4
        /*0030*/ 	.byte	0x04, 0x55
        /*0032*/ 	.short	(.L_946 - .L_945)


	//   ....[0]....
.L_945:
        /* <DEDUP_REMOVED lines=75> */


	//----- nvinfo : EIATTR_MERCURY_ISA_VERSION
	.align		4
.L_946:
        /*04d4*/ 	.byte	0x03, 0x5f
        /*04d6*/ 	.short	0x0000


	//----- nvinfo : EIATTR_COOP_GROUP_MASK_REGIDS
	.align		4
        /*04d8*/ 	.byte	0x04, 0x29
        /*04da*/ 	.short	(.L_948 - .L_947)


	//   ....[0]....
.L_947:
        /*04dc*/ 	.word	0xffffffff


	//   ....[1]....
        /*04e0*/ 	.word	0xffffffff


	//   ....[2]....
        /*04e4*/ 	.word	0xffffffff


	//   ....[3]....
        /*04e8*/ 	.word	0xffffffff


	//   ....[4]....
        /*04ec*/ 	.word	0xffffffff


	//   ....[5]....
        /*04f0*/ 	.word	0xffffffff


	//   ....[6]....
        /*04f4*/ 	.word	0xffffffff


	//   ....[7]....
        /*04f8*/ 	.word	0xffffffff


	//   ....[8]....
        /*04fc*/ 	.word	0xffffffff


	//   ....[9]....
        /*0500*/ 	.word	0xffffffff


	//   ....[10]....
        /*0504*/ 	.word	0xffffffff


	//   ....[11]....
        /*0508*/ 	.word	0xffffffff


	//   ....[12]....
        /*050c*/ 	.word	0xffffffff


	//   ....[13]....
        /*0510*/ 	.word	0xffffffff


	//   ....[14]....
        /*0514*/ 	.word	0xffffffff


	//   ....[15]....
        /*0518*/ 	.word	0xffffffff


	//   ....[16]....
        /*051c*/ 	.word	0xffffffff


	//   ....[17]....
        /*0520*/ 	.word	0xffffffff


	//   ....[18]....
        /*0524*/ 	.word	0xffffffff


	//   ....[19]....
        /*0528*/ 	.word	0xffffffff


	//----- nvinfo : EIATTR_COOP_GROUP_INSTR_OFFSETS
	.align		4
.L_948:
        /*052c*/ 	.byte	0x04, 0x28
        /*052e*/ 	.short	(.L_950 - .L_949)


	//   ....[0]....
.L_949:
        /*0530*/ 	.word	0x00005ae0


	//   ....[1]....
        /*0534*/ 	.word	0x00005b10


	//   ....[2]....
        /*0538*/ 	.word	0x00005b30


	//   ....[3]....
        /*053c*/ 	.word	0x00005b50


	//   ....[4]....
        /*0540*/ 	.word	0x00005b70


	//   ....[5]....
        /*0544*/ 	.word	0x000063a0


	//   ....[6]....
        /*0548*/ 	.word	0x000063c0


	//   ....[7]....
        /*054c*/ 	.word	0x000063e0


	//   ....[8]....
        /*0550*/ 	.word	0x00006400


	//   ....[9]....
        /*0554*/ 	.word	0x00006420


	//   ....[10]....
        /*0558*/ 	.word	0x00008250


	//   ....[11]....
        /*055c*/ 	.word	0x000082c0


	//   ....[12]....
        /*0560*/ 	.word	0x00008330


	//   ....[13]....
        /*0564*/ 	.word	0x000083a0


	//   ....[14]....
        /*0568*/ 	.word	0x00008410


	//   ....[15]....
        /*056c*/ 	.word	0x00008c90


	//   ....[16]....
        /*0570*/ 	.word	0x00008d00


	//   ....[17]....
        /*0574*/ 	.word	0x00008d70


	//   ....[18]....
        /*0578*/ 	.word	0x00008de0


	//   ....[19]....
        /*057c*/ 	.word	0x00008e50


	//----- nvinfo : EIATTR_EXIT_INSTR_OFFSETS
	.align		4
.L_950:
        /*0580*/ 	.byte	0x04, 0x1c
        /*0582*/ 	.short	(.L_952 - .L_951)


	//   ....[0]....
.L_951:
        /*0584*/ 	.word	0x00000c30


	//   ....[1]....
        /*0588*/ 	.word	0x000081f0


	//----- nvinfo : EIATTR_MAX_THREADS
	.align		4
.L_952:
        /*058c*/ 	.byte	0x04, 0x05
        /*058e*/ 	.short	(.L_954 - .L_953)
.L_953:
        /*0590*/ 	.word	0x00000080
        /*0594*/ 	.word	0x00000001
        /*0598*/ 	.word	0x00000001


	//----- nvinfo : EIATTR_CRS_STACK_SIZE
	.align		4
.L_954:
        /*059c*/ 	.byte	0x04, 0x1e
        /*059e*/ 	.short	(.L_956 - .L_955)
.L_955:
        /*05a0*/ 	.word	0x00000000
.L_956:


//--------------------- .nv.info._ZN10layer_norm31ln_parallel_residual_fwd_kernelINS_13Kernel_traitsIf13__nv_bfloat16S2_S2_fjLj2048ELj1ELj4ELj1ELj16ENS_18Kernel_traits_baseILj2048EfS2_S2_S2_fjLj128EEEEELb0ELb1ELb0EEEvNS_9FwdParamsE --------------------------
	.section	.nv.info._ZN10layer_norm31ln_parallel_residual_fwd_kernelINS_13Kernel_traitsIf13__nv_bfloat16S2_S2_fjLj2048ELj1ELj4ELj1ELj16ENS_18Kernel_traits_baseILj2048EfS2_S2_S2_fjLj128EEEEELb0ELb1ELb0EEEvNS_9FwdParamsE,"",@"SHT_CUDA_INFO"
	.sectionflags	@""
	.align	4


	//----- nvinfo : EIATTR_CUDA_API_VERSION
	.align		4
        /*0000*/ 	.byte	0x04, 0x37
        /*0002*/ 	.short	(.L_958 - .L_957)
.L_957:
        /*0004*/ 	.word	0x00000082


	//----- nvinfo : EIATTR_SW2861232_WAR
	.align		4
.L_958:
        /*0008*/ 	.byte	0x01, 0x35
	.zero		2


	//----- nvinfo : EIATTR_PARAM_CBANK
	.align		4
        /*000c*/ 	.byte	0x04, 0x0a
        /*000e*/ 	.short	(.L_960 - .L_959)
	.align		4
.L_959:
        /*0010*/ 	.word	index@(.nv.constant0._ZN10layer_norm31ln_parallel_residual_fwd_kernelINS_13Kernel_traitsIf13__nv_bfloat16S2_S2_fjLj2048ELj1ELj4ELj1ELj16ENS_18Kernel_traits_baseILj2048EfS2_S2_S2_fjLj128EEEEELb0ELb1ELb0EEEvNS_9FwdParamsE)
        /*0014*/ 	.short	0x0160
        /*0016*/ 	.short	0x00e8


	//----- nvinfo : EIATTR_CBANK_PARAM_SIZE
	.align		4
.L_960:
        /*0018*/ 	.byte	0x03, 0x19
        /*001a*/ 	.short	0x00e8


	//----- nvinfo : EIATTR_KPARAM_INFO
	.align		4
        /*001c*/ 	.byte	0x04, 0x17
        /*001e*/ 	.short	(.L_962 - .L_961)
.L_961:
        /*0020*/ 	.word	0x00000000
        /*0024*/ 	.short	0x0000
        /*0026*/ 	.short	0x0000
        /*0028*/ 	.byte	0x00, 0xf0, 0xa1, 0x03


	//----- nvinfo : EIATTR_MAXREG_COUNT
	.align		4
.L_962:
        /*002c*/ 	.byte	0x03, 0x1b
        /*002e*/ 	.short	0x00ff


	//----- nvinfo : EIATTR_MERCURY_ISA_VERSION
	.align		4
        /*0030*/ 	.byte	0x03, 0x5f
        /*0032*/ 	.short	0x0000


	//----- nvinfo : EIATTR_COOP_GROUP_MASK_REGIDS
	.align		4
        /*0034*/ 	.byte	0x04, 0x29
        /*0036*/ 	.short	(.L_964 - .L_963)


	//   ....[0]....
.L_963:
        /*0038*/ 	.word	0xffffffff


	//   ....[1]....
        /*003c*/ 	.word	0xffffffff


	//   ....[2]....
        /*0040*/ 	.word	0xffffffff


	//   ....[3]....
        /*0044*/ 	.word	0xffffffff


	//   ....[4]....
        /*0048*/ 	.word	0xffffffff


	//   ....[5]....
        /*004c*/ 	.word	0xffffffff


	//   ....[6]....
        /*0050*/ 	.word	0xffffffff


	//   ....[7]....
        /*0054*/ 	.word	0xffffffff


	//   ....[8]....
        /*0058*/ 	.word	0xffffffff


	//   ....[9]....
        /*005c*/ 	.word	0xffffffff


	//   ....[10]....
        /*0060*/ 	.word	0xffffffff


	//   ....[11]....
        /*0064*/ 	.word	0xffffffff


	//   ....[12]....
        /*0068*/ 	.word	0xffffffff


	//   ....[13]....
        /*006c*/ 	.word	0xffffffff


	//   ....[14]....
        /*0070*/ 	.word	0xffffffff


	//   ....[15]....
        /*0074*/ 	.word	0xffffffff


	//   ....[16]....
        /*0078*/ 	.word	0xffffffff


	//   ....[17]....
        /*007c*/ 	.word	0xffffffff


	//   ....[18]....
        /*0080*/ 	.word	0xffffffff


	//   ....[19]....
        /*0084*/ 	.word	0xffffffff


	//----- nvinfo : EIATTR_COOP_GROUP_INSTR_OFFSETS
	.align		4
.L_964:
        /*0088*/ 	.byte	0x04, 0x28
        /*008a*/ 	.short	(.L_966 - .L_965)


	//   ....[0]....
.L_965:
        /*008c*/ 	.word	0x00005c50


	//   ....[1]....
        /*0090*/ 	.word	0x00005c80


	//   ....[2]....
        /*0094*/ 	.word	0x00005cc0


	//   ....[3]....
        /*0098*/ 	.word	0x00005ce0


	//   ....[4]....
        /*009c*/ 	.word	0x00005d00


	//   ....[5]....
        /*00a0*/ 	.word	0x00006570


	//   ....[6]....
        /*00a4*/ 	.word	0x00006590


	//   ....[7]....
        /*00a8*/ 	.word	0x000065b0


	//   ....[8]....
        /*00ac*/ 	.word	0x000065d0


	//   ....[9]....
        /*00b0*/ 	.word	0x000065f0


	//   ....[10]....
        /*00b4*/ 	.word	0x00007980


	//   ....[11]....
        /*00b8*/ 	.word	0x00007a00


	//   ....[12]....
        /*00bc*/ 	.word	0x00007a60


	//   ....[13]....
        /*00c0*/ 	.word	0x00007ac0


	//   ....[14]....
        /*00c4*/ 	.word	0x00007b20


	//   ....[15]....
        /*00c8*/ 	.word	0x000083f0


	//   ....[16]....
        /*00cc*/ 	.word	0x00008450


	//   ....[17]....
        /*00d0*/ 	.word	0x000084b0


	//   ....[18]....
        /*00d4*/ 	.word	0x00008510


	//   ....[19]....
        /*00d8*/ 	.word	0x00008580


	//----- nvinfo : EIATTR_EXIT_INSTR_OFFSETS
	.align		4
.L_966:
        /*00dc*/ 	.byte	0x04, 0x1c
        /*00de*/ 	.short	(.L_968 - .L_967)


	//   ....[0]....
.L_967:
        /*00e0*/ 	.word	0x00000b60


	//   ....[1]....
        /*00e4*/ 	.word	0x00007920


	//----- nvinfo : EIATTR_MAX_THREADS
	.align		4
.L_968:
        /*00e8*/ 	.byte	0x04, 0x05
        /*00ea*/ 	.short	(.L_970 - .L_969)
.L_969:
        /*00ec*/ 	.word	0x00000080
        /*00f0*/ 	.word	0x00000001
        /*00f4*/ 	.word	0x00000001


	//----- nvinfo : EIATTR_CRS_STACK_SIZE
	.align		4
.L_970:
        /*00f8*/ 	.byte	0x04, 0x1e
        /*00fa*/ 	.short	(.L_972 - .L_971)
.L_971:
        /*00fc*/ 	.word	0x00000000
.L_972:


//--------------------- .nv.info._ZN10layer_norm31ln_parallel_residual_fwd_kernelINS_13Kernel_traitsIf13__nv_bfloat16S2_S2_fjLj2048ELj1ELj4ELj1ELj16ENS_18Kernel_traits_baseILj2048EfS2_S2_S2_fjLj128EEEEELb0ELb1ELb1EEEvNS_9FwdParamsE --------------------------
	.section	.nv.info._ZN10layer_norm31ln_parallel_residual_fwd_kernelINS_13Kernel_traitsIf13__nv_bfloat16S2_S2_fjLj2048ELj1ELj4ELj1ELj16ENS_18Kernel_traits_baseILj2048EfS2_S2_S2_fjLj128EEEEELb0ELb1ELb1EEEvNS_9FwdParamsE,"",@"SHT_CUDA_INFO"
	.sectionflags	@""
	.align	4


	//----- nvinfo : EIATTR_CUDA_API_VERSION
	.align		4
        /*0000*/ 	.byte	0x04, 0x37
        /*0002*/ 	.short	(.L_974 - .L_973)
.L_973:
        /*0004*/ 	.word	0x00000082


	//----- nvinfo : EIATTR_SW2861232_WAR
	.align		4
.L_974:
        /*0008*/ 	.byte	0x01, 0x35
	.zero		2


	//----- nvinfo : EIATTR_PARAM_CBANK
	.align		4
        /*000c*/ 	.byte	0x04, 0x0a
        /*000e*/ 	.short	(.L_976 - .L_975)
	.align		4
.L_975:
        /*0010*/ 	.word	index@(.nv.constant0._ZN10layer_norm31ln_parallel_residual_fwd_kernelINS_13Kernel_traitsIf13__nv_bfloat16S2_S2_fjLj2048ELj1ELj4ELj1ELj16ENS_18Kernel_traits_baseILj2048EfS2_S2_S2_fjLj128EEEEELb0ELb1ELb1EEEvNS_9FwdParamsE)
        /*0014*/ 	.short	0x0160
        /*0016*/ 	.short	0x00e8


	//----- nvinfo : EIATTR_CBANK_PARAM_SIZE
	.align		4
.L_976:
        /*0018*/ 	.byte	0x03, 0x19
        /*001a*/ 	.short	0x00e8


	//----- nvinfo : EIATTR_KPARAM_INFO
	.align		4
        /*001c*/ 	.byte	0x04, 0x17
        /*001e*/ 	.short	(.L_978 - .L_977)
.L_977:
        /*0020*/ 	.word	0x00000000
        /*0024*/ 	.short	0x0000
        /*0026*/ 	.short	0x0000
        /*0028*/ 	.byte	0x00, 0xf0, 0xa1, 0x03


	//----- nvinfo : EIATTR_MAXREG_COUNT
	.align		4
.L_978:
        /*002c*/ 	.byte	0x03, 0x1b
        /*002e*/ 	.short	0x00ff


	//----- nvinfo : EIATTR_MERCURY_ISA_VERSION
	.align		4
        /*0030*/ 	.byte	0x03, 0x5f
        /*0032*/ 	.short	0x0000


	//----- nvinfo : EIATTR_COOP_GROUP_MASK_REGIDS
	.align		4
        /*0034*/ 	.byte	0x04, 0x29
        /*0036*/ 	.short	(.L_980 - .L_979)


	//   ....[0]....
.L_979:
        /*0038*/ 	.word	0xffffffff


	//   ....[1]....
        /*003c*/ 	.word	0xffffffff


	//   ....[2]....
        /*0040*/ 	.word	0xffffffff


	//   ....[3]....
        /*0044*/ 	.word	0xffffffff


	//   ....[4]....
        /*0048*/ 	.word	0xffffffff


	//   ....[5]....
        /*004c*/ 	.word	0xffffffff


	//   ....[6]....
        /*0050*/ 	.word	0xffffffff


	//   ....[7]....
        /*0054*/ 	.word	0xffffffff


	//   ....[8]....
        /*0058*/ 	.word	0xffffffff


	//   ....[9]....
        /*005c*/ 	.word	0xffffffff


	//   ....[10]....
        /*0060*/ 	.word	0xffffffff


	//   ....[11]....
        /*0064*/ 	.word	0xffffffff


	//   ....[12]....
        /*0068*/ 	.word	0xffffffff


	//   ....[13]....
        /*006c*/ 	.word	0xffffffff


	//   ....[14]....
        /*0070*/ 	.word	0xffffffff


	//   ....[15]....
        /*0074*/ 	.word	0xffffffff


	//   ....[16]....
        /*0078*/ 	.word	0xffffffff


	//   ....[17]....
        /*007c*/ 	.word	0xffffffff


	//   ....[18]....
        /*0080*/ 	.word	0xffffffff


	//   ....[19]....
        /*0084*/ 	.word	0xffffffff


	//----- nvinfo : EIATTR_COOP_GROUP_INSTR_OFFSETS
	.align		4
.L_980:
        /*0088*/ 	.byte	0x04, 0x28
        /*008a*/ 	.short	(.L_982 - .L_981)


	//   ....[0]....
.L_981:
        /*008c*/ 	.word	0x00004ee0


	//   ....[1]....
        /*0090*/ 	.word	0x00004f10


	//   ....[2]....
        /*0094*/ 	.word	0x00004f30


	//   ....[3]....
        /*0098*/ 	.word	0x00004f50


	//   ....[4]....
        /*009c*/ 	.word	0x00004f70


	//   ....[5]....
        /*00a0*/ 	.word	0x000057a0


	//   ....[6]....
        /*00a4*/ 	.word	0x000057c0


	//   ....[7]....
        /*00a8*/ 	.word	0x000057e0


	//   ....[8]....
        /*00ac*/ 	.word	0x00005800


	//   ....[9]....
        /*00b0*/ 	.word	0x00005820


	//   ....[10]....
        /*00b4*/ 	.word	0x000068c0


	//   ....[11]....
        /*00b8*/ 	.word	0x00006940


	//   ....[12]....
        /*00bc*/ 	.word	0x000069a0


	//   ....[13]....
        /*00c0*/ 	.word	0x00006a00


	//   ....[14]....
        /*00c4*/ 	.word	0x00006a60


	//   ....[15]....
        /*00c8*/ 	.word	0x000072d0


	//   ....[16]....
        /*00cc*/ 	.word	0x00007330


	//   ....[17]....
        /*00d0*/ 	.word	0x00007390


	//   ....[18]....
        /*00d4*/ 	.word	0x000073f0


	//   ....[19]....
        /*00d8*/ 	.word	0x00007450


	//----- nvinfo : EIATTR_EXIT_INSTR_OFFSETS
	.align		4
.L_982:
        /*00dc*/ 	.byte	0x04, 0x1c
        /*00de*/ 	.short	(.L_984 - .L_983)


	//   ....[0]....
.L_983:
        /*00e0*/ 	.word	0x000003f0


	//   ....[1]....
        /*00e4*/ 	.word	0x00006870


	//----- nvinfo : EIATTR_MAX_THREADS
	.align		4
.L_984:
        /*00e8*/ 	.byte	0x04, 0x05
        /*00ea*/ 	.short	(.L_986 - .L_985)
.L_985:
        /*00ec*/ 	.word	0x00000080
        /*00f0*/ 	.word	0x00000001
        /*00f4*/ 	.word	0x00000001


	//----- nvinfo : EIATTR_CRS_STACK_SIZE
	.align		4
.L_986:
        /*00f8*/ 	.byte	0x04, 0x1e
        /*00fa*/ 	.short	(.L_988 - .L_987)
.L_987:
        /*00fc*/ 	.word	0x00000000
.L_988:


//--------------------- .nv.info._ZN10layer_norm31ln_parallel_residual_fwd_kernelINS_13Kernel_traitsIf13__nv_bfloat16S2_S2_fjLj2048ELj1ELj4ELj1ELj16ENS_18Kernel_traits_baseILj2048EfS2_S2_S2_fjLj128EEEEELb1ELb0ELb0EEEvNS_9FwdParamsE --------------------------
	.section	.nv.info._ZN10layer_norm31ln_parallel_residual_fwd_kernelINS_13Kernel_traitsIf13__nv_bfloat16S2_S2_fjLj2048ELj1ELj4ELj1ELj16ENS_18Kernel_traits_baseILj2048EfS2_S2_S2_fjLj128EEEEELb1ELb0ELb0EEEvNS_9FwdParamsE,"",@"SHT_CUDA_INFO"
	.sectionflags	@""
	.align	4


	//----- nvinfo : EIATTR_CUDA_API_VERSION
	.align		4
        /*0000*/ 	.byte	0x04, 0x37
        /*0002*/ 	.short	(.L_990 - .L_989)
.L_989:
        /*0004*/ 	.word	0x00000082


	//----- nvinfo : EIATTR_SW2861232_WAR
	.align		4
.L_990:
        /*0008*/ 	.byte	0x01, 0x35
	.zero		2


	//----- nvinfo : EIATTR_PARAM_CBANK
	.align		4
        /*000c*/ 	.byte	0x04, 0x0a
        /*000e*/ 	.short	(.L_992 - .L_991)
	.align		4
.L_991:
        /*0010*/ 	.word	index@(.nv.constant0._ZN10layer_norm31ln_parallel_residual_fwd_kernelINS_13Kernel_traitsIf13__nv_bfloat16S2_S2_fjLj2048ELj1ELj4ELj1ELj16ENS_18Kernel_traits_baseILj2048EfS2_S2_S2_fjLj128EEEEELb1ELb0ELb0EEEvNS_9FwdParamsE)
        /*0014*/ 	.short	0x0160
        /*0016*/ 	.short	0x00e8


	//----- nvinfo : EIATTR_CBANK_PARAM_SIZE
	.align		4
.L_992:
        /*0018*/ 	.byte	0x03, 0x19
        /*001a*/ 	.short	0x00e8


	//----- nvinfo : EIATTR_KPARAM_INFO
	.align		4
        /*001c*/ 	.byte	0x04, 0x17
        /*001e*/ 	.short	(.L_994 - .L_993)
.L_993:
        /*0020*/ 	.word	0x00000000
        /*0024*/ 	.short	0x0000
        /*0026*/ 	.short	0x0000
        /*0028*/ 	.byte	0x00, 0xf0, 0xa1, 0x03


	//----- nvinfo : EIATTR_MAXREG_COUNT
	.align		4
.L_994:
        /*002c*/ 	.byte	0x03, 0x1b
        /*002e*/ 	.short	0x00ff


	//----- nvinfo : EIATTR_ANNOTATIONS
	.align		4
        /*0030*/ 	.byte	0x04, 0x55
        /*0032*/ 	.short	(.L_996 - .L_995)


	//   ....[0]....
.L_995:
        /* <DEDUP_REMOVED lines=90> */


	//----- nvinfo : EIATTR_MERCURY_ISA_VERSION
	.align		4
.L_996:
        /*05c4*/ 	.byte	0x03, 0x5f
        /*05c6*/ 	.short	0x0000


	//----- nvinfo : EIATTR_COOP_GROUP_MASK_REGIDS
	.align		4
        /*05c8*/ 	.byte	0x04, 0x29
        /*05ca*/ 	.short	(.L_998 - .L_997)


	//   ....[0]....
.L_997:
        /*05cc*/ 	.word	0xffffffff


	//   ....[1]....
        /*05d0*/ 	.word	0xffffffff


	//   ....[2]....
        /*05d4*/ 	.word	0xffffffff


	//   ....[3]....
        /*05d8*/ 	.word	0xffffffff


	//   ....[4]....
        /*05dc*/ 	.word	0xffffffff


	//   ....[5]....
        /*05e0*/ 	.word	0xffffffff


	//   ....[6]....
        /*05e4*/ 	.word	0xffffffff


	//   ....[7]....
        /*05e8*/ 	.word	0xffffffff


	//   ....[8]....
        /*05ec*/ 	.word	0xffffffff


	//   ....[9]....
        /*05f0*/ 	.word	0xffffffff


	//   ....[10]....
        /*05f4*/ 	.word	0xffffffff


	//   ....[11]....
        /*05f8*/ 	.word	0xffffffff


	//   ....[12]....
        /*05fc*/ 	.word	0xffffffff


	//   ....[13]....
        /*0600*/ 	.word	0xffffffff


	//   ....[14]....
        /*0604*/ 	.word	0xffffffff


	//   ....[15]....
        /*0608*/ 	.word	0xffffffff


	//   ....[16]....
        /*060c*/ 	.word	0xffffffff


	//   ....[17]....
        /*0610*/ 	.word	0xffffffff


	//   ....[18]....
        /*0614*/ 	.word	0xffffffff


	//   ....[19]....
        /*0618*/ 	.word	0xffffffff


	//----- nvinfo : EIATTR_COOP_GROUP_INSTR_OFFSETS
	.align		4
.L_998:
        /*061c*/ 	.byte	0x04, 0x28
        /*061e*/ 	.short	(.L_1000 - .L_999)


	//   ....[0]....
.L_999:
        /*0620*/ 	.word	0x0002f8b0


	//   ....[1]....
        /*0624*/ 	.word	0x0002f8e0


	//   ....[2]....
        /*0628*/ 	.word	0x0002f960


	//   ....[3]....
        /*062c*/ 	.word	0x0002f980


	//   ....[4]....
        /*0630*/ 	.word	0x0002f9a0


	//   ....[5]....
        /*0634*/ 	.word	0x00030200


	//   ....[6]....
        /*0638*/ 	.word	0x00030220


	//   ....[7]....
        /*063c*/ 	.word	0x00030240


	//   ....[8]....
        /*0640*/ 	.word	0x00030260


	//   ....[9]....
        /*0644*/ 	.word	0x00030280


	//   ....[10]....
        /*0648*/ 	.word	0x00032530


	//   ....[11]....
        /*064c*/ 	.word	0x00032590


	//   ....[12]....
        /*0650*/ 	.word	0x000325f0


	//   ....[13]....
        /*0654*/ 	.word	0x00032650


	//   ....[14]....
        /*0658*/ 	.word	0x000326b0


	//   ....[15]....
        /*065c*/ 	.word	0x00032fb0


	//   ....[16]....
        /*0660*/ 	.word	0x00033010


	//   ....[17]....
        /*0664*/ 	.word	0x00033070


	//   ....[18]....
        /*0668*/ 	.word	0x000330d0


	//   ....[19]....
        /*066c*/ 	.word	0x00033130


	//----- nvinfo : EIATTR_EXIT_INSTR_OFFSETS
	.align		4
.L_1000:
        /*0670*/ 	.byte	0x04, 0x1c
        /*0672*/ 	.short	(.L_1002 - .L_1001)


	//   ....[0]....
.L_1001:
        /*0674*/ 	.word	0x00001c20


	//   ....[1]....
        /*0678*/ 	.word	0x000324e0


	//----- nvinfo : EIATTR_MAX_THREADS
	.align		4
.L_1002:
        /*067c*/ 	.byte	0x04, 0x05
        /*067e*/ 	.short	(.L_1004 - .L_1003)
.L_1003:
        /*0680*/ 	.word	0x00000080
        /*0684*/ 	.word	0x00000001
        /*0688*/ 	.word	0x00000001


	//----- nvinfo : EIATTR_CRS_STACK_SIZE
	.align		4
.L_1004:
        /*068c*/ 	.byte	0x04, 0x1e
        /*068e*/ 	.short	(.L_1006 - .L_1005)
.L_1005:
        /*0690*/ 	.word	0x00000000
.L_1006:


//--------------------- .nv.info._ZN10layer_norm31ln_parallel_residual_fwd_kernelINS_13Kernel_traitsIf13__nv_bfloat16S2_S2_fjLj2048ELj1ELj4ELj1ELj16ENS_18Kernel_traits_baseILj2048EfS2_S2_S2_fjLj128EEEEELb1ELb0ELb1EEEvNS_9FwdParamsE --------------------------
	.section	.nv.info._ZN10layer_norm31ln_parallel_residual_fwd_kernelINS_13Kernel_traitsIf13__nv_bfloat16S2_S2_fjLj2048ELj1ELj4ELj1ELj16ENS_18Kernel_traits_baseILj2048EfS2_S2_S2_fjLj128EEEEELb1ELb0ELb1EEEvNS_9FwdParamsE,"",@"SHT_CUDA_INFO"
	.sectionflags	@""
	.align	4


	//----- nvinfo : EIATTR_CUDA_API_VERSION
	.align		4
        /*0000*/ 	.byte	0x04, 0x37
        /*0002*/ 	.short	(.L_1008 - .L_1007)
.L_1007:
        /*0004*/ 	.word	0x00000082


	//----- nvinfo : EIATTR_SW2861232_WAR
	.align		4
.L_1008:
        /*0008*/ 	.byte	0x01, 0x35
	.zero		2


	//----- nvinfo : EIATTR_PARAM_CBANK
	.align		4
        /*000c*/ 	.byte	0x04, 0x0a
        /*000e*/ 	.short	(.L_1010 - .L_1009)
	.align		4
.L_1009:
        /*0010*/ 	.word	index@(.nv.constant0._ZN10layer_norm31ln_parallel_residual_fwd_kernelINS_13Kernel_traitsIf13__nv_bfloat16S2_S2_fjLj2048ELj1ELj4ELj1ELj16ENS_18Kernel_traits_baseILj2048EfS2_S2_S2_fjLj128EEEEELb1ELb0ELb1EEEvNS_9FwdParamsE)
        /*0014*/ 	.short	0x0160
        /*0016*/ 	.short	0x00e8


	//----- nvinfo : EIATTR_CBANK_PARAM_SIZE
	.align		4
.L_1010:
        /*0018*/ 	.byte	0x03, 0x19
        /*001a*/ 	.short	0x00e8


	//----- nvinfo : EIATTR_KPARAM_INFO
	.align		4
        /*001c*/ 	.byte	0x04, 0x17
        /*001e*/ 	.short	(.L_1012 - .L_1011)
.L_1011:
        /*0020*/ 	.word	0x00000000
        /*0024*/ 	.short	0x0000
        /*0026*/ 	.short	0x0000
        /*0028*/ 	.byte	0x00, 0xf0, 0xa1, 0x03


	//----- nvinfo : EIATTR_MAXREG_COUNT
	.align		4
.L_1012:
        /*002c*/ 	.byte	0x03, 0x1b
        /*002e*/ 	.short	0x00ff


	//----- nvinfo : EIATTR_ANNOTATIONS
	.align		4
        /*0030*/ 	.byte	0x04, 0x55
        /*0032*/ 	.short	(.L_1014 - .L_1013)


	//   ....[0]....
.L_1013:
        /* <DEDUP_REMOVED lines=88> */


	//----- nvinfo : EIATTR_MERCURY_ISA_VERSION
	.align		4
.L_1014:
        /*05a4*/ 	.byte	0x03, 0x5f
        /*05a6*/ 	.short	0x0000


	//----- nvinfo : EIATTR_COOP_GROUP_MASK_REGIDS
	.align		4
        /*05a8*/ 	.byte	0x04, 0x29
        /*05aa*/ 	.short	(.L_1016 - .L_1015)


	//   ....[0]....
.L_1015:
        /*05ac*/ 	.word	0xffffffff


	//   ....[1]....
        /*05b0*/ 	.word	0xffffffff


	//   ....[2]....
        /*05b4*/ 	.word	0xffffffff


	//   ....[3]....
        /*05b8*/ 	.word	0xffffffff


	//   ....[4]....
        /*05bc*/ 	.word	0xffffffff


	//   ....[5]....
        /*05c0*/ 	.word	0xffffffff


	//   ....[6]....
        /*05c4*/ 	.word	0xffffffff


	//   ....[7]....
        /*05c8*/ 	.word	0xffffffff


	//   ....[8]....
        /*05cc*/ 	.word	0xffffffff


	//   ....[9]....
        /*05d0*/ 	.word	0xffffffff


	//   ....[10]....
        /*05d4*/ 	.word	0xffffffff


	//   ....[11]....
        /*05d8*/ 	.word	0xffffffff


	//   ....[12]....
        /*05dc*/ 	.word	0xffffffff


	//   ....[13]....
        /*05e0*/ 	.word	0xffffffff


	//   ....[14]....
        /*05e4*/ 	.word	0xffffffff


	//   ....[15]....
        /*05e8*/ 	.word	0xffffffff


	//   ....[16]....
        /*05ec*/ 	.word	0xffffffff


	//   ....[17]....
        /*05f0*/ 	.word	0xffffffff


	//   ....[18]....
        /*05f4*/ 	.word	0xffffffff


	//   ....[19]....
        /*05f8*/ 	.word	0xffffffff


	//----- nvinfo : EIATTR_COOP_GROUP_INSTR_OFFSETS
	.align		4
.L_1016:
        /*05fc*/ 	.byte	0x04, 0x28
        /*05fe*/ 	.short	(.L_1018 - .L_1017)


	//   ....[0]....
.L_1017:
        /*0600*/ 	.word	0x0002f910


	//   ....[1]....
        /*0604*/ 	.word	0x0002f940


	//   ....[2]....
        /*0608*/ 	.word	0x0002f960


	//   ....[3]....
        /*060c*/ 	.word	0x0002f980


	//   ....[4]....
        /*0610*/ 	.word	0x0002f9a0


	//   ....[5]....
        /*0614*/ 	.word	0x000301d0


	//   ....[6]....
        /*0618*/ 	.word	0x000301f0


	//   ....[7]....
        /*061c*/ 	.word	0x00030210


	//   ....[8]....
        /*0620*/ 	.word	0x00030230


	//   ....[9]....
        /*0624*/ 	.word	0x00030250


	//   ....[10]....
        /*0628*/ 	.word	0x00032200


	//   ....[11]....
        /*062c*/ 	.word	0x00032270


	//   ....[12]....
        /*0630*/ 	.word	0x000322e0


	//   ....[13]....
        /*0634*/ 	.word	0x00032350


	//   ....[14]....
        /*0638*/ 	.word	0x000323c0


	//   ....[15]....
        /*063c*/ 	.word	0x00032c30


	//   ....[16]....
        /*0640*/ 	.word	0x00032c90


	//   ....[17]....
        /*0644*/ 	.word	0x00032cf0


	//   ....[18]....
        /*0648*/ 	.word	0x00032d50


	//   ....[19]....
        /*064c*/ 	.word	0x00032db0


	//----- nvinfo : EIATTR_EXIT_INSTR_OFFSETS
	.align		4
.L_1018:
        /*0650*/ 	.byte	0x04, 0x1c
        /*0652*/ 	.short	(.L_1020 - .L_1019)


	//   ....[0]....
.L_1019:
        /*0654*/ 	.word	0x00001050


	//   ....[1]....
        /*0658*/ 	.word	0x000321a0


	//----- nvinfo : EIATTR_MAX_THREADS
	.align		4
.L_1020:
        /*065c*/ 	.byte	0x04, 0x05
        /*065e*/ 	.short	(.L_1022 - .L_1021)
.L_1021:
        /*0660*/ 	.word	0x00000080
        /*0664*/ 	.word	0x00000001
        /*0668*/ 	.word	0x00000001


	//----- nvinfo : EIATTR_CRS_STACK_SIZE
	.align		4
.L_1022:
        /*066c*/ 	.byte	0x04, 0x1e
        /*066e*/ 	.short	(.L_1024 - .L_1023)
.L_1023:
        /*0670*/ 	.word	0x00000000
.L_1024:


//--------------------- .nv.info._ZN10layer_norm31ln_parallel_residual_fwd_kernelINS_13Kernel_traitsIf13__nv_bfloat16S2_S2_fjLj2048ELj1ELj4ELj1ELj16ENS_18Kernel_traits_baseILj2048EfS2_S2_S2_fjLj128EEEEELb1ELb1ELb0EEEvNS_9FwdParamsE --------------------------
	.section	.nv.info._ZN10layer_norm31ln_parallel_residual_fwd_kernelINS_13Kernel_traitsIf13__nv_bfloat16S2_S2_fjLj2048ELj1ELj4ELj1ELj16ENS_18Kernel_traits_baseILj2048EfS2_S2_S2_fjLj128EEEEELb1ELb1ELb0EEEvNS_9FwdParamsE,"",@"SHT_CUDA_INFO"
	.sectionflags	@""
	.align	4


	//----- nvinfo : EIATTR_CUDA_API_VERSION
	.align		4
        /*0000*/ 	.byte	0x04, 0x37
        /*0002*/ 	.short	(.L_1026 - .L_1025)
.L_1025:
        /*0004*/ 	.word	0x00000082


	//----- nvinfo : EIATTR_SW2861232_WAR
	.align		4
.L_1026:
        /*0008*/ 	.byte	0x01, 0x35
	.zero		2


	//----- nvinfo : EIATTR_PARAM_CBANK
	.align		4
        /*000c*/ 	.byte	0x04, 0x0a
        /*000e*/ 	.short	(.L_1028 - .L_1027)
	.align		4
.L_1027:
        /*0010*/ 	.word	index@(.nv.constant0._ZN10layer_norm31ln_parallel_residual_fwd_kernelINS_13Kernel_traitsIf13__nv_bfloat16S2_S2_fjLj2048ELj1ELj4ELj1ELj16ENS_18Kernel_traits_baseILj2048EfS2_S2_S2_fjLj128EEEEELb1ELb1ELb0EEEvNS_9FwdParamsE)
        /*0014*/ 	.short	0x0160
        /*0016*/ 	.short	0x00e8


	//----- nvinfo : EIATTR_CBANK_PARAM_SIZE
	.align		4
.L_1028:
        /*0018*/ 	.byte	0x03, 0x19
        /*001a*/ 	.short	0x00e8


	//----- nvinfo : EIATTR_KPARAM_INFO
	.align		4
        /*001c*/ 	.byte	0x04, 0x17
        /*001e*/ 	.short	(.L_1030 - .L_1029)
.L_1029:
        /*0020*/ 	.word	0x00000000
        /*0024*/ 	.short	0x0000
        /*0026*/ 	.short	0x0000
        /*0028*/ 	.byte	0x00, 0xf0, 0xa1, 0x03


	//----- nvinfo : EIATTR_MAXREG_COUNT
	.align		4
.L_1030:
        /*002c*/ 	.byte	0x03, 0x1b
        /*002e*/ 	.short	0x00ff


	//----- nvinfo : EIATTR_MERCURY_ISA_VERSION
	.align		4
        /*0030*/ 	.byte	0x03, 0x5f
        /*0032*/ 	.short	0x0000


	//----- nvinfo : EIATTR_COOP_GROUP_MASK_REGIDS
	.align		4
        /*0034*/ 	.byte	0x04, 0x29
        /*0036*/ 	.short	(.L_1032 - .L_1031)


	//   ....[0]....
.L_1031:
        /*0038*/ 	.word	0xffffffff


	//   ....[1]....
        /*003c*/ 	.word	0xffffffff


	//   ....[2]....
        /*0040*/ 	.word	0xffffffff


	//   ....[3]....
        /*0044*/ 	.word	0xffffffff


	//   ....[4]....
        /*0048*/ 	.word	0xffffffff


	//   ....[5]....
        /*004c*/ 	.word	0xffffffff


	//   ....[6]....
        /*0050*/ 	.word	0xffffffff


	//   ....[7]....
        /*0054*/ 	.word	0xffffffff


	//   ....[8]....
        /*0058*/ 	.word	0xffffffff


	//   ....[9]....
        /*005c*/ 	.word	0xffffffff


	//   ....[10]....
        /*0060*/ 	.word	0xffffffff


	//   ....[11]....
        /*0064*/ 	.word	0xffffffff


	//   ....[12]....
        /*0068*/ 	.word	0xffffffff


	//   ....[13]....
        /*006c*/ 	.word	0xffffffff


	//   ....[14]....
        /*0070*/ 	.word	0xffffffff


	//   ....[15]....
        /*0074*/ 	.word	0xffffffff


	//   ....[16]....
        /*0078*/ 	.word	0xffffffff


	//   ....[17]....
        /*007c*/ 	.word	0xffffffff


	//   ....[18]....
        /*0080*/ 	.word	0xffffffff


	//   ....[19]....
        /*0084*/ 	.word	0xffffffff


	//----- nvinfo : EIATTR_COOP_GROUP_INSTR_OFFSETS
	.align		4
.L_1032:
        /*0088*/ 	.byte	0x04, 0x28
        /*008a*/ 	.short	(.L_1034 - .L_1033)


	//   ....[0]....
.L_1033:
        /*008c*/ 	.word	0x0002fc30


	//   ....[1]....
        /*0090*/ 	.word	0x0002fc60


	//   ....[2]....
        /*0094*/ 	.word	0x0002fcc0


	//   ....[3]....
        /*0098*/ 	.word	0x0002fce0


	//   ....[4]....
        /*009c*/ 	.word	0x0002fd00


	//   ....[5]....
        /*00a0*/ 	.word	0x00030560


	//   ....[6]....
        /*00a4*/ 	.word	0x00030580


	//   ....[7]....
        /*00a8*/ 	.word	0x000305a0


	//   ....[8]....
        /*00ac*/ 	.word	0x000305c0


	//   ....[9]....
        /*00b0*/ 	.word	0x000305e0


	//   ....[10]....
        /*00b4*/ 	.word	0x00031990


	//   ....[11]....
        /*00b8*/ 	.word	0x00031a10


	//   ....[12]....
        /*00bc*/ 	.word	0x00031a70


	//   ....[13]....
        /*00c0*/ 	.word	0x00031ad0


	//   ....[14]....
        /*00c4*/ 	.word	0x00031b30


	//   ....[15]....
        /*00c8*/ 	.word	0x00032410


	//   ....[16]....
        /*00cc*/ 	.word	0x00032470


	//   ....[17]....
        /*00d0*/ 	.word	0x000324d0


	//   ....[18]....
        /*00d4*/ 	.word	0x00032530


	//   ....[19]....
        /*00d8*/ 	.word	0x000325a0


	//----- nvinfo : EIATTR_EXIT_INSTR_OFFSETS
	.align		4
.L_1034:
        /*00dc*/ 	.byte	0x04, 0x1c
        /*00de*/ 	.short	(.L_1036 - .L_1035)


	//   ....[0]....
.L_1035:
        /*00e0*/ 	.word	0x00000fc0


	//   ....[1]....
        /*00e4*/ 	.word	0x00031930


	//----- nvinfo : EIATTR_MAX_THREADS
	.align		4
.L_1036:
        /*00e8*/ 	.byte	0x04, 0x05
        /*00ea*/ 	.short	(.L_1038 - .L_1037)
.L_1037:
        /*00ec*/ 	.word	0x00000080
        /*00f0*/ 	.word	0x00000001
        /*00f4*/ 	.word	0x00000001


	//----- nvinfo : EIATTR_CRS_STACK_SIZE
	.align		4
.L_1038:
        /*00f8*/ 	.byte	0x04, 0x1e
        /*00fa*/ 	.short	(.L_1040 - .L_1039)
.L_1039:
        /*00fc*/ 	.word	0x00000000
.L_1040:


//--------------------- .nv.info._ZN10layer_norm31ln_parallel_residual_fwd_kernelINS_13Kernel_traitsIf13__nv_bfloat16S2_S2_fjLj2048ELj1ELj4ELj1ELj16ENS_18Kernel_traits_baseILj2048EfS2_S2_S2_fjLj128EEEEELb1ELb1ELb1EEEvNS_9FwdParamsE --------------------------
	.section	.nv.info._ZN10layer_norm31ln_parallel_residual_fwd_kernelINS_13Kernel_traitsIf13__nv_bfloat16S2_S2_fjLj2048ELj1ELj4ELj1ELj16ENS_18Kernel_traits_baseILj2048EfS2_S2_S2_fjLj128EEEEELb1ELb1ELb1EEEvNS_9FwdParamsE,"",@"SHT_CUDA_INFO"
	.sectionflags	@""
	.align	4


	//----- nvinfo : EIATTR_CUDA_API_VERSION
	.align		4
        /*0000*/ 	.byte	0x04, 0x37
        /*0002*/ 	.short	(.L_1042 - .L_1041)
.L_1041:
        /*0004*/ 	.word	0x00000082


	//----- nvinfo : EIATTR_SW2861232_WAR
	.align		4
.L_1042:
        /*0008*/ 	.byte	0x01, 0x35
	.zero		2


	//----- nvinfo : EIATTR_PARAM_CBANK
	.align		4
        /*000c*/ 	.byte	0x04, 0x0a
        /*000e*/ 	.short	(.L_1044 - .L_1043)
	.align		4
.L_1043:
        /*0010*/ 	.word	index@(.nv.constant0._ZN10layer_norm31ln_parallel_residual_fwd_kernelINS_13Kernel_traitsIf13__nv_bfloat16S2_S2_fjLj2048ELj1ELj4ELj1ELj16ENS_18Kernel_traits_baseILj2048EfS2_S2_S2_fjLj128EEEEELb1ELb1ELb1EEEvNS_9FwdParamsE)
        /*0014*/ 	.short	0x0160
        /*0016*/ 	.short	0x00e8


	//----- nvinfo : EIATTR_CBANK_PARAM_SIZE
	.align		4
.L_1044:
        /*0018*/ 	.byte	0x03, 0x19
        /*001a*/ 	.short	0x00e8


	//----- nvinfo : EIATTR_KPARAM_INFO
	.align		4
        /*001c*/ 	.byte	0x04, 0x17
        /*001e*/ 	.short	(.L_1046 - .L_1045)
.L_1045:
        /*0020*/ 	.word	0x00000000
        /*0024*/ 	.short	0x0000
        /*0026*/ 	.short	0x0000
        /*0028*/ 	.byte	0x00, 0xf0, 0xa1, 0x03


	//----- nvinfo : EIATTR_MAXREG_COUNT
	.align		4
.L_1046:
        /*002c*/ 	.byte	0x03, 0x1b
        /*002e*/ 	.short	0x00ff


	//----- nvinfo : EIATTR_MERCURY_ISA_VERSION
	.align		4
        /*0030*/ 	.byte	0x03, 0x5f
        /*0032*/ 	.short	0x0000


	//----- nvinfo : EIATTR_COOP_GROUP_MASK_REGIDS
	.align		4
        /*0034*/ 	.byte	0x04, 0x29
        /*0036*/ 	.short	(.L_1048 - .L_1047)


	//   ....[0]....
.L_1047:
        /*0038*/ 	.word	0xffffffff


	//   ....[1]....
        /*003c*/ 	.word	0xffffffff


	//   ....[2]....
        /*0040*/ 	.word	0xffffffff


	//   ....[3]....
        /*0044*/ 	.word	0xffffffff


	//   ....[4]....
        /*0048*/ 	.word	0xffffffff


	//   ....[5]....
        /*004c*/ 	.word	0xffffffff


	//   ....[6]....
        /*0050*/ 	.word	0xffffffff


	//   ....[7]....
        /*0054*/ 	.word	0xffffffff


	//   ....[8]....
        /*0058*/ 	.word	0xffffffff


	//   ....[9]....
        /*005c*/ 	.word	0xffffffff


	//   ....[10]....
        /*0060*/ 	.word	0xffffffff


	//   ....[11]....
        /*0064*/ 	.word	0xffffffff


	//   ....[12]....
        /*0068*/ 	.word	0xffffffff


	//   ....[13]....
        /*006c*/ 	.word	0xffffffff


	//   ....[14]....
        /*0070*/ 	.word	0xffffffff


	//   ....[15]....
        /*0074*/ 	.word	0xffffffff


	//   ....[16]....
        /*0078*/ 	.word	0xffffffff


	//   ....[17]....
        /*007c*/ 	.word	0xffffffff


	//   ....[18]....
        /*0080*/ 	.word	0xffffffff


	//   ....[19]....
        /*0084*/ 	.word	0xffffffff


	//----- nvinfo : EIATTR_COOP_GROUP_INSTR_OFFSETS
	.align		4
.L_1048:
        /*0088*/ 	.byte	0x04, 0x28
        /*008a*/ 	.short	(.L_1050 - .L_1049)


	//   ....[0]....
.L_1049:
        /*008c*/ 	.word	0x0002ebb0


	//   ....[1]....
        /*0090*/ 	.word	0x0002ebe0


	//   ....[2]....
        /*0094*/ 	.word	0x0002ec00


	//   ....[3]....
        /*0098*/ 	.word	0x0002ec20


	//   ....[4]....
        /*009c*/ 	.word	0x0002ec40


	//   ....[5]....
        /*00a0*/ 	.word	0x0002f470


	//   ....[6]....
        /*00a4*/ 	.word	0x0002f490


	//   ....[7]....
        /*00a8*/ 	.word	0x0002f4b0


	//   ....[8]....
        /*00ac*/ 	.word	0x0002f4d0


	//   ....[9]....
        /*00b0*/ 	.word	0x0002f4f0


	//   ....[10]....
        /*00b4*/ 	.word	0x00030610


	//   ....[11]....
        /*00b8*/ 	.word	0x00030670


	//   ....[12]....
        /*00bc*/ 	.word	0x000306d0


	//   ....[13]....
        /*00c0*/ 	.word	0x00030730


	//   ....[14]....
        /*00c4*/ 	.word	0x00030790


	//   ....[15]....
        /*00c8*/ 	.word	0x00031000


	//   ....[16]....
        /*00cc*/ 	.word	0x00031060


	//   ....[17]....
        /*00d0*/ 	.word	0x000310c0


	//   ....[18]....
        /*00d4*/ 	.word	0x00031120


	//   ....[19]....
        /*00d8*/ 	.word	0x00031180


	//----- nvinfo : EIATTR_EXIT_INSTR_OFFSETS
	.align		4
.L_1050:
        /*00dc*/ 	.byte	0x04, 0x1c
        /*00de*/ 	.short	(.L_1052 - .L_1051)


	//   ....[0]....
.L_1051:
        /*00e0*/ 	.word	0x00000850


	//   ....[1]....
        /*00e4*/ 	.word	0x000305c0


	//----- nvinfo : EIATTR_MAX_THREADS
	.align		4
.L_1052:
        /*00e8*/ 	.byte	0x04, 0x05
        /*00ea*/ 	.short	(.L_1054 - .L_1053)
.L_1053:
        /*00ec*/ 	.word	0x00000080
        /*00f0*/ 	.word	0x00000001
        /*00f4*/ 	.word	0x00000001


	//----- nvinfo : EIATTR_CRS_STACK_SIZE
	.align		4
.L_1054:
        /*00f8*/ 	.byte	0x04, 0x1e
        /*00fa*/ 	.short	(.L_1056 - .L_1055)
.L_1055:
        /*00fc*/ 	.word	0x00000000
.L_1056:


//--------------------- .nv.info._ZN10layer_norm31ln_parallel_residual_fwd_kernelINS_13Kernel_traitsI13__nv_bfloat16S2_fS2_fjLj2048ELj1ELj4ELj1ELj16ENS_18Kernel_traits_baseILj2048ES2_S2_fS2_fjLj128EEEEELb0ELb0ELb0EEEvNS_9FwdParamsE --------------------------
	.section	.nv.info._ZN10layer_norm31ln_parallel_residual_fwd_kernelINS_13Kernel_traitsI13__nv_bfloat16S2_fS2_fjLj2048ELj1ELj4ELj1ELj16ENS_18Kernel_traits_baseILj2048ES2_S2_fS2_fjLj128EEEEELb0ELb0ELb0EEEvNS_9FwdParamsE,"",@"SHT_CUDA_INFO"
	.sectionflags	@""
	.align	4


	//----- nvinfo : EIATTR_CUDA_API_VERSION
	.align		4
        /*0000*/ 	.byte	0x04, 0x37
        /*0002*/ 	.short	(.L_1058 - .L_1057)
.L_1057:
        /*0004*/ 	.word	0x00000082


	//----- nvinfo : EIATTR_SW2861232_WAR
	.align		4
.L_1058:
        /*0008*/ 	.byte	0x01, 0x35
	.zero		2


	//----- nvinfo : EIATTR_PARAM_CBANK
	.align		4
        /*000c*/ 	.byte	0x04, 0x0a
        /*000e*/ 	.short	(.L_1060 - .L_1059)
	.align		4
.L_1059:
        /*0010*/ 	.word	index@(.nv.constant0._ZN10layer_norm31ln_parallel_residual_fwd_kernelINS_13Kernel_traitsI13__nv_bfloat16S2_fS2_fjLj2048ELj1ELj4ELj1ELj16ENS_18Kernel_traits_baseILj2048ES2_S2_fS2_fjLj128EEEEELb0ELb0ELb0EEEvNS_9FwdParamsE)
        /*0014*/ 	.short	0x0160
        /*0016*/ 	.short	0x00e8


	//----- nvinfo : EIATTR_CBANK_PARAM_SIZE
	.align		4
.L_1060:
        /*0018*/ 	.byte	0x03, 0x19
        /*001a*/ 	.short	0x00e8


	//----- nvinfo : EIATTR_KPARAM_INFO
	.align		4
        /*001c*/ 	.byte	0x04, 0x17
        /*001e*/ 	.short	(.L_1062 - .L_1061)
.L_1061:
        /*0020*/ 	.word	0x00000000
        /*0024*/ 	.short	0x0000
        /*0026*/ 	.short	0x0000
        /*0028*/ 	.byte	0x00, 0xf0, 0xa1, 0x03


	//----- nvinfo : EIATTR_MAXREG_COUNT
	.align		4
.L_1062:
        /*002c*/ 	.byte	0x03, 0x1b
        /*002e*/ 	.short	0x00ff


	//----- nvinfo : EIATTR_ANNOTATIONS
	.align		4
        /*0030*/ 	.byte	0x04, 0x55
        /*0032*/ 	.short	(.L_1064 - .L_1063)


	//   ....[0]....
.L_1063:
        /* <DEDUP_REMOVED lines=126> */


	//----- nvinfo : EIATTR_MERCURY_ISA_VERSION
	.align		4
.L_1064:
        /*0804*/ 	.byte	0x03, 0x5f
        /*0806*/ 	.short	0x0000


	//----- nvinfo : EIATTR_COOP_GROUP_MASK_REGIDS
	.align		4
        /*0808*/ 	.byte	0x04, 0x29
        /*080a*/ 	.short	(.L_1066 - .L_1065)


	//   ....[0]....
.L_1065:
        /*080c*/ 	.word	0xffffffff


	//   ....[1]....
        /*0810*/ 	.word	0xffffffff


	//   ....[2]....
        /*0814*/ 	.word	0xffffffff


	//   ....[3]....
        /*0818*/ 	.word	0xffffffff


	//   ....[4]....
        /*081c*/ 	.word	0xffffffff


	//   ....[5]....
        /*0820*/ 	.word	0xffffffff


	//   ....[6]....
        /*0824*/ 	.word	0xffffffff


	//   ....[7]....
        /*0828*/ 	.word	0xffffffff


	//   ....[8]....
        /*082c*/ 	.word	0xffffffff


	//   ....[9]....
        /*0830*/ 	.word	0xffffffff


	//   ....[10]....
        /*0834*/ 	.word	0xffffffff


	//   ....[11]....
        /*0838*/ 	.word	0xffffffff


	//   ....[12]....
        /*083c*/ 	.word	0xffffffff


	//   ....[13]....
        /*0840*/ 	.word	0xffffffff


	//   ....[14]....
        /*0844*/ 	.word	0xffffffff


	//   ....[15]....
        /*0848*/ 	.word	0xffffffff


	//   ....[16]....
        /*084c*/ 	.word	0xffffffff


	//   ....[17]....
        /*0850*/ 	.word	0xffffffff


	//   ....[18]....
        /*0854*/ 	.word	0xffffffff


	//   ....[19]....
        /*0858*/ 	.word	0xffffffff


	//----- nvinfo : EIATTR_COOP_GROUP_INSTR_OFFSETS
	.align		4
.L_1066:
        /*085c*/ 	.byte	0x04, 0x28
        /*085e*/ 	.short	(.L_1068 - .L_1067)


	//   ....[0]....
.L_1067:
        /*0860*/ 	.word	0x00005720


	//   ....[1]....
        /*0864*/ 	.word	0x00005750


	//   ....[2]....
        /*0868*/ 	.word	0x000057a0


	//   ....[3]....
        /*086c*/ 	.word	0x000057c0


	//   ....[4]....
        /*0870*/ 	.word	0x000057e0


	//   ....[5]....
        /*0874*/ 	.word	0x00006040


	//   ....[6]....
        /*0878*/ 	.word	0x00006060


	//   ....[7]....
        /*087c*/ 	.word	0x00006080


	//   ....[8]....
        /*0880*/ 	.word	0x000060a0


	//   ....[9]....
        /*0884*/ 	.word	0x000060c0


	//   ....[10]....
        /*0888*/ 	.word	0x00008540


	//   ....[11]....
        /*088c*/ 	.word	0x000085a0


	//   ....[12]....
        /*0890*/ 	.word	0x00008600


	//   ....[13]....
        /*0894*/ 	.word	0x00008660


	//   ....[14]....
        /*0898*/ 	.word	0x000086c0


	//   ....[15]....
        /*089c*/ 	.word	0x00008f90


	//   ....[16]....
        /*08a0*/ 	.word	0x00008ff0


	//   ....[17]....
        /*08a4*/ 	.word	0x00009050


	//   ....[18]....
        /*08a8*/ 	.word	0x000090b0


	//   ....[19]....
        /*08ac*/ 	.word	0x00009110


	//----- nvinfo : EIATTR_EXIT_INSTR_OFFSETS
	.align		4
.L_1068:
        /*08b0*/ 	.byte	0x04, 0x1c
        /*08b2*/ 	.short	(.L_1070 - .L_1069)


	//   ....[0]....
.L_1069:
        /*08b4*/ 	.word	0x00000f30


	//   ....[1]....
        /*08b8*/ 	.word	0x000084f0


	//----- nvinfo : EIATTR_MAX_THREADS
	.align		4
.L_1070:
        /*08bc*/ 	.byte	0x04, 0x05
        /*08be*/ 	.short	(.L_1072 - .L_1071)
.L_1071:
        /*08c0*/ 	.word	0x00000080
        /*08c4*/ 	.word	0x00000001
        /*08c8*/ 	.word	0x00000001


	//----- nvinfo : EIATTR_CRS_STACK_SIZE
	.align		4
.L_1072:
        /*08cc*/ 	.byte	0x04, 0x1e
        /*08ce*/ 	.short	(.L_1074 - .L_1073)
.L_1073:
        /*08d0*/ 	.word	0x00000000
.L_1074:


//--------------------- .nv.info._ZN10layer_norm31ln_parallel_residual_fwd_kernelINS_13Kernel_traitsI13__nv_bfloat16S2_fS2_fjLj2048ELj1ELj4ELj1ELj16ENS_18Kernel_traits_baseILj2048ES2_S2_fS2_fjLj128EEEEELb0ELb0ELb1EEEvNS_9FwdParamsE --------------------------
	.section	.nv.info._ZN10layer_norm31ln_parallel_residual_fwd_kernelINS_13Kernel_traitsI13__nv_bfloat16S2_fS2_fjLj2048ELj1ELj4ELj1ELj16ENS_18Kernel_traits_baseILj2048ES2_S2_fS2_fjLj128EEEEELb0ELb0ELb1EEEvNS_9FwdParamsE,"",@"SHT_CUDA_INFO"
	.sectionflags	@""
	.align	4


	//----- nvinfo : EIATTR_CUDA_API_VERSION
	.align		4
        /*0000*/ 	.byte	0x04, 0x37
        /*0002*/ 	.short	(.L_1076 - .L_1075)
.L_1075:
        /*0004*/ 	.word	0x00000082


	//----- nvinfo : EIATTR_SW2861232_WAR
	.align		4
.L_1076:
        /*0008*/ 	.byte	0x01, 0x35
	.zero		2


	//----- nvinfo : EIATTR_PARAM_CBANK
	.align		4
        /*000c*/ 	.byte	0x04, 0x0a
        /*000e*/ 	.short	(.L_1078 - .L_1077)
	.align		4
.L_1077:
        /*0010*/ 	.word	index@(.nv.constant0._ZN10layer_norm31ln_parallel_residual_fwd_kernelINS_13Kernel_traitsI13__nv_bfloat16S2_fS2_fjLj2048ELj1ELj4ELj1ELj16ENS_18Kernel_traits_baseILj2048ES2_S2_fS2_fjLj128EEEEELb0ELb0ELb1EEEvNS_9FwdParamsE)
        /*0014*/ 	.short	0x0160
        /*0016*/ 	.short	0x00e8


	//----- nvinfo : EIATTR_CBANK_PARAM_SIZE
	.align		4
.L_1078:
        /*0018*/ 	.byte	0x03, 0x19
        /*001a*/ 	.short	0x00e8


	//----- nvinfo : EIATTR_KPARAM_INFO
	.align		4
        /*001c*/ 	.byte	0x04, 0x17
        /*001e*/ 	.short	(.L_1080 - .L_1079)
.L_1079:
        /*0020*/ 	.word	0x00000000
        /*0024*/ 	.short	0x0000
        /*0026*/ 	.short	0x0000
        /*0028*/ 	.byte	0x00, 0xf0, 0xa1, 0x03


	//----- nvinfo : EIATTR_MAXREG_COUNT
	.align		4
.L_1080:
        /*002c*/ 	.byte	0x03, 0x1b
        /*002e*/ 	.short	0x00ff


	//----- nvinfo : EIATTR_ANNOTATIONS
	.align		4
        /*0030*/ 	.byte	0x04, 0x55
        /*0032*/ 	.short	(.L_1082 - .L_1081)


	//   ....[0]....
.L_1081:
        /* <DEDUP_REMOVED lines=35> */


	//----- nvinfo : EIATTR_MERCURY_ISA_VERSION
	.align		4
.L_1082:
        /*0254*/ 	.byte	0x03, 0x5f
        /*0256*/ 	.short	0x0000


	//----- nvinfo : EIATTR_COOP_GROUP_MASK_REGIDS
	.align		4
        /*0258*/ 	.byte	0x04, 0x29
        /*025a*/ 	.short	(.L_1084 - .L_1083)


	//   ....[0]....
.L_1083:
        /*025c*/ 	.word	0xffffffff


	//   ....[1]....
        /*0260*/ 	.word	0xffffffff


	//   ....[2]....
        /*0264*/ 	.word	0xffffffff


	//   ....[3]....
        /*0268*/ 	.word	0xffffffff


	//   ....[4]....
        /*026c*/ 	.word	0xffffffff


	//   ....[5]....
        /*0270*/ 	.word	0xffffffff


	//   ....[6]....
        /*0274*/ 	.word	0xffffffff


	//   ....[7]....
        /*0278*/ 	.word	0xffffffff


	//   ....[8]....
        /*027c*/ 	.word	0xffffffff


	//   ....[9]....
        /*0280*/ 	.word	0xffffffff


	//   ....[10]....
        /*0284*/ 	.word	0xffffffff


	//   ....[11]....
        /*0288*/ 	.word	0xffffffff


	//   ....[12]....
        /*028c*/ 	.word	0xffffffff


	//   ....[13]....
        /*0290*/ 	.word	0xffffffff


	//   ....[14]....
        /*0294*/ 	.word	0xffffffff


	//   ....[15]....
        /*0298*/ 	.word	0xffffffff


	//   ....[16]....
        /*029c*/ 	.word	0xffffffff


	//   ....[17]....
        /*02a0*/ 	.word	0xffffffff


	//   ....[18]....
        /*02a4*/ 	.word	0xffffffff


	//   ....[19]....
        /*02a8*/ 	.word	0xffffffff


	//----- nvinfo : EIATTR_COOP_GROUP_INSTR_OFFSETS
	.align		4
.L_1084:
        /*02ac*/ 	.byte	0x04, 0x28
        /*02ae*/ 	.short	(.L_1086 - .L_1085)


	//   ....[0]....
.L_1085:
        /*02b0*/ 	.word	0x00003ee0


	//   ....[1]....
        /*02b4*/ 	.word	0x00003f10


	//   ....[2]....
        /*02b8*/ 	.word	0x00003f30


	//   ....[3]....
        /*02bc*/ 	.word	0x00003f50


	//   ....[4]....
        /*02c0*/ 	.word	0x00003f70


	//   ....[5]....
        /*02c4*/ 	.word	0x000047a0


	//   ....[6]....
        /*02c8*/ 	.word	0x000047c0


	//   ....[7]....
        /*02cc*/ 	.word	0x000047e0


	//   ....[8]....
        /*02d0*/ 	.word	0x00004800


	//   ....[9]....
        /*02d4*/ 	.word	0x00004820


	//   ....[10]....
        /*02d8*/ 	.word	0x00006a20


	//   ....[11]....
        /*02dc*/ 	.word	0x00006a80


	//   ....[12]....
        /*02e0*/ 	.word	0x00006ae0


	//   ....[13]....
        /*02e4*/ 	.word	0x00006b40


	//   ....[14]....
        /*02e8*/ 	.word	0x00006ba0


	//   ....[15]....
        /*02ec*/ 	.word	0x00007410


	//   ....[16]....
        /*02f0*/ 	.word	0x00007470


	//   ....[17]....
        /*02f4*/ 	.word	0x000074d0


	//   ....[18]....
        /*02f8*/ 	.word	0x00007530


	//   ....[19]....
        /*02fc*/ 	.word	0x00007590


	//----- nvinfo : EIATTR_EXIT_INSTR_OFFSETS
	.align		4
.L_1086:
        /*0300*/ 	.byte	0x04, 0x1c
        /*0302*/ 	.short	(.L_1088 - .L_1087)


	//   ....[0]....
.L_1087:
        /*0304*/ 	.word	0x000006f0


	//   ....[1]....
        /*0308*/ 	.word	0x000069d0


	//----- nvinfo : EIATTR_MAX_THREADS
	.align		4
.L_1088:
        /*030c*/ 	.byte	0x04, 0x05
        /*030e*/ 	.short	(.L_1090 - .L_1089)
.L_1089:
        /*0310*/ 	.word	0x00000080
        /*0314*/ 	.word	0x00000001
        /*0318*/ 	.word	0x00000001


	//----- nvinfo : EIATTR_CRS_STACK_SIZE
	.align		4
.L_1090:
        /*031c*/ 	.byte	0x04, 0x1e
        /*031e*/ 	.short	(.L_1092 - .L_1091)
.L_1091:
        /*0320*/ 	.word	0x00000000
.L_1092:


//--------------------- .nv.info._ZN10layer_norm31ln_parallel_residual_fwd_kernelINS_13Kernel_traitsI13__nv_bfloat16S2_fS2_fjLj2048ELj1ELj4ELj1ELj16ENS_18Kernel_traits_baseILj2048ES2_S2_fS2_fjLj128EEEEELb0ELb1ELb0EEEvNS_9FwdParamsE --------------------------
	.section	.nv.info._ZN10layer_norm31ln_parallel_residual_fwd_kernelINS_13Kernel_traitsI13__nv_bfloat16S2_fS2_fjLj2048ELj1ELj4ELj1ELj16ENS_18Kernel_traits_baseILj2048ES2_S2_fS2_fjLj128EEEEELb0ELb1ELb0EEEvNS_9FwdParamsE,"",@"SHT_CUDA_INFO"
	.sectionflags	@""
	.align	4


	//----- nvinfo : EIATTR_CUDA_API_VERSION
	.align		4
        /*0000*/ 	.byte	0x04, 0x37
        /*0002*/ 	.short	(.L_1094 - .L_1093)
.L_1093:
        /*0004*/ 	.word	0x00000082


	//----- nvinfo : EIATTR_SW2861232_WAR
	.align		4
.L_1094:
        /*0008*/ 	.byte	0x01, 0x35
	.zero		2


	//----- nvinfo : EIATTR_PARAM_CBANK
	.align		4
        /*000c*/ 	.byte	0x04, 0x0a
        /*000e*/ 	.short	(.L_1096 - .L_1095)
	.align		4
.L_1095:
        /*0010*/ 	.word	index@(.nv.constant0._ZN10layer_norm31ln_parallel_residual_fwd_kernelINS_13Kernel_traitsI13__nv_bfloat16S2_fS2_fjLj2048ELj1ELj4ELj1ELj16ENS_18Kernel_traits_baseILj2048ES2_S2_fS2_fjLj128EEEEELb0ELb1ELb0EEEvNS_9FwdParamsE)
        /*0014*/ 	.short	0x0160
        /*0016*/ 	.short	0x00e8


	//----- nvinfo : EIATTR_CBANK_PARAM_SIZE
	.align		4
.L_1096:
        /*0018*/ 	.byte	0x03, 0x19
        /*001a*/ 	.short	0x00e8


	//----- nvinfo : EIATTR_KPARAM_INFO
	.align		4
        /*001c*/ 	.byte	0x04, 0x17
        /*001e*/ 	.short	(.L_1098 - .L_1097)
.L_1097:
        /*0020*/ 	.word	0x00000000
        /*0024*/ 	.short	0x0000
        /*0026*/ 	.short	0x0000
        /*0028*/ 	.byte	0x00, 0xf0, 0xa1, 0x03


	//----- nvinfo : EIATTR_MAXREG_COUNT
	.align		4
.L_1098:
        /*002c*/ 	.byte	0x03, 0x1b
        /*002e*/ 	.short	0x00ff


	//----- nvinfo : EIATTR_MERCURY_ISA_VERSION
	.align		4
        /*0030*/ 	.byte	0x03, 0x5f
        /*0032*/ 	.short	0x0000


	//----- nvinfo : EIATTR_COOP_GROUP_MASK_REGIDS
	.align		4
        /*0034*/ 	.byte	0x04, 0x29
        /*0036*/ 	.short	(.L_1100 - .L_1099)


	//   ....[0]....
.L_1099:
        /*0038*/ 	.word	0xffffffff


	//   ....[1]....
        /*003c*/ 	.word	0xffffffff


	//   ....[2]....
        /*0040*/ 	.word	0xffffffff


	//   ....[3]....
        /*0044*/ 	.word	0xffffffff


	//   ....[4]....
        /*0048*/ 	.word	0xffffffff


	//   ....[5]....
        /*004c*/ 	.word	0xffffffff


	//   ....[6]....
        /*0050*/ 	.word	0xffffffff


	//   ....[7]....
        /*0054*/ 	.word	0xffffffff


	//   ....[8]....
        /*0058*/ 	.word	0xffffffff


	//   ....[9]....
        /*005c*/ 	.word	0xffffffff


	//   ....[10]....
        /*0060*/ 	.word	0xffffffff


	//   ....[11]....
        /*0064*/ 	.word	0xffffffff


	//   ....[12]....
        /*0068*/ 	.word	0xffffffff


	//   ....[13]....
        /*006c*/ 	.word	0xffffffff


	//   ....[14]....
        /*0070*/ 	.word	0xffffffff


	//   ....[15]....
        /*0074*/ 	.word	0xffffffff


	//   ....[16]....
        /*0078*/ 	.word	0xffffffff


	//   ....[17]....
        /*007c*/ 	.word	0xffffffff


	//   ....[18]....
        /*0080*/ 	.word	0xffffffff


	//   ....[19]....
        /*0084*/ 	.word	0xffffffff


	//----- nvinfo : EIATTR_COOP_GROUP_INSTR_OFFSETS
	.align		4
.L_1100:
        /*0088*/ 	.byte	0x04, 0x28
        /*008a*/ 	.short	(.L_1102 - .L_1101)


	//   ....[0]....
.L_1101:
        /*008c*/ 	.word	0x000042f0


	//   ....[1]....
        /*0090*/ 	.word	0x00004320


	//   ....[2]....
        /*0094*/ 	.word	0x00004360


	//   ....[3]....
        /*0098*/ 	.word	0x00004380


	//   ....[4]....
        /*009c*/ 	.word	0x000043a0


	//   ....[5]....
        /*00a0*/ 	.word	0x00004c00


	//   ....[6]....
        /*00a4*/ 	.word	0x00004c20


	//   ....[7]....
        /*00a8*/ 	.word	0x00004c40


	//   ....[8]....
        /*00ac*/ 	.word	0x00004c60


	//   ....[9]....
        /*00b0*/ 	.word	0x00004c80


	//   ....[10]....
        /*00b4*/ 	.word	0x00006010


	//   ....[11]....
        /*00b8*/ 	.word	0x00006090


	//   ....[12]....
        /*00bc*/ 	.word	0x000060f0


	//   ....[13]....
        /*00c0*/ 	.word	0x00006150


	//   ....[14]....
        /*00c4*/ 	.word	0x000061b0


	//   ....[15]....
        /*00c8*/ 	.word	0x00006a70


	//   ....[16]....
        /*00cc*/ 	.word	0x00006ad0


	//   ....[17]....
        /*00d0*/ 	.word	0x00006b30


	//   ....[18]....
        /*00d4*/ 	.word	0x00006b90


	//   ....[19]....
        /*00d8*/ 	.word	0x00006c00


	//----- nvinfo : EIATTR_EXIT_INSTR_OFFSETS
	.align		4
.L_1102:
        /*00dc*/ 	.byte	0x04, 0x1c
        /*00de*/ 	.short	(.L_1104 - .L_1103)


	//   ....[0]....
.L_1103:
        /*00e0*/ 	.word	0x00000920


	//   ....[1]....
        /*00e4*/ 	.word	0x00005fb0


	//----- nvinfo : EIATTR_MAX_THREADS
	.align		4
.L_1104:
        /*00e8*/ 	.byte	0x04, 0x05
        /*00ea*/ 	.short	(.L_1106 - .L_1105)
.L_1105:
        /*00ec*/ 	.word	0x00000080
        /*00f0*/ 	.word	0x00000001
        /*00f4*/ 	.word	0x00000001


	//----- nvinfo : EIATTR_CRS_STACK_SIZE
	.align		4
.L_1106:
        /*00f8*/ 	.byte	0x04, 0x1e
        /*00fa*/ 	.short	(.L_1108 - .L_1107)
.L_1107:
        /*00fc*/ 	.word	0x00000000
.L_1108:


//--------------------- .nv.info._ZN10layer_norm31ln_parallel_residual_fwd_kernelINS_13Kernel_traitsI13__nv_bfloat16S2_fS2_fjLj2048ELj1ELj4ELj1ELj16ENS_18Kernel_traits_baseILj2048ES2_S2_fS2_fjLj128EEEEELb0ELb1ELb1EEEvNS_9FwdParamsE --------------------------
	.section	.nv.info._ZN10layer_norm31ln_parallel_residual_fwd_kernelINS_13Kernel_traitsI13__nv_bfloat16S2_fS2_fjLj2048ELj1ELj4ELj1ELj16ENS_18Kernel_traits_baseILj2048ES2_S2_fS2_fjLj128EEEEELb0ELb1ELb1EEEvNS_9FwdParamsE,"",@"SHT_CUDA_INFO"
	.sectionflags	@""
	.align	4


	//----- nvinfo : EIATTR_CUDA_API_VERSION
	.align		4
        /*0000*/ 	.byte	0x04, 0x37
        /*0002*/ 	.short	(.L_1110 - .L_1109)
.L_1109:
        /*0004*/ 	.word	0x00000082


	//----- nvinfo : EIATTR_SW2861232_WAR
	.align		4
.L_1110:
        /*0008*/ 	.byte	0x01, 0x35
	.zero		2


	//----- nvinfo : EIATTR_PARAM_CBANK
	.align		4
        /*000c*/ 	.byte	0x04, 0x0a
        /*000e*/ 	.short	(.L_1112 - .L_1111)
	.align		4
.L_1111:
        /*0010*/ 	.word	index@(.nv.constant0._ZN10layer_norm31ln_parallel_residual_fwd_kernelINS_13Kernel_traitsI13__nv_bfloat16S2_fS2_fjLj2048ELj1ELj4ELj1ELj16ENS_18Kernel_traits_baseILj2048ES2_S2_fS2_fjLj128EEEEELb0ELb1ELb1EEEvNS_9FwdParamsE)
        /*0014*/ 	.short	0x0160
        /*0016*/ 	.short	0x00e8


	//----- nvinfo : EIATTR_CBANK_PARAM_SIZE
	.align		4
.L_1112:
        /*0018*/ 	.byte	0x03, 0x19
        /*001a*/ 	.short	0x00e8


	//----- nvinfo : EIATTR_KPARAM_INFO
	.align		4
        /*001c*/ 	.byte	0x04, 0x17
        /*001e*/ 	.short	(.L_1114 - .L_1113)
.L_1113:
        /*0020*/ 	.word	0x00000000
        /*0024*/ 	.short	0x0000
        /*0026*/ 	.short	0x0000
        /*0028*/ 	.byte	0x00, 0xf0, 0xa1, 0x03


	//----- nvinfo : EIATTR_MAXREG_COUNT
	.align		4
.L_1114:
        /*002c*/ 	.byte	0x03, 0x1b
        /*002e*/ 	.short	0x00ff


	//----- nvinfo : EIATTR_MERCURY_ISA_VERSION
	.align		4
        /*0030*/ 	.byte	0x03, 0x5f
        /*0032*/ 	.short	0x0000


	//----- nvinfo : EIATTR_COOP_GROUP_MASK_REGIDS
	.align		4
        /*0034*/ 	.byte	0x04, 0x29
        /*0036*/ 	.short	(.L_1116 - .L_1115)


	//   ....[0]....
.L_1115:
        /*0038*/ 	.word	0xffffffff


	//   ....[1]....
        /*003c*/ 	.word	0xffffffff


	//   ....[2]....
        /*0040*/ 	.word	0xffffffff


	//   ....[3]....
        /*0044*/ 	.word	0xffffffff


	//   ....[4]....
        /*0048*/ 	.word	0xffffffff


	//   ....[5]....
        /*004c*/ 	.word	0xffffffff


	//   ....[6]....
        /*0050*/ 	.word	0xffffffff


	//   ....[7]....
        /*0054*/ 	.word	0xffffffff


	//   ....[8]....
        /*0058*/ 	.word	0xffffffff


	//   ....[9]....
        /*005c*/ 	.word	0xffffffff


	//   ....[10]....
        /*0060*/ 	.word	0xffffffff


	//   ....[11]....
        /*0064*/ 	.word	0xffffffff


	//   ....[12]....
        /*0068*/ 	.word	0xffffffff


	//   ....[13]....
        /*006c*/ 	.word	0xffffffff


	//   ....[14]....
        /*0070*/ 	.word	0xffffffff


	//   ....[15]....
        /*0074*/ 	.word	0xffffffff


	//   ....[16]....
        /*0078*/ 	.word	0xffffffff


	//   ....[17]....
        /*007c*/ 	.word	0xffffffff


	//   ....[18]....
        /*0080*/ 	.word	0xffffffff


	//   ....[19]....
        /*0084*/ 	.word	0xffffffff


	//----- nvinfo : EIATTR_COOP_GROUP_INSTR_OFFSETS
	.align		4
.L_1116:
        /*0088*/ 	.byte	0x04, 0x28
        /*008a*/ 	.short	(.L_1118 - .L_1117)


	//   ....[0]....
.L_1117:
        /*008c*/ 	.word	0x00003350


	//   ....[1]....
        /*0090*/ 	.word	0x00003380


	//   ....[2]....
        /*0094*/ 	.word	0x000033a0


	//   ....[3]....
        /*0098*/ 	.word	0x000033c0


	//   ....[4]....
        /*009c*/ 	.word	0x000033e0


	//   ....[5]....
        /*00a0*/ 	.word	0x00003c10


	//   ....[6]....
        /*00a4*/ 	.word	0x00003c30


	//   ....[7]....
        /*00a8*/ 	.word	0x00003c50


	//   ....[8]....
        /*00ac*/ 	.word	0x00003c70


	//   ....[9]....
        /*00b0*/ 	.word	0x00003c90


	//   ....[10]....
        /*00b4*/ 	.word	0x00005120


	//   ....[11]....
        /*00b8*/ 	.word	0x00005190


	//   ....[12]....
        /*00bc*/ 	.word	0x000051f0


	//   ....[13]....
        /*00c0*/ 	.word	0x00005250


	//   ....[14]....
        /*00c4*/ 	.word	0x000052b0


	//   ....[15]....
        /*00c8*/ 	.word	0x00005b20


	//   ....[16]....
        /*00cc*/ 	.word	0x00005b80


	//   ....[17]....
        /*00d0*/ 	.word	0x00005be0


	//   ....[18]....
        /*00d4*/ 	.word	0x00005c40


	//   ....[19]....
        /*00d8*/ 	.word	0x00005ca0


	//----- nvinfo : EIATTR_EXIT_INSTR_OFFSETS
	.align		4
.L_1118:
        /*00dc*/ 	.byte	0x04, 0x1c
        /*00de*/ 	.short	(.L_1120 - .L_1119)


	//   ....[0]....
.L_1119:
        /*00e0*/ 	.word	0x00000170


	//   ....[1]....
        /*00e4*/ 	.word	0x000050d0


	//----- nvinfo : EIATTR_MAX_THREADS
	.align		4
.L_1120:
        /*00e8*/ 	.byte	0x04, 0x05
        /*00ea*/ 	.short	(.L_1122 - .L_1121)
.L_1121:
        /*00ec*/ 	.word	0x00000080
        /*00f0*/ 	.word	0x00000001
        /*00f4*/ 	.word	0x00000001


	//----- nvinfo : EIATTR_CRS_STACK_SIZE
	.align		4
.L_1122:
        /*00f8*/ 	.byte	0x04, 0x1e
        /*00fa*/ 	.short	(.L_1124 - .L_1123)
.L_1123:
        /*00fc*/ 	.word	0x00000000
.L_1124:


//--------------------- .nv.info._ZN10layer_norm31ln_parallel_residual_fwd_kernelINS_13Kernel_traitsI13__nv_bfloat16S2_fS2_fjLj2048ELj1ELj4ELj1ELj16ENS_18Kernel_traits_baseILj2048ES2_S2_fS2_fjLj128EEEEELb1ELb0ELb0EEEvNS_9FwdParamsE --------------------------
	.section	.nv.info._ZN10layer_norm31ln_parallel_residual_fwd_kernelINS_13Kernel_traitsI13__nv_bfloat16S2_fS2_fjLj2048ELj1ELj4ELj1ELj16ENS_18Kernel_traits_baseILj2048ES2_S2_fS2_fjLj128EEEEELb1ELb0ELb0EEEvNS_9FwdParamsE,"",@"SHT_CUDA_INFO"
	.sectionflags	@""
	.align	4


	//----- nvinfo : EIATTR_CUDA_API_VERSION
	.align		4
        /*0000*/ 	.byte	0x04, 0x37
        /*0002*/ 	.short	(.L_1126 - .L_1125)
.L_1125:
        /*0004*/ 	.word	0x00000082


	//----- nvinfo : EIATTR_SW2861232_WAR
	.align		4
.L_1126:
        /*0008*/ 	.byte	0x01, 0x35
	.zero		2


	//----- nvinfo : EIATTR_PARAM_CBANK
	.align		4
        /*000c*/ 	.byte	0x04, 0x0a
        /*000e*/ 	.short	(.L_1128 - .L_1127)
	.align		4
.L_1127:
        /*0010*/ 	.word	index@(.nv.constant0._ZN10layer_norm31ln_parallel_residual_fwd_kernelINS_13Kernel_traitsI13__nv_bfloat16S2_fS2_fjLj2048ELj1ELj4ELj1ELj16ENS_18Kernel_traits_baseILj2048ES2_S2_fS2_fjLj128EEEEELb1ELb0ELb0EEEvNS_9FwdParamsE)
        /*0014*/ 	.short	0x0160
        /*0016*/ 	.short	0x00e8


	//----- nvinfo : EIATTR_CBANK_PARAM_SIZE
	.align		4
.L_1128:
        /*0018*/ 	.byte	0x03, 0x19
        /*001a*/ 	.short	0x00e8


	//----- nvinfo : EIATTR_KPARAM_INFO
	.align		4
        /*001c*/ 	.byte	0x04, 0x17
        /*001e*/ 	.short	(.L_1130 - .L_1129)
.L_1129:
        /*0020*/ 	.word	0x00000000
        /*0024*/ 	.short	0x0000
        /*0026*/ 	.short	0x0000
        /*0028*/ 	.byte	0x00, 0xf0, 0xa1, 0x03


	//----- nvinfo : EIATTR_MAXREG_COUNT
	.align		4
.L_1130:
        /*002c*/ 	.byte	0x03, 0x1b
        /*002e*/ 	.short	0x00ff


	//----- nvinfo : EIATTR_ANNOTATIONS
	.align		4
        /*0030*/ 	.byte	0x04, 0x55
        /*0032*/ 	.short	(.L_1132 - .L_1131)


	//   ....[0]....
.L_1131:
        /* <DEDUP_REMOVED lines=144> */


	//----- nvinfo : EIATTR_MERCURY_ISA_VERSION
	.align		4
.L_1132:
        /*0924*/ 	.byte	0x03, 0x5f
        /*0926*/ 	.short	0x0000


	//----- nvinfo : EIATTR_COOP_GROUP_MASK_REGIDS
	.align		4
        /*0928*/ 	.byte	0x04, 0x29
        /*092a*/ 	.short	(.L_1134 - .L_1133)


	//   ....[0]....
.L_1133:
        /*092c*/ 	.word	0xffffffff


	//   ....[1]....
        /*0930*/ 	.word	0xffffffff


	//   ....[2]....
        /*0934*/ 	.word	0xffffffff


	//   ....[3]....
        /*0938*/ 	.word	0xffffffff


	//   ....[4]....
        /*093c*/ 	.word	0xffffffff


	//   ....[5]....
        /*0940*/ 	.word	0xffffffff


	//   ....[6]....
        /*0944*/ 	.word	0xffffffff


	//   ....[7]....
        /*0948*/ 	.word	0xffffffff


	//   ....[8]....
        /*094c*/ 	.word	0xffffffff


	//   ....[9]....
        /*0950*/ 	.word	0xffffffff


	//   ....[10]....
        /*0954*/ 	.word	0xffffffff


	//   ....[11]....
        /*0958*/ 	.word	0xffffffff


	//   ....[12]....
        /*095c*/ 	.word	0xffffffff


	//   ....[13]....
        /*0960*/ 	.word	0xffffffff


	//   ....[14]....
        /*0964*/ 	.word	0xffffffff


	//   ....[15]....
        /*0968*/ 	.word	0xffffffff


	//   ....[16]....
        /*096c*/ 	.word	0xffffffff


	//   ....[17]....
        /*0970*/ 	.word	0xffffffff


	//   ....[18]....
        /*0974*/ 	.word	0xffffffff


	//   ....[19]....
        /*0978*/ 	.word	0xffffffff


	//----- nvinfo : EIATTR_COOP_GROUP_INSTR_OFFSETS
	.align		4
.L_1134:
        /*097c*/ 	.byte	0x04, 0x28
        /*097e*/ 	.short	(.L_1136 - .L_1135)


	//   ....[0]....
.L_1135:
        /*0980*/ 	.word	0x00030690


	//   ....[1]....
        /*0984*/ 	.word	0x000306c0


	//   ....[2]....
        /*0988*/ 	.word	0x00030740


	//   ....[3]....
        /*098c*/ 	.word	0x00030760


	//   ....[4]....
        /*0990*/ 	.word	0x00030780


	//   ....[5]....
        /*0994*/ 	.word	0x00030fe0


	//   ....[6]....
        /*0998*/ 	.word	0x00031000


	//   ....[7]....
        /*099c*/ 	.word	0x00031020


	//   ....[8]....
        /*09a0*/ 	.word	0x00031040


	//   ....[9]....
        /*09a4*/ 	.word	0x00031060


	//   ....[10]....
        /*09a8*/ 	.word	0x00033610


	//   ....[11]....
        /*09ac*/ 	.word	0x00033670


	//   ....[12]....
        /*09b0*/ 	.word	0x000336d0


	//   ....[13]....
        /*09b4*/ 	.word	0x00033730


	//   ....[14]....
        /*09b8*/ 	.word	0x00033790


	//   ....[15]....
        /*09bc*/ 	.word	0x00034090


	//   ....[16]....
        /*09c0*/ 	.word	0x000340f0


	//   ....[17]....
        /*09c4*/ 	.word	0x00034150


	//   ....[18]....
        /*09c8*/ 	.word	0x000341b0


	//   ....[19]....
        /*09cc*/ 	.word	0x00034210


	//----- nvinfo : EIATTR_EXIT_INSTR_OFFSETS
	.align		4
.L_1136:
        /*09d0*/ 	.byte	0x04, 0x1c
        /*09d2*/ 	.short	(.L_1138 - .L_1137)


	//   ....[0]....
.L_1137:
        /*09d4*/ 	.word	0x000013d0


	//   ....[1]....
        /*09d8*/ 	.word	0x000335c0


	//----- nvinfo : EIATTR_MAX_THREADS
	.align		4
.L_1138:
        /*09dc*/ 	.byte	0x04, 0x05
        /*09de*/ 	.short	(.L_1140 - .L_1139)
.L_1139:
        /*09e0*/ 	.word	0x00000080
        /*09e4*/ 	.word	0x00000001
        /*09e8*/ 	.word	0x00000001


	//----- nvinfo : EIATTR_CRS_STACK_SIZE
	.align		4
.L_1140:
        /*09ec*/ 	.byte	0x04, 0x1e
        /*09ee*/ 	.short	(.L_1142 - .L_1141)
.L_1141:
        /*09f0*/ 	.word	0x00000000
.L_1142:


//--------------------- .nv.info._ZN10layer_norm31ln_parallel_residual_fwd_kernelINS_13Kernel_traitsI13__nv_bfloat16S2_fS2_fjLj2048ELj1ELj4ELj1ELj16ENS_18Kernel_traits_baseILj2048ES2_S2_fS2_fjLj128EEEEELb1ELb0ELb1EEEvNS_9FwdParamsE --------------------------
	.section	.nv.info._ZN10layer_norm31ln_parallel_residual_fwd_kernelINS_13Kernel_traitsI13__nv_bfloat16S2_fS2_fjLj2048ELj1ELj4ELj1ELj16ENS_18Kernel_traits_baseILj2048ES2_S2_fS2_fjLj128EEEEELb1ELb0ELb1EEEvNS_9FwdParamsE,"",@"SHT_CUDA_INFO"
	.sectionflags	@""
	.align	4


	//----- nvinfo : EIATTR_CUDA_API_VERSION
	.align		4
        /*0000*/ 	.byte	0x04, 0x37
        /*0002*/ 	.short	(.L_1144 - .L_1143)
.L_1143:
        /*0004*/ 	.word	0x00000082


	//----- nvinfo : EIATTR_SW2861232_WAR
	.align		4
.L_1144:
        /*0008*/ 	.byte	0x01, 0x35
	.zero		2


	//----- nvinfo : EIATTR_PARAM_CBANK
	.align		4
        /*000c*/ 	.byte	0x04, 0x0a
        /*000e*/ 	.short	(.L_1146 - .L_1145)
	.align		4
.L_1145:
        /*0010*/ 	.word	index@(.nv.constant0._ZN10layer_norm31ln_parallel_residual_fwd_kernelINS_13Kernel_traitsI13__nv_bfloat16S2_fS2_fjLj2048ELj1ELj4ELj1ELj16ENS_18Kernel_traits_baseILj2048ES2_S2_fS2_fjLj128EEEEELb1ELb0ELb1EEEvNS_9FwdParamsE)
        /*0014*/ 	.short	0x0160
        /*0016*/ 	.short	0x00e8


	//----- nvinfo : EIATTR_CBANK_PARAM_SIZE
	.align		4
.L_1146:
        /*0018*/ 	.byte	0x03, 0x19
        /*001a*/ 	.short	0x00e8


	//----- nvinfo : EIATTR_KPARAM_INFO
	.align		4
        /*001c*/ 	.byte	0x04, 0x17
        /*001e*/ 	.short	(.L_1148 - .L_1147)
.L_1147:
        /*0020*/ 	.word	0x00000000
        /*0024*/ 	.short	0x0000
        /*0026*/ 	.short	0x0000
        /*0028*/ 	.byte	0x00, 0xf0, 0xa1, 0x03


	//----- nvinfo : EIATTR_MAXREG_COUNT
	.align		4
.L_1148:
        /*002c*/ 	.byte	0x03, 0x1b
        /*002e*/ 	.short	0x00ff


	//----- nvinfo : EIATTR_ANNOTATIONS
	.align		4
        /*0030*/ 	.byte	0x04, 0x55
        /*0032*/ 	.short	(.L_1150 - .L_1149)


	//   ....[0]....
.L_1149:
        /* <DEDUP_REMOVED lines=56> */


	//----- nvinfo : EIATTR_MERCURY_ISA_VERSION
	.align		4
.L_1150:
        /*03a4*/ 	.byte	0x03, 0x5f
        /*03a6*/ 	.short	0x0000


	//----- nvinfo : EIATTR_COOP_GROUP_MASK_REGIDS
	.align		4
        /*03a8*/ 	.byte	0x04, 0x29
        /*03aa*/ 	.short	(.L_1152 - .L_1151)


	//   ....[0]....
.L_1151:
        /*03ac*/ 	.word	0xffffffff


	//   ....[1]....
        /*03b0*/ 	.word	0xffffffff


	//   ....[2]....
        /*03b4*/ 	.word	0xffffffff


	//   ....[3]....
        /*03b8*/ 	.word	0xffffffff


	//   ....[4]....
        /*03bc*/ 	.word	0xffffffff


	//   ....[5]....
        /*03c0*/ 	.word	0xffffffff


	//   ....[6]....
        /*03c4*/ 	.word	0xffffffff


	//   ....[7]....
        /*03c8*/ 	.word	0xffffffff


	//   ....[8]....
        /*03cc*/ 	.word	0xffffffff


	//   ....[9]....
        /*03d0*/ 	.word	0xffffffff


	//   ....[10]....
        /*03d4*/ 	.word	0xffffffff


	//   ....[11]....
        /*03d8*/ 	.word	0xffffffff


	//   ....[12]....
        /*03dc*/ 	.word	0xffffffff


	//   ....[13]....
        /*03e0*/ 	.word	0xffffffff


	//   ....[14]....
        /*03e4*/ 	.word	0xffffffff


	//   ....[15]....
        /*03e8*/ 	.word	0xffffffff


	//   ....[16]....
        /*03ec*/ 	.word	0xffffffff


	//   ....[17]....
        /*03f0*/ 	.word	0xffffffff


	//   ....[18]....
        /*03f4*/ 	.word	0xffffffff


	//   ....[19]....
        /*03f8*/ 	.word	0xffffffff


	//----- nvinfo : EIATTR_COOP_GROUP_INSTR_OFFSETS
	.align		4
.L_1152:
        /*03fc*/ 	.byte	0x04, 0x28
        /*03fe*/ 	.short	(.L_1154 - .L_1153)


	//   ....[0]....
.L_1153:
        /*0400*/ 	.word	0x0002f380


	//   ....[1]....
        /*0404*/ 	.word	0x0002f3b0


	//   ....[2]....
        /*0408*/ 	.word	0x0002f3d0


	//   ....[3]....
        /*040c*/ 	.word	0x0002f3f0


	//   ....[4]....
        /*0410*/ 	.word	0x0002f410


	//   ....[5]....
        /*0414*/ 	.word	0x0002fc40


	//   ....[6]....
        /*0418*/ 	.word	0x0002fc60


	//   ....[7]....
        /*041c*/ 	.word	0x0002fc80


	//   ....[8]....
        /*0420*/ 	.word	0x0002fca0


	//   ....[9]....
        /*0424*/ 	.word	0x0002fcc0


	//   ....[10]....
        /*0428*/ 	.word	0x000320b0


	//   ....[11]....
        /*042c*/ 	.word	0x00032110


	//   ....[12]....
        /*0430*/ 	.word	0x00032170


	//   ....[13]....
        /*0434*/ 	.word	0x000321d0


	//   ....[14]....
        /*0438*/ 	.word	0x00032230


	//   ....[15]....
        /*043c*/ 	.word	0x00032aa0


	//   ....[16]....
        /*0440*/ 	.word	0x00032b00


	//   ....[17]....
        /*0444*/ 	.word	0x00032b60


	//   ....[18]....
        /*0448*/ 	.word	0x00032bc0


	//   ....[19]....
        /*044c*/ 	.word	0x00032c20


	//----- nvinfo : EIATTR_EXIT_INSTR_OFFSETS
	.align		4
.L_1154:
        /*0450*/ 	.byte	0x04, 0x1c
        /*0452*/ 	.short	(.L_1156 - .L_1155)


	//   ....[0]....
.L_1155:
        /*0454*/ 	.word	0x00000a60


	//   ....[1]....
        /*0458*/ 	.word	0x00032060


	//----- nvinfo : EIATTR_MAX_THREADS
	.align		4
.L_1156:
        /*045c*/ 	.byte	0x04, 0x05
        /*045e*/ 	.short	(.L_1158 - .L_1157)
.L_1157:
        /*0460*/ 	.word	0x00000080
        /*0464*/ 	.word	0x00000001
        /*0468*/ 	.word	0x00000001


	//----- nvinfo : EIATTR_CRS_STACK_SIZE
	.align		4
.L_1158:
        /*046c*/ 	.byte	0x04, 0x1e
        /*046e*/ 	.short	(.L_1160 - .L_1159)
.L_1159:
        /*0470*/ 	.word	0x00000000
.L_1160:


//--------------------- .nv.info._ZN10layer_norm31ln_parallel_residual_fwd_kernelINS_13Kernel_traitsI13__nv_bfloat16S2_fS2_fjLj2048ELj1ELj4ELj1ELj16ENS_18Kernel_traits_baseILj2048ES2_S2_fS2_fjLj128EEEEELb1ELb1ELb0EEEvNS_9FwdParamsE --------------------------
	.section	.nv.info._ZN10layer_norm31ln_parallel_residual_fwd_kernelINS_13Kernel_traitsI13__nv_bfloat16S2_fS2_fjLj2048ELj1ELj4ELj1ELj16ENS_18Kernel_traits_baseILj2048ES2_S2_fS2_fjLj128EEEEELb1ELb1ELb0EEEvNS_9FwdParamsE,"",@"SHT_CUDA_INFO"
	.sectionflags	@""
	.align	4


	//----- nvinfo : EIATTR_CUDA_API_VERSION
	.align		4
        /*0000*/ 	.byte	0x04, 0x37
        /*0002*/ 	.short	(.L_1162 - .L_1161)
.L_1161:
        /*0004*/ 	.word	0x00000082


	//----- nvinfo : EIATTR_SW2861232_WAR
	.align		4
.L_1162:
        /*0008*/ 	.byte	0x01, 0x35
	.zero		2


	//----- nvinfo : EIATTR_PARAM_CBANK
	.align		4
        /*000c*/ 	.byte	0x04, 0x0a
        /*000e*/ 	.short	(.L_1164 - .L_1163)
	.align		4
.L_1163:
        /*0010*/ 	.word	index@(.nv.constant0._ZN10layer_norm31ln_parallel_residual_fwd_kernelINS_13Kernel_traitsI13__nv_bfloat16S2_fS2_fjLj2048ELj1ELj4ELj1ELj16ENS_18Kernel_traits_baseILj2048ES2_S2_fS2_fjLj128EEEEELb1ELb1ELb0EEEvNS_9FwdParamsE)
        /*0014*/ 	.short	0x0160
        /*0016*/ 	.short	0x00e8


	//----- nvinfo : EIATTR_CBANK_PARAM_SIZE
	.align		4
.L_1164:
        /*0018*/ 	.byte	0x03, 0x19
        /*001a*/ 	.short	0x00e8


	//----- nvinfo : EIATTR_KPARAM_INFO
	.align		4
        /*001c*/ 	.byte	0x04, 0x17
        /*001e*/ 	.short	(.L_1166 - .L_1165)
.L_1165:
        /*0020*/ 	.word	0x00000000
        /*0024*/ 	.short	0x0000
        /*0026*/ 	.short	0x0000
        /*0028*/ 	.byte	0x00, 0xf0, 0xa1, 0x03


	//----- nvinfo : EIATTR_MAXREG_COUNT
	.align		4
.L_1166:
        /*002c*/ 	.byte	0x03, 0x1b
        /*002e*/ 	.short	0x00ff


	//----- nvinfo : EIATTR_MERCURY_ISA_VERSION
	.align		4
        /*0030*/ 	.byte	0x03, 0x5f
        /*0032*/ 	.short	0x0000


	//----- nvinfo : EIATTR_COOP_GROUP_MASK_REGIDS
	.align		4
        /*0034*/ 	.byte	0x04, 0x29
        /*0036*/ 	.short	(.L_1168 - .L_1167)


	//   ....[0]....
.L_1167:
        /*0038*/ 	.word	0xffffffff


	//   ....[1]....
        /*003c*/ 	.word	0xffffffff


	//   ....[2]....
        /*0040*/ 	.word	0xffffffff


	//   ....[3]....
        /*0044*/ 	.word	0xffffffff


	//   ....[4]....
        /*0048*/ 	.word	0xffffffff


	//   ....[5]....
        /*004c*/ 	.word	0xffffffff


	//   ....[6]....
        /*0050*/ 	.word	0xffffffff


	//   ....[7]....
        /*0054*/ 	.word	0xffffffff


	//   ....[8]....
        /*0058*/ 	.word	0xffffffff


	//   ....[9]....
        /*005c*/ 	.word	0xffffffff


	//   ....[10]....
        /*0060*/ 	.word	0xffffffff


	//   ....[11]....
        /*0064*/ 	.word	0xffffffff


	//   ....[12]....
        /*0068*/ 	.word	0xffffffff


	//   ....[13]....
        /*006c*/ 	.word	0xffffffff


	//   ....[14]....
        /*0070*/ 	.word	0xffffffff


	//   ....[15]....
        /*0074*/ 	.word	0xffffffff


	//   ....[16]....
        /*0078*/ 	.word	0xffffffff


	//   ....[17]....
        /*007c*/ 	.word	0xffffffff


	//   ....[18]....
        /*0080*/ 	.word	0xffffffff


	//   ....[19]....
        /*0084*/ 	.word	0xffffffff


	//----- nvinfo : EIATTR_COOP_GROUP_INSTR_OFFSETS
	.align		4
.L_1168:
        /*0088*/ 	.byte	0x04, 0x28
        /*008a*/ 	.short	(.L_1170 - .L_1169)


	//   ....[0]....
.L_1169:
        /*008c*/ 	.word	0x0002f940


	//   ....[1]....
        /*0090*/ 	.word	0x0002f970


	//   ....[2]....
        /*0094*/ 	.word	0x0002f9d0


	//   ....[3]....
        /*0098*/ 	.word	0x0002f9f0


	//   ....[4]....
        /*009c*/ 	.word	0x0002fa10


	//   ....[5]....
        /*00a0*/ 	.word	0x00030270


	//   ....[6]....
        /*00a4*/ 	.word	0x00030290


	//   ....[7]....
        /*00a8*/ 	.word	0x000302b0


	//   ....[8]....
        /*00ac*/ 	.word	0x000302d0


	//   ....[9]....
        /*00b0*/ 	.word	0x000302f0


	//   ....[10]....
        /*00b4*/ 	.word	0x000316a0


	//   ....[11]....
        /*00b8*/ 	.word	0x00031720


	//   ....[12]....
        /*00bc*/ 	.word	0x00031780


	//   ....[13]....
        /*00c0*/ 	.word	0x000317e0


	//   ....[14]....
        /*00c4*/ 	.word	0x00031840


	//   ....[15]....
        /*00c8*/ 	.word	0x00032120


	//   ....[16]....
        /*00cc*/ 	.word	0x00032180


	//   ....[17]....
        /*00d0*/ 	.word	0x000321e0


	//   ....[18]....
        /*00d4*/ 	.word	0x00032240


	//   ....[19]....
        /*00d8*/ 	.word	0x000322b0


	//----- nvinfo : EIATTR_EXIT_INSTR_OFFSETS
	.align		4
.L_1170:
        /*00dc*/ 	.byte	0x04, 0x1c
        /*00de*/ 	.short	(.L_1172 - .L_1171)


	//   ....[0]....
.L_1171:
        /*00e0*/ 	.word	0x00000dc0


	//   ....[1]....
        /*00e4*/ 	.word	0x00031640


	//----- nvinfo : EIATTR_MAX_THREADS
	.align		4
.L_1172:
        /*00e8*/ 	.byte	0x04, 0x05
        /*00ea*/ 	.short	(.L_1174 - .L_1173)
.L_1173:
        /*00ec*/ 	.word	0x00000080
        /*00f0*/ 	.word	0x00000001
        /*00f4*/ 	.word	0x00000001


	//----- nvinfo : EIATTR_CRS_STACK_SIZE
	.align		4
.L_1174:
        /*00f8*/ 	.byte	0x04, 0x1e
        /*00fa*/ 	.short	(.L_1176 - .L_1175)
.L_1175:
        /*00fc*/ 	.word	0x00000000
.L_1176:


//--------------------- .nv.info._ZN10layer_norm31ln_parallel_residual_fwd_kernelINS_13Kernel_traitsI13__nv_bfloat16S2_fS2_fjLj2048ELj1ELj4ELj1ELj16ENS_18Kernel_traits_baseILj2048ES2_S2_fS2_fjLj128EEEEELb1ELb1ELb1EEEvNS_9FwdParamsE --------------------------
	.section	.nv.info._ZN10layer_norm31ln_parallel_residual_fwd_kernelINS_13Kernel_traitsI13__nv_bfloat16S2_fS2_fjLj2048ELj1ELj4ELj1ELj16ENS_18Kernel_traits_baseILj2048ES2_S2_fS2_fjLj128EEEEELb1ELb1ELb1EEEvNS_9FwdParamsE,"",@"SHT_CUDA_INFO"
	.sectionflags	@""
	.align	4


	//----- nvinfo : EIATTR_CUDA_API_VERSION
	.align		4
        /*0000*/ 	.byte	0x04, 0x37
        /*0002*/ 	.short	(.L_1178 - .L_1177)
.L_1177:
        /*0004*/ 	.word	0x00000082


	//----- nvinfo : EIATTR_SW2861232_WAR
	.align		4
.L_1178:
        /*0008*/ 	.byte	0x01, 0x35
	.zero		2


	//----- nvinfo : EIATTR_PARAM_CBANK
	.align		4
        /*000c*/ 	.byte	0x04, 0x0a
        /*000e*/ 	.short	(.L_1180 - .L_1179)
	.align		4
.L_1179:
        /*0010*/ 	.word	index@(.nv.constant0._ZN10layer_norm31ln_parallel_residual_fwd_kernelINS_13Kernel_traitsI13__nv_bfloat16S2_fS2_fjLj2048ELj1ELj4ELj1ELj16ENS_18Kernel_traits_baseILj2048ES2_S2_fS2_fjLj128EEEEELb1ELb1ELb1EEEvNS_9FwdParamsE)
        /*0014*/ 	.short	0x0160
        /*0016*/ 	.short	0x00e8


	//----- nvinfo : EIATTR_CBANK_PARAM_SIZE
	.align		4
.L_1180:
        /*0018*/ 	.byte	0x03, 0x19
        /*001a*/ 	.short	0x00e8


	//----- nvinfo : EIATTR_KPARAM_INFO
	.align		4
        /*001c*/ 	.byte	0x04, 0x17
        /*001e*/ 	.short	(.L_1182 - .L_1181)
.L_1181:
        /*0020*/ 	.word	0x00000000
        /*0024*/ 	.short	0x0000
        /*0026*/ 	.short	0x0000
        /*0028*/ 	.byte	0x00, 0xf0, 0xa1, 0x03


	//----- nvinfo : EIATTR_MAXREG_COUNT
	.align		4
.L_1182:
        /*002c*/ 	.byte	0x03, 0x1b
        /*002e*/ 	.short	0x00ff


	//----- nvinfo : EIATTR_MERCURY_ISA_VERSION
	.align		4
        /*0030*/ 	.byte	0x03, 0x5f
        /*0032*/ 	.short	0x0000


	//----- nvinfo : EIATTR_COOP_GROUP_MASK_REGIDS
	.align		4
        /*0034*/ 	.byte	0x04, 0x29
        /*0036*/ 	.short	(.L_1184 - .L_1183)


	//   ....[0]....
.L_1183:
        /*0038*/ 	.word	0xffffffff


	//   ....[1]....
        /*003c*/ 	.word	0xffffffff


	//   ....[2]....
        /*0040*/ 	.word	0xffffffff


	//   ....[3]....
        /*0044*/ 	.word	0xffffffff


	//   ....[4]....
        /*0048*/ 	.word	0xffffffff


	//   ....[5]....
        /*004c*/ 	.word	0xffffffff


	//   ....[6]....
        /*0050*/ 	.word	0xffffffff


	//   ....[7]....
        /*0054*/ 	.word	0xffffffff


	//   ....[8]....
        /*0058*/ 	.word	0xffffffff


	//   ....[9]....
        /*005c*/ 	.word	0xffffffff


	//   ....[10]....
        /*0060*/ 	.word	0xffffffff


	//   ....[11]....
        /*0064*/ 	.word	0xffffffff


	//   ....[12]....
        /*0068*/ 	.word	0xffffffff


	//   ....[13]....
        /*006c*/ 	.word	0xffffffff


	//   ....[14]....
        /*0070*/ 	.word	0xffffffff


	//   ....[15]....
        /*0074*/ 	.word	0xffffffff


	//   ....[16]....
        /*0078*/ 	.word	0xffffffff


	//   ....[17]....
        /*007c*/ 	.word	0xffffffff


	//   ....[18]....
        /*0080*/ 	.word	0xffffffff


	//   ....[19]....
        /*0084*/ 	.word	0xffffffff


	//----- nvinfo : EIATTR_COOP_GROUP_INSTR_OFFSETS
	.align		4
.L_1184:
        /*0088*/ 	.byte	0x04, 0x28
        /*008a*/ 	.short	(.L_1186 - .L_1185)


	//   ....[0]....
.L_1185:
        /*008c*/ 	.word	0x0002e550


	//   ....[1]....
        /*0090*/ 	.word	0x0002e580


	//   ....[2]....
        /*0094*/ 	.word	0x0002e5a0


	//   ....[3]....
        /*0098*/ 	.word	0x0002e5c0


	//   ....[4]....
        /*009c*/ 	.word	0x0002e5e0


	//   ....[5]....
        /*00a0*/ 	.word	0x0002ee10


	//   ....[6]....
        /*00a4*/ 	.word	0x0002ee30


	//   ....[7]....
        /*00a8*/ 	.word	0x0002ee50


	//   ....[8]....
        /*00ac*/ 	.word	0x0002ee70


	//   ....[9]....
        /*00b0*/ 	.word	0x0002ee90


	//   ....[10]....
        /*00b4*/ 	.word	0x00030360


	//   ....[11]....
        /*00b8*/ 	.word	0x000303d0


	//   ....[12]....
        /*00bc*/ 	.word	0x00030430


	//   ....[13]....
        /*00c0*/ 	.word	0x00030490


	//   ....[14]....
        /*00c4*/ 	.word	0x000304f0


	//   ....[15]....
        /*00c8*/ 	.word	0x00030d60


	//   ....[16]....
        /*00cc*/ 	.word	0x00030dc0


	//   ....[17]....
        /*00d0*/ 	.word	0x00030e20


	//   ....[18]....
        /*00d4*/ 	.word	0x00030e80


	//   ....[19]....
        /*00d8*/ 	.word	0x00030ee0


	//----- nvinfo : EIATTR_EXIT_INSTR_OFFSETS
	.align		4
.L_1186:
        /*00dc*/ 	.byte	0x04, 0x1c
        /*00de*/ 	.short	(.L_1188 - .L_1187)


	//   ....[0]....
.L_1187:
        /*00e0*/ 	.word	0x000005d0


	//   ....[1]....
        /*00e4*/ 	.word	0x00030310


	//----- nvinfo : EIATTR_MAX_THREADS
	.align		4
.L_1188:
        /*00e8*/ 	.byte	0x04, 0x05
        /*00ea*/ 	.short	(.L_1190 - .L_1189)
.L_1189:
        /*00ec*/ 	.word	0x00000080
        /*00f0*/ 	.word	0x00000001
        /*00f4*/ 	.word	0x00000001


	//----- nvinfo : EIATTR_CRS_STACK_SIZE
	.align		4
.L_1190:
        /*00f8*/ 	.byte	0x04, 0x1e
        /*00fa*/ 	.short	(.L_1192 - .L_1191)
.L_1191:
        /*00fc*/ 	.word	0x00000000
.L_1192:


//--------------------- .nv.info._ZN10layer_norm31ln_parallel_residual_fwd_kernelINS_13Kernel_traitsIf13__nv_bfloat16fS2_fjLj2048ELj1ELj4ELj1ELj16ENS_18Kernel_traits_baseILj2048EfS2_fS2_fjLj128EEEEELb0ELb0ELb0EEEvNS_9FwdParamsE --------------------------
	.section	.nv.info._ZN10layer_norm31ln_parallel_residual_fwd_kernelINS_13Kernel_traitsIf13__nv_bfloat16fS2_fjLj2048ELj1ELj4ELj1ELj16ENS_18Kernel_traits_baseILj2048EfS2_fS2_fjLj128EEEEELb0ELb0ELb0EEEvNS_9FwdParamsE,"",@"SHT_CUDA_INFO"
	.sectionflags	@""
	.align	4


	//----- nvinfo : EIATTR_CUDA_API_VERSION
	.align		4
        /*0000*/ 	.byte	0x04, 0x37
        /*0002*/ 	.short	(.L_1194 - .L_1193)
.L_1193:
        /*0004*/ 	.word	0x00000082


	//----- nvinfo : EIATTR_SW2861232_WAR
	.align		4
.L_1194:
        /*0008*/ 	.byte	0x01, 0x35
	.zero		2


	//----- nvinfo : EIATTR_PARAM_CBANK
	.align		4
        /*000c*/ 	.byte	0x04, 0x0a
        /*000e*/ 	.short	(.L_1196 - .L_1195)
	.align		4
.L_1195:
        /*0010*/ 	.word	index@(.nv.constant0._ZN10layer_norm31ln_parallel_residual_fwd_kernelINS_13Kernel_traitsIf13__nv_bfloat16fS2_fjLj2048ELj1ELj4ELj1ELj16ENS_18Kernel_traits_baseILj2048EfS2_fS2_fjLj128EEEEELb0ELb0ELb0EEEvNS_9FwdParamsE)
        /*0014*/ 	.short	0x0160
        /*0016*/ 	.short	0x00e8


	//----- nvinfo : EIATTR_CBANK_PARAM_SIZE
	.align		4
.L_1196:
        /*0018*/ 	.byte	0x03, 0x19
        /*001a*/ 	.short	0x00e8


	//----- nvinfo : EIATTR_KPARAM_INFO
	.align		4
        /*001c*/ 	.byte	0x04, 0x17
        /*001e*/ 	.short	(.L_1198 - .L_1197)
.L_1197:
        /*0020*/ 	.word	0x00000000
        /*0024*/ 	.short	0x0000
        /*0026*/ 	.short	0x0000
        /*0028*/ 	.byte	0x00, 0xf0, 0xa1, 0x03


	//----- nvinfo : EIATTR_MAXREG_COUNT
	.align		4
.L_1198:
        /*002c*/ 	.byte	0x03, 0x1b
        /*002e*/ 	.short	0x00ff


	//----- nvinfo : EIATTR_ANNOTATIONS
	.align		4
        /*0030*/ 	.byte	0x04, 0x55
        /*0032*/ 	.short	(.L_1200 - .L_1199)


	//   ....[0]....
.L_1199:
        /* <DEDUP_REMOVED lines=92> */


	//----- nvinfo : EIATTR_MERCURY_ISA_VERSION
	.align		4
.L_1200:
        /*05e4*/ 	.byte	0x03, 0x5f
        /*05e6*/ 	.short	0x0000


	//----- nvinfo : EIATTR_COOP_GROUP_MASK_REGIDS
	.align		4
        /*05e8*/ 	.byte	0x04, 0x29
        /*05ea*/ 	.short	(.L_1202 - .L_1201)


	//   ....[0]....
.L_1201:
        /*05ec*/ 	.word	0xffffffff


	//   ....[1]....
        /*05f0*/ 	.word	0xffffffff


	//   ....[2]....
        /*05f4*/ 	.word	0xffffffff


	//   ....[3]....
        /*05f8*/ 	.word	0xffffffff


	//   ....[4]....
        /*05fc*/ 	.word	0xffffffff


	//   ....[5]....
        /*0600*/ 	.word	0xffffffff


	//   ....[6]....
        /*0604*/ 	.word	0xffffffff


	//   ....[7]....
        /*0608*/ 	.word	0xffffffff


	//   ....[8]....
        /*060c*/ 	.word	0xffffffff


	//   ....[9]....
        /*0610*/ 	.word	0xffffffff


	//   ....[10]....
        /*0614*/ 	.word	0xffffffff


	//   ....[11]....
        /*0618*/ 	.word	0xffffffff


	//   ....[12]....
        /*061c*/ 	.word	0xffffffff


	//   ....[13]....
        /*0620*/ 	.word	0xffffffff


	//   ....[14]....
        /*0624*/ 	.word	0xffffffff


	//   ....[15]....
        /*0628*/ 	.word	0xffffffff


	//   ....[16]....
        /*062c*/ 	.word	0xffffffff


	//   ....[17]....
        /*0630*/ 	.word	0xffffffff


	//   ....[18]....
        /*0634*/ 	.word	0xffffffff


	//   ....[19]....
        /*0638*/ 	.word	0xffffffff


	//----- nvinfo : EIATTR_COOP_GROUP_INSTR_OFFSETS
	.align		4
.L_1202:
        /*063c*/ 	.byte	0x04, 0x28
        /*063e*/ 	.short	(.L_1204 - .L_1203)


	//   ....[0]....
.L_1203:
        /*0640*/ 	.word	0x00004800


	//   ....[1]....
        /*0644*/ 	.word	0x00004830


	//   ....[2]....
        /*0648*/ 	.word	0x00004880


	//   ....[3]....
        /*064c*/ 	.word	0x000048a0


	//   ....[4]....
        /*0650*/ 	.word	0x000048c0


	//   ....[5]....
        /*0654*/ 	.word	0x00005120


	//   ....[6]....
        /*0658*/ 	.word	0x00005140


	//   ....[7]....
        /*065c*/ 	.word	0x00005160


	//   ....[8]....
        /*0660*/ 	.word	0x00005180


	//   ....[9]....
        /*0664*/ 	.word	0x000051a0


	//   ....[10]....
        /*0668*/ 	.word	0x00007510


	//   ....[11]....
        /*066c*/ 	.word	0x00007580


	//   ....[12]....
        /*0670*/ 	.word	0x000075f0


	//   ....[13]....
        /*0674*/ 	.word	0x00007660


	//   ....[14]....
        /*0678*/ 	.word	0x000076d0


	//   ....[15]....
        /*067c*/ 	.word	0x00007fa0


	//   ....[16]....
        /*0680*/ 	.word	0x00008000


	//   ....[17]....
        /*0684*/ 	.word	0x00008060


	//   ....[18]....
        /*0688*/ 	.word	0x000080c0


	//   ....[19]....
        /*068c*/ 	.word	0x00008120


	//----- nvinfo : EIATTR_EXIT_INSTR_OFFSETS
	.align		4
.L_1204:
        /*0690*/ 	.byte	0x04, 0x1c
        /*0692*/ 	.short	(.L_1206 - .L_1205)


	//   ....[0]....
.L_1205:
        /*0694*/ 	.word	0x00001630


	//   ....[1]....
        /*0698*/ 	.word	0x000074b0


	//----- nvinfo : EIATTR_MAX_THREADS
	.align		4
.L_1206:
        /*069c*/ 	.byte	0x04, 0x05
        /*069e*/ 	.short	(.L_1208 - .L_1207)
.L_1207:
        /*06a0*/ 	.word	0x00000080
        /*06a4*/ 	.word	0x00000001
        /*06a8*/ 	.word	0x00000001


	//----- nvinfo : EIATTR_CRS_STACK_SIZE
	.align		4
.L_1208:
        /*06ac*/ 	.byte	0x04, 0x1e
        /*06ae*/ 	.short	(.L_1210 - .L_1209)
.L_1209:
        /*06b0*/ 	.word	0x00000000
.L_1210:


//--------------------- .nv.info._ZN10layer_norm31ln_parallel_residual_fwd_kernelINS_13Kernel_traitsIf13__nv_bfloat16fS2_fjLj2048ELj1ELj4ELj1ELj16ENS_18Kernel_traits_baseILj2048EfS2_fS2_fjLj128EEEEELb0ELb0ELb1EEEvNS_9FwdParamsE --------------------------
	.section	.nv.info._ZN10layer_norm31ln_parallel_residual_fwd_kernelINS_13Kernel_traitsIf13__nv_bfloat16fS2_fjLj2048ELj1ELj4ELj1ELj16ENS_18Kernel_traits_baseILj2048EfS2_fS2_fjLj128EEEEELb0ELb0ELb1EEEvNS_9FwdParamsE,"",@"SHT_CUDA_INFO"
	.sectionflags	@""
	.align	4


	//----- nvinfo : EIATTR_CUDA_API_VERSION
	.align		4
        /*0000*/ 	.byte	0x04, 0x37
        /*0002*/ 	.short	(.L_1212 - .L_1211)
.L_1211:
        /*0004*/ 	.word	0x00000082


	//----- nvinfo : EIATTR_SW2861232_WAR
	.align		4
.L_1212:
        /*0008*/ 	.byte	0x01, 0x35
	.zero		2


	//----- nvinfo : EIATTR_PARAM_CBANK
	.align		4
        /*000c*/ 	.byte	0x04, 0x0a
        /*000e*/ 	.short	(.L_1214 - .L_1213)
	.align		4
.L_1213:
        /*0010*/ 	.word	index@(.nv.constant0._ZN10layer_norm31ln_parallel_residual_fwd_kernelINS_13Kernel_traitsIf13__nv_bfloat16fS2_fjLj2048ELj1ELj4ELj1ELj16ENS_18Kernel_traits_baseILj2048EfS2_fS2_fjLj128EEEEELb0ELb0ELb1EEEvNS_9FwdParamsE)
        /*0014*/ 	.short	0x0160
        /*0016*/ 	.short	0x00e8


	//----- nvinfo : EIATTR_CBANK_PARAM_SIZE
	.align		4
.L_1214:
        /*0018*/ 	.byte	0x03, 0x19
        /*001a*/ 	.short	0x00e8


	//----- nvinfo : EIATTR_KPARAM_INFO
	.align		4
        /*001c*/ 	.byte	0x04, 0x17
        /*001e*/ 	.short	(.L_1216 - .L_1215)
.L_1215:
        /*0020*/ 	.word	0x00000000
        /*0024*/ 	.short	0x0000
        /*0026*/ 	.short	0x0000
        /*0028*/ 	.byte	0x00, 0xf0, 0xa1, 0x03


	//----- nvinfo : EIATTR_MAXREG_COUNT
	.align		4
.L_1216:
        /*002c*/ 	.byte	0x03, 0x1b
        /*002e*/ 	.short	0x00ff


	//----- nvinfo : EIATTR_ANNOTATIONS
	.align		4
        /*0030*/ 	.byte	0x04, 0x55
        /*0032*/ 	.short	(.L_1218 - .L_1217)


	//   ....[0]....
.L_1217:
        /* <DEDUP_REMOVED lines=86> */
        /*0588*/ 	.byte	0x60, 0x6f, 0x00, 0x00


	//----- nvinfo : EIATTR_MERCURY_ISA_VERSION
	.align		4
.L_1218:
        /*058c*/ 	.byte	0x03, 0x5f
        /*058e*/ 	.short	0x0000


	//----- nvinfo : EIATTR_COOP_GROUP_MASK_REGIDS
	.align		4
        /*0590*/ 	.byte	0x04, 0x29
        /*0592*/ 	.short	(.L_1220 - .L_1219)


	//   ....[0]....
.L_1219:
        /*0594*/ 	.word	0xffffffff


	//   ....[1]....
        /*0598*/ 	.word	0xffffffff


	//   ....[2]....
        /*059c*/ 	.word	0xffffffff


	//   ....[3]....
        /*05a0*/ 	.word	0xffffffff


	//   ....[4]....
        /*05a4*/ 	.word	0xffffffff


	//   ....[5]....
        /*05a8*/ 	.word	0xffffffff


	//   ....[6]....
        /*05ac*/ 	.word	0xffffffff


	//   ....[7]....
        /*05b0*/ 	.word	0xffffffff


	//   ....[8]....
        /*05b4*/ 	.word	0xffffffff


	//   ....[9]....
        /*05b8*/ 	.word	0xffffffff


	//   ....[10]....
        /*05bc*/ 	.word	0xffffffff


	//   ....[11]....
        /*05c0*/ 	.word	0xffffffff


	//   ....[12]....
        /*05c4*/ 	.word	0xffffffff


	//   ....[13]....
        /*05c8*/ 	.word	0xffffffff


	//   ....[14]....
        /*05cc*/ 	.word	0xffffffff


	//   ....[15]....
        /*05d0*/ 	.word	0xffffffff


	//   ....[16]....
        /*05d4*/ 	.word	0xffffffff


	//   ....[17]....
        /*05d8*/ 	.word	0xffffffff


	//   ....[18]....
        /*05dc*/ 	.word	0xffffffff


	//   ....[19]....
        /*05e0*/ 	.word	0xffffffff


	//----- nvinfo : EIATTR_COOP_GROUP_INSTR_OFFSETS
	.align		4
.L_1220:
        /*05e4*/ 	.byte	0x04, 0x28
        /*05e6*/ 	.short	(.L_1222 - .L_1221)


	//   ....[0]....
.L_1221:
        /*05e8*/ 	.word	0x00003bc0


	//   ....[1]....
        /*05ec*/ 	.word	0x00003bf0


	//   ....[2]....
        /*05f0*/ 	.word	0x00003c10


	//   ....[3]....
        /*05f4*/ 	.word	0x00003c30


	//   ....[4]....
        /*05f8*/ 	.word	0x00003c50


	//   ....[5]....
        /*05fc*/ 	.word	0x00004480


	//   ....[6]....
        /*0600*/ 	.word	0x000044a0


	//   ....[7]....
        /*0604*/ 	.word	0x000044c0


	//   ....[8]....
        /*0608*/ 	.word	0x000044e0


	//   ....[9]....
        /*060c*/ 	.word	0x00004510


	//   ....[10]....
        /*0610*/ 	.word	0x000063b0


	//   ....[11]....
        /*0614*/ 	.word	0x00006400


	//   ....[12]....
        /*0618*/ 	.word	0x00006450


	//   ....[13]....
        /*061c*/ 	.word	0x000064a0


	//   ....[14]....
        /*0620*/ 	.word	0x000064f0


	//   ....[15]....
        /*0624*/ 	.word	0x00006d50


	//   ....[16]....
        /*0628*/ 	.word	0x00006db0


	//   ....[17]....
        /*062c*/ 	.word	0x00006e10


	//   ....[18]....
        /*0630*/ 	.word	0x00006e70


	//   ....[19]....
        /*0634*/ 	.word	0x00006ed0


	//----- nvinfo : EIATTR_EXIT_INSTR_OFFSETS
	.align		4
.L_1222:
        /*0638*/ 	.byte	0x04, 0x1c
        /*063a*/ 	.short	(.L_1224 - .L_1223)


	//   ....[0]....
.L_1223:
        /*063c*/ 	.word	0x00000bf0


	//   ....[1]....
        /*0640*/ 	.word	0x00006370


	//----- nvinfo : EIATTR_MAX_THREADS
	.align		4
.L_1224:
        /*0644*/ 	.byte	0x04, 0x05
        /*0646*/ 	.short	(.L_1226 - .L_1225)
.L_1225:
        /*0648*/ 	.word	0x00000080
        /*064c*/ 	.word	0x00000001
        /*0650*/ 	.word	0x00000001


	//----- nvinfo : EIATTR_CRS_STACK_SIZE
	.align		4
.L_1226:
        /*0654*/ 	.byte	0x04, 0x1e
        /*0656*/ 	.short	(.L_1228 - .L_1227)
.L_1227:
        /*0658*/ 	.word	0x00000000
.L_1228:


//--------------------- .nv.info._ZN10layer_norm31ln_parallel_residual_fwd_kernelINS_13Kernel_traitsIf13__nv_bfloat16fS2_fjLj2048ELj1ELj4ELj1ELj16ENS_18Kernel_traits_baseILj2048EfS2_fS2_fjLj128EEEEELb0ELb1ELb0EEEvNS_9FwdParamsE --------------------------
	.section	.nv.info._ZN10layer_norm31ln_parallel_residual_fwd_kernelINS_13Kernel_traitsIf13__nv_bfloat16fS2_fjLj2048ELj1ELj4ELj1ELj16ENS_18Kernel_traits_baseILj2048EfS2_fS2_fjLj128EEEEELb0ELb1ELb0EEEvNS_9FwdParamsE,"",@"SHT_CUDA_INFO"
	.sectionflags	@""
	.align	4


	//----- nvinfo : EIATTR_CUDA_API_VERSION
	.align		4
        /*0000*/ 	.byte	0x04, 0x37
        /*0002*/ 	.short	(.L_1230 - .L_1229)
.L_1229:
        /*0004*/ 	.word	0x00000082


	//----- nvinfo : EIATTR_SW2861232_WAR
	.align		4
.L_1230:
        /*0008*/ 	.byte	0x01, 0x35
	.zero		2


	//----- nvinfo : EIATTR_PARAM_CBANK
	.align		4
        /*000c*/ 	.byte	0x04, 0x0a
        /*000e*/ 	.short	(.L_1232 - .L_1231)
	.align		4
.L_1231:
        /*0010*/ 	.word	index@(.nv.constant0._ZN10layer_norm31ln_parallel_residual_fwd_kernelINS_13Kernel_traitsIf13__nv_bfloat16fS2_fjLj2048ELj1ELj4ELj1ELj16ENS_18Kernel_traits_baseILj2048EfS2_fS2_fjLj128EEEEELb0ELb1ELb0EEEvNS_9FwdParamsE)
        /*0014*/ 	.short	0x0160
        /*0016*/ 	.short	0x00e8


	//----- nvinfo : EIATTR_CBANK_PARAM_SIZE
	.align		4
.L_1232:
        /*0018*/ 	.byte	0x03, 0x19
        /*001a*/ 	.short	0x00e8


	//----- nvinfo : EIATTR_KPARAM_INFO
	.align		4
        /*001c*/ 	.byte	0x04, 0x17
        /*001e*/ 	.short	(.L_1234 - .L_1233)
.L_1233:
        /*0020*/ 	.word	0x00000000
        /*0024*/ 	.short	0x0000
        /*0026*/ 	.short	0x0000
        /*0028*/ 	.byte	0x00, 0xf0, 0xa1, 0x03


	//----- nvinfo : EIATTR_MAXREG_COUNT
	.align		4
.L_1234:
        /*002c*/ 	.byte	0x03, 0x1b
        /*002e*/ 	.short	0x00ff


	//----- nvinfo : EIATTR_MERCURY_ISA_VERSION
	.align		4
        /*0030*/ 	.byte	0x03, 0x5f
        /*0032*/ 	.short	0x0000


	//----- nvinfo : EIATTR_COOP_GROUP_MASK_REGIDS
	.align		4
        /*0034*/ 	.byte	0x04, 0x29
        /*0036*/ 	.short	(.L_1236 - .L_1235)


	//   ....[0]....
.L_1235:
        /*0038*/ 	.word	0xffffffff


	//   ....[1]....
        /*003c*/ 	.word	0xffffffff


	//   ....[2]....
        /*0040*/ 	.word	0xffffffff


	//   ....[3]....
        /*0044*/ 	.word	0xffffffff


	//   ....[4]....
        /*0048*/ 	.word	0xffffffff


	//   ....[5]....
        /*004c*/ 	.word	0xffffffff


	//   ....[6]....
        /*0050*/ 	.word	0xffffffff


	//   ....[7]....
        /*0054*/ 	.word	0xffffffff


	//   ....[8]....
        /*0058*/ 	.word	0xffffffff


	//   ....[9]....
        /*005c*/ 	.word	0xffffffff


	//   ....[10]....
        /*0060*/ 	.word	0xffffffff


	//   ....[11]....
        /*0064*/ 	.word	0xffffffff


	//   ....[12]....
        /*0068*/ 	.word	0xffffffff


	//   ....[13]....
        /*006c*/ 	.word	0xffffffff


	//   ....[14]....
        /*0070*/ 	.word	0xffffffff


	//   ....[15]....
        /*0074*/ 	.word	0xffffffff


	//   ....[16]....
        /*0078*/ 	.word	0xffffffff


	//   ....[17]....
        /*007c*/ 	.word	0xffffffff


	//   ....[18]....
        /*0080*/ 	.word	0xffffffff


	//   ....[19]....
        /*0084*/ 	.word	0xffffffff


	//----- nvinfo : EIATTR_COOP_GROUP_INSTR_OFFSETS
	.align		4
.L_1236:
        /*0088*/ 	.byte	0x04, 0x28
        /*008a*/ 	.short	(.L_1238 - .L_1237)


	//   ....[0]....
.L_1237:
        /*008c*/ 	.word	0x00003cf0


	//   ....[1]....
        /*0090*/ 	.word	0x00003d20


	//   ....[2]....
        /*0094*/ 	.word	0x00003d60


	//   ....[3]....
        /*0098*/ 	.word	0x00003d80


	//   ....[4]....
        /*009c*/ 	.word	0x00003da0


	//   ....[5]....
        /*00a0*/ 	.word	0x00004600


	//   ....[6]....
        /*00a4*/ 	.word	0x00004620


	//   ....[7]....
        /*00a8*/ 	.word	0x00004640


	//   ....[8]....
        /*00ac*/ 	.word	0x00004660


	//   ....[9]....
        /*00b0*/ 	.word	0x00004680


	//   ....[10]....
        /*00b4*/ 	.word	0x00005a10


	//   ....[11]....
        /*00b8*/ 	.word	0x00005a90


	//   ....[12]....
        /*00bc*/ 	.word	0x00005af0


	//   ....[13]....
        /*00c0*/ 	.word	0x00005b50


	//   ....[14]....
        /*00c4*/ 	.word	0x00005bb0


	//   ....[15]....
        /*00c8*/ 	.word	0x00006470


	//   ....[16]....
        /*00cc*/ 	.word	0x000064d0


	//   ....[17]....
        /*00d0*/ 	.word	0x00006530


	//   ....[18]....
        /*00d4*/ 	.word	0x00006590


	//   ....[19]....
        /*00d8*/ 	.word	0x00006600


	//----- nvinfo : EIATTR_EXIT_INSTR_OFFSETS
	.align		4
.L_1238:
        /*00dc*/ 	.byte	0x04, 0x1c
        /*00de*/ 	.short	(.L_1240 - .L_1239)


	//   ....[0]....
.L_1239:
        /*00e0*/ 	.word	0x00000b20


	//   ....[1]....
        /*00e4*/ 	.word	0x000059b0


	//----- nvinfo : EIATTR_MAX_THREADS
	.align		4
.L_1240:
        /*00e8*/ 	.byte	0x04, 0x05
        /*00ea*/ 	.short	(.L_1242 - .L_1241)
.L_1241:
        /*00ec*/ 	.word	0x00000080
        /*00f0*/ 	.word	0x00000001
        /*00f4*/ 	.word	0x00000001


	//----- nvinfo : EIATTR_CRS_STACK_SIZE
	.align		4
.L_1242:
        /*00f8*/ 	.byte	0x04, 0x1e
        /*00fa*/ 	.short	(.L_1244 - .L_1243)
.L_1243:
        /*00fc*/ 	.word	0x00000000
.L_1244:


//--------------------- .nv.info._ZN10layer_norm31ln_parallel_residual_fwd_kernelINS_13Kernel_traitsIf13__nv_bfloat16fS2_fjLj2048ELj1ELj4ELj1ELj16ENS_18Kernel_traits_baseILj2048EfS2_fS2_fjLj128EEEEELb0ELb1ELb1EEEvNS_9FwdParamsE --------------------------
	.section	.nv.info._ZN10layer_norm31ln_parallel_residual_fwd_kernelINS_13Kernel_traitsIf13__nv_bfloat16fS2_fjLj2048ELj1ELj4ELj1ELj16ENS_18Kernel_traits_baseILj2048EfS2_fS2_fjLj128EEEEELb0ELb1ELb1EEEvNS_9FwdParamsE,"",@"SHT_CUDA_INFO"
	.sectionflags	@""
	.align	4


	//----- nvinfo : EIATTR_CUDA_API_VERSION
	.align		4
        /*0000*/ 	.byte	0x04, 0x37
        /*0002*/ 	.short	(.L_1246 - .L_1245)
.L_1245:
        /*0004*/ 	.word	0x00000082


	//----- nvinfo : EIATTR_SW2861232_WAR
	.align		4
.L_1246:
        /*0008*/ 	.byte	0x01, 0x35
	.zero		2


	//----- nvinfo : EIATTR_PARAM_CBANK
	.align		4
        /*000c*/ 	.byte	0x04, 0x0a
        /*000e*/ 	.short	(.L_1248 - .L_1247)
	.align		4
.L_1247:
        /*0010*/ 	.word	index@(.nv.constant0._ZN10layer_norm31ln_parallel_residual_fwd_kernelINS_13Kernel_traitsIf13__nv_bfloat16fS2_fjLj2048ELj1ELj4ELj1ELj16ENS_18Kernel_traits_baseILj2048EfS2_fS2_fjLj128EEEEELb0ELb1ELb1EEEvNS_9FwdParamsE)
        /*0014*/ 	.short	0x0160
        /*0016*/ 	.short	0x00e8


	//----- nvinfo : EIATTR_CBANK_PARAM_SIZE
	.align		4
.L_1248:
        /*0018*/ 	.byte	0x03, 0x19
        /*001a*/ 	.short	0x00e8


	//----- nvinfo : EIATTR_KPARAM_INFO
	.align		4
        /*001c*/ 	.byte	0x04, 0x17
        /*001e*/ 	.short	(.L_1250 - .L_1249)
.L_1249:
        /*0020*/ 	.word	0x00000000
        /*0024*/ 	.short	0x0000
        /*0026*/ 	.short	0x0000
        /*0028*/ 	.byte	0x00, 0xf0, 0xa1, 0x03


	//----- nvinfo : EIATTR_MAXREG_COUNT
	.align		4
.L_1250:
        /*002c*/ 	.byte	0x03, 0x1b
        /*002e*/ 	.short	0x00ff


	//----- nvinfo : EIATTR_MERCURY_ISA_VERSION
	.align		4
        /*0030*/ 	.byte	0x03, 0x5f
        /*0032*/ 	.short	0x0000


	//----- nvinfo : EIATTR_COOP_GROUP_MASK_REGIDS
	.align		4
        /*0034*/ 	.byte	0x04, 0x29
        /*0036*/ 	.short	(.L_1252 - .L_1251)


	//   ....[0]....
.L_1251:
        /*0038*/ 	.word	0xffffffff


	//   ....[1]....
        /*003c*/ 	.word	0xffffffff


	//   ....[2]....
        /*0040*/ 	.word	0xffffffff


	//   ....[3]....
        /*0044*/ 	.word	0xffffffff


	//   ....[4]....
        /*0048*/ 	.word	0xffffffff


	//   ....[5]....
        /*004c*/ 	.word	0xffffffff


	//   ....[6]....
        /*0050*/ 	.word	0xffffffff


	//   ....[7]....
        /*0054*/ 	.word	0xffffffff


	//   ....[8]....
        /*0058*/ 	.word	0xffffffff


	//   ....[9]....
        /*005c*/ 	.word	0xffffffff


	//   ....[10]....
        /*0060*/ 	.word	0xffffffff


	//   ....[11]....
        /*0064*/ 	.word	0xffffffff


	//   ....[12]....
        /*0068*/ 	.word	0xffffffff


	//   ....[13]....
        /*006c*/ 	.word	0xffffffff


	//   ....[14]....
        /*0070*/ 	.word	0xffffffff


	//   ....[15]....
        /*0074*/ 	.word	0xffffffff


	//   ....[16]....
        /*0078*/ 	.word	0xffffffff


	//   ....[17]....
        /*007c*/ 	.word	0xffffffff


	//   ....[18]....
        /*0080*/ 	.word	0xffffffff


	//   ....[19]....
        /*0084*/ 	.word	0xffffffff


	//----- nvinfo : EIATTR_COOP_GROUP_INSTR_OFFSETS
	.align		4
.L_1252:
        /*0088*/ 	.byte	0x04, 0x28
        /*008a*/ 	.short	(.L_1254 - .L_1253)


	//   ....[0]....
.L_1253:
        /*008c*/ 	.word	0x00002fd0


	//   ....[1]....
        /*0090*/ 	.word	0x00003000


	//   ....[2]....
        /*0094*/ 	.word	0x00003020


	//   ....[3]....
        /*0098*/ 	.word	0x00003040


	//   ....[4]....
        /*009c*/ 	.word	0x00003060


	//   ....[5]....
        /*00a0*/ 	.word	0x00003890


	//   ....[6]....
        /*00a4*/ 	.word	0x000038b0


	//   ....[7]....
        /*00a8*/ 	.word	0x000038d0


	//   ....[8]....
        /*00ac*/ 	.word	0x000038f0


	//   ....[9]....
        /*00b0*/ 	.word	0x00003910


	//   ....[10]....
        /*00b4*/ 	.word	0x000049c0


	//   ....[11]....
        /*00b8*/ 	.word	0x00004a30


	//   ....[12]....
        /*00bc*/ 	.word	0x00004a90


	//   ....[13]....
        /*00c0*/ 	.word	0x00004af0


	//   ....[14]....
        /*00c4*/ 	.word	0x00004b50


	//   ....[15]....
        /*00c8*/ 	.word	0x000053c0


	//   ....[16]....
        /*00cc*/ 	.word	0x00005420


	//   ....[17]....
        /*00d0*/ 	.word	0x00005480


	//   ....[18]....
        /*00d4*/ 	.word	0x000054e0


	//   ....[19]....
        /*00d8*/ 	.word	0x00005540


	//----- nvinfo : EIATTR_EXIT_INSTR_OFFSETS
	.align		4
.L_1254:
        /*00dc*/ 	.byte	0x04, 0x1c
        /*00de*/ 	.short	(.L_1256 - .L_1255)


	//   ....[0]....
.L_1255:
        /*00e0*/ 	.word	0x000003f0


	//   ....[1]....
        /*00e4*/ 	.word	0x00004960


	//----- nvinfo : EIATTR_MAX_THREADS
	.align		4
.L_1256:
        /*00e8*/ 	.byte	0x04, 0x05
        /*00ea*/ 	.short	(.L_1258 - .L_1257)
.L_1257:
        /*00ec*/ 	.word	0x00000080
        /*00f0*/ 	.word	0x00000001
        /*00f4*/ 	.word	0x00000001


	//----- nvinfo : EIATTR_CRS_STACK_SIZE
	.align		4
.L_1258:
        /*00f8*/ 	.byte	0x04, 0x1e
        /*00fa*/ 	.short	(.L_1260 - .L_1259)
.L_1259:
        /*00fc*/ 	.word	0x00000000
.L_1260:


//--------------------- .nv.info._ZN10layer_norm31ln_parallel_residual_fwd_kernelINS_13Kernel_traitsIf13__nv_bfloat16fS2_fjLj2048ELj1ELj4ELj1ELj16ENS_18Kernel_traits_baseILj2048EfS2_fS2_fjLj128EEEEELb1ELb0ELb0EEEvNS_9FwdParamsE --------------------------
	.section	.nv.info._ZN10layer_norm31ln_parallel_residual_fwd_kernelINS_13Kernel_traitsIf13__nv_bfloat16fS2_fjLj2048ELj1ELj4ELj1ELj16ENS_18Kernel_traits_baseILj2048EfS2_fS2_fjLj128EEEEELb1ELb0ELb0EEEvNS_9FwdParamsE,"",@"SHT_CUDA_INFO"
	.sectionflags	@""
	.align	4


	//----- nvinfo : EIATTR_CUDA_API_VERSION
	.align		4
        /*0000*/ 	.byte	0x04, 0x37
        /*0002*/ 	.short	(.L_1262 - .L_1261)
.L_1261:
        /*0004*/ 	.word	0x00000082


	//----- nvinfo : EIATTR_SW2861232_WAR
	.align		4
.L_1262:
        /*0008*/ 	.byte	0x01, 0x35
	.zero		2


	//----- nvinfo : EIATTR_PARAM_CBANK
	.align		4
        /*000c*/ 	.byte	0x04, 0x0a
        /*000e*/ 	.short	(.L_1264 - .L_1263)
	.align		4
.L_1263:
        /*0010*/ 	.word	index@(.nv.constant0._ZN10layer_norm31ln_parallel_residual_fwd_kernelINS_13Kernel_traitsIf13__nv_bfloat16fS2_fjLj2048ELj1ELj4ELj1ELj16ENS_18Kernel_traits_baseILj2048EfS2_fS2_fjLj128EEEEELb1ELb0ELb0EEEvNS_9FwdParamsE)
        /*0014*/ 	.short	0x0160
        /*0016*/ 	.short	0x00e8


	//----- nvinfo : EIATTR_CBANK_PARAM_SIZE
	.align		4
.L_1264:
        /*0018*/ 	.byte	0x03, 0x19
        /*001a*/ 	.short	0x00e8


	//----- nvinfo : EIATTR_KPARAM_INFO
	.align		4
        /*001c*/ 	.byte	0x04, 0x17
        /*001e*/ 	.short	(.L_1266 - .L_1265)
.L_1265:
        /*0020*/ 	.word	0x00000000
        /*0024*/ 	.short	0x0000
        /*0026*/ 	.short	0x0000
        /*0028*/ 	.byte	0x00, 0xf0, 0xa1, 0x03


	//----- nvinfo : EIATTR_MAXREG_COUNT
	.align		4
.L_1266:
        /*002c*/ 	.byte	0x03, 0x1b
        /*002e*/ 	.short	0x00ff


	//----- nvinfo : EIATTR_ANNOTATIONS
	.align		4
        /*0030*/ 	.byte	0x04, 0x55
        /*0032*/ 	.short	(.L_1268 - .L_1267)


	//   ....[0]....
.L_1267:
        /* <DEDUP_REMOVED lines=93> */


	//----- nvinfo : EIATTR_MERCURY_ISA_VERSION
	.align		4
.L_1268:
        /*05f4*/ 	.byte	0x03, 0x5f
        /*05f6*/ 	.short	0x0000


	//----- nvinfo : EIATTR_COOP_GROUP_MASK_REGIDS
	.align		4
        /*05f8*/ 	.byte	0x04, 0x29
        /*05fa*/ 	.short	(.L_1270 - .L_1269)


	//   ....[0]....
.L_1269:
        /*05fc*/ 	.word	0xffffffff


	//   ....[1]....
        /*0600*/ 	.word	0xffffffff


	//   ....[2]....
        /*0604*/ 	.word	0xffffffff


	//   ....[3]....
        /*0608*/ 	.word	0xffffffff


	//   ....[4]....
        /*060c*/ 	.word	0xffffffff


	//   ....[5]....
        /*0610*/ 	.word	0xffffffff


	//   ....[6]....
        /*0614*/ 	.word	0xffffffff


	//   ....[7]....
        /*0618*/ 	.word	0xffffffff


	//   ....[8]....
        /*061c*/ 	.word	0xffffffff


	//   ....[9]....
        /*0620*/ 	.word	0xffffffff


	//   ....[10]....
        /*0624*/ 	.word	0xffffffff


	//   ....[11]....
        /*0628*/ 	.word	0xffffffff


	//   ....[12]....
        /*062c*/ 	.word	0xffffffff


	//   ....[13]....
        /*0630*/ 	.word	0xffffffff


	//   ....[14]....
        /*0634*/ 	.word	0xffffffff


	//   ....[15]....
        /*0638*/ 	.word	0xffffffff


	//   ....[16]....
        /*063c*/ 	.word	0xffffffff


	//   ....[17]....
        /*0640*/ 	.word	0xffffffff


	//   ....[18]....
        /*0644*/ 	.word	0xffffffff


	//   ....[19]....
        /*0648*/ 	.word	0xffffffff


	//----- nvinfo : EIATTR_COOP_GROUP_INSTR_OFFSETS
	.align		4
.L_1270:
        /*064c*/ 	.byte	0x04, 0x28
        /*064e*/ 	.short	(.L_1272 - .L_1271)


	//   ....[0]....
.L_1271:
        /*0650*/ 	.word	0x0002f3d0


	//   ....[1]....
        /*0654*/ 	.word	0x0002f400


	//   ....[2]....
        /*0658*/ 	.word	0x0002f480


	//   ....[3]....
        /*065c*/ 	.word	0x0002f4a0


	//   ....[4]....
        /*0660*/ 	.word	0x0002f4c0


	//   ....[5]....
        /*0664*/ 	.word	0x0002fd20


	//   ....[6]....
        /*0668*/ 	.word	0x0002fd40


	//   ....[7]....
        /*066c*/ 	.word	0x0002fd60


	//   ....[8]....
        /*0670*/ 	.word	0x0002fd80


	//   ....[9]....
        /*0674*/ 	.word	0x0002fda0


	//   ....[10]....
        /*0678*/ 	.word	0x00032090


	//   ....[11]....
        /*067c*/ 	.word	0x000320f0


	//   ....[12]....
        /*0680*/ 	.word	0x00032150


	//   ....[13]....
        /*0684*/ 	.word	0x000321b0


	//   ....[14]....
        /*0688*/ 	.word	0x00032210


	//   ....[15]....
        /*068c*/ 	.word	0x00032b10


	//   ....[16]....
        /*0690*/ 	.word	0x00032b70


	//   ....[17]....
        /*0694*/ 	.word	0x00032bd0


	//   ....[18]....
        /*0698*/ 	.word	0x00032c30


	//   ....[19]....
        /*069c*/ 	.word	0x00032c90


	//----- nvinfo : EIATTR_EXIT_INSTR_OFFSETS
	.align		4
.L_1272:
        /*06a0*/ 	.byte	0x04, 0x1c
        /*06a2*/ 	.short	(.L_1274 - .L_1273)


	//   ....[0]....
.L_1273:
        /*06a4*/ 	.word	0x00001c40


	//   ....[1]....
        /*06a8*/ 	.word	0x00032040


	//----- nvinfo : EIATTR_MAX_THREADS
	.align		4
.L_1274:
        /*06ac*/ 	.byte	0x04, 0x05
        /*06ae*/ 	.short	(.L_1276 - .L_1275)
.L_1275:
        /*06b0*/ 	.word	0x00000080
        /*06b4*/ 	.word	0x00000001
        /*06b8*/ 	.word	0x00000001


	//----- nvinfo : EIATTR_CRS_STACK_SIZE
	.align		4
.L_1276:
        /*06bc*/ 	.byte	0x04, 0x1e
        /*06be*/ 	.short	(.L_1278 - .L_1277)
.L_1277:
        /*06c0*/ 	.word	0x00000000
.L_1278:


//--------------------- .nv.info._ZN10layer_norm31ln_parallel_residual_fwd_kernelINS_13Kernel_traitsIf13__nv_bfloat16fS2_fjLj2048ELj1ELj4ELj1ELj16ENS_18Kernel_traits_baseILj2048EfS2_fS2_fjLj128EEEEELb1ELb0ELb1EEEvNS_9FwdParamsE --------------------------
	.section	.nv.info._ZN10layer_norm31ln_parallel_residual_fwd_kernelINS_13Kernel_traitsIf13__nv_bfloat16fS2_fjLj2048ELj1ELj4ELj1ELj16ENS_18Kernel_traits_baseILj2048EfS2_fS2_fjLj128EEEEELb1ELb0ELb1EEEvNS_9FwdParamsE,"",@"SHT_CUDA_INFO"
	.sectionflags	@""
	.align	4


	//----- nvinfo : EIATTR_CUDA_API_VERSION
	.align		4
        /*0000*/ 	.byte	0x04, 0x37
        /*0002*/ 	.short	(.L_1280 - .L_1279)
.L_1279:
        /*0004*/ 	.word	0x00000082


	//----- nvinfo : EIATTR_SW2861232_WAR
	.align		4
.L_1280:
        /*0008*/ 	.byte	0x01, 0x35
	.zero		2


	//----- nvinfo : EIATTR_PARAM_CBANK
	.align		4
        /*000c*/ 	.byte	0x04, 0x0a
        /*000e*/ 	.short	(.L_1282 - .L_1281)
	.align		4
.L_1281:
        /*0010*/ 	.word	index@(.nv.constant0._ZN10layer_norm31ln_parallel_residual_fwd_kernelINS_13Kernel_traitsIf13__nv_bfloat16fS2_fjLj2048ELj1ELj4ELj1ELj16ENS_18Kernel_traits_baseILj2048EfS2_fS2_fjLj128EEEEELb1ELb0ELb1EEEvNS_9FwdParamsE)
        /*0014*/ 	.short	0x0160
        /*0016*/ 	.short	0x00e8


	//----- nvinfo : EIATTR_CBANK_PARAM_SIZE
	.align		4
.L_1282:
        /*0018*/ 	.byte	0x03, 0x19
        /*001a*/ 	.short	0x00e8


	//----- nvinfo : EIATTR_KPARAM_INFO
	.align		4
        /*001c*/ 	.byte	0x04, 0x17
        /*001e*/ 	.short	(.L_1284 - .L_1283)
.L_1283:
        /*0020*/ 	.word	0x00000000
        /*0024*/ 	.short	0x0000
        /*0026*/ 	.short	0x0000
        /*0028*/ 	.byte	0x00, 0xf0, 0xa1, 0x03


	//----- nvinfo : EIATTR_MAXREG_COUNT
	.align		4
.L_1284:
        /*002c*/ 	.byte	0x03, 0x1b
        /*002e*/ 	.short	0x00ff


	//----- nvinfo : EIATTR_ANNOTATIONS
	.align		4
        /*0030*/ 	.byte	0x04, 0x55
        /*0032*/ 	.short	(.L_1286 - .L_1285)


	//   ....[0]....
.L_1285:
        /* <DEDUP_REMOVED lines=91> */


	//----- nvinfo : EIATTR_MERCURY_ISA_VERSION
	.align		4
.L_1286:
        /*05d4*/ 	.byte	0x03, 0x5f
        /*05d6*/ 	.short	0x0000


	//----- nvinfo : EIATTR_COOP_GROUP_MASK_REGIDS
	.align		4
        /*05d8*/ 	.byte	0x04, 0x29
        /*05da*/ 	.short	(.L_1288 - .L_1287)


	//   ....[0]....
.L_1287:
        /*05dc*/ 	.word	0xffffffff


	//   ....[1]....
        /*05e0*/ 	.word	0xffffffff


	//   ....[2]....
        /*05e4*/ 	.word	0xffffffff


	//   ....[3]....
        /*05e8*/ 	.word	0xffffffff


	//   ....[4]....
        /*05ec*/ 	.word	0xffffffff


	//   ....[5]....
        /*05f0*/ 	.word	0xffffffff


	//   ....[6]....
        /*05f4*/ 	.word	0xffffffff


	//   ....[7]....
        /*05f8*/ 	.word	0xffffffff


	//   ....[8]....
        /*05fc*/ 	.word	0xffffffff


	//   ....[9]....
        /*0600*/ 	.word	0xffffffff


	//   ....[10]....
        /*0604*/ 	.word	0xffffffff


	//   ....[11]....
        /*0608*/ 	.word	0xffffffff


	//   ....[12]....
        /*060c*/ 	.word	0xffffffff


	//   ....[13]....
        /*0610*/ 	.word	0xffffffff


	//   ....[14]....
        /*0614*/ 	.word	0xffffffff


	//   ....[15]....
        /*0618*/ 	.word	0xffffffff


	//   ....[16]....
        /*061c*/ 	.word	0xffffffff


	//   ....[17]....
        /*0620*/ 	.word	0xffffffff


	//   ....[18]....
        /*0624*/ 	.word	0xffffffff


	//   ....[19]....
        /*0628*/ 	.word	0xffffffff


	//----- nvinfo : EIATTR_COOP_GROUP_INSTR_OFFSETS
	.align		4
.L_1288:
        /*062c*/ 	.byte	0x04, 0x28
        /*062e*/ 	.short	(.L_1290 - .L_1289)


	//   ....[0]....
.L_1289:
        /*0630*/ 	.word	0x0002f290


	//   ....[1]....
        /*0634*/ 	.word	0x0002f2c0


	//   ....[2]....
        /*0638*/ 	.word	0x0002f2e0


	//   ....[3]....
        /*063c*/ 	.word	0x0002f300


	//   ....[4]....
        /*0640*/ 	.word	0x0002f320


	//   ....[5]....
        /*0644*/ 	.word	0x0002fb50


	//   ....[6]....
        /*0648*/ 	.word	0x0002fb70


	//   ....[7]....
        /*064c*/ 	.word	0x0002fb90


	//   ....[8]....
        /*0650*/ 	.word	0x0002fbb0


	//   ....[9]....
        /*0654*/ 	.word	0x0002fbd0


	//   ....[10]....
        /*0658*/ 	.word	0x00031b80


	//   ....[11]....
        /*065c*/ 	.word	0x00031bf0


	//   ....[12]....
        /*0660*/ 	.word	0x00031c50


	//   ....[13]....
        /*0664*/ 	.word	0x00031cb0


	//   ....[14]....
        /*0668*/ 	.word	0x00031d10


	//   ....[15]....
        /*066c*/ 	.word	0x00032580


	//   ....[16]....
        /*0670*/ 	.word	0x000325e0


	//   ....[17]....
        /*0674*/ 	.word	0x00032640


	//   ....[18]....
        /*0678*/ 	.word	0x000326a0


	//   ....[19]....
        /*067c*/ 	.word	0x00032700


	//----- nvinfo : EIATTR_EXIT_INSTR_OFFSETS
	.align		4
.L_1290:
        /*0680*/ 	.byte	0x04, 0x1c
        /*0682*/ 	.short	(.L_1292 - .L_1291)


	//   ....[0]....
.L_1291:
        /*0684*/ 	.word	0x00001050


	//   ....[1]....
        /*0688*/ 	.word	0x00031b30


	//----- nvinfo : EIATTR_MAX_THREADS
	.align		4
.L_1292:
        /*068c*/ 	.byte	0x04, 0x05
        /*068e*/ 	.short	(.L_1294 - .L_1293)
.L_1293:
        /*0690*/ 	.word	0x00000080
        /*0694*/ 	.word	0x00000001
        /*0698*/ 	.word	0x00000001


	//----- nvinfo : EIATTR_CRS_STACK_SIZE
	.align		4
.L_1294:
        /*069c*/ 	.byte	0x04, 0x1e
        /*069e*/ 	.short	(.L_1296 - .L_1295)
.L_1295:
        /*06a0*/ 	.word	0x00000000
.L_1296:


//--------------------- .nv.info._ZN10layer_norm31ln_parallel_residual_fwd_kernelINS_13Kernel_traitsIf13__nv_bfloat16fS2_fjLj2048ELj1ELj4ELj1ELj16ENS_18Kernel_traits_baseILj2048EfS2_fS2_fjLj128EEEEELb1ELb1ELb0EEEvNS_9FwdParamsE --------------------------
	.section	.nv.info._ZN10layer_norm31ln_parallel_residual_fwd_kernelINS_13Kernel_traitsIf13__nv_bfloat16fS2_fjLj2048ELj1ELj4ELj1ELj16ENS_18Kernel_traits_baseILj2048EfS2_fS2_fjLj128EEEEELb1ELb1ELb0EEEvNS_9FwdParamsE,"",@"SHT_CUDA_INFO"
	.sectionflags	@""
	.align	4


	//----- nvinfo : EIATTR_CUDA_API_VERSION
	.align		4
        /*0000*/ 	.byte	0x04, 0x37
        /*0002*/ 	.short	(.L_1298 - .L_1297)
.L_1297:
        /*0004*/ 	.word	0x00000082


	//----- nvinfo : EIATTR_SW2861232_WAR
	.align		4
.L_1298:
        /*0008*/ 	.byte	0x01, 0x35
	.zero		2


	//----- nvinfo : EIATTR_PARAM_CBANK
	.align		4
        /*000c*/ 	.byte	0x04, 0x0a
        /*000e*/ 	.short	(.L_1300 - .L_1299)
	.align		4
.L_1299:
        /*0010*/ 	.word	index@(.nv.constant0._ZN10layer_norm31ln_parallel_residual_fwd_kernelINS_13Kernel_traitsIf13__nv_bfloat16fS2_fjLj2048ELj1ELj4ELj1ELj16ENS_18Kernel_traits_baseILj2048EfS2_fS2_fjLj128EEEEELb1ELb1ELb0EEEvNS_9FwdParamsE)
        /*0014*/ 	.short	0x0160
        /*0016*/ 	.short	0x00e8


	//----- nvinfo : EIATTR_CBANK_PARAM_SIZE
	.align		4
.L_1300:
        /*0018*/ 	.byte	0x03, 0x19
        /*001a*/ 	.short	0x00e8


	//----- nvinfo : EIATTR_KPARAM_INFO
	.align		4
        /*001c*/ 	.byte	0x04, 0x17
        /*001e*/ 	.short	(.L_1302 - .L_1301)
.L_1301:
        /*0020*/ 	.word	0x00000000
        /*0024*/ 	.short	0x0000
        /*0026*/ 	.short	0x0000
        /*0028*/ 	.byte	0x00, 0xf0, 0xa1, 0x03


	//----- nvinfo : EIATTR_MAXREG_COUNT
	.align		4
.L_1302:
        /*002c*/ 	.byte	0x03, 0x1b
        /*002e*/ 	.short	0x00ff


	//----- nvinfo : EIATTR_MERCURY_ISA_VERSION
	.align		4
        /*0030*/ 	.byte	0x03, 0x5f
        /*0032*/ 	.short	0x0000


	//----- nvinfo : EIATTR_COOP_GROUP_MASK_REGIDS
	.align		4
        /*0034*/ 	.byte	0x04, 0x29
        /*0036*/ 	.short	(.L_1304 - .L_1303)


	//   ....[0]....
.L_1303:
        /*0038*/ 	.word	0xffffffff


	//   ....[1]....
        /*003c*/ 	.word	0xffffffff


	//   ....[2]....
        /*0040*/ 	.word	0xffffffff


	//   ....[3]....
        /*0044*/ 	.word	0xffffffff


	//   ....[4]....
        /*0048*/ 	.word	0xffffffff


	//   ....[5]....
        /*004c*/ 	.word	0xffffffff


	//   ....[6]....
        /*0050*/ 	.word	0xffffffff


	//   ....[7]....
        /*0054*/ 	.word	0xffffffff


	//   ....[8]....
        /*0058*/ 	.word	0xffffffff


	//   ....[9]....
        /*005c*/ 	.word	0xffffffff


	//   ....[10]....
        /*0060*/ 	.word	0xffffffff


	//   ....[11]....
        /*0064*/ 	.word	0xffffffff


	//   ....[12]....
        /*0068*/ 	.word	0xffffffff


	//   ....[13]....
        /*006c*/ 	.word	0xffffffff


	//   ....[14]....
        /*0070*/ 	.word	0xffffffff


	//   ....[15]....
        /*0074*/ 	.word	0xffffffff


	//   ....[16]....
        /*0078*/ 	.word	0xffffffff


	//   ....[17]....
        /*007c*/ 	.word	0xffffffff


	//   ....[18]....
        /*0080*/ 	.word	0xffffffff


	//   ....[19]....
        /*0084*/ 	.word	0xffffffff


	//----- nvinfo : EIATTR_COOP_GROUP_INSTR_OFFSETS
	.align		4
.L_1304:
        /*0088*/ 	.byte	0x04, 0x28
        /*008a*/ 	.short	(.L_1306 - .L_1305)


	//   ....[0]....
.L_1305:
        /*008c*/ 	.word	0x0002f340


	//   ....[1]....
        /*0090*/ 	.word	0x0002f370


	//   ....[2]....
        /*0094*/ 	.word	0x0002f3d0


	//   ....[3]....
        /*0098*/ 	.word	0x0002f3f0


	//   ....[4]....
        /*009c*/ 	.word	0x0002f410


	//   ....[5]....
        /*00a0*/ 	.word	0x0002fc70


	//   ....[6]....
        /*00a4*/ 	.word	0x0002fc90


	//   ....[7]....
        /*00a8*/ 	.word	0x0002fcb0


	//   ....[8]....
        /*00ac*/ 	.word	0x0002fcd0


	//   ....[9]....
        /*00b0*/ 	.word	0x0002fcf0


	//   ....[10]....
        /*00b4*/ 	.word	0x000310a0


	//   ....[11]....
        /*00b8*/ 	.word	0x00031120


	//   ....[12]....
        /*00bc*/ 	.word	0x00031180


	//   ....[13]....
        /*00c0*/ 	.word	0x000311e0


	//   ....[14]....
        /*00c4*/ 	.word	0x00031240


	//   ....[15]....
        /*00c8*/ 	.word	0x00031b20


	//   ....[16]....
        /*00cc*/ 	.word	0x00031b80


	//   ....[17]....
        /*00d0*/ 	.word	0x00031be0


	//   ....[18]....
        /*00d4*/ 	.word	0x00031c40


	//   ....[19]....
        /*00d8*/ 	.word	0x00031cb0


	//----- nvinfo : EIATTR_EXIT_INSTR_OFFSETS
	.align		4
.L_1306:
        /*00dc*/ 	.byte	0x04, 0x1c
        /*00de*/ 	.short	(.L_1308 - .L_1307)


	//   ....[0]....
.L_1307:
        /*00e0*/ 	.word	0x00000fc0


	//   ....[1]....
        /*00e4*/ 	.word	0x00031040


	//----- nvinfo : EIATTR_MAX_THREADS
	.align		4
.L_1308:
        /*00e8*/ 	.byte	0x04, 0x05
        /*00ea*/ 	.short	(.L_1310 - .L_1309)
.L_1309:
        /*00ec*/ 	.word	0x00000080
        /*00f0*/ 	.word	0x00000001
        /*00f4*/ 	.word	0x00000001


	//----- nvinfo : EIATTR_CRS_STACK_SIZE
	.align		4
.L_1310:
        /*00f8*/ 	.byte	0x04, 0x1e
        /*00fa*/ 	.short	(.L_1312 - .L_1311)
.L_1311:
        /*00fc*/ 	.word	0x00000000
.L_1312:


//--------------------- .nv.info._ZN10layer_norm31ln_parallel_residual_fwd_kernelINS_13Kernel_traitsIf13__nv_bfloat16fS2_fjLj2048ELj1ELj4ELj1ELj16ENS_18Kernel_traits_baseILj2048EfS2_fS2_fjLj128EEEEELb1ELb1ELb1EEEvNS_9FwdParamsE --------------------------
	.section	.nv.info._ZN10layer_norm31ln_parallel_residual_fwd_kernelINS_13Kernel_traitsIf13__nv_bfloat16fS2_fjLj2048ELj1ELj4ELj1ELj16ENS_18Kernel_traits_baseILj2048EfS2_fS2_fjLj128EEEEELb1ELb1ELb1EEEvNS_9FwdParamsE,"",@"SHT_CUDA_INFO"
	.sectionflags	@""
	.align	4


	//----- nvinfo : EIATTR_CUDA_API_VERSION
	.align		4
        /*0000*/ 	.byte	0x04, 0x37
        /*0002*/ 	.short	(.L_1314 - .L_1313)
.L_1313:
        /*0004*/ 	.word	0x00000082


	//----- nvinfo : EIATTR_SW2861232_WAR
	.align		4
.L_1314:
        /*0008*/ 	.byte	0x01, 0x35
	.zero		2


	//----- nvinfo : EIATTR_PARAM_CBANK
	.align		4
        /*000c*/ 	.byte	0x04, 0x0a
        /*000e*/ 	.short	(.L_1316 - .L_1315)
	.align		4
.L_1315:
        /*0010*/ 	.word	index@(.nv.constant0._ZN10layer_norm31ln_parallel_residual_fwd_kernelINS_13Kernel_traitsIf13__nv_bfloat16fS2_fjLj2048ELj1ELj4ELj1ELj16ENS_18Kernel_traits_baseILj2048EfS2_fS2_fjLj128EEEEELb1ELb1ELb1EEEvNS_9FwdParamsE)
        /*0014*/ 	.short	0x0160
        /*0016*/ 	.short	0x00e8


	//----- nvinfo : EIATTR_CBANK_PARAM_SIZE
	.align		4
.L_1316:
        /*0018*/ 	.byte	0x03, 0x19
        /*001a*/ 	.short	0x00e8


	//----- nvinfo : EIATTR_KPARAM_INFO
	.align		4
        /*001c*/ 	.byte	0x04, 0x17
        /*001e*/ 	.short	(.L_1318 - .L_1317)
.L_1317:
        /*0020*/ 	.word	0x00000000
        /*0024*/ 	.short	0x0000
        /*0026*/ 	.short	0x0000
        /*0028*/ 	.byte	0x00, 0xf0, 0xa1, 0x03


	//----- nvinfo : EIATTR_MAXREG_COUNT
	.align		4
.L_1318:
        /*002c*/ 	.byte	0x03, 0x1b
        /*002e*/ 	.short	0x00ff


	//----- nvinfo : EIATTR_MERCURY_ISA_VERSION
	.align		4
        /*0030*/ 	.byte	0x03, 0x5f
        /*0032*/ 	.short	0x0000


	//----- nvinfo : EIATTR_COOP_GROUP_MASK_REGIDS
	.align		4
        /*0034*/ 	.byte	0x04, 0x29
        /*0036*/ 	.short	(.L_1320 - .L_1319)


	//   ....[0]....
.L_1319:
        /*0038*/ 	.word	0xffffffff


	//   ....[1]....
        /*003c*/ 	.word	0xffffffff


	//   ....[2]....
        /*0040*/ 	.word	0xffffffff


	//   ....[3]....
        /*0044*/ 	.word	0xffffffff


	//   ....[4]....
        /*0048*/ 	.word	0xffffffff


	//   ....[5]....
        /*004c*/ 	.word	0xffffffff


	//   ....[6]....
        /*0050*/ 	.word	0xffffffff


	//   ....[7]....
        /*0054*/ 	.word	0xffffffff


	//   ....[8]....
        /*0058*/ 	.word	0xffffffff


	//   ....[9]....
        /*005c*/ 	.word	0xffffffff


	//   ....[10]....
        /*0060*/ 	.word	0xffffffff


	//   ....[11]....
        /*0064*/ 	.word	0xffffffff


	//   ....[12]....
        /*0068*/ 	.word	0xffffffff


	//   ....[13]....
        /*006c*/ 	.word	0xffffffff


	//   ....[14]....
        /*0070*/ 	.word	0xffffffff


	//   ....[15]....
        /*0074*/ 	.word	0xffffffff


	//   ....[16]....
        /*0078*/ 	.word	0xffffffff


	//   ....[17]....
        /*007c*/ 	.word	0xffffffff


	//   ....[18]....
        /*0080*/ 	.word	0xffffffff


	//   ....[19]....
        /*0084*/ 	.word	0xffffffff


	//----- nvinfo : EIATTR_COOP_GROUP_INSTR_OFFSETS
	.align		4
.L_1320:
        /*0088*/ 	.byte	0x04, 0x28
        /*008a*/ 	.short	(.L_1322 - .L_1321)


	//   ....[0]....
.L_1321:
        /*008c*/ 	.word	0x0002e260


	//   ....[1]....
        /*0090*/ 	.word	0x0002e290


	//   ....[2]....
        /*0094*/ 	.word	0x0002e2b0


	//   ....[3]....
        /*0098*/ 	.word	0x0002e2d0


	//   ....[4]....
        /*009c*/ 	.word	0x0002e2f0


	//   ....[5]....
        /*00a0*/ 	.word	0x0002eb20


	//   ....[6]....
        /*00a4*/ 	.word	0x0002eb40


	//   ....[7]....
        /*00a8*/ 	.word	0x0002eb60


	//   ....[8]....
        /*00ac*/ 	.word	0x0002eb80


	//   ....[9]....
        /*00b0*/ 	.word	0x0002eba0


	//   ....[10]....
        /*00b4*/ 	.word	0x0002fc70


	//   ....[11]....
        /*00b8*/ 	.word	0x0002fcd0


	//   ....[12]....
        /*00bc*/ 	.word	0x0002fd30


	//   ....[13]....
        /*00c0*/ 	.word	0x0002fd90


	//   ....[14]....
        /*00c4*/ 	.word	0x0002fdf0


	//   ....[15]....
        /*00c8*/ 	.word	0x00030660


	//   ....[16]....
        /*00cc*/ 	.word	0x000306c0


	//   ....[17]....
        /*00d0*/ 	.word	0x00030720


	//   ....[18]....
        /*00d4*/ 	.word	0x00030780


	//   ....[19]....
        /*00d8*/ 	.word	0x000307e0


	//----- nvinfo : EIATTR_EXIT_INSTR_OFFSETS
	.align		4
.L_1322:
        /*00dc*/ 	.byte	0x04, 0x1c
        /*00de*/ 	.short	(.L_1324 - .L_1323)


	//   ....[0]....
.L_1323:
        /*00e0*/ 	.word	0x00000850


	//   ....[1]....
        /*00e4*/ 	.word	0x0002fc20


	//----- nvinfo : EIATTR_MAX_THREADS
	.align		4
.L_1324:
        /*00e8*/ 	.byte	0x04, 0x05
        /*00ea*/ 	.short	(.L_1326 - .L_1325)
.L_1325:
        /*00ec*/ 	.word	0x00000080
        /*00f0*/ 	.word	0x00000001
        /*00f4*/ 	.word	0x00000001


	//----- nvinfo : EIATTR_CRS_STACK_SIZE
	.align		4
.L_1326:
        /*00f8*/ 	.byte	0x04, 0x1e
        /*00fa*/ 	.short	(.L_1328 - .L_1327)
.L_1327:
        /*00fc*/ 	.word	0x00000000
.L_1328:


//--------------------- .nv.info._ZN10layer_norm31ln_parallel_residual_fwd_kernelINS_13Kernel_traitsIf6__halfS2_S2_fjLj2048ELj1ELj4ELj1ELj16ENS_18Kernel_traits_baseILj2048EfS2_S2_S2_fjLj128EEEEELb0ELb0ELb0EEEvNS_9FwdParamsE --------------------------
	.section	.nv.info._ZN10layer_norm31ln_parallel_residual_fwd_kernelINS_13Kernel_traitsIf6__halfS2_S2_fjLj2048ELj1ELj4ELj1ELj16ENS_18Kernel_traits_baseILj2048EfS2_S2_S2_fjLj128EEEEELb0ELb0ELb0EEEvNS_9FwdParamsE,"",@"SHT_CUDA_INFO"
	.sectionflags	@""
	.align	4


	//----- nvinfo : EIATTR_CUDA_API_VERSION
	.align		4
        /*0000*/ 	.byte	0x04, 0x37
        /*0002*/ 	.short	(.L_1330 - .L_1329)
.L_1329:
        /*0004*/ 	.word	0x00000082


	//----- nvinfo : EIATTR_SW2861232_WAR
	.align		4
.L_1330:
        /*0008*/ 	.byte	0x01, 0x35
	.zero		2


	//----- nvinfo : EIATTR_PARAM_CBANK
	.align		4
        /*000c*/ 	.byte	0x04, 0x0a
        /*000e*/ 	.short	(.L_1332 - .L_1331)
	.align		4
.L_1331:
        /*0010*/ 	.word	index@(.nv.constant0._ZN10layer_norm31ln_parallel_residual_fwd_kernelINS_13Kernel_traitsIf6__halfS2_S2_fjLj2048ELj1ELj4ELj1ELj16ENS_18Kernel_traits_baseILj2048EfS2_S2_S2_fjLj128EEEEELb0ELb0ELb0EEEvNS_9FwdParamsE)
        /*0014*/ 	.short	0x0160
        /*0016*/ 	.short	0x00e8


	//----- nvinfo : EIATTR_CBANK_PARAM_SIZE
	.align		4
.L_1332:
        /*0018*/ 	.byte	0x03, 0x19
        /*001a*/ 	.short	0x00e8


	//----- nvinfo : EIATTR_KPARAM_INFO
	.align		4
        /*001c*/ 	.byte	0x04, 0x17
        /*001e*/ 	.short	(.L_1334 - .L_1333)
.L_1333:
        /*0020*/ 	.word	0x00000000
        /*0024*/ 	.short	0x0000
        /*0026*/ 	.short	0x0000
        /*0028*/ 	.byte	0x00, 0xf0, 0xa1, 0x03


	//----- nvinfo : EIATTR_MAXREG_COUNT
	.align		4
.L_1334:
        /*002c*/ 	.byte	0x03, 0x1b
        /*002e*/ 	.short	0x00ff


	//----- nvinfo : EIATTR_ANNOTATIONS
	.align		4
        /*0030*/ 	.byte	0x04, 0x55
        /*0032*/ 	.short	(.L_1336 - .L_1335)


	//   ....[0]....
.L_1335:
        /* <DEDUP_REMOVED lines=82> */


	//----- nvinfo : EIATTR_MERCURY_ISA_VERSION
	.align		4
.L_1336:
        /*0544*/ 	.byte	0x03, 0x5f
        /*0546*/ 	.short	0x0000


	//----- nvinfo : EIATTR_COOP_GROUP_MASK_REGIDS
	.align		4
        /*0548*/ 	.byte	0x04, 0x29
        /*054a*/ 	.short	(.L_1338 - .L_1337)


	//   ....[0]....
.L_1337:
        /*054c*/ 	.word	0xffffffff


	//   ....[1]....
        /*0550*/ 	.word	0xffffffff


	//   ....[2]....
        /*0554*/ 	.word	0xffffffff


	//   ....[3]....
        /*0558*/ 	.word	0xffffffff


	//   ....[4]....
        /*055c*/ 	.word	0xffffffff


	//   ....[5]....
        /*0560*/ 	.word	0xffffffff


	//   ....[6]....
        /*0564*/ 	.word	0xffffffff


	//   ....[7]....
        /*0568*/ 	.word	0xffffffff


	//   ....[8]....
        /*056c*/ 	.word	0xffffffff


	//   ....[9]....
        /*0570*/ 	.word	0xffffffff


	//   ....[10]....
        /*0574*/ 	.word	0xffffffff


	//   ....[11]....
        /*0578*/ 	.word	0xffffffff


	//   ....[12]....
        /*057c*/ 	.word	0xffffffff


	//   ....[13]....
        /*0580*/ 	.word	0xffffffff


	//   ....[14]....
        /*0584*/ 	.word	0xffffffff


	//   ....[15]....
        /*0588*/ 	.word	0xffffffff


	//   ....[16]....
        /*058c*/ 	.word	0xffffffff


	//   ....[17]....
        /*0590*/ 	.word	0xffffffff


	//   ....[18]....
        /*0594*/ 	.word	0xffffffff


	//   ....[19]....
        /*0598*/ 	.word	0xffffffff


	//----- nvinfo : EIATTR_COOP_GROUP_INSTR_OFFSETS
	.align		4
.L_1338:
        /*059c*/ 	.byte	0x04, 0x28
        /*059e*/ 	.short	(.L_1340 - .L_1339)


	//   ....[0]....
.L_1339:
        /*05a0*/ 	.word	0x00006780


	//   ....[1]....
        /*05a4*/ 	.word	0x000067b0


	//   ....[2]....
        /*05a8*/ 	.word	0x00006800


	//   ....[3]....
        /*05ac*/ 	.word	0x00006820


	//   ....[4]....
        /*05b0*/ 	.word	0x00006840


	//   ....[5]....
        /*05b4*/ 	.word	0x000070b0


	//   ....[6]....
        /*05b8*/ 	.word	0x000070d0


	//   ....[7]....
        /*05bc*/ 	.word	0x000070f0


	//   ....[8]....
        /*05c0*/ 	.word	0x00007110


	//   ....[9]....
        /*05c4*/ 	.word	0x00007130


	//   ....[10]....
        /*05c8*/ 	.word	0x00009320


	//   ....[11]....
        /*05cc*/ 	.word	0x00009380


	//   ....[12]....
        /*05d0*/ 	.word	0x000093e0


	//   ....[13]....
        /*05d4*/ 	.word	0x00009440


	//   ....[14]....
        /*05d8*/ 	.word	0x000094a0


	//   ....[15]....
        /*05dc*/ 	.word	0x00009d80


	//   ....[16]....
        /*05e0*/ 	.word	0x00009de0


	//   ....[17]....
        /*05e4*/ 	.word	0x00009e40


	//   ....[18]....
        /*05e8*/ 	.word	0x00009ea0


	//   ....[19]....
        /*05ec*/ 	.word	0x00009f00


	//----- nvinfo : EIATTR_EXIT_INSTR_OFFSETS
	.align		4
.L_1340:
        /*05f0*/ 	.byte	0x04, 0x1c
        /*05f2*/ 	.short	(.L_1342 - .L_1341)


	//   ....[0]....
.L_1341:
        /*05f4*/ 	.word	0x00001690


	//   ....[1]....
        /*05f8*/ 	.word	0x000092d0


	//----- nvinfo : EIATTR_MAX_THREADS
	.align		4
.L_1342:
        /*05fc*/ 	.byte	0x04, 0x05
        /*05fe*/ 	.short	(.L_1344 - .L_1343)
.L_1343:
        /*0600*/ 	.word	0x00000080
        /*0604*/ 	.word	0x00000001
        /*0608*/ 	.word	0x00000001


	//----- nvinfo : EIATTR_CRS_STACK_SIZE
	.align		4
.L_1344:
        /*060c*/ 	.byte	0x04, 0x1e
        /*060e*/ 	.short	(.L_1346 - .L_1345)
.L_1345:
        /*0610*/ 	.word	0x00000000
.L_1346:


//--------------------- .nv.info._ZN10layer_norm31ln_parallel_residual_fwd_kernelINS_13Kernel_traitsIf6__halfS2_S2_fjLj2048ELj1ELj4ELj1ELj16ENS_18Kernel_traits_baseILj2048EfS2_S2_S2_fjLj128EEEEELb0ELb0ELb1EEEvNS_9FwdParamsE --------------------------
	.section	.nv.info._ZN10layer_norm31ln_parallel_residual_fwd_kernelINS_13Kernel_traitsIf6__halfS2_S2_fjLj2048ELj1ELj4ELj1ELj16ENS_18Kernel_traits_baseILj2048EfS2_S2_S2_fjLj128EEEEELb0ELb0ELb1EEEvNS_9FwdParamsE,"",@"SHT_CUDA_INFO"
	.sectionflags	@""
	.align	4


	//----- nvinfo : EIATTR_CUDA_API_VERSION
	.align		4
        /*0000*/ 	.byte	0x04, 0x37
        /*0002*/ 	.short	(.L_1348 - .L_1347)
.L_1347:
        /*0004*/ 	.word	0x00000082


	//----- nvinfo : EIATTR_SW2861232_WAR
	.align		4
.L_1348:
        /*0008*/ 	.byte	0x01, 0x35
	.zero		2


	//----- nvinfo : EIATTR_PARAM_CBANK
	.align		4
        /*000c*/ 	.byte	0x04, 0x0a
        /*000e*/ 	.short	(.L_1350 - .L_1349)
	.align		4
.L_1349:
        /*0010*/ 	.word	index@(.nv.constant0._ZN10layer_norm31ln_parallel_residual_fwd_kernelINS_13Kernel_traitsIf6__halfS2_S2_fjLj2048ELj1ELj4ELj1ELj16ENS_18Kernel_traits_baseILj2048EfS2_S2_S2_fjLj128EEEEELb0ELb0ELb1EEEvNS_9FwdParamsE)
        /*0014*/ 	.short	0x0160
        /*0016*/ 	.short	0x00e8


	//----- nvinfo : EIATTR_CBANK_PARAM_SIZE
	.align		4
.L_1350:
        /*0018*/ 	.byte	0x03, 0x19
        /*001a*/ 	.short	0x00e8


	//----- nvinfo : EIATTR_KPARAM_INFO
	.align		4
        /*001c*/ 	.byte	0x04, 0x17
        /*001e*/ 	.short	(.L_1352 - .L_1351)
.L_1351:
        /*0020*/ 	.word	0x00000000
        /*0024*/ 	.short	0x0000
        /*0026*/ 	.short	0x0000
        /*0028*/ 	.byte	0x00, 0xf0, 0xa1, 0x03


	//----- nvinfo : EIATTR_MAXREG_COUNT
	.align		4
.L_1352:
        /*002c*/ 	.byte	0x03, 0x1b
        /*002e*/ 	.short	0x00ff


	//----- nvinfo : EIATTR_ANNOTATIONS
	.align		4
        /*0030*/ 	.byte	0x04, 0x55
        /*0032*/ 	.short	(.L_1354 - .L_1353)


	//   ....[0]....
.L_1353:
        /* <DEDUP_REMOVED lines=75> */


	//----- nvinfo : EIATTR_MERCURY_ISA_VERSION
	.align		4
.L_1354:
        /*04d4*/ 	.byte	0x03, 0x5f
        /*04d6*/ 	.short	0x0000


	//----- nvinfo : EIATTR_COOP_GROUP_MASK_REGIDS
	.align		4
        /*04d8*/ 	.byte	0x04, 0x29
        /*04da*/ 	.short	(.L_1356 - .L_1355)


	//   ....[0]....
.L_1355:
        /*04dc*/ 	.word	0xffffffff


	//   ....[1]....
        /*04e0*/ 	.word	0xffffffff


	//   ....[2]....
        /*04e4*/ 	.word	0xffffffff


	//   ....[3]....
        /*04e8*/ 	.word	0xffffffff


	//   ....[4]....
        /*04ec*/ 	.word	0xffffffff


	//   ....[5]....
        /*04f0*/ 	.word	0xffffffff


	//   ....[6]....
        /*04f4*/ 	.word	0xffffffff


	//   ....[7]....
        /*04f8*/ 	.word	0xffffffff


	//   ....[8]....
        /*04fc*/ 	.word	0xffffffff


	//   ....[9]....
        /*0500*/ 	.word	0xffffffff


	//   ....[10]....
        /*0504*/ 	.word	0xffffffff


	//   ....[11]....
        /*0508*/ 	.word	0xffffffff


	//   ....[12]....
        /*050c*/ 	.word	0xffffffff


	//   ....[13]....
        /*0510*/ 	.word	0xffffffff


	//   ....[14]....
        /*0514*/ 	.word	0xffffffff


	//   ....[15]....
        /*0518*/ 	.word	0xffffffff


	//   ....[16]....
        /*051c*/ 	.word	0xffffffff


	//   ....[17]....
        /*0520*/ 	.word	0xffffffff


	//   ....[18]....
        /*0524*/ 	.word	0xffffffff


	//   ....[19]....
        /*0528*/ 	.word	0xffffffff


	//----- nvinfo : EIATTR_COOP_GROUP_INSTR_OFFSETS
	.align		4
.L_1356:
        /*052c*/ 	.byte	0x04, 0x28
        /*052e*/ 	.short	(.L_1358 - .L_1357)


	//   ....[0]....
.L_1357:
        /*0530*/ 	.word	0x00005ae0


	//   ....[1]....
        /*0534*/ 	.word	0x00005b10


	//   ....[2]....
        /*0538*/ 	.word	0x00005b30


	//   ....[3]....
        /*053c*/ 	.word	0x00005b50


	//   ....[4]....
        /*0540*/ 	.word	0x00005b70


	//   ....[5]....
        /*0544*/ 	.word	0x000063a0


	//   ....[6]....
        /*0548*/ 	.word	0x000063c0


	//   ....[7]....
        /*054c*/ 	.word	0x000063e0


	//   ....[8]....
        /*0550*/ 	.word	0x00006400


	//   ....[9]....
        /*0554*/ 	.word	0x00006420


	//   ....[10]....
        /*0558*/ 	.word	0x00008250


	//   ....[11]....
        /*055c*/ 	.word	0x000082c0


	//   ....[12]....
        /*0560*/ 	.word	0x00008330


	//   ....[13]....
        /*0564*/ 	.word	0x000083a0


	//   ....[14]....
        /*0568*/ 	.word	0x00008410


	//   ....[15]....
        /*056c*/ 	.word	0x00008c90


	//   ....[16]....
        /*0570*/ 	.word	0x00008d00


	//   ....[17]....
        /*0574*/ 	.word	0x00008d70


	//   ....[18]....
        /*0578*/ 	.word	0x00008de0


	//   ....[19]....
        /*057c*/ 	.word	0x00008e50


	//----- nvinfo : EIATTR_EXIT_INSTR_OFFSETS
	.align		4
.L_1358:
        /*0580*/ 	.byte	0x04, 0x1c
        /*0582*/ 	.short	(.L_1360 - .L_1359)


	//   ....[0]....
.L_1359:
        /*0584*/ 	.word	0x00000c30


	//   ....[1]....
        /*0588*/ 	.word	0x000081f0


	//----- nvinfo : EIATTR_MAX_THREADS
	.align		4
.L_1360:
        /*058c*/ 	.byte	0x04, 0x05
        /*058e*/ 	.short	(.L_1362 - .L_1361)
.L_1361:
        /*0590*/ 	.word	0x00000080
        /*0594*/ 	.word	0x00000001
        /*0598*/ 	.word	0x00000001


	//----- nvinfo : EIATTR_CRS_STACK_SIZE
	.align		4
.L_1362:
        /*059c*/ 	.byte	0x04, 0x1e
        /*059e*/ 	.short	(.L_1364 - .L_1363)
.L_1363:
        /*05a0*/ 	.word	0x00000000
.L_1364:


//--------------------- .nv.info._ZN10layer_norm31ln_parallel_residual_fwd_kernelINS_13Kernel_traitsIf6__halfS2_S2_fjLj2048ELj1ELj4ELj1ELj16ENS_18Kernel_traits_baseILj2048EfS2_S2_S2_fjLj128EEEEELb0ELb1ELb0EEEvNS_9FwdParamsE --------------------------
	.section	.nv.info._ZN10layer_norm31ln_parallel_residual_fwd_kernelINS_13Kernel_traitsIf6__halfS2_S2_fjLj2048ELj1ELj4ELj1ELj16ENS_18Kernel_traits_baseILj2048EfS2_S2_S2_fjLj128EEEEELb0ELb1ELb0EEEvNS_9FwdParamsE,"",@"SHT_CUDA_INFO"
	.sectionflags	@""
	.align	4


	//----- nvinfo : EIATTR_CUDA_API_VERSION
	.align		4
        /*0000*/ 	.byte	0x04, 0x37
        /*0002*/ 	.short	(.L_1366 - .L_1365)
.L_1365:
        /*0004*/ 	.word	0x00000082


	//----- nvinfo : EIATTR_SW2861232_WAR
	.align		4
.L_1366:
        /*0008*/ 	.byte	0x01, 0x35
	.zero		2


	//----- nvinfo : EIATTR_PARAM_CBANK
	.align		4
        /*000c*/ 	.byte	0x04, 0x0a
        /*000e*/ 	.short	(.L_1368 - .L_1367)
	.align		4
.L_1367:
        /*0010*/ 	.word	index@(.nv.constant0._ZN10layer_norm31ln_parallel_residual_fwd_kernelINS_13Kernel_traitsIf6__halfS2_S2_fjLj2048ELj1ELj4ELj1ELj16ENS_18Kernel_traits_baseILj2048EfS2_S2_S2_fjLj128EEEEELb0ELb1ELb0EEEvNS_9FwdParamsE)
        /*0014*/ 	.short	0x0160
        /*0016*/ 	.short	0x00e8


	//----- nvinfo : EIATTR_CBANK_PARAM_SIZE
	.align		4
.L_1368:
        /*0018*/ 	.byte	0x03, 0x19
        /*001a*/ 	.short	0x00e8


	//----- nvinfo : EIATTR_KPARAM_INFO
	.align		4
        /*001c*/ 	.byte	0x04, 0x17
        /*001e*/ 	.short	(.L_1370 - .L_1369)
.L_1369:
        /*0020*/ 	.word	0x00000000
        /*0024*/ 	.short	0x0000
        /*0026*/ 	.short	0x0000
        /*0028*/ 	.byte	0x00, 0xf0, 0xa1, 0x03


	//----- nvinfo : EIATTR_MAXREG_COUNT
	.align		4
.L_1370:
        /*002c*/ 	.byte	0x03, 0x1b
        /*002e*/ 	.short	0x00ff


	//----- nvinfo : EIATTR_MERCURY_ISA_VERSION
	.align		4
        /*0030*/ 	.byte	0x03, 0x5f
        /*0032*/ 	.short	0x0000


	//----- nvinfo : EIATTR_COOP_GROUP_MASK_REGIDS
	.align		4
        /*0034*/ 	.byte	0x04, 0x29
        /*0036*/ 	.short	(.L_1372 - .L_1371)


	//   ....[0]....
.L_1371:
        /*0038*/ 	.word	0xffffffff


	//   ....[1]....
        /*003c*/ 	.word	0xffffffff


	//   ....[2]....
        /*0040*/ 	.word	0xffffffff


	//   ....[3]....
        /*0044*/ 	.word	0xffffffff


	//   ....[4]....
        /*0048*/ 	.word	0xffffffff


	//   ....[5]....
        /*004c*/ 	.word	0xffffffff


	//   ....[6]....
        /*0050*/ 	.word	0xffffffff


	//   ....[7]....
        /*0054*/ 	.word	0xffffffff


	//   ....[8]....
        /*0058*/ 	.word	0xffffffff


	//   ....[9]....
        /*005c*/ 	.word	0xffffffff


	//   ....[10]....
        /*0060*/ 	.word	0xffffffff


	//   ....[11]....
        /*0064*/ 	.word	0xffffffff


	//   ....[12]....
        /*0068*/ 	.word	0xffffffff


	//   ....[13]....
        /*006c*/ 	.word	0xffffffff


	//   ....[14]....
        /*0070*/ 	.word	0xffffffff


	//   ....[15]....
        /*0074*/ 	.word	0xffffffff


	//   ....[16]....
        /*0078*/ 	.word	0xffffffff


	//   ....[17]....
        /*007c*/ 	.word	0xffffffff


	//   ....[18]....
        /*0080*/ 	.word	0xffffffff


	//   ....[19]....
        /*0084*/ 	.word	0xffffffff


	//----- nvinfo : EIATTR_COOP_GROUP_INSTR_OFFSETS
	.align		4
.L_1372:
        /*0088*/ 	.byte	0x04, 0x28
        /*008a*/ 	.short	(.L_1374 - .L_1373)


	//   ....[0]....
.L_1373:
        /*008c*/ 	.word	0x00005c50


	//   ....[1]....
        /*0090*/ 	.word	0x00005c80


	//   ....[2]....
        /*0094*/ 	.word	0x00005cc0


	//   ....[3]....
        /*0098*/ 	.word	0x00005ce0


	//   ....[4]....
        /*009c*/ 	.word	0x00005d00


	//   ....[5]....
        /*00a0*/ 	.word	0x00006570


	//   ....[6]....
        /*00a4*/ 	.word	0x00006590


	//   ....[7]....
        /*00a8*/ 	.word	0x000065b0


	//   ....[8]....
        /*00ac*/ 	.word	0x000065d0


	//   ....[9]....
        /*00b0*/ 	.word	0x000065f0


	//   ....[10]....
        /*00b4*/ 	.word	0x00007980


	//   ....[11]....
        /*00b8*/ 	.word	0x00007a00


	//   ....[12]....
        /*00bc*/ 	.word	0x00007a60


	//   ....[13]....
        /*00c0*/ 	.word	0x00007ac0


	//   ....[14]....
        /*00c4*/ 	.word	0x00007b20


	//   ....[15]....
        /*00c8*/ 	.word	0x000083f0


	//   ....[16]....
        /*00cc*/ 	.word	0x00008450


	//   ....[17]....
        /*00d0*/ 	.word	0x000084b0


	//   ....[18]....
        /*00d4*/ 	.word	0x00008510


	//   ....[19]....
        /*00d8*/ 	.word	0x00008580


	//----- nvinfo : EIATTR_EXIT_INSTR_OFFSETS
	.align		4
.L_1374:
        /*00dc*/ 	.byte	0x04, 0x1c
        /*00de*/ 	.short	(.L_1376 - .L_1375)


	//   ....[0]....
.L_1375:
        /*00e0*/ 	.word	0x00000b60


	//   ....[1]....
        /*00e4*/ 	.word	0x00007920


	//----- nvinfo : EIATTR_MAX_THREADS
	.align		4
.L_1376:
        /*00e8*/ 	.byte	0x04, 0x05
        /*00ea*/ 	.short	(.L_1378 - .L_1377)
.L_1377:
        /*00ec*/ 	.word	0x00000080
        /*00f0*/ 	.word	0x00000001
        /*00f4*/ 	.word	0x00000001


	//----- nvinfo : EIATTR_CRS_STACK_SIZE
	.align		4
.L_1378:
        /*00f8*/ 	.byte	0x04, 0x1e
        /*00fa*/ 	.short	(.L_1380 - .L_1379)
.L_1379:
        /*00fc*/ 	.word	0x00000000
.L_1380:


//--------------------- .nv.info._ZN10layer_norm31ln_parallel_residual_fwd_kernelINS_13Kernel_traitsIf6__halfS2_S2_fjLj2048ELj1ELj4ELj1ELj16ENS_18Kernel_traits_baseILj2048EfS2_S2_S2_fjLj128EEEEELb0ELb1ELb1EEEvNS_9FwdParamsE --------------------------
	.section	.nv.info._ZN10layer_norm31ln_parallel_residual_fwd_kernelINS_13Kernel_traitsIf6__halfS2_S2_fjLj2048ELj1ELj4ELj1ELj16ENS_18Kernel_traits_baseILj2048EfS2_S2_S2_fjLj128EEEEELb0ELb1ELb1EEEvNS_9FwdParamsE,"",@"SHT_CUDA_INFO"
	.sectionflags	@""
	.align	4


	//----- nvinfo : EIATTR_CUDA_API_VERSION
	.align		4
        /*0000*/ 	.byte	0x04, 0x37
        /*0002*/ 	.short	(.L_1382 - .L_1381)
.L_1381:
        /*0004*/ 	.word	0x00000082


	//----- nvinfo : EIATTR_SW2861232_WAR
	.align		4
.L_1382:
        /*0008*/ 	.byte	0x01, 0x35
	.zero		2


	//----- nvinfo : EIATTR_PARAM_CBANK
	.align		4
        /*000c*/ 	.byte	0x04, 0x0a
        /*000e*/ 	.short	(.L_1384 - .L_1383)
	.align		4
.L_1383:
        /*0010*/ 	.word	index@(.nv.constant0._ZN10layer_norm31ln_parallel_residual_fwd_kernelINS_13Kernel_traitsIf6__halfS2_S2_fjLj2048ELj1ELj4ELj1ELj16ENS_18Kernel_traits_baseILj2048EfS2_S2_S2_fjLj128EEEEELb0ELb1ELb1EEEvNS_9FwdParamsE)
        /*0014*/ 	.short	0x0160
        /*0016*/ 	.short	0x00e8


	//----- nvinfo : EIATTR_CBANK_PARAM_SIZE
	.align		4
.L_1384:
        /*0018*/ 	.byte	0x03, 0x19
        /*001a*/ 	.short	0x00e8


	//----- nvinfo : EIATTR_KPARAM_INFO
	.align		4
        /*001c*/ 	.byte	0x04, 0x17
        /*001e*/ 	.short	(.L_1386 - .L_1385)
.L_1385:
        /*0020*/ 	.word	0x00000000
        /*0024*/ 	.short	0x0000
        /*0026*/ 	.short	0x0000
        /*0028*/ 	.byte	0x00, 0xf0, 0xa1, 0x03


	//----- nvinfo : EIATTR_MAXREG_COUNT
	.align		4
.L_1386:
        /*002c*/ 	.byte	0x03, 0x1b
        /*002e*/ 	.short	0x00ff


	//----- nvinfo : EIATTR_MERCURY_ISA_VERSION
	.align		4
        /*0030*/ 	.byte	0x03, 0x5f
        /*0032*/ 	.short	0x0000


	//----- nvinfo : EIATTR_COOP_GROUP_MASK_REGIDS
	.align		4
        /*0034*/ 	.byte	0x04, 0x29
        /*0036*/ 	.short	(.L_1388 - .L_1387)


	//   ....[0]....
.L_1387:
        /*0038*/ 	.word	0xffffffff


	//   ....[1]....
        /*003c*/ 	.word	0xffffffff


	//   ....[2]....
        /*0040*/ 	.word	0xffffffff


	//   ....[3]....
        /*0044*/ 	.word	0xffffffff


	//   ....[4]....
        /*0048*/ 	.word	0xffffffff


	//   ....[5]....
        /*004c*/ 	.word	0xffffffff


	//   ....[6]....
        /*0050*/ 	.word	0xffffffff


	//   ....[7]....
        /*0054*/ 	.word	0xffffffff


	//   ....[8]....
        /*0058*/ 	.word	0xffffffff


	//   ....[9]....
        /*005c*/ 	.word	0xffffffff


	//   ....[10]....
        /*0060*/ 	.word	0xffffffff


	//   ....[11]....
        /*0064*/ 	.word	0xffffffff


	//   ....[12]....
        /*0068*/ 	.word	0xffffffff


	//   ....[13]....
        /*006c*/ 	.word	0xffffffff


	//   ....[14]....
        /*0070*/ 	.word	0xffffffff


	//   ....[15]....
        /*0074*/ 	.word	0xffffffff


	//   ....[16]....
        /*0078*/ 	.word	0xffffffff


	//   ....[17]....
        /*007c*/ 	.word	0xffffffff


	//   ....[18]....
        /*0080*/ 	.word	0xffffffff


	//   ....[19]....
        /*0084*/ 	.word	0xffffffff


	//----- nvinfo : EIATTR_COOP_GROUP_INSTR_OFFSETS
	.align		4
.L_1388:
        /*0088*/ 	.byte	0x04, 0x28
        /*008a*/ 	.short	(.L_1390 - .L_1389)


	//   ....[0]....
.L_1389:
        /*008c*/ 	.word	0x00004ee0


	//   ....[1]....
        /*0090*/ 	.word	0x00004f10


	//   ....[2]....
        /*0094*/ 	.word	0x00004f30


	//   ....[3]....
        /*0098*/ 	.word	0x00004f50


	//   ....[4]....
        /*009c*/ 	.word	0x00004f70


	//   ....[5]....
        /*00a0*/ 	.word	0x000057a0


	//   ....[6]....
        /*00a4*/ 	.word	0x000057c0


	//   ....[7]....
        /*00a8*/ 	.word	0x000057e0


	//   ....[8]....
        /*00ac*/ 	.word	0x00005800


	//   ....[9]....
        /*00b0*/ 	.word	0x00005820


	//   ....[10]....
        /*00b4*/ 	.word	0x000068c0


	//   ....[11]....
        /*00b8*/ 	.word	0x00006940


	//   ....[12]....
        /*00bc*/ 	.word	0x000069a0


	//   ....[13]....
        /*00c0*/ 	.word	0x00006a00


	//   ....[14]....
        /*00c4*/ 	.word	0x00006a60


	//   ....[15]....
        /*00c8*/ 	.word	0x000072d0


	//   ....[16]....
        /*00cc*/ 	.word	0x00007330


	//   ....[17]....
        /*00d0*/ 	.word	0x00007390


	//   ....[18]....
        /*00d4*/ 	.word	0x000073f0


	//   ....[19]....
        /*00d8*/ 	.word	0x00007450


	//----- nvinfo : EIATTR_EXIT_INSTR_OFFSETS
	.align		4
.L_1390:
        /*00dc*/ 	.byte	0x04, 0x1c
        /*00de*/ 	.short	(.L_1392 - .L_1391)


	//   ....[0]....
.L_1391:
        /*00e0*/ 	.word	0x000003f0


	//   ....[1]....
        /*00e4*/ 	.word	0x00006870


	//----- nvinfo : EIATTR_MAX_THREADS
	.align		4
.L_1392:
        /*00e8*/ 	.byte	0x04, 0x05
        /*00ea*/ 	.short	(.L_1394 - .L_1393)
.L_1393:
        /*00ec*/ 	.word	0x00000080
        /*00f0*/ 	.word	0x00000001
        /*00f4*/ 	.word	0x00000001


	//----- nvinfo : EIATTR_CRS_STACK_SIZE
	.align		4
.L_1394:
        /*00f8*/ 	.byte	0x04, 0x1e
        /*00fa*/ 	.short	(.L_1396 - .L_1395)
.L_1395:
        /*00fc*/ 	.word	0x00000000
.L_1396:


//--------------------- .nv.info._ZN10layer_norm31ln_parallel_residual_fwd_kernelINS_13Kernel_traitsIf6__halfS2_S2_fjLj2048ELj1ELj4ELj1ELj16ENS_18Kernel_traits_baseILj2048EfS2_S2_S2_fjLj128EEEEELb1ELb0ELb0EEEvNS_9FwdParamsE --------------------------
	.section	.nv.info._ZN10layer_norm31ln_parallel_residual_fwd_kernelINS_13Kernel_traitsIf6__halfS2_S2_fjLj2048ELj1ELj4ELj1ELj16ENS_18Kernel_traits_baseILj2048EfS2_S2_S2_fjLj128EEEEELb1ELb0ELb0EEEvNS_9FwdParamsE,"",@"SHT_CUDA_INFO"
	.sectionflags	@""
	.align	4


	//----- nvinfo : EIATTR_CUDA_API_VERSION
	.align		4
        /*0000*/ 	.byte	0x04, 0x37
        /*0002*/ 	.short	(.L_1398 - .L_1397)
.L_1397:
        /*0004*/ 	.word	0x00000082


	//----- nvinfo : EIATTR_SW2861232_WAR
	.align		4
.L_1398:
        /*0008*/ 	.byte	0x01, 0x35
	.zero		2


	//----- nvinfo : EIATTR_PARAM_CBANK
	.align		4
        /*000c*/ 	.byte	0x04, 0x0a
        /*000e*/ 	.short	(.L_1400 - .L_1399)
	.align		4
.L_1399:
        /*0010*/ 	.word	index@(.nv.constant0._ZN10layer_norm31ln_parallel_residual_fwd_kernelINS_13Kernel_traitsIf6__halfS2_S2_fjLj2048ELj1ELj4ELj1ELj16ENS_18Kernel_traits_baseILj2048EfS2_S2_S2_fjLj128EEEEELb1ELb0ELb0EEEvNS_9FwdParamsE)
        /*0014*/ 	.short	0x0160
        /*0016*/ 	.short	0x00e8


	//----- nvinfo : EIATTR_CBANK_PARAM_SIZE
	.align		4
.L_1400:
        /*0018*/ 	.byte	0x03, 0x19
        /*001a*/ 	.short	0x00e8


	//----- nvinfo : EIATTR_KPARAM_INFO
	.align		4
        /*001c*/ 	.byte	0x04, 0x17
        /*001e*/ 	.short	(.L_1402 - .L_1401)
.L_1401:
        /*0020*/ 	.word	0x00000000
        /*0024*/ 	.short	0x0000
        /*0026*/ 	.short	0x0000
        /*0028*/ 	.byte	0x00, 0xf0, 0xa1, 0x03


	//----- nvinfo : EIATTR_MAXREG_COUNT
	.align		4
.L_1402:
        /*002c*/ 	.byte	0x03, 0x1b
        /*002e*/ 	.short	0x00ff


	//----- nvinfo : EIATTR_ANNOTATIONS
	.align		4
        /*0030*/ 	.byte	0x04, 0x55
        /*0032*/ 	.short	(.L_1404 - .L_1403)


	//   ....[0]....
.L_1403:
        /* <DEDUP_REMOVED lines=90> */


	//----- nvinfo : EIATTR_MERCURY_ISA_VERSION
	.align		4
.L_1404:
        /*05c4*/ 	.byte	0x03, 0x5f
        /*05c6*/ 	.short	0x0000


	//----- nvinfo : EIATTR_COOP_GROUP_MASK_REGIDS
	.align		4
        /*05c8*/ 	.byte	0x04, 0x29
        /*05ca*/ 	.short	(.L_1406 - .L_1405)


	//   ....[0]....
.L_1405:
        /*05cc*/ 	.word	0xffffffff


	//   ....[1]....
        /*05d0*/ 	.word	0xffffffff


	//   ....[2]....
        /*05d4*/ 	.word	0xffffffff


	//   ....[3]....
        /*05d8*/ 	.word	0xffffffff


	//   ....[4]....
        /*05dc*/ 	.word	0xffffffff


	//   ....[5]....
        /*05e0*/ 	.word	0xffffffff


	//   ....[6]....
        /*05e4*/ 	.word	0xffffffff


	//   ....[7]....
        /*05e8*/ 	.word	0xffffffff


	//   ....[8]....
        /*05ec*/ 	.word	0xffffffff


	//   ....[9]....
        /*05f0*/ 	.word	0xffffffff


	//   ....[10]....
        /*05f4*/ 	.word	0xffffffff


	//   ....[11]....
        /*05f8*/ 	.word	0xffffffff


	//   ....[12]....
        /*05fc*/ 	.word	0xffffffff


	//   ....[13]....
        /*0600*/ 	.word	0xffffffff


	//   ....[14]....
        /*0604*/ 	.word	0xffffffff


	//   ....[15]....
        /*0608*/ 	.word	0xffffffff


	//   ....[16]....
        /*060c*/ 	.word	0xffffffff


	//   ....[17]....
        /*0610*/ 	.word	0xffffffff


	//   ....[18]....
        /*0614*/ 	.word	0xffffffff


	//   ....[19]....
        /*0618*/ 	.word	0xffffffff


	//----- nvinfo : EIATTR_COOP_GROUP_INSTR_OFFSETS
	.align		4
.L_1406:
        /*061c*/ 	.byte	0x04, 0x28
        /*061e*/ 	.short	(.L_1408 - .L_1407)


	//   ....[0]....
.L_1407:
        /*0620*/ 	.word	0x0002f8b0


	//   ....[1]....
        /*0624*/ 	.word	0x0002f8e0


	//   ....[2]....
        /*0628*/ 	.word	0x0002f960


	//   ....[3]....
        /*062c*/ 	.word	0x0002f980


	//   ....[4]....
        /*0630*/ 	.word	0x0002f9a0


	//   ....[5]....
        /*0634*/ 	.word	0x00030200


	//   ....[6]....
        /*0638*/ 	.word	0x00030220


	//   ....[7]....
        /*063c*/ 	.word	0x00030240


	//   ....[8]....
        /*0640*/ 	.word	0x00030260


	//   ....[9]....
        /*0644*/ 	.word	0x00030280


	//   ....[10]....
        /*0648*/ 	.word	0x00032530


	//   ....[11]....
        /*064c*/ 	.word	0x00032590


	//   ....[12]....
        /*0650*/ 	.word	0x000325f0


	//   ....[13]....
        /*0654*/ 	.word	0x00032650


	//   ....[14]....
        /*0658*/ 	.word	0x000326b0


	//   ....[15]....
        /*065c*/ 	.word	0x00032fb0


	//   ....[16]....
        /*0660*/ 	.word	0x00033010


	//   ....[17]....
        /*0664*/ 	.word	0x00033070


	//   ....[18]....
        /*0668*/ 	.word	0x000330d0


	//   ....[19]....
        /*066c*/ 	.word	0x00033130


	//----- nvinfo : EIATTR_EXIT_INSTR_OFFSETS
	.align		4
.L_1408:
        /*0670*/ 	.byte	0x04, 0x1c
        /*0672*/ 	.short	(.L_1410 - .L_1409)


	//   ....[0]....
.L_1409:
        /*0674*/ 	.word	0x00001c20


	//   ....[1]....
        /*0678*/ 	.word	0x000324e0


	//----- nvinfo : EIATTR_MAX_THREADS
	.align		4
.L_1410:
        /*067c*/ 	.byte	0x04, 0x05
        /*067e*/ 	.short	(.L_1412 - .L_1411)
.L_1411:
        /*0680*/ 	.word	0x00000080
        /*0684*/ 	.word	0x00000001
        /*0688*/ 	.word	0x00000001


	//----- nvinfo : EIATTR_CRS_STACK_SIZE
	.align		4
.L_1412:
        /*068c*/ 	.byte	0x04, 0x1e
        /*068e*/ 	.short	(.L_1414 - .L_1413)
.L_1413:
        /*0690*/ 	.word	0x00000000
.L_1414:


//--------------------- .nv.info._ZN10layer_norm31ln_parallel_residual_fwd_kernelINS_13Kernel_traitsIf6__halfS2_S2_fjLj2048ELj1ELj4ELj1ELj16ENS_18Kernel_traits_baseILj2048EfS2_S2_S2_fjLj128EEEEELb1ELb0ELb1EEEvNS_9FwdParamsE --------------------------
	.section	.nv.info._ZN10layer_norm31ln_parallel_residual_fwd_kernelINS_13Kernel_traitsIf6__halfS2_S2_fjLj2048ELj1ELj4ELj1ELj16ENS_18Kernel_traits_baseILj2048EfS2_S2_S2_fjLj128EEEEELb1ELb0ELb1EEEvNS_9FwdParamsE,"",@"SHT_CUDA_INFO"
	.sectionflags	@""
	.align	4


	//----- nvinfo : EIATTR_CUDA_API_VERSION
	.align		4
        /*0000*/ 	.byte	0x04, 0x37
        /*0002*/ 	.short	(.L_1416 - .L_1415)
.L_1415:
        /*0004*/ 	.word	0x00000082


	//----- nvinfo : EIATTR_SW2861232_WAR
	.align		4
.L_1416:
        /*0008*/ 	.byte	0x01, 0x35
	.zero		2


	//----- nvinfo : EIATTR_PARAM_CBANK
	.align		4
        /*000c*/ 	.byte	0x04, 0x0a
        /*000e*/ 	.short	(.L_1418 - .L_1417)
	.align		4
.L_1417:
        /*0010*/ 	.word	index@(.nv.constant0._ZN10layer_norm31ln_parallel_residual_fwd_kernelINS_13Kernel_traitsIf6__halfS2_S2_fjLj2048ELj1ELj4ELj1ELj16ENS_18Kernel_traits_baseILj2048EfS2_S2_S2_fjLj128EEEEELb1ELb0ELb1EEEvNS_9FwdParamsE)
        /*0014*/ 	.short	0x0160
        /*0016*/ 	.short	0x00e8


	//----- nvinfo : EIATTR_CBANK_PARAM_SIZE
	.align		4
.L_1418:
        /*0018*/ 	.byte	0x03, 0x19
        /*001a*/ 	.short	0x00e8


	//----- nvinfo : EIATTR_KPARAM_INFO
	.align		4
        /*001c*/ 	.byte	0x04, 0x17
        /*001e*/ 	.short	(.L_1420 - .L_1419)
.L_1419:
        /*0020*/ 	.word	0x00000000
        /*0024*/ 	.short	0x0000
        /*0026*/ 	.short	0x0000
        /*0028*/ 	.byte	0x00, 0xf0, 0xa1, 0x03


	//----- nvinfo : EIATTR_MAXREG_COUNT
	.align		4
.L_1420:
        /*002c*/ 	.byte	0x03, 0x1b
        /*002e*/ 	.short	0x00ff


	//----- nvinfo : EIATTR_ANNOTATIONS
	.align		4
        /*0030*/ 	.byte	0x04, 0x55
        /*0032*/ 	.short	(.L_1422 - .L_1421)


	//   ....[0]....
.L_1421:
        /* <DEDUP_REMOVED lines=88> */


	//----- nvinfo : EIATTR_MERCURY_ISA_VERSION
	.align		4
.L_1422:
        /*05a4*/ 	.byte	0x03, 0x5f
        /*05a6*/ 	.short	0x0000


	//----- nvinfo : EIATTR_COOP_GROUP_MASK_REGIDS
	.align		4
        /*05a8*/ 	.byte	0x04, 0x29
        /*05aa*/ 	.short	(.L_1424 - .L_1423)


	//   ....[0]....
.L_1423:
        /*05ac*/ 	.word	0xffffffff


	//   ....[1]....
        /*05b0*/ 	.word	0xffffffff


	//   ....[2]....
        /*05b4*/ 	.word	0xffffffff


	//   ....[3]....
        /*05b8*/ 	.word	0xffffffff


	//   ....[4]....
        /*05bc*/ 	.word	0xffffffff


	//   ....[5]....
        /*05c0*/ 	.word	0xffffffff


	//   ....[6]....
        /*05c4*/ 	.word	0xffffffff


	//   ....[7]....
        /*05c8*/ 	.word	0xffffffff


	//   ....[8]....
        /*05cc*/ 	.word	0xffffffff


	//   ....[9]....
        /*05d0*/ 	.word	0xffffffff


	//   ....[10]....
        /*05d4*/ 	.word	0xffffffff


	//   ....[11]....
        /*05d8*/ 	.word	0xffffffff


	//   ....[12]....
        /*05dc*/ 	.word	0xffffffff


	//   ....[13]....
        /*05e0*/ 	.word	0xffffffff


	//   ....[14]....
        /*05e4*/ 	.word	0xffffffff


	//   ....[15]....
        /*05e8*/ 	.word	0xffffffff


	//   ....[16]....
        /*05ec*/ 	.word	0xffffffff


	//   ....[17]....
        /*05f0*/ 	.word	0xffffffff


	//   ....[18]....
        /*05f4*/ 	.word	0xffffffff


	//   ....[19]....
        /*05f8*/ 	.word	0xffffffff


	//----- nvinfo : EIATTR_COOP_GROUP_INSTR_OFFSETS
	.align		4
.L_1424:
        /*05fc*/ 	.byte	0x04, 0x28
        /*05fe*/ 	.short	(.L_1426 - .L_1425)


	//   ....[0]....
.L_1425:
        /*0600*/ 	.word	0x0002f910


	//   ....[1]....
        /*0604*/ 	.word	0x0002f940


	//   ....[2]....
        /*0608*/ 	.word	0x0002f960


	//   ....[3]....
        /*060c*/ 	.word	0x0002f980


	//   ....[4]....
        /*0610*/ 	.word	0x0002f9a0


	//   ....[5]....
        /*0614*/ 	.word	0x000301d0


	//   ....[6]....
        /*0618*/ 	.word	0x000301f0


	//   ....[7]....
        /*061c*/ 	.word	0x00030210


	//   ....[8]....
        /*0620*/ 	.word	0x00030230


	//   ....[9]....
        /*0624*/ 	.word	0x00030250


	//   ....[10]....
        /*0628*/ 	.word	0x00032200


	//   ....[11]....
        /*062c*/ 	.word	0x00032270


	//   ....[12]....
        /*0630*/ 	.word	0x000322e0


	//   ....[13]....
        /*0634*/ 	.word	0x00032350


	//   ....[14]....
        /*0638*/ 	.word	0x000323c0


	//   ....[15]....
        /*063c*/ 	.word	0x00032c30


	//   ....[16]....
        /*0640*/ 	.word	0x00032c90


	//   ....[17]....
        /*0644*/ 	.word	0x00032cf0


	//   ....[18]....
        /*0648*/ 	.word	0x00032d50


	//   ....[19]....
        /*064c*/ 	.word	0x00032db0


	//----- nvinfo : EIATTR_EXIT_INSTR_OFFSETS
	.align		4
.L_1426:
        /*0650*/ 	.byte	0x04, 0x1c
        /*0652*/ 	.short	(.L_1428 - .L_1427)


	//   ....[0]....
.L_1427:
        /*0654*/ 	.word	0x00001050


	//   ....[1]....
        /*0658*/ 	.word	0x000321a0


	//----- nvinfo : EIATTR_MAX_THREADS
	.align		4
.L_1428:
        /*065c*/ 	.byte	0x04, 0x05
        /*065e*/ 	.short	(.L_1430 - .L_1429)
.L_1429:
        /*0660*/ 	.word	0x00000080
        /*0664*/ 	.word	0x00000001
        /*0668*/ 	.word	0x00000001


	//----- nvinfo : EIATTR_CRS_STACK_SIZE
	.align		4
.L_1430:
        /*066c*/ 	.byte	0x04, 0x1e
        /*066e*/ 	.short	(.L_1432 - .L_1431)
.L_1431:
        /*0670*/ 	.word	0x00000000
.L_1432:


//--------------------- .nv.info._ZN10layer_norm31ln_parallel_residual_fwd_kernelINS_13Kernel_traitsIf6__halfS2_S2_fjLj2048ELj1ELj4ELj1ELj16ENS_18Kernel_traits_baseILj2048EfS2_S2_S2_fjLj128EEEEELb1ELb1ELb0EEEvNS_9FwdParamsE --------------------------
	.section	.nv.info._ZN10layer_norm31ln_parallel_residual_fwd_kernelINS_13Kernel_traitsIf6__halfS2_S2_fjLj2048ELj1ELj4ELj1ELj16ENS_18Kernel_traits_baseILj2048EfS2_S2_S2_fjLj128EEEEELb1ELb1ELb0EEEvNS_9FwdParamsE,"",@"SHT_CUDA_INFO"
	.sectionflags	@""
	.align	4


	//----- nvinfo : EIATTR_CUDA_API_VERSION
	.align		4
        /*0000*/ 	.byte	0x04, 0x37
        /*0002*/ 	.short	(.L_1434 - .L_1433)
.L_1433:
        /*0004*/ 	.word	0x00000082


	//----- nvinfo : EIATTR_SW2861232_WAR
	.align		4
.L_1434:
        /*0008*/ 	.byte	0x01, 0x35
	.zero		2


	//----- nvinfo : EIATTR_PARAM_CBANK
	.align		4
        /*000c*/ 	.byte	0x04, 0x0a
        /*000e*/ 	.short	(.L_1436 - .L_1435)
	.align		4
.L_1435:
        /*0010*/ 	.word	index@(.nv.constant0._ZN10layer_norm31ln_parallel_residual_fwd_kernelINS_13Kernel_traitsIf6__halfS2_S2_fjLj2048ELj1ELj4ELj1ELj16ENS_18Kernel_traits_baseILj2048EfS2_S2_S2_fjLj128EEEEELb1ELb1ELb0EEEvNS_9FwdParamsE)
        /*0014*/ 	.short	0x0160
        /*0016*/ 	.short	0x00e8


	//----- nvinfo : EIATTR_CBANK_PARAM_SIZE
	.align		4
.L_1436:
        /*0018*/ 	.byte	0x03, 0x19
        /*001a*/ 	.short	0x00e8


	//----- nvinfo : EIATTR_KPARAM_INFO
	.align		4
        /*001c*/ 	.byte	0x04, 0x17
        /*001e*/ 	.short	(.L_1438 - .L_1437)
.L_1437:
        /*0020*/ 	.word	0x00000000
        /*0024*/ 	.short	0x0000
        /*0026*/ 	.short	0x0000
        /*0028*/ 	.byte	0x00, 0xf0, 0xa1, 0x03


	//----- nvinfo : EIATTR_MAXREG_COUNT
	.align		4
.L_1438:
        /*002c*/ 	.byte	0x03, 0x1b
        /*002e*/ 	.short	0x00ff


	//----- nvinfo : EIATTR_MERCURY_ISA_VERSION
	.align		4
        /*0030*/ 	.byte	0x03, 0x5f
        /*0032*/ 	.short	0x0000


	//----- nvinfo : EIATTR_COOP_GROUP_MASK_REGIDS
	.align		4
        /*0034*/ 	.byte	0x04, 0x29
        /*0036*/ 	.short	(.L_1440 - .L_1439)


	//   ....[0]....
.L_1439:
        /*0038*/ 	.word	0xffffffff


	//   ....[1]....
        /*003c*/ 	.word	0xffffffff


	//   ....[2]....
        /*0040*/ 	.word	0xffffffff


	//   ....[3]....
        /*0044*/ 	.word	0xffffffff


	//   ....[4]....
        /*0048*/ 	.word	0xffffffff


	//   ....[5]....
        /*004c*/ 	.word	0xffffffff


	//   ....[6]....
        /*0050*/ 	.word	0xffffffff


	//   ....[7]....
        /*0054*/ 	.word	0xffffffff


	//   ....[8]....
        /*0058*/ 	.word	0xffffffff


	//   ....[9]....
        /*005c*/ 	.word	0xffffffff


	//   ....[10]....
        /*0060*/ 	.word	0xffffffff


	//   ....[11]....
        /*0064*/ 	.word	0xffffffff


	//   ....[12]....
        /*0068*/ 	.word	0xffffffff


	//   ....[13]....
        /*006c*/ 	.word	0xffffffff


	//   ....[14]....
        /*0070*/ 	.word	0xffffffff


	//   ....[15]....
        /*0074*/ 	.word	0xffffffff


	//   ....[16]....
        /*0078*/ 	.word	0xffffffff


	//   ....[17]....
        /*007c*/ 	.word	0xffffffff


	//   ....[18]....
        /*0080*/ 	.word	0xffffffff


	//   ....[19]....
        /*0084*/ 	.word	0xffffffff


	//----- nvinfo : EIATTR_COOP_GROUP_INSTR_OFFSETS
	.align		4
.L_1440:
        /*0088*/ 	.byte	0x04, 0x28
        /*008a*/ 	.short	(.L_1442 - .L_1441)


	//   ....[0]....
.L_1441:
        /*008c*/ 	.word	0x0002fc30


	//   ....[1]....
        /*0090*/ 	.word	0x0002fc60


	//   ....[2]....
        /*0094*/ 	.word	0x0002fcc0


	//   ....[3]....
        /*0098*/ 	.word	0x0002fce0


	//   ....[4]....
        /*009c*/ 	.word	0x0002fd00


	//   ....[5]....
        /*00a0*/ 	.word	0x00030560


	//   ....[6]....
        /*00a4*/ 	.word	0x00030580


	//   ....[7]....
        /*00a8*/ 	.word	0x000305a0


	//   ....[8]....
        /*00ac*/ 	.word	0x000305c0


	//   ....[9]....
        /*00b0*/ 	.word	0x000305e0


	//   ....[10]....
        /*00b4*/ 	.word	0x00031990


	//   ....[11]....
        /*00b8*/ 	.word	0x00031a10


	//   ....[12]....
        /*00bc*/ 	.word	0x00031a70


	//   ....[13]....
        /*00c0*/ 	.word	0x00031ad0


	//   ....[14]....
        /*00c4*/ 	.word	0x00031b30


	//   ....[15]....
        /*00c8*/ 	.word	0x00032410


	//   ....[16]....
        /*00cc*/ 	.word	0x00032470


	//   ....[17]....
        /*00d0*/ 	.word	0x000324d0


	//   ....[18]....
        /*00d4*/ 	.word	0x00032530


	//   ....[19]....
        /*00d8*/ 	.word	0x000325a0


	//----- nvinfo : EIATTR_EXIT_INSTR_OFFSETS
	.align		4
.L_1442:
        /*00dc*/ 	.byte	0x04, 0x1c
        /*00de*/ 	.short	(.L_1444 - .L_1443)


	//   ....[0]....
.L_1443:
        /*00e0*/ 	.word	0x00000fc0


	//   ....[1]....
        /*00e4*/ 	.word	0x00031930


	//----- nvinfo : EIATTR_MAX_THREADS
	.align		4
.L_1444:
        /*00e8*/ 	.byte	0x04, 0x05
        /*00ea*/ 	.short	(.L_1446 - .L_1445)
.L_1445:
        /*00ec*/ 	.word	0x00000080
        /*00f0*/ 	.word	0x00000001
        /*00f4*/ 	.word	0x00000001


	//----- nvinfo : EIATTR_CRS_STACK_SIZE
	.align		4
.L_1446:
        /*00f8*/ 	.byte	0x04, 0x1e
        /*00fa*/ 	.short	(.L_1448 - .L_1447)
.L_1447:
        /*00fc*/ 	.word	0x00000000
.L_1448:


//--------------------- .nv.info._ZN10layer_norm31ln_parallel_residual_fwd_kernelINS_13Kernel_traitsIf6__halfS2_S2_fjLj2048ELj1ELj4ELj1ELj16ENS_18Kernel_traits_baseILj2048EfS2_S2_S2_fjLj128EEEEELb1ELb1ELb1EEEvNS_9FwdParamsE --------------------------
	.section	.nv.info._ZN10layer_norm31ln_parallel_residual_fwd_kernelINS_13Kernel_traitsIf6__halfS2_S2_fjLj2048ELj1ELj4ELj1ELj16ENS_18Kernel_traits_baseILj2048EfS2_S2_S2_fjLj128EEEEELb1ELb1ELb1EEEvNS_9FwdParamsE,"",@"SHT_CUDA_INFO"
	.sectionflags	@""
	.align	4


	//----- nvinfo : EIATTR_CUDA_API_VERSION
	.align		4
        /*0000*/ 	.byte	0x04, 0x37
        /*0002*/ 	.short	(.L_1450 - .L_1449)
.L_1449:
        /*0004*/ 	.word	0x00000082


	//----- nvinfo : EIATTR_SW2861232_WAR
	.align		4
.L_1450:
        /*0008*/ 	.byte	0x01, 0x35
	.zero		2


	//----- nvinfo : EIATTR_PARAM_CBANK
	.align		4
        /*000c*/ 	.byte	0x04, 0x0a
        /*000e*/ 	.short	(.L_1452 - .L_1451)
	.align		4
.L_1451:
        /*0010*/ 	.word	index@(.nv.constant0._ZN10layer_norm31ln_parallel_residual_fwd_kernelINS_13Kernel_traitsIf6__halfS2_S2_fjLj2048ELj1ELj4ELj1ELj16ENS_18Kernel_traits_baseILj2048EfS2_S2_S2_fjLj128EEEEELb1ELb1ELb1EEEvNS_9FwdParamsE)
        /*0014*/ 	.short	0x0160
        /*0016*/ 	.short	0x00e8


	//----- nvinfo : EIATTR_CBANK_PARAM_SIZE
	.align		4
.L_1452:
        /*0018*/ 	.byte	0x03, 0x19
        /*001a*/ 	.short	0x00e8


	//----- nvinfo : EIATTR_KPARAM_INFO
	.align		4
        /*001c*/ 	.byte	0x04, 0x17
        /*001e*/ 	.short	(.L_1454 - .L_1453)
.L_1453:
        /*0020*/ 	.word	0x00000000
        /*0024*/ 	.short	0x0000
        /*0026*/ 	.short	0x0000
        /*0028*/ 	.byte	0x00, 0xf0, 0xa1, 0x03


	//----- nvinfo : EIATTR_MAXREG_COUNT
	.align		4
.L_1454:
        /*002c*/ 	.byte	0x03, 0x1b
        /*002e*/ 	.short	0x00ff


	//----- nvinfo : EIATTR_MERCURY_ISA_VERSION
	.align		4
        /*0030*/ 	.byte	0x03, 0x5f
        /*0032*/ 	.short	0x0000


	//----- nvinfo : EIATTR_COOP_GROUP_MASK_REGIDS
	.align		4
        /*0034*/ 	.byte	0x04, 0x29
        /*0036*/ 	.short	(.L_1456 - .L_1455)


	//   ....[0]....
.L_1455:
        /*0038*/ 	.word	0xffffffff


	//   ....[1]....
        /*003c*/ 	.word	0xffffffff


	//   ....[2]....
        /*0040*/ 	.word	0xffffffff


	//   ....[3]....
        /*0044*/ 	.word	0xffffffff


	//   ....[4]....
        /*0048*/ 	.word	0xffffffff


	//   ....[5]....
        /*004c*/ 	.word	0xffffffff


	//   ....[6]....
        /*0050*/ 	.word	0xffffffff


	//   ....[7]....
        /*0054*/ 	.word	0xffffffff


	//   ....[8]....
        /*0058*/ 	.word	0xffffffff


	//   ....[9]....
        /*005c*/ 	.word	0xffffffff


	//   ....[10]....
        /*0060*/ 	.word	0xffffffff


	//   ....[11]....
        /*0064*/ 	.word	0xffffffff


	//   ....[12]....
        /*0068*/ 	.word	0xffffffff


	//   ....[13]....
        /*006c*/ 	.word	0xffffffff


	//   ....[14]....
        /*0070*/ 	.word	0xffffffff


	//   ....[15]....
        /*0074*/ 	.word	0xffffffff


	//   ....[16]....
        /*0078*/ 	.word	0xffffffff


	//   ....[17]....
        /*007c*/ 	.word	0xffffffff


	//   ....[18]....
        /*0080*/ 	.word	0xffffffff


	//   ....[19]....
        /*0084*/ 	.word	0xffffffff


	//----- nvinfo : EIATTR_COOP_GROUP_INSTR_OFFSETS
	.align		4
.L_1456:
        /*0088*/ 	.byte	0x04, 0x28
        /*008a*/ 	.short	(.L_1458 - .L_1457)


	//   ....[0]....
.L_1457:
        /*008c*/ 	.word	0x0002ebb0


	//   ....[1]....
        /*0090*/ 	.word	0x0002ebe0


	//   ....[2]....
        /*0094*/ 	.word	0x0002ec00


	//   ....[3]....
        /*0098*/ 	.word	0x0002ec20


	//   ....[4]....
        /*009c*/ 	.word	0x0002ec40


	//   ....[5]....
        /*00a0*/ 	.word	0x0002f470


	//   ....[6]....
        /*00a4*/ 	.word	0x0002f490


	//   ....[7]....
        /*00a8*/ 	.word	0x0002f4b0


	//   ....[8]....
        /*00ac*/ 	.word	0x0002f4d0


	//   ....[9]....
        /*00b0*/ 	.word	0x0002f4f0


	//   ....[10]....
        /*00b4*/ 	.word	0x00030610


	//   ....[11]....
        /*00b8*/ 	.word	0x00030670


	//   ....[12]....
        /*00bc*/ 	.word	0x000306d0


	//   ....[13]....
        /*00c0*/ 	.word	0x00030730


	//   ....[14]....
        /*00c4*/ 	.word	0x00030790


	//   ....[15]....
        /*00c8*/ 	.word	0x00031000


	//   ....[16]....
        /*00cc*/ 	.word	0x00031060


	//   ....[17]....
        /*00d0*/ 	.word	0x000310c0


	//   ....[18]....
        /*00d4*/ 	.word	0x00031120


	//   ....[19]....
        /*00d8*/ 	.word	0x00031180


	//----- nvinfo : EIATTR_EXIT_INSTR_OFFSETS
	.align		4
.L_1458:
        /*00dc*/ 	.byte	0x04, 0x1c
        /*00de*/ 	.short	(.L_1460 - .L_1459)


	//   ....[0]....
.L_1459:
        /*00e0*/ 	.word	0x00000850


	//   ....[1]....
        /*00e4*/ 	.word	0x000305c0


	//----- nvinfo : EIATTR_MAX_THREADS
	.align		4
.L_1460:
        /*00e8*/ 	.byte	0x04, 0x05
        /*00ea*/ 	.short	(.L_1462 - .L_1461)
.L_1461:
        /*00ec*/ 	.word	0x00000080
        /*00f0*/ 	.word	0x00000001
        /*00f4*/ 	.word	0x00000001


	//----- nvinfo : EIATTR_CRS_STACK_SIZE
	.align		4
.L_1462:
        /*00f8*/ 	.byte	0x04, 0x1e
        /*00fa*/ 	.short	(.L_1464 - .L_1463)
.L_1463:
        /*00fc*/ 	.word	0x00000000
.L_1464:


//--------------------- .nv.info._ZN10layer_norm31ln_parallel_residual_fwd_kernelINS_13Kernel_traitsI6__halfS2_fS2_fjLj2048ELj1ELj4ELj1ELj16ENS_18Kernel_traits_baseILj2048ES2_S2_fS2_fjLj128EEEEELb0ELb0ELb0EEEvNS_9FwdParamsE --------------------------
	.section	.nv.info._ZN10layer_norm31ln_parallel_residual_fwd_kernelINS_13Kernel_traitsI6__halfS2_fS2_fjLj2048ELj1ELj4ELj1ELj16ENS_18Kernel_traits_baseILj2048ES2_S2_fS2_fjLj128EEEEELb0ELb0ELb0EEEvNS_9FwdParamsE,"",@"SHT_CUDA_INFO"
	.sectionflags	@""
	.align	4


	//----- nvinfo : EIATTR_CUDA_API_VERSION
	.align		4
        /*0000*/ 	.byte	0x04, 0x37
        /*0002*/ 	.short	(.L_1466 - .L_1465)
.L_1465:
        /*0004*/ 	.word	0x00000082


	//----- nvinfo : EIATTR_SW2861232_WAR
	.align		4
.L_1466:
        /*0008*/ 	.byte	0x01, 0x35
	.zero		2


	//----- nvinfo : EIATTR_PARAM_CBANK
	.align		4
        /*000c*/ 	.byte	0x04, 0x0a
        /*000e*/ 	.short	(.L_1468 - .L_1467)
	.align		4
.L_1467:
        /*0010*/ 	.word	index@(.nv.constant0._ZN10layer_norm31ln_parallel_residual_fwd_kernelINS_13Kernel_traitsI6__halfS2_fS2_fjLj2048ELj1ELj4ELj1ELj16ENS_18Kernel_traits_baseILj2048ES2_S2_fS2_fjLj128EEEEELb0ELb0ELb0EEEvNS_9FwdParamsE)
        /*0014*/ 	.short	0x0160
        /*0016*/ 	.short	0x00e8


	//----- nvinfo : EIATTR_CBANK_PARAM_SIZE
	.align		4
.L_1468:
        /*0018*/ 	.byte	0x03, 0x19
        /*001a*/ 	.short	0x00e8


	//----- nvinfo : EIATTR_KPARAM_INFO
	.align		4
        /*001c*/ 	.byte	0x04, 0x17
        /*001e*/ 	.short	(.L_1470 - .L_1469)
.L_1469:
        /*0020*/ 	.word	0x00000000
        /*0024*/ 	.short	0x0000
        /*0026*/ 	.short	0x0000
        /*0028*/ 	.byte	0x00, 0xf0, 0xa1, 0x03


	//----- nvinfo : EIATTR_MAXREG_COUNT
	.align		4
.L_1470:
        /*002c*/ 	.byte	0x03, 0x1b
        /*002e*/ 	.short	0x00ff


	//----- nvinfo : EIATTR_ANNOTATIONS
	.align		4
        /*0030*/ 	.byte	0x04, 0x55
        /*0032*/ 	.short	(.L_1472 - .L_1471)


	//   ....[0]....
.L_1471:
        /* <DEDUP_REMOVED lines=126> */


	//----- nvinfo : EIATTR_MERCURY_ISA_VERSION
	.align		4
.L_1472:
        /*0804*/ 	.byte	0x03, 0x5f
        /*0806*/ 	.short	0x0000


	//----- nvinfo : EIATTR_COOP_GROUP_MASK_REGIDS
	.align		4
        /*0808*/ 	.byte	0x04, 0x29
        /*080a*/ 	.short	(.L_1474 - .L_1473)


	//   ....[0]....
.L_1473:
        /*080c*/ 	.word	0xffffffff


	//   ....[1]....
        /*0810*/ 	.word	0xffffffff


	//   ....[2]....
        /*0814*/ 	.word	0xffffffff


	//   ....[3]....
        /*0818*/ 	.word	0xffffffff


	//   ....[4]....
        /*081c*/ 	.word	0xffffffff


	//   ....[5]....
        /*0820*/ 	.word	0xffffffff


	//   ....[6]....
        /*0824*/ 	.word	0xffffffff


	//   ....[7]....
        /*0828*/ 	.word	0xffffffff


	//   ....[8]....
        /*082c*/ 	.word	0xffffffff


	//   ....[9]....
        /*0830*/ 	.word	0xffffffff


	//   ....[10]....
        /*0834*/ 	.word	0xffffffff


	//   ....[11]....
        /*0838*/ 	.word	0xffffffff


	//   ....[12]....
        /*083c*/ 	.word	0xffffffff


	//   ....[13]....
        /*0840*/ 	.word	0xffffffff


	//   ....[14]....
        /*0844*/ 	.word	0xffffffff


	//   ....[15]....
        /*0848*/ 	.word	0xffffffff


	//   ....[16]....
        /*084c*/ 	.word	0xffffffff


	//   ....[17]....
        /*0850*/ 	.word	0xffffffff


	//   ....[18]....
        /*0854*/ 	.word	0xffffffff


	//   ....[19]....
        /*0858*/ 	.word	0xffffffff


	//----- nvinfo : EIATTR_COOP_GROUP_INSTR_OFFSETS
	.align		4
.L_1474:
        /*085c*/ 	.byte	0x04, 0x28
        /*085e*/ 	.short	(.L_1476 - .L_1475)


	//   ....[0]....
.L_1475:
        /*0860*/ 	.word	0x00005720


	//   ....[1]....
        /*0864*/ 	.word	0x00005750


	//   ....[2]....
        /*0868*/ 	.word	0x000057a0


	//   ....[3]....
        /*086c*/ 	.word	0x000057c0


	//   ....[4]....
        /*0870*/ 	.word	0x000057e0


	//   ....[5]....
        /*0874*/ 	.word	0x00006040


	//   ....[6]....
        /*0878*/ 	.word	0x00006060


	//   ....[7]....
        /*087c*/ 	.word	0x00006080


	//   ....[8]....
        /*0880*/ 	.word	0x000060a0


	//   ....[9]....
        /*0884*/ 	.word	0x000060c0


	//   ....[10]....
        /*0888*/ 	.word	0x00008540


	//   ....[11]....
        /*088c*/ 	.word	0x000085a0


	//   ....[12]....
        /*0890*/ 	.word	0x00008600


	//   ....[13]....
        /*0894*/ 	.word	0x00008660


	//   ....[14]....
        /*0898*/ 	.word	0x000086c0


	//   ....[15]....
        /*089c*/ 	.word	0x00008f90


	//   ....[16]....
        /*08a0*/ 	.word	0x00008ff0


	//   ....[17]....
        /*08a4*/ 	.word	0x00009050


	//   ....[18]....
        /*08a8*/ 	.word	0x000090b0


	//   ....[19]....
        /*08ac*/ 	.word	0x00009110


	//----- nvinfo : EIATTR_EXIT_INSTR_OFFSETS
	.align		4
.L_1476:
        /*08b0*/ 	.byte	0x04, 0x1c
        /*08b2*/ 	.short	(.L_1478 - .L_1477)


	//   ....[0]....
.L_1477:
        /*08b4*/ 	.word	0x00000f30


	//   ....[1]....
        /*08b8*/ 	.word	0x000084f0


	//----- nvinfo : EIATTR_MAX_THREADS
	.align		4
.L_1478:
        /*08bc*/ 	.byte	0x04, 0x05
        /*08be*/ 	.short	(.L_1480 - .L_1479)
.L_1479:
        /*08c0*/ 	.word	0x00000080
        /*08c4*/ 	.word	0x00000001
        /*08c8*/ 	.word	0x00000001


	//----- nvinfo : EIATTR_CRS_STACK_SIZE
	.align		4
.L_1480:
        /*08cc*/ 	.byte	0x04, 0x1e
        /*08ce*/ 	.short	(.L_1482 - .L_1481)
.L_1481:
        /*08d0*/ 	.word	0x00000000
.L_1482:


//--------------------- .nv.info._ZN10layer_norm31ln_parallel_residual_fwd_kernelINS_13Kernel_traitsI6__halfS2_fS2_fjLj2048ELj1ELj4ELj1ELj16ENS_18Kernel_traits_baseILj2048ES2_S2_fS2_fjLj128EEEEELb0ELb0ELb1EEEvNS_9FwdParamsE --------------------------
	.section	.nv.info._ZN10layer_norm31ln_parallel_residual_fwd_kernelINS_13Kernel_traitsI6__halfS2_fS2_fjLj2048ELj1ELj4ELj1ELj16ENS_18Kernel_traits_baseILj2048ES2_S2_fS2_fjLj128EEEEELb0ELb0ELb1EEEvNS_9FwdParamsE,"",@"SHT_CUDA_INFO"
	.sectionflags	@""
	.align	4


	//----- nvinfo : EIATTR_CUDA_API_VERSION
	.align		4
        /*0000*/ 	.byte	0x04, 0x37
        /*0002*/ 	.short	(.L_1484 - .L_1483)
.L_1483:
        /*0004*/ 	.word	0x00000082


	//----- nvinfo : EIATTR_SW2861232_WAR
	.align		4
.L_1484:
        /*0008*/ 	.byte	0x01, 0x35
	.zero		2


	//----- nvinfo : EIATTR_PARAM_CBANK
	.align		4
        /*000c*/ 	.byte	0x04, 0x0a
        /*000e*/ 	.short	(.L_1486 - .L_1485)
	.align		4
.L_1485:
        /*0010*/ 	.word	index@(.nv.constant0._ZN10layer_norm31ln_parallel_residual_fwd_kernelINS_13Kernel_traitsI6__halfS2_fS2_fjLj2048ELj1ELj4ELj1ELj16ENS_18Kernel_traits_baseILj2048ES2_S2_fS2_fjLj128EEEEELb0ELb0ELb1EEEvNS_9FwdParamsE)
        /*0014*/ 	.short	0x0160
        /*0016*/ 	.short	0x00e8


	//----- nvinfo : EIATTR_CBANK_PARAM_SIZE
	.align		4
.L_1486:
        /*0018*/ 	.byte	0x03, 0x19
        /*001a*/ 	.short	0x00e8


	//----- nvinfo : EIATTR_KPARAM_INFO
	.align		4
        /*001c*/ 	.byte	0x04, 0x17
        /*001e*/ 	.short	(.L_1488 - .L_1487)
.L_1487:
        /*0020*/ 	.word	0x00000000
        /*0024*/ 	.short	0x0000
        /*0026*/ 	.short	0x0000
        /*0028*/ 	.byte	0x00, 0xf0, 0xa1, 0x03


	//----- nvinfo : EIATTR_MAXREG_COUNT
	.align		4
.L_1488:
        /*002c*/ 	.byte	0x03, 0x1b
        /*002e*/ 	.short	0x00ff


	//----- nvinfo : EIATTR_ANNOTATIONS
	.align		4
        /*0030*/ 	.byte	0x04, 0x55
        /*0032*/ 	.short	(.L_1490 - .L_1489)


	//   ....[0]....
.L_1489:
        /* <DEDUP_REMOVED lines=37> */


	//----- nvinfo : EIATTR_MERCURY_ISA_VERSION
	.align		4
.L_1490:
        /*0274*/ 	.byte	0x03, 0x5f
        /*0276*/ 	.short	0x0000


	//----- nvinfo : EIATTR_COOP_GROUP_MASK_REGIDS
	.align		4
        /*0278*/ 	.byte	0x04, 0x29
        /*027a*/ 	.short	(.L_1492 - .L_1491)


	//   ....[0]....
.L_1491:
        /*027c*/ 	.word	0xffffffff


	//   ....[1]....
        /*0280*/ 	.word	0xffffffff


	//   ....[2]....
        /*0284*/ 	.word	0xffffffff


	//   ....[3]....
        /*0288*/ 	.word	0xffffffff


	//   ....[4]....
        /*028c*/ 	.word	0xffffffff


	//   ....[5]....
        /*0290*/ 	.word	0xffffffff


	//   ....[6]....
        /*0294*/ 	.word	0xffffffff


	//   ....[7]....
        /*0298*/ 	.word	0xffffffff


	//   ....[8]....
        /*029c*/ 	.word	0xffffffff


	//   ....[9]....
        /*02a0*/ 	.word	0xffffffff


	//   ....[10]....
        /*02a4*/ 	.word	0xffffffff


	//   ....[11]....
        /*02a8*/ 	.word	0xffffffff


	//   ....[12]....
        /*02ac*/ 	.word	0xffffffff


	//   ....[13]....
        /*02b0*/ 	.word	0xffffffff


	//   ....[14]....
        /*02b4*/ 	.word	0xffffffff


	//   ....[15]....
        /*02b8*/ 	.word	0xffffffff


	//   ....[16]....
        /*02bc*/ 	.word	0xffffffff


	//   ....[17]....
        /*02c0*/ 	.word	0xffffffff


	//   ....[18]....
        /*02c4*/ 	.word	0xffffffff


	//   ....[19]....
        /*02c8*/ 	.word	0xffffffff


	//----- nvinfo : EIATTR_COOP_GROUP_INSTR_OFFSETS
	.align		4
.L_1492:
        /*02cc*/ 	.byte	0x04, 0x28
        /*02ce*/ 	.short	(.L_1494 - .L_1493)


	//   ....[0]....
.L_1493:
        /*02d0*/ 	.word	0x00003ee0


	//   ....[1]....
        /*02d4*/ 	.word	0x00003f10


	//   ....[2]....
        /*02d8*/ 	.word	0x00003f30


	//   ....[3]....
        /*02dc*/ 	.word	0x00003f50


	//   ....[4]....
        /*02e0*/ 	.word	0x00003f70


	//   ....[5]....
        /*02e4*/ 	.word	0x000047a0


	//   ....[6]....
        /*02e8*/ 	.word	0x000047c0


	//   ....[7]....
        /*02ec*/ 	.word	0x000047e0


	//   ....[8]....
        /*02f0*/ 	.word	0x00004800


	//   ....[9]....
        /*02f4*/ 	.word	0x00004820


	//   ....[10]....
        /*02f8*/ 	.word	0x00006a60


	//   ....[11]....
        /*02fc*/ 	.word	0x00006ac0


	//   ....[12]....
        /*0300*/ 	.word	0x00006b20


	//   ....[13]....
        /*0304*/ 	.word	0x00006b80


	//   ....[14]....
        /*0308*/ 	.word	0x00006be0


	//   ....[15]....
        /*030c*/ 	.word	0x00007450


	//   ....[16]....
        /*0310*/ 	.word	0x000074b0


	//   ....[17]....
        /*0314*/ 	.word	0x00007510


	//   ....[18]....
        /*0318*/ 	.word	0x00007570


	//   ....[19]....
        /*031c*/ 	.word	0x000075d0


	//----- nvinfo : EIATTR_EXIT_INSTR_OFFSETS
	.align		4
.L_1494:
        /*0320*/ 	.byte	0x04, 0x1c
        /*0322*/ 	.short	(.L_1496 - .L_1495)


	//   ....[0]....
.L_1495:
        /*0324*/ 	.word	0x000006f0


	//   ....[1]....
        /*0328*/ 	.word	0x00006a10


	//----- nvinfo : EIATTR_MAX_THREADS
	.align		4
.L_1496:
        /*032c*/ 	.byte	0x04, 0x05
        /*032e*/ 	.short	(.L_1498 - .L_1497)
.L_1497:
        /*0330*/ 	.word	0x00000080
        /*0334*/ 	.word	0x00000001
        /*0338*/ 	.word	0x00000001


	//----- nvinfo : EIATTR_CRS_STACK_SIZE
	.align		4
.L_1498:
        /*033c*/ 	.byte	0x04, 0x1e
        /*033e*/ 	.short	(.L_1500 - .L_1499)
.L_1499:
        /*0340*/ 	.word	0x00000000
.L_1500:


//--------------------- .nv.info._ZN10layer_norm31ln_parallel_residual_fwd_kernelINS_13Kernel_traitsI6__halfS2_fS2_fjLj2048ELj1ELj4ELj1ELj16ENS_18Kernel_traits_baseILj2048ES2_S2_fS2_fjLj128EEEEELb0ELb1ELb0EEEvNS_9FwdParamsE --------------------------
	.section	.nv.info._ZN10layer_norm31ln_parallel_residual_fwd_kernelINS_13Kernel_traitsI6__halfS2_fS2_fjLj2048ELj1ELj4ELj1ELj16ENS_18Kernel_traits_baseILj2048ES2_S2_fS2_fjLj128EEEEELb0ELb1ELb0EEEvNS_9FwdParamsE,"",@"SHT_CUDA_INFO"
	.sectionflags	@""
	.align	4


	//----- nvinfo : EIATTR_CUDA_API_VERSION
	.align		4
        /*0000*/ 	.byte	0x04, 0x37
        /*0002*/ 	.short	(.L_1502 - .L_1501)
.L_1501:
        /*0004*/ 	.word	0x00000082


	//----- nvinfo : EIATTR_SW2861232_WAR
	.align		4
.L_1502:
        /*0008*/ 	.byte	0x01, 0x35
	.zero		2


	//----- nvinfo : EIATTR_PARAM_CBANK
	.align		4
        /*000c*/ 	.byte	0x04, 0x0a
        /*000e*/ 	.short	(.L_1504 - .L_1503)
	.align		4
.L_1503:
        /*0010*/ 	.word	index@(.nv.constant0._ZN10layer_norm31ln_parallel_residual_fwd_kernelINS_13Kernel_traitsI6__halfS2_fS2_fjLj2048ELj1ELj4ELj1ELj16ENS_18Kernel_traits_baseILj2048ES2_S2_fS2_fjLj128EEEEELb0ELb1ELb0EEEvNS_9FwdParamsE)
        /*0014*/ 	.short	0x0160
        /*0016*/ 	.short	0x00e8


	//----- nvinfo : EIATTR_CBANK_PARAM_SIZE
	.align		4
.L_1504:
        /*0018*/ 	.byte	0x03, 0x19
        /*001a*/ 	.short	0x00e8


	//----- nvinfo : EIATTR_KPARAM_INFO
	.align		4
        /*001c*/ 	.byte	0x04, 0x17
        /*001e*/ 	.short	(.L_1506 - .L_1505)
.L_1505:
        /*0020*/ 	.word	0x00000000
        /*0024*/ 	.short	0x0000
        /*0026*/ 	.short	0x0000
        /*0028*/ 	.byte	0x00, 0xf0, 0xa1, 0x03


	//----- nvinfo : EIATTR_MAXREG_COUNT
	.align		4
.L_1506:
        /*002c*/ 	.byte	0x03, 0x1b
        /*002e*/ 	.short	0x00ff


	//----- nvinfo : EIATTR_MERCURY_ISA_VERSION
	.align		4
        /*0030*/ 	.byte	0x03, 0x5f
        /*0032*/ 	.short	0x0000


	//----- nvinfo : EIATTR_COOP_GROUP_MASK_REGIDS
	.align		4
        /*0034*/ 	.byte	0x04, 0x29
        /*0036*/ 	.short	(.L_1508 - .L_1507)


	//   ....[0]....
.L_1507:
        /*0038*/ 	.word	0xffffffff


	//   ....[1]....
        /*003c*/ 	.word	0xffffffff


	//   ....[2]....
        /*0040*/ 	.word	0xffffffff


	//   ....[3]....
        /*0044*/ 	.word	0xffffffff


	//   ....[4]....
        /*0048*/ 	.word	0xffffffff


	//   ....[5]....
        /*004c*/ 	.word	0xffffffff


	//   ....[6]....
        /*0050*/ 	.word	0xffffffff


	//   ....[7]....
        /*0054*/ 	.word	0xffffffff


	//   ....[8]....
        /*0058*/ 	.word	0xffffffff


	//   ....[9]....
        /*005c*/ 	.word	0xffffffff


	//   ....[10]....
        /*0060*/ 	.word	0xffffffff


	//   ....[11]....
        /*0064*/ 	.word	0xffffffff


	//   ....[12]....
        /*0068*/ 	.word	0xffffffff


	//   ....[13]....
        /*006c*/ 	.word	0xffffffff


	//   ....[14]....
        /*0070*/ 	.word	0xffffffff


	//   ....[15]....
        /*0074*/ 	.word	0xffffffff


	//   ....[16]....
        /*0078*/ 	.word	0xffffffff


	//   ....[17]....
        /*007c*/ 	.word	0xffffffff


	//   ....[18]....
        /*0080*/ 	.word	0xffffffff


	//   ....[19]....
        /*0084*/ 	.word	0xffffffff


	//----- nvinfo : EIATTR_COOP_GROUP_INSTR_OFFSETS
	.align		4
.L_1508:
        /*0088*/ 	.byte	0x04, 0x28
        /*008a*/ 	.short	(.L_1510 - .L_1509)


	//   ....[0]....
.L_1509:
        /*008c*/ 	.word	0x000042f0


	//   ....[1]....
        /*0090*/ 	.word	0x00004320


	//   ....[2]....
        /*0094*/ 	.word	0x00004360


	//   ....[3]....
        /*0098*/ 	.word	0x00004380


	//   ....[4]....
        /*009c*/ 	.word	0x000043a0


	//   ....[5]....
        /*00a0*/ 	.word	0x00004c00


	//   ....[6]....
        /*00a4*/ 	.word	0x00004c20


	//   ....[7]....
        /*00a8*/ 	.word	0x00004c40


	//   ....[8]....
        /*00ac*/ 	.word	0x00004c60


	//   ....[9]....
        /*00b0*/ 	.word	0x00004c80


	//   ....[10]....
        /*00b4*/ 	.word	0x00006010


	//   ....[11]....
        /*00b8*/ 	.word	0x00006090


	//   ....[12]....
        /*00bc*/ 	.word	0x000060f0


	//   ....[13]....
        /*00c0*/ 	.word	0x00006150


	//   ....[14]....
        /*00c4*/ 	.word	0x000061b0


	//   ....[15]....
        /*00c8*/ 	.word	0x00006a70


	//   ....[16]....
        /*00cc*/ 	.word	0x00006ad0


	//   ....[17]....
        /*00d0*/ 	.word	0x00006b30


	//   ....[18]....
        /*00d4*/ 	.word	0x00006b90


	//   ....[19]....
        /*00d8*/ 	.word	0x00006c00


	//----- nvinfo : EIATTR_EXIT_INSTR_OFFSETS
	.align		4
.L_1510:
        /*00dc*/ 	.byte	0x04, 0x1c
        /*00de*/ 	.short	(.L_1512 - .L_1511)


	//   ....[0]....
.L_1511:
        /*00e0*/ 	.word	0x00000920


	//   ....[1]....
        /*00e4*/ 	.word	0x00005fb0


	//----- nvinfo : EIATTR_MAX_THREADS
	.align		4
.L_1512:
        /*00e8*/ 	.byte	0x04, 0x05
        /*00ea*/ 	.short	(.L_1514 - .L_1513)
.L_1513:
        /*00ec*/ 	.word	0x00000080
        /*00f0*/ 	.word	0x00000001
        /*00f4*/ 	.word	0x00000001


	//----- nvinfo : EIATTR_CRS_STACK_SIZE
	.align		4
.L_1514:
        /*00f8*/ 	.byte	0x04, 0x1e
        /*00fa*/ 	.short	(.L_1516 - .L_1515)
.L_1515:
        /*00fc*/ 	.word	0x00000000
.L_1516:


//--------------------- .nv.info._ZN10layer_norm31ln_parallel_residual_fwd_kernelINS_13Kernel_traitsI6__halfS2_fS2_fjLj2048ELj1ELj4ELj1ELj16ENS_18Kernel_traits_baseILj2048ES2_S2_fS2_fjLj128EEEEELb0ELb1ELb1EEEvNS_9FwdParamsE --------------------------
	.section	.nv.info._ZN10layer_norm31ln_parallel_residual_fwd_kernelINS_13Kernel_traitsI6__halfS2_fS2_fjLj2048ELj1ELj4ELj1ELj16ENS_18Kernel_traits_baseILj2048ES2_S2_fS2_fjLj128EEEEELb0ELb1ELb1EEEvNS_9FwdParamsE,"",@"SHT_CUDA_INFO"
	.sectionflags	@""
	.align	4


	//----- nvinfo : EIATTR_CUDA_API_VERSION
	.align		4
        /*0000*/ 	.byte	0x04, 0x37
        /*0002*/ 	.short	(.L_1518 - .L_1517)
.L_1517:
        /*0004*/ 	.word	0x00000082


	//----- nvinfo : EIATTR_SW2861232_WAR
	.align		4
.L_1518:
        /*0008*/ 	.byte	0x01, 0x35
	.zero		2


	//----- nvinfo : EIATTR_PARAM_CBANK
	.align		4
        /*000c*/ 	.byte	0x04, 0x0a
        /*000e*/ 	.short	(.L_1520 - .L_1519)
	.align		4
.L_1519:
        /*0010*/ 	.word	index@(.nv.constant0._ZN10layer_norm31ln_parallel_residual_fwd_kernelINS_13Kernel_traitsI6__halfS2_fS2_fjLj2048ELj1ELj4ELj1ELj16ENS_18Kernel_traits_baseILj2048ES2_S2_fS2_fjLj128EEEEELb0ELb1ELb1EEEvNS_9FwdParamsE)
        /*0014*/ 	.short	0x0160
        /*0016*/ 	.short	0x00e8


	//----- nvinfo : EIATTR_CBANK_PARAM_SIZE
	.align		4
.L_1520:
        /*0018*/ 	.byte	0x03, 0x19
        /*001a*/ 	.short	0x00e8


	//----- nvinfo : EIATTR_KPARAM_INFO
	.align		4
        /*001c*/ 	.byte	0x04, 0x17
        /*001e*/ 	.short	(.L_1522 - .L_1521)
.L_1521:
        /*0020*/ 	.word	0x00000000
        /*0024*/ 	.short	0x0000
        /*0026*/ 	.short	0x0000
        /*0028*/ 	.byte	0x00, 0xf0, 0xa1, 0x03


	//----- nvinfo : EIATTR_MAXREG_COUNT
	.align		4
.L_1522:
        /*002c*/ 	.byte	0x03, 0x1b
        /*002e*/ 	.short	0x00ff


	//----- nvinfo : EIATTR_MERCURY_ISA_VERSION
	.align		4
        /*0030*/ 	.byte	0x03, 0x5f
        /*0032*/ 	.short	0x0000


	//----- nvinfo : EIATTR_COOP_GROUP_MASK_REGIDS
	.align		4
        /*0034*/ 	.byte	0x04, 0x29
        /*0036*/ 	.short	(.L_1524 - .L_1523)


	//   ....[0]....
.L_1523:
        /*0038*/ 	.word	0xffffffff


	//   ....[1]....
        /*003c*/ 	.word	0xffffffff


	//   ....[2]....
        /*0040*/ 	.word	0xffffffff


	//   ....[3]....
        /*0044*/ 	.word	0xffffffff


	//   ....[4]....
        /*0048*/ 	.word	0xffffffff


	//   ....[5]....
        /*004c*/ 	.word	0xffffffff


	//   ....[6]....
        /*0050*/ 	.word	0xffffffff


	//   ....[7]....
        /*0054*/ 	.word	0xffffffff


	//   ....[8]....
        /*0058*/ 	.word	0xffffffff


	//   ....[9]....
        /*005c*/ 	.word	0xffffffff


	//   ....[10]....
        /*0060*/ 	.word	0xffffffff


	//   ....[11]....
        /*0064*/ 	.word	0xffffffff


	//   ....[12]....
        /*0068*/ 	.word	0xffffffff


	//   ....[13]....
        /*006c*/ 	.word	0xffffffff


	//   ....[14]....
        /*0070*/ 	.word	0xffffffff


	//   ....[15]....
        /*0074*/ 	.word	0xffffffff


	//   ....[16]....
        /*0078*/ 	.word	0xffffffff


	//   ....[17]....
        /*007c*/ 	.word	0xffffffff


	//   ....[18]....
        /*0080*/ 	.word	0xffffffff


	//   ....[19]....
        /*0084*/ 	.word	0xffffffff


	//----- nvinfo : EIATTR_COOP_GROUP_INSTR_OFFSETS
	.align		4
.L_1524:
        /*0088*/ 	.byte	0x04, 0x28
        /*008a*/ 	.short	(.L_1526 - .L_1525)


	//   ....[0]....
.L_1525:
        /*008c*/ 	.word	0x00003350


	//   ....[1]....
        /*0090*/ 	.word	0x00003380


	//   ....[2]....
        /*0094*/ 	.word	0x000033a0


	//   ....[3]....
        /*0098*/ 	.word	0x000033c0


	//   ....[4]....
        /*009c*/ 	.word	0x000033e0


	//   ....[5]....
        /*00a0*/ 	.word	0x00003c10


	//   ....[6]....
        /*00a4*/ 	.word	0x00003c30


	//   ....[7]....
        /*00a8*/ 	.word	0x00003c50


	//   ....[8]....
        /*00ac*/ 	.word	0x00003c70


	//   ....[9]....
        /*00b0*/ 	.word	0x00003c90


	//   ....[10]....
        /*00b4*/ 	.word	0x00005120


	//   ....[11]....
        /*00b8*/ 	.word	0x00005190


	//   ....[12]....
        /*00bc*/ 	.word	0x000051f0


	//   ....[13]....
        /*00c0*/ 	.word	0x00005250


	//   ....[14]....
        /*00c4*/ 	.word	0x000052b0


	//   ....[15]....
        /*00c8*/ 	.word	0x00005b20


	//   ....[16]....
        /*00cc*/ 	.word	0x00005b80


	//   ....[17]....
        /*00d0*/ 	.word	0x00005be0


	//   ....[18]....
        /*00d4*/ 	.word	0x00005c40


	//   ....[19]....
        /*00d8*/ 	.word	0x00005ca0


	//----- nvinfo : EIATTR_EXIT_INSTR_OFFSETS
	.align		4
.L_1526:
        /*00dc*/ 	.byte	0x04, 0x1c
        /*00de*/ 	.short	(.L_1528 - .L_1527)


	//   ....[0]....
.L_1527:
        /*00e0*/ 	.word	0x00000170


	//   ....[1]....
        /*00e4*/ 	.word	0x000050d0


	//----- nvinfo : EIATTR_MAX_THREADS
	.align		4
.L_1528:
        /*00e8*/ 	.byte	0x04, 0x05
        /*00ea*/ 	.short	(.L_1530 - .L_1529)
.L_1529:
        /*00ec*/ 	.word	0x00000080
        /*00f0*/ 	.word	0x00000001
        /*00f4*/ 	.word	0x00000001


	//----- nvinfo : EIATTR_CRS_STACK_SIZE
	.align		4
.L_1530:
        /*00f8*/ 	.byte	0x04, 0x1e
        /*00fa*/ 	.short	(.L_1532 - .L_1531)
.L_1531:
        /*00fc*/ 	.word	0x00000000
.L_1532:


//--------------------- .nv.info._ZN10layer_norm31ln_parallel_residual_fwd_kernelINS_13Kernel_traitsI6__halfS2_fS2_fjLj2048ELj1ELj4ELj1ELj16ENS_18Kernel_traits_baseILj2048ES2_S2_fS2_fjLj128EEEEELb1ELb0ELb0EEEvNS_9FwdParamsE --------------------------
	.section	.nv.info._ZN10layer_norm31ln_parallel_residual_fwd_kernelINS_13Kernel_traitsI6__halfS2_fS2_fjLj2048ELj1ELj4ELj1ELj16ENS_18Kernel_traits_baseILj2048ES2_S2_fS2_fjLj128EEEEELb1ELb0ELb0EEEvNS_9FwdParamsE,"",@"SHT_CUDA_INFO"
	.sectionflags	@""
	.align	4


	//----- nvinfo : EIATTR_CUDA_API_VERSION
	.align		4
        /*0000*/ 	.byte	0x04, 0x37
        /*0002*/ 	.short	(.L_1534 - .L_1533)
.L_1533:
        /*0004*/ 	.word	0x00000082


	//----- nvinfo : EIATTR_SW2861232_WAR
	.align		4
.L_1534:
        /*0008*/ 	.byte	0x01, 0x35
	.zero		2


	//----- nvinfo : EIATTR_PARAM_CBANK
	.align		4
        /*000c*/ 	.byte	0x04, 0x0a
        /*000e*/ 	.short	(.L_1536 - .L_1535)
	.align		4
.L_1535:
        /*0010*/ 	.word	index@(.nv.constant0._ZN10layer_norm31ln_parallel_residual_fwd_kernelINS_13Kernel_traitsI6__halfS2_fS2_fjLj2048ELj1ELj4ELj1ELj16ENS_18Kernel_traits_baseILj2048ES2_S2_fS2_fjLj128EEEEELb1ELb0ELb0EEEvNS_9FwdParamsE)
        /*0014*/ 	.short	0x0160
        /*0016*/ 	.short	0x00e8


	//----- nvinfo : EIATTR_CBANK_PARAM_SIZE
	.align		4
.L_1536:
        /*0018*/ 	.byte	0x03, 0x19
        /*001a*/ 	.short	0x00e8


	//----- nvinfo : EIATTR_KPARAM_INFO
	.align		4
        /*001c*/ 	.byte	0x04, 0x17
        /*001e*/ 	.short	(.L_1538 - .L_1537)
.L_1537:
        /*0020*/ 	.word	0x00000000
        /*0024*/ 	.short	0x0000
        /*0026*/ 	.short	0x0000
        /*0028*/ 	.byte	0x00, 0xf0, 0xa1, 0x03


	//----- nvinfo : EIATTR_MAXREG_COUNT
	.align		4
.L_1538:
        /*002c*/ 	.byte	0x03, 0x1b
        /*002e*/ 	.short	0x00ff


	//----- nvinfo : EIATTR_ANNOTATIONS
	.align		4
        /*0030*/ 	.byte	0x04, 0x55
        /*0032*/ 	.short	(.L_1540 - .L_1539)


	//   ....[0]....
.L_1539:
        /* <DEDUP_REMOVED lines=144> */


	//----- nvinfo : EIATTR_MERCURY_ISA_VERSION
	.align		4
.L_1540:
        /*0924*/ 	.byte	0x03, 0x5f
        /*0926*/ 	.short	0x0000


	//----- nvinfo : EIATTR_COOP_GROUP_MASK_REGIDS
	.align		4
        /*0928*/ 	.byte	0x04, 0x29
        /*092a*/ 	.short	(.L_1542 - .L_1541)


	//   ....[0]....
.L_1541:
        /*092c*/ 	.word	0xffffffff


	//   ....[1]....
        /*0930*/ 	.word	0xffffffff


	//   ....[2]....
        /*0934*/ 	.word	0xffffffff


	//   ....[3]....
        /*0938*/ 	.word	0xffffffff


	//   ....[4]....
        /*093c*/ 	.word	0xffffffff


	//   ....[5]....
        /*0940*/ 	.word	0xffffffff


	//   ....[6]....
        /*0944*/ 	.word	0xffffffff


	//   ....[7]....
        /*0948*/ 	.word	0xffffffff


	//   ....[8]....
        /*094c*/ 	.word	0xffffffff


	//   ....[9]....
        /*0950*/ 	.word	0xffffffff


	//   ....[10]....
        /*0954*/ 	.word	0xffffffff


	//   ....[11]....
        /*0958*/ 	.word	0xffffffff


	//   ....[12]....
        /*095c*/ 	.word	0xffffffff


	//   ....[13]....
        /*0960*/ 	.word	0xffffffff


	//   ....[14]....
        /*0964*/ 	.word	0xffffffff


	//   ....[15]....
        /*0968*/ 	.word	0xffffffff


	//   ....[16]....
        /*096c*/ 	.word	0xffffffff


	//   ....[17]....
        /*0970*/ 	.word	0xffffffff


	//   ....[18]....
        /*0974*/ 	.word	0xffffffff


	//   ....[19]....
        /*0978*/ 	.word	0xffffffff


	//----- nvinfo : EIATTR_COOP_GROUP_INSTR_OFFSETS
	.align		4
.L_1542:
        /*097c*/ 	.byte	0x04, 0x28
        /*097e*/ 	.short	(.L_1544 - .L_1543)


	//   ....[0]....
.L_1543:
        /*0980*/ 	.word	0x00030e10


	//   ....[1]....
        /*0984*/ 	.word	0x00030e40


	//   ....[2]....
        /*0988*/ 	.word	0x00030ec0


	//   ....[3]....
        /*098c*/ 	.word	0x00030ee0


	//   ....[4]....
        /*0990*/ 	.word	0x00030f00


	//   ....[5]....
        /*0994*/ 	.word	0x00031760


	//   ....[6]....
        /*0998*/ 	.word	0x00031780


	//   ....[7]....
        /*099c*/ 	.word	0x000317a0


	//   ....[8]....
        /*09a0*/ 	.word	0x000317c0


	//   ....[9]....
        /*09a4*/ 	.word	0x000317e0


	//   ....[10]....
        /*09a8*/ 	.word	0x00033d90


	//   ....[11]....
        /*09ac*/ 	.word	0x00033df0


	//   ....[12]....
        /*09b0*/ 	.word	0x00033e50


	//   ....[13]....
        /*09b4*/ 	.word	0x00033eb0


	//   ....[14]....
        /*09b8*/ 	.word	0x00033f10


	//   ....[15]....
        /*09bc*/ 	.word	0x00034810


	//   ....[16]....
        /*09c0*/ 	.word	0x00034870


	//   ....[17]....
        /*09c4*/ 	.word	0x000348d0


	//   ....[18]....
        /*09c8*/ 	.word	0x00034930


	//   ....[19]....
        /*09cc*/ 	.word	0x00034990


	//----- nvinfo : EIATTR_EXIT_INSTR_OFFSETS
	.align		4
.L_1544:
        /*09d0*/ 	.byte	0x04, 0x1c
        /*09d2*/ 	.short	(.L_1546 - .L_1545)


	//   ....[0]....
.L_1545:
        /*09d4*/ 	.word	0x000013d0


	//   ....[1]....
        /*09d8*/ 	.word	0x00033d40


	//----- nvinfo : EIATTR_MAX_THREADS
	.align		4
.L_1546:
        /*09dc*/ 	.byte	0x04, 0x05
        /*09de*/ 	.short	(.L_1548 - .L_1547)
.L_1547:
        /*09e0*/ 	.word	0x00000080
        /*09e4*/ 	.word	0x00000001
        /*09e8*/ 	.word	0x00000001


	//----- nvinfo : EIATTR_CRS_STACK_SIZE
	.align		4
.L_1548:
        /*09ec*/ 	.byte	0x04, 0x1e
        /*09ee*/ 	.short	(.L_1550 - .L_1549)
.L_1549:
        /*09f0*/ 	.word	0x00000000
.L_1550:


//--------------------- .nv.info._ZN10layer_norm31ln_parallel_residual_fwd_kernelINS_13Kernel_traitsI6__halfS2_fS2_fjLj2048ELj1ELj4ELj1ELj16ENS_18Kernel_traits_baseILj2048ES2_S2_fS2_fjLj128EEEEELb1ELb0ELb1EEEvNS_9FwdParamsE --------------------------
	.section	.nv.info._ZN10layer_norm31ln_parallel_residual_fwd_kernelINS_13Kernel_traitsI6__halfS2_fS2_fjLj2048ELj1ELj4ELj1ELj16ENS_18Kernel_traits_baseILj2048ES2_S2_fS2_fjLj128EEEEELb1ELb0ELb1EEEvNS_9FwdParamsE,"",@"SHT_CUDA_INFO"
	.sectionflags	@""
	.align	4


	//----- nvinfo : EIATTR_CUDA_API_VERSION
	.align		4
        /*0000*/ 	.byte	0x04, 0x37
        /*0002*/ 	.short	(.L_1552 - .L_1551)
.L_1551:
        /*0004*/ 	.word	0x00000082


	//----- nvinfo : EIATTR_SW2861232_WAR
	.align		4
.L_1552:
        /*0008*/ 	.byte	0x01, 0x35
	.zero		2


	//----- nvinfo : EIATTR_PARAM_CBANK
	.align		4
        /*000c*/ 	.byte	0x04, 0x0a
        /*000e*/ 	.short	(.L_1554 - .L_1553)
	.align		4
.L_1553:
        /*0010*/ 	.word	index@(.nv.constant0._ZN10layer_norm31ln_parallel_residual_fwd_kernelINS_13Kernel_traitsI6__halfS2_fS2_fjLj2048ELj1ELj4ELj1ELj16ENS_18Kernel_traits_baseILj2048ES2_S2_fS2_fjLj128EEEEELb1ELb0ELb1EEEvNS_9FwdParamsE)
        /*0014*/ 	.short	0x0160
        /*0016*/ 	.short	0x00e8


	//----- nvinfo : EIATTR_CBANK_PARAM_SIZE
	.align		4
.L_1554:
        /*0018*/ 	.byte	0x03, 0x19
        /*001a*/ 	.short	0x00e8


	//----- nvinfo : EIATTR_KPARAM_INFO
	.align		4
        /*001c*/ 	.byte	0x04, 0x17
        /*001e*/ 	.short	(.L_1556 - .L_1555)
.L_1555:
        /*0020*/ 	.word	0x00000000
        /*0024*/ 	.short	0x0000
        /*0026*/ 	.short	0x0000
        /*0028*/ 	.byte	0x00, 0xf0, 0xa1, 0x03


	//----- nvinfo : EIATTR_MAXREG_COUNT
	.align		4
.L_1556:
        /*002c*/ 	.byte	0x03, 0x1b
        /*002e*/ 	.short	0x00ff


	//----- nvinfo : EIATTR_ANNOTATIONS
	.align		4
        /*0030*/ 	.byte	0x04, 0x55
        /*0032*/ 	.short	(.L_1558 - .L_1557)


	//   ....[0]....
.L_1557:
        /* <DEDUP_REMOVED lines=56> */


	//----- nvinfo : EIATTR_MERCURY_ISA_VERSION
	.align		4
.L_1558:
        /*03a4*/ 	.byte	0x03, 0x5f
        /*03a6*/ 	.short	0x0000


	//----- nvinfo : EIATTR_COOP_GROUP_MASK_REGIDS
	.align		4
        /*03a8*/ 	.byte	0x04, 0x29
        /*03aa*/ 	.short	(.L_1560 - .L_1559)


	//   ....[0]....
.L_1559:
        /*03ac*/ 	.word	0xffffffff


	//   ....[1]....
        /*03b0*/ 	.word	0xffffffff


	//   ....[2]....
        /*03b4*/ 	.word	0xffffffff


	//   ....[3]....
        /*03b8*/ 	.word	0xffffffff


	//   ....[4]....
        /*03bc*/ 	.word	0xffffffff


	//   ....[5]....
        /*03c0*/ 	.word	0xffffffff


	//   ....[6]....
        /*03c4*/ 	.word	0xffffffff


	//   ....[7]....
        /*03c8*/ 	.word	0xffffffff


	//   ....[8]....
        /*03cc*/ 	.word	0xffffffff


	//   ....[9]....
        /*03d0*/ 	.word	0xffffffff


	//   ....[10]....
        /*03d4*/ 	.word	0xffffffff


	//   ....[11]....
        /*03d8*/ 	.word	0xffffffff


	//   ....[12]....
        /*03dc*/ 	.word	0xffffffff


	//   ....[13]....
        /*03e0*/ 	.word	0xffffffff


	//   ....[14]....
        /*03e4*/ 	.word	0xffffffff


	//   ....[15]....
        /*03e8*/ 	.word	0xffffffff


	//   ....[16]....
        /*03ec*/ 	.word	0xffffffff


	//   ....[17]....
        /*03f0*/ 	.word	0xffffffff


	//   ....[18]....
        /*03f4*/ 	.word	0xffffffff


	//   ....[19]....
        /*03f8*/ 	.word	0xffffffff


	//----- nvinfo : EIATTR_COOP_GROUP_INSTR_OFFSETS
	.align		4
.L_1560:
        /*03fc*/ 	.byte	0x04, 0x28
        /*03fe*/ 	.short	(.L_1562 - .L_1561)


	//   ....[0]....
.L_1561:
        /*0400*/ 	.word	0x0002f300


	//   ....[1]....
        /*0404*/ 	.word	0x0002f330


	//   ....[2]....
        /*0408*/ 	.word	0x0002f350


	//   ....[3]....
        /*040c*/ 	.word	0x0002f370


	//   ....[4]....
        /*0410*/ 	.word	0x0002f390


	//   ....[5]....
        /*0414*/ 	.word	0x0002fbc0


	//   ....[6]....
        /*0418*/ 	.word	0x0002fbe0


	//   ....[7]....
        /*041c*/ 	.word	0x0002fc00


	//   ....[8]....
        /*0420*/ 	.word	0x0002fc20


	//   ....[9]....
        /*0424*/ 	.word	0x0002fc40


	//   ....[10]....
        /*0428*/ 	.word	0x00032030


	//   ....[11]....
        /*042c*/ 	.word	0x00032090


	//   ....[12]....
        /*0430*/ 	.word	0x000320f0


	//   ....[13]....
        /*0434*/ 	.word	0x00032150


	//   ....[14]....
        /*0438*/ 	.word	0x000321b0


	//   ....[15]....
        /*043c*/ 	.word	0x00032a20


	//   ....[16]....
        /*0440*/ 	.word	0x00032a80


	//   ....[17]....
        /*0444*/ 	.word	0x00032ae0


	//   ....[18]....
        /*0448*/ 	.word	0x00032b40


	//   ....[19]....
        /*044c*/ 	.word	0x00032ba0


	//----- nvinfo : EIATTR_EXIT_INSTR_OFFSETS
	.align		4
.L_1562:
        /*0450*/ 	.byte	0x04, 0x1c
        /*0452*/ 	.short	(.L_1564 - .L_1563)


	//   ....[0]....
.L_1563:
        /*0454*/ 	.word	0x00000a80


	//   ....[1]....
        /*0458*/ 	.word	0x00031fe0


	//----- nvinfo : EIATTR_MAX_THREADS
	.align		4
.L_1564:
        /*045c*/ 	.byte	0x04, 0x05
        /*045e*/ 	.short	(.L_1566 - .L_1565)
.L_1565:
        /*0460*/ 	.word	0x00000080
        /*0464*/ 	.word	0x00000001
        /*0468*/ 	.word	0x00000001


	//----- nvinfo : EIATTR_CRS_STACK_SIZE
	.align		4
.L_1566:
        /*046c*/ 	.byte	0x04, 0x1e
        /*046e*/ 	.short	(.L_1568 - .L_1567)
.L_1567:
        /*0470*/ 	.word	0x00000000
.L_1568:


//--------------------- .nv.info._ZN10layer_norm31ln_parallel_residual_fwd_kernelINS_13Kernel_traitsI6__halfS2_fS2_fjLj2048ELj1ELj4ELj1ELj16ENS_18Kernel_traits_baseILj2048ES2_S2_fS2_fjLj128EEEEELb1ELb1ELb0EEEvNS_9FwdParamsE --------------------------
	.section	.nv.info._ZN10layer_norm31ln_parallel_residual_fwd_kernelINS_13Kernel_traitsI6__halfS2_fS2_fjLj2048ELj1ELj4ELj1ELj16ENS_18Kernel_traits_baseILj2048ES2_S2_fS2_fjLj128EEEEELb1ELb1ELb0EEEvNS_9FwdParamsE,"",@"SHT_CUDA_INFO"
	.sectionflags	@""
	.align	4


	//----- nvinfo : EIATTR_CUDA_API_VERSION
	.align		4
        /*0000*/ 	.byte	0x04, 0x37
        /*0002*/ 	.short	(.L_1570 - .L_1569)
.L_1569:
        /*0004*/ 	.word	0x00000082


	//----- nvinfo : EIATTR_SW2861232_WAR
	.align		4
.L_1570:
        /*0008*/ 	.byte	0x01, 0x35
	.zero		2


	//----- nvinfo : EIATTR_PARAM_CBANK
	.align		4
        /*000c*/ 	.byte	0x04, 0x0a
        /*000e*/ 	.short	(.L_1572 - .L_1571)
	.align		4
.L_1571:
        /*0010*/ 	.word	index@(.nv.constant0._ZN10layer_norm31ln_parallel_residual_fwd_kernelINS_13Kernel_traitsI6__halfS2_fS2_fjLj2048ELj1ELj4ELj1ELj16ENS_18Kernel_traits_baseILj2048ES2_S2_fS2_fjLj128EEEEELb1ELb1ELb0EEEvNS_9FwdParamsE)
        /*0014*/ 	.short	0x0160
        /*0016*/ 	.short	0x00e8


	//----- nvinfo : EIATTR_CBANK_PARAM_SIZE
	.align		4
.L_1572:
        /*0018*/ 	.byte	0x03, 0x19
        /*001a*/ 	.short	0x00e8


	//----- nvinfo : EIATTR_KPARAM_INFO
	.align		4
        /*001c*/ 	.byte	0x04, 0x17
        /*001e*/ 	.short	(.L_1574 - .L_1573)
.L_1573:
        /*0020*/ 	.word	0x00000000
        /*0024*/ 	.short	0x0000
        /*0026*/ 	.short	0x0000
        /*0028*/ 	.byte	0x00, 0xf0, 0xa1, 0x03


	//----- nvinfo : EIATTR_MAXREG_COUNT
	.align		4
.L_1574:
        /*002c*/ 	.byte	0x03, 0x1b
        /*002e*/ 	.short	0x00ff


	//----- nvinfo : EIATTR_MERCURY_ISA_VERSION
	.align		4
        /*0030*/ 	.byte	0x03, 0x5f
        /*0032*/ 	.short	0x0000


	//----- nvinfo : EIATTR_COOP_GROUP_MASK_REGIDS
	.align		4
        /*0034*/ 	.byte	0x04, 0x29
        /*0036*/ 	.short	(.L_1576 - .L_1575)


	//   ....[0]....
.L_1575:
        /*0038*/ 	.word	0xffffffff


	//   ....[1]....
        /*003c*/ 	.word	0xffffffff


	//   ....[2]....
        /*0040*/ 	.word	0xffffffff


	//   ....[3]....
        /*0044*/ 	.word	0xffffffff


	//   ....[4]....
        /*0048*/ 	.word	0xffffffff


	//   ....[5]....
        /*004c*/ 	.word	0xffffffff


	//   ....[6]....
        /*0050*/ 	.word	0xffffffff


	//   ....[7]....
        /*0054*/ 	.word	0xffffffff


	//   ....[8]....
        /*0058*/ 	.word	0xffffffff


	//   ....[9]....
        /*005c*/ 	.word	0xffffffff


	//   ....[10]....
        /*0060*/ 	.word	0xffffffff


	//   ....[11]....
        /*0064*/ 	.word	0xffffffff


	//   ....[12]....
        /*0068*/ 	.word	0xffffffff


	//   ....[13]....
        /*006c*/ 	.word	0xffffffff


	//   ....[14]....
        /*0070*/ 	.word	0xffffffff


	//   ....[15]....
        /*0074*/ 	.word	0xffffffff


	//   ....[16]....
        /*0078*/ 	.word	0xffffffff


	//   ....[17]....
        /*007c*/ 	.word	0xffffffff


	//   ....[18]....
        /*0080*/ 	.word	0xffffffff


	//   ....[19]....
        /*0084*/ 	.word	0xffffffff


	//----- nvinfo : EIATTR_COOP_GROUP_INSTR_OFFSETS
	.align		4
.L_1576:
        /*0088*/ 	.byte	0x04, 0x28
        /*008a*/ 	.short	(.L_1578 - .L_1577)


	//   ....[0]....
.L_1577:
        /*008c*/ 	.word	0x0002e940


	//   ....[1]....
        /*0090*/ 	.word	0x0002e970


	//   ....[2]....
        /*0094*/ 	.word	0x0002e9d0


	//   ....[3]....
        /*0098*/ 	.word	0x0002e9f0


	//   ....[4]....
        /*009c*/ 	.word	0x0002ea10


	//   ....[5]....
        /*00a0*/ 	.word	0x0002f270


	//   ....[6]....
        /*00a4*/ 	.word	0x0002f290


	//   ....[7]....
        /*00a8*/ 	.word	0x0002f2b0


	//   ....[8]....
        /*00ac*/ 	.word	0x0002f2d0


	//   ....[9]....
        /*00b0*/ 	.word	0x0002f2f0


	//   ....[10]....
        /*00b4*/ 	.word	0x000306a0


	//   ....[11]....
        /*00b8*/ 	.word	0x00030720


	//   ....[12]....
        /*00bc*/ 	.word	0x00030780


	//   ....[13]....
        /*00c0*/ 	.word	0x000307e0


	//   ....[14]....
        /*00c4*/ 	.word	0x00030840


	//   ....[15]....
        /*00c8*/ 	.word	0x00031120


	//   ....[16]....
        /*00cc*/ 	.word	0x00031180


	//   ....[17]....
        /*00d0*/ 	.word	0x000311e0


	//   ....[18]....
        /*00d4*/ 	.word	0x00031240


	//   ....[19]....
        /*00d8*/ 	.word	0x000312b0


	//----- nvinfo : EIATTR_EXIT_INSTR_OFFSETS
	.align		4
.L_1578:
        /*00dc*/ 	.byte	0x04, 0x1c
        /*00de*/ 	.short	(.L_1580 - .L_1579)


	//   ....[0]....
.L_1579:
        /*00e0*/ 	.word	0x00000dc0


	//   ....[1]....
        /*00e4*/ 	.word	0x00030640


	//----- nvinfo : EIATTR_MAX_THREADS
	.align		4
.L_1580:
        /*00e8*/ 	.byte	0x04, 0x05
        /*00ea*/ 	.short	(.L_1582 - .L_1581)
.L_1581:
        /*00ec*/ 	.word	0x00000080
        /*00f0*/ 	.word	0x00000001
        /*00f4*/ 	.word	0x00000001


	//----- nvinfo : EIATTR_CRS_STACK_SIZE
	.align		4
.L_1582:
        /*00f8*/ 	.byte	0x04, 0x1e
        /*00fa*/ 	.short	(.L_1584 - .L_1583)
.L_1583:
        /*00fc*/ 	.word	0x00000000
.L_1584:


//--------------------- .nv.info._ZN10layer_norm31ln_parallel_residual_fwd_kernelINS_13Kernel_traitsI6__halfS2_fS2_fjLj2048ELj1ELj4ELj1ELj16ENS_18Kernel_traits_baseILj2048ES2_S2_fS2_fjLj128EEEEELb1ELb1ELb1EEEvNS_9FwdParamsE --------------------------
	.section	.nv.info._ZN10layer_norm31ln_parallel_residual_fwd_kernelINS_13Kernel_traitsI6__halfS2_fS2_fjLj2048ELj1ELj4ELj1ELj16ENS_18Kernel_traits_baseILj2048ES2_S2_fS2_fjLj128EEEEELb1ELb1ELb1EEEvNS_9FwdParamsE,"",@"SHT_CUDA_INFO"
	.sectionflags	@""
	.align	4


	//----- nvinfo : EIATTR_CUDA_API_VERSION
	.align		4
        /*0000*/ 	.byte	0x04, 0x37
        /*0002*/ 	.short	(.L_1586 - .L_1585)
.L_1585:
        /*0004*/ 	.word	0x00000082


	//----- nvinfo : EIATTR_SW2861232_WAR
	.align		4
.L_1586:
        /*0008*/ 	.byte	0x01, 0x35
	.zero		2


	//----- nvinfo : EIATTR_PARAM_CBANK
	.align		4
        /*000c*/ 	.byte	0x04, 0x0a
        /*000e*/ 	.short	(.L_1588 - .L_1587)
	.align		4
.L_1587:
        /*0010*/ 	.word	index@(.nv.constant0._ZN10layer_norm31ln_parallel_residual_fwd_kernelINS_13Kernel_traitsI6__halfS2_fS2_fjLj2048ELj1ELj4ELj1ELj16ENS_18Kernel_traits_baseILj2048ES2_S2_fS2_fjLj128EEEEELb1ELb1ELb1EEEvNS_9FwdParamsE)
        /*0014*/ 	.short	0x0160
        /*0016*/ 	.short	0x00e8


	//----- nvinfo : EIATTR_CBANK_PARAM_SIZE
	.align		4
.L_1588:
        /*0018*/ 	.byte	0x03, 0x19
        /*001a*/ 	.short	0x00e8


	//----- nvinfo : EIATTR_KPARAM_INFO
	.align		4
        /*001c*/ 	.byte	0x04, 0x17
        /*001e*/ 	.short	(.L_1590 - .L_1589)
.L_1589:
        /*0020*/ 	.word	0x00000000
        /*0024*/ 	.short	0x0000
        /*0026*/ 	.short	0x0000
        /*0028*/ 	.byte	0x00, 0xf0, 0xa1, 0x03


	//----- nvinfo : EIATTR_MAXREG_COUNT
	.align		4
.L_1590:
        /*002c*/ 	.byte	0x03, 0x1b
        /*002e*/ 	.short	0x00ff


	//----- nvinfo : EIATTR_MERCURY_ISA_VERSION
	.align		4
        /*0030*/ 	.byte	0x03, 0x5f
        /*0032*/ 	.short	0x0000


	//----- nvinfo : EIATTR_COOP_GROUP_MASK_REGIDS
	.align		4
        /*0034*/ 	.byte	0x04, 0x29
        /*0036*/ 	.short	(.L_1592 - .L_1591)


	//   ....[0]....
.L_1591:
        /*0038*/ 	.word	0xffffffff


	//   ....[1]....
        /*003c*/ 	.word	0xffffffff


	//   ....[2]....
        /*0040*/ 	.word	0xffffffff


	//   ....[3]....
        /*0044*/ 	.word	0xffffffff


	//   ....[4]....
        /*0048*/ 	.word	0xffffffff


	//   ....[5]....
        /*004c*/ 	.word	0xffffffff


	//   ....[6]....
        /*0050*/ 	.word	0xffffffff


	//   ....[7]....
        /*0054*/ 	.word	0xffffffff


	//   ....[8]....
        /*0058*/ 	.word	0xffffffff


	//   ....[9]....
        /*005c*/ 	.word	0xffffffff


	//   ....[10]....
        /*0060*/ 	.word	0xffffffff


	//   ....[11]....
        /*0064*/ 	.word	0xffffffff


	//   ....[12]....
        /*0068*/ 	.word	0xffffffff


	//   ....[13]....
        /*006c*/ 	.word	0xffffffff


	//   ....[14]....
        /*0070*/ 	.word	0xffffffff


	//   ....[15]....
        /*0074*/ 	.word	0xffffffff


	//   ....[16]....
        /*0078*/ 	.word	0xffffffff


	//   ....[17]....
        /*007c*/ 	.word	0xffffffff


	//   ....[18]....
        /*0080*/ 	.word	0xffffffff


	//   ....[19]....
        /*0084*/ 	.word	0xffffffff


	//----- nvinfo : EIATTR_COOP_GROUP_INSTR_OFFSETS
	.align		4
.L_1592:
        /*0088*/ 	.byte	0x04, 0x28
        /*008a*/ 	.short	(.L_1594 - .L_1593)


	//   ....[0]....
.L_1593:
        /*008c*/ 	.word	0x0002e4d0


	//   ....[1]....
        /*0090*/ 	.word	0x0002e500


	//   ....[2]....
        /*0094*/ 	.word	0x0002e520


	//   ....[3]....
        /*0098*/ 	.word	0x0002e540


	//   ....[4]....
        /*009c*/ 	.word	0x0002e560


	//   ....[5]....
        /*00a0*/ 	.word	0x0002ed90


	//   ....[6]....
        /*00a4*/ 	.word	0x0002edb0


	//   ....[7]....
        /*00a8*/ 	.word	0x0002edd0


	//   ....[8]....
        /*00ac*/ 	.word	0x0002edf0


	//   ....[9]....
        /*00b0*/ 	.word	0x0002ee10


	//   ....[10]....
        /*00b4*/ 	.word	0x000302e0


	//   ....[11]....
        /*00b8*/ 	.word	0x00030350


	//   ....[12]....
        /*00bc*/ 	.word	0x000303b0


	//   ....[13]....
        /*00c0*/ 	.word	0x00030410


	//   ....[14]....
        /*00c4*/ 	.word	0x00030470


	//   ....[15]....
        /*00c8*/ 	.word	0x00030ce0


	//   ....[16]....
        /*00cc*/ 	.word	0x00030d40


	//   ....[17]....
        /*00d0*/ 	.word	0x00030da0


	//   ....[18]....
        /*00d4*/ 	.word	0x00030e00


	//   ....[19]....
        /*00d8*/ 	.word	0x00030e60


	//----- nvinfo : EIATTR_EXIT_INSTR_OFFSETS
	.align		4
.L_1594:
        /*00dc*/ 	.byte	0x04, 0x1c
        /*00de*/ 	.short	(.L_1596 - .L_1595)


	//   ....[0]....
.L_1595:
        /*00e0*/ 	.word	0x000005d0


	//   ....[1]....
        /*00e4*/ 	.word	0x00030290


	//----- nvinfo : EIATTR_MAX_THREADS
	.align		4
.L_1596:
        /*00e8*/ 	.byte	0x04, 0x05
        /*00ea*/ 	.short	(.L_1598 - .L_1597)
.L_1597:
        /*00ec*/ 	.word	0x00000080
        /*00f0*/ 	.word	0x00000001
        /*00f4*/ 	.word	0x00000001


	//----- nvinfo : EIATTR_CRS_STACK_SIZE
	.align		4
.L_1598:
        /*00f8*/ 	.byte	0x04, 0x1e
        /*00fa*/ 	.short	(.L_1600 - .L_1599)
.L_1599:
        /*00fc*/ 	.word	0x00000000
.L_1600:


//--------------------- .nv.info._ZN10layer_norm31ln_parallel_residual_fwd_kernelINS_13Kernel_traitsIf6__halffS2_fjLj2048ELj1ELj4ELj1ELj16ENS_18Kernel_traits_baseILj2048EfS2_fS2_fjLj128EEEEELb0ELb0ELb0EEEvNS_9FwdParamsE --------------------------
	.section	.nv.info._ZN10layer_norm31ln_parallel_residual_fwd_kernelINS_13Kernel_traitsIf6__halffS2_fjLj2048ELj1ELj4ELj1ELj16ENS_18Kernel_traits_baseILj2048EfS2_fS2_fjLj128EEEEELb0ELb0ELb0EEEvNS_9FwdParamsE,"",@"SHT_CUDA_INFO"
	.sectionflags	@""
	.align	4


	//----- nvinfo : EIATTR_CUDA_API_VERSION
	.align		4
        /*0000*/ 	.byte	0x04, 0x37
        /*0002*/ 	.short	(.L_1602 - .L_1601)
.L_1601:
        /*0004*/ 	.word	0x00000082


	//----- nvinfo : EIATTR_SW2861232_WAR
	.align		4
.L_1602:
        /*0008*/ 	.byte	0x01, 0x35
	.zero		2


	//----- nvinfo : EIATTR_PARAM_CBANK
	.align		4
        /*000c*/ 	.byte	0x04, 0x0a
        /*000e*/ 	.short	(.L_1604 - .L_1603)
	.align		4
.L_1603:
        /*0010*/ 	.word	index@(.nv.constant0._ZN10layer_norm31ln_parallel_residual_fwd_kernelINS_13Kernel_traitsIf6__halffS2_fjLj2048ELj1ELj4ELj1ELj16ENS_18Kernel_traits_baseILj2048EfS2_fS2_fjLj128EEEEELb0ELb0ELb0EEEvNS_9FwdParamsE)
        /*0014*/ 	.short	0x0160
        /*0016*/ 	.short	0x00e8


	//----- nvinfo : EIATTR_CBANK_PARAM_SIZE
	.align		4
.L_1604:
        /*0018*/ 	.byte	0x03, 0x19
        /*001a*/ 	.short	0x00e8


	//----- nvinfo : EIATTR_KPARAM_INFO
	.align		4
        /*001c*/ 	.byte	0x04, 0x17
        /*001e*/ 	.short	(.L_1606 - .L_1605)
.L_1605:
        /*0020*/ 	.word	0x00000000
        /*0024*/ 	.short	0x0000
        /*0026*/ 	.short	0x0000
        /*0028*/ 	.byte	0x00, 0xf0, 0xa1, 0x03


	//----- nvinfo : EIATTR_MAXREG_COUNT
	.align		4
.L_1606:
        /*002c*/ 	.byte	0x03, 0x1b
        /*002e*/ 	.short	0x00ff


	//----- nvinfo : EIATTR_ANNOTATIONS
	.align		4
        /*0030*/ 	.byte	0x04, 0x55
        /*0032*/ 	.short	(.L_1608 - .L_1607)


	//   ....[0]....
.L_1607:
        /* <DEDUP_REMOVED lines=92> */


	//----- nvinfo : EIATTR_MERCURY_ISA_VERSION
	.align		4
.L_1608:
        /*05e4*/ 	.byte	0x03, 0x5f
        /*05e6*/ 	.short	0x0000


	//----- nvinfo : EIATTR_COOP_GROUP_MASK_REGIDS
	.align		4
        /*05e8*/ 	.byte	0x04, 0x29
        /*05ea*/ 	.short	(.L_1610 - .L_1609)


	//   ....[0]....
.L_1609:
        /*05ec*/ 	.word	0xffffffff


	//   ....[1]....
        /*05f0*/ 	.word	0xffffffff


	//   ....[2]....
        /*05f4*/ 	.word	0xffffffff


	//   ....[3]....
        /*05f8*/ 	.word	0xffffffff


	//   ....[4]....
        /*05fc*/ 	.word	0xffffffff


	//   ....[5]....
        /*0600*/ 	.word	0xffffffff


	//   ....[6]....
        /*0604*/ 	.word	0xffffffff


	//   ....[7]....
        /*0608*/ 	.word	0xffffffff


	//   ....[8]....
        /*060c*/ 	.word	0xffffffff


	//   ....[9]....
        /*0610*/ 	.word	0xffffffff


	//   ....[10]....
        /*0614*/ 	.word	0xffffffff


	//   ....[11]....
        /*0618*/ 	.word	0xffffffff


	//   ....[12]....
        /*061c*/ 	.word	0xffffffff


	//   ....[13]....
        /*0620*/ 	.word	0xffffffff


	//   ....[14]....
        /*0624*/ 	.word	0xffffffff


	//   ....[15]....
        /*0628*/ 	.word	0xffffffff


	//   ....[16]....
        /*062c*/ 	.word	0xffffffff


	//   ....[17]....
        /*0630*/ 	.word	0xffffffff


	//   ....[18]....
        /*0634*/ 	.word	0xffffffff


	//   ....[19]....
        /*0638*/ 	.word	0xffffffff


	//----- nvinfo : EIATTR_COOP_GROUP_INSTR_OFFSETS
	.align		4
.L_1610:
        /*063c*/ 	.byte	0x04, 0x28
        /*063e*/ 	.short	(.L_1612 - .L_1611)


	//   ....[0]....
.L_1611:
        /*0640*/ 	.word	0x00004800


	//   ....[1]....
        /*0644*/ 	.word	0x00004830


	//   ....[2]....
        /*0648*/ 	.word	0x00004880


	//   ....[3]....
        /*064c*/ 	.word	0x000048a0


	//   ....[4]....
        /*0650*/ 	.word	0x000048c0


	//   ....[5]....
        /*0654*/ 	.word	0x00005120


	//   ....[6]....
        /*0658*/ 	.word	0x00005140


	//   ....[7]....
        /*065c*/ 	.word	0x00005160


	//   ....[8]....
        /*0660*/ 	.word	0x00005180


	//   ....[9]....
        /*0664*/ 	.word	0x000051a0


	//   ....[10]....
        /*0668*/ 	.word	0x00007510


	//   ....[11]....
        /*066c*/ 	.word	0x00007580


	//   ....[12]....
        /*0670*/ 	.word	0x000075f0


	//   ....[13]....
        /*0674*/ 	.word	0x00007660


	//   ....[14]....
        /*0678*/ 	.word	0x000076d0


	//   ....[15]....
        /*067c*/ 	.word	0x00007fa0


	//   ....[16]....
        /*0680*/ 	.word	0x00008000


	//   ....[17]....
        /*0684*/ 	.word	0x00008060


	//   ....[18]....
        /*0688*/ 	.word	0x000080c0


	//   ....[19]....
        /*068c*/ 	.word	0x00008120


	//----- nvinfo : EIATTR_EXIT_INSTR_OFFSETS
	.align		4
.L_1612:
        /*0690*/ 	.byte	0x04, 0x1c
        /*0692*/ 	.short	(.L_1614 - .L_1613)


	//   ....[0]....
.L_1613:
        /*0694*/ 	.word	0x00001630


	//   ....[1]....
        /*0698*/ 	.word	0x000074b0


	//----- nvinfo : EIATTR_MAX_THREADS
	.align		4
.L_1614:
        /*069c*/ 	.byte	0x04, 0x05
        /*069e*/ 	.short	(.L_1616 - .L_1615)
.L_1615:
        /*06a0*/ 	.word	0x00000080
        /*06a4*/ 	.word	0x00000001
        /*06a8*/ 	.word	0x00000001


	//----- nvinfo : EIATTR_CRS_STACK_SIZE
	.align		4
.L_1616:
        /*06ac*/ 	.byte	0x04, 0x1e
        /*06ae*/ 	.short	(.L_1618 - .L_1617)
.L_1617:
        /*06b0*/ 	.word	0x00000000
.L_1618:


//--------------------- .nv.info._ZN10layer_norm31ln_parallel_residual_fwd_kernelINS_13Kernel_traitsIf6__halffS2_fjLj2048ELj1ELj4ELj1ELj16ENS_18Kernel_traits_baseILj2048EfS2_fS2_fjLj128EEEEELb0ELb0ELb1EEEvNS_9FwdParamsE --------------------------
	.section	.nv.info._ZN10layer_norm31ln_parallel_residual_fwd_kernelINS_13Kernel_traitsIf6__halffS2_fjLj2048ELj1ELj4ELj1ELj16ENS_18Kernel_traits_baseILj2048EfS2_fS2_fjLj128EEEEELb0ELb0ELb1EEEvNS_9FwdParamsE,"",@"SHT_CUDA_INFO"
	.sectionflags	@""
	.align	4


	//----- nvinfo : EIATTR_CUDA_API_VERSION
	.align		4
        /*0000*/ 	.byte	0x04, 0x37
        /*0002*/ 	.short	(.L_1620 - .L_1619)
.L_1619:
        /*0004*/ 	.word	0x00000082


	//----- nvinfo : EIATTR_SW2861232_WAR
	.align		4
.L_1620:
        /*0008*/ 	.byte	0x01, 0x35
	.zero		2


	//----- nvinfo : EIATTR_PARAM_CBANK
	.align		4
        /*000c*/ 	.byte	0x04, 0x0a
        /*000e*/ 	.short	(.L_1622 - .L_1621)
	.align		4
.L_1621:
        /*0010*/ 	.word	index@(.nv.constant0._ZN10layer_norm31ln_parallel_residual_fwd_kernelINS_13Kernel_traitsIf6__halffS2_fjLj2048ELj1ELj4ELj1ELj16ENS_18Kernel_traits_baseILj2048EfS2_fS2_fjLj128EEEEELb0ELb0ELb1EEEvNS_9FwdParamsE)
        /*0014*/ 	.short	0x0160
        /*0016*/ 	.short	0x00e8


	//----- nvinfo : EIATTR_CBANK_PARAM_SIZE
	.align		4
.L_1622:
        /*0018*/ 	.byte	0x03, 0x19
        /*001a*/ 	.short	0x00e8


	//----- nvinfo : EIATTR_KPARAM_INFO
	.align		4
        /*001c*/ 	.byte	0x04, 0x17
        /*001e*/ 	.short	(.L_1624 - .L_1623)
.L_1623:
        /*0020*/ 	.word	0x00000000
        /*0024*/ 	.short	0x0000
        /*0026*/ 	.short	0x0000
        /*0028*/ 	.byte	0x00, 0xf0, 0xa1, 0x03


	//----- nvinfo : EIATTR_MAXREG_COUNT
	.align		4
.L_1624:
        /*002c*/ 	.byte	0x03, 0x1b
        /*002e*/ 	.short	0x00ff


	//----- nvinfo : EIATTR_ANNOTATIONS
	.align		4
        /*0030*/ 	.byte	0x04, 0x55
        /*0032*/ 	.short	(.L_1626 - .L_1625)


	//   ....[0]....
.L_1625:
        /* <DEDUP_REMOVED lines=87> */


	//----- nvinfo : EIATTR_MERCURY_ISA_VERSION
	.align		4
.L_1626:
        /*058c*/ 	.byte	0x03, 0x5f
        /*058e*/ 	.short	0x0000


	//----- nvinfo : EIATTR_COOP_GROUP_MASK_REGIDS
	.align		4
        /*0590*/ 	.byte	0x04, 0x29
        /*0592*/ 	.short	(.L_1628 - .L_1627)


	//   ....[0]....
.L_1627:
        /*0594*/ 	.word	0xffffffff


	//   ....[1]....
        /*0598*/ 	.word	0xffffffff


	//   ....[2]....
        /*059c*/ 	.word	0xffffffff


	//   ....[3]....
        /*05a0*/ 	.word	0xffffffff


	//   ....[4]....
        /*05a4*/ 	.word	0xffffffff


	//   ....[5]....
        /*05a8*/ 	.word	0xffffffff


	//   ....[6]....
        /*05ac*/ 	.word	0xffffffff


	//   ....[7]....
        /*05b0*/ 	.word	0xffffffff


	//   ....[8]....
        /*05b4*/ 	.word	0xffffffff


	//   ....[9]....
        /*05b8*/ 	.word	0xffffffff


	//   ....[10]....
        /*05bc*/ 	.word	0xffffffff


	//   ....[11]....
        /*05c0*/ 	.word	0xffffffff


	//   ....[12]....
        /*05c4*/ 	.word	0xffffffff


	//   ....[13]....
        /*05c8*/ 	.word	0xffffffff


	//   ....[14]....
        /*05cc*/ 	.word	0xffffffff


	//   ....[15]....
        /*05d0*/ 	.word	0xffffffff


	//   ....[16]....
        /*05d4*/ 	.word	0xffffffff


	//   ....[17]....
        /*05d8*/ 	.word	0xffffffff


	//   ....[18]....
        /*05dc*/ 	.word	0xffffffff


	//   ....[19]....
        /*05e0*/ 	.word	0xffffffff


	//----- nvinfo : EIATTR_COOP_GROUP_INSTR_OFFSETS
	.align		4
.L_1628:
        /*05e4*/ 	.byte	0x04, 0x28
        /*05e6*/ 	.short	(.L_1630 - .L_1629)


	//   ....[0]....
.L_1629:
        /*05e8*/ 	.word	0x00003bc0


	//   ....[1]....
        /*05ec*/ 	.word	0x00003bf0


	//   ....[2]....
        /*05f0*/ 	.word	0x00003c10


	//   ....[3]....
        /*05f4*/ 	.word	0x00003c30


	//   ....[4]....
        /*05f8*/ 	.word	0x00003c50


	//   ....[5]....
        /*05fc*/ 	.word	0x00004480


	//   ....[6]....
        /*0600*/ 	.word	0x000044a0


	//   ....[7]....
        /*0604*/ 	.word	0x000044c0


	//   ....[8]....
        /*0608*/ 	.word	0x000044e0


	//   ....[9]....
        /*060c*/ 	.word	0x00004510


	//   ....[10]....
        /*0610*/ 	.word	0x000063b0


	//   ....[11]....
        /*0614*/ 	.word	0x00006400


	//   ....[12]....
        /*0618*/ 	.word	0x00006450


	//   ....[13]....
        /*061c*/ 	.word	0x000064a0


	//   ....[14]....
        /*0620*/ 	.word	0x000064f0


	//   ....[15]....
        /*0624*/ 	.word	0x00006d50


	//   ....[16]....
        /*0628*/ 	.word	0x00006db0


	//   ....[17]....
        /*062c*/ 	.word	0x00006e10


	//   ....[18]....
        /*0630*/ 	.word	0x00006e70


	//   ....[19]....
        /*0634*/ 	.word	0x00006ed0


	//----- nvinfo : EIATTR_EXIT_INSTR_OFFSETS
	.align		4
.L_1630:
        /*0638*/ 	.byte	0x04, 0x1c
        /*063a*/ 	.short	(.L_1632 - .L_1631)


	//   ....[0]....
.L_1631:
        /*063c*/ 	.word	0x00000bf0


	//   ....[1]....
        /*0640*/ 	.word	0x00006370


	//----- nvinfo : EIATTR_MAX_THREADS
	.align		4
.L_1632:
        /*0644*/ 	.byte	0x04, 0x05
        /*0646*/ 	.short	(.L_1634 - .L_1633)
.L_1633:
        /*0648*/ 	.word	0x00000080
        /*064c*/ 	.word	0x00000001
        /*0650*/ 	.word	0x00000001


	//----- nvinfo : EIATTR_CRS_STACK_SIZE
	.align		4
.L_1634:
        /*0654*/ 	.byte	0x04, 0x1e
        /*0656*/ 	.short	(.L_1636 - .L_1635)
.L_1635:
        /*0658*/ 	.word	0x00000000
.L_1636:


//--------------------- .nv.info._ZN10layer_norm31ln_parallel_residual_fwd_kernelINS_13Kernel_traitsIf6__halffS2_fjLj2048ELj1ELj4ELj1ELj16ENS_18Kernel_traits_baseILj2048EfS2_fS2_fjLj128EEEEELb0ELb1ELb0EEEvNS_9FwdParamsE --------------------------
	.section	.nv.info._ZN10layer_norm31ln_parallel_residual_fwd_kernelINS_13Kernel_traitsIf6__halffS2_fjLj2048ELj1ELj4ELj1ELj16ENS_18Kernel_traits_baseILj2048EfS2_fS2_fjLj128EEEEELb0ELb1ELb0EEEvNS_9FwdParamsE,"",@"SHT_CUDA_INFO"
	.sectionflags	@""
	.align	4


	//----- nvinfo : EIATTR_CUDA_API_VERSION
	.align		4
        /*0000*/ 	.byte	0x04, 0x37
        /*0002*/ 	.short	(.L_1638 - .L_1637)
.L_1637:
        /*0004*/ 	.word	0x00000082


	//----- nvinfo : EIATTR_SW2861232_WAR
	.align		4
.L_1638:
        /*0008*/ 	.byte	0x01, 0x35
	.zero		2


	//----- nvinfo : EIATTR_PARAM_CBANK
	.align		4
        /*000c*/ 	.byte	0x04, 0x0a
        /*000e*/ 	.short	(.L_1640 - .L_1639)
	.align		4
.L_1639:
        /*0010*/ 	.word	index@(.nv.constant0._ZN10layer_norm31ln_parallel_residual_fwd_kernelINS_13Kernel_traitsIf6__halffS2_fjLj2048ELj1ELj4ELj1ELj16ENS_18Kernel_traits_baseILj2048EfS2_fS2_fjLj128EEEEELb0ELb1ELb0EEEvNS_9FwdParamsE)
        /*0014*/ 	.short	0x0160
        /*0016*/ 	.short	0x00e8


	//----- nvinfo : EIATTR_CBANK_PARAM_SIZE
	.align		4
.L_1640:
        /*0018*/ 	.byte	0x03, 0x19
        /*001a*/ 	.short	0x00e8


	//----- nvinfo : EIATTR_KPARAM_INFO
	.align		4
        /*001c*/ 	.byte	0x04, 0x17
        /*001e*/ 	.short	(.L_1642 - .L_1641)
.L_1641:
        /*0020*/ 	.word	0x00000000
        /*0024*/ 	.short	0x0000
        /*0026*/ 	.short	0x0000
        /*0028*/ 	.byte	0x00, 0xf0, 0xa1, 0x03


	//----- nvinfo : EIATTR_MAXREG_COUNT
	.align		4
.L_1642:
        /*002c*/ 	.byte	0x03, 0x1b
        /*002e*/ 	.short	0x00ff


	//----- nvinfo : EIATTR_MERCURY_ISA_VERSION
	.align		4
        /*0030*/ 	.byte	0x03, 0x5f
        /*0032*/ 	.short	0x0000


	//----- nvinfo : EIATTR_COOP_GROUP_MASK_REGIDS
	.align		4
        /*0034*/ 	.byte	0x04, 0x29
        /*0036*/ 	.short	(.L_1644 - .L_1643)


	//   ....[0]....
.L_1643:
        /*0038*/ 	.word	0xffffffff


	//   ....[1]....
        /*003c*/ 	.word	0xffffffff


	//   ....[2]....
        /*0040*/ 	.word	0xffffffff


	//   ....[3]....
        /*0044*/ 	.word	0xffffffff


	//   ....[4]....
        /*0048*/ 	.word	0xffffffff


	//   ....[5]....
        /*004c*/ 	.word	0xffffffff


	//   ....[6]....
        /*0050*/ 	.word	0xffffffff


	//   ....[7]....
        /*0054*/ 	.word	0xffffffff


	//   ....[8]....
        /*0058*/ 	.word	0xffffffff


	//   ....[9]....
        /*005c*/ 	.word	0xffffffff


	//   ....[10]....
        /*0060*/ 	.word	0xffffffff


	//   ....[11]....
        /*0064*/ 	.word	0xffffffff


	//   ....[12]....
        /*0068*/ 	.word	0xffffffff


	//   ....[13]....
        /*006c*/ 	.word	0xffffffff


	//   ....[14]....
        /*0070*/ 	.word	0xffffffff


	//   ....[15]....
        /*0074*/ 	.word	0xffffffff


	//   ....[16]....
        /*0078*/ 	.word	0xffffffff


	//   ....[17]....
        /*007c*/ 	.word	0xffffffff


	//   ....[18]....
        /*0080*/ 	.word	0xffffffff


	//   ....[19]....
        /*0084*/ 	.word	0xffffffff


	//----- nvinfo : EIATTR_COOP_GROUP_INSTR_OFFSETS
	.align		4
.L_1644:
        /*0088*/ 	.byte	0x04, 0x28
        /*008a*/ 	.short	(.L_1646 - .L_1645)


	//   ....[0]....
.L_1645:
        /*008c*/ 	.word	0x00003cf0


	//   ....[1]....
        /*0090*/ 	.word	0x00003d20


	//   ....[2]....
        /*0094*/ 	.word	0x00003d60


	//   ....[3]....
        /*0098*/ 	.word	0x00003d80


	//   ....[4]....
        /*009c*/ 	.word	0x00003da0


	//   ....[5]....
        /*00a0*/ 	.word	0x00004600


	//   ....[6]....
        /*00a4*/ 	.word	0x00004620


	//   ....[7]....
        /*00a8*/ 	.word	0x00004640


	//   ....[8]....
        /*00ac*/ 	.word	0x00004660


	//   ....[9]....
        /*00b0*/ 	.word	0x00004680


	//   ....[10]....
        /*00b4*/ 	.word	0x00005a10


	//   ....[11]....
        /*00b8*/ 	.word	0x00005a90


	//   ....[12]....
        /*00bc*/ 	.word	0x00005af0


	//   ....[13]....
        /*00c0*/ 	.word	0x00005b50


	//   ....[14]....
        /*00c4*/ 	.word	0x00005bb0


	//   ....[15]....
        /*00c8*/ 	.word	0x00006470


	//   ....[16]....
        /*00cc*/ 	.word	0x000064d0


	//   ....[17]....
        /*00d0*/ 	.word	0x00006530


	//   ....[18]....
        /*00d4*/ 	.word	0x00006590


	//   ....[19]....
        /*00d8*/ 	.word	0x00006600


	//----- nvinfo : EIATTR_EXIT_INSTR_OFFSETS
	.align		4
.L_1646:
        /*00dc*/ 	.byte	0x04, 0x1c
        /*00de*/ 	.short	(.L_1648 - .L_1647)


	//   ....[0]....
.L_1647:
        /*00e0*/ 	.word	0x00000b20


	//   ....[1]....
        /*00e4*/ 	.word	0x000059b0


	//----- nvinfo : EIATTR_MAX_THREADS
	.align		4
.L_1648:
        /*00e8*/ 	.byte	0x04, 0x05
        /*00ea*/ 	.short	(.L_1650 - .L_1649)
.L_1649:
        /*00ec*/ 	.word	0x00000080
        /*00f0*/ 	.word	0x00000001
        /*00f4*/ 	.word	0x00000001


	//----- nvinfo : EIATTR_CRS_STACK_SIZE
	.align		4
.L_1650:
        /*00f8*/ 	.byte	0x04, 0x1e
        /*00fa*/ 	.short	(.L_1652 - .L_1651)
.L_1651:
        /*00fc*/ 	.word	0x00000000
.L_1652:


//--------------------- .nv.info._ZN10layer_norm31ln_parallel_residual_fwd_kernelINS_13Kernel_traitsIf6__halffS2_fjLj2048ELj1ELj4ELj1ELj16ENS_18Kernel_traits_baseILj2048EfS2_fS2_fjLj128EEEEELb0ELb1ELb1EEEvNS_9FwdParamsE --------------------------
	.section	.nv.info._ZN10layer_norm31ln_parallel_residual_fwd_kernelINS_13Kernel_traitsIf6__halffS2_fjLj2048ELj1ELj4ELj1ELj16ENS_18Kernel_traits_baseILj2048EfS2_fS2_fjLj128EEEEELb0ELb1ELb1EEEvNS_9FwdParamsE,"",@"SHT_CUDA_INFO"
	.sectionflags	@""
	.align	4


	//----- nvinfo : EIATTR_CUDA_API_VERSION
	.align		4
        /*0000*/ 	.byte	0x04, 0x37
        /*0002*/ 	.short	(.L_1654 - .L_1653)
.L_1653:
        /*0004*/ 	.word	0x00000082


	//----- nvinfo : EIATTR_SW2861232_WAR
	.align		4
.L_1654:
        /*0008*/ 	.byte	0x01, 0x35
	.zero		2


	//----- nvinfo : EIATTR_PARAM_CBANK
	.align		4
        /*000c*/ 	.byte	0x04, 0x0a
        /*000e*/ 	.short	(.L_1656 - .L_1655)
	.align		4
.L_1655:
        /*0010*/ 	.word	index@(.nv.constant0._ZN10layer_norm31ln_parallel_residual_fwd_kernelINS_13Kernel_traitsIf6__halffS2_fjLj2048ELj1ELj4ELj1ELj16ENS_18Kernel_traits_baseILj2048EfS2_fS2_fjLj128EEEEELb0ELb1ELb1EEEvNS_9FwdParamsE)
        /*0014*/ 	.short	0x0160
        /*0016*/ 	.short	0x00e8


	//----- nvinfo : EIATTR_CBANK_PARAM_SIZE
	.align		4
.L_1656:
        /*0018*/ 	.byte	0x03, 0x19
        /*001a*/ 	.short	0x00e8


	//----- nvinfo : EIATTR_KPARAM_INFO
	.align		4
        /*001c*/ 	.byte	0x04, 0x17
        /*001e*/ 	.short	(.L_1658 - .L_1657)
.L_1657:
        /*0020*/ 	.word	0x00000000
        /*0024*/ 	.short	0x0000
        /*0026*/ 	.short	0x0000
        /*0028*/ 	.byte	0x00, 0xf0, 0xa1, 0x03


	//----- nvinfo : EIATTR_MAXREG_COUNT
	.align		4
.L_1658:
        /*002c*/ 	.byte	0x03, 0x1b
        /*002e*/ 	.short	0x00ff


	//----- nvinfo : EIATTR_MERCURY_ISA_VERSION
	.align		4
        /*0030*/ 	.byte	0x03, 0x5f
        /*0032*/ 	.short	0x0000


	//----- nvinfo : EIATTR_COOP_GROUP_MASK_REGIDS
	.align		4
        /*0034*/ 	.byte	0x04, 0x29
        /*0036*/ 	.short	(.L_1660 - .L_1659)


	//   ....[0]....
.L_1659:
        /*0038*/ 	.word	0xffffffff


	//   ....[1]....
        /*003c*/ 	.word	0xffffffff


	//   ....[2]....
        /*0040*/ 	.word	0xffffffff


	//   ....[3]....
        /*0044*/ 	.word	0xffffffff


	//   ....[4]....
        /*0048*/ 	.word	0xffffffff


	//   ....[5]....
        /*004c*/ 	.word	0xffffffff


	//   ....[6]....
        /*0050*/ 	.word	0xffffffff


	//   ....[7]....
        /*0054*/ 	.word	0xffffffff


	//   ....[8]....
        /*0058*/ 	.word	0xffffffff


	//   ....[9]....
        /*005c*/ 	.word	0xffffffff


	//   ....[10]....
        /*0060*/ 	.word	0xffffffff


	//   ....[11]....
        /*0064*/ 	.word	0xffffffff


	//   ....[12]....
        /*0068*/ 	.word	0xffffffff


	//   ....[13]....
        /*006c*/ 	.word	0xffffffff


	//   ....[14]....
        /*0070*/ 	.word	0xffffffff


	//   ....[15]....
        /*0074*/ 	.word	0xffffffff


	//   ....[16]....
        /*0078*/ 	.word	0xffffffff


	//   ....[17]....
        /*007c*/ 	.word	0xffffffff


	//   ....[18]....
        /*0080*/ 	.word	0xffffffff


	//   ....[19]....
        /*0084*/ 	.word	0xffffffff


	//----- nvinfo : EIATTR_COOP_GROUP_INSTR_OFFSETS
	.align		4
.L_1660:
        /*0088*/ 	.byte	0x04, 0x28
        /*008a*/ 	.short	(.L_1662 - .L_1661)


	//   ....[0]....
.L_1661:
        /*008c*/ 	.word	0x00002fd0


	//   ....[1]....
        /*0090*/ 	.word	0x00003000


	//   ....[2]....
        /*0094*/ 	.word	0x00003020


	//   ....[3]....
        /*0098*/ 	.word	0x00003040


	//   ....[4]....
        /*009c*/ 	.word	0x00003060


	//   ....[5]....
        /*00a0*/ 	.word	0x00003890


	//   ....[6]....
        /*00a4*/ 	.word	0x000038b0


	//   ....[7]....
        /*00a8*/ 	.word	0x000038d0


	//   ....[8]....
        /*00ac*/ 	.word	0x000038f0


	//   ....[9]....
        /*00b0*/ 	.word	0x00003910


	//   ....[10]....
        /*00b4*/ 	.word	0x000049c0


	//   ....[11]....
        /*00b8*/ 	.word	0x00004a30


	//   ....[12]....
        /*00bc*/ 	.word	0x00004a90


	//   ....[13]....
        /*00c0*/ 	.word	0x00004af0


	//   ....[14]....
        /*00c4*/ 	.word	0x00004b50


	//   ....[15]....
        /*00c8*/ 	.word	0x000053c0


	//   ....[16]....
        /*00cc*/ 	.word	0x00005420


	//   ....[17]....
        /*00d0*/ 	.word	0x00005480


	//   ....[18]....
        /*00d4*/ 	.word	0x000054e0


	//   ....[19]....
        /*00d8*/ 	.word	0x00005540


	//----- nvinfo : EIATTR_EXIT_INSTR_OFFSETS
	.align		4
.L_1662:
        /*00dc*/ 	.byte	0x04, 0x1c
        /*00de*/ 	.short	(.L_1664 - .L_1663)


	//   ....[0]....
.L_1663:
        /*00e0*/ 	.word	0x000003f0


	//   ....[1]....
        /*00e4*/ 	.word	0x00004960


	//----- nvinfo : EIATTR_MAX_THREADS
	.align		4
.L_1664:
        /*00e8*/ 	.byte	0x04, 0x05
        /*00ea*/ 	.short	(.L_1666 - .L_1665)
.L_1665:
        /*00ec*/ 	.word	0x00000080
        /*00f0*/ 	.word	0x00000001
        /*00f4*/ 	.word	0x00000001


	//----- nvinfo : EIATTR_CRS_STACK_SIZE
	.align		4
.L_1666:
        /*00f8*/ 	.byte	0x04, 0x1e
        /*00fa*/ 	.short	(.L_1668 - .L_1667)
.L_1667:
        /*00fc*/ 	.word	0x00000000
.L_1668:


//--------------------- .nv.info._ZN10layer_norm31ln_parallel_residual_fwd_kernelINS_13Kernel_traitsIf6__halffS2_fjLj2048ELj1ELj4ELj1ELj16ENS_18Kernel_traits_baseILj2048EfS2_fS2_fjLj128EEEEELb1ELb0ELb0EEEvNS_9FwdParamsE --------------------------
	.section	.nv.info._ZN10layer_norm31ln_parallel_residual_fwd_kernelINS_13Kernel_traitsIf6__halffS2_fjLj2048ELj1ELj4ELj1ELj16ENS_18Kernel_traits_baseILj2048EfS2_fS2_fjLj128EEEEELb1ELb0ELb0EEEvNS_9FwdParamsE,"",@"SHT_CUDA_INFO"
	.sectionflags	@""
	.align	4


	//----- nvinfo : EIATTR_CUDA_API_VERSION
	.align		4
        /*0000*/ 	.byte	0x04, 0x37
        /*0002*/ 	.short	(.L_1670 - .L_1669)
.L_1669:
        /*0004*/ 	.word	0x00000082


	//----- nvinfo : EIATTR_SW2861232_WAR
	.align		4
.L_1670:
        /*0008*/ 	.byte	0x01, 0x35
	.zero		2


	//----- nvinfo : EIATTR_PARAM_CBANK
	.align		4
        /*000c*/ 	.byte	0x04, 0x0a
        /*000e*/ 	.short	(.L_1672 - .L_1671)
	.align		4
.L_1671:
        /*0010*/ 	.word	index@(.nv.constant0._ZN10layer_norm31ln_parallel_residual_fwd_kernelINS_13Kernel_traitsIf6__halffS2_fjLj2048ELj1ELj4ELj1ELj16ENS_18Kernel_traits_baseILj2048EfS2_fS2_fjLj128EEEEELb1ELb0ELb0EEEvNS_9FwdParamsE)
        /*0014*/ 	.short	0x0160
        /*0016*/ 	.short	0x00e8


	//----- nvinfo : EIATTR_CBANK_PARAM_SIZE
	.align		4
.L_1672:
        /*0018*/ 	.byte	0x03, 0x19
        /*001a*/ 	.short	0x00e8


	//----- nvinfo : EIATTR_KPARAM_INFO
	.align		4
        /*001c*/ 	.byte	0x04, 0x17
        /*001e*/ 	.short	(.L_1674 - .L_1673)
.L_1673:
        /*0020*/ 	.word	0x00000000
        /*0024*/ 	.short	0x0000
        /*0026*/ 	.short	0x0000
        /*0028*/ 	.byte	0x00, 0xf0, 0xa1, 0x03


	//----- nvinfo : EIATTR_MAXREG_COUNT
	.align		4
.L_1674:
        /*002c*/ 	.byte	0x03, 0x1b
        /*002e*/ 	.short	0x00ff


	//----- nvinfo : EIATTR_ANNOTATIONS
	.align		4
        /*0030*/ 	.byte	0x04, 0x55
        /*0032*/ 	.short	(.L_1676 - .L_1675)


	//   ....[0]....
.L_1675:
        /* <DEDUP_REMOVED lines=93> */


	//----- nvinfo : EIATTR_MERCURY_ISA_VERSION
	.align		4
.L_1676:
        /*05f4*/ 	.byte	0x03, 0x5f
        /*05f6*/ 	.short	0x0000


	//----- nvinfo : EIATTR_COOP_GROUP_MASK_REGIDS
	.align		4
        /*05f8*/ 	.byte	0x04, 0x29
        /*05fa*/ 	.short	(.L_1678 - .L_1677)


	//   ....[0]....
.L_1677:
        /*05fc*/ 	.word	0xffffffff


	//   ....[1]....
        /*0600*/ 	.word	0xffffffff


	//   ....[2]....
        /*0604*/ 	.word	0xffffffff


	//   ....[3]....
        /*0608*/ 	.word	0xffffffff


	//   ....[4]....
        /*060c*/ 	.word	0xffffffff


	//   ....[5]....
        /*0610*/ 	.word	0xffffffff


	//   ....[6]....
        /*0614*/ 	.word	0xffffffff


	//   ....[7]....
        /*0618*/ 	.word	0xffffffff


	//   ....[8]....
        /*061c*/ 	.word	0xffffffff


	//   ....[9]....
        /*0620*/ 	.word	0xffffffff


	//   ....[10]....
        /*0624*/ 	.word	0xffffffff


	//   ....[11]....
        /*0628*/ 	.word	0xffffffff


	//   ....[12]....
        /*062c*/ 	.word	0xffffffff


	//   ....[13]....
        /*0630*/ 	.word	0xffffffff


	//   ....[14]....
        /*0634*/ 	.word	0xffffffff


	//   ....[15]....
        /*0638*/ 	.word	0xffffffff


	//   ....[16]....
        /*063c*/ 	.word	0xffffffff


	//   ....[17]....
        /*0640*/ 	.word	0xffffffff


	//   ....[18]....
        /*0644*/ 	.word	0xffffffff


	//   ....[19]....
        /*0648*/ 	.word	0xffffffff


	//----- nvinfo : EIATTR_COOP_GROUP_INSTR_OFFSETS
	.align		4
.L_1678:
        /*064c*/ 	.byte	0x04, 0x28
        /*064e*/ 	.short	(.L_1680 - .L_1679)


	//   ....[0]....
.L_1679:
        /*0650*/ 	.word	0x0002f3d0


	//   ....[1]....
        /*0654*/ 	.word	0x0002f400


	//   ....[2]....
        /*0658*/ 	.word	0x0002f480


	//   ....[3]....
        /*065c*/ 	.word	0x0002f4a0


	//   ....[4]....
        /*0660*/ 	.word	0x0002f4c0


	//   ....[5]....
        /*0664*/ 	.word	0x0002fd20


	//   ....[6]....
        /*0668*/ 	.word	0x0002fd40


	//   ....[7]....
        /*066c*/ 	.word	0x0002fd60


	//   ....[8]....
        /*0670*/ 	.word	0x0002fd80


	//   ....[9]....
        /*0674*/ 	.word	0x0002fda0


	//   ....[10]....
        /*0678*/ 	.word	0x00032090


	//   ....[11]....
        /*067c*/ 	.word	0x000320f0


	//   ....[12]....
        /*0680*/ 	.word	0x00032150


	//   ....[13]....
        /*0684*/ 	.word	0x000321b0


	//   ....[14]....
        /*0688*/ 	.word	0x00032210


	//   ....[15]....
        /*068c*/ 	.word	0x00032b10


	//   ....[16]....
        /*0690*/ 	.word	0x00032b70


	//   ....[17]....
        /*0694*/ 	.word	0x00032bd0


	//   ....[18]....
        /*0698*/ 	.word	0x00032c30


	//   ....[19]....
        /*069c*/ 	.word	0x00032c90


	//----- nvinfo : EIATTR_EXIT_INSTR_OFFSETS
	.align		4
.L_1680:
        /*06a0*/ 	.byte	0x04, 0x1c
        /*06a2*/ 	.short	(.L_1682 - .L_1681)


	//   ....[0]....
.L_1681:
        /*06a4*/ 	.word	0x00001c40


	//   ....[1]....
        /*06a8*/ 	.word	0x00032040


	//----- nvinfo : EIATTR_MAX_THREADS
	.align		4
.L_1682:
        /*06ac*/ 	.byte	0x04, 0x05
        /*06ae*/ 	.short	(.L_1684 - .L_1683)
.L_1683:
        /*06b0*/ 	.word	0x00000080
        /*06b4*/ 	.word	0x00000001
        /*06b8*/ 	.word	0x00000001


	//----- nvinfo : EIATTR_CRS_STACK_SIZE
	.align		4
.L_1684:
        /*06bc*/ 	.byte	0x04, 0x1e
        /*06be*/ 	.short	(.L_1686 - .L_1685)
.L_1685:
        /*06c0*/ 	.word	0x00000000
.L_1686:


//--------------------- .nv.info._ZN10layer_norm31ln_parallel_residual_fwd_kernelINS_13Kernel_traitsIf6__halffS2_fjLj2048ELj1ELj4ELj1ELj16ENS_18Kernel_traits_baseILj2048EfS2_fS2_fjLj128EEEEELb1ELb0ELb1EEEvNS_9FwdParamsE --------------------------
	.section	.nv.info._ZN10layer_norm31ln_parallel_residual_fwd_kernelINS_13Kernel_traitsIf6__halffS2_fjLj2048ELj1ELj4ELj1ELj16ENS_18Kernel_traits_baseILj2048EfS2_fS2_fjLj128EEEEELb1ELb0ELb1EEEvNS_9FwdParamsE,"",@"SHT_CUDA_INFO"
	.sectionflags	@""
	.align	4


	//----- nvinfo : EIATTR_CUDA_API_VERSION
	.align		4
        /*0000*/ 	.byte	0x04, 0x37
        /*0002*/ 	.short	(.L_1688 - .L_1687)
.L_1687:
        /*0004*/ 	.word	0x00000082


	//----- nvinfo : EIATTR_SW2861232_WAR
	.align		4
.L_1688:
        /*0008*/ 	.byte	0x01, 0x35
	.zero		2


	//----- nvinfo : EIATTR_PARAM_CBANK
	.align		4
        /*000c*/ 	.byte	0x04, 0x0a
        /*000e*/ 	.short	(.L_1690 - .L_1689)
	.align		4
.L_1689:
        /*0010*/ 	.word	index@(.nv.constant0._ZN10layer_norm31ln_parallel_residual_fwd_kernelINS_13Kernel_traitsIf6__halffS2_fjLj2048ELj1ELj4ELj1ELj16ENS_18Kernel_traits_baseILj2048EfS2_fS2_fjLj128EEEEELb1ELb0ELb1EEEvNS_9FwdParamsE)
        /*0014*/ 	.short	0x0160
        /*0016*/ 	.short	0x00e8


	//----- nvinfo : EIATTR_CBANK_PARAM_SIZE
	.align		4
.L_1690:
        /*0018*/ 	.byte	0x03, 0x19
        /*001a*/ 	.short	0x00e8


	//----- nvinfo : EIATTR_KPARAM_INFO
	.align		4
        /*001c*/ 	.byte	0x04, 0x17
        /*001e*/ 	.short	(.L_1692 - .L_1691)
.L_1691:
        /*0020*/ 	.word	0x00000000
        /*0024*/ 	.short	0x0000
        /*0026*/ 	.short	0x0000
        /*0028*/ 	.byte	0x00, 0xf0, 0xa1, 0x03


	//----- nvinfo : EIATTR_MAXREG_COUNT
	.align		4
.L_1692:
        /*002c*/ 	.byte	0x03, 0x1b
        /*002e*/ 	.short	0x00ff


	//----- nvinfo : EIATTR_ANNOTATIONS
	.align		4
        /*0030*/ 	.byte	0x04, 0x55
        /*0032*/ 	.short	(.L_1694 - .L_1693)


	//   ....[0]....
.L_1693:
        /* <DEDUP_REMOVED lines=91> */


	//----- nvinfo : EIATTR_MERCURY_ISA_VERSION
	.align		4
.L_1694:
        /*05d4*/ 	.byte	0x03, 0x5f
        /*05d6*/ 	.short	0x0000


	//----- nvinfo : EIATTR_COOP_GROUP_MASK_REGIDS
	.align		4
        /*05d8*/ 	.byte	0x04, 0x29
        /*05da*/ 	.short	(.L_1696 - .L_1695)


	//   ....[0]....
.L_1695:
        /*05dc*/ 	.word	0xffffffff


	//   ....[1]....
        /*05e0*/ 	.word	0xffffffff


	//   ....[2]....
        /*05e4*/ 	.word	0xffffffff


	//   ....[3]....
        /*05e8*/ 	.word	0xffffffff


	//   ....[4]....
        /*05ec*/ 	.word	0xffffffff


	//   ....[5]....
        /*05f0*/ 	.word	0xffffffff


	//   ....[6]....
        /*05f4*/ 	.word	0xffffffff


	//   ....[7]....
        /*05f8*/ 	.word	0xffffffff


	//   ....[8]....
        /*05fc*/ 	.word	0xffffffff


	//   ....[9]....
        /*0600*/ 	.word	0xffffffff


	//   ....[10]....
        /*0604*/ 	.word	0xffffffff


	//   ....[11]....
        /*0608*/ 	.word	0xffffffff


	//   ....[12]....
        /*060c*/ 	.word	0xffffffff


	//   ....[13]....
        /*0610*/ 	.word	0xffffffff


	//   ....[14]....
        /*0614*/ 	.word	0xffffffff


	//   ....[15]....
        /*0618*/ 	.word	0xffffffff


	//   ....[16]....
        /*061c*/ 	.word	0xffffffff


	//   ....[17]....
        /*0620*/ 	.word	0xffffffff


	//   ....[18]....
        /*0624*/ 	.word	0xffffffff


	//   ....[19]....
        /*0628*/ 	.word	0xffffffff


	//----- nvinfo : EIATTR_COOP_GROUP_INSTR_OFFSETS
	.align		4
.L_1696:
        /*062c*/ 	.byte	0x04, 0x28
        /*062e*/ 	.short	(.L_1698 - .L_1697)


	//   ....[0]....
.L_1697:
        /*0630*/ 	.word	0x0002f290


	//   ....[1]....
        /*0634*/ 	.word	0x0002f2c0


	//   ....[2]....
        /*0638*/ 	.word	0x0002f2e0


	//   ....[3]....
        /*063c*/ 	.word	0x0002f300


	//   ....[4]....
        /*0640*/ 	.word	0x0002f320


	//   ....[5]....
        /*0644*/ 	.word	0x0002fb50


	//   ....[6]....
        /*0648*/ 	.word	0x0002fb70


	//   ....[7]....
        /*064c*/ 	.word	0x0002fb90


	//   ....[8]....
        /*0650*/ 	.word	0x0002fbb0


	//   ....[9]....
        /*0654*/ 	.word	0x0002fbd0


	//   ....[10]....
        /*0658*/ 	.word	0x00031b80


	//   ....[11]....
        /*065c*/ 	.word	0x00031bf0


	//   ....[12]....
        /*0660*/ 	.word	0x00031c50


	//   ....[13]....
        /*0664*/ 	.word	0x00031cb0


	//   ....[14]....
        /*0668*/ 	.word	0x00031d10


	//   ....[15]....
        /*066c*/ 	.word	0x00032580


	//   ....[16]....
        /*0670*/ 	.word	0x000325e0


	//   ....[17]....
        /*0674*/ 	.word	0x00032640


	//   ....[18]....
        /*0678*/ 	.word	0x000326a0


	//   ....[19]....
        /*067c*/ 	.word	0x00032700


	//----- nvinfo : EIATTR_EXIT_INSTR_OFFSETS
	.align		4
.L_1698:
        /*0680*/ 	.byte	0x04, 0x1c
        /*0682*/ 	.short	(.L_1700 - .L_1699)


	//   ....[0]....
.L_1699:
        /*0684*/ 	.word	0x00001050


	//   ....[1]....
        /*0688*/ 	.word	0x00031b30


	//----- nvinfo : EIATTR_MAX_THREADS
	.align		4
.L_1700:
        /*068c*/ 	.byte	0x04, 0x05
        /*068e*/ 	.short	(.L_1702 - .L_1701)
.L_1701:
        /*0690*/ 	.word	0x00000080
        /*0694*/ 	.word	0x00000001
        /*0698*/ 	.word	0x00000001


	//----- nvinfo : EIATTR_CRS_STACK_SIZE
	.align		4
.L_1702:
        /*069c*/ 	.byte	0x04, 0x1e
        /*069e*/ 	.short	(.L_1704 - .L_1703)
.L_1703:
        /*06a0*/ 	.word	0x00000000
.L_1704:


//--------------------- .nv.info._ZN10layer_norm31ln_parallel_residual_fwd_kernelINS_13Kernel_traitsIf6__halffS2_fjLj2048ELj1ELj4ELj1ELj16ENS_18Kernel_traits_baseILj2048EfS2_fS2_fjLj128EEEEELb1ELb1ELb0EEEvNS_9FwdParamsE --------------------------
	.section	.nv.info._ZN10layer_norm31ln_parallel_residual_fwd_kernelINS_13Kernel_traitsIf6__halffS2_fjLj2048ELj1ELj4ELj1ELj16ENS_18Kernel_traits_baseILj2048EfS2_fS2_fjLj128EEEEELb1ELb1ELb0EEEvNS_9FwdParamsE,"",@"SHT_CUDA_INFO"
	.sectionflags	@""
	.align	4


	//----- nvinfo : EIATTR_CUDA_API_VERSION
	.align		4
        /*0000*/ 	.byte	0x04, 0x37
        /*0002*/ 	.short	(.L_1706 - .L_1705)
.L_1705:
        /*0004*/ 	.word	0x00000082


	//----- nvinfo : EIATTR_SW2861232_WAR
	.align		4
.L_1706:
        /*0008*/ 	.byte	0x01, 0x35
	.zero		2


	//----- nvinfo : EIATTR_PARAM_CBANK
	.align		4
        /*000c*/ 	.byte	0x04, 0x0a
        /*000e*/ 	.short	(.L_1708 - .L_1707)
	.align		4
.L_1707:
        /*0010*/ 	.word	index@(.nv.constant0._ZN10layer_norm31ln_parallel_residual_fwd_kernelINS_13Kernel_traitsIf6__halffS2_fjLj2048ELj1ELj4ELj1ELj16ENS_18Kernel_traits_baseILj2048EfS2_fS2_fjLj128EEEEELb1ELb1ELb0EEEvNS_9FwdParamsE)
        /*0014*/ 	.short	0x0160
        /*0016*/ 	.short	0x00e8


	//----- nvinfo : EIATTR_CBANK_PARAM_SIZE
	.align		4
.L_1708:
        /*0018*/ 	.byte	0x03, 0x19
        /*001a*/ 	.short	0x00e8


	//----- nvinfo : EIATTR_KPARAM_INFO
	.align		4
        /*001c*/ 	.byte	0x04, 0x17
        /*001e*/ 	.short	(.L_1710 - .L_1709)
.L_1709:
        /*0020*/ 	.word	0x00000000
        /*0024*/ 	.short	0x0000
        /*0026*/ 	.short	0x0000
        /*0028*/ 	.byte	0x00, 0xf0, 0xa1, 0x03


	//----- nvinfo : EIATTR_MAXREG_COUNT
	.align		4
.L_1710:
        /*002c*/ 	.byte	0x03, 0x1b
        /*002e*/ 	.short	0x00ff


	//----- nvinfo : EIATTR_MERCURY_ISA_VERSION
	.align		4
        /*0030*/ 	.byte	0x03, 0x5f
        /*0032*/ 	.short	0x0000


	//----- nvinfo : EIATTR_COOP_GROUP_MASK_REGIDS
	.align		4
        /*0034*/ 	.byte	0x04, 0x29
        /*0036*/ 	.short	(.L_1712 - .L_1711)


	//   ....[0]....
.L_1711:
        /*0038*/ 	.word	0xffffffff


	//   ....[1]....
        /*003c*/ 	.word	0xffffffff


	//   ....[2]....
        /*0040*/ 	.word	0xffffffff


	//   ....[3]....
        /*0044*/ 	.word	0xffffffff


	//   ....[4]....
        /*0048*/ 	.word	0xffffffff


	//   ....[5]....
        /*004c*/ 	.word	0xffffffff


	//   ....[6]....
        /*0050*/ 	.word	0xffffffff


	//   ....[7]....
        /*0054*/ 	.word	0xffffffff


	//   ....[8]....
        /*0058*/ 	.word	0xffffffff


	//   ....[9]....
        /*005c*/ 	.word	0xffffffff


	//   ....[10]....
        /*0060*/ 	.word	0xffffffff


	//   ....[11]....
        /*0064*/ 	.word	0xffffffff


	//   ....[12]....
        /*0068*/ 	.word	0xffffffff


	//   ....[13]....
        /*006c*/ 	.word	0xffffffff


	//   ....[14]....
        /*0070*/ 	.word	0xffffffff


	//   ....[15]....
        /*0074*/ 	.word	0xffffffff


	//   ....[16]....
        /*0078*/ 	.word	0xffffffff


	//   ....[17]....
        /*007c*/ 	.word	0xffffffff


	//   ....[18]....
        /*0080*/ 	.word	0xffffffff


	//   ....[19]....
        /*0084*/ 	.word	0xffffffff


	//----- nvinfo : EIATTR_COOP_GROUP_INSTR_OFFSETS
	.align		4
.L_1712:
        /*0088*/ 	.byte	0x04, 0x28
        /*008a*/ 	.short	(.L_1714 - .L_1713)


	//   ....[0]....
.L_1713:
        /*008c*/ 	.word	0x0002f340


	//   ....[1]....
        /*0090*/ 	.word	0x0002f370


	//   ....[2]....
        /*0094*/ 	.word	0x0002f3d0


	//   ....[3]....
        /*0098*/ 	.word	0x0002f3f0


	//   ....[4]....
        /*009c*/ 	.word	0x0002f410


	//   ....[5]....
        /*00a0*/ 	.word	0x0002fc70


	//   ....[6]....
        /*00a4*/ 	.word	0x0002fc90


	//   ....[7]....
        /*00a8*/ 	.word	0x0002fcb0


	//   ....[8]....
        /*00ac*/ 	.word	0x0002fcd0


	//   ....[9]....
        /*00b0*/ 	.word	0x0002fcf0


	//   ....[10]....
        /*00b4*/ 	.word	0x000310a0


	//   ....[11]....
        /*00b8*/ 	.word	0x00031120


	//   ....[12]....
        /*00bc*/ 	.word	0x00031180


	//   ....[13]....
        /*00c0*/ 	.word	0x000311e0


	//   ....[14]....
        /*00c4*/ 	.word	0x00031240


	//   ....[15]....
        /*00c8*/ 	.word	0x00031b20


	//   ....[16]....
        /*00cc*/ 	.word	0x00031b80


	//   ....[17]....
        /*00d0*/ 	.word	0x00031be0


	//   ....[18]....
        /*00d4*/ 	.word	0x00031c40


	//   ....[19]....
        /*00d8*/ 	.word	0x00031cb0


	//----- nvinfo : EIATTR_EXIT_INSTR_OFFSETS
	.align		4
.L_1714:
        /*00dc*/ 	.byte	0x04, 0x1c
        /*00de*/ 	.short	(.L_1716 - .L_1715)


	//   ....[0]....
.L_1715:
        /*00e0*/ 	.word	0x00000fc0


	//   ....[1]....
        /*00e4*/ 	.word	0x00031040


	//----- nvinfo : EIATTR_MAX_THREADS
	.align		4
.L_1716:
        /*00e8*/ 	.byte	0x04, 0x05
        /*00ea*/ 	.short	(.L_1718 - .L_1717)
.L_1717:
        /*00ec*/ 	.word	0x00000080
        /*00f0*/ 	.word	0x00000001
        /*00f4*/ 	.word	0x00000001


	//----- nvinfo : EIATTR_CRS_STACK_SIZE
	.align		4
.L_1718:
        /*00f8*/ 	.byte	0x04, 0x1e
        /*00fa*/ 	.short	(.L_1720 - .L_1719)
.L_1719:
        /*00fc*/ 	.word	0x00000000
.L_1720:


//--------------------- .nv.info._ZN10layer_norm31ln_parallel_residual_fwd_kernelINS_13Kernel_traitsIf6__halffS2_fjLj2048ELj1ELj4ELj1ELj16ENS_18Kernel_traits_baseILj2048EfS2_fS2_fjLj128EEEEELb1ELb1ELb1EEEvNS_9FwdParamsE --------------------------
	.section	.nv.info._ZN10layer_norm31ln_parallel_residual_fwd_kernelINS_13Kernel_traitsIf6__halffS2_fjLj2048ELj1ELj4ELj1ELj16ENS_18Kernel_traits_baseILj2048EfS2_fS2_fjLj128EEEEELb1ELb1ELb1EEEvNS_9FwdParamsE,"",@"SHT_CUDA_INFO"
	.sectionflags	@""
	.align	4


	//----- nvinfo : EIATTR_CUDA_API_VERSION
	.align		4
        /*0000*/ 	.byte	0x04, 0x37
        /*0002*/ 	.short	(.L_1722 - .L_1721)
.L_1721:
        /*0004*/ 	.word	0x00000082


	//----- nvinfo : EIATTR_SW2861232_WAR
	.align		4
.L_1722:
        /*0008*/ 	.byte	0x01, 0x35
	.zero		2


	//----- nvinfo : EIATTR_PARAM_CBANK
	.align		4
        /*000c*/ 	.byte	0x04, 0x0a
        /*000e*/ 	.short	(.L_1724 - .L_1723)
	.align		4
.L_1723:
        /*0010*/ 	.word	index@(.nv.constant0._ZN10layer_norm31ln_parallel_residual_fwd_kernelINS_13Kernel_traitsIf6__halffS2_fjLj2048ELj1ELj4ELj1ELj16ENS_18Kernel_traits_baseILj2048EfS2_fS2_fjLj128EEEEELb1ELb1ELb1EEEvNS_9FwdParamsE)
        /*0014*/ 	.short	0x0160
        /*0016*/ 	.short	0x00e8


	//----- nvinfo : EIATTR_CBANK_PARAM_SIZE
	.align		4
.L_1724:
        /*0018*/ 	.byte	0x03, 0x19
        /*001a*/ 	.short	0x00e8


	//----- nvinfo : EIATTR_KPARAM_INFO
	.align		4
        /*001c*/ 	.byte	0x04, 0x17
        /*001e*/ 	.short	(.L_1726 - .L_1725)
.L_1725:
        /*0020*/ 	.word	0x00000000
        /*0024*/ 	.short	0x0000
        /*0026*/ 	.short	0x0000
        /*0028*/ 	.byte	0x00, 0xf0, 0xa1, 0x03


	//----- nvinfo : EIATTR_MAXREG_COUNT
	.align		4
.L_1726:
        /*002c*/ 	.byte	0x03, 0x1b
        /*002e*/ 	.short	0x00ff


	//----- nvinfo : EIATTR_MERCURY_ISA_VERSION
	.align		4
        /*0030*/ 	.byte	0x03, 0x5f
        /*0032*/ 	.short	0x0000


	//----- nvinfo : EIATTR_COOP_GROUP_MASK_REGIDS
	.align		4
        /*0034*/ 	.byte	0x04, 0x29
        /*0036*/ 	.short	(.L_1728 - .L_1727)


	//   ....[0]....
.L_1727:
        /*0038*/ 	.word	0xffffffff


	//   ....[1]....
        /*003c*/ 	.word	0xffffffff


	//   ....[2]....
        /*0040*/ 	.word	0xffffffff


	//   ....[3]....
        /*0044*/ 	.word	0xffffffff


	//   ....[4]....
        /*0048*/ 	.word	0xffffffff


	//   ....[5]....
        /*004c*/ 	.word	0xffffffff


	//   ....[6]....
        /*0050*/ 	.word	0xffffffff


	//   ....[7]....
        /*0054*/ 	.word	0xffffffff


	//   ....[8]....
        /*0058*/ 	.word	0xffffffff


	//   ....[9]....
        /*005c*/ 	.word	0xffffffff


	//   ....[10]....
        /*0060*/ 	.word	0xffffffff


	//   ....[11]....
        /*0064*/ 	.word	0xffffffff


	//   ....[12]....
        /*0068*/ 	.word	0xffffffff


	//   ....[13]....
        /*006c*/ 	.word	0xffffffff


	//   ....[14]....
        /*0070*/ 	.word	0xffffffff


	//   ....[15]....
        /*0074*/ 	.word	0xffffffff


	//   ....[16]....
        /*0078*/ 	.word	0xffffffff


	//   ....[17]....
        /*007c*/ 	.word	0xffffffff


	//   ....[18]....
        /*0080*/ 	.word	0xffffffff


	//   ....[19]....
        /*0084*/ 	.word	0xffffffff


	//----- nvinfo : EIATTR_COOP_GROUP_INSTR_OFFSETS
	.align		4
.L_1728:
        /*0088*/ 	.byte	0x04, 0x28
        /*008a*/ 	.short	(.L_1730 - .L_1729)


	//   ....[0]....
.L_1729:
        /*008c*/ 	.word	0x0002e260


	//   ....[1]....
        /*0090*/ 	.word	0x0002e290


	//   ....[2]....
        /*0094*/ 	.word	0x0002e2b0


	//   ....[3]....
        /*0098*/ 	.word	0x0002e2d0


	//   ....[4]....
        /*009c*/ 	.word	0x0002e2f0


	//   ....[5]....
        /*00a0*/ 	.word	0x0002eb20


	//   ....[6]....
        /*00a4*/ 	.word	0x0002eb40


	//   ....[7]....
        /*00a8*/ 	.word	0x0002eb60


	//   ....[8]....
        /*00ac*/ 	.word	0x0002eb80


	//   ....[9]....
        /*00b0*/ 	.word	0x0002eba0


	//   ....[10]....
        /*00b4*/ 	.word	0x0002fc70


	//   ....[11]....
        /*00b8*/ 	.word	0x0002fcd0


	//   ....[12]....
        /*00bc*/ 	.word	0x0002fd30


	//   ....[13]....
        /*00c0*/ 	.word	0x0002fd90


	//   ....[14]....
        /*00c4*/ 	.word	0x0002fdf0


	//   ....[15]....
        /*00c8*/ 	.word	0x00030660


	//   ....[16]....
        /*00cc*/ 	.word	0x000306c0


	//   ....[17]....
        /*00d0*/ 	.word	0x00030720


	//   ....[18]....
        /*00d4*/ 	.word	0x00030780


	//   ....[19]....
        /*00d8*/ 	.word	0x000307e0


	//----- nvinfo : EIATTR_EXIT_INSTR_OFFSETS
	.align		4
.L_1730:
        /*00dc*/ 	.byte	0x04, 0x1c
        /*00de*/ 	.short	(.L_1732 - .L_1731)


	//   ....[0]....
.L_1731:
        /*00e0*/ 	.word	0x00000850


	//   ....[1]....
        /*00e4*/ 	.word	0x0002fc20


	//----- nvinfo : EIATTR_MAX_THREADS
	.align		4
.L_1732:
        /*00e8*/ 	.byte	0x04, 0x05
        /*00ea*/ 	.short	(.L_1734 - .L_1733)
.L_1733:
        /*00ec*/ 	.word	0x00000080
        /*00f0*/ 	.word	0x00000001
        /*00f4*/ 	.word	0x00000001


	//----- nvinfo : EIATTR_CRS_STACK_SIZE
	.align		4
.L_1734:
        /*00f8*/ 	.byte	0x04, 0x1e
        /*00fa*/ 	.short	(.L_1736 - .L_1735)
.L_1735:
        /*00fc*/ 	.word	0x00000000
.L_1736:


//--------------------- .nv.info._ZN10layer_norm31ln_parallel_residual_fwd_kernelINS_13Kernel_traitsI6__halfffffjLj2048ELj1ELj4ELj1ELj16ENS_18Kernel_traits_baseILj2048ES2_ffffjLj128EEEEELb0ELb0ELb0EEEvNS_9FwdParamsE --------------------------
	.section	.nv.info._ZN10layer_norm31ln_parallel_residual_fwd_kernelINS_13Kernel_traitsI6__halfffffjLj2048ELj1ELj4ELj1ELj16ENS_18Kernel_traits_baseILj2048ES2_ffffjLj128EEEEELb0ELb0ELb0EEEvNS_9FwdParamsE,"",@"SHT_CUDA_INFO"
	.sectionflags	@""
	.align	4


	//----- nvinfo : EIATTR_CUDA_API_VERSION
	.align		4
        /*0000*/ 	.byte	0x04, 0x37
        /*0002*/ 	.short	(.L_1738 - .L_1737)
.L_1737:
        /*0004*/ 	.word	0x00000082


	//----- nvinfo : EIATTR_SW2861232_WAR
	.align		4
.L_1738:
        /*0008*/ 	.byte	0x01, 0x35
	.zero		2


	//----- nvinfo : EIATTR_PARAM_CBANK
	.align		4
        /*000c*/ 	.byte	0x04, 0x0a
        /*000e*/ 	.short	(.L_1740 - .L_1739)
	.align		4
.L_1739:
        /*0010*/ 	.word	index@(.nv.constant0._ZN10layer_norm31ln_parallel_residual_fwd_kernelINS_13Kernel_traitsI6__halfffffjLj2048ELj1ELj4ELj1ELj16ENS_18Kernel_traits_baseILj2048ES2_ffffjLj128EEEEELb0ELb0ELb0EEEvNS_9FwdParamsE)
        /*0014*/ 	.short	0x0160
        /*0016*/ 	.short	0x00e8


	//----- nvinfo : EIATTR_CBANK_PARAM_SIZE
	.align		4
.L_1740:
        /*0018*/ 	.byte	0x03, 0x19
        /*001a*/ 	.short	0x00e8


	//----- nvinfo : EIATTR_KPARAM_INFO
	.align		4
        /*001c*/ 	.byte	0x04, 0x17
        /*001e*/ 	.short	(.L_1742 - .L_1741)
.L_1741:
        /*0020*/ 	.word	0x00000000
        /*0024*/ 	.short	0x0000
        /*0026*/ 	.short	0x0000
        /*0028*/ 	.byte	0x00, 0xf0, 0xa1, 0x03


	//----- nvinfo : EIATTR_MAXREG_COUNT
	.align		4
.L_1742:
        /*002c*/ 	.byte	0x03, 0x1b
        /*002e*/ 	.short	0x00ff


	//----- nvinfo : EIATTR_ANNOTATIONS
	.align		4
        /*0030*/ 	.byte	0x04, 0x55
        /*0032*/ 	.short	(.L_1744 - .L_1743)


	//   ....[0]....
.L_1743:
        /* <DEDUP_REMOVED lines=121> */


	//----- nvinfo : EIATTR_MERCURY_ISA_VERSION
	.align		4
.L_1744:
        /*07b4*/ 	.byte	0x03, 0x5f
        /*07b6*/ 	.short	0x0000


	//----- nvinfo : EIATTR_COOP_GROUP_MASK_REGIDS
	.align		4
        /*07b8*/ 	.byte	0x04, 0x29
        /*07ba*/ 	.short	(.L_1746 - .L_1745)


	//   ....[0]....
.L_1745:
        /*07bc*/ 	.word	0xffffffff


	//   ....[1]....
        /*07c0*/ 	.word	0xffffffff


	//   ....[2]....
        /*07c4*/ 	.word	0xffffffff


	//   ....[3]....
        /*07c8*/ 	.word	0xffffffff


	//   ....[4]....
        /*07cc*/ 	.word	0xffffffff


	//   ....[5]....
        /*07d0*/ 	.word	0xffffffff


	//   ....[6]....
        /*07d4*/ 	.word	0xffffffff


	//   ....[7]....
        /*07d8*/ 	.word	0xffffffff


	//   ....[8]....
        /*07dc*/ 	.word	0xffffffff


	//   ....[9]....
        /*07e0*/ 	.word	0xffffffff


	//   ....[10]....
        /*07e4*/ 	.word	0xffffffff


	//   ....[11]....
        /*07e8*/ 	.word	0xffffffff


	//   ....[12]....
        /*07ec*/ 	.word	0xffffffff


	//   ....[13]....
        /*07f0*/ 	.word	0xffffffff


	//   ....[14]....
        /*07f4*/ 	.word	0xffffffff


	//   ....[15]....
        /*07f8*/ 	.word	0xffffffff


	//   ....[16]....
        /*07fc*/ 	.word	0xffffffff


	//   ....[17]....
        /*0800*/ 	.word	0xffffffff


	//   ....[18]....
        /*0804*/ 	.word	0xffffffff


	//   ....[19]....
        /*0808*/ 	.word	0xffffffff


	//----- nvinfo : EIATTR_COOP_GROUP_INSTR_OFFSETS
	.align		4
.L_1746:
        /*080c*/ 	.byte	0x04, 0x28
        /*080e*/ 	.short	(.L_1748 - .L_1747)


	//   ....[0]....
.L_1747:
        /*0810*/ 	.word	0x000087f0


	//   ....[1]....
        /*0814*/ 	.word	0x00008820


	//   ....[2]....
        /*0818*/ 	.word	0x00008870


	//   ....[3]....
        /*081c*/ 	.word	0x00008890


	//   ....[4]....
        /*0820*/ 	.word	0x000088b0


	//   ....[5]....
        /*0824*/ 	.word	0x000091a0


	//   ....[6]....
        /*0828*/ 	.word	0x000091c0


	//   ....[7]....
        /*082c*/ 	.word	0x000091e0


	//   ....[8]....
        /*0830*/ 	.word	0x00009200


	//   ....[9]....
        /*0834*/ 	.word	0x00009220


	//   ....[10]....
        /*0838*/ 	.word	0x0000b880


	//   ....[11]....
        /*083c*/ 	.word	0x0000b8e0


	//   ....[12]....
        /*0840*/ 	.word	0x0000b940


	//   ....[13]....
        /*0844*/ 	.word	0x0000b9a0


	//   ....[14]....
        /*0848*/ 	.word	0x0000ba00


	//   ....[15]....
        /*084c*/ 	.word	0x0000c360


	//   ....[16]....
        /*0850*/ 	.word	0x0000c3c0


	//   ....[17]....
        /*0854*/ 	.word	0x0000c420


	//   ....[18]....
        /*0858*/ 	.word	0x0000c480


	//   ....[19]....
        /*085c*/ 	.word	0x0000c4e0


	//----- nvinfo : EIATTR_EXIT_INSTR_OFFSETS
	.align		4
.L_1748:
        /*0860*/ 	.byte	0x04, 0x1c
        /*0862*/ 	.short	(.L_1750 - .L_1749)


	//   ....[0]....
.L_1749:
        /*0864*/ 	.word	0x00001bf0


	//   ....[1]....
        /*0868*/ 	.word	0x0000b830


	//----- nvinfo : EIATTR_MAX_THREADS
	.align		4
.L_1750:
        /*086c*/ 	.byte	0x04, 0x05
        /*086e*/ 	.short	(.L_1752 - .L_1751)
.L_1751:
        /*0870*/ 	.word	0x00000080
        /*0874*/ 	.word	0x00000001
        /*0878*/ 	.word	0x00000001


	//----- nvinfo : EIATTR_CRS_STACK_SIZE
	.align		4
.L_1752:
        /*087c*/ 	.byte	0x04, 0x1e
        /*087e*/ 	.short	(.L_1754 - .L_1753)
.L_1753:
        /*0880*/ 	.word	0x00000000
.L_1754:


//--------------------- .nv.info._ZN10layer_norm31ln_parallel_residual_fwd_kernelINS_13Kernel_traitsI6__halfffffjLj2048ELj1ELj4ELj1ELj16ENS_18Kernel_traits_baseILj2048ES2_ffffjLj128EEEEELb0ELb0ELb1EEEvNS_9FwdParamsE --------------------------
	.section	.nv.info._ZN10layer_norm31ln_parallel_residual_fwd_kernelINS_13Kernel_traitsI6__halfffffjLj2048ELj1ELj4ELj1ELj16ENS_18Kernel_traits_baseILj2048ES2_ffffjLj128EEEEELb0ELb0ELb1EEEvNS_9FwdParamsE,"",@"SHT_CUDA_INFO"
	.sectionflags	@""
	.align	4


	//----- nvinfo : EIATTR_CUDA_API_VERSION
	.align		4
        /*0000*/ 	.byte	0x04, 0x37
        /*0002*/ 	.short	(.L_1756 - .L_1755)
.L_1755:
        /*0004*/ 	.word	0x00000082


	//----- nvinfo : EIATTR_SW2861232_WAR
	.align		4
.L_1756:
        /*0008*/ 	.byte	0x01, 0x35
	.zero		2


	//----- nvinfo : EIATTR_PARAM_CBANK
	.align		4
        /*000c*/ 	.byte	0x04, 0x0a
        /*000e*/ 	.short	(.L_1758 - .L_1757)
	.align		4
.L_1757:
        /*0010*/ 	.word	index@(.nv.constant0._ZN10layer_norm31ln_parallel_residual_fwd_kernelINS_13Kernel_traitsI6__halfffffjLj2048ELj1ELj4ELj1ELj16ENS_18Kernel_traits_baseILj2048ES2_ffffjLj128EEEEELb0ELb0ELb1EEEvNS_9FwdParamsE)
        /*0014*/ 	.short	0x0160
        /*0016*/ 	.short	0x00e8


	//----- nvinfo : EIATTR_CBANK_PARAM_SIZE
	.align		4
.L_1758:
        /*0018*/ 	.byte	0x03, 0x19
        /*001a*/ 	.short	0x00e8


	//----- nvinfo : EIATTR_KPARAM_INFO
	.align		4
        /*001c*/ 	.byte	0x04, 0x17
        /*001e*/ 	.short	(.L_1760 - .L_1759)
.L_1759:
        /*0020*/ 	.word	0x00000000
        /*0024*/ 	.short	0x0000
        /*0026*/ 	.short	0x0000
        /*0028*/ 	.byte	0x00, 0xf0, 0xa1, 0x03


	//----- nvinfo : EIATTR_MAXREG_COUNT
	.align		4
.L_1760:
        /*002c*/ 	.byte	0x03, 0x1b
        /*002e*/ 	.short	0x00ff


	//----- nvinfo : EIATTR_ANNOTATIONS
	.align		4
        /*0030*/ 	.byte	0x04, 0x55
        /*0032*/ 	.short	(.L_1762 - .L_1761)


	//   ....[0]....
.L_1761:
        /* <DEDUP_REMOVED lines=107> */


	//----- nvinfo : EIATTR_MERCURY_ISA_VERSION
	.align		4
.L_1762:
        /*06d4*/ 	.byte	0x03, 0x5f
        /*06d6*/ 	.short	0x0000


	//----- nvinfo : EIATTR_COOP_GROUP_MASK_REGIDS
	.align		4
        /*06d8*/ 	.byte	0x04, 0x29
        /*06da*/ 	.short	(.L_1764 - .L_1763)


	//   ....[0]....
.L_1763:
        /*06dc*/ 	.word	0xffffffff


	//   ....[1]....
        /*06e0*/ 	.word	0xffffffff


	//   ....[2]....
        /*06e4*/ 	.word	0xffffffff


	//   ....[3]....
        /*06e8*/ 	.word	0xffffffff


	//   ....[4]....
        /*06ec*/ 	.word	0xffffffff


	//   ....[5]....
        /*06f0*/ 	.word	0xffffffff


	//   ....[6]....
        /*06f4*/ 	.word	0xffffffff


	//   ....[7]....
        /*06f8*/ 	.word	0xffffffff


	//   ....[8]....
        /*06fc*/ 	.word	0xffffffff


	//   ....[9]....
        /*0700*/ 	.word	0xffffffff


	//   ....[10]....
        /*0704*/ 	.word	0xffffffff


	//   ....[11]....
        /*0708*/ 	.word	0xffffffff


	//   ....[12]....
        /*070c*/ 	.word	0xffffffff


	//   ....[13]....
        /*0710*/ 	.word	0xffffffff


	//   ....[14]....
        /*0714*/ 	.word	0xffffffff


	//   ....[15]....
        /*0718*/ 	.word	0xffffffff


	//   ....[16]....
        /*071c*/ 	.word	0xffffffff


	//   ....[17]....
        /*0720*/ 	.word	0xffffffff


	//   ....[18]....
        /*0724*/ 	.word	0xffffffff


	//   ....[19]....
        /*0728*/ 	.word	0xffffffff


	//----- nvinfo : EIATTR_COOP_GROUP_INSTR_OFFSETS
	.align		4
.L_1764:
        /*072c*/ 	.byte	0x04, 0x28
        /*072e*/ 	.short	(.L_1766 - .L_1765)


	//   ....[0]....
.L_1765:
        /*0730*/ 	.word	0x00006a00


	//   ....[1]....
        /*0734*/ 	.word	0x00006a30


	//   ....[2]....
        /*0738*/ 	.word	0x00006a50


	//   ....[3]....
        /*073c*/ 	.word	0x00006a70


	//   ....[4]....
        /*0740*/ 	.word	0x00006a90


	//   ....[5]....
        /*0744*/ 	.word	0x000072c0


	//   ....[6]....
        /*0748*/ 	.word	0x000072e0


	//   ....[7]....
        /*074c*/ 	.word	0x00007300


	//   ....[8]....
        /*0750*/ 	.word	0x00007320


	//   ....[9]....
        /*0754*/ 	.word	0x00007340


	//   ....[10]....
        /*0758*/ 	.word	0x00008fc0


	//   ....[11]....
        /*075c*/ 	.word	0x00009020


	//   ....[12]....
        /*0760*/ 	.word	0x00009080


	//   ....[13]....
        /*0764*/ 	.word	0x000090e0


	//   ....[14]....
        /*0768*/ 	.word	0x00009140


	//   ....[15]....
        /*076c*/ 	.word	0x000099b0


	//   ....[16]....
        /*0770*/ 	.word	0x00009a10


	//   ....[17]....
        /*0774*/ 	.word	0x00009a70


	//   ....[18]....
        /*0778*/ 	.word	0x00009ad0


	//   ....[19]....
        /*077c*/ 	.word	0x00009b30


	//----- nvinfo : EIATTR_EXIT_INSTR_OFFSETS
	.align		4
.L_1766:
        /*0780*/ 	.byte	0x04, 0x1c
        /*0782*/ 	.short	(.L_1768 - .L_1767)


	//   ....[0]....
.L_1767:
        /*0784*/ 	.word	0x00000a20


	//   ....[1]....
        /*0788*/ 	.word	0x00008f70


	//----- nvinfo : EIATTR_MAX_THREADS
	.align		4
.L_1768:
        /*078c*/ 	.byte	0x04, 0x05
        /*078e*/ 	.short	(.L_1770 - .L_1769)
.L_1769:
        /*0790*/ 	.word	0x00000080
        /*0794*/ 	.word	0x00000001
        /*0798*/ 	.word	0x00000001


	//----- nvinfo : EIATTR_CRS_STACK_SIZE
	.align		4
.L_1770:
        /*079c*/ 	.byte	0x04, 0x1e
        /*079e*/ 	.short	(.L_1772 - .L_1771)
.L_1771:
        /*07a0*/ 	.word	0x00000000
.L_1772:


//--------------------- .nv.info._ZN10layer_norm31ln_parallel_residual_fwd_kernelINS_13Kernel_traitsI6__halfffffjLj2048ELj1ELj4ELj1ELj16ENS_18Kernel_traits_baseILj2048ES2_ffffjLj128EEEEELb0ELb1ELb0EEEvNS_9FwdParamsE --------------------------
	.section	.nv.info._ZN10layer_norm31ln_parallel_residual_fwd_kernelINS_13Kernel_traitsI6__halfffffjLj2048ELj1ELj4ELj1ELj16ENS_18Kernel_traits_baseILj2048ES2_ffffjLj128EEEEELb0ELb1ELb0EEEvNS_9FwdParamsE,"",@"SHT_CUDA_INFO"
	.sectionflags	@""
	.align	4


	//----- nvinfo : EIATTR_CUDA_API_VERSION
	.align		4
        /*0000*/ 	.byte	0x04, 0x37
        /*0002*/ 	.short	(.L_1774 - .L_1773)
.L_1773:
        /*0004*/ 	.word	0x00000082


	//----- nvinfo : EIATTR_SW2861232_WAR
	.align		4
.L_1774:
        /*0008*/ 	.byte	0x01, 0x35
	.zero		2


	//----- nvinfo : EIATTR_PARAM_CBANK
	.align		4
        /*000c*/ 	.byte	0x04, 0x0a
        /*000e*/ 	.short	(.L_1776 - .L_1775)
	.align		4
.L_1775:
        /*0010*/ 	.word	index@(.nv.constant0._ZN10layer_norm31ln_parallel_residual_fwd_kernelINS_13Kernel_traitsI6__halfffffjLj2048ELj1ELj4ELj1ELj16ENS_18Kernel_traits_baseILj2048ES2_ffffjLj128EEEEELb0ELb1ELb0EEEvNS_9FwdParamsE)
        /*0014*/ 	.short	0x0160
        /*0016*/ 	.short	0x00e8


	//----- nvinfo : EIATTR_CBANK_PARAM_SIZE
	.align		4
.L_1776:
        /*0018*/ 	.byte	0x03, 0x19
        /*001a*/ 	.short	0x00e8


	//----- nvinfo : EIATTR_KPARAM_INFO
	.align		4
        /*001c*/ 	.byte	0x04, 0x17
        /*001e*/ 	.short	(.L_1778 - .L_1777)
.L_1777:
        /*0020*/ 	.word	0x00000000
        /*0024*/ 	.short	0x0000
        /*0026*/ 	.short	0x0000
        /*0028*/ 	.byte	0x00, 0xf0, 0xa1, 0x03


	//----- nvinfo : EIATTR_MAXREG_COUNT
	.align		4
.L_1778:
        /*002c*/ 	.byte	0x03, 0x1b
        /*002e*/ 	.short	0x00ff


	//----- nvinfo : EIATTR_MERCURY_ISA_VERSION
	.align		4
        /*0030*/ 	.byte	0x03, 0x5f
        /*0032*/ 	.short	0x0000


	//----- nvinfo : EIATTR_COOP_GROUP_MASK_REGIDS
	.align		4
        /*0034*/ 	.byte	0x04, 0x29
        /*0036*/ 	.short	(.L_1780 - .L_1779)


	//   ....[0]....
.L_1779:
        /*0038*/ 	.word	0xffffffff


	//   ....[1]....
        /*003c*/ 	.word	0xffffffff


	//   ....[2]....
        /*0040*/ 	.word	0xffffffff


	//   ....[3]....
        /*0044*/ 	.word	0xffffffff


	//   ....[4]....
        /*0048*/ 	.word	0xffffffff


	//   ....[5]....
        /*004c*/ 	.word	0xffffffff


	//   ....[6]....
        /*0050*/ 	.word	0xffffffff


	//   ....[7]....
        /*0054*/ 	.word	0xffffffff


	//   ....[8]....
        /*0058*/ 	.word	0xffffffff


	//   ....[9]....
        /*005c*/ 	.word	0xffffffff


	//   ....[10]....
        /*0060*/ 	.word	0xffffffff


	//   ....[11]....
        /*0064*/ 	.word	0xffffffff


	//   ....[12]....
        /*0068*/ 	.word	0xffffffff


	//   ....[13]....
        /*006c*/ 	.word	0xffffffff


	//   ....[14]....
        /*0070*/ 	.word	0xffffffff


	//   ....[15]....
        /*0074*/ 	.word	0xffffffff


	//   ....[16]....
        /*0078*/ 	.word	0xffffffff


	//   ....[17]....
        /*007c*/ 	.word	0xffffffff


	//   ....[18]....
        /*0080*/ 	.word	0xffffffff


	//   ....[19]....
        /*0084*/ 	.word	0xffffffff


	//----- nvinfo : EIATTR_COOP_GROUP_INSTR_OFFSETS
	.align		4
.L_1780:
        /*0088*/ 	.byte	0x04, 0x28
        /*008a*/ 	.short	(.L_1782 - .L_1781)


	//   ....[0]....
.L_1781:
        /*008c*/ 	.word	0x000068d0


	//   ....[1]....
        /*0090*/ 	.word	0x00006900


	//   ....[2]....
        /*0094*/ 	.word	0x00006940


	//   ....[3]....
        /*0098*/ 	.word	0x00006960


	//   ....[4]....
        /*009c*/ 	.word	0x00006980


	//   ....[5]....
        /*00a0*/ 	.word	0x00007270


	//   ....[6]....
        /*00a4*/ 	.word	0x00007290


	//   ....[7]....
        /*00a8*/ 	.word	0x000072b0


	//   ....[8]....
        /*00ac*/ 	.word	0x000072d0


	//   ....[9]....
        /*00b0*/ 	.word	0x000072f0


	//   ....[10]....
        /*00b4*/ 	.word	0x00008970


	//   ....[11]....
        /*00b8*/ 	.word	0x000089f0


	//   ....[12]....
        /*00bc*/ 	.word	0x00008a50


	//   ....[13]....
        /*00c0*/ 	.word	0x00008ab0


	//   ....[14]....
        /*00c4*/ 	.word	0x00008b10


	//   ....[15]....
        /*00c8*/ 	.word	0x00009460


	//   ....[16]....
        /*00cc*/ 	.word	0x000094c0


	//   ....[17]....
        /*00d0*/ 	.word	0x00009520


	//   ....[18]....
        /*00d4*/ 	.word	0x00009580


	//   ....[19]....
        /*00d8*/ 	.word	0x000095f0


	//----- nvinfo : EIATTR_EXIT_INSTR_OFFSETS
	.align		4
.L_1782:
        /*00dc*/ 	.byte	0x04, 0x1c
        /*00de*/ 	.short	(.L_1784 - .L_1783)


	//   ....[0]....
.L_1783:
        /*00e0*/ 	.word	0x000010e0


	//   ....[1]....
        /*00e4*/ 	.word	0x00008910


	//----- nvinfo : EIATTR_MAX_THREADS
	.align		4
.L_1784:
        /*00e8*/ 	.byte	0x04, 0x05
        /*00ea*/ 	.short	(.L_1786 - .L_1785)
.L_1785:
        /*00ec*/ 	.word	0x00000080
        /*00f0*/ 	.word	0x00000001
        /*00f4*/ 	.word	0x00000001


	//----- nvinfo : EIATTR_CRS_STACK_SIZE
	.align		4
.L_1786:
        /*00f8*/ 	.byte	0x04, 0x1e
        /*00fa*/ 	.short	(.L_1788 - .L_1787)
.L_1787:
        /*00fc*/ 	.word	0x00000000
.L_1788:


//--------------------- .nv.info._ZN10layer_norm31ln_parallel_residual_fwd_kernelINS_13Kernel_traitsI6__halfffffjLj2048ELj1ELj4ELj1ELj16ENS_18Kernel_traits_baseILj2048ES2_ffffjLj128EEEEELb0ELb1ELb1EEEvNS_9FwdParamsE --------------------------
	.section	.nv.info._ZN10layer_norm31ln_parallel_residual_fwd_kernelINS_13Kernel_traitsI6__halfffffjLj2048ELj1ELj4ELj1ELj16ENS_18Kernel_traits_baseILj2048ES2_ffffjLj128EEEEELb0ELb1ELb1EEEvNS_9FwdParamsE,"",@"SHT_CUDA_INFO"
	.sectionflags	@""
	.align	4


	//----- nvinfo : EIATTR_CUDA_API_VERSION
	.align		4
        /*0000*/ 	.byte	0x04, 0x37
        /*0002*/ 	.short	(.L_1790 - .L_1789)
.L_1789:
        /*0004*/ 	.word	0x00000082


	//----- nvinfo : EIATTR_SW2861232_WAR
	.align		4
.L_1790:
        /*0008*/ 	.byte	0x01, 0x35
	.zero		2


	//----- nvinfo : EIATTR_PARAM_CBANK
	.align		4
        /*000c*/ 	.byte	0x04, 0x0a
        /*000e*/ 	.short	(.L_1792 - .L_1791)
	.align		4
.L_1791:
        /*0010*/ 	.word	index@(.nv.constant0._ZN10layer_norm31ln_parallel_residual_fwd_kernelINS_13Kernel_traitsI6__halfffffjLj2048ELj1ELj4ELj1ELj16ENS_18Kernel_traits_baseILj2048ES2_ffffjLj128EEEEELb0ELb1ELb1EEEvNS_9FwdParamsE)
        /*0014*/ 	.short	0x0160
        /*0016*/ 	.short	0x00e8


	//----- nvinfo : EIATTR_CBANK_PARAM_SIZE
	.align		4
.L_1792:
        /*0018*/ 	.byte	0x03, 0x19
        /*001a*/ 	.short	0x00e8


	//----- nvinfo : EIATTR_KPARAM_INFO
	.align		4
        /*001c*/ 	.byte	0x04, 0x17
        /*001e*/ 	.short	(.L_1794 - .L_1793)
.L_1793:
        /*0020*/ 	.word	0x00000000
        /*0024*/ 	.short	0x0000
        /*0026*/ 	.short	0x0000
        /*0028*/ 	.byte	0x00, 0xf0, 0xa1, 0x03


	//----- nvinfo : EIATTR_MAXREG_COUNT
	.align		4
.L_1794:
        /*002c*/ 	.byte	0x03, 0x1b
        /*002e*/ 	.short	0x00ff


	//----- nvinfo : EIATTR_MERCURY_ISA_VERSION
	.align		4
        /*0030*/ 	.byte	0x03, 0x5f
        /*0032*/ 	.short	0x0000


	//----- nvinfo : EIATTR_COOP_GROUP_MASK_REGIDS
	.align		4
        /*0034*/ 	.byte	0x04, 0x29
        /*0036*/ 	.short	(.L_1796 - .L_1795)


	//   ....[0]....
.L_1795:
        /*0038*/ 	.word	0xffffffff


	//   ....[1]....
        /*003c*/ 	.word	0xffffffff


	//   ....[2]....
        /*0040*/ 	.word	0xffffffff


	//   ....[3]....
        /*0044*/ 	.word	0xffffffff


	//   ....[4]....
        /*0048*/ 	.word	0xffffffff


	//   ....[5]....
        /*004c*/ 	.word	0xffffffff


	//   ....[6]....
        /*0050*/ 	.word	0xffffffff


	//   ....[7]....
        /*0054*/ 	.word	0xffffffff


	//   ....[8]....
        /*0058*/ 	.word	0xffffffff


	//   ....[9]....
        /*005c*/ 	.word	0xffffffff


	//   ....[10]....
        /*0060*/ 	.word	0xffffffff


	//   ....[11]....
        /*0064*/ 	.word	0xffffffff


	//   ....[12]....
        /*0068*/ 	.word	0xffffffff


	//   ....[13]....
        /*006c*/ 	.word	0xffffffff


	//   ....[14]....
        /*0070*/ 	.word	0xffffffff


	//   ....[15]....
        /*0074*/ 	.word	0xffffffff


	//   ....[16]....
        /*0078*/ 	.word	0xffffffff


	//   ....[17]....
        /*007c*/ 	.word	0xffffffff


	//   ....[18]....
        /*0080*/ 	.word	0xffffffff


	//   ....[19]....
        /*0084*/ 	.word	0xffffffff


	//----- nvinfo : EIATTR_COOP_GROUP_INSTR_OFFSETS
	.align		4
.L_1796:
        /*0088*/ 	.byte	0x04, 0x28
        /*008a*/ 	.short	(.L_1798 - .L_1797)


	//   ....[0]....
.L_1797:
        /*008c*/ 	.word	0x00004e20


	//   ....[1]....
        /*0090*/ 	.word	0x00004e50


	//   ....[2]....
        /*0094*/ 	.word	0x00004e70


	//   ....[3]....
        /*0098*/ 	.word	0x00004e90


	//   ....[4]....
        /*009c*/ 	.word	0x00004eb0


	//   ....[5]....
        /*00a0*/ 	.word	0x000056e0


	//   ....[6]....
        /*00a4*/ 	.word	0x00005700


	//   ....[7]....
        /*00a8*/ 	.word	0x00005720


	//   ....[8]....
        /*00ac*/ 	.word	0x00005740


	//   ....[9]....
        /*00b0*/ 	.word	0x00005760


	//   ....[10]....
        /*00b4*/ 	.word	0x00006700


	//   ....[11]....
        /*00b8*/ 	.word	0x00006760


	//   ....[12]....
        /*00bc*/ 	.word	0x000067c0


	//   ....[13]....
        /*00c0*/ 	.word	0x00006820


	//   ....[14]....
        /*00c4*/ 	.word	0x00006880


	//   ....[15]....
        /*00c8*/ 	.word	0x000070f0


	//   ....[16]....
        /*00cc*/ 	.word	0x00007150


	//   ....[17]....
        /*00d0*/ 	.word	0x000071b0


	//   ....[18]....
        /*00d4*/ 	.word	0x00007210


	//   ....[19]....
        /*00d8*/ 	.word	0x00007270


	//----- nvinfo : EIATTR_EXIT_INSTR_OFFSETS
	.align		4
.L_1798:
        /*00dc*/ 	.byte	0x04, 0x1c
        /*00de*/ 	.short	(.L_1800 - .L_1799)


	//   ....[0]....
.L_1799:
        /*00e0*/ 	.word	0x000004f0


	//   ....[1]....
        /*00e4*/ 	.word	0x000066b0


	//----- nvinfo : EIATTR_MAX_THREADS
	.align		4
.L_1800:
        /*00e8*/ 	.byte	0x04, 0x05
        /*00ea*/ 	.short	(.L_1802 - .L_1801)
.L_1801:
        /*00ec*/ 	.word	0x00000080
        /*00f0*/ 	.word	0x00000001
        /*00f4*/ 	.word	0x00000001


	//----- nvinfo : EIATTR_CRS_STACK_SIZE
	.align		4
.L_1802:
        /*00f8*/ 	.byte	0x04, 0x1e
        /*00fa*/ 	.short	(.L_1804 - .L_1803)
.L_1803:
        /*00fc*/ 	.word	0x00000000
.L_1804:


//--------------------- .nv.info._ZN10layer_norm31ln_parallel_residual_fwd_kernelINS_13Kernel_traitsI6__halfffffjLj2048ELj1ELj4ELj1ELj16ENS_18Kernel_traits_baseILj2048ES2_ffffjLj128EEEEELb1ELb0ELb0EEEvNS_9FwdParamsE --------------------------
	.section	.nv.info._ZN10layer_norm31ln_parallel_residual_fwd_kernelINS_13Kernel_traitsI6__halfffffjLj2048ELj1ELj4ELj1ELj16ENS_18Kernel_traits_baseILj2048ES2_ffffjLj128EEEEELb1ELb0ELb0EEEvNS_9FwdParamsE,"",@"SHT_CUDA_INFO"
	.sectionflags	@""
	.align	4


	//----- nvinfo : EIATTR_CUDA_API_VERSION
	.align		4
        /*0000*/ 	.byte	0x04, 0x37
        /*0002*/ 	.short	(.L_1806 - .L_1805)
.L_1805:
        /*0004*/ 	.word	0x00000082


	//----- nvinfo : EIATTR_SW2861232_WAR
	.align		4
.L_1806:
        /*0008*/ 	.byte	0x01, 0x35
	.zero		2


	//----- nvinfo : EIATTR_PARAM_CBANK
	.align		4
        /*000c*/ 	.byte	0x04, 0x0a
        /*000e*/ 	.short	(.L_1808 - .L_1807)
	.align		4
.L_1807:
        /*0010*/ 	.word	index@(.nv.constant0._ZN10layer_norm31ln_parallel_residual_fwd_kernelINS_13Kernel_traitsI6__halfffffjLj2048ELj1ELj4ELj1ELj16ENS_18Kernel_traits_baseILj2048ES2_ffffjLj128EEEEELb1ELb0ELb0EEEvNS_9FwdParamsE)
        /*0014*/ 	.short	0x0160
        /*0016*/ 	.short	0x00e8


	//----- nvinfo : EIATTR_CBANK_PARAM_SIZE
	.align		4
.L_1808:
        /*0018*/ 	.byte	0x03, 0x19
        /*001a*/ 	.short	0x00e8


	//----- nvinfo : EIATTR_KPARAM_INFO
	.align		4
        /*001c*/ 	.byte	0x04, 0x17
        /*001e*/ 	.short	(.L_1810 - .L_1809)
.L_1809:
        /*0020*/ 	.word	0x00000000
        /*0024*/ 	.short	0x0000
        /*0026*/ 	.short	0x0000
        /*0028*/ 	.byte	0x00, 0xf0, 0xa1, 0x03


	//----- nvinfo : EIATTR_MAXREG_COUNT
	.align		4
.L_1810:
        /*002c*/ 	.byte	0x03, 0x1b
        /*002e*/ 	.short	0x00ff


	//----- nvinfo : EIATTR_ANNOTATIONS
	.align		4
        /*0030*/ 	.byte	0x04, 0x55
        /*0032*/ 	.short	(.L_1812 - .L_1811)


	//   ....[0]....
.L_1811:
        /* <DEDUP_REMOVED lines=111> */


	//----- nvinfo : EIATTR_MERCURY_ISA_VERSION
	.align		4
.L_1812:
        /*0714*/ 	.byte	0x03, 0x5f
        /*0716*/ 	.short	0x0000


	//----- nvinfo : EIATTR_COOP_GROUP_MASK_REGIDS
	.align		4
        /*0718*/ 	.byte	0x04, 0x29
        /*071a*/ 	.short	(.L_1814 - .L_1813)


	//   ....[0]....
.L_1813:
        /*071c*/ 	.word	0xffffffff


	//   ....[1]....
        /*0720*/ 	.word	0xffffffff


	//   ....[2]....
        /*0724*/ 	.word	0xffffffff


	//   ....[3]....
        /*0728*/ 	.word	0xffffffff


	//   ....[4]....
        /*072c*/ 	.word	0xffffffff


	//   ....[5]....
        /*0730*/ 	.word	0xffffffff


	//   ....[6]....
        /*0734*/ 	.word	0xffffffff


	//   ....[7]....
        /*0738*/ 	.word	0xffffffff


	//   ....[8]....
        /*073c*/ 	.word	0xffffffff


	//   ....[9]....
        /*0740*/ 	.word	0xffffffff


	//   ....[10]....
        /*0744*/ 	.word	0xffffffff


	//   ....[11]....
        /*0748*/ 	.word	0xffffffff


	//   ....[12]....
        /*074c*/ 	.word	0xffffffff


	//   ....[13]....
        /*0750*/ 	.word	0xffffffff


	//   ....[14]....
        /*0754*/ 	.word	0xffffffff


	//   ....[15]....
        /*0758*/ 	.word	0xffffffff


	//   ....[16]....
        /*075c*/ 	.word	0xffffffff


	//   ....[17]....
        /*0760*/ 	.word	0xffffffff


	//   ....[18]....
        /*0764*/ 	.word	0xffffffff


	//   ....[19]....
        /*0768*/ 	.word	0xffffffff


	//----- nvinfo : EIATTR_COOP_GROUP_INSTR_OFFSETS
	.align		4
.L_1814:
        /*076c*/ 	.byte	0x04, 0x28
        /*076e*/ 	.short	(.L_1816 - .L_1815)


	//   ....[0]....
.L_1815:
        /*0770*/ 	.word	0x000320a0


	//   ....[1]....
        /*0774*/ 	.word	0x000320d0


	//   ....[2]....
        /*0778*/ 	.word	0x00032170


	//   ....[3]....
        /*077c*/ 	.word	0x000321a0


	//   ....[4]....
        /*0780*/ 	.word	0x000321c0


	//   ....[5]....
        /*0784*/ 	.word	0x00032aa0


	//   ....[6]....
        /*0788*/ 	.word	0x00032ac0


	//   ....[7]....
        /*078c*/ 	.word	0x00032ae0


	//   ....[8]....
        /*0790*/ 	.word	0x00032b00


	//   ....[9]....
        /*0794*/ 	.word	0x00032b20


	//   ....[10]....
        /*0798*/ 	.word	0x00034ea0


	//   ....[11]....
        /*079c*/ 	.word	0x00034f00


	//   ....[12]....
        /*07a0*/ 	.word	0x00034f60


	//   ....[13]....
        /*07a4*/ 	.word	0x00034fc0


	//   ....[14]....
        /*07a8*/ 	.word	0x00035020


	//   ....[15]....
        /*07ac*/ 	.word	0x000359d0


	//   ....[16]....
        /*07b0*/ 	.word	0x00035a30


	//   ....[17]....
        /*07b4*/ 	.word	0x00035a90


	//   ....[18]....
        /*07b8*/ 	.word	0x00035af0


	//   ....[19]....
        /*07bc*/ 	.word	0x00035b50


	//----- nvinfo : EIATTR_EXIT_INSTR_OFFSETS
	.align		4
.L_1816:
        /*07c0*/ 	.byte	0x04, 0x1c
        /*07c2*/ 	.short	(.L_1818 - .L_1817)


	//   ....[0]....
.L_1817:
        /*07c4*/ 	.word	0x00002050


	//   ....[1]....
        /*07c8*/ 	.word	0x00034e50


	//----- nvinfo : EIATTR_MAX_THREADS
	.align		4
.L_1818:
        /*07cc*/ 	.byte	0x04, 0x05
        /*07ce*/ 	.short	(.L_1820 - .L_1819)
.L_1819:
        /*07d0*/ 	.word	0x00000080
        /*07d4*/ 	.word	0x00000001
        /*07d8*/ 	.word	0x00000001


	//----- nvinfo : EIATTR_CRS_STACK_SIZE
	.align		4
.L_1820:
        /*07dc*/ 	.byte	0x04, 0x1e
        /*07de*/ 	.short	(.L_1822 - .L_1821)
.L_1821:
        /*07e0*/ 	.word	0x00000000
.L_1822:


//--------------------- .nv.info._ZN10layer_norm31ln_parallel_residual_fwd_kernelINS_13Kernel_traitsI6__halfffffjLj2048ELj1ELj4ELj1ELj16ENS_18Kernel_traits_baseILj2048ES2_ffffjLj128EEEEELb1ELb0ELb1EEEvNS_9FwdParamsE --------------------------
	.section	.nv.info._ZN10layer_norm31ln_parallel_residual_fwd_kernelINS_13Kernel_traitsI6__halfffffjLj2048ELj1ELj4ELj1ELj16ENS_18Kernel_traits_baseILj2048ES2_ffffjLj128EEEEELb1ELb0ELb1EEEvNS_9FwdParamsE,"",@"SHT_CUDA_INFO"
	.sectionflags	@""
	.align	4


	//----- nvinfo : EIATTR_CUDA_API_VERSION
	.align		4
        /*0000*/ 	.byte	0x04, 0x37
        /*0002*/ 	.short	(.L_1824 - .L_1823)
.L_1823:
        /*0004*/ 	.word	0x00000082


	//----- nvinfo : EIATTR_SW2861232_WAR
	.align		4
.L_1824:
        /*0008*/ 	.byte	0x01, 0x35
	.zero		2


	//----- nvinfo : EIATTR_PARAM_CBANK
	.align		4
        /*000c*/ 	.byte	0x04, 0x0a
        /*000e*/ 	.short	(.L_1826 - .L_1825)
	.align		4
.L_1825:
        /*0010*/ 	.word	index@(.nv.constant0._ZN10layer_norm31ln_parallel_residual_fwd_kernelINS_13Kernel_traitsI6__halfffffjLj2048ELj1ELj4ELj1ELj16ENS_18Kernel_traits_baseILj2048ES2_ffffjLj128EEEEELb1ELb0ELb1EEEvNS_9FwdParamsE)
        /*0014*/ 	.short	0x0160
        /*0016*/ 	.short	0x00e8


	//----- nvinfo : EIATTR_CBANK_PARAM_SIZE
	.align		4
.L_1826:
        /*0018*/ 	.byte	0x03, 0x19
        /*001a*/ 	.short	0x00e8


	//----- nvinfo : EIATTR_KPARAM_INFO
	.align		4
        /*001c*/ 	.byte	0x04, 0x17
        /*001e*/ 	.short	(.L_1828 - .L_1827)
.L_1827:
        /*0020*/ 	.word	0x00000000
        /*0024*/ 	.short	0x0000
        /*0026*/ 	.short	0x0000
        /*0028*/ 	.byte	0x00, 0xf0, 0xa1, 0x03


	//----- nvinfo : EIATTR_MAXREG_COUNT
	.align		4
.L_1828:
        /*002c*/ 	.byte	0x03, 0x1b
        /*002e*/ 	.short	0x00ff


	//----- nvinfo : EIATTR_ANNOTATIONS
	.align		4
        /*0030*/ 	.byte	0x04, 0x55
        /*0032*/ 	.short	(.L_1830 - .L_1829)


	//   ....[0]....
.L_1829:
        /* <DEDUP_REMOVED lines=118> */


	//----- nvinfo : EIATTR_MERCURY_ISA_VERSION
	.align		4
.L_1830:
        /*0784*/ 	.byte	0x03, 0x5f
        /*0786*/ 	.short	0x0000


	//----- nvinfo : EIATTR_COOP_GROUP_MASK_REGIDS
	.align		4
        /*0788*/ 	.byte	0x04, 0x29
        /*078a*/ 	.short	(.L_1832 - .L_1831)


	//   ....[0]....
.L_1831:
        /*078c*/ 	.word	0xffffffff


	//   ....[1]....
        /*0790*/ 	.word	0xffffffff


	//   ....[2]....
        /*0794*/ 	.word	0xffffffff


	//   ....[3]....
        /*0798*/ 	.word	0xffffffff


	//   ....[4]....
        /*079c*/ 	.word	0xffffffff


	//   ....[5]....
        /*07a0*/ 	.word	0xffffffff


	//   ....[6]....
        /*07a4*/ 	.word	0xffffffff


	//   ....[7]....
        /*07a8*/ 	.word	0xffffffff


	//   ....[8]....
        /*07ac*/ 	.word	0xffffffff


	//   ....[9]....
        /*07b0*/ 	.word	0xffffffff


	//   ....[10]....
        /*07b4*/ 	.word	0xffffffff


	//   ....[11]....
        /*07b8*/ 	.word	0xffffffff


	//   ....[12]....
        /*07bc*/ 	.word	0xffffffff


	//   ....[13]....
        /*07c0*/ 	.word	0xffffffff


	//   ....[14]....
        /*07c4*/ 	.word	0xffffffff


	//   ....[15]....
        /*07c8*/ 	.word	0xffffffff


	//   ....[16]....
        /*07cc*/ 	.word	0xffffffff


	//   ....[17]....
        /*07d0*/ 	.word	0xffffffff


	//   ....[18]....
        /*07d4*/ 	.word	0xffffffff


	//   ....[19]....
        /*07d8*/ 	.word	0xffffffff


	//----- nvinfo : EIATTR_COOP_GROUP_INSTR_OFFSETS
	.align		4
.L_1832:
        /*07dc*/ 	.byte	0x04, 0x28
        /*07de*/ 	.short	(.L_1834 - .L_1833)


	//   ....[0]....
.L_1833:
        /*07e0*/ 	.word	0x000303e0


	//   ....[1]....
        /*07e4*/ 	.word	0x00030410


	//   ....[2]....
        /*07e8*/ 	.word	0x00030430


	//   ....[3]....
        /*07ec*/ 	.word	0x00030450


	//   ....[4]....
        /*07f0*/ 	.word	0x00030470


	//   ....[5]....
        /*07f4*/ 	.word	0x00030ca0


	//   ....[6]....
        /*07f8*/ 	.word	0x00030cc0


	//   ....[7]....
        /*07fc*/ 	.word	0x00030ce0


	//   ....[8]....
        /*0800*/ 	.word	0x00030d00


	//   ....[9]....
        /*0804*/ 	.word	0x00030d20


	//   ....[10]....
        /*0808*/ 	.word	0x00032b30


	//   ....[11]....
        /*080c*/ 	.word	0x00032b90


	//   ....[12]....
        /*0810*/ 	.word	0x00032bf0


	//   ....[13]....
        /*0814*/ 	.word	0x00032c50


	//   ....[14]....
        /*0818*/ 	.word	0x00032cb0


	//   ....[15]....
        /*081c*/ 	.word	0x00033520


	//   ....[16]....
        /*0820*/ 	.word	0x00033580


	//   ....[17]....
        /*0824*/ 	.word	0x000335e0


	//   ....[18]....
        /*0828*/ 	.word	0x00033640


	//   ....[19]....
        /*082c*/ 	.word	0x000336a0


	//----- nvinfo : EIATTR_EXIT_INSTR_OFFSETS
	.align		4
.L_1834:
        /*0830*/ 	.byte	0x04, 0x1c
        /*0832*/ 	.short	(.L_1836 - .L_1835)


	//   ....[0]....
.L_1835:
        /*0834*/ 	.word	0x00000d70


	//   ....[1]....
        /*0838*/ 	.word	0x00032ae0


	//----- nvinfo : EIATTR_MAX_THREADS
	.align		4
.L_1836:
        /*083c*/ 	.byte	0x04, 0x05
        /*083e*/ 	.short	(.L_1838 - .L_1837)
.L_1837:
        /*0840*/ 	.word	0x00000080
        /*0844*/ 	.word	0x00000001
        /*0848*/ 	.word	0x00000001


	//----- nvinfo : EIATTR_CRS_STACK_SIZE
	.align		4
.L_1838:
        /*084c*/ 	.byte	0x04, 0x1e
        /*084e*/ 	.short	(.L_1840 - .L_1839)
.L_1839:
        /*0850*/ 	.word	0x00000000
.L_1840:


//--------------------- .nv.info._ZN10layer_norm31ln_parallel_residual_fwd_kernelINS_13Kernel_traitsI6__halfffffjLj2048ELj1ELj4ELj1ELj16ENS_18Kernel_traits_baseILj2048ES2_ffffjLj128EEEEELb1ELb1ELb0EEEvNS_9FwdParamsE --------------------------
	.section	.nv.info._ZN10layer_norm31ln_parallel_residual_fwd_kernelINS_13Kernel_traitsI6__halfffffjLj2048ELj1ELj4ELj1ELj16ENS_18Kernel_traits_baseILj2048ES2_ffffjLj128EEEEELb1ELb1ELb0EEEvNS_9FwdParamsE,"",@"SHT_CUDA_INFO"
	.sectionflags	@""
	.align	4


	//----- nvinfo : EIATTR_CUDA_API_VERSION
	.align		4
        /*0000*/ 	.byte	0x04, 0x37
        /*0002*/ 	.short	(.L_1842 - .L_1841)
.L_1841:
        /*0004*/ 	.word	0x00000082


	//----- nvinfo : EIATTR_SW2861232_WAR
	.align		4
.L_1842:
        /*0008*/ 	.byte	0x01, 0x35
	.zero		2


	//----- nvinfo : EIATTR_PARAM_CBANK
	.align		4
        /*000c*/ 	.byte	0x04, 0x0a
        /*000e*/ 	.short	(.L_1844 - .L_1843)
	.align		4
.L_1843:
        /*0010*/ 	.word	index@(.nv.constant0._ZN10layer_norm31ln_parallel_residual_fwd_kernelINS_13Kernel_traitsI6__halfffffjLj2048ELj1ELj4ELj1ELj16ENS_18Kernel_traits_baseILj2048ES2_ffffjLj128EEEEELb1ELb1ELb0EEEvNS_9FwdParamsE)
        /*0014*/ 	.short	0x0160
        /*0016*/ 	.short	0x00e8


	//----- nvinfo : EIATTR_CBANK_PARAM_SIZE
	.align		4
.L_1844:
        /*0018*/ 	.byte	0x03, 0x19
        /*001a*/ 	.short	0x00e8


	//----- nvinfo : EIATTR_KPARAM_INFO
	.align		4
        /*001c*/ 	.byte	0x04, 0x17
        /*001e*/ 	.short	(.L_1846 - .L_1845)
.L_1845:
        /*0020*/ 	.word	0x00000000
        /*0024*/ 	.short	0x0000
        /*0026*/ 	.short	0x0000
        /*0028*/ 	.byte	0x00, 0xf0, 0xa1, 0x03


	//----- nvinfo : EIATTR_MAXREG_COUNT
	.align		4
.L_1846:
        /*002c*/ 	.byte	0x03, 0x1b
        /*002e*/ 	.short	0x00ff


	//----- nvinfo : EIATTR_MERCURY_ISA_VERSION
	.align		4
        /*0030*/ 	.byte	0x03, 0x5f
        /*0032*/ 	.short	0x0000


	//----- nvinfo : EIATTR_COOP_GROUP_MASK_REGIDS
	.align		4
        /*0034*/ 	.byte	0x04, 0x29
        /*0036*/ 	.short	(.L_1848 - .L_1847)


	//   ....[0]....
.L_1847:
        /*0038*/ 	.word	0xffffffff


	//   ....[1]....
        /*003c*/ 	.word	0xffffffff


	//   ....[2]....
        /*0040*/ 	.word	0xffffffff


	//   ....[3]....
        /*0044*/ 	.word	0xffffffff


	//   ....[4]....
        /*0048*/ 	.word	0xffffffff


	//   ....[5]....
        /*004c*/ 	.word	0xffffffff


	//   ....[6]....
        /*0050*/ 	.word	0xffffffff


	//   ....[7]....
        /*0054*/ 	.word	0xffffffff


	//   ....[8]....
        /*0058*/ 	.word	0xffffffff


	//   ....[9]....
        /*005c*/ 	.word	0xffffffff


	//   ....[10]....
        /*0060*/ 	.word	0xffffffff


	//   ....[11]....
        /*0064*/ 	.word	0xffffffff


	//   ....[12]....
        /*0068*/ 	.word	0xffffffff


	//   ....[13]....
        /*006c*/ 	.word	0xffffffff


	//   ....[14]....
        /*0070*/ 	.word	0xffffffff


	//   ....[15]....
        /*0074*/ 	.word	0xffffffff


	//   ....[16]....
        /*0078*/ 	.word	0xffffffff


	//   ....[17]....
        /*007c*/ 	.word	0xffffffff


	//   ....[18]....
        /*0080*/ 	.word	0xffffffff


	//   ....[19]....
        /*0084*/ 	.word	0xffffffff


	//----- nvinfo : EIATTR_COOP_GROUP_INSTR_OFFSETS
	.align		4
.L_1848:
        /*0088*/ 	.byte	0x04, 0x28
        /*008a*/ 	.short	(.L_1850 - .L_1849)


	//   ....[0]....
.L_1849:
        /*008c*/ 	.word	0x000308c0


	//   ....[1]....
        /*0090*/ 	.word	0x000308f0


	//   ....[2]....
        /*0094*/ 	.word	0x00030970


	//   ....[3]....
        /*0098*/ 	.word	0x00030990


	//   ....[4]....
        /*009c*/ 	.word	0x000309b0


	//   ....[5]....
        /*00a0*/ 	.word	0x00031290


	//   ....[6]....
        /*00a4*/ 	.word	0x000312b0


	//   ....[7]....
        /*00a8*/ 	.word	0x000312d0


	//   ....[8]....
        /*00ac*/ 	.word	0x000312f0


	//   ....[9]....
        /*00b0*/ 	.word	0x00031310


	//   ....[10]....
        /*00b4*/ 	.word	0x000329b0


	//   ....[11]....
        /*00b8*/ 	.word	0x00032a30


	//   ....[12]....
        /*00bc*/ 	.word	0x00032a90


	//   ....[13]....
        /*00c0*/ 	.word	0x00032af0


	//   ....[14]....
        /*00c4*/ 	.word	0x00032b50


	//   ....[15]....
        /*00c8*/ 	.word	0x000334d0


	//   ....[16]....
        /*00cc*/ 	.word	0x00033530


	//   ....[17]....
        /*00d0*/ 	.word	0x00033590


	//   ....[18]....
        /*00d4*/ 	.word	0x000335f0


	//   ....[19]....
        /*00d8*/ 	.word	0x00033660


	//----- nvinfo : EIATTR_EXIT_INSTR_OFFSETS
	.align		4
.L_1850:
        /*00dc*/ 	.byte	0x04, 0x1c
        /*00de*/ 	.short	(.L_1852 - .L_1851)


	//   ....[0]....
.L_1851:
        /*00e0*/ 	.word	0x00001540


	//   ....[1]....
        /*00e4*/ 	.word	0x00032950


	//----- nvinfo : EIATTR_MAX_THREADS
	.align		4
.L_1852:
        /*00e8*/ 	.byte	0x04, 0x05
        /*00ea*/ 	.short	(.L_1854 - .L_1853)
.L_1853:
        /*00ec*/ 	.word	0x00000080
        /*00f0*/ 	.word	0x00000001
        /*00f4*/ 	.word	0x00000001


	//----- nvinfo : EIATTR_CRS_STACK_SIZE
	.align		4
.L_1854:
        /*00f8*/ 	.byte	0x04, 0x1e
        /*00fa*/ 	.short	(.L_1856 - .L_1855)
.L_1855:
        /*00fc*/ 	.word	0x00000000
.L_1856:


//--------------------- .nv.info._ZN10layer_norm31ln_parallel_residual_fwd_kernelINS_13Kernel_traitsI6__halfffffjLj2048ELj1ELj4ELj1ELj16ENS_18Kernel_traits_baseILj2048ES2_ffffjLj128EEEEELb1ELb1ELb1EEEvNS_9FwdParamsE --------------------------
	.section	.nv.info._ZN10layer_norm31ln_parallel_residual_fwd_kernelINS_13Kernel_traitsI6__halfffffjLj2048ELj1ELj4ELj1ELj16ENS_18Kernel_traits_baseILj2048ES2_ffffjLj128EEEEELb1ELb1ELb1EEEvNS_9FwdParamsE,"",@"SHT_CUDA_INFO"
	.sectionflags	@""
	.align	4


	//----- nvinfo : EIATTR_CUDA_API_VERSION
	.align		4
        /*0000*/ 	.byte	0x04, 0x37
        /*0002*/ 	.short	(.L_1858 - .L_1857)
.L_1857:
        /*0004*/ 	.word	0x00000082


	//----- nvinfo : EIATTR_SW2861232_WAR
	.align		4
.L_1858:
        /*0008*/ 	.byte	0x01, 0x35
	.zero		2


	//----- nvinfo : EIATTR_PARAM_CBANK
	.align		4
        /*000c*/ 	.byte	0x04, 0x0a
        /*000e*/ 	.short	(.L_1860 - .L_1859)
	.align		4
.L_1859:
        /*0010*/ 	.word	index@(.nv.constant0._ZN10layer_norm31ln_parallel_residual_fwd_kernelINS_13Kernel_traitsI6__halfffffjLj2048ELj1ELj4ELj1ELj16ENS_18Kernel_traits_baseILj2048ES2_ffffjLj128EEEEELb1ELb1ELb1EEEvNS_9FwdParamsE)
        /*0014*/ 	.short	0x0160
        /*0016*/ 	.short	0x00e8


	//----- nvinfo : EIATTR_CBANK_PARAM_SIZE
	.align		4
.L_1860:
        /*0018*/ 	.byte	0x03, 0x19
        /*001a*/ 	.short	0x00e8


	//----- nvinfo : EIATTR_KPARAM_INFO
	.align		4
        /*001c*/ 	.byte	0x04, 0x17
        /*001e*/ 	.short	(.L_1862 - .L_1861)
.L_1861:
        /*0020*/ 	.word	0x00000000
        /*0024*/ 	.short	0x0000
        /*0026*/ 	.short	0x0000
        /*0028*/ 	.byte	0x00, 0xf0, 0xa1, 0x03


	//----- nvinfo : EIATTR_MAXREG_COUNT
	.align		4
.L_1862:
        /*002c*/ 	.byte	0x03, 0x1b
        /*002e*/ 	.short	0x00ff


	//----- nvinfo : EIATTR_ANNOTATIONS
	.align		4
        /*0030*/ 	.byte	0x04, 0x55
        /*0032*/ 	.short	(.L_1864 - .L_1863)


	//   ....[0]....
.L_1863:
        /*0034*/ 	.word	0x00000001
        /*0038*/ 	.byte	0x50, 0x13, 0x00, 0x00, 0x01, 0x00, 0x00, 0x00, 0x60, 0x13, 0x00, 0x00, 0x01, 0x00, 0x00, 0x00
        /*0048*/ 	.byte	0x80, 0x13, 0x00, 0x00, 0x01, 0x00, 0x00, 0x00, 0xa0, 0x13, 0x00, 0x00, 0x01, 0x00, 0x00, 0x00
        /*0058*/ 	.byte	0xb0, 0x13, 0x00, 0x00, 0x01, 0x00, 0x00, 0x00, 0x20, 0xf3, 0x02, 0x00, 0x01, 0x00, 0x00, 0x00
        /*0068*/ 	.byte	0x70, 0xf3, 0x02, 0x00, 0x01, 0x00, 0x00, 0x00, 0xa0, 0xf3, 0x02, 0x00, 0x01, 0x00, 0x00, 0x00
        /*0078*/ 	.byte	0xc0, 0xf3, 0x02, 0x00, 0x01, 0x00, 0x00, 0x00, 0xa0, 0xf4, 0x02, 0x00


	//----- nvinfo : EIATTR_MERCURY_ISA_VERSION
	.align		4
.L_1864:
        /*0084*/ 	.byte	0x03, 0x5f
        /*0086*/ 	.short	0x0000


	//----- nvinfo : EIATTR_COOP_GROUP_MASK_REGIDS
	.align		4
        /*0088*/ 	.byte	0x04, 0x29
        /*008a*/ 	.short	(.L_1866 - .L_1865)


	//   ....[0]....
.L_1865:
        /*008c*/ 	.word	0xffffffff


	//   ....[1]....
        /*0090*/ 	.word	0xffffffff


	//   ....[2]....
        /*0094*/ 	.word	0xffffffff


	//   ....[3]....
        /*0098*/ 	.word	0xffffffff


	//   ....[4]....
        /*009c*/ 	.word	0xffffffff


	//   ....[5]....
        /*00a0*/ 	.word	0xffffffff


	//   ....[6]....
        /*00a4*/ 	.word	0xffffffff


	//   ....[7]....
        /*00a8*/ 	.word	0xffffffff


	//   ....[8]....
        /*00ac*/ 	.word	0xffffffff


	//   ....[9]....
        /*00b0*/ 	.word	0xffffffff


	//   ....[10]....
        /*00b4*/ 	.word	0xffffffff


	//   ....[11]....
        /*00b8*/ 	.word	0xffffffff


	//   ....[12]....
        /*00bc*/ 	.word	0xffffffff


	//   ....[13]....
        /*00c0*/ 	.word	0xffffffff


	//   ....[14]....
        /*00c4*/ 	.word	0xffffffff


	//   ....[15]....
        /*00c8*/ 	.word	0xffffffff


	//   ....[16]....
        /*00cc*/ 	.word	0xffffffff


	//   ....[17]....
        /*00d0*/ 	.word	0xffffffff


	//   ....[18]....
        /*00d4*/ 	.word	0xffffffff


	//   ....[19]....
        /*00d8*/ 	.word	0xffffffff


	//----- nvinfo : EIATTR_COOP_GROUP_INSTR_OFFSETS
	.align		4
.L_1866:
        /*00dc*/ 	.byte	0x04, 0x28
        /*00de*/ 	.short	(.L_1868 - .L_1867)


	//   ....[0]....
.L_1867:
        /*00e0*/ 	.word	0x0002e9d0


	//   ....[1]....
        /*00e4*/ 	.word	0x0002ea00


	//   ....[2]....
        /*00e8*/ 	.word	0x0002ea20


	//   ....[3]....
        /*00ec*/ 	.word	0x0002ea40


	//   ....[4]....
        /*00f0*/ 	.word	0x0002ea60


	//   ....[5]....
        /*00f4*/ 	.word	0x0002f290


	//   ....[6]....
        /*00f8*/ 	.word	0x0002f2b0


	//   ....[7]....
        /*00fc*/ 	.word	0x0002f2d0


	//   ....[8]....
        /*0100*/ 	.word	0x0002f2f0


	//   ....[9]....
        /*0104*/ 	.word	0x0002f310


	//   ....[10]....
        /*0108*/ 	.word	0x00030370


	//   ....[11]....
        /*010c*/ 	.word	0x000303d0


	//   ....[12]....
        /*0110*/ 	.word	0x00030430


	//   ....[13]....
        /*0114*/ 	.word	0x00030490


	//   ....[14]....
        /*0118*/ 	.word	0x000304f0


	//   ....[15]....
        /*011c*/ 	.word	0x00030d60


	//   ....[16]....
        /*0120*/ 	.word	0x00030dc0


	//   ....[17]....
        /*0124*/ 	.word	0x00030e20


	//   ....[18]....
        /*0128*/ 	.word	0x00030e80


	//   ....[19]....
        /*012c*/ 	.word	0x00030ee0


	//----- nvinfo : EIATTR_EXIT_INSTR_OFFSETS
	.align		4
.L_1868:
        /*0130*/ 	.byte	0x04, 0x1c
        /*0132*/ 	.short	(.L_1870 - .L_1869)


	//   ....[0]....
.L_1869:
        /*0134*/ 	.word	0x00000930


	//   ....[1]....
        /*0138*/ 	.word	0x00030320


	//----- nvinfo : EIATTR_MAX_THREADS
	.align		4
.L_1870:
        /*013c*/ 	.byte	0x04, 0x05
        /*013e*/ 	.short	(.L_1872 - .L_1871)
.L_1871:
        /*0140*/ 	.word	0x00000080
        /*0144*/ 	.word	0x00000001
        /*0148*/ 	.word	0x00000001


	//----- nvinfo : EIATTR_CRS_STACK_SIZE
	.align		4
.L_1872:
        /*014c*/ 	.byte	0x04, 0x1e
        /*014e*/ 	.short	(.L_1874 - .L_1873)
.L_1873:
        /*0150*/ 	.word	0x00000000
.L_1874:


//--------------------- .nv.info._ZN10layer_norm31ln_parallel_residual_fwd_kernelINS_13Kernel_traitsIfffffjLj2048ELj1ELj4ELj1ELj16ENS_18Kernel_traits_baseILj2048EfffffjLj128EEEEELb0ELb0ELb0EEEvNS_9FwdParamsE --------------------------
	.section	.nv.info._ZN10layer_norm31ln_parallel_residual_fwd_kernelINS_13Kernel_traitsIfffffjLj2048ELj1ELj4ELj1ELj16ENS_18Kernel_traits_baseILj2048EfffffjLj128EEEEELb0ELb0ELb0EEEvNS_9FwdParamsE,"",@"SHT_CUDA_INFO"
	.sectionflags	@""
	.align	4


	//----- nvinfo : EIATTR_CUDA_API_VERSION
	.align		4
        /*0000*/ 	.byte	0x04, 0x37
        /*0002*/ 	.short	(.L_1876 - .L_1875)
.L_1875:
        /*0004*/ 	.word	0x00000082


	//----- nvinfo : EIATTR_SW2861232_WAR
	.align		4
.L_1876:
        /*0008*/ 	.byte	0x01, 0x35
	.zero		2


	//----- nvinfo : EIATTR_PARAM_CBANK
	.align		4
        /*000c*/ 	.byte	0x04, 0x0a
        /*000e*/ 	.short	(.L_1878 - .L_1877)
	.align		4
.L_1877:
        /*0010*/ 	.word	index@(.nv.constant0._ZN10layer_norm31ln_parallel_residual_fwd_kernelINS_13Kernel_traitsIfffffjLj2048ELj1ELj4ELj1ELj16ENS_18Kernel_traits_baseILj2048EfffffjLj128EEEEELb0ELb0ELb0EEEvNS_9FwdParamsE)
        /*0014*/ 	.short	0x0160
        /*0016*/ 	.short	0x00e8


	//----- nvinfo : EIATTR_CBANK_PARAM_SIZE
	.align		4
.L_1878:
        /*0018*/ 	.byte	0x03, 0x19
        /*001a*/ 	.short	0x00e8


	//----- nvinfo : EIATTR_KPARAM_INFO
	.align		4
        /*001c*/ 	.byte	0x04, 0x17
        /*001e*/ 	.short	(.L_1880 - .L_1879)
.L_1879:
        /*0020*/ 	.word	0x00000000
        /*0024*/ 	.short	0x0000
        /*0026*/ 	.short	0x0000
        /*0028*/ 	.byte	0x00, 0xf0, 0xa1, 0x03


	//----- nvinfo : EIATTR_MAXREG_COUNT
	.align		4
.L_1880:
        /*002c*/ 	.byte	0x03, 0x1b
        /*002e*/ 	.short	0x00ff


	//----- nvinfo : EIATTR_ANNOTATIONS
	.align		4
        /*0030*/ 	.byte	0x04, 0x55
        /*0032*/ 	.short	(.L_1882 - .L_1881)


	//   ....[0]....
.L_1881:
        /* <DEDUP_REMOVED lines=73> */


	//----- nvinfo : EIATTR_MERCURY_ISA_VERSION
	.align		4
.L_1882:
        /*04b4*/ 	.byte	0x03, 0x5f
        /*04b6*/ 	.short	0x0000


	//----- nvinfo : EIATTR_COOP_GROUP_MASK_REGIDS
	.align		4
        /*04b8*/ 	.byte	0x04, 0x29
        /*04ba*/ 	.short	(.L_1884 - .L_1883)


	//   ....[0]....
.L_1883:
        /*04bc*/ 	.word	0xffffffff


	//   ....[1]....
        /*04c0*/ 	.word	0xffffffff


	//   ....[2]....
        /*04c4*/ 	.word	0xffffffff


	//   ....[3]....
        /*04c8*/ 	.word	0xffffffff


	//   ....[4]....
        /*04cc*/ 	.word	0xffffffff


	//   ....[5]....
        /*04d0*/ 	.word	0xffffffff


	//   ....[6]....
        /*04d4*/ 	.word	0xffffffff


	//   ....[7]....
        /*04d8*/ 	.word	0xffffffff


	//   ....[8]....
        /*04dc*/ 	.word	0xffffffff


	//   ....[9]....
        /*04e0*/ 	.word	0xffffffff


	//   ....[10]....
        /*04e4*/ 	.word	0xffffffff


	//   ....[11]....
        /*04e8*/ 	.word	0xffffffff


	//   ....[12]....
        /*04ec*/ 	.word	0xffffffff


	//   ....[13]....
        /*04f0*/ 	.word	0xffffffff


	//   ....[14]....
        /*04f4*/ 	.word	0xffffffff


	//   ....[15]....
        /*04f8*/ 	.word	0xffffffff


	//   ....[16]....
        /*04fc*/ 	.word	0xffffffff


	//   ....[17]....
        /*0500*/ 	.word	0xffffffff


	//   ....[18]....
        /*0504*/ 	.word	0xffffffff


	//   ....[19]....
        /*0508*/ 	.word	0xffffffff


	//----- nvinfo : EIATTR_COOP_GROUP_INSTR_OFFSETS
	.align		4
.L_1884:
        /*050c*/ 	.byte	0x04, 0x28
        /*050e*/ 	.short	(.L_1886 - .L_1885)


	//   ....[0]....
.L_1885:
        /*0510*/ 	.word	0x00006ae0


	//   ....[1]....
        /*0514*/ 	.word	0x00006b10


	//   ....[2]....
        /*0518*/ 	.word	0x00006b60


	//   ....[3]....
        /*051c*/ 	.word	0x00006b80


	//   ....[4]....
        /*0520*/ 	.word	0x00006ba0


	//   ....[5]....
        /*0524*/ 	.word	0x00007490


	//   ....[6]....
        /*0528*/ 	.word	0x000074b0


	//   ....[7]....
        /*052c*/ 	.word	0x000074d0


	//   ....[8]....
        /*0530*/ 	.word	0x000074f0


	//   ....[9]....
        /*0534*/ 	.word	0x00007510


	//   ....[10]....
        /*0538*/ 	.word	0x00009880


	//   ....[11]....
        /*053c*/ 	.word	0x000098f0


	//   ....[12]....
        /*0540*/ 	.word	0x00009960


	//   ....[13]....
        /*0544*/ 	.word	0x000099d0


	//   ....[14]....
        /*0548*/ 	.word	0x00009a40


	//   ....[15]....
        /*054c*/ 	.word	0x0000a3a0


	//   ....[16]....
        /*0550*/ 	.word	0x0000a400


	//   ....[17]....
        /*0554*/ 	.word	0x0000a460


	//   ....[18]....
        /*0558*/ 	.word	0x0000a4c0


	//   ....[19]....
        /*055c*/ 	.word	0x0000a520


	//----- nvinfo : EIATTR_EXIT_INSTR_OFFSETS
	.align		4
.L_1886:
        /*0560*/ 	.byte	0x04, 0x1c
        /*0562*/ 	.short	(.L_1888 - .L_1887)


	//   ....[0]....
.L_1887:
        /*0564*/ 	.word	0x000020f0


	//   ....[1]....
        /*0568*/ 	.word	0x00009820


	//----- nvinfo : EIATTR_MAX_THREADS
	.align		4
.L_1888:
        /*056c*/ 	.byte	0x04, 0x05
        /*056e*/ 	.short	(.L_1890 - .L_1889)
.L_1889:
        /*0570*/ 	.word	0x00000080
        /*0574*/ 	.word	0x00000001
        /*0578*/ 	.word	0x00000001


	//----- nvinfo : EIATTR_CRS_STACK_SIZE
	.align		4
.L_1890:
        /*057c*/ 	.byte	0x04, 0x1e
        /*057e*/ 	.short	(.L_1892 - .L_1891)
.L_1891:
        /*0580*/ 	.word	0x00000000
.L_1892:


//--------------------- .nv.info._ZN10layer_norm31ln_parallel_residual_fwd_kernelINS_13Kernel_traitsIfffffjLj2048ELj1ELj4ELj1ELj16ENS_18Kernel_traits_baseILj2048EfffffjLj128EEEEELb0ELb0ELb1EEEvNS_9FwdParamsE --------------------------
	.section	.nv.info._ZN10layer_norm31ln_parallel_residual_fwd_kernelINS_13Kernel_traitsIfffffjLj2048ELj1ELj4ELj1ELj16ENS_18Kernel_traits_baseILj2048EfffffjLj128EEEEELb0ELb0ELb1EEEvNS_9FwdParamsE,"",@"SHT_CUDA_INFO"
	.sectionflags	@""
	.align	4


	//----- nvinfo : EIATTR_CUDA_API_VERSION
	.align		4
        /*0000*/ 	.byte	0x04, 0x37
        /*0002*/ 	.short	(.L_1894 - .L_1893)
.L_1893:
        /*0004*/ 	.word	0x00000082


	//----- nvinfo : EIATTR_SW2861232_WAR
	.align		4
.L_1894:
        /*0008*/ 	.byte	0x01, 0x35
	.zero		2


	//----- nvinfo : EIATTR_PARAM_CBANK
	.align		4
        /*000c*/ 	.byte	0x04, 0x0a
        /*000e*/ 	.short	(.L_1896 - .L_1895)
	.align		4
.L_1895:
        /*0010*/ 	.word	index@(.nv.constant0._ZN10layer_norm31ln_parallel_residual_fwd_kernelINS_13Kernel_traitsIfffffjLj2048ELj1ELj4ELj1ELj16ENS_18Kernel_traits_baseILj2048EfffffjLj128EEEEELb0ELb0ELb1EEEvNS_9FwdParamsE)
        /*0014*/ 	.short	0x0160
        /*0016*/ 	.short	0x00e8


	//----- nvinfo : EIATTR_CBANK_PARAM_SIZE
	.align		4
.L_1896:
        /*0018*/ 	.byte	0x03, 0x19
        /*001a*/ 	.short	0x00e8


	//----- nvinfo : EIATTR_KPARAM_INFO
	.align		4
        /*001c*/ 	.byte	0x04, 0x17
        /*001e*/ 	.short	(.L_1898 - .L_1897)
.L_1897:
        /*0020*/ 	.word	0x00000000
        /*0024*/ 	.short	0x0000
        /*0026*/ 	.short	0x0000
        /*0028*/ 	.byte	0x00, 0xf0, 0xa1, 0x03


	//----- nvinfo : EIATTR_MAXREG_COUNT
	.align		4
.L_1898:
        /*002c*/ 	.byte	0x03, 0x1b
        /*002e*/ 	.short	0x00ff


	//----- nvinfo : EIATTR_ANNOTATIONS
	.align		4
        /*0030*/ 	.byte	0x04, 0x55
        /*0032*/ 	.short	(.L_1900 - .L_1899)


	//   ....[0]....
.L_1899:
        /* <DEDUP_REMOVED lines=92> */


	//----- nvinfo : EIATTR_MERCURY_ISA_VERSION
	.align		4
.L_1900:
        /*05dc*/ 	.byte	0x03, 0x5f
        /*05de*/ 	.short	0x0000


	//----- nvinfo : EIATTR_COOP_GROUP_MASK_REGIDS
	.align		4
        /*05e0*/ 	.byte	0x04, 0x29
        /*05e2*/ 	.short	(.L_1902 - .L_1901)


	//   ....[0]....
.L_1901:
        /*05e4*/ 	.word	0xffffffff


	//   ....[1]....
        /*05e8*/ 	.word	0xffffffff


	//   ....[2]....
        /*05ec*/ 	.word	0xffffffff


	//   ....[3]....
        /*05f0*/ 	.word	0xffffffff


	//   ....[4]....
        /*05f4*/ 	.word	0xffffffff


	//   ....[5]....
        /*05f8*/ 	.word	0xffffffff


	//   ....[6]....
        /*05fc*/ 	.word	0xffffffff


	//   ....[7]....
        /*0600*/ 	.word	0xffffffff


	//   ....[8]....
        /*0604*/ 	.word	0xffffffff


	//   ....[9]....
        /*0608*/ 	.word	0xffffffff


	//   ....[10]....
        /*060c*/ 	.word	0xffffffff


	//   ....[11]....
        /*0610*/ 	.word	0xffffffff


	//   ....[12]....
        /*0614*/ 	.word	0xffffffff


	//   ....[13]....
        /*0618*/ 	.word	0xffffffff


	//   ....[14]....
        /*061c*/ 	.word	0xffffffff


	//   ....[15]....
        /*0620*/ 	.word	0xffffffff


	//   ....[16]....
        /*0624*/ 	.word	0xffffffff


	//   ....[17]....
        /*0628*/ 	.word	0xffffffff


	//   ....[18]....
        /*062c*/ 	.word	0xffffffff


	//   ....[19]....
        /*0630*/ 	.word	0xffffffff


	//----- nvinfo : EIATTR_COOP_GROUP_INSTR_OFFSETS
	.align		4
.L_1902:
        /*0634*/ 	.byte	0x04, 0x28
        /*0636*/ 	.short	(.L_1904 - .L_1903)


	//   ....[0]....
.L_1903:
        /*0638*/ 	.word	0x000050a0


	//   ....[1]....
        /*063c*/ 	.word	0x000050d0


	//   ....[2]....
        /*0640*/ 	.word	0x000050f0


	//   ....[3]....
        /*0644*/ 	.word	0x00005110


	//   ....[4]....
        /*0648*/ 	.word	0x00005130


	//   ....[5]....
        /*064c*/ 	.word	0x00005960


	//   ....[6]....
        /*0650*/ 	.word	0x00005980


	//   ....[7]....
        /*0654*/ 	.word	0x000059a0


	//   ....[8]....
        /*0658*/ 	.word	0x000059c0


	//   ....[9]....
        /*065c*/ 	.word	0x000059f0


	//   ....[10]....
        /*0660*/ 	.word	0x000076f0


	//   ....[11]....
        /*0664*/ 	.word	0x00007750


	//   ....[12]....
        /*0668*/ 	.word	0x000077a0


	//   ....[13]....
        /*066c*/ 	.word	0x000077f0


	//   ....[14]....
        /*0670*/ 	.word	0x00007840


	//   ....[15]....
        /*0674*/ 	.word	0x000080b0


	//   ....[16]....
        /*0678*/ 	.word	0x00008120


	//   ....[17]....
        /*067c*/ 	.word	0x00008190


	//   ....[18]....
        /*0680*/ 	.word	0x00008200


	//   ....[19]....
        /*0684*/ 	.word	0x00008270


	//----- nvinfo : EIATTR_EXIT_INSTR_OFFSETS
	.align		4
.L_1904:
        /*0688*/ 	.byte	0x04, 0x1c
        /*068a*/ 	.short	(.L_1906 - .L_1905)


	//   ....[0]....
.L_1905:
        /*068c*/ 	.word	0x00001130


	//   ....[1]....
        /*0690*/ 	.word	0x000076b0


	//----- nvinfo : EIATTR_MAX_THREADS
	.align		4
.L_1906:
        /*0694*/ 	.byte	0x04, 0x05
        /*0696*/ 	.short	(.L_1908 - .L_1907)
.L_1907:
        /*0698*/ 	.word	0x00000080
        /*069c*/ 	.word	0x00000001
        /*06a0*/ 	.word	0x00000001


	//----- nvinfo : EIATTR_CRS_STACK_SIZE
	.align		4
.L_1908:
        /*06a4*/ 	.byte	0x04, 0x1e
        /*06a6*/ 	.short	(.L_1910 - .L_1909)
.L_1909:
        /*06a8*/ 	.word	0x00000000
.L_1910:


//--------------------- .nv.info._ZN10layer_norm31ln_parallel_residual_fwd_kernelINS_13Kernel_traitsIfffffjLj2048ELj1ELj4ELj1ELj16ENS_18Kernel_traits_baseILj2048EfffffjLj128EEEEELb0ELb1ELb0EEEvNS_9FwdParamsE --------------------------
	.section	.nv.info._ZN10layer_norm31ln_parallel_residual_fwd_kernelINS_13Kernel_traitsIfffffjLj2048ELj1ELj4ELj1ELj16ENS_18Kernel_traits_baseILj2048EfffffjLj128EEEEELb0ELb1ELb0EEEvNS_9FwdParamsE,"",@"SHT_CUDA_INFO"
	.sectionflags	@""
	.align	4


	//----- nvinfo : EIATTR_CUDA_API_VERSION
	.align		4
        /*0000*/ 	.byte	0x04, 0x37
        /*0002*/ 	.short	(.L_1912 - .L_1911)
.L_1911:
        /*0004*/ 	.word	0x00000082


	//----- nvinfo : EIATTR_SW2861232_WAR
	.align		4
.L_1912:
        /*0008*/ 	.byte	0x01, 0x35
	.zero		2


	//----- nvinfo : EIATTR_PARAM_CBANK
	.align		4
        /*000c*/ 	.byte	0x04, 0x0a
        /*000e*/ 	.short	(.L_1914 - .L_1913)
	.align		4
.L_1913:
        /*0010*/ 	.word	index@(.nv.constant0._ZN10layer_norm31ln_parallel_residual_fwd_kernelINS_13Kernel_traitsIfffffjLj2048ELj1ELj4ELj1ELj16ENS_18Kernel_traits_baseILj2048EfffffjLj128EEEEELb0ELb1ELb0EEEvNS_9FwdParamsE)
        /*0014*/ 	.short	0x0160
        /*0016*/ 	.short	0x00e8


	//----- nvinfo : EIATTR_CBANK_PARAM_SIZE
	.align		4
.L_1914:
        /*0018*/ 	.byte	0x03, 0x19
        /*001a*/ 	.short	0x00e8


	//----- nvinfo : EIATTR_KPARAM_INFO
	.align		4
        /*001c*/ 	.byte	0x04, 0x17
        /*001e*/ 	.short	(.L_1916 - .L_1915)
.L_1915:
        /*0020*/ 	.word	0x00000000
        /*0024*/ 	.short	0x0000
        /*0026*/ 	.short	0x0000
        /*0028*/ 	.byte	0x00, 0xf0, 0xa1, 0x03


	//----- nvinfo : EIATTR_MAXREG_COUNT
	.align		4
.L_1916:
        /*002c*/ 	.byte	0x03, 0x1b
        /*002e*/ 	.short	0x00ff


	//----- nvinfo : EIATTR_MERCURY_ISA_VERSION
	.align		4
        /*0030*/ 	.byte	0x03, 0x5f
        /*0032*/ 	.short	0x0000


	//----- nvinfo : EIATTR_COOP_GROUP_MASK_REGIDS
	.align		4
        /*0034*/ 	.byte	0x04, 0x29
        /*0036*/ 	.short	(.L_1918 - .L_1917)


	//   ....[0]....
.L_1917:
        /*0038*/ 	.word	0xffffffff


	//   ....[1]....
        /*003c*/ 	.word	0xffffffff


	//   ....[2]....
        /*0040*/ 	.word	0xffffffff


	//   ....[3]....
        /*0044*/ 	.word	0xffffffff


	//   ....[4]....
        /*0048*/ 	.word	0xffffffff


	//   ....[5]....
        /*004c*/ 	.word	0xffffffff


	//   ....[6]....
        /*0050*/ 	.word	0xffffffff


	//   ....[7]....
        /*0054*/ 	.word	0xffffffff


	//   ....[8]....
        /*0058*/ 	.word	0xffffffff


	//   ....[9]....
        /*005c*/ 	.word	0xffffffff


	//   ....[10]....
        /*0060*/ 	.word	0xffffffff


	//   ....[11]....
        /*0064*/ 	.word	0xffffffff


	//   ....[12]....
        /*0068*/ 	.word	0xffffffff


	//   ....[13]....
        /*006c*/ 	.word	0xffffffff


	//   ....[14]....
        /*0070*/ 	.word	0xffffffff


	//   ....[15]....
        /*0074*/ 	.word	0xffffffff


	//   ....[16]....
        /*0078*/ 	.word	0xffffffff


	//   ....[17]....
        /*007c*/ 	.word	0xffffffff


	//   ....[18]....
        /*0080*/ 	.word	0xffffffff


	//   ....[19]....
        /*0084*/ 	.word	0xffffffff


	//----- nvinfo : EIATTR_COOP_GROUP_INSTR_OFFSETS
	.align		4
.L_1918:
        /*0088*/ 	.byte	0x04, 0x28
        /*008a*/ 	.short	(.L_1920 - .L_1919)


	//   ....[0]....
.L_1919:
        /*008c*/ 	.word	0x00005be0


	//   ....[1]....
        /*0090*/ 	.word	0x00005c10


	//   ....[2]....
        /*0094*/ 	.word	0x00005c50


	//   ....[3]....
        /*0098*/ 	.word	0x00005c70


	//   ....[4]....
        /*009c*/ 	.word	0x00005c90


	//   ....[5]....
        /*00a0*/ 	.word	0x00006580


	//   ....[6]....
        /*00a4*/ 	.word	0x000065a0


	//   ....[7]....
        /*00a8*/ 	.word	0x000065c0


	//   ....[8]....
        /*00ac*/ 	.word	0x000065e0


	//   ....[9]....
        /*00b0*/ 	.word	0x00006600


	//   ....[10]....
        /*00b4*/ 	.word	0x00007c70


	//   ....[11]....
        /*00b8*/ 	.word	0x00007ce0


	//   ....[12]....
        /*00bc*/ 	.word	0x00007d40


	//   ....[13]....
        /*00c0*/ 	.word	0x00007da0


	//   ....[14]....
        /*00c4*/ 	.word	0x00007e00


	//   ....[15]....
        /*00c8*/ 	.word	0x00008750


	//   ....[16]....
        /*00cc*/ 	.word	0x000087b0


	//   ....[17]....
        /*00d0*/ 	.word	0x00008810


	//   ....[18]....
        /*00d4*/ 	.word	0x00008870


	//   ....[19]....
        /*00d8*/ 	.word	0x000088e0


	//----- nvinfo : EIATTR_EXIT_INSTR_OFFSETS
	.align		4
.L_1920:
        /*00dc*/ 	.byte	0x04, 0x1c
        /*00de*/ 	.short	(.L_1922 - .L_1921)


	//   ....[0]....
.L_1921:
        /*00e0*/ 	.word	0x000011e0


	//   ....[1]....
        /*00e4*/ 	.word	0x00007c20


	//----- nvinfo : EIATTR_MAX_THREADS
	.align		4
.L_1922:
        /*00e8*/ 	.byte	0x04, 0x05
        /*00ea*/ 	.short	(.L_1924 - .L_1923)
.L_1923:
        /*00ec*/ 	.word	0x00000080
        /*00f0*/ 	.word	0x00000001
        /*00f4*/ 	.word	0x00000001


	//----- nvinfo : EIATTR_CRS_STACK_SIZE
	.align		4
.L_1924:
        /*00f8*/ 	.byte	0x04, 0x1e
        /*00fa*/ 	.short	(.L_1926 - .L_1925)
.L_1925:
        /*00fc*/ 	.word	0x00000000
.L_1926:


//--------------------- .nv.info._ZN10layer_norm31ln_parallel_residual_fwd_kernelINS_13Kernel_traitsIfffffjLj2048ELj1ELj4ELj1ELj16ENS_18Kernel_traits_baseILj2048EfffffjLj128EEEEELb0ELb1ELb1EEEvNS_9FwdParamsE --------------------------
	.section	.nv.info._ZN10layer_norm31ln_parallel_residual_fwd_kernelINS_13Kernel_traitsIfffffjLj2048ELj1ELj4ELj1ELj16ENS_18Kernel_traits_baseILj2048EfffffjLj128EEEEELb0ELb1ELb1EEEvNS_9FwdParamsE,"",@"SHT_CUDA_INFO"
	.sectionflags	@""
	.align	4


	//----- nvinfo : EIATTR_CUDA_API_VERSION
	.align		4
        /*0000*/ 	.byte	0x04, 0x37
        /*0002*/ 	.short	(.L_1928 - .L_1927)
.L_1927:
        /*0004*/ 	.word	0x00000082


	//----- nvinfo : EIATTR_SW2861232_WAR
	.align		4
.L_1928:
        /*0008*/ 	.byte	0x01, 0x35
	.zero		2


	//----- nvinfo : EIATTR_PARAM_CBANK
	.align		4
        /*000c*/ 	.byte	0x04, 0x0a
        /*000e*/ 	.short	(.L_1930 - .L_1929)
	.align		4
.L_1929:
        /*0010*/ 	.word	index@(.nv.constant0._ZN10layer_norm31ln_parallel_residual_fwd_kernelINS_13Kernel_traitsIfffffjLj2048ELj1ELj4ELj1ELj16ENS_18Kernel_traits_baseILj2048EfffffjLj128EEEEELb0ELb1ELb1EEEvNS_9FwdParamsE)
        /*0014*/ 	.short	0x0160
        /*0016*/ 	.short	0x00e8


	//----- nvinfo : EIATTR_CBANK_PARAM_SIZE
	.align		4
.L_1930:
        /*0018*/ 	.byte	0x03, 0x19
        /*001a*/ 	.short	0x00e8


	//----- nvinfo : EIATTR_KPARAM_INFO
	.align		4
        /*001c*/ 	.byte	0x04, 0x17
        /*001e*/ 	.short	(.L_1932 - .L_1931)
.L_1931:
        /*0020*/ 	.word	0x00000000
        /*0024*/ 	.short	0x0000
        /*0026*/ 	.short	0x0000
        /*0028*/ 	.byte	0x00, 0xf0, 0xa1, 0x03


	//----- nvinfo : EIATTR_MAXREG_COUNT
	.align		4
.L_1932:
        /*002c*/ 	.byte	0x03, 0x1b
        /*002e*/ 	.short	0x00ff


	//----- nvinfo : EIATTR_MERCURY_ISA_VERSION
	.align		4
        /*0030*/ 	.byte	0x03, 0x5f
        /*0032*/ 	.short	0x0000


	//----- nvinfo : EIATTR_COOP_GROUP_MASK_REGIDS
	.align		4
        /*0034*/ 	.byte	0x04, 0x29
        /*0036*/ 	.short	(.L_1934 - .L_1933)


	//   ....[0]....
.L_1933:
        /*0038*/ 	.word	0xffffffff


	//   ....[1]....
        /*003c*/ 	.word	0xffffffff


	//   ....[2]....
        /*0040*/ 	.word	0xffffffff


	//   ....[3]....
        /*0044*/ 	.word	0xffffffff


	//   ....[4]....
        /*0048*/ 	.word	0xffffffff


	//   ....[5]....
        /*004c*/ 	.word	0xffffffff


	//   ....[6]....
        /*0050*/ 	.word	0xffffffff


	//   ....[7]....
        /*0054*/ 	.word	0xffffffff


	//   ....[8]....
        /*0058*/ 	.word	0xffffffff


	//   ....[9]....
        /*005c*/ 	.word	0xffffffff


	//   ....[10]....
        /*0060*/ 	.word	0xffffffff


	//   ....[11]....
        /*0064*/ 	.word	0xffffffff


	//   ....[12]....
        /*0068*/ 	.word	0xffffffff


	//   ....[13]....
        /*006c*/ 	.word	0xffffffff


	//   ....[14]....
        /*0070*/ 	.word	0xffffffff


	//   ....[15]....
        /*0074*/ 	.word	0xffffffff


	//   ....[16]....
        /*0078*/ 	.word	0xffffffff


	//   ....[17]....
        /*007c*/ 	.word	0xffffffff


	//   ....[18]....
        /*0080*/ 	.word	0xffffffff


	//   ....[19]....
        /*0084*/ 	.word	0xffffffff


	//----- nvinfo : EIATTR_COOP_GROUP_INSTR_OFFSETS
	.align		4
.L_1934:
        /*0088*/ 	.byte	0x04, 0x28
        /*008a*/ 	.short	(.L_1936 - .L_1935)


	//   ....[0]....
.L_1935:
        /*008c*/ 	.word	0x00004330


	//   ....[1]....
        /*0090*/ 	.word	0x00004360


	//   ....[2]....
        /*0094*/ 	.word	0x00004380


	//   ....[3]....
        /*0098*/ 	.word	0x000043a0


	//   ....[4]....
        /*009c*/ 	.word	0x000043c0


	//   ....[5]....
        /*00a0*/ 	.word	0x00004bf0


	//   ....[6]....
        /*00a4*/ 	.word	0x00004c10


	//   ....[7]....
        /*00a8*/ 	.word	0x00004c30


	//   ....[8]....
        /*00ac*/ 	.word	0x00004c50


	//   ....[9]....
        /*00b0*/ 	.word	0x00004c70


	//   ....[10]....
        /*00b4*/ 	.word	0x00005c10


	//   ....[11]....
        /*00b8*/ 	.word	0x00005c70


	//   ....[12]....
        /*00bc*/ 	.word	0x00005cd0


	//   ....[13]....
        /*00c0*/ 	.word	0x00005d30


	//   ....[14]....
        /*00c4*/ 	.word	0x00005d90


	//   ....[15]....
        /*00c8*/ 	.word	0x00006600


	//   ....[16]....
        /*00cc*/ 	.word	0x00006660


	//   ....[17]....
        /*00d0*/ 	.word	0x000066c0


	//   ....[18]....
        /*00d4*/ 	.word	0x00006720


	//   ....[19]....
        /*00d8*/ 	.word	0x00006780


	//----- nvinfo : EIATTR_EXIT_INSTR_OFFSETS
	.align		4
.L_1936:
        /*00dc*/ 	.byte	0x04, 0x1c
        /*00de*/ 	.short	(.L_1938 - .L_1937)


	//   ....[0]....
.L_1937:
        /*00e0*/ 	.word	0x000007d0


	//   ....[1]....
        /*00e4*/ 	.word	0x00005bc0


	//----- nvinfo : EIATTR_MAX_THREADS
	.align		4
.L_1938:
        /*00e8*/ 	.byte	0x04, 0x05
        /*00ea*/ 	.short	(.L_1940 - .L_1939)
.L_1939:
        /*00ec*/ 	.word	0x00000080
        /*00f0*/ 	.word	0x00000001
        /*00f4*/ 	.word	0x00000001


	//----- nvinfo : EIATTR_CRS_STACK_SIZE
	.align		4
.L_1940:
        /*00f8*/ 	.byte	0x04, 0x1e
        /*00fa*/ 	.short	(.L_1942 - .L_1941)
.L_1941:
        /*00fc*/ 	.word	0x00000000
.L_1942:


//--------------------- .nv.info._ZN10layer_norm31ln_parallel_residual_fwd_kernelINS_13Kernel_traitsIfffffjLj2048ELj1ELj4ELj1ELj16ENS_18Kernel_traits_baseILj2048EfffffjLj128EEEEELb1ELb0ELb0EEEvNS_9FwdParamsE --------------------------
	.section	.nv.info._ZN10layer_norm31ln_parallel_residual_fwd_kernelINS_13Kernel_traitsIfffffjLj2048ELj1ELj4ELj1ELj16ENS_18Kernel_traits_baseILj2048EfffffjLj128EEEEELb1ELb0ELb0EEEvNS_9FwdParamsE,"",@"SHT_CUDA_INFO"
	.sectionflags	@""
	.align	4


	//----- nvinfo : EIATTR_CUDA_API_VERSION
	.align		4
        /*0000*/ 	.byte	0x04, 0x37
        /*0002*/ 	.short	(.L_1944 - .L_1943)
.L_1943:
        /*0004*/ 	.word	0x00000082


	//----- nvinfo : EIATTR_SW2861232_WAR
	.align		4
.L_1944:
        /*0008*/ 	.byte	0x01, 0x35
	.zero		2


	//----- nvinfo : EIATTR_PARAM_CBANK
	.align		4
        /*000c*/ 	.byte	0x04, 0x0a
        /*000e*/ 	.short	(.L_1946 - .L_1945)
	.align		4
.L_1945:
        /*0010*/ 	.word	index@(.nv.constant0._ZN10layer_norm31ln_parallel_residual_fwd_kernelINS_13Kernel_traitsIfffffjLj2048ELj1ELj4ELj1ELj16ENS_18Kernel_traits_baseILj2048EfffffjLj128EEEEELb1ELb0ELb0EEEvNS_9FwdParamsE)
        /*0014*/ 	.short	0x0160
        /*0016*/ 	.short	0x00e8


	//----- nvinfo : EIATTR_CBANK_PARAM_SIZE
	.align		4
.L_1946:
        /*0018*/ 	.byte	0x03, 0x19
        /*001a*/ 	.short	0x00e8


	//----- nvinfo : EIATTR_KPARAM_INFO
	.align		4
        /*001c*/ 	.byte	0x04, 0x17
        /*001e*/ 	.short	(.L_1948 - .L_1947)
.L_1947:
        /*0020*/ 	.word	0x00000000
        /*0024*/ 	.short	0x0000
        /*0026*/ 	.short	0x0000
        /*0028*/ 	.byte	0x00, 0xf0, 0xa1, 0x03


	//----- nvinfo : EIATTR_MAXREG_COUNT
	.align		4
.L_1948:
        /*002c*/ 	.byte	0x03, 0x1b
        /*002e*/ 	.short	0x00ff


	//----- nvinfo : EIATTR_ANNOTATIONS
	.align		4
        /*0030*/ 	.byte	0x04, 0x55
        /*0032*/ 	.short	(.L_1950 - .L_1949)


	//   ....[0]....
.L_1949:
        /* <DEDUP_REMOVED lines=82> */


	//----- nvinfo : EIATTR_MERCURY_ISA_VERSION
	.align		4
.L_1950:
        /*0544*/ 	.byte	0x03, 0x5f
        /*0546*/ 	.short	0x0000


	//----- nvinfo : EIATTR_COOP_GROUP_MASK_REGIDS
	.align		4
        /*0548*/ 	.byte	0x04, 0x29
        /*054a*/ 	.short	(.L_1952 - .L_1951)


	//   ....[0]....
.L_1951:
        /*054c*/ 	.word	0xffffffff


	//   ....[1]....
        /*0550*/ 	.word	0xffffffff


	//   ....[2]....
        /*0554*/ 	.word	0xffffffff


	//   ....[3]....
        /*0558*/ 	.word	0xffffffff


	//   ....[4]....
        /*055c*/ 	.word	0xffffffff


	//   ....[5]....
        /*0560*/ 	.word	0xffffffff


	//   ....[6]....
        /*0564*/ 	.word	0xffffffff


	//   ....[7]....
        /*0568*/ 	.word	0xffffffff


	//   ....[8]....
        /*056c*/ 	.word	0xffffffff


	//   ....[9]....
        /*0570*/ 	.word	0xffffffff


	//   ....[10]....
        /*0574*/ 	.word	0xffffffff


	//   ....[11]....
        /*0578*/ 	.word	0xffffffff


	//   ....[12]....
        /*057c*/ 	.word	0xffffffff


	//   ....[13]....
        /*0580*/ 	.word	0xffffffff


	//   ....[14]....
        /*0584*/ 	.word	0xffffffff


	//   ....[15]....
        /*0588*/ 	.word	0xffffffff


	//   ....[16]....
        /*058c*/ 	.word	0xffffffff


	//   ....[17]....
        /*0590*/ 	.word	0xffffffff


	//   ....[18]....
        /*0594*/ 	.word	0xffffffff


	//   ....[19]....
        /*0598*/ 	.word	0xffffffff


	//----- nvinfo : EIATTR_COOP_GROUP_INSTR_OFFSETS
	.align		4
.L_1952:
        /*059c*/ 	.byte	0x04, 0x28
        /*059e*/ 	.short	(.L_1954 - .L_1953)


	//   ....[0]....
.L_1953:
        /*05a0*/ 	.word	0x00030d10


	//   ....[1]....
        /*05a4*/ 	.word	0x00030d40


	//   ....[2]....
        /*05a8*/ 	.word	0x00030de0


	//   ....[3]....
        /*05ac*/ 	.word	0x00030e10


	//   ....[4]....
        /*05b0*/ 	.word	0x00030e30


	//   ....[5]....
        /*05b4*/ 	.word	0x00031710


	//   ....[6]....
        /*05b8*/ 	.word	0x00031730


	//   ....[7]....
        /*05bc*/ 	.word	0x00031750


	//   ....[8]....
        /*05c0*/ 	.word	0x00031770


	//   ....[9]....
        /*05c4*/ 	.word	0x00031790


	//   ....[10]....
        /*05c8*/ 	.word	0x00033b00


	//   ....[11]....
        /*05cc*/ 	.word	0x00033b70


	//   ....[12]....
        /*05d0*/ 	.word	0x00033be0


	//   ....[13]....
        /*05d4*/ 	.word	0x00033c50


	//   ....[14]....
        /*05d8*/ 	.word	0x00033cc0


	//   ....[15]....
        /*05dc*/ 	.word	0x00034670


	//   ....[16]....
        /*05e0*/ 	.word	0x000346d0


	//   ....[17]....
        /*05e4*/ 	.word	0x00034730


	//   ....[18]....
        /*05e8*/ 	.word	0x00034790


	//   ....[19]....
        /*05ec*/ 	.word	0x000347f0


	//----- nvinfo : EIATTR_EXIT_INSTR_OFFSETS
	.align		4
.L_1954:
        /*05f0*/ 	.byte	0x04, 0x1c
        /*05f2*/ 	.short	(.L_1956 - .L_1955)


	//   ....[0]....
.L_1955:
        /*05f4*/ 	.word	0x00002680


	//   ....[1]....
        /*05f8*/ 	.word	0x00033aa0


	//----- nvinfo : EIATTR_MAX_THREADS
	.align		4
.L_1956:
        /*05fc*/ 	.byte	0x04, 0x05
        /*05fe*/ 	.short	(.L_1958 - .L_1957)
.L_1957:
        /*0600*/ 	.word	0x00000080
        /*0604*/ 	.word	0x00000001
        /*0608*/ 	.word	0x00000001


	//----- nvinfo : EIATTR_CRS_STACK_SIZE
	.align		4
.L_1958:
        /*060c*/ 	.byte	0x04, 0x1e
        /*060e*/ 	.short	(.L_1960 - .L_1959)
.L_1959:
        /*0610*/ 	.word	0x00000000
.L_1960:


//--------------------- .nv.info._ZN10layer_norm31ln_parallel_residual_fwd_kernelINS_13Kernel_traitsIfffffjLj2048ELj1ELj4ELj1ELj16ENS_18Kernel_traits_baseILj2048EfffffjLj128EEEEELb1ELb0ELb1EEEvNS_9FwdParamsE --------------------------
	.section	.nv.info._ZN10layer_norm31ln_parallel_residual_fwd_kernelINS_13Kernel_traitsIfffffjLj2048ELj1ELj4ELj1ELj16ENS_18Kernel_traits_baseILj2048EfffffjLj128EEEEELb1ELb0ELb1EEEvNS_9FwdParamsE,"",@"SHT_CUDA_INFO"
	.sectionflags	@""
	.align	4


	//----- nvinfo : EIATTR_CUDA_API_VERSION
	.align		4
        /*0000*/ 	.byte	0x04, 0x37
        /*0002*/ 	.short	(.L_1962 - .L_1961)
.L_1961:
        /*0004*/ 	.word	0x00000082


	//----- nvinfo : EIATTR_SW2861232_WAR
	.align		4
.L_1962:
        /*0008*/ 	.byte	0x01, 0x35
	.zero		2


	//----- nvinfo : EIATTR_PARAM_CBANK
	.align		4
        /*000c*/ 	.byte	0x04, 0x0a
        /*000e*/ 	.short	(.L_1964 - .L_1963)
	.align		4
.L_1963:
        /*0010*/ 	.word	index@(.nv.constant0._ZN10layer_norm31ln_parallel_residual_fwd_kernelINS_13Kernel_traitsIfffffjLj2048ELj1ELj4ELj1ELj16ENS_18Kernel_traits_baseILj2048EfffffjLj128EEEEELb1ELb0ELb1EEEvNS_9FwdParamsE)
        /*0014*/ 	.short	0x0160
        /*0016*/ 	.short	0x00e8


	//----- nvinfo : EIATTR_CBANK_PARAM_SIZE
	.align		4
.L_1964:
        /*0018*/ 	.byte	0x03, 0x19
        /*001a*/ 	.short	0x00e8


	//----- nvinfo : EIATTR_KPARAM_INFO
	.align		4
        /*001c*/ 	.byte	0x04, 0x17
        /*001e*/ 	.short	(.L_1966 - .L_1965)
.L_1965:
        /*0020*/ 	.word	0x00000000
        /*0024*/ 	.short	0x0000
        /*0026*/ 	.short	0x0000
        /*0028*/ 	.byte	0x00, 0xf0, 0xa1, 0x03


	//----- nvinfo : EIATTR_MAXREG_COUNT
	.align		4
.L_1966:
        /*002c*/ 	.byte	0x03, 0x1b
        /*002e*/ 	.short	0x00ff


	//----- nvinfo : EIATTR_ANNOTATIONS
	.align		4
        /*0030*/ 	.byte	0x04, 0x55
        /*0032*/ 	.short	(.L_1968 - .L_1967)


	//   ....[0]....
.L_1967:
        /* <DEDUP_REMOVED lines=88> */


	//----- nvinfo : EIATTR_MERCURY_ISA_VERSION
	.align		4
.L_1968:
        /*05a4*/ 	.byte	0x03, 0x5f
        /*05a6*/ 	.short	0x0000


	//----- nvinfo : EIATTR_COOP_GROUP_MASK_REGIDS
	.align		4
        /*05a8*/ 	.byte	0x04, 0x29
        /*05aa*/ 	.short	(.L_1970 - .L_1969)


	//   ....[0]....
.L_1969:
        /*05ac*/ 	.word	0xffffffff


	//   ....[1]....
        /*05b0*/ 	.word	0xffffffff


	//   ....[2]....
        /*05b4*/ 	.word	0xffffffff


	//   ....[3]....
        /*05b8*/ 	.word	0xffffffff


	//   ....[4]....
        /*05bc*/ 	.word	0xffffffff


	//   ....[5]....
        /*05c0*/ 	.word	0xffffffff


	//   ....[6]....
        /*05c4*/ 	.word	0xffffffff


	//   ....[7]....
        /*05c8*/ 	.word	0xffffffff


	//   ....[8]....
        /*05cc*/ 	.word	0xffffffff


	//   ....[9]....
        /*05d0*/ 	.word	0xffffffff


	//   ....[10]....
        /*05d4*/ 	.word	0xffffffff


	//   ....[11]....
        /*05d8*/ 	.word	0xffffffff


	//   ....[12]....
        /*05dc*/ 	.word	0xffffffff


	//   ....[13]....
        /*05e0*/ 	.word	0xffffffff


	//   ....[14]....
        /*05e4*/ 	.word	0xffffffff


	//   ....[15]....
        /*05e8*/ 	.word	0xffffffff


	//   ....[16]....
        /*05ec*/ 	.word	0xffffffff


	//   ....[17]....
        /*05f0*/ 	.word	0xffffffff


	//   ....[18]....
        /*05f4*/ 	.word	0xffffffff


	//   ....[19]....
        /*05f8*/ 	.word	0xffffffff


	//----- nvinfo : EIATTR_COOP_GROUP_INSTR_OFFSETS
	.align		4
.L_1970:
        /*05fc*/ 	.byte	0x04, 0x28
        /*05fe*/ 	.short	(.L_1972 - .L_1971)


	//   ....[0]....
.L_1971:
        /*0600*/ 	.word	0x0002eb20


	//   ....[1]....
        /*0604*/ 	.word	0x0002eb50


	//   ....[2]....
        /*0608*/ 	.word	0x0002eb70


	//   ....[3]....
        /*060c*/ 	.word	0x0002eb90


	//   ....[4]....
        /*0610*/ 	.word	0x0002ebb0


	//   ....[5]....
        /*0614*/ 	.word	0x0002f3e0


	//   ....[6]....
        /*0618*/ 	.word	0x0002f400


	//   ....[7]....
        /*061c*/ 	.word	0x0002f420


	//   ....[8]....
        /*0620*/ 	.word	0x0002f440


	//   ....[9]....
        /*0624*/ 	.word	0x0002f460


	//   ....[10]....
        /*0628*/ 	.word	0x00031230


	//   ....[11]....
        /*062c*/ 	.word	0x00031290


	//   ....[12]....
        /*0630*/ 	.word	0x000312f0


	//   ....[13]....
        /*0634*/ 	.word	0x00031350


	//   ....[14]....
        /*0638*/ 	.word	0x000313b0


	//   ....[15]....
        /*063c*/ 	.word	0x00031c20


	//   ....[16]....
        /*0640*/ 	.word	0x00031c80


	//   ....[17]....
        /*0644*/ 	.word	0x00031ce0


	//   ....[18]....
        /*0648*/ 	.word	0x00031d40


	//   ....[19]....
        /*064c*/ 	.word	0x00031da0


	//----- nvinfo : EIATTR_EXIT_INSTR_OFFSETS
	.align		4
.L_1972:
        /*0650*/ 	.byte	0x04, 0x1c
        /*0652*/ 	.short	(.L_1974 - .L_1973)


	//   ....[0]....
.L_1973:
        /*0654*/ 	.word	0x000014d0


	//   ....[1]....
        /*0658*/ 	.word	0x000311e0


	//----- nvinfo : EIATTR_MAX_THREADS
	.align		4
.L_1974:
        /*065c*/ 	.byte	0x04, 0x05
        /*065e*/ 	.short	(.L_1976 - .L_1975)
.L_1975:
        /*0660*/ 	.word	0x00000080
        /*0664*/ 	.word	0x00000001
        /*0668*/ 	.word	0x00000001


	//----- nvinfo : EIATTR_CRS_STACK_SIZE
	.align		4
.L_1976:
        /*066c*/ 	.byte	0x04, 0x1e
        /*066e*/ 	.short	(.L_1978 - .L_1977)
.L_1977:
        /*0670*/ 	.word	0x00000000
.L_1978:


//--------------------- .nv.info._ZN10layer_norm31ln_parallel_residual_fwd_kernelINS_13Kernel_traitsIfffffjLj2048ELj1ELj4ELj1ELj16ENS_18Kernel_traits_baseILj2048EfffffjLj128EEEEELb1ELb1ELb0EEEvNS_9FwdParamsE --------------------------
	.section	.nv.info._ZN10layer_norm31ln_parallel_residual_fwd_kernelINS_13Kernel_traitsIfffffjLj2048ELj1ELj4ELj1ELj16ENS_18Kernel_traits_baseILj2048EfffffjLj128EEEEELb1ELb1ELb0EEEvNS_9FwdParamsE,"",@"SHT_CUDA_INFO"
	.sectionflags	@""
	.align	4


	//----- nvinfo : EIATTR_CUDA_API_VERSION
	.align		4
        /*0000*/ 	.byte	0x04, 0x37
        /*0002*/ 	.short	(.L_1980 - .L_1979)
.L_1979:
        /*0004*/ 	.word	0x00000082


	//----- nvinfo : EIATTR_SW2861232_WAR
	.align		4
.L_1980:
        /*0008*/ 	.byte	0x01, 0x35
	.zero		2


	//----- nvinfo : EIATTR_PARAM_CBANK
	.align		4
        /*000c*/ 	.byte	0x04, 0x0a
        /*000e*/ 	.short	(.L_1982 - .L_1981)
	.align		4
.L_1981:
        /*0010*/ 	.word	index@(.nv.constant0._ZN10layer_norm31ln_parallel_residual_fwd_kernelINS_13Kernel_traitsIfffffjLj2048ELj1ELj4ELj1ELj16ENS_18Kernel_traits_baseILj2048EfffffjLj128EEEEELb1ELb1ELb0EEEvNS_9FwdParamsE)
        /*0014*/ 	.short	0x0160
        /*0016*/ 	.short	0x00e8


	//----- nvinfo : EIATTR_CBANK_PARAM_SIZE
	.align		4
.L_1982:
        /*0018*/ 	.byte	0x03, 0x19
        /*001a*/ 	.short	0x00e8


	//----- nvinfo : EIATTR_KPARAM_INFO
	.align		4
        /*001c*/ 	.byte	0x04, 0x17
        /*001e*/ 	.short	(.L_1984 - .L_1983)
.L_1983:
        /*0020*/ 	.word	0x00000000
        /*0024*/ 	.short	0x0000
        /*0026*/ 	.short	0x0000
        /*0028*/ 	.byte	0x00, 0xf0, 0xa1, 0x03


	//----- nvinfo : EIATTR_MAXREG_COUNT
	.align		4
.L_1984:
        /*002c*/ 	.byte	0x03, 0x1b
        /*002e*/ 	.short	0x00ff


	//----- nvinfo : EIATTR_MERCURY_ISA_VERSION
	.align		4
        /*0030*/ 	.byte	0x03, 0x5f
        /*0032*/ 	.short	0x0000


	//----- nvinfo : EIATTR_COOP_GROUP_MASK_REGIDS
	.align		4
        /*0034*/ 	.byte	0x04, 0x29
        /*0036*/ 	.short	(.L_1986 - .L_1985)


	//   ....[0]....
.L_1985:
        /*0038*/ 	.word	0xffffffff


	//   ....[1]....
        /*003c*/ 	.word	0xffffffff


	//   ....[2]....
        /*0040*/ 	.word	0xffffffff


	//   ....[3]....
        /*0044*/ 	.word	0xffffffff


	//   ....[4]....
        /*0048*/ 	.word	0xffffffff


	//   ....[5]....
        /*004c*/ 	.word	0xffffffff


	//   ....[6]....
        /*0050*/ 	.word	0xffffffff


	//   ....[7]....
        /*0054*/ 	.word	0xffffffff


	//   ....[8]....
        /*0058*/ 	.word	0xffffffff


	//   ....[9]....
        /*005c*/ 	.word	0xffffffff


	//   ....[10]....
        /*0060*/ 	.word	0xffffffff


	//   ....[11]....
        /*0064*/ 	.word	0xffffffff


	//   ....[12]....
        /*0068*/ 	.word	0xffffffff


	//   ....[13]....
        /*006c*/ 	.word	0xffffffff


	//   ....[14]....
        /*0070*/ 	.word	0xffffffff


	//   ....[15]....
        /*0074*/ 	.word	0xffffffff


	//   ....[16]....
        /*0078*/ 	.word	0xffffffff


	//   ....[17]....
        /*007c*/ 	.word	0xffffffff


	//   ....[18]....
        /*0080*/ 	.word	0xffffffff


	//   ....[19]....
        /*0084*/ 	.word	0xffffffff


	//----- nvinfo : EIATTR_COOP_GROUP_INSTR_OFFSETS
	.align		4
.L_1986:
        /*0088*/ 	.byte	0x04, 0x28
        /*008a*/ 	.short	(.L_1988 - .L_1987)


	//   ....[0]....
.L_1987:
        /*008c*/ 	.word	0x0002fa90


	//   ....[1]....
        /*0090*/ 	.word	0x0002fac0


	//   ....[2]....
        /*0094*/ 	.word	0x0002fb40


	//   ....[3]....
        /*0098*/ 	.word	0x0002fb60


	//   ....[4]....
        /*009c*/ 	.word	0x0002fb80


	//   ....[5]....
        /*00a0*/ 	.word	0x00030460


	//   ....[6]....
        /*00a4*/ 	.word	0x00030480


	//   ....[7]....
        /*00a8*/ 	.word	0x000304a0


	//   ....[8]....
        /*00ac*/ 	.word	0x000304c0


	//   ....[9]....
        /*00b0*/ 	.word	0x000304e0


	//   ....[10]....
        /*00b4*/ 	.word	0x00031b80


	//   ....[11]....
        /*00b8*/ 	.word	0x00031c00


	//   ....[12]....
        /*00bc*/ 	.word	0x00031c60


	//   ....[13]....
        /*00c0*/ 	.word	0x00031cc0


	//   ....[14]....
        /*00c4*/ 	.word	0x00031d20


	//   ....[15]....
        /*00c8*/ 	.word	0x000326a0


	//   ....[16]....
        /*00cc*/ 	.word	0x00032700


	//   ....[17]....
        /*00d0*/ 	.word	0x00032760


	//   ....[18]....
        /*00d4*/ 	.word	0x000327c0


	//   ....[19]....
        /*00d8*/ 	.word	0x00032830


	//----- nvinfo : EIATTR_EXIT_INSTR_OFFSETS
	.align		4
.L_1988:
        /*00dc*/ 	.byte	0x04, 0x1c
        /*00de*/ 	.short	(.L_1990 - .L_1989)


	//   ....[0]....
.L_1989:
        /*00e0*/ 	.word	0x00001620


	//   ....[1]....
        /*00e4*/ 	.word	0x00031b20


	//----- nvinfo : EIATTR_MAX_THREADS
	.align		4
.L_1990:
        /*00e8*/ 	.byte	0x04, 0x05
        /*00ea*/ 	.short	(.L_1992 - .L_1991)
.L_1991:
        /*00ec*/ 	.word	0x00000080
        /*00f0*/ 	.word	0x00000001
        /*00f4*/ 	.word	0x00000001


	//----- nvinfo : EIATTR_CRS_STACK_SIZE
	.align		4
.L_1992:
        /*00f8*/ 	.byte	0x04, 0x1e
        /*00fa*/ 	.short	(.L_1994 - .L_1993)
.L_1993:
        /*00fc*/ 	.word	0x00000000
.L_1994:


//--------------------- .nv.info._ZN10layer_norm31ln_parallel_residual_fwd_kernelINS_13Kernel_traitsIfffffjLj2048ELj1ELj4ELj1ELj16ENS_18Kernel_traits_baseILj2048EfffffjLj128EEEEELb1ELb1ELb1EEEvNS_9FwdParamsE --------------------------
	.section	.nv.info._ZN10layer_norm31ln_parallel_residual_fwd_kernelINS_13Kernel_traitsIfffffjLj2048ELj1ELj4ELj1ELj16ENS_18Kernel_traits_baseILj2048EfffffjLj128EEEEELb1ELb1ELb1EEEvNS_9FwdParamsE,"",@"SHT_CUDA_INFO"
	.sectionflags	@""
	.align	4


	//----- nvinfo : EIATTR_CUDA_API_VERSION
	.align		4
        /*0000*/ 	.byte	0x04, 0x37
        /*0002*/ 	.short	(.L_1996 - .L_1995)
.L_1995:
        /*0004*/ 	.word	0x00000082


	//----- nvinfo : EIATTR_SW2861232_WAR
	.align		4
.L_1996:
        /*0008*/ 	.byte	0x01, 0x35
	.zero		2


	//----- nvinfo : EIATTR_PARAM_CBANK
	.align		4
        /*000c*/ 	.byte	0x04, 0x0a
        /*000e*/ 	.short	(.L_1998 - .L_1997)
	.align		4
.L_1997:
        /*0010*/ 	.word	index@(.nv.constant0._ZN10layer_norm31ln_parallel_residual_fwd_kernelINS_13Kernel_traitsIfffffjLj2048ELj1ELj4ELj1ELj16ENS_18Kernel_traits_baseILj2048EfffffjLj128EEEEELb1ELb1ELb1EEEvNS_9FwdParamsE)
        /*0014*/ 	.short	0x0160
        /*0016*/ 	.short	0x00e8


	//----- nvinfo : EIATTR_CBANK_PARAM_SIZE
	.align		4
.L_1998:
        /*0018*/ 	.byte	0x03, 0x19
        /*001a*/ 	.short	0x00e8


	//----- nvinfo : EIATTR_KPARAM_INFO
	.align		4
        /*001c*/ 	.byte	0x04, 0x17
        /*001e*/ 	.short	(.L_2000 - .L_1999)
.L_1999:
        /*0020*/ 	.word	0x00000000
        /*0024*/ 	.short	0x0000
        /*0026*/ 	.short	0x0000
        /*0028*/ 	.byte	0x00, 0xf0, 0xa1, 0x03


	//----- nvinfo : EIATTR_MAXREG_COUNT
	.align		4
.L_2000:
        /*002c*/ 	.byte	0x03, 0x1b
        /*002e*/ 	.short	0x00ff


	//----- nvinfo : EIATTR_MERCURY_ISA_VERSION
	.align		4
        /*0030*/ 	.byte	0x03, 0x5f
        /*0032*/ 	.short	0x0000


	//----- nvinfo : EIATTR_COOP_GROUP_MASK_REGIDS
	.align		4
        /*0034*/ 	.byte	0x04, 0x29
        /*0036*/ 	.short	(.L_2002 - .L_2001)


	//   ....[0]....
.L_2001:
        /*0038*/ 	.word	0xffffffff


	//   ....[1]....
        /*003c*/ 	.word	0xffffffff


	//   ....[2]....
        /*0040*/ 	.word	0xffffffff


	//   ....[3]....
        /*0044*/ 	.word	0xffffffff


	//   ....[4]....
        /*0048*/ 	.word	0xffffffff


	//   ....[5]....
        /*004c*/ 	.word	0xffffffff


	//   ....[6]....
        /*0050*/ 	.word	0xffffffff


	//   ....[7]....
        /*0054*/ 	.word	0xffffffff


	//   ....[8]....
        /*0058*/ 	.word	0xffffffff


	//   ....[9]....
        /*005c*/ 	.word	0xffffffff


	//   ....[10]....
        /*0060*/ 	.word	0xffffffff


	//   ....[11]....
        /*0064*/ 	.word	0xffffffff


	//   ....[12]....
        /*0068*/ 	.word	0xffffffff


	//   ....[13]....
        /*006c*/ 	.word	0xffffffff


	//   ....[14]....
        /*0070*/ 	.word	0xffffffff


	//   ....[15]....
        /*0074*/ 	.word	0xffffffff


	//   ....[16]....
        /*0078*/ 	.word	0xffffffff


	//   ....[17]....
        /*007c*/ 	.word	0xffffffff


	//   ....[18]....
        /*0080*/ 	.word	0xffffffff


	//   ....[19]....
        /*0084*/ 	.word	0xffffffff


	//----- nvinfo : EIATTR_COOP_GROUP_INSTR_OFFSETS
	.align		4
.L_2002:
        /*0088*/ 	.byte	0x04, 0x28
        /*008a*/ 	.short	(.L_2004 - .L_2003)


	//   ....[0]....
.L_2003:
        /*008c*/ 	.word	0x0002dcd0


	//   ....[1]....
        /*0090*/ 	.word	0x0002dd00


	//   ....[2]....
        /*0094*/ 	.word	0x0002dd20


	//   ....[3]....
        /*0098*/ 	.word	0x0002dd40


	//   ....[4]....
        /*009c*/ 	.word	0x0002dd60


	//   ....[5]....
        /*00a0*/ 	.word	0x0002e590


	//   ....[6]....
        /*00a4*/ 	.word	0x0002e5b0


	//   ....[7]....
        /*00a8*/ 	.word	0x0002e5d0


	//   ....[8]....
        /*00ac*/ 	.word	0x0002e5f0


	//   ....[9]....
        /*00b0*/ 	.word	0x0002e610


	//   ....[10]....
        /*00b4*/ 	.word	0x0002f600


	//   ....[11]....
        /*00b8*/ 	.word	0x0002f670


	//   ....[12]....
        /*00bc*/ 	.word	0x0002f6d0


	//   ....[13]....
        /*00c0*/ 	.word	0x0002f730


	//   ....[14]....
        /*00c4*/ 	.word	0x0002f790


	//   ....[15]....
        /*00c8*/ 	.word	0x00030000


	//   ....[16]....
        /*00cc*/ 	.word	0x00030060


	//   ....[17]....
        /*00d0*/ 	.word	0x000300c0


	//   ....[18]....
        /*00d4*/ 	.word	0x00030120


	//   ....[19]....
        /*00d8*/ 	.word	0x00030180


	//----- nvinfo : EIATTR_EXIT_INSTR_OFFSETS
	.align		4
.L_2004:
        /*00dc*/ 	.byte	0x04, 0x1c
        /*00de*/ 	.short	(.L_2006 - .L_2005)


	//   ....[0]....
.L_2005:
        /*00e0*/ 	.word	0x00000bf0


	//   ....[1]....
        /*00e4*/ 	.word	0x0002f5b0


	//----- nvinfo : EIATTR_MAX_THREADS
	.align		4
.L_2006:
        /*00e8*/ 	.byte	0x04, 0x05
        /*00ea*/ 	.short	(.L_2008 - .L_2007)
.L_2007:
        /*00ec*/ 	.word	0x00000080
        /*00f0*/ 	.word	0x00000001
        /*00f4*/ 	.word	0x00000001


	//----- nvinfo : EIATTR_CRS_STACK_SIZE
	.align		4
.L_2008:
        /*00f8*/ 	.byte	0x04, 0x1e
        /*00fa*/ 	.short	(.L_2010 - .L_2009)
.L_2009:
        /*00fc*/ 	.word	0x00000000
.L_2010:


//--------------------- .nv.callgraph             --------------------------
	.section	.nv.callgraph,"",@"SHT_CUDA_CALLGRAPH"
	.align	4
	.sectionentsize	8
	.align		4
        /*0000*/ 	.word	0x00000000
	.align		4
        /*0004*/ 	.word	0xffffffff
	.align		4
        /*0008*/ 	.word	0x00000000
	.align		4
        /*000c*/ 	.word	0xfffffffe
	.align		4
        /*0010*/ 	.word	0x00000000
	.align		4
        /*0014*/ 	.word	0xfffffffd
	.align		4
        /*0018*/ 	.word	0x00000000
	.align		4
        /*001c*/ 	.word	0xfffffffc


//--------------------- .nv.rel.action            --------------------------
	.section	.nv.rel.action,"",@"SHT_CUDA_RELOCINFO"
	.align	8
	.sectionentsize	8
        /*0000*/ 	.byte	0x73, 0x00, 0x00, 0x00, 0x00, 0x00, 0x00, 0x00, 0x00, 0x00, 0x00, 0x11, 0x25, 0x00, 0x05, 0x36


//--------------------- .nv.constant4             --------------------------
	.section	.nv.constant4,"a",@progbits
	.align	8
	.align		8
.nv.constant4:
        /*0000*/ 	.dword	precalc_xorwow_matrix
	.align		8
        /*0008*/ 	.dword	precalc_xorwow_offset_matrix
	.align		8
        /*0010*/ 	.dword	mrg32k3aM1
	.align		8
        /*0018*/ 	.dword	mrg32k3aM2
	.align		8
        /*0020*/ 	.dword	mrg32k3aM1SubSeq
	.align		8
        /*0028*/ 	.dword	mrg32k3aM2SubSeq
	.align		8
        /*0030*/ 	.dword	mrg32k3aM1Seq
	.align		8
        /*0038*/ 	.dword	mrg32k3aM2Seq


//--------------------- .nv.constant3             --------------------------
	.section	.nv.constant3,"a",@progbits
	.align	8
.nv.constant3:
	.type		__cr_lgamma_table,@object
	.size		__cr_lgamma_table,(.L_8 - __cr_lgamma_table)
__cr_lgamma_table:
        /*0000*/ 	.byte	0x00, 0x00, 0x00, 0x00, 0x00, 0x00, 0x00, 0x00, 0x00, 0x00, 0x00, 0x00, 0x00, 0x00, 0x00, 0x00
        /*0010*/ 	.byte	0xef, 0x39, 0xfa, 0xfe, 0x42, 0x2e, 0xe6, 0x3f, 0x02, 0x20, 0x2a, 0xfa, 0x0b, 0xab, 0xfc, 0x3f
        /*0020*/ 	.byte	0xf9, 0x2c, 0x92, 0x7c, 0xa7, 0x6c, 0x09, 0x40, 0xc9, 0x79, 0x44, 0x3c, 0x64, 0x26, 0x13, 0x40
        /*0030*/ 	.byte	0xca, 0x01, 0xcf, 0x3a, 0x27, 0x51, 0x1a, 0x40, 0x30, 0xcc, 0x2d, 0xf3, 0xe1, 0x0c, 0x21, 0x40
        /*0040*/ 	.byte	0x0d, 0xb7, 0xfc, 0x82, 0x8e, 0x35, 0x25, 0x40
.L_8:


//--------------------- .nv.constant0._ZN10layer_norm31ln_parallel_residual_fwd_kernelINS_13Kernel_traitsI13__nv_bfloat16S2_S2_S2_fjLj2048ELj1ELj4ELj1ELj16ENS_18Kernel_traits_baseILj2048ES2_S2_S2_S2_fjLj128EEEEELb0ELb0ELb0EEEvNS_9FwdParamsE --------------------------
	.section	.nv.constant0._ZN10layer_norm31ln_parallel_residual_fwd_kernelINS_13Kernel_traitsI13__nv_bfloat16S2_S2_S2_fjLj2048ELj1ELj4ELj1ELj16ENS_18Kernel_traits_baseILj2048ES2_S2_S2_S2_fjLj128EEEEELb0ELb0ELb0EEEvNS_9FwdParamsE,"a",@progbits
	.sectionflags	@""
	.align	4
.nv.constant0._ZN10layer_norm31ln_parallel_residual_fwd_kernelINS_13Kernel_traitsI13__nv_bfloat16S2_S2_S2_fjLj2048ELj1ELj4ELj1ELj16ENS_18Kernel_traits_baseILj2048ES2_S2_S2_S2_fjLj128EEEEELb0ELb0ELb0EEEvNS_9FwdParamsE:
	.zero		584


//--------------------- .nv.constant0._ZN10layer_norm31ln_parallel_residual_fwd_kernelINS_13Kernel_traitsI13__nv_bfloat16S2_S2_S2_fjLj2048ELj1ELj4ELj1ELj16ENS_18Kernel_traits_baseILj2048ES2_S2_S2_S2_fjLj128EEEEELb0ELb0ELb1EEEvNS_9FwdParamsE --------------------------
	.section	.nv.constant0._ZN10layer_norm31ln_parallel_residual_fwd_kernelINS_13Kernel_traitsI13__nv_bfloat16S2_S2_S2_fjLj2048ELj1ELj4ELj1ELj16ENS_18Kernel_traits_baseILj2048ES2_S2_S2_S2_fjLj128EEEEELb0ELb0ELb1EEEvNS_9FwdParamsE,"a",@progbits
	.sectionflags	@""
	.align	4
.nv.constant0._ZN10layer_norm31ln_parallel_residual_fwd_kernelINS_13Kernel_traitsI13__nv_bfloat16S2_S2_S2_fjLj2048ELj1ELj4ELj1ELj16ENS_18Kernel_traits_baseILj2048ES2_S2_S2_S2_fjLj128EEEEELb0ELb0ELb1EEEvNS_9FwdParamsE:
	.zero		584


//--------------------- .nv.constant0._ZN10layer_norm31ln_parallel_residual_fwd_kernelINS_13Kernel_traitsI13__nv_bfloat16S2_S2_S2_fjLj2048ELj1ELj4ELj1ELj16ENS_18Kernel_traits_baseILj2048ES2_S2_S2_S2_fjLj128EEEEELb0ELb1ELb0EEEvNS_9FwdParamsE --------------------------
	.section	.nv.constant0._ZN10layer_norm31ln_parallel_residual_fwd_kernelINS_13Kernel_traitsI13__nv_bfloat16S2_S2_S2_fjLj2048ELj1ELj4ELj1ELj16ENS_18Kernel_traits_baseILj2048ES2_S2_S2_S2_fjLj128EEEEELb0ELb1ELb0EEEvNS_9FwdParamsE,"a",@progbits
	.sectionflags	@""
	.align	4
.nv.constant0._ZN10layer_norm31ln_parallel_residual_fwd_kernelINS_13Kernel_traitsI13__nv_bfloat16S2_S2_S2_fjLj2048ELj1ELj4ELj1ELj16ENS_18Kernel_traits_baseILj2048ES2_S2_S2_S2_fjLj128EEEEELb0ELb1ELb0EEEvNS_9FwdParamsE:
	.zero		584


//--------------------- .nv.constant0._ZN10layer_norm31ln_parallel_residual_fwd_kernelINS_13Kernel_traitsI13__nv_bfloat16S2_S2_S2_fjLj2048ELj1ELj4ELj1ELj16ENS_18Kernel_traits_baseILj2048ES2_S2_S2_S2_fjLj128EEEEELb0ELb1ELb1EEEvNS_9FwdParamsE --------------------------
	.section	.nv.constant0._ZN10layer_norm31ln_parallel_residual_fwd_kernelINS_13Kernel_traitsI13__nv_bfloat16S2_S2_S2_fjLj2048ELj1ELj4ELj1ELj16ENS_18Kernel_traits_baseILj2048ES2_S2_S2_S2_fjLj128EEEEELb0ELb1ELb1EEEvNS_9FwdParamsE,"a",@progbits
	.sectionflags	@""
	.align	4
.nv.constant0._ZN10layer_norm31ln_parallel_residual_fwd_kernelINS_13Kernel_traitsI13__nv_bfloat16S2_S2_S2_fjLj2048ELj1ELj4ELj1ELj16ENS_18Kernel_traits_baseILj2048ES2_S2_S2_S2_fjLj128EEEEELb0ELb1ELb1EEEvNS_9FwdParamsE:
	.zero		584


//--------------------- .nv.constant0._ZN10layer_norm31ln_parallel_residual_fwd_kernelINS_13Kernel_traitsI13__nv_bfloat16S2_S2_S2_fjLj2048ELj1ELj4ELj1ELj16ENS_18Kernel_traits_baseILj2048ES2_S2_S2_S2_fjLj128EEEEELb1ELb0ELb0EEEvNS_9FwdParamsE --------------------------
	.section	.nv.constant0._ZN10layer_norm31ln_parallel_residual_fwd_kernelINS_13Kernel_traitsI13__nv_bfloat16S2_S2_S2_fjLj2048ELj1ELj4ELj1ELj16ENS_18Kernel_traits_baseILj2048ES2_S2_S2_S2_fjLj128EEEEELb1ELb0ELb0EEEvNS_9FwdParamsE,"a",@progbits
	.sectionflags	@""
	.align	4
.nv.constant0._ZN10layer_norm31ln_parallel_residual_fwd_kernelINS_13Kernel_traitsI13__nv_bfloat16S2_S2_S2_fjLj2048ELj1ELj4ELj1ELj16ENS_18Kernel_traits_baseILj2048ES2_S2_S2_S2_fjLj128EEEEELb1ELb0ELb0EEEvNS_9FwdParamsE:
	.zero		584


//--------------------- .nv.constant0._ZN10layer_norm31ln_parallel_residual_fwd_kernelINS_13Kernel_traitsI13__nv_bfloat16S2_S2_S2_fjLj2048ELj1ELj4ELj1ELj16ENS_18Kernel_traits_baseILj2048ES2_S2_S2_S2_fjLj128EEEEELb1ELb0ELb1EEEvNS_9FwdParamsE --------------------------
	.section	.nv.constant0._ZN10layer_norm31ln_parallel_residual_fwd_kernelINS_13Kernel_traitsI13__nv_bfloat16S2_S2_S2_fjLj2048ELj1ELj4ELj1ELj16ENS_18Kernel_traits_baseILj2048ES2_S2_S2_S2_fjLj128EEEEELb1ELb0ELb1EEEvNS_9FwdParamsE,"a",@progbits
	.sectionflags	@""
	.align	4
.nv.constant0._ZN10layer_norm31ln_parallel_residual_fwd_kernelINS_13Kernel_traitsI13__nv_bfloat16S2_S2_S2_fjLj2048ELj1ELj4ELj1ELj16ENS_18Kernel_traits_baseILj2048ES2_S2_S2_S2_fjLj128EEEEELb1ELb0ELb1EEEvNS_9FwdParamsE:
	.zero		584


//--------------------- .nv.constant0._ZN10layer_norm31ln_parallel_residual_fwd_kernelINS_13Kernel_traitsI13__nv_bfloat16S2_S2_S2_fjLj2048ELj1ELj4ELj1ELj16ENS_18Kernel_traits_baseILj2048ES2_S2_S2_S2_fjLj128EEEEELb1ELb1ELb0EEEvNS_9FwdParamsE --------------------------
	.section	.nv.constant0._ZN10layer_norm31ln_parallel_residual_fwd_kernelINS_13Kernel_traitsI13__nv_bfloat16S2_S2_S2_fjLj2048ELj1ELj4ELj1ELj16ENS_18Kernel_traits_baseILj2048ES2_S2_S2_S2_fjLj128EEEEELb1ELb1ELb0EEEvNS_9FwdParamsE,"a",@progbits
	.sectionflags	@""
	.align	4
.nv.constant0._ZN10layer_norm31ln_parallel_residual_fwd_kernelINS_13Kernel_traitsI13__nv_bfloat16S2_S2_S2_fjLj2048ELj1ELj4ELj1ELj16ENS_18Kernel_traits_baseILj2048ES2_S2_S2_S2_fjLj128EEEEELb1ELb1ELb0EEEvNS_9FwdParamsE:
	.zero		584


//--------------------- .nv.constant0._ZN10layer_norm31ln_parallel_residual_fwd_kernelINS_13Kernel_traitsI13__nv_bfloat16S2_S2_S2_fjLj2048ELj1ELj4ELj1ELj16ENS_18Kernel_traits_baseILj2048ES2_S2_S2_S2_fjLj128EEEEELb1ELb1ELb1EEEvNS_9FwdParamsE --------------------------
	.section	.nv.constant0._ZN10layer_norm31ln_parallel_residual_fwd_kernelINS_13Kernel_traitsI13__nv_bfloat16S2_S2_S2_fjLj2048ELj1ELj4ELj1ELj16ENS_18Kernel_traits_baseILj2048ES2_S2_S2_S2_fjLj128EEEEELb1ELb1ELb1EEEvNS_9FwdParamsE,"a",@progbits
	.sectionflags	@""
	.align	4
.nv.constant0._ZN10layer_norm31ln_parallel_residual_fwd_kernelINS_13Kernel_traitsI13__nv_bfloat16S2_S2_S2_fjLj2048ELj1ELj4ELj1ELj16ENS_18Kernel_traits_baseILj2048ES2_S2_S2_S2_fjLj128EEEEELb1ELb1ELb1EEEvNS_9FwdParamsE:
	.zero		584


//--------------------- .nv.constant0._ZN10layer_norm31ln_parallel_residual_fwd_kernelINS_13Kernel_traitsI6__halfS2_S2_S2_fjLj2048ELj1ELj4ELj1ELj16ENS_18Kernel_traits_baseILj2048ES2_S2_S2_S2_fjLj128EEEEELb0ELb0ELb0EEEvNS_9FwdParamsE --------------------------
	.section	.nv.constant0._ZN10layer_norm31ln_parallel_residual_fwd_kernelINS_13Kernel_traitsI6__halfS2_S2_S2_fjLj2048ELj1ELj4ELj1ELj16ENS_18Kernel_traits_baseILj2048ES2_S2_S2_S2_fjLj128EEEEELb0ELb0ELb0EEEvNS_9FwdParamsE,"a",@progbits
	.sectionflags	@""
	.align	4
.nv.constant0._ZN10layer_norm31ln_parallel_residual_fwd_kernelINS_13Kernel_traitsI6__halfS2_S2_S2_fjLj2048ELj1ELj4ELj1ELj16ENS_18Kernel_traits_baseILj2048ES2_S2_S2_S2_fjLj128EEEEELb0ELb0ELb0EEEvNS_9FwdParamsE:
	.zero		584


//--------------------- .nv.constant0._ZN10layer_norm31ln_parallel_residual_fwd_kernelINS_13Kernel_traitsI6__halfS2_S2_S2_fjLj2048ELj1ELj4ELj1ELj16ENS_18Kernel_traits_baseILj2048ES2_S2_S2_S2_fjLj128EEEEELb0ELb0ELb1EEEvNS_9FwdParamsE --------------------------
	.section	.nv.constant0._ZN10layer_norm31ln_parallel_residual_fwd_kernelINS_13Kernel_traitsI6__halfS2_S2_S2_fjLj2048ELj1ELj4ELj1ELj16ENS_18Kernel_traits_baseILj2048ES2_S2_S2_S2_fjLj128EEEEELb0ELb0ELb1EEEvNS_9FwdParamsE,"a",@progbits
	.sectionflags	@""
	.align	4
.nv.constant0._ZN10layer_norm31ln_parallel_residual_fwd_kernelINS_13Kernel_traitsI6__halfS2_S2_S2_fjLj2048ELj1ELj4ELj1ELj16ENS_18Kernel_traits_baseILj2048ES2_S2_S2_S2_fjLj128EEEEELb0ELb0ELb1EEEvNS_9FwdParamsE:
	.zero		584


//--------------------- .nv.constant0._ZN10layer_norm31ln_parallel_residual_fwd_kernelINS_13Kernel_traitsI6__halfS2_S2_S2_fjLj2048ELj1ELj4ELj1ELj16ENS_18Kernel_traits_baseILj2048ES2_S2_S2_S2_fjLj128EEEEELb0ELb1ELb0EEEvNS_9FwdParamsE --------------------------
	.section	.nv.constant0._ZN10layer_norm31ln_parallel_residual_fwd_kernelINS_13Kernel_traitsI6__halfS2_S2_S2_fjLj2048ELj1ELj4ELj1ELj16ENS_18Kernel_traits_baseILj2048ES2_S2_S2_S2_fjLj128EEEEELb0ELb1ELb0EEEvNS_9FwdParamsE,"a",@progbits
	.sectionflags	@""
	.align	4
.nv.constant0._ZN10layer_norm31ln_parallel_residual_fwd_kernelINS_13Kernel_traitsI6__halfS2_S2_S2_fjLj2048ELj1ELj4ELj1ELj16ENS_18Kernel_traits_baseILj2048ES2_S2_S2_S2_fjLj128EEEEELb0ELb1ELb0EEEvNS_9FwdParamsE:
	.zero		584


//--------------------- .nv.constant0._ZN10layer_norm31ln_parallel_residual_fwd_kernelINS_13Kernel_traitsI6__halfS2_S2_S2_fjLj2048ELj1ELj4ELj1ELj16ENS_18Kernel_traits_baseILj2048ES2_S2_S2_S2_fjLj128EEEEELb0ELb1ELb1EEEvNS_9FwdParamsE --------------------------
	.section	.nv.constant0._ZN10layer_norm31ln_parallel_residual_fwd_kernelINS_13Kernel_traitsI6__halfS2_S2_S2_fjLj2048ELj1ELj4ELj1ELj16ENS_18Kernel_traits_baseILj2048ES2_S2_S2_S2_fjLj128EEEEELb0ELb1ELb1EEEvNS_9FwdParamsE,"a",@progbits
	.sectionflags	@""
	.align	4
.nv.constant0._ZN10layer_norm31ln_parallel_residual_fwd_kernelINS_13Kernel_traitsI6__halfS2_S2_S2_fjLj2048ELj1ELj4ELj1ELj16ENS_18Kernel_traits_baseILj2048ES2_S2_S2_S2_fjLj128EEEEELb0ELb1ELb1EEEvNS_9FwdParamsE:
	.zero		584


//--------------------- .nv.constant0._ZN10layer_norm31ln_parallel_residual_fwd_kernelINS_13Kernel_traitsI6__halfS2_S2_S2_fjLj2048ELj1ELj4ELj1ELj16ENS_18Kernel_traits_baseILj2048ES2_S2_S2_S2_fjLj128EEEEELb1ELb0ELb0EEEvNS_9FwdParamsE --------------------------
	.section	.nv.constant0._ZN10layer_norm31ln_parallel_residual_fwd_kernelINS_13Kernel_traitsI6__halfS2_S2_S2_fjLj2048ELj1ELj4ELj1ELj16ENS_18Kernel_traits_baseILj2048ES2_S2_S2_S2_fjLj128EEEEELb1ELb0ELb0EEEvNS_9FwdParamsE,"a",@progbits
	.sectionflags	@""
	.align	4
.nv.constant0._ZN10layer_norm31ln_parallel_residual_fwd_kernelINS_13Kernel_traitsI6__halfS2_S2_S2_fjLj2048ELj1ELj4ELj1ELj16ENS_18Kernel_traits_baseILj2048ES2_S2_S2_S2_fjLj128EEEEELb1ELb0ELb0EEEvNS_9FwdParamsE:
	.zero		584


//--------------------- .nv.constant0._ZN10layer_norm31ln_parallel_residual_fwd_kernelINS_13Kernel_traitsI6__halfS2_S2_S2_fjLj2048ELj1ELj4ELj1ELj16ENS_18Kernel_traits_baseILj2048ES2_S2_S2_S2_fjLj128EEEEELb1ELb0ELb1EEEvNS_9FwdParamsE --------------------------
	.section	.nv.constant0._ZN10layer_norm31ln_parallel_residual_fwd_kernelINS_13Kernel_traitsI6__halfS2_S2_S2_fjLj2048ELj1ELj4ELj1ELj16ENS_18Kernel_traits_baseILj2048ES2_S2_S2_S2_fjLj128EEEEELb1ELb0ELb1EEEvNS_9FwdParamsE,"a",@progbits
	.sectionflags	@""
	.align	4
.nv.constant0._ZN10layer_norm31ln_parallel_residual_fwd_kernelINS_13Kernel_traitsI6__halfS2_S2_S2_fjLj2048ELj1ELj4ELj1ELj16ENS_18Kernel_traits_baseILj2048ES2_S2_S2_S2_fjLj128EEEEELb1ELb0ELb1EEEvNS_9FwdParamsE:
	.zero		584


//--------------------- .nv.constant0._ZN10layer_norm31ln_parallel_residual_fwd_kernelINS_13Kernel_traitsI6__halfS2_S2_S2_fjLj2048ELj1ELj4ELj1ELj16ENS_18Kernel_traits_baseILj2048ES2_S2_S2_S2_fjLj128EEEEELb1ELb1ELb0EEEvNS_9FwdParamsE --------------------------
	.section	.nv.constant0._ZN10layer_norm31ln_parallel_residual_fwd_kernelINS_13Kernel_traitsI6__halfS2_S2_S2_fjLj2048ELj1ELj4ELj1ELj16ENS_18Kernel_traits_baseILj2048ES2_S2_S2_S2_fjLj128EEEEELb1ELb1ELb0EEEvNS_9FwdParamsE,"a",@progbits
	.sectionflags	@""
	.align	4
.nv.constant0._ZN10layer_norm31ln_parallel_residual_fwd_kernelINS_13Kernel_traitsI6__halfS2_S2_S2_fjLj2048ELj1ELj4ELj1ELj16ENS_18Kernel_traits_baseILj2048ES2_S2_S2_S2_fjLj128EEEEELb1ELb1ELb0EEEvNS_9FwdParamsE:
	.zero		584


//--------------------- .nv.constant0._ZN10layer_norm31ln_parallel_residual_fwd_kernelINS_13Kernel_traitsI6__halfS2_S2_S2_fjLj2048ELj1ELj4ELj1ELj16ENS_18Kernel_traits_baseILj2048ES2_S2_S2_S2_fjLj128EEEEELb1ELb1ELb1EEEvNS_9FwdParamsE --------------------------
	.section	.nv.constant0._ZN10layer_norm31ln_parallel_residual_fwd_kernelINS_13Kernel_traitsI6__halfS2_S2_S2_fjLj2048ELj1ELj4ELj1ELj16ENS_18Kernel_traits_baseILj2048ES2_S2_S2_S2_fjLj128EEEEELb1ELb1ELb1EEEvNS_9FwdParamsE,"a",@progbits
	.sectionflags	@""
	.align	4
.nv.constant0._ZN10layer_norm31ln_parallel_residual_fwd_kernelINS_13Kernel_traitsI6__halfS2_S2_S2_fjLj2048ELj1ELj4ELj1ELj16ENS_18Kernel_traits_baseILj2048ES2_S2_S2_S2_fjLj128EEEEELb1ELb1ELb1EEEvNS_9FwdParamsE:
	.zero		584


//--------------------- .nv.constant0._ZN10layer_norm31ln_parallel_residual_fwd_kernelINS_13Kernel_traitsIf13__nv_bfloat16S2_S2_fjLj2048ELj1ELj4ELj1ELj16ENS_18Kernel_traits_baseILj2048EfS2_S2_S2_fjLj128EEEEELb0ELb0ELb0EEEvNS_9FwdParamsE --------------------------
	.section	.nv.constant0._ZN10layer_norm31ln_parallel_residual_fwd_kernelINS_13Kernel_traitsIf13__nv_bfloat16S2_S2_fjLj2048ELj1ELj4ELj1ELj16ENS_18Kernel_traits_baseILj2048EfS2_S2_S2_fjLj128EEEEELb0ELb0ELb0EEEvNS_9FwdParamsE,"a",@progbits
	.sectionflags	@""
	.align	4
.nv.constant0._ZN10layer_norm31ln_parallel_residual_fwd_kernelINS_13Kernel_traitsIf13__nv_bfloat16S2_S2_fjLj2048ELj1ELj4ELj1ELj16ENS_18Kernel_traits_baseILj2048EfS2_S2_S2_fjLj128EEEEELb0ELb0ELb0EEEvNS_9FwdParamsE:
	.zero		584


//--------------------- .nv.constant0._ZN10layer_norm31ln_parallel_residual_fwd_kernelINS_13Kernel_traitsIf13__nv_bfloat16S2_S2_fjLj2048ELj1ELj4ELj1ELj16ENS_18Kernel_traits_baseILj2048EfS2_S2_S2_fjLj128EEEEELb0ELb0ELb1EEEvNS_9FwdParamsE --------------------------
	.section	.nv.constant0._ZN10layer_norm31ln_parallel_residual_fwd_kernelINS_13Kernel_traitsIf13__nv_bfloat16S2_S2_fjLj2048ELj1ELj4ELj1ELj16ENS_18Kernel_traits_baseILj2048EfS2_S2_S2_fjLj128EEEEELb0ELb0ELb1EEEvNS_9FwdParamsE,"a",@progbits
	.sectionflags	@""
	.align	4
.nv.constant0._ZN10layer_norm31ln_parallel_residual_fwd_kernelINS_13Kernel_traitsIf13__nv_bfloat16S2_S2_fjLj2048ELj1ELj4ELj1ELj16ENS_18Kernel_traits_baseILj2048EfS2_S2_S2_fjLj128EEEEELb0ELb0ELb1EEEvNS_9FwdParamsE:
	.zero		584


//--------------------- .nv.constant0._ZN10layer_norm31ln_parallel_residual_fwd_kernelINS_13Kernel_traitsIf13__nv_bfloat16S2_S2_fjLj2048ELj1ELj4ELj1ELj16ENS_18Kernel_traits_baseILj2048EfS2_S2_S2_fjLj128EEEEELb0ELb1ELb0EEEvNS_9FwdParamsE --------------------------
	.section	.nv.constant0._ZN10layer_norm31ln_parallel_residual_fwd_kernelINS_13Kernel_traitsIf13__nv_bfloat16S2_S2_fjLj2048ELj1ELj4ELj1ELj16ENS_18Kernel_traits_baseILj2048EfS2_S2_S2_fjLj128EEEEELb0ELb1ELb0EEEvNS_9FwdParamsE,"a",@progbits
	.sectionflags	@""
	.align	4
.nv.constant0._ZN10layer_norm31ln_parallel_residual_fwd_kernelINS_13Kernel_traitsIf13__nv_bfloat16S2_S2_fjLj2048ELj1ELj4ELj1ELj16ENS_18Kernel_traits_baseILj2048EfS2_S2_S2_fjLj128EEEEELb0ELb1ELb0EEEvNS_9FwdParamsE:
	.zero		584


//--------------------- .nv.constant0._ZN10layer_norm31ln_parallel_residual_fwd_kernelINS_13Kernel_traitsIf13__nv_bfloat16S2_S2_fjLj2048ELj1ELj4ELj1ELj16ENS_18Kernel_traits_baseILj2048EfS2_S2_S2_fjLj128EEEEELb0ELb1ELb1EEEvNS_9FwdParamsE --------------------------
	.section	.nv.constant0._ZN10layer_norm31ln_parallel_residual_fwd_kernelINS_13Kernel_traitsIf13__nv_bfloat16S2_S2_fjLj2048ELj1ELj4ELj1ELj16ENS_18Kernel_traits_baseILj2048EfS2_S2_S2_fjLj128EEEEELb0ELb1ELb1EEEvNS_9FwdParamsE,"a",@progbits
	.sectionflags	@""
	.align	4
.nv.constant0._ZN10layer_norm31ln_parallel_residual_fwd_kernelINS_13Kernel_traitsIf13__nv_bfloat16S2_S2_fjLj2048ELj1ELj4ELj1ELj16ENS_18Kernel_traits_baseILj2048EfS2_S2_S2_fjLj128EEEEELb0ELb1ELb1EEEvNS_9FwdParamsE:
	.zero		584


//--------------------- .nv.constant0._ZN10layer_norm31ln_parallel_residual_fwd_kernelINS_13Kernel_traitsIf13__nv_bfloat16S2_S2_fjLj2048ELj1ELj4ELj1ELj16ENS_18Kernel_traits_baseILj2048EfS2_S2_S2_fjLj128EEEEELb1ELb0ELb0EEEvNS_9FwdParamsE --------------------------
	.section	.nv.constant0._ZN10layer_norm31ln_parallel_residual_fwd_kernelINS_13Kernel_traitsIf13__nv_bfloat16S2_S2_fjLj2048ELj1ELj4ELj1ELj16ENS_18Kernel_traits_baseILj2048EfS2_S2_S2_fjLj128EEEEELb1ELb0ELb0EEEvNS_9FwdParamsE,"a",@progbits
	.sectionflags	@""
	.align	4
.nv.constant0._ZN10layer_norm31ln_parallel_residual_fwd_kernelINS_13Kernel_traitsIf13__nv_bfloat16S2_S2_fjLj2048ELj1ELj4ELj1ELj16ENS_18Kernel_traits_baseILj2048EfS2_S2_S2_fjLj128EEEEELb1ELb0ELb0EEEvNS_9FwdParamsE:
	.zero		584


//--------------------- .nv.constant0._ZN10layer_norm31ln_parallel_residual_fwd_kernelINS_13Kernel_traitsIf13__nv_bfloat16S2_S2_fjLj2048ELj1ELj4ELj1ELj16ENS_18Kernel_traits_baseILj2048EfS2_S2_S2_fjLj128EEEEELb1ELb0ELb1EEEvNS_9FwdParamsE --------------------------
	.section	.nv.constant0._ZN10layer_norm31ln_parallel_residual_fwd_kernelINS_13Kernel_traitsIf13__nv_bfloat16S2_S2_fjLj2048ELj1ELj4ELj1ELj16ENS_18Kernel_traits_baseILj2048EfS2_S2_S2_fjLj128EEEEELb1ELb0ELb1EEEvNS_9FwdParamsE,"a",@progbits
	.sectionflags	@""
	.align	4
.nv.constant0._ZN10layer_norm31ln_parallel_residual_fwd_kernelINS_13Kernel_traitsIf13__nv_bfloat16S2_S2_fjLj2048ELj1ELj4ELj1ELj16ENS_18Kernel_traits_baseILj2048EfS2_S2_S2_fjLj128EEEEELb1ELb0ELb1EEEvNS_9FwdParamsE:
	.zero		584


//--------------------- .nv.constant0._ZN10layer_norm31ln_parallel_residual_fwd_kernelINS_13Kernel_traitsIf13__nv_bfloat16S2_S2_fjLj2048ELj1ELj4ELj1ELj16ENS_18Kernel_traits_baseILj2048EfS2_S2_S2_fjLj128EEEEELb1ELb1ELb0EEEvNS_9FwdParamsE --------------------------
	.section	.nv.constant0._ZN10layer_norm31ln_parallel_residual_fwd_kernelINS_13Kernel_traitsIf13__nv_bfloat16S2_S2_fjLj2048ELj1ELj4ELj1ELj16ENS_18Kernel_traits_baseILj2048EfS2_S2_S2_fjLj128EEEEELb1ELb1ELb0EEEvNS_9FwdParamsE,"a",@progbits
	.sectionflags	@""
	.align	4
.nv.constant0._ZN10layer_norm31ln_parallel_residual_fwd_kernelINS_13Kernel_traitsIf13__nv_bfloat16S2_S2_fjLj2048ELj1ELj4ELj1ELj16ENS_18Kernel_traits_baseILj2048EfS2_S2_S2_fjLj128EEEEELb1ELb1ELb0EEEvNS_9FwdParamsE:
	.zero		584


//--------------------- .nv.constant0._ZN10layer_norm31ln_parallel_residual_fwd_kernelINS_13Kernel_traitsIf13__nv_bfloat16S2_S2_fjLj2048ELj1ELj4ELj1ELj16ENS_18Kernel_traits_baseILj2048EfS2_S2_S2_fjLj128EEEEELb1ELb1ELb1EEEvNS_9FwdParamsE --------------------------
	.section	.nv.constant0._ZN10layer_norm31ln_parallel_residual_fwd_kernelINS_13Kernel_traitsIf13__nv_bfloat16S2_S2_fjLj2048ELj1ELj4ELj1ELj16ENS_18Kernel_traits_baseILj2048EfS2_S2_S2_fjLj128EEEEELb1ELb1ELb1EEEvNS_9FwdParamsE,"a",@progbits
	.sectionflags	@""
	.align	4
.nv.constant0._ZN10layer_norm31ln_parallel_residual_fwd_kernelINS_13Kernel_traitsIf13__nv_bfloat16S2_S2_fjLj2048ELj1ELj4ELj1ELj16ENS_18Kernel_traits_baseILj2048EfS2_S2_S2_fjLj128EEEEELb1ELb1ELb1EEEvNS_9FwdParamsE:
	.zero		584


//--------------------- .nv.constant0._ZN10layer_norm31ln_parallel_residual_fwd_kernelINS_13Kernel_traitsI13__nv_bfloat16S2_fS2_fjLj2048ELj1ELj4ELj1ELj16ENS_18Kernel_traits_baseILj2048ES2_S2_fS2_fjLj128EEEEELb0ELb0ELb0EEEvNS_9FwdParamsE --------------------------
	.section	.nv.constant0._ZN10layer_norm31ln_parallel_residual_fwd_kernelINS_13Kernel_traitsI13__nv_bfloat16S2_fS2_fjLj2048ELj1ELj4ELj1ELj16ENS_18Kernel_traits_baseILj2048ES2_S2_fS2_fjLj128EEEEELb0ELb0ELb0EEEvNS_9FwdParamsE,"a",@progbits
	.sectionflags	@""
	.align	4
.nv.constant0._ZN10layer_norm31ln_parallel_residual_fwd_kernelINS_13Kernel_traitsI13__nv_bfloat16S2_fS2_fjLj2048ELj1ELj4ELj1ELj16ENS_18Kernel_traits_baseILj2048ES2_S2_fS2_fjLj128EEEEELb0ELb0ELb0EEEvNS_9FwdParamsE:
	.zero		584


//--------------------- .nv.constant0._ZN10layer_norm31ln_parallel_residual_fwd_kernelINS_13Kernel_traitsI13__nv_bfloat16S2_fS2_fjLj2048ELj1ELj4ELj1ELj16ENS_18Kernel_traits_baseILj2048ES2_S2_fS2_fjLj128EEEEELb0ELb0ELb1EEEvNS_9FwdParamsE --------------------------
	.section	.nv.constant0._ZN10layer_norm31ln_parallel_residual_fwd_kernelINS_13Kernel_traitsI13__nv_bfloat16S2_fS2_fjLj2048ELj1ELj4ELj1ELj16ENS_18Kernel_traits_baseILj2048ES2_S2_fS2_fjLj128EEEEELb0ELb0ELb1EEEvNS_9FwdParamsE,"a",@progbits
	.sectionflags	@""
	.align	4
.nv.constant0._ZN10layer_norm31ln_parallel_residual_fwd_kernelINS_13Kernel_traitsI13__nv_bfloat16S2_fS2_fjLj2048ELj1ELj4ELj1ELj16ENS_18Kernel_traits_baseILj2048ES2_S2_fS2_fjLj128EEEEELb0ELb0ELb1EEEvNS_9FwdParamsE:
	.zero		584


//--------------------- .nv.constant0._ZN10layer_norm31ln_parallel_residual_fwd_kernelINS_13Kernel_traitsI13__nv_bfloat16S2_fS2_fjLj2048ELj1ELj4ELj1ELj16ENS_18Kernel_traits_baseILj2048ES2_S2_fS2_fjLj128EEEEELb0ELb1ELb0EEEvNS_9FwdParamsE --------------------------
	.section	.nv.constant0._ZN10layer_norm31ln_parallel_residual_fwd_kernelINS_13Kernel_traitsI13__nv_bfloat16S2_fS2_fjLj2048ELj1ELj4ELj1ELj16ENS_18Kernel_traits_baseILj2048ES2_S2_fS2_fjLj128EEEEELb0ELb1ELb0EEEvNS_9FwdParamsE,"a",@progbits
	.sectionflags	@""
	.align	4
.nv.constant0._ZN10layer_norm31ln_parallel_residual_fwd_kernelINS_13Kernel_traitsI13__nv_bfloat16S2_fS2_fjLj2048ELj1ELj4ELj1ELj16ENS_18Kernel_traits_baseILj2048ES2_S2_fS2_fjLj128EEEEELb0ELb1ELb0EEEvNS_9FwdParamsE:
	.zero		584


//--------------------- .nv.constant0._ZN10layer_norm31ln_parallel_residual_fwd_kernelINS_13Kernel_traitsI13__nv_bfloat16S2_fS2_fjLj2048ELj1ELj4ELj1ELj16ENS_18Kernel_traits_baseILj2048ES2_S2_fS2_fjLj128EEEEELb0ELb1ELb1EEEvNS_9FwdParamsE --------------------------
	.section	.nv.constant0._ZN10layer_norm31ln_parallel_residual_fwd_kernelINS_13Kernel_traitsI13__nv_bfloat16S2_fS2_fjLj2048ELj1ELj4ELj1ELj16ENS_18Kernel_traits_baseILj2048ES2_S2_fS2_fjLj128EEEEELb0ELb1ELb1EEEvNS_9FwdParamsE,"a",@progbits
	.sectionflags	@""
	.align	4
.nv.constant0._ZN10layer_norm31ln_parallel_residual_fwd_kernelINS_13Kernel_traitsI13__nv_bfloat16S2_fS2_fjLj2048ELj1ELj4ELj1ELj16ENS_18Kernel_traits_baseILj2048ES2_S2_fS2_fjLj128EEEEELb0ELb1ELb1EEEvNS_9FwdParamsE:
	.zero		584


//--------------------- .nv.constant0._ZN10layer_norm31ln_parallel_residual_fwd_kernelINS_13Kernel_traitsI13__nv_bfloat16S2_fS2_fjLj2048ELj1ELj4ELj1ELj16ENS_18Kernel_traits_baseILj2048ES2_S2_fS2_fjLj128EEEEELb1ELb0ELb0EEEvNS_9FwdParamsE --------------------------
	.section	.nv.constant0._ZN10layer_norm31ln_parallel_residual_fwd_kernelINS_13Kernel_traitsI13__nv_bfloat16S2_fS2_fjLj2048ELj1ELj4ELj1ELj16ENS_18Kernel_traits_baseILj2048ES2_S2_fS2_fjLj128EEEEELb1ELb0ELb0EEEvNS_9FwdParamsE,"a",@progbits
	.sectionflags	@""
	.align	4
.nv.constant0._ZN10layer_norm31ln_parallel_residual_fwd_kernelINS_13Kernel_traitsI13__nv_bfloat16S2_fS2_fjLj2048ELj1ELj4ELj1ELj16ENS_18Kernel_traits_baseILj2048ES2_S2_fS2_fjLj128EEEEELb1ELb0ELb0EEEvNS_9FwdParamsE:
	.zero		584


//--------------------- .nv.constant0._ZN10layer_norm31ln_parallel_residual_fwd_kernelINS_13Kernel_traitsI13__nv_bfloat16S2_fS2_fjLj2048ELj1ELj4ELj1ELj16ENS_18Kernel_traits_baseILj2048ES2_S2_fS2_fjLj128EEEEELb1ELb0ELb1EEEvNS_9FwdParamsE --------------------------
	.section	.nv.constant0._ZN10layer_norm31ln_parallel_residual_fwd_kernelINS_13Kernel_traitsI13__nv_bfloat16S2_fS2_fjLj2048ELj1ELj4ELj1ELj16ENS_18Kernel_traits_baseILj2048ES2_S2_fS2_fjLj128EEEEELb1ELb0ELb1EEEvNS_9FwdParamsE,"a",@progbits
	.sectionflags	@""
	.align	4
.nv.constant0._ZN10layer_norm31ln_parallel_residual_fwd_kernelINS_13Kernel_traitsI13__nv_bfloat16S2_fS2_fjLj2048ELj1ELj4ELj1ELj16ENS_18Kernel_traits_baseILj2048ES2_S2_fS2_fjLj128EEEEELb1ELb0ELb1EEEvNS_9FwdParamsE:
	.zero		584


//--------------------- .nv.constant0._ZN10layer_norm31ln_parallel_residual_fwd_kernelINS_13Kernel_traitsI13__nv_bfloat16S2_fS2_fjLj2048ELj1ELj4ELj1ELj16ENS_18Kernel_traits_baseILj2048ES2_S2_fS2_fjLj128EEEEELb1ELb1ELb0EEEvNS_9FwdParamsE --------------------------
	.section	.nv.constant0._ZN10layer_norm31ln_parallel_residual_fwd_kernelINS_13Kernel_traitsI13__nv_bfloat16S2_fS2_fjLj2048ELj1ELj4ELj1ELj16ENS_18Kernel_traits_baseILj2048ES2_S2_fS2_fjLj128EEEEELb1ELb1ELb0EEEvNS_9FwdParamsE,"a",@progbits
	.sectionflags	@""
	.align	4
.nv.constant0._ZN10layer_norm31ln_parallel_residual_fwd_kernelINS_13Kernel_traitsI13__nv_bfloat16S2_fS2_fjLj2048ELj1ELj4ELj1ELj16ENS_18Kernel_traits_baseILj2048ES2_S2_fS2_fjLj128EEEEELb1ELb1ELb0EEEvNS_9FwdParamsE:
	.zero		584


//--------------------- .nv.constant0._ZN10layer_norm31ln_parallel_residual_fwd_kernelINS_13Kernel_traitsI13__nv_bfloat16S2_fS2_fjLj2048ELj1ELj4ELj1ELj16ENS_18Kernel_traits_baseILj2048ES2_S2_fS2_fjLj128EEEEELb1ELb1ELb1EEEvNS_9FwdParamsE --------------------------
	.section	.nv.constant0._ZN10layer_norm31ln_parallel_residual_fwd_kernelINS_13Kernel_traitsI13__nv_bfloat16S2_fS2_fjLj2048ELj1ELj4ELj1ELj16ENS_18Kernel_traits_baseILj2048ES2_S2_fS2_fjLj128EEEEELb1ELb1ELb1EEEvNS_9FwdParamsE,"a",@progbits
	.sectionflags	@""
	.align	4
.nv.constant0._ZN10layer_norm31ln_parallel_residual_fwd_kernelINS_13Kernel_traitsI13__nv_bfloat16S2_fS2_fjLj2048ELj1ELj4ELj1ELj16ENS_18Kernel_traits_baseILj2048ES2_S2_fS2_fjLj128EEEEELb1ELb1ELb1EEEvNS_9FwdParamsE:
	.zero		584


//--------------------- .nv.constant0._ZN10layer_norm31ln_parallel_residual_fwd_kernelINS_13Kernel_traitsIf13__nv_bfloat16fS2_fjLj2048ELj1ELj4ELj1ELj16ENS_18Kernel_traits_baseILj2048EfS2_fS2_fjLj128EEEEELb0ELb0ELb0EEEvNS_9FwdParamsE --------------------------
	.section	.nv.constant0._ZN10layer_norm31ln_parallel_residual_fwd_kernelINS_13Kernel_traitsIf13__nv_bfloat16fS2_fjLj2048ELj1ELj4ELj1ELj16ENS_18Kernel_traits_baseILj2048EfS2_fS2_fjLj128EEEEELb0ELb0ELb0EEEvNS_9FwdParamsE,"a",@progbits
	.sectionflags	@""
	.align	4
.nv.constant0._ZN10layer_norm31ln_parallel_residual_fwd_kernelINS_13Kernel_traitsIf13__nv_bfloat16fS2_fjLj2048ELj1ELj4ELj1ELj16ENS_18Kernel_traits_baseILj2048EfS2_fS2_fjLj128EEEEELb0ELb0ELb0EEEvNS_9FwdParamsE:
	.zero		584


//--------------------- .nv.constant0._ZN10layer_norm31ln_parallel_residual_fwd_kernelINS_13Kernel_traitsIf13__nv_bfloat16fS2_fjLj2048ELj1ELj4ELj1ELj16ENS_18Kernel_traits_baseILj2048EfS2_fS2_fjLj128EEEEELb0ELb0ELb1EEEvNS_9FwdParamsE --------------------------
	.section	.nv.constant0._ZN10layer_norm31ln_parallel_residual_fwd_kernelINS_13Kernel_traitsIf13__nv_bfloat16fS2_fjLj2048ELj1ELj4ELj1ELj16ENS_18Kernel_traits_baseILj2048EfS2_fS2_fjLj128EEEEELb0ELb0ELb1EEEvNS_9FwdParamsE,"a",@progbits
	.sectionflags	@""
	.align	4
.nv.constant0._ZN10layer_norm31ln_parallel_residual_fwd_kernelINS_13Kernel_traitsIf13__nv_bfloat16fS2_fjLj2048ELj1ELj4ELj1ELj16ENS_18Kernel_traits_baseILj2048EfS2_fS2_fjLj128EEEEELb0ELb0ELb1EEEvNS_9FwdParamsE:
	.zero		584


//--------------------- .nv.constant0._ZN10layer_norm31ln_parallel_residual_fwd_kernelINS_13Kernel_traitsIf13__nv_bfloat16fS2_fjLj2048ELj1ELj4ELj1ELj16ENS_18Kernel_traits_baseILj2048EfS2_fS2_fjLj128EEEEELb0ELb1ELb0EEEvNS_9FwdParamsE --------------------------
	.section	.nv.constant0._ZN10layer_norm31ln_parallel_residual_fwd_kernelINS_13Kernel_traitsIf13__nv_bfloat16fS2_fjLj2048ELj1ELj4ELj1ELj16ENS_18Kernel_traits_baseILj2048EfS2_fS2_fjLj128EEEEELb0ELb1ELb0EEEvNS_9FwdParamsE,"a",@progbits
	.sectionflags	@""
	.align	4
.nv.constant0._ZN10layer_norm31ln_parallel_residual_fwd_kernelINS_13Kernel_traitsIf13__nv_bfloat16fS2_fjLj2048ELj1ELj4ELj1ELj16ENS_18Kernel_traits_baseILj2048EfS2_fS2_fjLj128EEEEELb0ELb1ELb0EEEvNS_9FwdParamsE:
	.zero		584


//--------------------- .nv.constant0._ZN10layer_norm31ln_parallel_residual_fwd_kernelINS_13Kernel_traitsIf13__nv_bfloat16fS2_fjLj2048ELj1ELj4ELj1ELj16ENS_18Kernel_traits_baseILj2048EfS2_fS2_fjLj128EEEEELb0ELb1ELb1EEEvNS_9FwdParamsE --------------------------
	.section	.nv.constant0._ZN10layer_norm31ln_parallel_residual_fwd_kernelINS_13Kernel_traitsIf13__nv_bfloat16fS2_fjLj2048ELj1ELj4ELj1ELj16ENS_18Kernel_traits_baseILj2048EfS2_fS2_fjLj128EEEEELb0ELb1ELb1EEEvNS_9FwdParamsE,"a",@progbits
	.sectionflags	@""
	.align	4
.nv.constant0._ZN10layer_norm31ln_parallel_residual_fwd_kernelINS_13Kernel_traitsIf13__nv_bfloat16fS2_fjLj2048ELj1ELj4ELj1ELj16ENS_18Kernel_traits_baseILj2048EfS2_fS2_fjLj128EEEEELb0ELb1ELb1EEEvNS_9FwdParamsE:
	.zero		584


//--------------------- .nv.constant0._ZN10layer_norm31ln_parallel_residual_fwd_kernelINS_13Kernel_traitsIf13__nv_bfloat16fS2_fjLj2048ELj1ELj4ELj1ELj16ENS_18Kernel_traits_baseILj2048EfS2_fS2_fjLj128EEEEELb1ELb0ELb0EEEvNS_9FwdParamsE --------------------------
	.section	.nv.constant0._ZN10layer_norm31ln_parallel_residual_fwd_kernelINS_13Kernel_traitsIf13__nv_bfloat16fS2_fjLj2048ELj1ELj4ELj1ELj16ENS_18Kernel_traits_baseILj2048EfS2_fS2_fjLj128EEEEELb1ELb0ELb0EEEvNS_9FwdParamsE,"a",@progbits
	.sectionflags	@""
	.align	4
.nv.constant0._ZN10layer_norm31ln_parallel_residual_fwd_kernelINS_13Kernel_traitsIf13__nv_bfloat16fS2_fjLj2048ELj1ELj4ELj1ELj16ENS_18Kernel_traits_baseILj2048EfS2_fS2_fjLj128EEEEELb1ELb0ELb0EEEvNS_9FwdParamsE:
	.zero		584


//--------------------- .nv.constant0._ZN10layer_norm31ln_parallel_residual_fwd_kernelINS_13Kernel_traitsIf13__nv_bfloat16fS2_fjLj2048ELj1ELj4ELj1ELj16ENS_18Kernel_traits_baseILj2048EfS2_fS2_fjLj128EEEEELb1ELb0ELb1EEEvNS_9FwdParamsE --------------------------
	.section	.nv.constant0._ZN10layer_norm31ln_parallel_residual_fwd_kernelINS_13Kernel_traitsIf13__nv_bfloat16fS2_fjLj2048ELj1ELj4ELj1ELj16ENS_18Kernel_traits_baseILj2048EfS2_fS2_fjLj128EEEEELb1ELb0ELb1EEEvNS_9FwdParamsE,"a",@progbits
	.sectionflags	@""
	.align	4
.nv.constant0._ZN10layer_norm31ln_parallel_residual_fwd_kernelINS_13Kernel_traitsIf13__nv_bfloat16fS2_fjLj2048ELj1ELj4ELj1ELj16ENS_18Kernel_traits_baseILj2048EfS2_fS2_fjLj128EEEEELb1ELb0ELb1EEEvNS_9FwdParamsE:
	.zero		584


//--------------------- .nv.constant0._ZN10layer_norm31ln_parallel_residual_fwd_kernelINS_13Kernel_traitsIf13__nv_bfloat16fS2_fjLj2048ELj1ELj4ELj1ELj16ENS_18Kernel_traits_baseILj2048EfS2_fS2_fjLj128EEEEELb1ELb1ELb0EEEvNS_9FwdParamsE --------------------------
	.section	.nv.constant0._ZN10layer_norm31ln_parallel_residual_fwd_kernelINS_13Kernel_traitsIf13__nv_bfloat16fS2_fjLj2048ELj1ELj4ELj1ELj16ENS_18Kernel_traits_baseILj2048EfS2_fS2_fjLj128EEEEELb1ELb1ELb0EEEvNS_9FwdParamsE,"a",@progbits
	.sectionflags	@""
	.align	4
.nv.constant0._ZN10layer_norm31ln_parallel_residual_fwd_kernelINS_13Kernel_traitsIf13__nv_bfloat16fS2_fjLj2048ELj1ELj4ELj1ELj16ENS_18Kernel_traits_baseILj2048EfS2_fS2_fjLj128EEEEELb1ELb1ELb0EEEvNS_9FwdParamsE:
	.zero		584


//--------------------- .nv.constant0._ZN10layer_norm31ln_parallel_residual_fwd_kernelINS_13Kernel_traitsIf13__nv_bfloat16fS2_fjLj2048ELj1ELj4ELj1ELj16ENS_18Kernel_traits_baseILj2048EfS2_fS2_fjLj128EEEEELb1ELb1ELb1EEEvNS_9FwdParamsE --------------------------
	.section	.nv.constant0._ZN10layer_norm31ln_parallel_residual_fwd_kernelINS_13Kernel_traitsIf13__nv_bfloat16fS2_fjLj2048ELj1ELj4ELj1ELj16ENS_18Kernel_traits_baseILj2048EfS2_fS2_fjLj128EEEEELb1ELb1ELb1EEEvNS_9FwdParamsE,"a",@progbits
	.sectionflags	@""
	.align	4
.nv.constant0._ZN10layer_norm31ln_parallel_residual_fwd_kernelINS_13Kernel_traitsIf13__nv_bfloat16fS2_fjLj2048ELj1ELj4ELj1ELj16ENS_18Kernel_traits_baseILj2048EfS2_fS2_fjLj128EEEEELb1ELb1ELb1EEEvNS_9FwdParamsE:
	.zero		584


//--------------------- .nv.constant0._ZN10layer_norm31ln_parallel_residual_fwd_kernelINS_13Kernel_traitsIf6__halfS2_S2_fjLj2048ELj1ELj4ELj1ELj16ENS_18Kernel_traits_baseILj2048EfS2_S2_S2_fjLj128EEEEELb0ELb0ELb0EEEvNS_9FwdParamsE --------------------------
	.section	.nv.constant0._ZN10layer_norm31ln_parallel_residual_fwd_kernelINS_13Kernel_traitsIf6__halfS2_S2_fjLj2048ELj1ELj4ELj1ELj16ENS_18Kernel_traits_baseILj2048EfS2_S2_S2_fjLj128EEEEELb0ELb0ELb0EEEvNS_9FwdParamsE,"a",@progbits
	.sectionflags	@""
	.align	4
.nv.constant0._ZN10layer_norm31ln_parallel_residual_fwd_kernelINS_13Kernel_traitsIf6__halfS2_S2_fjLj2048ELj1ELj4ELj1ELj16ENS_18Kernel_traits_baseILj2048EfS2_S2_S2_fjLj128EEEEELb0ELb0ELb0EEEvNS_9FwdParamsE:
	.zero		584


//--------------------- .nv.constant0._ZN10layer_norm31ln_parallel_residual_fwd_kernelINS_13Kernel_traitsIf6__halfS2_S2_fjLj2048ELj1ELj4ELj1ELj16ENS_18Kernel_traits_baseILj2048EfS2_S2_S2_fjLj128EEEEELb0ELb0ELb1EEEvNS_9FwdParamsE --------------------------
	.section	.nv.constant0._ZN10layer_norm31ln_parallel_residual_fwd_kernelINS_13Kernel_traitsIf6__halfS2_S2_fjLj2048ELj1ELj4ELj1ELj16ENS_18Kernel_traits_baseILj2048EfS2_S2_S2_fjLj128EEEEELb0ELb0ELb1EEEvNS_9FwdParamsE,"a",@progbits
	.sectionflags	@""
	.align	4
.nv.constant0._ZN10layer_norm31ln_parallel_residual_fwd_kernelINS_13Kernel_traitsIf6__halfS2_S2_fjLj2048ELj1ELj4ELj1ELj16ENS_18Kernel_traits_baseILj2048EfS2_S2_S2_fjLj128EEEEELb0ELb0ELb1EEEvNS_9FwdParamsE:
	.zero		584


//--------------------- .nv.constant0._ZN10layer_norm31ln_parallel_residual_fwd_kernelINS_13Kernel_traitsIf6__halfS2_S2_fjLj2048ELj1ELj4ELj1ELj16ENS_18Kernel_traits_baseILj2048EfS2_S2_S2_fjLj128EEEEELb0ELb1ELb0EEEvNS_9FwdParamsE --------------------------
	.section	.nv.constant0._ZN10layer_norm31ln_parallel_residual_fwd_kernelINS_13Kernel_traitsIf6__halfS2_S2_fjLj2048ELj1ELj4ELj1ELj16ENS_18Kernel_traits_baseILj2048EfS2_S2_S2_fjLj128EEEEELb0ELb1ELb0EEEvNS_9FwdParamsE,"a",@progbits
	.sectionflags	@""
	.align	4
.nv.constant0._ZN10layer_norm31ln_parallel_residual_fwd_kernelINS_13Kernel_traitsIf6__halfS2_S2_fjLj2048ELj1ELj4ELj1ELj16ENS_18Kernel_traits_baseILj2048EfS2_S2_S2_fjLj128EEEEELb0ELb1ELb0EEEvNS_9FwdParamsE:
	.zero		584


//--------------------- .nv.constant0._ZN10layer_norm31ln_parallel_residual_fwd_kernelINS_13Kernel_traitsIf6__halfS2_S2_fjLj2048ELj1ELj4ELj1ELj16ENS_18Kernel_traits_baseILj2048EfS2_S2_S2_fjLj128EEEEELb0ELb1ELb1EEEvNS_9FwdParamsE --------------------------
	.section	.nv.constant0._ZN10layer_norm31ln_parallel_residual_fwd_kernelINS_13Kernel_traitsIf6__halfS2_S2_fjLj2048ELj1ELj4ELj1ELj16ENS_18Kernel_traits_baseILj2048EfS2_S2_S2_fjLj128EEEEELb0ELb1ELb1EEEvNS_9FwdParamsE,"a",@progbits
	.sectionflags	@""
	.align	4
.nv.constant0._ZN10layer_norm31ln_parallel_residual_fwd_kernelINS_13Kernel_traitsIf6__halfS2_S2_fjLj2048ELj1ELj4ELj1ELj16ENS_18Kernel_traits_baseILj2048EfS2_S2_S2_fjLj128EEEEELb0ELb1ELb1EEEvNS_9FwdParamsE:
	.zero		584


//--------------------- .nv.constant0._ZN10layer_norm31ln_parallel_residual_fwd_kernelINS_13Kernel_traitsIf6__halfS2_S2_fjLj2048ELj1ELj4ELj1ELj16ENS_18Kernel_traits_baseILj2048EfS2_S2_S2_fjLj128EEEEELb1ELb0ELb0EEEvNS_9FwdParamsE --------------------------
	.section	.nv.constant0._ZN10layer_norm31ln_parallel_residual_fwd_kernelINS_13Kernel_traitsIf6__halfS2_S2_fjLj2048ELj1ELj4ELj1ELj16ENS_18Kernel_traits_baseILj2048EfS2_S2_S2_fjLj128EEEEELb1ELb0ELb0EEEvNS_9FwdParamsE,"a",@progbits
	.sectionflags	@""
	.align	4
.nv.constant0._ZN10layer_norm31ln_parallel_residual_fwd_kernelINS_13Kernel_traitsIf6__halfS2_S2_fjLj2048ELj1ELj4ELj1ELj16ENS_18Kernel_traits_baseILj2048EfS2_S2_S2_fjLj128EEEEELb1ELb0ELb0EEEvNS_9FwdParamsE:
	.zero		584


//--------------------- .nv.constant0._ZN10layer_norm31ln_parallel_residual_fwd_kernelINS_13Kernel_traitsIf6__halfS2_S2_fjLj2048ELj1ELj4ELj1ELj16ENS_18Kernel_traits_baseILj2048EfS2_S2_S2_fjLj128EEEEELb1ELb0ELb1EEEvNS_9FwdParamsE --------------------------
	.section	.nv.constant0._ZN10layer_norm31ln_parallel_residual_fwd_kernelINS_13Kernel_traitsIf6__halfS2_S2_fjLj2048ELj1ELj4ELj1ELj16ENS_18Kernel_traits_baseILj2048EfS2_S2_S2_fjLj128EEEEELb1ELb0ELb1EEEvNS_9FwdParamsE,"a",@progbits
	.sectionflags	@""
	.align	4
.nv.constant0._ZN10layer_norm31ln_parallel_residual_fwd_kernelINS_13Kernel_traitsIf6__halfS2_S2_fjLj2048ELj1ELj4ELj1ELj16ENS_18Kernel_traits_baseILj2048EfS2_S2_S2_fjLj128EEEEELb1ELb0ELb1EEEvNS_9FwdParamsE:
	.zero		584


//--------------------- .nv.constant0._ZN10layer_norm31ln_parallel_residual_fwd_kernelINS_13Kernel_traitsIf6__halfS2_S2_fjLj2048ELj1ELj4ELj1ELj16ENS_18Kernel_traits_baseILj2048EfS2_S2_S2_fjLj128EEEEELb1ELb1ELb0EEEvNS_9FwdParamsE --------------------------
	.section	.nv.constant0._ZN10layer_norm31ln_parallel_residual_fwd_kernelINS_13Kernel_traitsIf6__halfS2_S2_fjLj2048ELj1ELj4ELj1ELj16ENS_18Kernel_traits_baseILj2048EfS2_S2_S2_fjLj128EEEEELb1ELb1ELb0EEEvNS_9FwdParamsE,"a",@progbits
	.sectionflags	@""
	.align	4
.nv.constant0._ZN10layer_norm31ln_parallel_residual_fwd_kernelINS_13Kernel_traitsIf6__halfS2_S2_fjLj2048ELj1ELj4ELj1ELj16ENS_18Kernel_traits_baseILj2048EfS2_S2_S2_fjLj128EEEEELb1ELb1ELb0EEEvNS_9FwdParamsE:
	.zero		584


//--------------------- .nv.constant0._ZN10layer_norm31ln_parallel_residual_fwd_kernelINS_13Kernel_traitsIf6__halfS2_S2_fjLj2048ELj1ELj4ELj1ELj16ENS_18Kernel_traits_baseILj2048EfS2_S2_S2_fjLj128EEEEELb1ELb1ELb1EEEvNS_9FwdParamsE --------------------------
	.section	.nv.constant0._ZN10layer_norm31ln_parallel_residual_fwd_kernelINS_13Kernel_traitsIf6__halfS2_S2_fjLj2048ELj1ELj4ELj1ELj16ENS_18Kernel_traits_baseILj2048EfS2_S2_S2_fjLj128EEEEELb1ELb1ELb1EEEvNS_9FwdParamsE,"a",@progbits
	.sectionflags	@""
	.align	4
.nv.constant0._ZN10layer_norm31ln_parallel_residual_fwd_kernelINS_13Kernel_traitsIf6__halfS2_S2_fjLj2048ELj1ELj4ELj1ELj16ENS_18Kernel_traits_baseILj2048EfS2_S2_S2_fjLj128EEEEELb1ELb1ELb1EEEvNS_9FwdParamsE:
	.zero		584


//--------------------- .nv.constant0._ZN10layer_norm31ln_parallel_residual_fwd_kernelINS_13Kernel_traitsI6__halfS2_fS2_fjLj2048ELj1ELj4ELj1ELj16ENS_18Kernel_traits_baseILj2048ES2_S2_fS2_fjLj128EEEEELb0ELb0ELb0EEEvNS_9FwdParamsE --------------------------
	.section	.nv.constant0._ZN10layer_norm31ln_parallel_residual_fwd_kernelINS_13Kernel_traitsI6__halfS2_fS2_fjLj2048ELj1ELj4ELj1ELj16ENS_18Kernel_traits_baseILj2048ES2_S2_fS2_fjLj128EEEEELb0ELb0ELb0EEEvNS_9FwdParamsE,"a",@progbits
	.sectionflags	@""
	.align	4
.nv.constant0._ZN10layer_norm31ln_parallel_residual_fwd_kernelINS_13Kernel_traitsI6__halfS2_fS2_fjLj2048ELj1ELj4ELj1ELj16ENS_18Kernel_traits_baseILj2048ES2_S2_fS2_fjLj128EEEEELb0ELb0ELb0EEEvNS_9FwdParamsE:
	.zero		584


//--------------------- .nv.constant0._ZN10layer_norm31ln_parallel_residual_fwd_kernelINS_13Kernel_traitsI6__halfS2_fS2_fjLj2048ELj1ELj4ELj1ELj16ENS_18Kernel_traits_baseILj2048ES2_S2_fS2_fjLj128EEEEELb0ELb0ELb1EEEvNS_9FwdParamsE --------------------------
	.section	.nv.constant0._ZN10layer_norm31ln_parallel_residual_fwd_kernelINS_13Kernel_traitsI6__halfS2_fS2_fjLj2048ELj1ELj4ELj1ELj16ENS_18Kernel_traits_baseILj2048ES2_S2_fS2_fjLj128EEEEELb0ELb0ELb1EEEvNS_9FwdParamsE,"a",@progbits
	.sectionflags	@""
	.align	4
.nv.constant0._ZN10layer_norm31ln_parallel_residual_fwd_kernelINS_13Kernel_traitsI6__halfS2_fS2_fjLj2048ELj1ELj4ELj1ELj16ENS_18Kernel_traits_baseILj2048ES2_S2_fS2_fjLj128EEEEELb0ELb0ELb1EEEvNS_9FwdParamsE:
	.zero		584


//--------------------- .nv.constant0._ZN10layer_norm31ln_parallel_residual_fwd_kernelINS_13Kernel_traitsI6__halfS2_fS2_fjLj2048ELj1ELj4ELj1ELj16ENS_18Kernel_traits_baseILj2048ES2_S2_fS2_fjLj128EEEEELb0ELb1ELb0EEEvNS_9FwdParamsE --------------------------
	.section	.nv.constant0._ZN10layer_norm31ln_parallel_residual_fwd_kernelINS_13Kernel_traitsI6__halfS2_fS2_fjLj2048ELj1ELj4ELj1ELj16ENS_18Kernel_traits_baseILj2048ES2_S2_fS2_fjLj128EEEEELb0ELb1ELb0EEEvNS_9FwdParamsE,"a",@progbits
	.sectionflags	@""
	.align	4
.nv.constant0._ZN10layer_norm31ln_parallel_residual_fwd_kernelINS_13Kernel_traitsI6__halfS2_fS2_fjLj2048ELj1ELj4ELj1ELj16ENS_18Kernel_traits_baseILj2048ES2_S2_fS2_fjLj128EEEEELb0ELb1ELb0EEEvNS_9FwdParamsE:
	.zero		584


//--------------------- .nv.constant0._ZN10layer_norm31ln_parallel_residual_fwd_kernelINS_13Kernel_traitsI6__halfS2_fS2_fjLj2048ELj1ELj4ELj1ELj16ENS_18Kernel_traits_baseILj2048ES2_S2_fS2_fjLj128EEEEELb0ELb1ELb1EEEvNS_9FwdParamsE --------------------------
	.section	.nv.constant0._ZN10layer_norm31ln_parallel_residual_fwd_kernelINS_13Kernel_traitsI6__halfS2_fS2_fjLj2048ELj1ELj4ELj1ELj16ENS_18Kernel_traits_baseILj2048ES2_S2_fS2_fjLj128EEEEELb0ELb1ELb1EEEvNS_9FwdParamsE,"a",@progbits
	.sectionflags	@""
	.align	4
.nv.constant0._ZN10layer_norm31ln_parallel_residual_fwd_kernelINS_13Kernel_traitsI6__halfS2_fS2_fjLj2048ELj1ELj4ELj1ELj16ENS_18Kernel_traits_baseILj2048ES2_S2_fS2_fjLj128EEEEELb0ELb1ELb1EEEvNS_9FwdParamsE:
	.zero		584


//--------------------- .nv.constant0._ZN10layer_norm31ln_parallel_residual_fwd_kernelINS_13Kernel_traitsI6__halfS2_fS2_fjLj2048ELj1ELj4ELj1ELj16ENS_18Kernel_traits_baseILj2048ES2_S2_fS2_fjLj128EEEEELb1ELb0ELb0EEEvNS_9FwdParamsE --------------------------
	.section	.nv.constant0._ZN10layer_norm31ln_parallel_residual_fwd_kernelINS_13Kernel_traitsI6__halfS2_fS2_fjLj2048ELj1ELj4ELj1ELj16ENS_18Kernel_traits_baseILj2048ES2_S2_fS2_fjLj128EEEEELb1ELb0ELb0EEEvNS_9FwdParamsE,"a",@progbits
	.sectionflags	@""
	.align	4
.nv.constant0._ZN10layer_norm31ln_parallel_residual_fwd_kernelINS_13Kernel_traitsI6__halfS2_fS2_fjLj2048ELj1ELj4ELj1ELj16ENS_18Kernel_traits_baseILj2048ES2_S2_fS2_fjLj128EEEEELb1ELb0ELb0EEEvNS_9FwdParamsE:
	.zero		584


//--------------------- .nv.constant0._ZN10layer_norm31ln_parallel_residual_fwd_kernelINS_13Kernel_traitsI6__halfS2_fS2_fjLj2048ELj1ELj4ELj1ELj16ENS_18Kernel_traits_baseILj2048ES2_S2_fS2_fjLj128EEEEELb1ELb0ELb1EEEvNS_9FwdParamsE --------------------------
	.section	.nv.constant0._ZN10layer_norm31ln_parallel_residual_fwd_kernelINS_13Kernel_traitsI6__halfS2_fS2_fjLj2048ELj1ELj4ELj1ELj16ENS_18Kernel_traits_baseILj2048ES2_S2_fS2_fjLj128EEEEELb1ELb0ELb1EEEvNS_9FwdParamsE,"a",@progbits
	.sectionflags	@""
	.align	4
.nv.constant0._ZN10layer_norm31ln_parallel_residual_fwd_kernelINS_13Kernel_traitsI6__halfS2_fS2_fjLj2048ELj1ELj4ELj1ELj16ENS_18Kernel_traits_baseILj2048ES2_S2_fS2_fjLj128EEEEELb1ELb0ELb1EEEvNS_9FwdParamsE:
	.zero		584


//--------------------- .nv.constant0._ZN10layer_norm31ln_parallel_residual_fwd_kernelINS_13Kernel_traitsI6__halfS2_fS2_fjLj2048ELj1ELj4ELj1ELj16ENS_18Kernel_traits_baseILj2048ES2_S2_fS2_fjLj128EEEEELb1ELb1ELb0EEEvNS_9FwdParamsE --------------------------
	.section	.nv.constant0._ZN10layer_norm31ln_parallel_residual_fwd_kernelINS_13Kernel_traitsI6__halfS2_fS2_fjLj2048ELj1ELj4ELj1ELj16ENS_18Kernel_traits_baseILj2048ES2_S2_fS2_fjLj128EEEEELb1ELb1ELb0EEEvNS_9FwdParamsE,"a",@progbits
	.sectionflags	@""
	.align	4
.nv.constant0._ZN10layer_norm31ln_parallel_residual_fwd_kernelINS_13Kernel_traitsI6__halfS2_fS2_fjLj2048ELj1ELj4ELj1ELj16ENS_18Kernel_traits_baseILj2048ES2_S2_fS2_fjLj128EEEEELb1ELb1ELb0EEEvNS_9FwdParamsE:
	.zero		584


//--------------------- .nv.constant0._ZN10layer_norm31ln_parallel_residual_fwd_kernelINS_13Kernel_traitsI6__halfS2_fS2_fjLj2048ELj1ELj4ELj1ELj16ENS_18Kernel_traits_baseILj2048ES2_S2_fS2_fjLj128EEEEELb1ELb1ELb1EEEvNS_9FwdParamsE --------------------------
	.section	.nv.constant0._ZN10layer_norm31ln_parallel_residual_fwd_kernelINS_13Kernel_traitsI6__halfS2_fS2_fjLj2048ELj1ELj4ELj1ELj16ENS_18Kernel_traits_baseILj2048ES2_S2_fS2_fjLj128EEEEELb1ELb1ELb1EEEvNS_9FwdParamsE,"a",@progbits
	.sectionflags	@""
	.align	4
.nv.constant0._ZN10layer_norm31ln_parallel_residual_fwd_kernelINS_13Kernel_traitsI6__halfS2_fS2_fjLj2048ELj1ELj4ELj1ELj16ENS_18Kernel_traits_baseILj2048ES2_S2_fS2_fjLj128EEEEELb1ELb1ELb1EEEvNS_9FwdParamsE:
	.zero		584


//--------------------- .nv.constant0._ZN10layer_norm31ln_parallel_residual_fwd_kernelINS_13Kernel_traitsIf6__halffS2_fjLj2048ELj1ELj4ELj1ELj16ENS_18Kernel_traits_baseILj2048EfS2_fS2_fjLj128EEEEELb0ELb0ELb0EEEvNS_9FwdParamsE --------------------------
	.section	.nv.constant0._ZN10layer_norm31ln_parallel_residual_fwd_kernelINS_13Kernel_traitsIf6__halffS2_fjLj2048ELj1ELj4ELj1ELj16ENS_18Kernel_traits_baseILj2048EfS2_fS2_fjLj128EEEEELb0ELb0ELb0EEEvNS_9FwdParamsE,"a",@progbits
	.sectionflags	@""
	.align	4
.nv.constant0._ZN10layer_norm31ln_parallel_residual_fwd_kernelINS_13Kernel_traitsIf6__halffS2_fjLj2048ELj1ELj4ELj1ELj16ENS_18Kernel_traits_baseILj2048EfS2_fS2_fjLj128EEEEELb0ELb0ELb0EEEvNS_9FwdParamsE:
	.zero		584


//--------------------- .nv.constant0._ZN10layer_norm31ln_parallel_residual_fwd_kernelINS_13Kernel_traitsIf6__halffS2_fjLj2048ELj1ELj4ELj1ELj16ENS_18Kernel_traits_baseILj2048EfS2_fS2_fjLj128EEEEELb0ELb0ELb1EEEvNS_9FwdParamsE --------------------------
	.section	.nv.constant0._ZN10layer_norm31ln_parallel_residual_fwd_kernelINS_13Kernel_traitsIf6__halffS2_fjLj2048ELj1ELj4ELj1ELj16ENS_18Kernel_traits_baseILj2048EfS2_fS2_fjLj128EEEEELb0ELb0ELb1EEEvNS_9FwdParamsE,"a",@progbits
	.sectionflags	@""
	.align	4
.nv.constant0._ZN10layer_norm31ln_parallel_residual_fwd_kernelINS_13Kernel_traitsIf6__halffS2_fjLj2048ELj1ELj4ELj1ELj16ENS_18Kernel_traits_baseILj2048EfS2_fS2_fjLj128EEEEELb0ELb0ELb1EEEvNS_9FwdParamsE:
	.zero		584


//--------------------- .nv.constant0._ZN10layer_norm31ln_parallel_residual_fwd_kernelINS_13Kernel_traitsIf6__halffS2_fjLj2048ELj1ELj4ELj1ELj16ENS_18Kernel_traits_baseILj2048EfS2_fS2_fjLj128EEEEELb0ELb1ELb0EEEvNS_9FwdParamsE --------------------------
	.section	.nv.constant0._ZN10layer_norm31ln_parallel_residual_fwd_kernelINS_13Kernel_traitsIf6__halffS2_fjLj2048ELj1ELj4ELj1ELj16ENS_18Kernel_traits_baseILj2048EfS2_fS2_fjLj128EEEEELb0ELb1ELb0EEEvNS_9FwdParamsE,"a",@progbits
	.sectionflags	@""
	.align	4
.nv.constant0._ZN10layer_norm31ln_parallel_residual_fwd_kernelINS_13Kernel_traitsIf6__halffS2_fjLj2048ELj1ELj4ELj1ELj16ENS_18Kernel_traits_baseILj2048EfS2_fS2_fjLj128EEEEELb0ELb1ELb0EEEvNS_9FwdParamsE:
	.zero		584


//--------------------- .nv.constant0._ZN10layer_norm31ln_parallel_residual_fwd_kernelINS_13Kernel_traitsIf6__halffS2_fjLj2048ELj1ELj4ELj1ELj16ENS_18Kernel_traits_baseILj2048EfS2_fS2_fjLj128EEEEELb0ELb1ELb1EEEvNS_9FwdParamsE --------------------------
	.section	.nv.constant0._ZN10layer_norm31ln_parallel_residual_fwd_kernelINS_13Kernel_traitsIf6__halffS2_fjLj2048ELj1ELj4ELj1ELj16ENS_18Kernel_traits_baseILj2048EfS2_fS2_fjLj128EEEEELb0ELb1ELb1EEEvNS_9FwdParamsE,"a",@progbits
	.sectionflags	@""
	.align	4
.nv.constant0._ZN10layer_norm31ln_parallel_residual_fwd_kernelINS_13Kernel_traitsIf6__halffS2_fjLj2048ELj1ELj4ELj1ELj16ENS_18Kernel_traits_baseILj2048EfS2_fS2_fjLj128EEEEELb0ELb1ELb1EEEvNS_9FwdParamsE:
	.zero		584


//--------------------- .nv.constant0._ZN10layer_norm31ln_parallel_residual_fwd_kernelINS_13Kernel_traitsIf6__halffS2_fjLj2048ELj1ELj4ELj1ELj16ENS_18Kernel_traits_baseILj2048EfS2_fS2_fjLj128EEEEELb1ELb0ELb0EEEvNS_9FwdParamsE --------------------------
	.section	.nv.constant0._ZN10layer_norm31ln_parallel_residual_fwd_kernelINS_13Kernel_traitsIf6__halffS2_fjLj2048ELj1ELj4ELj1ELj16ENS_18Kernel_traits_baseILj2048EfS2_fS2_fjLj128EEEEELb1ELb0ELb0EEEvNS_9FwdParamsE,"a",@progbits
	.sectionflags	@""
	.align	4
.nv.constant0._ZN10layer_norm31ln_parallel_residual_fwd_kernelINS_13Kernel_traitsIf6__halffS2_fjLj2048ELj1ELj4ELj1ELj16ENS_18Kernel_traits_baseILj2048EfS2_fS2_fjLj128EEEEELb1ELb0ELb0EEEvNS_9FwdParamsE:
	.zero		584


//--------------------- .nv.constant0._ZN10layer_norm31ln_parallel_residual_fwd_kernelINS_13Kernel_traitsIf6__halffS2_fjLj2048ELj1ELj4ELj1ELj16ENS_18Kernel_traits_baseILj2048EfS2_fS2_fjLj128EEEEELb1ELb0ELb1EEEvNS_9FwdParamsE --------------------------
	.section	.nv.constant0._ZN10layer_norm31ln_parallel_residual_fwd_kernelINS_13Kernel_traitsIf6__halffS2_fjLj2048ELj1ELj4ELj1ELj16ENS_18Kernel_traits_baseILj2048EfS2_fS2_fjLj128EEEEELb1ELb0ELb1EEEvNS_9FwdParamsE,"a",@progbits
	.sectionflags	@""
	.align	4
.nv.constant0._ZN10layer_norm31ln_parallel_residual_fwd_kernelINS_13Kernel_traitsIf6__halffS2_fjLj2048ELj1ELj4ELj1ELj16ENS_18Kernel_traits_baseILj2048EfS2_fS2_fjLj128EEEEELb1ELb0ELb1EEEvNS_9FwdParamsE:
	.zero		584


//--------------------- .nv.constant0._ZN10layer_norm31ln_parallel_residual_fwd_kernelINS_13Kernel_traitsIf6__halffS2_fjLj2048ELj1ELj4ELj1ELj16ENS_18Kernel_traits_baseILj2048EfS2_fS2_fjLj128EEEEELb1ELb1ELb0EEEvNS_9FwdParamsE --------------------------
	.section	.nv.constant0._ZN10layer_norm31ln_parallel_residual_fwd_kernelINS_13Kernel_traitsIf6__halffS2_fjLj2048ELj1ELj4ELj1ELj16ENS_18Kernel_traits_baseILj2048EfS2_fS2_fjLj128EEEEELb1ELb1ELb0EEEvNS_9FwdParamsE,"a",@progbits
	.sectionflags	@""
	.align	4
.nv.constant0._ZN10layer_norm31ln_parallel_residual_fwd_kernelINS_13Kernel_traitsIf6__halffS2_fjLj2048ELj1ELj4ELj1ELj16ENS_18Kernel_traits_baseILj2048EfS2_fS2_fjLj128EEEEELb1ELb1ELb0EEEvNS_9FwdParamsE:
	.zero		584


//--------------------- .nv.constant0._ZN10layer_norm31ln_parallel_residual_fwd_kernelINS_13Kernel_traitsIf6__halffS2_fjLj2048ELj1ELj4ELj1ELj16ENS_18Kernel_traits_baseILj2048EfS2_fS2_fjLj128EEEEELb1ELb1ELb1EEEvNS_9FwdParamsE --------------------------
	.section	.nv.constant0._ZN10layer_norm31ln_parallel_residual_fwd_kernelINS_13Kernel_traitsIf6__halffS2_fjLj2048ELj1ELj4ELj1ELj16ENS_18Kernel_traits_baseILj2048EfS2_fS2_fjLj128EEEEELb1ELb1ELb1EEEvNS_9FwdParamsE,"a",@progbits
	.sectionflags	@""
	.align	4
.nv.constant0._ZN10layer_norm31ln_parallel_residual_fwd_kernelINS_13Kernel_traitsIf6__halffS2_fjLj2048ELj1ELj4ELj1ELj16ENS_18Kernel_traits_baseILj2048EfS2_fS2_fjLj128EEEEELb1ELb1ELb1EEEvNS_9FwdParamsE:
	.zero		584


//--------------------- .nv.constant0._ZN10layer_norm31ln_parallel_residual_fwd_kernelINS_13Kernel_traitsI6__halfffffjLj2048ELj1ELj4ELj1ELj16ENS_18Kernel_traits_baseILj2048ES2_ffffjLj128EEEEELb0ELb0ELb0EEEvNS_9FwdParamsE --------------------------
	.section	.nv.constant0._ZN10layer_norm31ln_parallel_residual_fwd_kernelINS_13Kernel_traitsI6__halfffffjLj2048ELj1ELj4ELj1ELj16ENS_18Kernel_traits_baseILj2048ES2_ffffjLj128EEEEELb0ELb0ELb0EEEvNS_9FwdParamsE,"a",@progbits
	.sectionflags	@""
	.align	4
.nv.constant0._ZN10layer_norm31ln_parallel_residual_fwd_kernelINS_13Kernel_traitsI6__halfffffjLj2048ELj1ELj4ELj1ELj16ENS_18Kernel_traits_baseILj2048ES2_ffffjLj128EEEEELb0ELb0ELb0EEEvNS_9FwdParamsE:
	.zero		584


//--------------------- .nv.constant0._ZN10layer_norm31ln_parallel_residual_fwd_kernelINS_13Kernel_traitsI6__halfffffjLj2048ELj1ELj4ELj1ELj16ENS_18Kernel_traits_baseILj2048ES2_ffffjLj128EEEEELb0ELb0ELb1EEEvNS_9FwdParamsE --------------------------
	.section	.nv.constant0._ZN10layer_norm31ln_parallel_residual_fwd_kernelINS_13Kernel_traitsI6__halfffffjLj2048ELj1ELj4ELj1ELj16ENS_18Kernel_traits_baseILj2048ES2_ffffjLj128EEEEELb0ELb0ELb1EEEvNS_9FwdParamsE,"a",@progbits
	.sectionflags	@""
	.align	4
.nv.constant0._ZN10layer_norm31ln_parallel_residual_fwd_kernelINS_13Kernel_traitsI6__halfffffjLj2048ELj1ELj4ELj1ELj16ENS_18Kernel_traits_baseILj2048ES2_ffffjLj128EEEEELb0ELb0ELb1EEEvNS_9FwdParamsE:
	.zero		584


//--------------------- .nv.constant0._ZN10layer_norm31ln_parallel_residual_fwd_kernelINS_13Kernel_traitsI6__halfffffjLj2048ELj1ELj4ELj1ELj16ENS_18Kernel_traits_baseILj2048ES2_ffffjLj128EEEEELb0ELb1ELb0EEEvNS_9FwdParamsE --------------------------
	.section	.nv.constant0._ZN10layer_norm31ln_parallel_residual_fwd_kernelINS_13Kernel_traitsI6__halfffffjLj2048ELj1ELj4ELj1ELj16ENS_18Kernel_traits_baseILj2048ES2_ffffjLj128EEEEELb0ELb1ELb0EEEvNS_9FwdParamsE,"a",@progbits
	.sectionflags	@""
	.align	4
.nv.constant0._ZN10layer_norm31ln_parallel_residual_fwd_kernelINS_13Kernel_traitsI6__halfffffjLj2048ELj1ELj4ELj1ELj16ENS_18Kernel_traits_baseILj2048ES2_ffffjLj128EEEEELb0ELb1ELb0EEEvNS_9FwdParamsE:
	.zero		584


//--------------------- .nv.constant0._ZN10layer_norm31ln_parallel_residual_fwd_kernelINS_13Kernel_traitsI6__halfffffjLj2048ELj1ELj4ELj1ELj16ENS_18Kernel_traits_baseILj2048ES2_ffffjLj128EEEEELb0ELb1ELb1EEEvNS_9FwdParamsE --------------------------
	.section	.nv.constant0._ZN10layer_norm31ln_parallel_residual_fwd_kernelINS_13Kernel_traitsI6__halfffffjLj2048ELj1ELj4ELj1ELj16ENS_18Kernel_traits_baseILj2048ES2_ffffjLj128EEEEELb0ELb1ELb1EEEvNS_9FwdParamsE,"a",@progbits
	.sectionflags	@""
	.align	4
.nv.constant0._ZN10layer_norm31ln_parallel_residual_fwd_kernelINS_13Kernel_traitsI6__halfffffjLj2048ELj1ELj4ELj1ELj16ENS_18Kernel_traits_baseILj2048ES2_ffffjLj128EEEEELb0ELb1ELb1EEEvNS_9FwdParamsE:
	.zero		584


//--------------------- .nv.constant0._ZN10layer_norm31ln_parallel_residual_fwd_kernelINS_13Kernel_traitsI6__halfffffjLj2048ELj1ELj4ELj1ELj16ENS_18Kernel_traits_baseILj2048ES2_ffffjLj128EEEEELb1ELb0ELb0EEEvNS_9FwdParamsE --------------------------
	.section	.nv.constant0._ZN10layer_norm31ln_parallel_residual_fwd_kernelINS_13Kernel_traitsI6__halfffffjLj2048ELj1ELj4ELj1ELj16ENS_18Kernel_traits_baseILj2048ES2_ffffjLj128EEEEELb1ELb0ELb0EEEvNS_9FwdParamsE,"a",@progbits
	.sectionflags	@""
	.align	4
.nv.constant0._ZN10layer_norm31ln_parallel_residual_fwd_kernelINS_13Kernel_traitsI6__halfffffjLj2048ELj1ELj4ELj1ELj16ENS_18Kernel_traits_baseILj2048ES2_ffffjLj128EEEEELb1ELb0ELb0EEEvNS_9FwdParamsE:
	.zero		584


//--------------------- .nv.constant0._ZN10layer_norm31ln_parallel_residual_fwd_kernelINS_13Kernel_traitsI6__halfffffjLj2048ELj1ELj4ELj1ELj16ENS_18Kernel_traits_baseILj2048ES2_ffffjLj128EEEEELb1ELb0ELb1EEEvNS_9FwdParamsE --------------------------
	.section	.nv.constant0._ZN10layer_norm31ln_parallel_residual_fwd_kernelINS_13Kernel_traitsI6__halfffffjLj2048ELj1ELj4ELj1ELj16ENS_18Kernel_traits_baseILj2048ES2_ffffjLj128EEEEELb1ELb0ELb1EEEvNS_9FwdParamsE,"a",@progbits
	.sectionflags	@""
	.align	4
.nv.constant0._ZN10layer_norm31ln_parallel_residual_fwd_kernelINS_13Kernel_traitsI6__halfffffjLj2048ELj1ELj4ELj1ELj16ENS_18Kernel_traits_baseILj2048ES2_ffffjLj128EEEEELb1ELb0ELb1EEEvNS_9FwdParamsE:
	.zero		584


//--------------------- .nv.constant0._ZN10layer_norm31ln_parallel_residual_fwd_kernelINS_13Kernel_traitsI6__halfffffjLj2048ELj1ELj4ELj1ELj16ENS_18Kernel_traits_baseILj2048ES2_ffffjLj128EEEEELb1ELb1ELb0EEEvNS_9FwdParamsE --------------------------
	.section	.nv.constant0._ZN10layer_norm31ln_parallel_residual_fwd_kernelINS_13Kernel_traitsI6__halfffffjLj2048ELj1ELj4ELj1ELj16ENS_18Kernel_traits_baseILj2048ES2_ffffjLj128EEEEELb1ELb1ELb0EEEvNS_9FwdParamsE,"a",@progbits
	.sectionflags	@""
	.align	4
.nv.constant0._ZN10layer_norm31ln_parallel_residual_fwd_kernelINS_13Kernel_traitsI6__halfffffjLj2048ELj1ELj4ELj1ELj16ENS_18Kernel_traits_baseILj2048ES2_ffffjLj128EEEEELb1ELb1ELb0EEEvNS_9FwdParamsE:
	.zero		584


//--------------------- .nv.constant0._ZN10layer_norm31ln_parallel_residual_fwd_kernelINS_13Kernel_traitsI6__halfffffjLj2048ELj1ELj4ELj1ELj16ENS_18Kernel_traits_baseILj2048ES2_ffffjLj128EEEEELb1ELb1ELb1EEEvNS_9FwdParamsE --------------------------
	.section	.nv.constant0._ZN10layer_norm31ln_parallel_residual_fwd_kernelINS_13Kernel_traitsI6__halfffffjLj2048ELj1ELj4ELj1ELj16ENS_18Kernel_traits_baseILj2048ES2_ffffjLj128EEEEELb1ELb1ELb1EEEvNS_9FwdParamsE,"a",@progbits
	.sectionflags	@""
	.align	4
.nv.constant0._ZN10layer_norm31ln_parallel_residual_fwd_kernelINS_13Kernel_traitsI6__halfffffjLj2048ELj1ELj4ELj1ELj16ENS_18Kernel_traits_baseILj2048ES2_ffffjLj128EEEEELb1ELb1ELb1EEEvNS_9FwdParamsE:
	.zero		584


//--------------------- .nv.constant0._ZN10layer_norm31ln_parallel_residual_fwd_kernelINS_13Kernel_traitsIfffffjLj2048ELj1ELj4ELj1ELj16ENS_18Kernel_traits_baseILj2048EfffffjLj128EEEEELb0ELb0ELb0EEEvNS_9FwdParamsE --------------------------
	.section	.nv.constant0._ZN10layer_norm31ln_parallel_residual_fwd_kernelINS_13Kernel_traitsIfffffjLj2048ELj1ELj4ELj1ELj16ENS_18Kernel_traits_baseILj2048EfffffjLj128EEEEELb0ELb0ELb0EEEvNS_9FwdParamsE,"a",@progbits
	.sectionflags	@""
	.align	4
.nv.constant0._ZN10layer_norm31ln_parallel_residual_fwd_kernelINS_13Kernel_traitsIfffffjLj2048ELj1ELj4ELj1ELj16ENS_18Kernel_traits_baseILj2048EfffffjLj128EEEEELb0ELb0ELb0EEEvNS_9FwdParamsE:
	.zero		584


//--------------------- .nv.constant0._ZN10layer_norm31ln_parallel_residual_fwd_kernelINS_13Kernel_traitsIfffffjLj2048ELj1ELj4ELj1ELj16ENS_18Kernel_traits_baseILj2048EfffffjLj128EEEEELb0ELb0ELb1EEEvNS_9FwdParamsE --------------------------
	.section	.nv.constant0._ZN10layer_norm31ln_parallel_residual_fwd_kernelINS_13Kernel_traitsIfffffjLj2048ELj1ELj4ELj1ELj16ENS_18Kernel_traits_baseILj2048EfffffjLj128EEEEELb0ELb0ELb1EEEvNS_9FwdParamsE,"a",@progbits
	.sectionflags	@""
	.align	4
.nv.constant0._ZN10layer_norm31ln_parallel_residual_fwd_kernelINS_13Kernel_traitsIfffffjLj2048ELj1ELj4ELj1ELj16ENS_18Kernel_traits_baseILj2048EfffffjLj128EEEEELb0ELb0ELb1EEEvNS_9FwdParamsE:
	.zero		584


//--------------------- .nv.constant0._ZN10layer_norm31ln_parallel_residual_fwd_kernelINS_13Kernel_traitsIfffffjLj2048ELj1ELj4ELj1ELj16ENS_18Kernel_traits_baseILj2048EfffffjLj128EEEEELb0ELb1ELb0EEEvNS_9FwdParamsE --------------------------
	.section	.nv.constant0._ZN10layer_norm31ln_parallel_residual_fwd_kernelINS_13Kernel_traitsIfffffjLj2048ELj1ELj4ELj1ELj16ENS_18Kernel_traits_baseILj2048EfffffjLj128EEEEELb0ELb1ELb0EEEvNS_9FwdParamsE,"a",@progbits
	.sectionflags	@""
	.align	4
.nv.constant0._ZN10layer_norm31ln_parallel_residual_fwd_kernelINS_13Kernel_traitsIfffffjLj2048ELj1ELj4ELj1ELj16ENS_18Kernel_traits_baseILj2048EfffffjLj128EEEEELb0ELb1ELb0EEEvNS_9FwdParamsE:
	.zero		584


//--------------------- .nv.constant0._ZN10layer_norm31ln_parallel_residual_fwd_kernelINS_13Kernel_traitsIfffffjLj2048ELj1ELj4ELj1ELj16ENS_18Kernel_traits_baseILj2048EfffffjLj128EEEEELb0ELb1ELb1EEEvNS_9FwdParamsE --------------------------
	.section	.nv.constant0._ZN10layer_norm31ln_parallel_residual_fwd_kernelINS_13Kernel_traitsIfffffjLj2048ELj1ELj4ELj1ELj16ENS_18Kernel_traits_baseILj2048EfffffjLj128EEEEELb0ELb1ELb1EEEvNS_9FwdParamsE,"a",@progbits
	.sectionflags	@""
	.align	4
.nv.constant0._ZN10layer_norm31ln_parallel_residual_fwd_kernelINS_13Kernel_traitsIfffffjLj2048ELj1ELj4ELj1ELj16ENS_18Kernel_traits_baseILj2048EfffffjLj128EEEEELb0ELb1ELb1EEEvNS_9FwdParamsE:
	.zero		584


//--------------------- .nv.constant0._ZN10layer_norm31ln_parallel_residual_fwd_kernelINS_13Kernel_traitsIfffffjLj2048ELj1ELj4ELj1ELj16ENS_18Kernel_traits_baseILj2048EfffffjLj128EEEEELb1ELb0ELb0EEEvNS_9FwdParamsE --------------------------
	.section	.nv.constant0._ZN10layer_norm31ln_parallel_residual_fwd_kernelINS_13Kernel_traitsIfffffjLj2048ELj1ELj4ELj1ELj16ENS_18Kernel_traits_baseILj2048EfffffjLj128EEEEELb1ELb0ELb0EEEvNS_9FwdParamsE,"a",@progbits
	.sectionflags	@""
	.align	4
.nv.constant0._ZN10layer_norm31ln_parallel_residual_fwd_kernelINS_13Kernel_traitsIfffffjLj2048ELj1ELj4ELj1ELj16ENS_18Kernel_traits_baseILj2048EfffffjLj128EEEEELb1ELb0ELb0EEEvNS_9FwdParamsE:
	.zero		584


//--------------------- .nv.constant0._ZN10layer_norm31ln_parallel_residual_fwd_kernelINS_13Kernel_traitsIfffffjLj2048ELj1ELj4ELj1ELj16ENS_18Kernel_traits_baseILj2048EfffffjLj128EEEEELb1ELb0ELb1EEEvNS_9FwdParamsE --------------------------
	.section	.nv.constant0._ZN10layer_norm31ln_parallel_residual_fwd_kernelINS_13Kernel_traitsIfffffjLj2048ELj1ELj4ELj1ELj16ENS_18Kernel_traits_baseILj2048EfffffjLj128EEEEELb1ELb0ELb1EEEvNS_9FwdParamsE,"a",@progbits
	.sectionflags	@""
	.align	4
.nv.constant0._ZN10layer_norm31ln_parallel_residual_fwd_kernelINS_13Kernel_traitsIfffffjLj2048ELj1ELj4ELj1ELj16ENS_18Kernel_traits_baseILj2048EfffffjLj128EEEEELb1ELb0ELb1EEEvNS_9FwdParamsE:
	.zero		584


//--------------------- .nv.constant0._ZN10layer_norm31ln_parallel_residual_fwd_kernelINS_13Kernel_traitsIfffffjLj2048ELj1ELj4ELj1ELj16ENS_18Kernel_traits_baseILj2048EfffffjLj128EEEEELb1ELb1ELb0EEEvNS_9FwdParamsE --------------------------
	.section	.nv.constant0._ZN10layer_norm31ln_parallel_residual_fwd_kernelINS_13Kernel_traitsIfffffjLj2048ELj1ELj4ELj1ELj16ENS_18Kernel_traits_baseILj2048EfffffjLj128EEEEELb1ELb1ELb0EEEvNS_9FwdParamsE,"a",@progbits
	.sectionflags	@""
	.align	4
.nv.constant0._ZN10layer_norm31ln_parallel_residual_fwd_kernelINS_13Kernel_traitsIfffffjLj2048ELj1ELj4ELj1ELj16ENS_18Kernel_traits_baseILj2048EfffffjLj128EEEEELb1ELb1ELb0EEEvNS_9FwdParamsE:
	.zero		584


//--------------------- .nv.constant0._ZN10layer_norm31ln_parallel_residual_fwd_kernelINS_13Kernel_traitsIfffffjLj2048ELj1ELj4ELj1ELj16ENS_18Kernel_traits_baseILj2048EfffffjLj128EEEEELb1ELb1ELb1EEEvNS_9FwdParamsE --------------------------
	.section	.nv.constant0._ZN10layer_norm31ln_parallel_residual_fwd_kernelINS_13Kernel_traitsIfffffjLj2048ELj1ELj4ELj1ELj16ENS_18Kernel_traits_baseILj2048EfffffjLj128EEEEELb1ELb1ELb1EEEvNS_9FwdParamsE,"a",@progbits
	.sectionflags	@""
	.align	4
.nv.constant0._ZN10layer_norm31ln_parallel_residual_fwd_kernelINS_13Kernel_traitsIfffffjLj2048ELj1ELj4ELj1ELj16ENS_18Kernel_traits_baseILj2048EfffffjLj128EEEEELb1ELb1ELb1EEEvNS_9FwdParamsE:
	.zero		584


//--------------------- .text._ZN10layer_norm31ln_parallel_residual_fwd_kernelINS_13Kernel_traitsI13__nv_bfloat16S2_S2_S2_fjLj2048ELj1ELj4ELj1ELj16ENS_18Kernel_traits_baseILj2048ES2_S2_S2_S2_fjLj128EEEEELb0ELb0ELb0EEEvNS_9FwdParamsE --------------------------
	.section	.text._ZN10layer_norm31ln_parallel_residual_fwd_kernelINS_13Kernel_traitsI13__nv_bfloat16S2_S2_S2_fjLj2048ELj1ELj4ELj1ELj16ENS_18Kernel_traits_baseILj2048ES2_S2_S2_S2_fjLj128EEEEELb0ELb0ELb0EEEvNS_9FwdParamsE,"ax",@progbits
	.sectioninfo	@"SHI_REGISTERS=255"
	.align	128
        .global         _ZN10layer_norm31ln_parallel_residual_fwd_kernelINS_13Kernel_traitsI13__nv_bfloat16S2_S2_S2_fjLj2048ELj1ELj4ELj1ELj16ENS_18Kernel_traits_baseILj2048ES2_S2_S2_S2_fjLj128EEEEELb0ELb0ELb0EEEvNS_9FwdParamsE
        .type           _ZN10layer_norm31ln_parallel_residual_fwd_kernelINS_13Kernel_traitsI13__nv_bfloat16S2_S2_S2_fjLj2048ELj1ELj4ELj1ELj16ENS_18Kernel_traits_baseILj2048ES2_S2_S2_S2_fjLj128EEEEELb0ELb0ELb0EEEvNS_9FwdParamsE,@function
        .size           _ZN10layer_norm31ln_parallel_residual_fwd_kernelINS_13Kernel_traitsI13__nv_bfloat16S2_S2_S2_fjLj2048ELj1ELj4ELj1ELj16ENS_18Kernel_traits_baseILj2048ES2_S2_S2_S2_fjLj128EEEEELb0ELb0ELb0EEEvNS_9FwdParamsE,(.L_x_52418 - _ZN10layer_norm31ln_parallel_residual_fwd_kernelINS_13Kernel_traitsI13__nv_bfloat16S2_S2_S2_fjLj2048ELj1ELj4ELj1ELj16ENS_18Kernel_traits_baseILj2048ES2_S2_S2_S2_fjLj128EEEEELb0ELb0ELb0EEEvNS_9FwdParamsE)
        .other          _ZN10layer_norm31ln_parallel_residual_fwd_kernelINS_13Kernel_traitsI13__nv_bfloat16S2_S2_S2_fjLj2048ELj1ELj4ELj1ELj16ENS_18Kernel_traits_baseILj2048ES2_S2_S2_S2_fjLj128EEEEELb0ELb0ELb0EEEvNS_9FwdParamsE,@"STO_CUDA_ENTRY STV_DEFAULT"
_ZN10layer_norm31ln_parallel_residual_fwd_kernelINS_13Kernel_traitsI13__nv_bfloat16S2_S2_S2_fjLj2048ELj1ELj4ELj1ELj16ENS_18Kernel_traits_baseILj2048ES2_S2_S2_S2_fjLj128EEEEELb0ELb0ELb0EEEvNS_9FwdParamsE:
.text._ZN10layer_norm31ln_parallel_residual_fwd_kernelINS_13Kernel_traitsI13__nv_bfloat16S2_S2_S2_fjLj2048ELj1ELj4ELj1ELj16ENS_18Kernel_traits_baseILj2048ES2_S2_S2_S2_fjLj128EEEEELb0ELb0ELb0EEEvNS_9FwdParamsE:
[----:B------:R-:W-:Y:S02]  /*0000*/  IMAD.MOV.U32 R1, RZ, RZ, c[0x0][0x28] ;  /* 0x00000a00ff017624 */ /* 0x000fe400078e00ff */
[----:B------:R-:W0:Y:S01]  /*0010*/  S2R R96, SR_TID.X ;  /* 0x0000000000607919 */ /* 0x000e220000002100 */
[----:B------:R-:W-:Y:S01]  /*0020*/  IMAD.MOV.U32 R0, RZ, RZ, c[0x0][0x168] ;  /* 0x00005a00ff007624 */ /* 0x000fe200078e00ff */
[----:B------:R-:W-:Y:S01]  /*0030*/  LOP3.LUT R2, R2, 0xfffffdff, RZ, 0xc0, !PT ;  /* 0xfffffdff02027812 */ /* 0x000fe200078ec0ff */
[----:B------:R-:W-:Y:S01]  /*0040*/  ULDC.64 UR4, c[0x0][0x118] ;  /* 0x0000460000047ab9 */ /* 0x000fe20000000a00 */
[----:B------:R-:W1:Y:S01]  /*0050*/  S2R R9, SR_CTAID.X ;  /* 0x0000000000097919 */ /* 0x000e620000002500 */
[----:B------:R-:W-:Y:S01]  /*0060*/  BSSY B0, `(.L_x_0) ;  /* 0x0000028000007945 */ /* 0x000fe20003800000 */
[----:B------:R-:W-:Y:S02]  /*0070*/  SHF.R.S32.HI R0, RZ, 0x1f, R0 ;  /* 0x0000001fff007819 */ /* 0x000fe40000011400 */
[----:B------:R-:W-:Y:S02]  /*0080*/  IADD3 R1, R1, -0x1b0, RZ ;  /* 0xfffffe5001017810 */ /* 0x000fe40007ffe0ff */
[----:B------:R-:W-:-:S02]  /*0090*/  LEA.HI R0, R0, c[0x0][0x168], RZ, 0x3 ;  /* 0x00005a0000007a11 */ /* 0x000fc400078f18ff */
[----:B0-----:R-:W-:-:S04]  /*00a0*/  LOP3.LUT R3, R96, 0x1f, RZ, 0xc, !PT ;  /* 0x0000001f60037812 */ /* 0x001fc800078e0cff */
[----:B------:R-:W-:Y:S02]  /*00b0*/  LEA.HI.SX32 R0, R0, R3, 0x1d ;  /* 0x0000000300007211 */ /* 0x000fe400078feaff */
[----:B------:R-:W-:Y:S02]  /*00c0*/  LOP3.LUT R3, R96, 0x1f, RZ, 0xc0, !PT ;  /* 0x0000001f60037812 */ /* 0x000fe400078ec0ff */
[C---:B------:R-:W-:Y:S02]  /*00d0*/  ISETP.GE.U32.AND P6, PT, R0.reuse, 0x40, PT ;  /* 0x000000400000780c */ /* 0x040fe40003fc6070 */
[C---:B------:R-:W-:Y:S02]  /*00e0*/  ISETP.GE.U32.AND P5, PT, R0.reuse, 0x60, PT ;  /* 0x000000600000780c */ /* 0x040fe40003fa6070 */
[C---:B------:R-:W-:Y:S02]  /*00f0*/  LOP3.LUT P1, RZ, R0.reuse, 0xffffffe0, RZ, 0xc0, !PT ;  /* 0xffffffe000ff7812 */ /* 0x040fe4000782c0ff */
[----:B------:R-:W-:-:S07]  /*0100*/  ISETP.GE.U32.AND P4, PT, R0, 0x80, PT ;  /* 0x000000800000780c */ /* 0x000fce0003f86070 */
[----:B------:R-:W-:-:S04]  /*0110*/  @P6 LOP3.LUT R2, R2, 0x200, RZ, 0xfc, !PT ;  /* 0x0000020002026812 */ /* 0x000fc800078efcff */
[----:B------:R-:W-:-:S04]  /*0120*/  LOP3.LUT R2, R2, 0xfffffeff, RZ, 0xc0, !PT ;  /* 0xfffffeff02027812 */ /* 0x000fc800078ec0ff */
[----:B------:R-:W-:-:S04]  /*0130*/  @P5 LOP3.LUT R2, R2, 0x100, RZ, 0xfc, !PT ;  /* 0x0000010002025812 */ /* 0x000fc800078efcff */
[----:B------:R-:W-:-:S04]  /*0140*/  LOP3.LUT R2, R2, 0xffffff7f, RZ, 0xc0, !PT ;  /* 0xffffff7f02027812 */ /* 0x000fc800078ec0ff */
[----:B------:R-:W-:Y:S01]  /*0150*/  @P4 LOP3.LUT R2, R2, 0x80, RZ, 0xfc, !PT ;  /* 0x0000008002024812 */ /* 0x000fe200078efcff */
[----:B------:R-:W-:Y:S05]  /*0160*/  @!P1 BRA `(.L_x_1) ;  /* 0x0000017000009947 */ /* 0x000fea0003800000 */
[----:B-1----:R-:W-:Y:S01]  /*0170*/  ISETP.NE.U32.AND P0, PT, RZ, c[0x0][0x218], PT ;  /* 0x00008600ff007a0c */ /* 0x002fe20003f05070 */
[C---:B------:R-:W-:Y:S01]  /*0180*/  IMAD.SHL.U32 R100, R3.reuse, 0x10, RZ ;  /* 0x0000001003647824 */ /* 0x040fe200078e00ff */
[----:B------:R-:W-:Y:S02]  /*0190*/  ISETP.NE.U32.AND P2, PT, RZ, c[0x0][0x220], PT ;  /* 0x00008800ff007a0c */ /* 0x000fe40003f45070 */
[----:B------:R-:W-:Y:S02]  /*01a0*/  ISETP.NE.AND.EX P0, PT, RZ, c[0x0][0x21c], PT, P0 ;  /* 0x00008700ff007a0c */ /* 0x000fe40003f05300 */
[----:B------:R-:W-:Y:S02]  /*01b0*/  ISETP.NE.AND.EX P2, PT, RZ, c[0x0][0x224], PT, P2 ;  /* 0x00008900ff007a0c */ /* 0x000fe40003f45320 */
[----:B------:R-:W-:-:S09]  /*01c0*/  SHF.L.U64.HI R4, R3, 0x4, RZ ;  /* 0x0000000403047819 */ /* 0x000fd200000102ff */
[----:B------:R-:W-:-:S04]  /*01d0*/  @P0 LEA R106, P3, R3, c[0x0][0x218], 0x4 ;  /* 0x00008600036a0a11 */ /* 0x000fc800078620ff */
[----:B------:R-:W-:Y:S02]  /*01e0*/  @P0 LEA.HI.X R107, R3, c[0x0][0x21c], RZ, 0x4, P3 ;  /* 0x00008700036b0a11 */ /* 0x000fe400018f24ff */
[----:B------:R-:W-:Y:S01]  /*01f0*/  @P2 IADD3 R94, P3, R100, c[0x0][0x220], RZ ;  /* 0x00008800645e2a10 */ /* 0x000fe20007f7e0ff */
[----:B------:R-:W-:-:S03]  /*0200*/  IMAD.MOV.U32 R108, RZ, RZ, 0x10 ;  /* 0x00000010ff6c7424 */ /* 0x000fc600078e00ff */
[----:B------:R-:W-:Y:S01]  /*0210*/  @P2 IADD3.X R95, R4, c[0x0][0x224], RZ, P3, !PT ;  /* 0x00008900045f2a10 */ /* 0x000fe20001ffe4ff */
[----:B------:R-:W5:Y:S01]  /*0220*/  @P0 LDG.E.128 R104, [R106.64] ;  /* 0x000000046a680981 */ /* 0x000f62000c1e1d00 */
[----:B------:R-:W-:Y:S01]  /*0230*/  IADD3 R100, P3, R100, c[0x0][0x1b8], RZ ;  /* 0x00006e0064647a10 */ /* 0x000fe20007f7e0ff */
[----:B------:R-:W-:-:S03]  /*0240*/  IMAD.WIDE.U32 R108, R3, R108, c[0x0][0x1b0] ;  /* 0x00006c00036c7625 */ /* 0x000fc600078e006c */
[----:B------:R-:W-:Y:S01]  /*0250*/  IADD3.X R101, R4, c[0x0][0x1bc], RZ, P3, !PT ;  /* 0x00006f0004657a10 */ /* 0x000fe20001ffe4ff */
[----:B------:R-:W5:Y:S04]  /*0260*/  @P2 LDG.E.128 R92, [R94.64] ;  /* 0x000000045e5c2981 */ /* 0x000f68000c1e1d00 */
[----:B------:R-:W5:Y:S04]  /*0270*/  LDG.E.128 R108, [R108.64] ;  /* 0x000000046c6c7981 */ /* 0x000f68000c1e1d00 */
[----:B------:R-:W5:Y:S01]  /*0280*/  LDG.E.128 R100, [R100.64] ;  /* 0x0000000464647981 */ /* 0x000f62000c1e1d00 */
[----:B------:R-:W-:Y:S01]  /*0290*/  LOP3.LUT R3, R3, 0x20, RZ, 0xfc, !PT ;  /* 0x0000002003037812 */ /* 0x000fe200078efcff */
[----:B------:R-:W-:Y:S01]  /*02a0*/  @!P0 CS2R R104, SRZ ;  /* 0x0000000000688805 */ /* 0x000fe2000001ff00 */
[----:B------:R-:W-:Y:S01]  /*02b0*/  @!P0 CS2R R106, SRZ ;  /* 0x00000000006a8805 */ /* 0x000fe2000001ff00 */
[----:B------:R-:W-:Y:S01]  /*02c0*/  @!P2 CS2R R92, SRZ ;  /* 0x00000000005ca805 */ /* 0x000fe2000001ff00 */
[----:B------:R-:W-:-:S02]  /*02d0*/  @!P2 CS2R R94, SRZ ;  /* 0x00000000005ea805 */ /* 0x000fc4000001ff00 */
.L_x_1:
[----:B-1----:R-:W-:Y:S05]  /*02e0*/  BSYNC B0 ;  /* 0x0000000000007941 */ /* 0x002fea0003800000 */
.L_x_0:
[----:B------:R-:W-:Y:S01]  /*02f0*/  BSSY B0, `(.L_x_2) ;  /* 0x0000019000007945 */ /* 0x000fe20003800000 */
[----:B------:R-:W-:Y:S05]  /*0300*/  @!P6 BRA `(.L_x_3) ;  /* 0x000001700000e947 */ /* 0x000fea0003800000 */
[----:B------:R-:W-:Y:S01]  /*0310*/  ISETP.NE.U32.AND P0, PT, RZ, c[0x0][0x218], PT ;  /* 0x00008600ff007a0c */ /* 0x000fe20003f05070 */
[----:B------:R-:W-:Y:S01]  /*0320*/  IMAD.SHL.U32 R80, R3, 0x10, RZ ;  /* 0x0000001003507824 */ /* 0x000fe200078e00ff */
[----:B------:R-:W-:-:S02]  /*0330*/  ISETP.NE.U32.AND P2, PT, RZ, c[0x0][0x220], PT ;  /* 0x00008800ff007a0c */ /* 0x000fc40003f45070 */
        /* <DEDUP_REMOVED lines=15> */
[----:B------:R-:W-:Y:S01]  /*0430*/  IADD3 R3, R3, 0x20, RZ ;  /* 0x0000002003037810 */ /* 0x000fe20007ffe0ff */
[----:B------:R-:W-:Y:S01]  /*0440*/  @!P0 CS2R R84, SRZ ;  /* 0x0000000000548805 */ /* 0x000fe2000001ff00 */
[----:B------:R-:W-:Y:S01]  /*0450*/  @!P0 CS2R R86, SRZ ;  /* 0x0000000000568805 */ /* 0x000fe2000001ff00 */
[----:B------:R-:W-:Y:S01]  /*0460*/  @!P2 CS2R R76, SRZ ;  /* 0x00000000004ca805 */ /* 0x000fe2000001ff00 */
[----:B------:R-:W-:-:S02]  /*0470*/  @!P2 CS2R R78, SRZ ;  /* 0x00000000004ea805 */ /* 0x000fc4000001ff00 */
.L_x_3:
[----:B------:R-:W-:Y:S05]  /*0480*/  BSYNC B0 ;  /* 0x0000000000007941 */ /* 0x000fea0003800000 */
.L_x_2:
        /* <DEDUP_REMOVED lines=25> */
.L_x_5:
[----:B------:R-:W-:Y:S05]  /*0620*/  BSYNC B0 ;  /* 0x0000000000007941 */ /* 0x000fea0003800000 */
.L_x_4:
        /* <DEDUP_REMOVED lines=25> */
.L_x_7:
[----:B------:R-:W-:Y:S05]  /*07c0*/  BSYNC B0 ;  /* 0x0000000000007941 */ /* 0x000fea0003800000 */
.L_x_6:
[----:B------:R-:W-:Y:S01]  /*07d0*/  ISETP.GE.U32.AND P0, PT, R0, 0xa0, PT ;  /* 0x000000a00000780c */ /* 0x000fe20003f06070 */
[----:B------:R-:W-:Y:S01]  /*07e0*/  BSSY B0, `(.L_x_8) ;  /* 0x000001b000007945 */ /* 0x000fe20003800000 */
[----:B------:R-:W-:-:S11]  /*07f0*/  LOP3.LUT R2, R2, 0xffffffbf, RZ, 0xc0, !PT ;  /* 0xffffffbf02027812 */ /* 0x000fd600078ec0ff */
[----:B------:R-:W-:Y:S01]  /*0800*/  @P0 LOP3.LUT R2, R2, 0x40, RZ, 0xfc, !PT ;  /* 0x0000004002020812 */ /* 0x000fe200078efcff */
[----:B------:R-:W-:Y:S05]  /*0810*/  @!P0 BRA `(.L_x_9) ;  /* 0x0000017000008947 */ /* 0x000fea0003800000 */
[----:B------:R-:W-:Y:S01]  /*0820*/  ISETP.NE.U32.AND P0, PT, RZ, c[0x0][0x218], PT ;  /* 0x00008600ff007a0c */ /* 0x000fe20003f05070 */
[C---:B------:R-:W-:Y:S01]  /*0830*/  IMAD.SHL.U32 R38, R3.reuse, 0x10, RZ ;  /* 0x0000001003267824 */ /* 0x040fe200078e00ff */
[----:B------:R-:W-:Y:S02]  /*0840*/  SHF.L.U64.HI R6, R3, 0x4, RZ ;  /* 0x0000000403067819 */ /* 0x000fe400000102ff */
[----:B------:R-:W-:-:S13]  /*0850*/  ISETP.NE.AND.EX P0, PT, RZ, c[0x0][0x21c], PT, P0 ;  /* 0x00008700ff007a0c */ /* 0x000fda0003f05300 */
[----:B------:R-:W-:-:S04]  /*0860*/  @P0 LEA R4, P2, R3, c[0x0][0x218], 0x4 ;  /* 0x0000860003040a11 */ /* 0x000fc800078420ff */
[----:B------:R-:W-:Y:S02]  /*0870*/  @P0 LEA.HI.X R5, R3, c[0x0][0x21c], RZ, 0x4, P2 ;  /* 0x0000870003050a11 */ /* 0x000fe400010f24ff */
[----:B------:R-:W-:Y:S01]  /*0880*/  IADD3 R44, P2, R38, c[0x0][0x1b8], RZ ;  /* 0x00006e00262c7a10 */ /* 0x000fe20007f5e0ff */
[----:B------:R-:W-:Y:S02]  /*0890*/  IMAD.MOV.U32 R216, RZ, RZ, 0x10 ;  /* 0x00000010ffd87424 */ /* 0x000fe400078e00ff */
[----:B------:R0:W5:Y:S01]  /*08a0*/  @P0 LDG.E.128 R188, [R4.64] ;  /* 0x0000000404bc0981 */ /* 0x000162000c1e1d00 */
[----:B------:R-:W-:Y:S02]  /*08b0*/  IADD3.X R45, R6, c[0x0][0x1bc], RZ, P2, !PT ;  /* 0x00006f00062d7a10 */ /* 0x000fe400017fe4ff */
[----:B------:R-:W-:-:S04]  /*08c0*/  ISETP.NE.U32.AND P2, PT, RZ, c[0x0][0x220], PT ;  /* 0x00008800ff007a0c */ /* 0x000fc80003f45070 */
[----:B------:R-:W-:Y:S01]  /*08d0*/  ISETP.NE.AND.EX P2, PT, RZ, c[0x0][0x224], PT, P2 ;  /* 0x00008900ff007a0c */ /* 0x000fe20003f45320 */
[----:B------:R-:W-:Y:S01]  /*08e0*/  IMAD.WIDE.U32 R216, R3, R216, c[0x0][0x1b0] ;  /* 0x00006c0003d87625 */ /* 0x000fe200078e00d8 */
[----:B------:R-:W5:Y:S05]  /*08f0*/  LDG.E.128 R44, [R44.64] ;  /* 0x000000042c2c7981 */ /* 0x000f6a000c1e1d00 */
[----:B------:R-:W5:Y:S06]  /*0900*/  LDG.E.128 R216, [R216.64] ;  /* 0x00000004d8d87981 */ /* 0x000f6c000c1e1d00 */
[----:B------:R-:W-:-:S04]  /*0910*/  @P2 IADD3 R38, P3, R38, c[0x0][0x220], RZ ;  /* 0x0000880026262a10 */ /* 0x000fc80007f7e0ff */
[----:B------:R-:W-:-:S06]  /*0920*/  @P2 IADD3.X R39, R6, c[0x0][0x224], RZ, P3, !PT ;  /* 0x0000890006272a10 */ /* 0x000fcc0001ffe4ff */
[----:B------:R-:W5:Y:S01]  /*0930*/  @P2 LDG.E.128 R36, [R38.64] ;  /* 0x0000000426242981 */ /* 0x000f62000c1e1d00 */
[----:B------:R-:W-:Y:S01]  /*0940*/  IADD3 R3, R3, 0x20, RZ ;  /* 0x0000002003037810 */ /* 0x000fe20007ffe0ff */
[----:B------:R-:W-:Y:S01]  /*0950*/  @!P0 CS2R R188, SRZ ;  /* 0x0000000000bc8805 */ /* 0x000fe2000001ff00 */
[----:B------:R-:W-:Y:S01]  /*0960*/  @!P0 CS2R R190, SRZ ;  /* 0x0000000000be8805 */ /* 0x000fe2000001ff00 */
[----:B------:R-:W-:Y:S01]  /*0970*/  @!P2 CS2R R36, SRZ ;  /* 0x000000000024a805 */ /* 0x000fe2000001ff00 */
[----:B------:R-:W-:Y:S02]  /*0980*/  @!P2 CS2R R38, SRZ ;  /* 0x000000000026a805 */ /* 0x000fe4000001ff00 */
.L_x_9:
[----:B0-----:R-:W-:Y:S05]  /*0990*/  BSYNC B0 ;  /* 0x0000000000007941 */ /* 0x001fea0003800000 */
.L_x_8:
[----:B------:R-:W-:Y:S01]  /*09a0*/  ISETP.GE.U32.AND P0, PT, R0, 0xc0, PT ;  /* 0x000000c00000780c */ /* 0x000fe20003f06070 */
[----:B------:R-:W-:Y:S01]  /*09b0*/  BSSY B0, `(.L_x_10) ;  /* 0x000001b000007945 */ /* 0x000fe20003800000 */
[----:B------:R-:W-:-:S11]  /*09c0*/  LOP3.LUT R2, R2, 0xffffffdf, RZ, 0xc0, !PT ;  /* 0xffffffdf02027812 */ /* 0x000fd600078ec0ff */
[----:B------:R-:W-:Y:S01]  /*09d0*/  @P0 LOP3.LUT R2, R2, 0x20, RZ, 0xfc, !PT ;  /* 0x0000002002020812 */ /* 0x000fe200078efcff */
[----:B------:R-:W-:Y:S05]  /*09e0*/  @!P0 BRA `(.L_x_11) ;  /* 0x0000017000008947 */ /* 0x000fea0003800000 */
[C---:B------:R-:W-:Y:S01]  /*09f0*/  IMAD.SHL.U32 R6, R3.reuse, 0x10, RZ ;  /* 0x0000001003067824 */ /* 0x040fe200078e00ff */
[----:B------:R-:W-:-:S04]  /*0a00*/  SHF.L.U64.HI R7, R3, 0x4, RZ ;  /* 0x0000000403077819 */ /* 0x000fc800000102ff */
[----:B------:R-:W-:-:S04]  /*0a10*/  IADD3 R20, P0, R6, c[0x0][0x1b8], RZ ;  /* 0x00006e0006147a10 */ /* 0x000fc80007f1e0ff */
[----:B------:R-:W-:Y:S02]  /*0a20*/  IADD3.X R21, R7, c[0x0][0x1bc], RZ, P0, !PT ;  /* 0x00006f0007157a10 */ /* 0x000fe400007fe4ff */
[----:B------:R-:W-:-:S04]  /*0a30*/  ISETP.NE.U32.AND P0, PT, RZ, c[0x0][0x218], PT ;  /* 0x00008600ff007a0c */ /* 0x000fc80003f05070 */
[----:B------:R-:W-:Y:S01]  /*0a40*/  ISETP.NE.AND.EX P0, PT, RZ, c[0x0][0x21c], PT, P0 ;  /* 0x00008700ff007a0c */ /* 0x000fe20003f05300 */
[----:B------:R-:W-:Y:S01]  /*0a50*/  IMAD.MOV.U32 R164, RZ, RZ, 0x10 ;  /* 0x00000010ffa47424 */ /* 0x000fe200078e00ff */
[----:B------:R-:W5:Y:S11]  /*0a60*/  LDG.E.128 R20, [R20.64] ;  /* 0x0000000414147981 */ /* 0x000f76000c1e1d00 */
[----:B------:R-:W-:-:S04]  /*0a70*/  @P0 LEA R4, P2, R3, c[0x0][0x218], 0x4 ;  /* 0x0000860003040a11 */ /* 0x000fc800078420ff */
[C---:B------:R-:W-:Y:S02]  /*0a80*/  @P0 LEA.HI.X R5, R3.reuse, c[0x0][0x21c], RZ, 0x4, P2 ;  /* 0x0000870003050a11 */ /* 0x040fe400010f24ff */
[----:B------:R-:W-:Y:S01]  /*0a90*/  ISETP.NE.U32.AND P2, PT, RZ, c[0x0][0x220], PT ;  /* 0x00008800ff007a0c */ /* 0x000fe20003f45070 */
[----:B------:R-:W-:Y:S02]  /*0aa0*/  IMAD.WIDE.U32 R164, R3, R164, c[0x0][0x1b0] ;  /* 0x00006c0003a47625 */ /* 0x000fe400078e00a4 */
[----:B------:R0:W5:Y:S01]  /*0ab0*/  @P0 LDG.E.128 R28, [R4.64] ;  /* 0x00000004041c0981 */ /* 0x000162000c1e1d00 */
[----:B------:R-:W-:-:S03]  /*0ac0*/  ISETP.NE.AND.EX P2, PT, RZ, c[0x0][0x224], PT, P2 ;  /* 0x00008900ff007a0c */ /* 0x000fc60003f45320 */
[----:B------:R-:W5:Y:S10]  /*0ad0*/  LDG.E.128 R164, [R164.64] ;  /* 0x00000004a4a47981 */ /* 0x000f74000c1e1d00 */
[----:B------:R-:W-:-:S04]  /*0ae0*/  @P2 IADD3 R6, P3, R6, c[0x0][0x220], RZ ;  /* 0x0000880006062a10 */ /* 0x000fc80007f7e0ff */
[----:B------:R-:W-:-:S05]  /*0af0*/  @P2 IADD3.X R7, R7, c[0x0][0x224], RZ, P3, !PT ;  /* 0x0000890007072a10 */ /* 0x000fca0001ffe4ff */
[----:B------:R0:W5:Y:S01]  /*0b00*/  @P2 LDG.E.128 R152, [R6.64] ;  /* 0x0000000406982981 */ /* 0x000162000c1e1d00 */
[----:B------:R-:W-:Y:S01]  /*0b10*/  IADD3 R3, R3, 0x20, RZ ;  /* 0x0000002003037810 */ /* 0x000fe20007ffe0ff */
[----:B------:R-:W-:Y:S01]  /*0b20*/  @!P0 CS2R R28, SRZ ;  /* 0x00000000001c8805 */ /* 0x000fe2000001ff00 */
[----:B------:R-:W-:Y:S01]  /*0b30*/  @!P0 CS2R R30, SRZ ;  /* 0x00000000001e8805 */ /* 0x000fe2000001ff00 */
[----:B------:R-:W-:Y:S01]  /*0b40*/  @!P2 CS2R R152, SRZ ;  /* 0x000000000098a805 */ /* 0x000fe2000001ff00 */
[----:B------:R-:W-:Y:S02]  /*0b50*/  @!P2 CS2R R154, SRZ ;  /* 0x00000000009aa805 */ /* 0x000fe4000001ff00 */
.L_x_11:
[----:B0-----:R-:W-:Y:S05]  /*0b60*/  BSYNC B0 ;  /* 0x0000000000007941 */ /* 0x001fea0003800000 */
.L_x_10:
[----:B------:R-:W-:Y:S01]  /*0b70*/  ISETP.GE.U32.AND P0, PT, R0, 0xe0, PT ;  /* 0x000000e00000780c */ /* 0x000fe20003f06070 */
[----:B------:R-:W-:Y:S01]  /*0b80*/  BSSY B0, `(.L_x_12) ;  /* 0x000001e000007945 */ /* 0x000fe20003800000 */
[----:B------:R-:W-:Y:S01]  /*0b90*/  SHF.R.U32.HI R96, RZ, 0x5, R96 ;  /* 0x00000005ff607819 */ /* 0x000fe20000011660 */
[----:B------:R-:W-:Y:S01]  /*0ba0*/  IMAD.MOV.U32 R97, RZ, RZ, c[0x0][0x180] ;  /* 0x00006000ff617624 */ /* 0x000fe200078e00ff */
[----:B------:R-:W-:-:S03]  /*0bb0*/  LOP3.LUT R2, R2, 0xffffffef, RZ, 0xc0, !PT ;  /* 0xffffffef02027812 */ /* 0x000fc600078ec0ff */
[----:B------:R-:W-:-:S06]  /*0bc0*/  IMAD R96, R9, 0x4, R96 ;  /* 0x0000000409607824 */ /* 0x000fcc00078e0260 */
        /* <DEDUP_REMOVED lines=8> */
[----:B------:R-:W5:-:S12]  /*0c50*/  LDG.E.128 R12, [R12.64] ;  /* 0x000000040c0c7981 */ /* 0x000f58000c1e1d00 */
[----:B------:R-:W-:-:S04]  /*0c60*/  @P0 LEA R4, P2, R3, c[0x0][0x218], 0x4 ;  /* 0x0000860003040a11 */ /* 0x000fc800078420ff */
[----:B------:R-:W-:Y:S02]  /*0c70*/  @P0 LEA.HI.X R5, R3, c[0x0][0x21c], RZ, 0x4, P2 ;  /* 0x0000870003050a11 */ /* 0x000fe400010f24ff */
[----:B------:R-:W-:-:S03]  /*0c80*/  ISETP.NE.U32.AND P2, PT, RZ, c[0x0][0x220], PT ;  /* 0x00008800ff007a0c */ /* 0x000fc60003f45070 */
[----:B------:R0:W5:Y:S01]  /*0c90*/  @P0 LDG.E.128 R8, [R4.64] ;  /* 0x0000000404080981 */ /* 0x000162000c1e1d00 */
[----:B------:R-:W-:-:S13]  /*0ca0*/  ISETP.NE.AND.EX P2, PT, RZ, c[0x0][0x224], PT, P2 ;  /* 0x00008900ff007a0c */ /* 0x000fda0003f45320 */
[----:B------:R-:W-:-:S04]  /*0cb0*/  @P2 IADD3 R24, P3, R24, c[0x0][0x220], RZ ;  /* 0x0000880018182a10 */ /* 0x000fc80007f7e0ff */
[----:B------:R-:W-:Y:S01]  /*0cc0*/  @P2 IADD3.X R25, R6, c[0x0][0x224], RZ, P3, !PT ;  /* 0x0000890006192a10 */ /* 0x000fe20001ffe4ff */
[----:B------:R-:W-:-:S04]  /*0cd0*/  IMAD.MOV.U32 R6, RZ, RZ, 0x10 ;  /* 0x00000010ff067424 */ /* 0x000fc800078e00ff */
[C---:B0-----:R-:W-:Y:S01]  /*0ce0*/  IMAD.WIDE.U32 R4, R3.reuse, R6, c[0x0][0x1b0] ;  /* 0x00006c0003047625 */ /* 0x041fe200078e0006 */
[----:B------:R0:W5:Y:S05]  /*0cf0*/  @P2 LDG.E.128 R16, [R24.64] ;  /* 0x0000000418102981 */ /* 0x00016a000c1e1d00 */
[----:B------:R-:W5:Y:S01]  /*0d00*/  LDG.E.128 R4, [R4.64] ;  /* 0x0000000404047981 */ /* 0x000f62000c1e1d00 */
[----:B------:R-:W-:Y:S01]  /*0d10*/  IADD3 R3, R3, 0x20, RZ ;  /* 0x0000002003037810 */ /* 0x000fe20007ffe0ff */
[----:B------:R-:W-:Y:S01]  /*0d20*/  @!P0 CS2R R8, SRZ ;  /* 0x0000000000088805 */ /* 0x000fe2000001ff00 */
[----:B------:R-:W-:Y:S01]  /*0d30*/  @!P0 CS2R R10, SRZ ;  /* 0x00000000000a8805 */ /* 0x000fe2000001ff00 */
[----:B------:R-:W-:Y:S01]  /*0d40*/  @!P2 CS2R R16, SRZ ;  /* 0x000000000010a805 */ /* 0x000fe2000001ff00 */
[----:B------:R-:W-:-:S02]  /*0d50*/  @!P2 CS2R R18, SRZ ;  /* 0x000000000012a805 */ /* 0x000fc4000001ff00 */
.L_x_13:
[----:B0-----:R-:W-:Y:S05]  /*0d60*/  BSYNC B0 ;  /* 0x0000000000007941 */ /* 0x001fea0003800000 */
.L_x_12:
[----:B------:R-:W-:Y:S01]  /*0d70*/  ISETP.GE.U32.AND P0, PT, R0, 0x100, PT ;  /* 0x000001000000780c */ /* 0x000fe20003f06070 */
[----:B------:R-:W-:Y:S01]  /*0d80*/  BSSY B0, `(.L_x_14) ;  /* 0x000001a000007945 */ /* 0x000fe20003800000 */
[----:B------:R-:W-:-:S11]  /*0d90*/  LOP3.LUT R2, R2, 0xfffffff7, RZ, 0xc0, !PT ;  /* 0xfffffff702027812 */ /* 0x000fd600078ec0ff */
[----:B------:R-:W-:Y:S01]  /*0da0*/  @P0 LOP3.LUT R2, R2, 0x8, RZ, 0xfc, !PT ;  /* 0x0000000802020812 */ /* 0x000fe200078efcff */
[----:B------:R-:W-:Y:S05]  /*0db0*/  @!P0 BRA `(.L_x_15) ;  /* 0x0000016000008947 */ /* 0x000fea0003800000 */
[----:B------:R-:W-:Y:S01]  /*0dc0*/  IMAD.SHL.U32 R98, R3, 0x10, RZ ;  /* 0x0000001003627824 */ /* 0x000fe200078e00ff */
[----:B------:R-:W-:-:S04]  /*0dd0*/  SHF.R.U32.HI R26, RZ, 0x1c, R3 ;  /* 0x0000001cff1a7819 */ /* 0x000fc80000011603 */
        /* <DEDUP_REMOVED lines=13> */
[----:B0-----:R-:W-:Y:S01]  /*0eb0*/  IMAD.WIDE.U32 R24, R3, R26, c[0x0][0x1b0] ;  /* 0x00006c0003187625 */ /* 0x001fe200078e001a */
[----:B------:R0:W5:Y:S05]  /*0ec0*/  @P2 LDG.E.128 R52, [R98.64] ;  /* 0x0000000462342981 */ /* 0x00016a000c1e1d00 */
[----:B------:R-:W5:Y:S01]  /*0ed0*/  LDG.E.128 R24, [R24.64] ;  /* 0x0000000418187981 */ /* 0x000f62000c1e1d00 */
[----:B------:R-:W-:Y:S01]  /*0ee0*/  @!P0 CS2R R32, SRZ ;  /* 0x0000000000208805 */ /* 0x000fe2000001ff00 */
[----:B------:R-:W-:Y:S01]  /*0ef0*/  @!P0 CS2R R34, SRZ ;  /* 0x0000000000228805 */ /* 0x000fe2000001ff00 */
[----:B------:R-:W-:Y:S01]  /*0f00*/  @!P2 CS2R R52, SRZ ;  /* 0x000000000034a805 */ /* 0x000fe2000001ff00 */
[----:B------:R-:W-:-:S02]  /*0f10*/  @!P2 CS2R R54, SRZ ;  /* 0x000000000036a805 */ /* 0x000fc4000001ff00 */
.L_x_15:
[----:B0-----:R-:W-:Y:S05]  /*0f20*/  BSYNC B0 ;  /* 0x0000000000007941 */ /* 0x001fea0003800000 */
.L_x_14:
[----:B------:R-:W-:Y:S01]  /*0f30*/  ISETP.GE.AND P2, PT, R96, c[0x0][0x164], PT ;  /* 0x0000590060007a0c */ /* 0x000fe20003f46270 */
[----:B------:R-:W-:Y:S01]  /*0f40*/  IMAD.MOV.U32 R3, RZ, RZ, c[0x0][0x184] ;  /* 0x00006100ff037624 */ /* 0x000fe200078e00ff */
[----:B------:R-:W-:-:S04]  /*0f50*/  LOP3.LUT P0, RZ, R97, c[0x0][0x178], RZ, 0xfc, !PT ;  /* 0x00005e0061ff7a12 */ /* 0x000fc8000780fcff */
[----:B------:R-:W-:-:S07]  /*0f60*/  LOP3.LUT P0, RZ, R3, c[0x0][0x17c], RZ, 0xfc, P0 ;  /* 0x00005f0003ff7a12 */ /* 0x000fce000000fcff */
[----:B------:R-:W-:Y:S06]  /*0f70*/  @P2 EXIT ;  /* 0x000000000000294d */ /* 0x000fec0003800000 */
[--C-:B-----5:R-:W-:Y:S01]  /*0f80*/  PRMT R3, RZ, 0x5410, R108.reuse ;  /* 0x00005410ff037816 */ /* 0x120fe2000000006c */
[----:B------:R-:W-:Y:S01]  /*0f90*/  ULDC.U8 UR6, c[0x0][0x1f0] ;  /* 0x00007c0000067ab9 */ /* 0x000fe20000000000 */
[----:B------:R-:W-:Y:S02]  /*0fa0*/  PRMT R97, RZ, 0x7610, R108 ;  /* 0x00007610ff617816 */ /* 0x000fe4000000006c */
[----:B------:R-:W-:Y:S01]  /*0fb0*/  PRMT R98, RZ, 0x5410, R109 ;  /* 0x00005410ff627816 */ /* 0x000fe2000000006d */
[----:B------:R0:W-:Y:S01]  /*0fc0*/  STL [R1+0x184], R3 ;  /* 0x0001840301007387 */ /* 0x0001e20000100800 */
[--C-:B------:R-:W-:Y:S02]  /*0fd0*/  PRMT R162, RZ, 0x5410, R167.reuse ;  /* 0x00005410ffa27816 */ /* 0x100fe400000000a7 */
[----:B------:R-:W-:Y:S01]  /*0fe0*/  PRMT R158, RZ, 0x7610, R167 ;  /* 0x00007610ff9e7816 */ /* 0x000fe200000000a7 */
[----:B------:R1:W-:Y:S01]  /*0ff0*/  STL [R1+0x174], R97 ;  /* 0x0001746101007387 */ /* 0x0003e20000100800 */
[----:B------:R-:W-:-:S02]  /*1000*/  PRMT R167, RZ, 0x5410, R154 ;  /* 0x00005410ffa77816 */ /* 0x000fc4000000009a */
[----:B------:R-:W-:Y:S01]  /*1010*/  PRMT R163, RZ, 0x7610, R154 ;  /* 0x00007610ffa37816 */ /* 0x000fe2000000009a */
[----:B------:R2:W-:Y:S01]  /*1020*/  STL [R1+0x164], R98 ;  /* 0x0001646201007387 */ /* 0x0005e20000100800 */
[--C-:B------:R-:W-:Y:S02]  /*1030*/  PRMT R154, RZ, 0x5410, R4.reuse ;  /* 0x00005410ff9a7816 */ /* 0x100fe40000000004 */
[----:B0-----:R-:W-:Y:S02]  /*1040*/  PRMT R3, RZ, 0x7610, R109 ;  /* 0x00007610ff037816 */ /* 0x001fe4000000006d */
[----:B------:R-:W-:Y:S02]  /*1050*/  PRMT R150, RZ, 0x7610, R4 ;  /* 0x00007610ff967816 */ /* 0x000fe40000000004 */
[----:B-1----:R-:W-:Y:S01]  /*1060*/  PRMT R97, RZ, 0x5410, R110 ;  /* 0x00005410ff617816 */ /* 0x002fe2000000006e */
[----:B------:R0:W-:Y:S01]  /*1070*/  STL [R1+0x154], R3 ;  /* 0x0001540301007387 */ /* 0x0001e20000100800 */
[----:B------:R-:W-:-:S02]  /*1080*/  PRMT R177, RZ, 0x5410, R153 ;  /* 0x00005410ffb17816 */ /* 0x000fc40000000099 */
[----:B--2---:R-:W-:Y:S01]  /*1090*/  PRMT R98, RZ, 0x7610, R110 ;  /* 0x00007610ff627816 */ /* 0x004fe2000000006e */
[----:B------:R1:W-:Y:S01]  /*10a0*/  STL [R1+0x144], R97 ;  /* 0x0001446101007387 */ /* 0x0003e20000100800 */
[----:B------:R-:W-:Y:S02]  /*10b0*/  PRMT R172, RZ, 0x7610, R153 ;  /* 0x00007610ffac7816 */ /* 0x000fe40000000099 */
[--C-:B------:R-:W-:Y:S01]  /*10c0*/  PRMT R146, RZ, 0x5410, R5.reuse ;  /* 0x00005410ff927816 */ /* 0x100fe20000000005 */
[----:B------:R2:W-:Y:S01]  /*10d0*/  STL [R1+0x134], R98 ;  /* 0x0001346201007387 */ /* 0x0005e20000100800 */
[----:B------:R-:W-:Y:S02]  /*10e0*/  PRMT R142, RZ, 0x7610, R5 ;  /* 0x00007610ff8e7816 */ /* 0x000fe40000000005 */
[----:B0-----:R-:W-:Y:S02]  /*10f0*/  PRMT R3, RZ, 0x5410, R111 ;  /* 0x00005410ff037816 */ /* 0x001fe4000000006f */
[----:B------:R-:W-:-:S02]  /*1100*/  PRMT R4, RZ, 0x7610, R6 ;  /* 0x00007610ff047816 */ /* 0x000fc40000000006 */
[----:B-1----:R-:W-:Y:S01]  /*1110*/  PRMT R97, RZ, 0x7610, R111 ;  /* 0x00007610ff617816 */ /* 0x002fe2000000006f */
[----:B------:R0:W-:Y:S01]  /*1120*/  STL [R1+0x124], R3 ;  /* 0x0001240301007387 */ /* 0x0001e20000100800 */
[----:B------:R-:W-:Y:S02]  /*1130*/  PRMT R5, RZ, 0x5410, R7 ;  /* 0x00005410ff057816 */ /* 0x000fe40000000007 */
[----:B--2---:R-:W-:Y:S01]  /*1140*/  PRMT R98, RZ, 0x5410, R104 ;  /* 0x00005410ff627816 */ /* 0x004fe20000000068 */
[----:B------:R1:W-:Y:S01]  /*1150*/  STL [R1+0x114], R97 ;  /* 0x0001146101007387 */ /* 0x0003e20000100800 */
[--C-:B------:R-:W-:Y:S02]  /*1160*/  PRMT R153, RZ, 0x5410, R8.reuse ;  /* 0x00005410ff997816 */ /* 0x100fe40000000008 */
[----:B------:R-:W-:Y:S01]  /*1170*/  PRMT R149, RZ, 0x7610, R8 ;  /* 0x00007610ff957816 */ /* 0x000fe20000000008 */
[----:B------:R2:W-:Y:S01]  /*1180*/  STL [R1+0x180], R98 ;  /* 0x0001806201007387 */ /* 0x0005e20000100800 */
[----:B------:R-:W-:-:S02]  /*1190*/  PRMT R196, RZ, 0x5410, R219 ;  /* 0x00005410ffc47816 */ /* 0x000fc400000000db */
[----:B0-----:R-:W-:Y:S02]  /*11a0*/  PRMT R3, RZ, 0x7610, R104 ;  /* 0x00007610ff037816 */ /* 0x001fe40000000068 */
[----:B------:R-:W-:Y:S02]  /*11b0*/  PRMT R192, RZ, 0x7610, R219 ;  /* 0x00007610ffc07816 */ /* 0x000fe400000000db */
[--C-:B-1----:R-:W-:Y:S01]  /*11c0*/  PRMT R97, RZ, 0x5410, R105.reuse ;  /* 0x00005410ff617816 */ /* 0x102fe20000000069 */
[----:B------:R0:W-:Y:S01]  /*11d0*/  STL [R1+0x170], R3 ;  /* 0x0001700301007387 */ /* 0x0001e20000100800 */
[--C-:B------:R-:W-:Y:S02]  /*11e0*/  PRMT R185, RZ, 0x5410, R152.reuse ;  /* 0x00005410ffb97816 */ /* 0x100fe40000000098 */
[----:B--2---:R-:W-:Y:S01]  /*11f0*/  PRMT R98, RZ, 0x7610, R105 ;  /* 0x00007610ff627816 */ /* 0x004fe20000000069 */
[----:B------:R1:W-:Y:S01]  /*1200*/  STL [R1+0x160], R97 ;  /* 0x0001606101007387 */ /* 0x0003e20000100800 */
[----:B------:R-:W-:-:S02]  /*1210*/  PRMT R181, RZ, 0x7610, R152 ;  /* 0x00007610ffb57816 */ /* 0x000fc40000000098 */
[--C-:B------:R-:W-:Y:S01]  /*1220*/  PRMT R145, RZ, 0x5410, R9.reuse ;  /* 0x00005410ff917816 */ /* 0x100fe20000000009 */
[----:B------:R2:W-:Y:S01]  /*1230*/  STL [R1+0x150], R98 ;  /* 0x0001506201007387 */ /* 0x0005e20000100800 */
[----:B------:R-:W-:Y:S02]  /*1240*/  PRMT R141, RZ, 0x7610, R9 ;  /* 0x00007610ff8d7816 */ /* 0x000fe40000000009 */
        /* <DEDUP_REMOVED lines=8> */
[----:B------:R-:W-:Y:S01]  /*12d0*/  PRMT R9, RZ, 0x5410, R11 ;  /* 0x00005410ff097816 */ /* 0x000fe2000000000b */
[----:B------:R2:W-:Y:S01]  /*12e0*/  STL [R1+0x120], R98 ;  /* 0x0001206201007387 */ /* 0x0005e20000100800 */
[--C-:B------:R-:W-:Y:S02]  /*12f0*/  PRMT R152, RZ, 0x5410, R12.reuse ;  /* 0x00005410ff987816 */ /* 0x100fe4000000000c */
[----:B0-----:R-:W-:Y:S02]  /*1300*/  PRMT R3, RZ, 0x7610, R107 ;  /* 0x00007610ff037816 */ /* 0x001fe4000000006b */
[----:B------:R-:W-:-:S02]  /*1310*/  PRMT R148, RZ, 0x7610, R12 ;  /* 0x00007610ff947816 */ /* 0x000fc4000000000c */
[--C-:B-1----:R-:W-:Y:S01]  /*1320*/  PRMT R97, RZ, 0x5410, R100.reuse ;  /* 0x00005410ff617816 */ /* 0x102fe20000000064 */
[----:B------:R0:W-:Y:S01]  /*1330*/  STL [R1+0x110], R3 ;  /* 0x0001100301007387 */ /* 0x0001e20000100800 */
[--C-:B------:R-:W-:Y:S02]  /*1340*/  PRMT R212, RZ, 0x5410, R217.reuse ;  /* 0x00005410ffd47816 */ /* 0x100fe400000000d9 */
[----:B--2---:R-:W-:Y:S01]  /*1350*/  PRMT R98, RZ, 0x7610, R100 ;  /* 0x00007610ff627816 */ /* 0x004fe20000000064 */
[----:B------:R1:W-:Y:S01]  /*1360*/  STL [R1+0x17c], R97 ;  /* 0x00017c6101007387 */ /* 0x0003e20000100800 */
[----:B------:R-:W-:Y:S02]  /*1370*/  PRMT R208, RZ, 0x7610, R217 ;  /* 0x00007610ffd07816 */ /* 0x000fe400000000d9 */
[--C-:B------:R-:W-:Y:S01]  /*1380*/  PRMT R211, RZ, 0x5410, R189.reuse ;  /* 0x00005410ffd37816 */ /* 0x100fe200000000bd */
[----:B------:R2:W-:Y:S01]  /*1390*/  STL [R1+0x16c], R98 ;  /* 0x00016c6201007387 */ /* 0x0005e20000100800 */
[----:B------:R-:W-:-:S02]  /*13a0*/  PRMT R207, RZ, 0x7610, R189 ;  /* 0x00007610ffcf7816 */ /* 0x000fc400000000bd */
[--C-:B0-----:R-:W-:Y:S02]  /*13b0*/  PRMT R3, RZ, 0x5410, R101.reuse ;  /* 0x00005410ff037816 */ /* 0x101fe40000000065 */
[--C-:B------:R-:W-:Y:S02]  /*13c0*/  PRMT R188, RZ, 0x5410, R164.reuse ;  /* 0x00005410ffbc7816 */ /* 0x100fe400000000a4 */
[----:B-1----:R-:W-:Y:S01]  /*13d0*/  PRMT R97, RZ, 0x7610, R101 ;  /* 0x00007610ff617816 */ /* 0x002fe20000000065 */
[----:B------:R0:W-:Y:S01]  /*13e0*/  STL [R1+0x15c], R3 ;  /* 0x00015c0301007387 */ /* 0x0001e20000100800 */
[----:B------:R-:W-:Y:S02]  /*13f0*/  PRMT R184, RZ, 0x7610, R164 ;  /* 0x00007610ffb87816 */ /* 0x000fe400000000a4 */
[----:B--2---:R-:W-:Y:S01]  /*1400*/  PRMT R98, RZ, 0x5410, R102 ;  /* 0x00005410ff627816 */ /* 0x004fe20000000066 */
        /* <DEDUP_REMOVED lines=12> */
[--C-:B------:R-:W-:Y:S02]  /*14d0*/  PRMT R217, RZ, 0x5410, R36.reuse ;  /* 0x00005410ffd97816 */ /* 0x100fe40000000024 */
[----:B------:R-:W-:Y:S01]  /*14e0*/  PRMT R213, RZ, 0x7610, R36 ;  /* 0x00007610ffd57816 */ /* 0x000fe20000000024 */
[----:B------:R-:W-:Y:S01]  /*14f0*/  STL [R1+0x10c], R98 ;  /* 0x00010c6201007387 */ /* 0x000fe20000100800 */
[--C-:B------:R-:W-:Y:S02]  /*1500*/  PRMT R209, RZ, 0x5410, R37.reuse ;  /* 0x00005410ffd17816 */ /* 0x100fe40000000025 */
[----:B0-----:R-:W-:Y:S02]  /*1510*/  PRMT R3, RZ, 0x5410, R92 ;  /* 0x00005410ff037816 */ /* 0x001fe4000000005c */
[----:B------:R-:W-:-:S02]  /*1520*/  PRMT R205, RZ, 0x7610, R37 ;  /* 0x00007610ffcd7816 */ /* 0x000fc40000000025 */
[----:B-1----:R-:W-:Y:S01]  /*1530*/  PRMT R97, RZ, 0x7610, R92 ;  /* 0x00007610ff617816 */ /* 0x002fe2000000005c */
[----:B------:R0:W-:Y:S01]  /*1540*/  STL [R1+0x178], R3 ;  /* 0x0001780301007387 */ /* 0x0001e20000100800 */
[----:B------:R-:W-:Y:S02]  /*1550*/  PRMT R92, RZ, 0x5410, R93 ;  /* 0x00005410ff5c7816 */ /* 0x000fe4000000005d */
[--C-:B------:R-:W-:Y:S01]  /*1560*/  PRMT R201, RZ, 0x5410, R38.reuse ;  /* 0x00005410ffc97816 */ /* 0x100fe20000000026 */
[----:B------:R-:W-:Y:S01]  /*1570*/  STL [R1+0x168], R97 ;  /* 0x0001686101007387 */ /* 0x000fe20000100800 */
[----:B------:R-:W-:Y:S02]  /*1580*/  PRMT R197, RZ, 0x7610, R38 ;  /* 0x00007610ffc57816 */ /* 0x000fe40000000026 */
[--C-:B------:R-:W-:Y:S01]  /*1590*/  PRMT R193, RZ, 0x5410, R39.reuse ;  /* 0x00005410ffc17816 */ /* 0x100fe20000000027 */
[----:B------:R1:W-:Y:S01]  /*15a0*/  STL [R1+0x158], R92 ;  /* 0x0001585c01007387 */ /* 0x0003e20000100800 */
[----:B------:R-:W-:-:S02]  /*15b0*/  PRMT R189, RZ, 0x7610, R39 ;  /* 0x00007610ffbd7816 */ /* 0x000fc40000000027 */
[----:B0-----:R-:W-:Y:S02]  /*15c0*/  PRMT R3, RZ, 0x7610, R93 ;  /* 0x00007610ff037816 */ /* 0x001fe4000000005d */
[----:B------:R-:W-:Y:S02]  /*15d0*/  PRMT R93, RZ, 0x5410, R94 ;  /* 0x00005410ff5d7816 */ /* 0x000fe4000000005e */
[--C-:B------:R-:W-:Y:S01]  /*15e0*/  PRMT R187, RZ, 0x5410, R28.reuse ;  /* 0x00005410ffbb7816 */ /* 0x100fe2000000001c */
[----:B------:R0:W-:Y:S01]  /*15f0*/  STL [R1+0x148], R3 ;  /* 0x0001480301007387 */ /* 0x0001e20000100800 */
[----:B------:R-:W-:Y:S02]  /*1600*/  PRMT R183, RZ, 0x7610, R28 ;  /* 0x00007610ffb77816 */ /* 0x000fe4000000001c */
[----:B-1----:R-:W-:Y:S01]  /*1610*/  PRMT R92, RZ, 0x7610, R94 ;  /* 0x00007610ff5c7816 */ /* 0x002fe2000000005e */
[----:B------:R1:W-:Y:S01]  /*1620*/  STL [R1+0x138], R93 ;  /* 0x0001385d01007387 */ /* 0x0003e20000100800 */
[----:B------:R-:W-:-:S02]  /*1630*/  PRMT R179, RZ, 0x5410, R29 ;  /* 0x00005410ffb37816 */ /* 0x000fc4000000001d */
[----:B------:R-:W-:Y:S01]  /*1640*/  PRMT R174, RZ, 0x7610, R29 ;  /* 0x00007610ffae7816 */ /* 0x000fe2000000001d */
[----:B------:R2:W-:Y:S01]  /*1650*/  STL [R1+0x128], R92 ;  /* 0x0001285c01007387 */ /* 0x0005e20000100800 */
[--C-:B------:R-:W-:Y:S02]  /*1660*/  PRMT R169, RZ, 0x5410, R30.reuse ;  /* 0x00005410ffa97816 */ /* 0x100fe4000000001e */
[--C-:B0-----:R-:W-:Y:S02]  /*1670*/  PRMT R3, RZ, 0x5410, R95.reuse ;  /* 0x00005410ff037816 */ /* 0x101fe4000000005f */
[----:B------:R-:W-:Y:S02]  /*1680*/  PRMT R165, RZ, 0x7610, R30 ;  /* 0x00007610ffa57816 */ /* 0x000fe4000000001e */
[----:B-1----:R-:W-:Y:S01]  /*1690*/  PRMT R93, RZ, 0x7610, R95 ;  /* 0x00007610ff5d7816 */ /* 0x002fe2000000005f */
[----:B------:R0:W-:Y:S01]  /*16a0*/  STL [R1+0x118], R3 ;  /* 0x0001180301007387 */ /* 0x0001e20000100800 */
[----:B------:R-:W-:-:S02]  /*16b0*/  PRMT R161, RZ, 0x5410, R31 ;  /* 0x00005410ffa17816 */ /* 0x000fc4000000001f */
[----:B--2---:R-:W-:Y:S01]  /*16c0*/  PRMT R92, RZ, 0x5410, R88 ;  /* 0x00005410ff5c7816 */ /* 0x004fe20000000058 */
[----:B------:R-:W-:Y:S01]  /*16d0*/  STL [R1+0x108], R93 ;  /* 0x0001085d01007387 */ /* 0x000fe20000100800 */
[----:B------:R-:W-:Y:S02]  /*16e0*/  PRMT R157, RZ, 0x7610, R31 ;  /* 0x00007610ff9d7816 */ /* 0x000fe4000000001f */
[--C-:B------:R-:W-:Y:S01]  /*16f0*/  PRMT R186, RZ, 0x5410, R20.reuse ;  /* 0x00005410ffba7816 */ /* 0x100fe20000000014 */
[----:B------:R-:W-:Y:S01]  /*1700*/  STL [R1+0x104], R92 ;  /* 0x0001045c01007387 */ /* 0x000fe20000100800 */
[----:B------:R-:W-:Y:S02]  /*1710*/  PRMT R182, RZ, 0x7610, R20 ;  /* 0x00007610ffb67816 */ /* 0x000fe40000000014 */
[----:B0-----:R-:W-:Y:S02]  /*1720*/  PRMT R3, RZ, 0x7610, R88 ;  /* 0x00007610ff037816 */ /* 0x001fe40000000058 */
[----:B------:R-:W-:-:S02]  /*1730*/  PRMT R88, RZ, 0x5410, R89 ;  /* 0x00005410ff587816 */ /* 0x000fc40000000059 */
[----:B------:R-:W-:Y:S01]  /*1740*/  PRMT R89, RZ, 0x7610, R89 ;  /* 0x00007610ff597816 */ /* 0x000fe20000000059 */
[----:B------:R0:W-:Y:S01]  /*1750*/  STL [R1+0xf4], R3 ;  /* 0x0000f40301007387 */ /* 0x0001e20000100800 */
[--C-:B------:R-:W-:Y:S02]  /*1760*/  PRMT R178, RZ, 0x5410, R21.reuse ;  /* 0x00005410ffb27816 */ /* 0x100fe40000000015 */
[----:B------:R-:W-:Y:S01]  /*1770*/  PRMT R173, RZ, 0x7610, R21 ;  /* 0x00007610ffad7816 */ /* 0x000fe20000000015 */
[----:B------:R1:W-:Y:S01]  /*1780*/  STL [R1+0xe4], R88 ;  /* 0x0000e45801007387 */ /* 0x0003e20000100800 */
[--C-:B------:R-:W-:Y:S02]  /*1790*/  PRMT R168, RZ, 0x5410, R22.reuse ;  /* 0x00005410ffa87816 */ /* 0x100fe40000000016 */
[----:B------:R-:W-:Y:S01]  /*17a0*/  PRMT R164, RZ, 0x7610, R22 ;  /* 0x00007610ffa47816 */ /* 0x000fe20000000016 */
[----:B------:R2:W-:Y:S01]  /*17b0*/  STL [R1+0xd4], R89 ;  /* 0x0000d45901007387 */ /* 0x0005e20000100800 */
[----:B------:R-:W-:-:S02]  /*17c0*/  PRMT R160, RZ, 0x5410, R23 ;  /* 0x00005410ffa07816 */ /* 0x000fc40000000017 */
[--C-:B0-----:R-:W-:Y:S02]  /*17d0*/  PRMT R3, RZ, 0x5410, R90.reuse ;  /* 0x00005410ff037816 */ /* 0x101fe4000000005a */
[----:B------:R-:W-:Y:S02]  /*17e0*/  PRMT R156, RZ, 0x7610, R23 ;  /* 0x00007610ff9c7816 */ /* 0x000fe40000000017 */
[----:B-1----:R-:W-:Y:S01]  /*17f0*/  PRMT R88, RZ, 0x7610, R90 ;  /* 0x00007610ff587816 */ /* 0x002fe2000000005a */
[----:B------:R0:W-:Y:S01]  /*1800*/  STL [R1+0xc4], R3 ;  /* 0x0000c40301007387 */ /* 0x0001e20000100800 */
[----:B------:R-:W-:Y:S02]  /*1810*/  PRMT R13, RZ, 0x5410, R15 ;  /* 0x00005410ff0d7816 */ /* 0x000fe4000000000f */
[----:B--2---:R-:W-:Y:S01]  /*1820*/  PRMT R89, RZ, 0x5410, R91 ;  /* 0x00005410ff597816 */ /* 0x004fe2000000005b */
[----:B------:R1:W-:Y:S01]  /*1830*/  STL [R1+0xb4], R88 ;  /* 0x0000b45801007387 */ /* 0x0003e20000100800 */
[----:B------:R-:W-:-:S02]  /*1840*/  PRMT R204, RZ, 0x5410, R218 ;  /* 0x00005410ffcc7816 */ /* 0x000fc400000000da */
[----:B------:R-:W-:Y:S01]  /*1850*/  PRMT R200, RZ, 0x7610, R218 ;  /* 0x00007610ffc87816 */ /* 0x000fe200000000da */
[----:B------:R-:W-:Y:S01]  /*1860*/  STL [R1+0xa4], R89 ;  /* 0x0000a45901007387 */ /* 0x000fe20000100800 */
[--C-:B------:R-:W-:Y:S02]  /*1870*/  PRMT R151, RZ, 0x5410, R16.reuse ;  /* 0x00005410ff977816 */ /* 0x100fe40000000010 */
[----:B0-----:R-:W-:Y:S02]  /*1880*/  PRMT R3, RZ, 0x7610, R91 ;  /* 0x00007610ff037816 */ /* 0x001fe4000000005b */
[----:B------:R-:W-:Y:S02]  /*1890*/  PRMT R147, RZ, 0x7610, R16 ;  /* 0x00007610ff937816 */ /* 0x000fe40000000010 */
[--C-:B-1----:R-:W-:Y:S01]  /*18a0*/  PRMT R88, RZ, 0x5410, R84.reuse ;  /* 0x00005410ff587816 */ /* 0x102fe20000000054 */
[----:B------:R0:W-:Y:S01]  /*18b0*/  STL [R1+0x94], R3 ;  /* 0x0000940301007387 */ /* 0x0001e20000100800 */
[----:B------:R-:W-:-:S02]  /*18c0*/  PRMT R84, RZ, 0x7610, R84 ;  /* 0x00007610ff547816 */ /* 0x000fc40000000054 */
[----:B------:R-:W-:Y:S01]  /*18d0*/  PRMT R143, RZ, 0x5410, R17 ;  /* 0x00005410ff8f7816 */ /* 0x000fe20000000011 */
[----:B------:R-:W-:Y:S01]  /*18e0*/  STL [R1+0x100], R88 ;  /* 0x0001005801007387 */ /* 0x000fe20000100800 */
[--C-:B------:R-:W-:Y:S02]  /*18f0*/  PRMT R20, RZ, 0x5410, R24.reuse ;  /* 0x00005410ff147816 */ /* 0x100fe40000000018 */
[----:B------:R-:W-:Y:S01]  /*1900*/  PRMT R21, RZ, 0x7610, R24 ;  /* 0x00007610ff157816 */ /* 0x000fe20000000018 */
[----:B------:R1:W-:Y:S01]  /*1910*/  STL [R1+0xf0], R84 ;  /* 0x0000f05401007387 */ /* 0x0003e20000100800 */
[----:B------:R-:W-:Y:S02]  /*1920*/  PRMT R22, RZ, 0x5410, R25 ;  /* 0x00005410ff167816 */ /* 0x000fe40000000019 */
[--C-:B0-----:R-:W-:Y:S02]  /*1930*/  PRMT R3, RZ, 0x5410, R85.reuse ;  /* 0x00005410ff037816 */ /* 0x101fe40000000055 */
[----:B------:R-:W-:-:S02]  /*1940*/  PRMT R85, RZ, 0x7610, R85 ;  /* 0x00007610ff557816 */ /* 0x000fc40000000055 */
[----:B------:R-:W-:Y:S01]  /*1950*/  PRMT R23, RZ, 0x7610, R25 ;  /* 0x00007610ff177816 */ /* 0x000fe20000000019 */
[----:B------:R0:W-:Y:S01]  /*1960*/  STL [R1+0xe0], R3 ;  /* 0x0000e00301007387 */ /* 0x0001e20000100800 */
[----:B------:R-:W-:Y:S02]  /*1970*/  PRMT R28, RZ, 0x5410, R32 ;  /* 0x00005410ff1c7816 */ /* 0x000fe40000000020 */
[----:B-1----:R-:W-:Y:S01]  /*1980*/  PRMT R84, RZ, 0x5410, R86 ;  /* 0x00005410ff547816 */ /* 0x002fe20000000056 */
[----:B------:R1:W-:Y:S01]  /*1990*/  STL [R1+0xd0], R85 ;  /* 0x0000d05501007387 */ /* 0x0003e20000100800 */
[----:B------:R-:W-:Y:S02]  /*19a0*/  PRMT R29, RZ, 0x7610, R32 ;  /* 0x00007610ff1d7816 */ /* 0x000fe40000000020 */
[--C-:B------:R-:W-:Y:S01]  /*19b0*/  PRMT R30, RZ, 0x5410, R33.reuse ;  /* 0x00005410ff1e7816 */ /* 0x100fe20000000021 */
[----:B------:R2:W-:Y:S01]  /*19c0*/  STL [R1+0xc0], R84 ;  /* 0x0000c05401007387 */ /* 0x0005e20000100800 */
[----:B------:R-:W-:-:S02]  /*19d0*/  PRMT R31, RZ, 0x7610, R33 ;  /* 0x00007610ff1f7816 */ /* 0x000fc40000000021 */
[----:B0-----:R-:W-:Y:S02]  /*19e0*/  PRMT R3, RZ, 0x7610, R86 ;  /* 0x00007610ff037816 */ /* 0x001fe40000000056 */
[--C-:B------:R-:W-:Y:S02]  /*19f0*/  PRMT R36, RZ, 0x5410, R40.reuse ;  /* 0x00005410ff247816 */ /* 0x100fe40000000028 */
[--C-:B-1----:R-:W-:Y:S01]  /*1a00*/  PRMT R85, RZ, 0x5410, R87.reuse ;  /* 0x00005410ff557816 */ /* 0x102fe20000000057 */
[----:B------:R0:W-:Y:S01]  /*1a10*/  STL [R1+0xb0], R3 ;  /* 0x0000b00301007387 */ /* 0x0001e20000100800 */
[----:B------:R-:W-:Y:S02]  /*1a20*/  PRMT R37, RZ, 0x7610, R40 ;  /* 0x00007610ff257816 */ /* 0x000fe40000000028 */
[----:B--2---:R-:W-:Y:S01]  /*1a30*/  PRMT R84, RZ, 0x7610, R87 ;  /* 0x00007610ff547816 */ /* 0x004fe20000000057 */
[----:B------:R-:W-:Y:S01]  /*1a40*/  STL [R1+0xa0], R85 ;  /* 0x0000a05501007387 */ /* 0x000fe20000100800 */
[----:B------:R-:W-:-:S02]  /*1a50*/  PRMT R38, RZ, 0x5410, R41 ;  /* 0x00005410ff267816 */ /* 0x000fc40000000029 */
[----:B------:R-:W-:Y:S01]  /*1a60*/  PRMT R39, RZ, 0x7610, R41 ;  /* 0x00007610ff277816 */ /* 0x000fe20000000029 */
[----:B------:R1:W-:Y:S01]  /*1a70*/  STL [R1+0x90], R84 ;  /* 0x0000905401007387 */ /* 0x0003e20000100800 */
[--C-:B------:R-:W-:Y:S02]  /*1a80*/  PRMT R244, RZ, 0x5410, R249.reuse ;  /* 0x00005410fff47816 */ /* 0x100fe400000000f9 */
[--C-:B0-----:R-:W-:Y:S02]  /*1a90*/  PRMT R3, RZ, 0x5410, R80.reuse ;  /* 0x00005410ff037816 */ /* 0x101fe40000000050 */
[----:B------:R-:W-:Y:S02]  /*1aa0*/  PRMT R80, RZ, 0x7610, R80 ;  /* 0x00007610ff507816 */ /* 0x000fe40000000050 */
[----:B------:R-:W-:Y:S01]  /*1ab0*/  PRMT R240, RZ, 0x7610, R249 ;  /* 0x00007610fff07816 */ /* 0x000fe200000000f9 */
[----:B------:R0:W-:Y:S01]  /*1ac0*/  STL [R1+0xfc], R3 ;  /* 0x0000fc0301007387 */ /* 0x0001e20000100800 */
[----:B------:R-:W-:-:S02]  /*1ad0*/  PRMT R247, RZ, 0x7610, R220 ;  /* 0x00007610fff77816 */ /* 0x000fc400000000dc */
[----:B-1----:R-:W-:Y:S01]  /*1ae0*/  PRMT R84, RZ, 0x5410, R81 ;  /* 0x00005410ff547816 */ /* 0x002fe20000000051 */
[----:B------:R1:W-:Y:S01]  /*1af0*/  STL [R1+0xec], R80 ;  /* 0x0000ec5001007387 */ /* 0x0003e20000100800 */
[--C-:B------:R-:W-:Y:S02]  /*1b00*/  PRMT R243, RZ, 0x5410, R221.reuse ;  /* 0x00005410fff37816 */ /* 0x100fe400000000dd */
[----:B------:R-:W-:Y:S01]  /*1b10*/  PRMT R239, RZ, 0x7610, R221 ;  /* 0x00007610ffef7816 */ /* 0x000fe200000000dd */
[----:B------:R-:W-:Y:S01]  /*1b20*/  STL [R1+0xdc], R84 ;  /* 0x0000dc5401007387 */ /* 0x000fe20000100800 */
[----:B------:R-:W-:Y:S02]  /*1b30*/  PRMT R203, RZ, 0x5410, R190 ;  /* 0x00005410ffcb7816 */ /* 0x000fe400000000be */
[----:B0-----:R-:W-:Y:S02]  /*1b40*/  PRMT R3, RZ, 0x7610, R81 ;  /* 0x00007610ff037816 */ /* 0x001fe40000000051 */
[----:B------:R-:W-:-:S02]  /*1b50*/  PRMT R81, RZ, 0x7610, R82 ;  /* 0x00007610ff517816 */ /* 0x000fc40000000052 */
[----:B-1----:R-:W-:Y:S01]  /*1b60*/  PRMT R80, RZ, 0x5410, R82 ;  /* 0x00005410ff507816 */ /* 0x002fe20000000052 */
[----:B------:R0:W-:Y:S01]  /*1b70*/  STL [R1+0xcc], R3 ;  /* 0x0000cc0301007387 */ /* 0x0001e20000100800 */
[----:B------:R-:W-:Y:S02]  /*1b80*/  PRMT R199, RZ, 0x7610, R190 ;  /* 0x00007610ffc77816 */ /* 0x000fe400000000be */
[--C-:B------:R-:W-:Y:S01]  /*1b90*/  PRMT R218, RZ, 0x5410, R44.reuse ;  /* 0x00005410ffda7816 */ /* 0x100fe2000000002c */
[----:B------:R1:W-:Y:S01]  /*1ba0*/  STL [R1+0xbc], R80 ;  /* 0x0000bc5001007387 */ /* 0x0003e20000100800 */
[----:B------:R-:W-:Y:S02]  /*1bb0*/  PRMT R214, RZ, 0x7610, R44 ;  /* 0x00007610ffd67816 */ /* 0x000fe4000000002c */
[--C-:B------:R-:W-:Y:S01]  /*1bc0*/  PRMT R210, RZ, 0x5410, R45.reuse ;  /* 0x00005410ffd27816 */ /* 0x100fe2000000002d */
        /* <DEDUP_REMOVED lines=10> */
[--C-:B------:R-:W-:Y:S01]  /*1c70*/  PRMT R32, RZ, 0x5410, R34.reuse ;  /* 0x00005410ff207816 */ /* 0x100fe20000000022 */
[----:B------:R-:W-:Y:S01]  /*1c80*/  STL [R1+0xf8], R81 ;  /* 0x0000f85101007387 */ /* 0x000fe20000100800 */
[----:B------:R-:W-:Y:S02]  /*1c90*/  PRMT R33, RZ, 0x7610, R34 ;  /* 0x00007610ff217816 */ /* 0x000fe40000000022 */
[----:B0-----:R-:W-:Y:S02]  /*1ca0*/  PRMT R3, RZ, 0x7610, R76 ;  /* 0x00007610ff037816 */ /* 0x001fe4000000004c */
[--C-:B------:R-:W-:Y:S02]  /*1cb0*/  PRMT R76, RZ, 0x7610, R77.reuse ;  /* 0x00007610ff4c7816 */ /* 0x100fe4000000004d */
[----:B-1----:R-:W-:Y:S01]  /*1cc0*/  PRMT R80, RZ, 0x5410, R77 ;  /* 0x00005410ff507816 */ /* 0x002fe2000000004d */
[----:B------:R0:W-:Y:S01]  /*1cd0*/  STL [R1+0xe8], R3 ;  /* 0x0000e80301007387 */ /* 0x0001e20000100800 */
[----:B------:R-:W-:-:S02]  /*1ce0*/  PRMT R77, RZ, 0x7610, R78 ;  /* 0x00007610ff4d7816 */ /* 0x000fc4000000004e */
[--C-:B------:R-:W-:Y:S01]  /*1cf0*/  PRMT R40, RZ, 0x5410, R42.reuse ;  /* 0x00005410ff287816 */ /* 0x100fe2000000002a */
[----:B------:R-:W-:Y:S01]  /*1d00*/  STL [R1+0xd8], R80 ;  /* 0x0000d85001007387 */ /* 0x000fe20000100800 */
[----:B------:R-:W-:Y:S02]  /*1d10*/  PRMT R41, RZ, 0x7610, R42 ;  /* 0x00007610ff297816 */ /* 0x000fe4000000002a */
[--C-:B------:R-:W-:Y:S01]  /*1d20*/  PRMT R236, RZ, 0x5410, R250.reuse ;  /* 0x00005410ffec7816 */ /* 0x100fe200000000fa */
[----:B------:R1:W-:Y:S01]  /*1d30*/  STL [R1+0xc8], R76 ;  /* 0x0000c84c01007387 */ /* 0x0003e20000100800 */
[----:B------:R-:W-:Y:S02]  /*1d40*/  PRMT R232, RZ, 0x7610, R250 ;  /* 0x00007610ffe87816 */ /* 0x000fe400000000fa */
[----:B0-----:R-:W-:Y:S02]  /*1d50*/  PRMT R3, RZ, 0x5410, R78 ;  /* 0x00005410ff037816 */ /* 0x001fe4000000004e */
[----:B------:R-:W-:-:S02]  /*1d60*/  PRMT R235, RZ, 0x5410, R222 ;  /* 0x00005410ffeb7816 */ /* 0x000fc400000000de */
[----:B------:R-:W-:Y:S01]  /*1d70*/  PRMT R231, RZ, 0x7610, R222 ;  /* 0x00007610ffe77816 */ /* 0x000fe200000000de */
[----:B------:R0:W-:Y:S01]  /*1d80*/  STL [R1+0xb8], R3 ;  /* 0x0000b80301007387 */ /* 0x0001e20000100800 */
[----:B------:R-:W-:Y:S02]  /*1d90*/  PRMT R227, RZ, 0x5410, R223 ;  /* 0x00005410ffe37816 */ /* 0x000fe400000000df */
[----:B-1----:R-:W-:Y:S01]  /*1da0*/  PRMT R76, RZ, 0x5410, R79 ;  /* 0x00005410ff4c7816 */ /* 0x002fe2000000004f */
[----:B------:R1:W-:Y:S01]  /*1db0*/  STL [R1+0xa8], R77 ;  /* 0x0000a84d01007387 */ /* 0x0003e20000100800 */
[--C-:B------:R-:W-:Y:S02]  /*1dc0*/  PRMT R249, RZ, 0x5410, R48.reuse ;  /* 0x00005410fff97816 */ /* 0x100fe40000000030 */
[----:B------:R-:W-:Y:S01]  /*1dd0*/  PRMT R245, RZ, 0x7610, R48 ;  /* 0x00007610fff57816 */ /* 0x000fe20000000030 */
[----:B------:R2:W-:Y:S01]  /*1de0*/  STL [R1+0x98], R76 ;  /* 0x0000984c01007387 */ /* 0x0005e20000100800 */
[----:B------:R-:W-:-:S02]  /*1df0*/  PRMT R241, RZ, 0x5410, R49 ;  /* 0x00005410fff17816 */ /* 0x000fc40000000031 */
[----:B0-----:R-:W-:Y:S02]  /*1e00*/  PRMT R3, RZ, 0x7610, R79 ;  /* 0x00007610ff037816 */ /* 0x001fe4000000004f */
[----:B------:R-:W-:Y:S02]  /*1e10*/  PRMT R237, RZ, 0x7610, R49 ;  /* 0x00007610ffed7816 */ /* 0x000fe40000000031 */
[----:B-1----:R-:W-:Y:S01]  /*1e20*/  PRMT R77, RZ, 0x5410, R72 ;  /* 0x00005410ff4d7816 */ /* 0x002fe20000000048 */
[----:B------:R0:W-:Y:S01]  /*1e30*/  STL [R1+0x88], R3 ;  /* 0x0000880301007387 */ /* 0x0001e20000100800 */
[----:B------:R-:W-:Y:S02]  /*1e40*/  PRMT R233, RZ, 0x5410, R50 ;  /* 0x00005410ffe97816 */ /* 0x000fe40000000032 */
[----:B--2---:R-:W-:Y:S01]  /*1e50*/  PRMT R76, RZ, 0x7610, R72 ;  /* 0x00007610ff4c7816 */ /* 0x004fe20000000048 */
[----:B------:R-:W-:Y:S01]  /*1e60*/  STL [R1+0x84], R77 ;  /* 0x0000844d01007387 */ /* 0x000fe20000100800 */
[----:B------:R-:W-:-:S02]  /*1e70*/  PRMT R72, RZ, 0x7610, R73 ;  /* 0x00007610ff487816 */ /* 0x000fc40000000049 */
[----:B------:R-:W-:Y:S01]  /*1e80*/  PRMT R229, RZ, 0x7610, R50 ;  /* 0x00007610ffe57816 */ /* 0x000fe20000000032 */
[----:B------:R-:W-:Y:S01]  /*1e90*/  STL [R1+0x74], R76 ;  /* 0x0000744c01007387 */ /* 0x000fe20000100800 */
[----:B------:R-:W-:Y:S02]  /*1ea0*/  PRMT R225, RZ, 0x5410, R51 ;  /* 0x00005410ffe17816 */ /* 0x000fe40000000033 */
[----:B0-----:R-:W-:Y:S02]  /*1eb0*/  PRMT R3, RZ, 0x5410, R73 ;  /* 0x00005410ff037816 */ /* 0x001fe40000000049 */
[----:B------:R-:W-:Y:S02]  /*1ec0*/  PRMT R73, RZ, 0x5410, R74 ;  /* 0x00005410ff497816 */ /* 0x000fe4000000004a */
[----:B------:R-:W-:Y:S01]  /*1ed0*/  PRMT R221, RZ, 0x7610, R51 ;  /* 0x00007610ffdd7816 */ /* 0x000fe20000000033 */
[----:B------:R0:W-:Y:S01]  /*1ee0*/  STL [R1+0x64], R3 ;  /* 0x0000640301007387 */ /* 0x0001e20000100800 */
[----:B------:R-:W-:-:S02]  /*1ef0*/  PRMT R195, RZ, 0x5410, R191 ;  /* 0x00005410ffc37816 */ /* 0x000fc400000000bf */
[--C-:B------:R-:W-:Y:S01]  /*1f00*/  PRMT R202, RZ, 0x5410, R46.reuse ;  /* 0x00005410ffca7816 */ /* 0x100fe2000000002e */
[----:B------:R1:W-:Y:S01]  /*1f10*/  STL [R1+0x54], R72 ;  /* 0x0000544801007387 */ /* 0x0003e20000100800 */
[----:B------:R-:W-:Y:S01]  /*1f20*/  PRMT R198, RZ, 0x7610, R46 ;  /* 0x00007610ffc67816 */ /* 0x000fe2000000002e */
[----:B------:R-:W-:Y:S01]  /*1f30*/  IMAD.MOV.U32 R46, RZ, RZ, R96 ;  /* 0x000000ffff2e7224 */ /* 0x000fe200078e0060 */
        /* <DEDUP_REMOVED lines=10> */
[----:B------:R-:W-:Y:S02]  /*1fe0*/  PRMT R26, RZ, 0x5410, R27 ;  /* 0x00005410ff1a7816 */ /* 0x000fe4000000001b */
[----:B------:R-:W-:Y:S01]  /*1ff0*/  PRMT R34, RZ, 0x5410, R35 ;  /* 0x00005410ff227816 */ /* 0x000fe20000000023 */
[----:B------:R-:W-:Y:S01]  /*2000*/  STL [R1+0x14], R73 ;  /* 0x0000144901007387 */ /* 0x000fe20000100800 */
[----:B------:R-:W-:-:S02]  /*2010*/  PRMT R42, RZ, 0x5410, R43 ;  /* 0x00005410ff2a7816 */ /* 0x000fc4000000002b */
[----:B0-----:R-:W-:Y:S02]  /*2020*/  PRMT R3, RZ, 0x5410, R68 ;  /* 0x00005410ff037816 */ /* 0x001fe40000000044 */
[----:B------:R-:W-:Y:S02]  /*2030*/  PRMT R44, RZ, 0x5410, R52 ;  /* 0x00005410ff2c7816 */ /* 0x000fe40000000034 */
[----:B-1----:R-:W-:Y:S01]  /*2040*/  PRMT R72, RZ, 0x7610, R68 ;  /* 0x00007610ff487816 */ /* 0x002fe20000000044 */
[----:B------:R0:W-:Y:S01]  /*2050*/  STL [R1+0x80], R3 ;  /* 0x0000800301007387 */ /* 0x0001e20000100800 */
[----:B------:R-:W-:Y:S02]  /*2060*/  PRMT R68, RZ, 0x5410, R69 ;  /* 0x00005410ff447816 */ /* 0x000fe40000000045 */
[----:B------:R-:W-:Y:S01]  /*2070*/  PRMT R45, RZ, 0x7610, R52 ;  /* 0x00007610ff2d7816 */ /* 0x000fe20000000034 */
[----:B------:R-:W-:Y:S01]  /*2080*/  STL [R1+0x70], R72 ;  /* 0x0000704801007387 */ /* 0x000fe20000100800 */
[----:B------:R-:W-:-:S02]  /*2090*/  PRMT R228, RZ, 0x5410, R251 ;  /* 0x00005410ffe47816 */ /* 0x000fc400000000fb */
[----:B------:R-:W-:Y:S01]  /*20a0*/  PRMT R224, RZ, 0x7610, R251 ;  /* 0x00007610ffe07816 */ /* 0x000fe200000000fb */
[----:B------:R1:W-:Y:S01]  /*20b0*/  STL [R1+0x60], R68 ;  /* 0x0000604401007387 */ /* 0x0003e20000100800 */
[----:B------:R-:W-:Y:S02]  /*20c0*/  PRMT R223, RZ, 0x7610, R223 ;  /* 0x00007610ffdf7816 */ /* 0x000fe400000000df */
[----:B0-----:R-:W-:Y:S02]  /*20d0*/  PRMT R3, RZ, 0x7610, R69 ;  /* 0x00007610ff037816 */ /* 0x001fe40000000045 */
[----:B------:R-:W-:Y:S02]  /*20e0*/  PRMT R69, RZ, 0x5410, R70 ;  /* 0x00005410ff457816 */ /* 0x000fe40000000046 */
[--C-:B------:R-:W-:Y:S01]  /*20f0*/  PRMT R250, RZ, 0x5410, R56.reuse ;  /* 0x00005410fffa7816 */ /* 0x100fe20000000038 */
[----:B------:R0:W-:Y:S01]  /*2100*/  STL [R1+0x50], R3 ;  /* 0x0000500301007387 */ /* 0x0001e20000100800 */
[----:B------:R-:W-:-:S02]  /*2110*/  PRMT R246, RZ, 0x7610, R56 ;  /* 0x00007610fff67816 */ /* 0x000fc40000000038 */
[----:B-1----:R-:W-:Y:S01]  /*2120*/  PRMT R68, RZ, 0x7610, R70 ;  /* 0x00007610ff447816 */ /* 0x002fe20000000046 */
[----:B------:R1:W-:Y:S01]  /*2130*/  STL [R1+0x40], R69 ;  /* 0x0000404501007387 */ /* 0x0003e20000100800 */
[--C-:B------:R-:W-:Y:S02]  /*2140*/  PRMT R242, RZ, 0x5410, R57.reuse ;  /* 0x00005410fff27816 */ /* 0x100fe40000000039 */
[----:B------:R-:W-:Y:S01]  /*2150*/  PRMT R238, RZ, 0x7610, R57 ;  /* 0x00007610ffee7816 */ /* 0x000fe20000000039 */
[----:B------:R2:W-:Y:S01]  /*2160*/  STL [R1+0x30], R68 ;  /* 0x0000304401007387 */ /* 0x0005e20000100800 */
[--C-:B------:R-:W-:Y:S02]  /*2170*/  PRMT R234, RZ, 0x5410, R58.reuse ;  /* 0x00005410ffea7816 */ /* 0x100fe4000000003a */
[----:B0-----:R-:W-:Y:S02]  /*2180*/  PRMT R3, RZ, 0x5410, R71 ;  /* 0x00005410ff037816 */ /* 0x001fe40000000047 */
[----:B------:R-:W-:-:S02]  /*2190*/  PRMT R230, RZ, 0x7610, R58 ;  /* 0x00007610ffe67816 */ /* 0x000fc4000000003a */
[----:B-1----:R-:W-:Y:S01]  /*21a0*/  PRMT R69, RZ, 0x7610, R71 ;  /* 0x00007610ff457816 */ /* 0x002fe20000000047 */
[----:B------:R0:W-:Y:S01]  /*21b0*/  STL [R1+0x20], R3 ;  /* 0x0000200301007387 */ /* 0x0001e20000100800 */
[--C-:B------:R-:W-:Y:S02]  /*21c0*/  PRMT R226, RZ, 0x5410, R59.reuse ;  /* 0x00005410ffe27816 */ /* 0x100fe4000000003b */
[----:B--2---:R-:W-:Y:S01]  /*21d0*/  PRMT R68, RZ, 0x5410, R64 ;  /* 0x00005410ff447816 */ /* 0x004fe20000000040 */
[----:B------:R-:W-:Y:S01]  /*21e0*/  STL [R1+0x10], R69 ;  /* 0x0000104501007387 */ /* 0x000fe20000100800 */
[----:B------:R-:W-:Y:S02]  /*21f0*/  PRMT R222, RZ, 0x7610, R59 ;  /* 0x00007610ffde7816 */ /* 0x000fe4000000003b */
[----:B------:R-:W-:Y:S01]  /*2200*/  PRMT R191, RZ, 0x7610, R191 ;  /* 0x00007610ffbf7816 */ /* 0x000fe200000000bf */
[----:B------:R-:W-:Y:S01]  /*2210*/  STL [R1+0x7c], R68 ;  /* 0x00007c4401007387 */ /* 0x000fe20000100800 */
[----:B------:R-:W-:-:S02]  /*2220*/  PRMT R166, RZ, 0x7610, R166 ;  /* 0x00007610ffa67816 */ /* 0x000fc400000000a6 */
[----:B0-----:R-:W-:Y:S02]  /*2230*/  PRMT R3, RZ, 0x7610, R64 ;  /* 0x00007610ff037816 */ /* 0x001fe40000000040 */
[--C-:B------:R-:W-:Y:S02]  /*2240*/  PRMT R64, RZ, 0x5410, R65.reuse ;  /* 0x00005410ff407816 */ /* 0x100fe40000000041 */
[----:B------:R-:W-:Y:S01]  /*2250*/  PRMT R65, RZ, 0x7610, R65 ;  /* 0x00007610ff417816 */ /* 0x000fe20000000041 */
[----:B------:R0:W-:Y:S01]  /*2260*/  STL [R1+0x6c], R3 ;  /* 0x00006c0301007387 */ /* 0x0001e20000100800 */
[----:B------:R-:W-:Y:S02]  /*2270*/  PRMT R155, RZ, 0x7610, R155 ;  /* 0x00007610ff9b7816 */ /* 0x000fe4000000009b */
[----:B------:R-:W-:Y:S01]  /*2280*/  PRMT R27, RZ, 0x7610, R27 ;  /* 0x00007610ff1b7816 */ /* 0x000fe2000000001b */
        /* <DEDUP_REMOVED lines=14> */
[----:B------:R-:W-:Y:S01]  /*2370*/  STL [R1+0x1c], R65 ;  /* 0x00001c4101007387 */ /* 0x000fe20000100800 */
[----:B------:R-:W-:Y:S02]  /*2380*/  PRMT R52, RZ, 0x7610, R55 ;  /* 0x00007610ff347816 */ /* 0x000fe40000000037 */
[----:B0-----:R-:W-:Y:S02]  /*2390*/  PRMT R3, RZ, 0x7610, R67 ;  /* 0x00007610ff037816 */ /* 0x001fe40000000043 */
[----:B-1----:R-:W-:-:S02]  /*23a0*/  PRMT R64, RZ, 0x5410, R60 ;  /* 0x00005410ff407816 */ /* 0x002fc4000000003c */
[----:B------:R-:W-:Y:S01]  /*23b0*/  PRMT R60, RZ, 0x7610, R60 ;  /* 0x00007610ff3c7816 */ /* 0x000fe2000000003c */
[----:B------:R0:W-:Y:S04]  /*23c0*/  STL [R1+0xc], R3 ;  /* 0x00000c0301007387 */ /* 0x0001e80000100800 */
[----:B------:R-:W-:Y:S04]  /*23d0*/  STL [R1+0x78], R64 ;  /* 0x0000784001007387 */ /* 0x000fe80000100800 */
[----:B------:R1:W-:Y:S01]  /*23e0*/  STL [R1+0x68], R60 ;  /* 0x0000683c01007387 */ /* 0x0003e20000100800 */
[----:B0-----:R-:W-:-:S02]  /*23f0*/  PRMT R3, RZ, 0x5410, R61 ;  /* 0x00005410ff037816 */ /* 0x001fc4000000003d */
[----:B------:R-:W-:-:S03]  /*2400*/  PRMT R61, RZ, 0x7610, R61 ;  /* 0x00007610ff3d7816 */ /* 0x000fc6000000003d */
[----:B------:R0:W-:Y:S01]  /*2410*/  STL [R1+0x58], R3 ;  /* 0x0000580301007387 */ /* 0x0001e20000100800 */
[----:B-1----:R-:W-:-:S03]  /*2420*/  PRMT R60, RZ, 0x5410, R62 ;  /* 0x00005410ff3c7816 */ /* 0x002fc6000000003e */
[----:B------:R1:W-:Y:S04]  /*2430*/  STL [R1+0x48], R61 ;  /* 0x0000483d01007387 */ /* 0x0003e80000100800 */
[----:B------:R2:W-:Y:S01]  /*2440*/  STL [R1+0x38], R60 ;  /* 0x0000383c01007387 */ /* 0x0005e20000100800 */
[----:B0-----:R-:W-:Y:S02]  /*2450*/  PRMT R3, RZ, 0x7610, R62 ;  /* 0x00007610ff037816 */ /* 0x001fe4000000003e */
[----:B-1----:R-:W-:-:S03]  /*2460*/  PRMT R61, RZ, 0x5410, R63 ;  /* 0x00005410ff3d7816 */ /* 0x002fc6000000003f */
[----:B------:R0:W-:Y:S01]  /*2470*/  STL [R1+0x28], R3 ;  /* 0x0000280301007387 */ /* 0x0001e20000100800 */
[----:B--2---:R-:W-:-:S03]  /*2480*/  PRMT R60, RZ, 0x7610, R63 ;  /* 0x00007610ff3c7816 */ /* 0x004fc6000000003f */
[----:B------:R-:W-:Y:S04]  /*2490*/  STL [R1+0x18], R61 ;  /* 0x0000183d01007387 */ /* 0x000fe80000100800 */
[----:B------:R-:W-:Y:S01]  /*24a0*/  STL [R1+0x8], R60 ;  /* 0x0000083c01007387 */ /* 0x000fe20000100800 */
[--C-:B0-----:R-:W-:Y:S02]  /*24b0*/  PRMT R3, RZ, 0x5410, R248.reuse ;  /* 0x00005410ff037816 */ /* 0x101fe400000000f8 */
[----:B------:R-:W-:-:S03]  /*24c0*/  PRMT R248, RZ, 0x7610, R248 ;  /* 0x00007610fff87816 */ /* 0x000fc600000000f8 */
[----:B------:R0:W-:Y:S02]  /*24d0*/  STL [R1+0x4], R3 ;  /* 0x0000040301007387 */ /* 0x0001e40000100800 */
[----:B0-----:R-:W-:Y:S02]  /*24e0*/  PRMT R3, RZ, 0x5410, R220 ;  /* 0x00005410ff037816 */ /* 0x001fe400000000dc */
[--C-:B------:R-:W-:Y:S02]  /*24f0*/  PRMT R220, RZ, 0x5410, R216.reuse ;  /* 0x00005410ffdc7816 */ /* 0x100fe400000000d8 */
[----:B------:R-:W-:Y:S01]  /*2500*/  PRMT R216, RZ, 0x7610, R216 ;  /* 0x00007610ffd87816 */ /* 0x000fe200000000d8 */
[----:B------:R0:W-:Y:S02]  /*2510*/  STL [R1], R3 ;  /* 0x0000000301007387 */ /* 0x0001e40000100800 */
[----:B0-----:R-:W-:Y:S02]  /*2520*/  PRMT R3, RZ, 0x5410, R6 ;  /* 0x00005410ff037816 */ /* 0x001fe40000000006 */
[----:B------:R-:W-:-:S02]  /*2530*/  PRMT R6, RZ, 0x7610, R7 ;  /* 0x00007610ff067816 */ /* 0x000fc40000000007 */
[----:B------:R-:W-:Y:S02]  /*2540*/  PRMT R7, RZ, 0x5410, R10 ;  /* 0x00005410ff077816 */ /* 0x000fe4000000000a */
[----:B------:R-:W-:Y:S02]  /*2550*/  PRMT R10, RZ, 0x7610, R11 ;  /* 0x00007610ff0a7816 */ /* 0x000fe4000000000b */
[----:B------:R-:W-:Y:S02]  /*2560*/  PRMT R11, RZ, 0x5410, R14 ;  /* 0x00005410ff0b7816 */ /* 0x000fe4000000000e */
[----:B------:R-:W-:Y:S02]  /*2570*/  PRMT R14, RZ, 0x7610, R15 ;  /* 0x00007610ff0e7816 */ /* 0x000fe4000000000f */
[----:B------:R-:W-:Y:S02]  /*2580*/  PRMT R15, RZ, 0x7610, R17 ;  /* 0x00007610ff0f7816 */ /* 0x000fe40000000011 */
[----:B------:R-:W-:-:S02]  /*2590*/  PRMT R17, RZ, 0x7610, R18 ;  /* 0x00007610ff117816 */ /* 0x000fc40000000012 */
[--C-:B------:R-:W-:Y:S02]  /*25a0*/  PRMT R18, RZ, 0x5410, R19.reuse ;  /* 0x00005410ff127816 */ /* 0x100fe40000000013 */
[----:B------:R-:W-:Y:S02]  /*25b0*/  PRMT R19, RZ, 0x7610, R19 ;  /* 0x00007610ff137816 */ /* 0x000fe40000000013 */
.L_x_307:
[----:B------:R-:W0:Y:S01]  /*25c0*/  S2R R78, SR_TID.X ;  /* 0x00000000004e7919 */ /* 0x000e220000002100 */
[----:B------:R-:W-:Y:S01]  /*25d0*/  IMAD R72, R46, c[0x0][0x168], RZ ;  /* 0x00005a002e487a24 */ /* 0x000fe200078e02ff */
[----:B------:R-:W-:Y:S04]  /*25e0*/  BSSY B0, `(.L_x_16) ;  /* 0x000009a000007945 */ /* 0x000fe80003800000 */
[----:B------:R-:W-:-:S04]  /*25f0*/  SHF.R.S32.HI R73, RZ, 0x1f, R72 ;  /* 0x0000001fff497819 */ /* 0x000fc80000011448 */
[----:B------:R-:W-:Y:S02]  /*2600*/  LEA.HI R73, R73, R72, RZ, 0x3 ;  /* 0x0000004849497211 */ /* 0x000fe400078f18ff */
[----:B0-----:R-:W-:-:S04]  /*2610*/  LOP3.LUT R78, R78, 0x1f, RZ, 0xc0, !PT ;  /* 0x0000001f4e4e7812 */ /* 0x001fc800078ec0ff */
[----:B------:R-:W-:-:S05]  /*2620*/  LEA.HI.SX32 R81, R73, R78, 0x1d ;  /* 0x0000004e49517211 */ /* 0x000fca00078feaff */
[----:B------:R-:W-:Y:S01]  /*2630*/  IMAD.MOV.U32 R76, RZ, RZ, R81 ;  /* 0x000000ffff4c7224 */ /* 0x000fe200078e0051 */
[----:B------:R-:W-:Y:S05]  /*2640*/  @!P1 BRA `(.L_x_17) ;  /* 0x0000093000009947 */ /* 0x000fea0003800000 */
[----:B------:R-:W-:-:S04]  /*2650*/  ISETP.NE.U32.AND P2, PT, RZ, c[0x0][0x178], PT ;  /* 0x00005e00ff007a0c */ /* 0x000fc80003f45070 */
[----:B------:R-:W-:-:S13]  /*2660*/  ISETP.NE.AND.EX P2, PT, RZ, c[0x0][0x17c], PT, P2 ;  /* 0x00005f00ff007a0c */ /* 0x000fda0003f45320 */
[----:B------:R-:W-:-:S04]  /*2670*/  @P2 LEA R72, P3, R81, c[0x0][0x178], 0x4 ;  /* 0x00005e0051482a11 */ /* 0x000fc800078620ff */
[----:B------:R-:W-:-:S05]  /*2680*/  @P2 LEA.HI.X R73, R81, c[0x0][0x17c], RZ, 0x4, P3 ;  /* 0x00005f0051492a11 */ /* 0x000fca00018f24ff */
[----:B------:R0:W5:Y:S01]  /*2690*/  @P2 LDG.E.128 R60, [R72.64] ;  /* 0x00000004483c2981 */ /* 0x000162000c1e1d00 */
[----:B------:R-:W-:-:S04]  /*26a0*/  ISETP.NE.U32.AND P2, PT, RZ, c[0x0][0x180], PT ;  /* 0x00006000ff007a0c */ /* 0x000fc80003f45070 */
[----:B------:R-:W-:-:S13]  /*26b0*/  ISETP.NE.AND.EX P2, PT, RZ, c[0x0][0x184], PT, P2 ;  /* 0x00006100ff007a0c */ /* 0x000fda0003f45320 */
[----:B0-----:R-:W-:-:S04]  /*26c0*/  @P2 LEA R72, P3, R81, c[0x0][0x180], 0x4 ;  /* 0x0000600051482a11 */ /* 0x001fc800078620ff */
[----:B------:R-:W-:-:S05]  /*26d0*/  @P2 LEA.HI.X R73, R81, c[0x0][0x184], RZ, 0x4, P3 ;  /* 0x0000610051492a11 */ /* 0x000fca00018f24ff */
[----:B------:R0:W5:Y:S02]  /*26e0*/  @P2 LDG.E.128 R64, [R72.64] ;  /* 0x0000000448402981 */ /* 0x000164000c1e1d00 */
[----:B0-----:R-:W-:-:S04]  /*26f0*/  IMAD.MOV.U32 R72, RZ, RZ, 0x10 ;  /* 0x00000010ff487424 */ /* 0x001fc800078e00ff */
[----:B------:R-:W-:-:S06]  /*2700*/  IMAD.WIDE.U32 R72, R81, R72, c[0x0][0x170] ;  /* 0x00005c0051487625 */ /* 0x000fcc00078e0048 */
[----:B------:R-:W2:Y:S01]  /*2710*/  LDG.E.128 R72, [R72.64] ;  /* 0x0000000448487981 */ /* 0x000ea2000c1e1d00 */
[----:B------:R-:W-:-:S04]  /*2720*/  ISETP.NE.U32.AND P3, PT, RZ, c[0x0][0x178], PT ;  /* 0x00005e00ff007a0c */ /* 0x000fc80003f65070 */
[----:B------:R-:W-:Y:S02]  /*2730*/  ISETP.NE.AND.EX P3, PT, RZ, c[0x0][0x17c], PT, P3 ;  /* 0x00005f00ff007a0c */ /* 0x000fe40003f65330 */
[----:B--2---:R-:W-:-:S11]  /*2740*/  PRMT R53, RZ, 0x5410, R72 ;  /* 0x00005410ff357816 */ /* 0x004fd60000000048 */
[----:B------:R-:W-:Y:S05]  /*2750*/  @P3 BRA `(.L_x_18) ;  /* 0x0000008000003947 */ /* 0x000fea0003800000 */
[----:B------:R-:W-:-:S04]  /*2760*/  ISETP.NE.U32.AND P4, PT, RZ, c[0x0][0x180], PT ;  /* 0x00006000ff007a0c */ /* 0x000fc80003f85070 */
[----:B------:R-:W-:-:S13]  /*2770*/  ISETP.NE.AND.EX P4, PT, RZ, c[0x0][0x184], PT, P4 ;  /* 0x00006100ff007a0c */ /* 0x000fda0003f85340 */
[----:B------:R-:W-:Y:S05]  /*2780*/  @P4 BRA `(.L_x_19) ;  /* 0x0000002000004947 */ /* 0x000fea0003800000 */
[----:B------:R-:W-:Y:S05]  /*2790*/  @P0 BRA `(.L_x_20) ;  /* 0x0000008000000947 */ /* 0x000fea0003800000 */
[----:B------:R-:W-:Y:S05]  /*27a0*/  BRA `(.L_x_21) ;  /* 0x0000009000007947 */ /* 0x000fea0003800000 */
.L_x_19:
[----:B-----5:R-:W-:-:S05]  /*27b0*/  PRMT R76, RZ, 0x5410, R64 ;  /* 0x00005410ff4c7816 */ /* 0x020fca0000000040 */
[----:B------:R-:W-:Y:S01]  /*27c0*/  FADD.FTZ R53, R76, R53 ;  /* 0x000000354c357221 */ /* 0x000fe20000010000 */
[----:B------:R-:W-:Y:S05]  /*27d0*/  BRA `(.L_x_20) ;  /* 0x0000004000007947 */ /* 0x000fea0003800000 */
.L_x_18:
[----:B-----5:R-:W-:-:S05]  /*27e0*/  PRMT R76, RZ, 0x5410, R60 ;  /* 0x00005410ff4c7816 */ /* 0x020fca000000003c */
[----:B------:R-:W-:Y:S01]  /*27f0*/  FADD.FTZ R53, R76, R53 ;  /* 0x000000354c357221 */ /* 0x000fe20000010000 */
[----:B------:R-:W-:-:S05]  /*2800*/  @P2 PRMT R76, RZ, 0x5410, R64 ;  /* 0x00005410ff4c2816 */ /* 0x000fca0000000040 */
[----:B------:R-:W-:-:S05]  /*2810*/  @P2 FADD.FTZ R53, R76, R53 ;  /* 0x000000354c352221 */ /* 0x000fca0000010000 */
.L_x_20:
[----:B------:R-:W-:-:S04]  /*2820*/  F2FP.BF16.PACK_AB R76, RZ, R53 ;  /* 0x00000035ff4c723e */ /* 0x000fc800000010ff */
[----:B------:R-:W-:Y:S02]  /*2830*/  PRMT R68, R76, 0x7610, R68 ;  /* 0x000076104c447816 */ /* 0x000fe40000000044 */
.L_x_21:
[----:B------:R-:W-:Y:S01]  /*2840*/  PRMT R82, RZ, 0x7610, R72 ;  /* 0x00007610ff527816 */ /* 0x000fe20000000048 */
[----:B------:R-:W-:Y:S05]  /*2850*/  @P3 BRA `(.L_x_22) ;  /* 0x0000008000003947 */ /* 0x000fea0003800000 */
[----:B------:R-:W-:-:S04]  /*2860*/  ISETP.NE.U32.AND P4, PT, RZ, c[0x0][0x180], PT ;  /* 0x00006000ff007a0c */ /* 0x000fc80003f85070 */
[----:B------:R-:W-:-:S13]  /*2870*/  ISETP.NE.AND.EX P4, PT, RZ, c[0x0][0x184], PT, P4 ;  /* 0x00006100ff007a0c */ /* 0x000fda0003f85340 */
[----:B------:R-:W-:Y:S05]  /*2880*/  @P4 BRA `(.L_x_23) ;  /* 0x0000002000004947 */ /* 0x000fea0003800000 */
[----:B------:R-:W-:Y:S05]  /*2890*/  @P0 BRA `(.L_x_24) ;  /* 0x0000008000000947 */ /* 0x000fea0003800000 */
[----:B------:R-:W-:Y:S05]  /*28a0*/  BRA `(.L_x_25) ;  /* 0x0000009000007947 */ /* 0x000fea0003800000 */
.L_x_23:
[----:B-----5:R-:W-:-:S05]  /*28b0*/  PRMT R72, RZ, 0x7610, R64 ;  /* 0x00007610ff487816 */ /* 0x020fca0000000040 */
[----:B------:R-:W-:Y:S01]  /*28c0*/  FADD.FTZ R82, R72, R82 ;  /* 0x0000005248527221 */ /* 0x000fe20000010000 */
[----:B------:R-:W-:Y:S05]  /*28d0*/  BRA `(.L_x_24) ;  /* 0x0000004000007947 */ /* 0x000fea0003800000 */
.L_x_22:
[----:B-----5:R-:W-:-:S05]  /*28e0*/  PRMT R72, RZ, 0x7610, R60 ;  /* 0x00007610ff487816 */ /* 0x020fca000000003c */
[----:B------:R-:W-:Y:S01]  /*28f0*/  FADD.FTZ R82, R72, R82 ;  /* 0x0000005248527221 */ /* 0x000fe20000010000 */
[----:B------:R-:W-:-:S05]  /*2900*/  @P2 PRMT R72, RZ, 0x7610, R64 ;  /* 0x00007610ff482816 */ /* 0x000fca0000000040 */
[----:B------:R-:W-:-:S05]  /*2910*/  @P2 FADD.FTZ R82, R72, R82 ;  /* 0x0000005248522221 */ /* 0x000fca0000010000 */
.L_x_24:
[----:B------:R-:W-:-:S04]  /*2920*/  F2FP.BF16.PACK_AB R72, RZ, R82 ;  /* 0x00000052ff48723e */ /* 0x000fc800000010ff */
[----:B------:R-:W-:Y:S02]  /*2930*/  PRMT R68, R68, 0x5410, R72 ;  /* 0x0000541044447816 */ /* 0x000fe40000000048 */
.L_x_25:
[----:B------:R-:W-:Y:S01]  /*2940*/  PRMT R83, RZ, 0x5410, R73 ;  /* 0x00005410ff537816 */ /* 0x000fe20000000049 */
[----:B------:R-:W-:Y:S05]  /*2950*/  @P3 BRA `(.L_x_26) ;  /* 0x0000008000003947 */ /* 0x000fea0003800000 */
[----:B------:R-:W-:-:S04]  /*2960*/  ISETP.NE.U32.AND P4, PT, RZ, c[0x0][0x180], PT ;  /* 0x00006000ff007a0c */ /* 0x000fc80003f85070 */
[----:B------:R-:W-:-:S13]  /*2970*/  ISETP.NE.AND.EX P4, PT, RZ, c[0x0][0x184], PT, P4 ;  /* 0x00006100ff007a0c */ /* 0x000fda0003f85340 */
[----:B------:R-:W-:Y:S05]  /*2980*/  @P4 BRA `(.L_x_27) ;  /* 0x0000002000004947 */ /* 0x000fea0003800000 */
[----:B------:R-:W-:Y:S05]  /*2990*/  @P0 BRA `(.L_x_28) ;  /* 0x0000008000000947 */ /* 0x000fea0003800000 */
[----:B------:R-:W-:Y:S05]  /*29a0*/  BRA `(.L_x_29) ;  /* 0x0000009000007947 */ /* 0x000fea0003800000 */
.L_x_27:
[----:B-----5:R-:W-:-:S05]  /*29b0*/  PRMT R72, RZ, 0x5410, R65 ;  /* 0x00005410ff487816 */ /* 0x020fca0000000041 */
[----:B------:R-:W-:Y:S01]  /*29c0*/  FADD.FTZ R83, R72, R83 ;  /* 0x0000005348537221 */ /* 0x000fe20000010000 */
[----:B------:R-:W-:Y:S05]  /*29d0*/  BRA `(.L_x_28) ;  /* 0x0000004000007947 */ /* 0x000fea0003800000 */
.L_x_26:
[----:B-----5:R-:W-:-:S05]  /*29e0*/  PRMT R72, RZ, 0x5410, R61 ;  /* 0x00005410ff487816 */ /* 0x020fca000000003d */
[----:B------:R-:W-:Y:S01]  /*29f0*/  FADD.FTZ R83, R72, R83 ;  /* 0x0000005348537221 */ /* 0x000fe20000010000 */
[----:B------:R-:W-:-:S05]  /*2a00*/  @P2 PRMT R72, RZ, 0x5410, R65 ;  /* 0x00005410ff482816 */ /* 0x000fca0000000041 */
[----:B------:R-:W-:-:S05]  /*2a10*/  @P2 FADD.FTZ R83, R72, R83 ;  /* 0x0000005348532221 */ /* 0x000fca0000010000 */
.L_x_28:
[----:B------:R-:W-:-:S04]  /*2a20*/  F2FP.BF16.PACK_AB R72, RZ, R83 ;  /* 0x00000053ff48723e */ /* 0x000fc800000010ff */
[----:B------:R-:W-:Y:S02]  /*2a30*/  PRMT R69, R72, 0x7610, R69 ;  /* 0x0000761048457816 */ /* 0x000fe40000000045 */
.L_x_29:
[----:B------:R-:W-:Y:S01]  /*2a40*/  PRMT R113, RZ, 0x7610, R73 ;  /* 0x00007610ff717816 */ /* 0x000fe20000000049 */
[----:B------:R-:W-:Y:S05]  /*2a50*/  @P3 BRA `(.L_x_30) ;  /* 0x0000008000003947 */ /* 0x000fea0003800000 */
[----:B------:R-:W-:-:S04]  /*2a60*/  ISETP.NE.U32.AND P4, PT, RZ, c[0x0][0x180], PT ;  /* 0x00006000ff007a0c */ /* 0x000fc80003f85070 */
[----:B------:R-:W-:-:S13]  /*2a70*/  ISETP.NE.AND.EX P4, PT, RZ, c[0x0][0x184], PT, P4 ;  /* 0x00006100ff007a0c */ /* 0x000fda0003f85340 */
[----:B------:R-:W-:Y:S05]  /*2a80*/  @P4 BRA `(.L_x_31) ;  /* 0x0000002000004947 */ /* 0x000fea0003800000 */
[----:B------:R-:W-:Y:S05]  /*2a90*/  @P0 BRA `(.L_x_32) ;  /* 0x0000008000000947 */ /* 0x000fea0003800000 */
[----:B------:R-:W-:Y:S05]  /*2aa0*/  BRA `(.L_x_33) ;  /* 0x0000009000007947 */ /* 0x000fea0003800000 */
.L_x_31:
[----:B-----5:R-:W-:-:S05]  /*2ab0*/  PRMT R72, RZ, 0x7610, R65 ;  /* 0x00007610ff487816 */ /* 0x020fca0000000041 */
[----:B------:R-:W-:Y:S01]  /*2ac0*/  FADD.FTZ R113, R72, R113 ;  /* 0x0000007148717221 */ /* 0x000fe20000010000 */
[----:B------:R-:W-:Y:S05]  /*2ad0*/  BRA `(.L_x_32) ;  /* 0x0000004000007947 */ /* 0x000fea0003800000 */
.L_x_30:
[----:B-----5:R-:W-:-:S05]  /*2ae0*/  PRMT R72, RZ, 0x7610, R61 ;  /* 0x00007610ff487816 */ /* 0x020fca000000003d */
[----:B------:R-:W-:Y:S01]  /*2af0*/  FADD.FTZ R113, R72, R113 ;  /* 0x0000007148717221 */ /* 0x000fe20000010000 */
[----:B------:R-:W-:-:S05]  /*2b00*/  @P2 PRMT R72, RZ, 0x7610, R65 ;  /* 0x00007610ff482816 */ /* 0x000fca0000000041 */
[----:B------:R-:W-:-:S05]  /*2b10*/  @P2 FADD.FTZ R113, R72, R113 ;  /* 0x0000007148712221 */ /* 0x000fca0000010000 */
.L_x_32:
[----:B------:R-:W-:-:S04]  /*2b20*/  F2FP.BF16.PACK_AB R72, RZ, R113 ;  /* 0x00000071ff48723e */ /* 0x000fc800000010ff */
[----:B------:R-:W-:Y:S02]  /*2b30*/  PRMT R69, R69, 0x5410, R72 ;  /* 0x0000541045457816 */ /* 0x000fe40000000048 */
.L_x_33:
[----:B------:R-:W-:Y:S01]  /*2b40*/  PRMT R112, RZ, 0x5410, R74 ;  /* 0x00005410ff707816 */ /* 0x000fe2000000004a */
[----:B------:R-:W-:Y:S05]  /*2b50*/  @P3 BRA `(.L_x_34) ;  /* 0x0000008000003947 */ /* 0x000fea0003800000 */
[----:B------:R-:W-:-:S04]  /*2b60*/  ISETP.NE.U32.AND P4, PT, RZ, c[0x0][0x180], PT ;  /* 0x00006000ff007a0c */ /* 0x000fc80003f85070 */
[----:B------:R-:W-:-:S13]  /*2b70*/  ISETP.NE.AND.EX P4, PT, RZ, c[0x0][0x184], PT, P4 ;  /* 0x00006100ff007a0c */ /* 0x000fda0003f85340 */
[----:B------:R-:W-:Y:S05]  /*2b80*/  @P4 BRA `(.L_x_35) ;  /* 0x0000002000004947 */ /* 0x000fea0003800000 */
[----:B------:R-:W-:Y:S05]  /*2b90*/  @P0 BRA `(.L_x_36) ;  /* 0x0000008000000947 */ /* 0x000fea0003800000 */
[----:B------:R-:W-:Y:S05]  /*2ba0*/  BRA `(.L_x_37) ;  /* 0x0000009000007947 */ /* 0x000fea0003800000 */
.L_x_35:
[----:B-----5:R-:W-:-:S05]  /*2bb0*/  PRMT R72, RZ, 0x5410, R66 ;  /* 0x00005410ff487816 */ /* 0x020fca0000000042 */
[----:B------:R-:W-:Y:S01]  /*2bc0*/  FADD.FTZ R112, R72, R112 ;  /* 0x0000007048707221 */ /* 0x000fe20000010000 */
[----:B------:R-:W-:Y:S05]  /*2bd0*/  BRA `(.L_x_36) ;  /* 0x0000004000007947 */ /* 0x000fea0003800000 */
.L_x_34:
[----:B-----5:R-:W-:-:S05]  /*2be0*/  PRMT R72, RZ, 0x5410, R62 ;  /* 0x00005410ff487816 */ /* 0x020fca000000003e */
[----:B------:R-:W-:Y:S01]  /*2bf0*/  FADD.FTZ R112, R72, R112 ;  /* 0x0000007048707221 */ /* 0x000fe20000010000 */
[----:B------:R-:W-:-:S05]  /*2c00*/  @P2 PRMT R72, RZ, 0x5410, R66 ;  /* 0x00005410ff482816 */ /* 0x000fca0000000042 */
[----:B------:R-:W-:-:S05]  /*2c10*/  @P2 FADD.FTZ R112, R72, R112 ;  /* 0x0000007048702221 */ /* 0x000fca0000010000 */
.L_x_36:
[----:B------:R-:W-:-:S04]  /*2c20*/  F2FP.BF16.PACK_AB R72, RZ, R112 ;  /* 0x00000070ff48723e */ /* 0x000fc800000010ff */
[----:B------:R-:W-:Y:S02]  /*2c30*/  PRMT R70, R72, 0x7610, R70 ;  /* 0x0000761048467816 */ /* 0x000fe40000000046 */
.L_x_37:
[----:B------:R-:W-:Y:S01]  /*2c40*/  PRMT R114, RZ, 0x7610, R74 ;  /* 0x00007610ff727816 */ /* 0x000fe2000000004a */
[----:B------:R-:W-:Y:S05]  /*2c50*/  @P3 BRA `(.L_x_38) ;  /* 0x0000008000003947 */ /* 0x000fea0003800000 */
[----:B------:R-:W-:-:S04]  /*2c60*/  ISETP.NE.U32.AND P4, PT, RZ, c[0x0][0x180], PT ;  /* 0x00006000ff007a0c */ /* 0x000fc80003f85070 */
[----:B------:R-:W-:-:S13]  /*2c70*/  ISETP.NE.AND.EX P4, PT, RZ, c[0x0][0x184], PT, P4 ;  /* 0x00006100ff007a0c */ /* 0x000fda0003f85340 */
[----:B------:R-:W-:Y:S05]  /*2c80*/  @P4 BRA `(.L_x_39) ;  /* 0x0000002000004947 */ /* 0x000fea0003800000 */
[----:B------:R-:W-:Y:S05]  /*2c90*/  @P0 BRA `(.L_x_40) ;  /* 0x0000008000000947 */ /* 0x000fea0003800000 */
[----:B------:R-:W-:Y:S05]  /*2ca0*/  BRA `(.L_x_41) ;  /* 0x0000009000007947 */ /* 0x000fea0003800000 */
.L_x_39:
[----:B-----5:R-:W-:-:S05]  /*2cb0*/  PRMT R72, RZ, 0x7610, R66 ;  /* 0x00007610ff487816 */ /* 0x020fca0000000042 */
[----:B------:R-:W-:Y:S01]  /*2cc0*/  FADD.FTZ R114, R72, R114 ;  /* 0x0000007248727221 */ /* 0x000fe20000010000 */
[----:B------:R-:W-:Y:S05]  /*2cd0*/  BRA `(.L_x_40) ;  /* 0x0000004000007947 */ /* 0x000fea0003800000 */
.L_x_38:
[----:B-----5:R-:W-:-:S05]  /*2ce0*/  PRMT R72, RZ, 0x7610, R62 ;  /* 0x00007610ff487816 */ /* 0x020fca000000003e */
[----:B------:R-:W-:Y:S01]  /*2cf0*/  FADD.FTZ R114, R72, R114 ;  /* 0x0000007248727221 */ /* 0x000fe20000010000 */
[----:B------:R-:W-:-:S05]  /*2d00*/  @P2 PRMT R72, RZ, 0x7610, R66 ;  /* 0x00007610ff482816 */ /* 0x000fca0000000042 */
[----:B------:R-:W-:-:S05]  /*2d10*/  @P2 FADD.FTZ R114, R72, R114 ;  /* 0x0000007248722221 */ /* 0x000fca0000010000 */
.L_x_40:
[----:B------:R-:W-:-:S04]  /*2d20*/  F2FP.BF16.PACK_AB R72, RZ, R114 ;  /* 0x00000072ff48723e */ /* 0x000fc800000010ff */
[----:B------:R-:W-:Y:S02]  /*2d30*/  PRMT R70, R70, 0x5410, R72 ;  /* 0x0000541046467816 */ /* 0x000fe40000000048 */
.L_x_41:
[----:B------:R-:W-:Y:S01]  /*2d40*/  PRMT R115, RZ, 0x5410, R75 ;  /* 0x00005410ff737816 */ /* 0x000fe2000000004b */
[----:B------:R-:W-:Y:S05]  /*2d50*/  @P3 BRA `(.L_x_42) ;  /* 0x0000008000003947 */ /* 0x000fea0003800000 */
[----:B------:R-:W-:-:S04]  /*2d60*/  ISETP.NE.U32.AND P4, PT, RZ, c[0x0][0x180], PT ;  /* 0x00006000ff007a0c */ /* 0x000fc80003f85070 */
[----:B------:R-:W-:-:S13]  /*2d70*/  ISETP.NE.AND.EX P4, PT, RZ, c[0x0][0x184], PT, P4 ;  /* 0x00006100ff007a0c */ /* 0x000fda0003f85340 */
[----:B------:R-:W-:Y:S05]  /*2d80*/  @P4 BRA `(.L_x_43) ;  /* 0x0000002000004947 */ /* 0x000fea0003800000 */
[----:B------:R-:W-:Y:S05]  /*2d90*/  @P0 BRA `(.L_x_44) ;  /* 0x0000008000000947 */ /* 0x000fea0003800000 */
[----:B------:R-:W-:Y:S05]  /*2da0*/  BRA `(.L_x_45) ;  /* 0x0000009000007947 */ /* 0x000fea0003800000 */
.L_x_43:
[----:B-----5:R-:W-:-:S05]  /*2db0*/  PRMT R72, RZ, 0x5410, R67 ;  /* 0x00005410ff487816 */ /* 0x020fca0000000043 */
[----:B------:R-:W-:Y:S01]  /*2dc0*/  FADD.FTZ R115, R72, R115 ;  /* 0x0000007348737221 */ /* 0x000fe20000010000 */
[----:B------:R-:W-:Y:S05]  /*2dd0*/  BRA `(.L_x_44) ;  /* 0x0000004000007947 */ /* 0x000fea0003800000 */
.L_x_42:
[----:B-----5:R-:W-:-:S05]  /*2de0*/  PRMT R72, RZ, 0x5410, R63 ;  /* 0x00005410ff487816 */ /* 0x020fca000000003f */
[----:B------:R-:W-:Y:S01]  /*2df0*/  FADD.FTZ R115, R72, R115 ;  /* 0x0000007348737221 */ /* 0x000fe20000010000 */
[----:B------:R-:W-:-:S05]  /*2e00*/  @P2 PRMT R72, RZ, 0x5410, R67 ;  /* 0x00005410ff482816 */ /* 0x000fca0000000043 */
[----:B------:R-:W-:-:S05]  /*2e10*/  @P2 FADD.FTZ R115, R72, R115 ;  /* 0x0000007348732221 */ /* 0x000fca0000010000 */
.L_x_44:
[----:B------:R-:W-:-:S04]  /*2e20*/  F2FP.BF16.PACK_AB R72, RZ, R115 ;  /* 0x00000073ff48723e */ /* 0x000fc800000010ff */
[----:B------:R-:W-:Y:S02]  /*2e30*/  PRMT R71, R72, 0x7610, R71 ;  /* 0x0000761048477816 */ /* 0x000fe40000000047 */
.L_x_45:
[----:B------:R-:W-:Y:S01]  /*2e40*/  PRMT R130, RZ, 0x7610, R75 ;  /* 0x00007610ff827816 */ /* 0x000fe2000000004b */
[----:B------:R-:W-:Y:S05]  /*2e50*/  @P3 BRA `(.L_x_46) ;  /* 0x0000008000003947 */ /* 0x000fea0003800000 */
[----:B------:R-:W-:-:S04]  /*2e60*/  ISETP.NE.U32.AND P2, PT, RZ, c[0x0][0x180], PT ;  /* 0x00006000ff007a0c */ /* 0x000fc80003f45070 */
[----:B------:R-:W-:-:S13]  /*2e70*/  ISETP.NE.AND.EX P2, PT, RZ, c[0x0][0x184], PT, P2 ;  /* 0x00006100ff007a0c */ /* 0x000fda0003f45320 */
[----:B------:R-:W-:Y:S05]  /*2e80*/  @P2 BRA `(.L_x_47) ;  /* 0x0000002000002947 */ /* 0x000fea0003800000 */
[----:B------:R-:W-:Y:S05]  /*2e90*/  @P0 BRA `(.L_x_48) ;  /* 0x0000008000000947 */ /* 0x000fea0003800000 */
[----:B------:R-:W-:Y:S05]  /*2ea0*/  BRA `(.L_x_49) ;  /* 0x0000009000007947 */ /* 0x000fea0003800000 */
.L_x_47:
[----:B-----5:R-:W-:-:S05]  /*2eb0*/  PRMT R72, RZ, 0x7610, R67 ;  /* 0x00007610ff487816 */ /* 0x020fca0000000043 */
[----:B------:R-:W-:Y:S01]  /*2ec0*/  FADD.FTZ R130, R72, R130 ;  /* 0x0000008248827221 */ /* 0x000fe20000010000 */
[----:B------:R-:W-:Y:S05]  /*2ed0*/  BRA `(.L_x_48) ;  /* 0x0000004000007947 */ /* 0x000fea0003800000 */
.L_x_46:
[----:B-----5:R-:W-:-:S05]  /*2ee0*/  PRMT R72, RZ, 0x7610, R63 ;  /* 0x00007610ff487816 */ /* 0x020fca000000003f */
[----:B------:R-:W-:Y:S01]  /*2ef0*/  FADD.FTZ R130, R72, R130 ;  /* 0x0000008248827221 */ /* 0x000fe20000010000 */
[----:B------:R-:W-:-:S05]  /*2f00*/  @P2 PRMT R72, RZ, 0x7610, R67 ;  /* 0x00007610ff482816 */ /* 0x000fca0000000043 */
[----:B------:R-:W-:-:S05]  /*2f10*/  @P2 FADD.FTZ R130, R72, R130 ;  /* 0x0000008248822221 */ /* 0x000fca0000010000 */
.L_x_48:
[----:B------:R-:W-:-:S04]  /*2f20*/  F2FP.BF16.PACK_AB R72, RZ, R130 ;  /* 0x00000082ff48723e */ /* 0x000fc800000010ff */
[----:B------:R-:W-:Y:S02]  /*2f30*/  PRMT R71, R71, 0x5410, R72 ;  /* 0x0000541047477816 */ /* 0x000fe40000000048 */
.L_x_49:
[C---:B------:R-:W-:Y:S02]  /*2f40*/  @P0 LEA R72, P2, R81.reuse, c[0x0][0x188], 0x4 ;  /* 0x0000620051480a11 */ /* 0x040fe400078420ff */
[C---:B------:R-:W-:Y:S02]  /*2f50*/  IADD3 R76, R81.reuse, 0x20, RZ ;  /* 0x00000020514c7810 */ /* 0x040fe40007ffe0ff */
[----:B------:R-:W-:-:S05]  /*2f60*/  @P0 LEA.HI.X R73, R81, c[0x0][0x18c], RZ, 0x4, P2 ;  /* 0x0000630051490a11 */ /* 0x000fca00010f24ff */
[----:B------:R0:W-:Y:S04]  /*2f70*/  @P0 STG.E.128 [R72.64], R68 ;  /* 0x0000004448000986 */ /* 0x0001e8000c101d04 */
.L_x_17:
[----:B------:R-:W-:Y:S05]  /*2f80*/  BSYNC B0 ;  /* 0x0000000000007941 */ /* 0x000fea0003800000 */
.L_x_16:
[----:B------:R-:W-:Y:S01]  /*2f90*/  ISETP.GE.U32.AND P2, PT, R0, 0x40, PT ;  /* 0x000000400000780c */ /* 0x000fe20003f46070 */
[----:B------:R-:W-:-:S12]  /*2fa0*/  BSSY B0, `(.L_x_50) ;  /* 0x0000095000007945 */ /* 0x000fd80003800000 */
[----:B------:R-:W-:Y:S05]  /*2fb0*/  @!P2 BRA `(.L_x_51) ;  /* 0x000009300000a947 */ /* 0x000fea0003800000 */
[----:B------:R-:W-:-:S04]  /*2fc0*/  ISETP.NE.U32.AND P2, PT, RZ, c[0x0][0x178], PT ;  /* 0x00005e00ff007a0c */ /* 0x000fc80003f45070 */
[----:B------:R-:W-:-:S13]  /*2fd0*/  ISETP.NE.AND.EX P2, PT, RZ, c[0x0][0x17c], PT, P2 ;  /* 0x00005f00ff007a0c */ /* 0x000fda0003f45320 */
[----:B0-----:R-:W-:-:S04]  /*2fe0*/  @P2 LEA R72, P3, R76, c[0x0][0x178], 0x4 ;  /* 0x00005e004c482a11 */ /* 0x001fc800078620ff */
[----:B------:R-:W-:-:S05]  /*2ff0*/  @P2 LEA.HI.X R73, R76, c[0x0][0x17c], RZ, 0x4, P3 ;  /* 0x00005f004c492a11 */ /* 0x000fca00018f24ff */
[----:B-----5:R0:W5:Y:S01]  /*3000*/  @P2 LDG.E.128 R60, [R72.64] ;  /* 0x00000004483c2981 */ /* 0x020162000c1e1d00 */
        /* <DEDUP_REMOVED lines=17> */
.L_x_53:
[----:B-----5:R-:W-:-:S05]  /*3120*/  PRMT R77, RZ, 0x5410, R64 ;  /* 0x00005410ff4d7816 */ /* 0x020fca0000000040 */
[----:B------:R-:W-:Y:S01]  /*3130*/  FADD.FTZ R54, R77, R54 ;  /* 0x000000364d367221 */ /* 0x000fe20000010000 */
[----:B------:R-:W-:Y:S05]  /*3140*/  BRA `(.L_x_54) ;  /* 0x0000004000007947 */ /* 0x000fea0003800000 */
.L_x_52:
[----:B-----5:R-:W-:-:S05]  /*3150*/  PRMT R77, RZ, 0x5410, R60 ;  /* 0x00005410ff4d7816 */ /* 0x020fca000000003c */
[----:B------:R-:W-:Y:S01]  /*3160*/  FADD.FTZ R54, R77, R54 ;  /* 0x000000364d367221 */ /* 0x000fe20000010000 */
[----:B------:R-:W-:-:S05]  /*3170*/  @P2 PRMT R77, RZ, 0x5410, R64 ;  /* 0x00005410ff4d2816 */ /* 0x000fca0000000040 */
[----:B------:R-:W-:-:S05]  /*3180*/  @P2 FADD.FTZ R54, R77, R54 ;  /* 0x000000364d362221 */ /* 0x000fca0000010000 */
.L_x_54:
[----:B------:R-:W-:-:S04]  /*3190*/  F2FP.BF16.PACK_AB R77, RZ, R54 ;  /* 0x00000036ff4d723e */ /* 0x000fc800000010ff */
[----:B------:R-:W-:Y:S02]  /*31a0*/  PRMT R68, R77, 0x7610, R68 ;  /* 0x000076104d447816 */ /* 0x000fe40000000044 */
.L_x_55:
[----:B------:R-:W-:Y:S01]  /*31b0*/  PRMT R84, RZ, 0x7610, R72 ;  /* 0x00007610ff547816 */ /* 0x000fe20000000048 */
[----:B------:R-:W-:Y:S05]  /*31c0*/  @P3 BRA `(.L_x_56) ;  /* 0x0000008000003947 */ /* 0x000fea0003800000 */
[----:B------:R-:W-:-:S04]  /*31d0*/  ISETP.NE.U32.AND P4, PT, RZ, c[0x0][0x180], PT ;  /* 0x00006000ff007a0c */ /* 0x000fc80003f85070 */
[----:B------:R-:W-:-:S13]  /*31e0*/  ISETP.NE.AND.EX P4, PT, RZ, c[0x0][0x184], PT, P4 ;  /* 0x00006100ff007a0c */ /* 0x000fda0003f85340 */
[----:B------:R-:W-:Y:S05]  /*31f0*/  @P4 BRA `(.L_x_57) ;  /* 0x0000002000004947 */ /* 0x000fea0003800000 */
[----:B------:R-:W-:Y:S05]  /*3200*/  @P0 BRA `(.L_x_58) ;  /* 0x0000008000000947 */ /* 0x000fea0003800000 */
[----:B------:R-:W-:Y:S05]  /*3210*/  BRA `(.L_x_59) ;  /* 0x0000009000007947 */ /* 0x000fea0003800000 */
.L_x_57:
[----:B-----5:R-:W-:-:S05]  /*3220*/  PRMT R72, RZ, 0x7610, R64 ;  /* 0x00007610ff487816 */ /* 0x020fca0000000040 */
[----:B------:R-:W-:Y:S01]  /*3230*/  FADD.FTZ R84, R72, R84 ;  /* 0x0000005448547221 */ /* 0x000fe20000010000 */
[----:B------:R-:W-:Y:S05]  /*3240*/  BRA `(.L_x_58) ;  /* 0x0000004000007947 */ /* 0x000fea0003800000 */
.L_x_56:
[----:B-----5:R-:W-:-:S05]  /*3250*/  PRMT R72, RZ, 0x7610, R60 ;  /* 0x00007610ff487816 */ /* 0x020fca000000003c */
[----:B------:R-:W-:Y:S01]  /*3260*/  FADD.FTZ R84, R72, R84 ;  /* 0x0000005448547221 */ /* 0x000fe20000010000 */
[----:B------:R-:W-:-:S05]  /*3270*/  @P2 PRMT R72, RZ, 0x7610, R64 ;  /* 0x00007610ff482816 */ /* 0x000fca0000000040 */
[----:B------:R-:W-:-:S05]  /*3280*/  @P2 FADD.FTZ R84, R72, R84 ;  /* 0x0000005448542221 */ /* 0x000fca0000010000 */
.L_x_58:
[----:B------:R-:W-:-:S04]  /*3290*/  F2FP.BF16.PACK_AB R72, RZ, R84 ;  /* 0x00000054ff48723e */ /* 0x000fc800000010ff */
[----:B------:R-:W-:Y:S02]  /*32a0*/  PRMT R68, R68, 0x5410, R72 ;  /* 0x0000541044447816 */ /* 0x000fe40000000048 */
.L_x_59:
[----:B------:R-:W-:Y:S01]  /*32b0*/  PRMT R85, RZ, 0x5410, R73 ;  /* 0x00005410ff557816 */ /* 0x000fe20000000049 */
[----:B------:R-:W-:Y:S05]  /*32c0*/  @P3 BRA `(.L_x_60) ;  /* 0x0000008000003947 */ /* 0x000fea0003800000 */
[----:B------:R-:W-:-:S04]  /*32d0*/  ISETP.NE.U32.AND P4, PT, RZ, c[0x0][0x180], PT ;  /* 0x00006000ff007a0c */ /* 0x000fc80003f85070 */
[----:B------:R-:W-:-:S13]  /*32e0*/  ISETP.NE.AND.EX P4, PT, RZ, c[0x0][0x184], PT, P4 ;  /* 0x00006100ff007a0c */ /* 0x000fda0003f85340 */
[----:B------:R-:W-:Y:S05]  /*32f0*/  @P4 BRA `(.L_x_61) ;  /* 0x0000002000004947 */ /* 0x000fea0003800000 */
[----:B------:R-:W-:Y:S05]  /*3300*/  @P0 BRA `(.L_x_62) ;  /* 0x0000008000000947 */ /* 0x000fea0003800000 */
[----:B------:R-:W-:Y:S05]  /*3310*/  BRA `(.L_x_63) ;  /* 0x0000009000007947 */ /* 0x000fea0003800000 */
.L_x_61:
[----:B-----5:R-:W-:-:S05]  /*3320*/  PRMT R72, RZ, 0x5410, R65 ;  /* 0x00005410ff487816 */ /* 0x020fca0000000041 */
[----:B------:R-:W-:Y:S01]  /*3330*/  FADD.FTZ R85, R72, R85 ;  /* 0x0000005548557221 */ /* 0x000fe20000010000 */
[----:B------:R-:W-:Y:S05]  /*3340*/  BRA `(.L_x_62) ;  /* 0x0000004000007947 */ /* 0x000fea0003800000 */
.L_x_60:
[----:B-----5:R-:W-:-:S05]  /*3350*/  PRMT R72, RZ, 0x5410, R61 ;  /* 0x00005410ff487816 */ /* 0x020fca000000003d */
[----:B------:R-:W-:Y:S01]  /*3360*/  FADD.FTZ R85, R72, R85 ;  /* 0x0000005548557221 */ /* 0x000fe20000010000 */
[----:B------:R-:W-:-:S05]  /*3370*/  @P2 PRMT R72, RZ, 0x5410, R65 ;  /* 0x00005410ff482816 */ /* 0x000fca0000000041 */
[----:B------:R-:W-:-:S05]  /*3380*/  @P2 FADD.FTZ R85, R72, R85 ;  /* 0x0000005548552221 */ /* 0x000fca0000010000 */
.L_x_62:
[----:B------:R-:W-:-:S04]  /*3390*/  F2FP.BF16.PACK_AB R72, RZ, R85 ;  /* 0x00000055ff48723e */ /* 0x000fc800000010ff */
[----:B------:R-:W-:Y:S02]  /*33a0*/  PRMT R69, R72, 0x7610, R69 ;  /* 0x0000761048457816 */ /* 0x000fe40000000045 */
.L_x_63:
[----:B------:R-:W-:Y:S01]  /*33b0*/  PRMT R111, RZ, 0x7610, R73 ;  /* 0x00007610ff6f7816 */ /* 0x000fe20000000049 */
[----:B------:R-:W-:Y:S05]  /*33c0*/  @P3 BRA `(.L_x_64) ;  /* 0x0000008000003947 */ /* 0x000fea0003800000 */
[----:B------:R-:W-:-:S04]  /*33d0*/  ISETP.NE.U32.AND P4, PT, RZ, c[0x0][0x180], PT ;  /* 0x00006000ff007a0c */ /* 0x000fc80003f85070 */
[----:B------:R-:W-:-:S13]  /*33e0*/  ISETP.NE.AND.EX P4, PT, RZ, c[0x0][0x184], PT, P4 ;  /* 0x00006100ff007a0c */ /* 0x000fda0003f85340 */
[----:B------:R-:W-:Y:S05]  /*33f0*/  @P4 BRA `(.L_x_65) ;  /* 0x0000002000004947 */ /* 0x000fea0003800000 */
[----:B------:R-:W-:Y:S05]  /*3400*/  @P0 BRA `(.L_x_66) ;  /* 0x0000008000000947 */ /* 0x000fea0003800000 */
[----:B------:R-:W-:Y:S05]  /*3410*/  BRA `(.L_x_67) ;  /* 0x0000009000007947 */ /* 0x000fea0003800000 */
.L_x_65:
[----:B-----5:R-:W-:-:S05]  /*3420*/  PRMT R72, RZ, 0x7610, R65 ;  /* 0x00007610ff487816 */ /* 0x020fca0000000041 */
[----:B------:R-:W-:Y:S01]  /*3430*/  FADD.FTZ R111, R72, R111 ;  /* 0x0000006f486f7221 */ /* 0x000fe20000010000 */
[----:B------:R-:W-:Y:S05]  /*3440*/  BRA `(.L_x_66) ;  /* 0x0000004000007947 */ /* 0x000fea0003800000 */
.L_x_64:
[----:B-----5:R-:W-:-:S05]  /*3450*/  PRMT R72, RZ, 0x7610, R61 ;  /* 0x00007610ff487816 */ /* 0x020fca000000003d */
[----:B------:R-:W-:Y:S01]  /*3460*/  FADD.FTZ R111, R72, R111 ;  /* 0x0000006f486f7221 */ /* 0x000fe20000010000 */
[----:B------:R-:W-:-:S05]  /*3470*/  @P2 PRMT R72, RZ, 0x7610, R65 ;  /* 0x00007610ff482816 */ /* 0x000fca0000000041 */
[----:B------:R-:W-:-:S05]  /*3480*/  @P2 FADD.FTZ R111, R72, R111 ;  /* 0x0000006f486f2221 */ /* 0x000fca0000010000 */
.L_x_66:
[----:B------:R-:W-:-:S04]  /*3490*/  F2FP.BF16.PACK_AB R72, RZ, R111 ;  /* 0x0000006fff48723e */ /* 0x000fc800000010ff */
[----:B------:R-:W-:Y:S02]  /*34a0*/  PRMT R69, R69, 0x5410, R72 ;  /* 0x0000541045457816 */ /* 0x000fe40000000048 */
.L_x_67:
[----:B------:R-:W-:Y:S01]  /*34b0*/  PRMT R110, RZ, 0x5410, R74 ;  /* 0x00005410ff6e7816 */ /* 0x000fe2000000004a */
[----:B------:R-:W-:Y:S05]  /*34c0*/  @P3 BRA `(.L_x_68) ;  /* 0x0000008000003947 */ /* 0x000fea0003800000 */
[----:B------:R-:W-:-:S04]  /*34d0*/  ISETP.NE.U32.AND P4, PT, RZ, c[0x0][0x180], PT ;  /* 0x00006000ff007a0c */ /* 0x000fc80003f85070 */
[----:B------:R-:W-:-:S13]  /*34e0*/  ISETP.NE.AND.EX P4, PT, RZ, c[0x0][0x184], PT, P4 ;  /* 0x00006100ff007a0c */ /* 0x000fda0003f85340 */
[----:B------:R-:W-:Y:S05]  /*34f0*/  @P4 BRA `(.L_x_69) ;  /* 0x0000002000004947 */ /* 0x000fea0003800000 */
[----:B------:R-:W-:Y:S05]  /*3500*/  @P0 BRA `(.L_x_70) ;  /* 0x0000008000000947 */ /* 0x000fea0003800000 */
[----:B------:R-:W-:Y:S05]  /*3510*/  BRA `(.L_x_71) ;  /* 0x0000009000007947 */ /* 0x000fea0003800000 */
.L_x_69:
[----:B-----5:R-:W-:-:S05]  /*3520*/  PRMT R72, RZ, 0x5410, R66 ;  /* 0x00005410ff487816 */ /* 0x020fca0000000042 */
[----:B------:R-:W-:Y:S01]  /*3530*/  FADD.FTZ R110, R72, R110 ;  /* 0x0000006e486e7221 */ /* 0x000fe20000010000 */
[----:B------:R-:W-:Y:S05]  /*3540*/  BRA `(.L_x_70) ;  /* 0x0000004000007947 */ /* 0x000fea0003800000 */
.L_x_68:
[----:B-----5:R-:W-:-:S05]  /*3550*/  PRMT R72, RZ, 0x5410, R62 ;  /* 0x00005410ff487816 */ /* 0x020fca000000003e */
[----:B------:R-:W-:Y:S01]  /*3560*/  FADD.FTZ R110, R72, R110 ;  /* 0x0000006e486e7221 */ /* 0x000fe20000010000 */
[----:B------:R-:W-:-:S05]  /*3570*/  @P2 PRMT R72, RZ, 0x5410, R66 ;  /* 0x00005410ff482816 */ /* 0x000fca0000000042 */
[----:B------:R-:W-:-:S05]  /*3580*/  @P2 FADD.FTZ R110, R72, R110 ;  /* 0x0000006e486e2221 */ /* 0x000fca0000010000 */
.L_x_70:
[----:B------:R-:W-:-:S04]  /*3590*/  F2FP.BF16.PACK_AB R72, RZ, R110 ;  /* 0x0000006eff48723e */ /* 0x000fc800000010ff */
[----:B------:R-:W-:Y:S02]  /*35a0*/  PRMT R70, R72, 0x7610, R70 ;  /* 0x0000761048467816 */ /* 0x000fe40000000046 */
.L_x_71:
[----:B------:R-:W-:Y:S01]  /*35b0*/  PRMT R116, RZ, 0x7610, R74 ;  /* 0x00007610ff747816 */ /* 0x000fe2000000004a */
[----:B------:R-:W-:Y:S05]  /*35c0*/  @P3 BRA `(.L_x_72) ;  /* 0x0000008000003947 */ /* 0x000fea0003800000 */
[----:B------:R-:W-:-:S04]  /*35d0*/  ISETP.NE.U32.AND P4, PT, RZ, c[0x0][0x180], PT ;  /* 0x00006000ff007a0c */ /* 0x000fc80003f85070 */
[----:B------:R-:W-:-:S13]  /*35e0*/  ISETP.NE.AND.EX P4, PT, RZ, c[0x0][0x184], PT, P4 ;  /* 0x00006100ff007a0c */ /* 0x000fda0003f85340 */
[----:B------:R-:W-:Y:S05]  /*35f0*/  @P4 BRA `(.L_x_73) ;  /* 0x0000002000004947 */ /* 0x000fea0003800000 */
[----:B------:R-:W-:Y:S05]  /*3600*/  @P0 BRA `(.L_x_74) ;  /* 0x0000008000000947 */ /* 0x000fea0003800000 */
[----:B------:R-:W-:Y:S05]  /*3610*/  BRA `(.L_x_75) ;  /* 0x0000009000007947 */ /* 0x000fea0003800000 */
.L_x_73:
[----:B-----5:R-:W-:-:S05]  /*3620*/  PRMT R72, RZ, 0x7610, R66 ;  /* 0x00007610ff487816 */ /* 0x020fca0000000042 */
[----:B------:R-:W-:Y:S01]  /*3630*/  FADD.FTZ R116, R72, R116 ;  /* 0x0000007448747221 */ /* 0x000fe20000010000 */
[----:B------:R-:W-:Y:S05]  /*3640*/  BRA `(.L_x_74) ;  /* 0x0000004000007947 */ /* 0x000fea0003800000 */
.L_x_72:
[----:B-----5:R-:W-:-:S05]  /*3650*/  PRMT R72, RZ, 0x7610, R62 ;  /* 0x00007610ff487816 */ /* 0x020fca000000003e */
[----:B------:R-:W-:Y:S01]  /*3660*/  FADD.FTZ R116, R72, R116 ;  /* 0x0000007448747221 */ /* 0x000fe20000010000 */
[----:B------:R-:W-:-:S05]  /*3670*/  @P2 PRMT R72, RZ, 0x7610, R66 ;  /* 0x00007610ff482816 */ /* 0x000fca0000000042 */
[----:B------:R-:W-:-:S05]  /*3680*/  @P2 FADD.FTZ R116, R72, R116 ;  /* 0x0000007448742221 */ /* 0x000fca0000010000 */
.L_x_74:
[----:B------:R-:W-:-:S04]  /*3690*/  F2FP.BF16.PACK_AB R72, RZ, R116 ;  /* 0x00000074ff48723e */ /* 0x000fc800000010ff */
[----:B------:R-:W-:Y:S02]  /*36a0*/  PRMT R70, R70, 0x5410, R72 ;  /* 0x0000541046467816 */ /* 0x000fe40000000048 */
.L_x_75:
[----:B------:R-:W-:Y:S01]  /*36b0*/  PRMT R117, RZ, 0x5410, R75 ;  /* 0x00005410ff757816 */ /* 0x000fe2000000004b */
[----:B------:R-:W-:Y:S05]  /*36c0*/  @P3 BRA `(.L_x_76) ;  /* 0x0000008000003947 */ /* 0x000fea0003800000 */
[----:B------:R-:W-:-:S04]  /*36d0*/  ISETP.NE.U32.AND P4, PT, RZ, c[0x0][0x180], PT ;  /* 0x00006000ff007a0c */ /* 0x000fc80003f85070 */
[----:B------:R-:W-:-:S13]  /*36e0*/  ISETP.NE.AND.EX P4, PT, RZ, c[0x0][0x184], PT, P4 ;  /* 0x00006100ff007a0c */ /* 0x000fda0003f85340 */
[----:B------:R-:W-:Y:S05]  /*36f0*/  @P4 BRA `(.L_x_77) ;  /* 0x0000002000004947 */ /* 0x000fea0003800000 */
[----:B------:R-:W-:Y:S05]  /*3700*/  @P0 BRA `(.L_x_78) ;  /* 0x0000008000000947 */ /* 0x000fea0003800000 */
[----:B------:R-:W-:Y:S05]  /*3710*/  BRA `(.L_x_79) ;  /* 0x0000009000007947 */ /* 0x000fea0003800000 */
.L_x_77:
[----:B-----5:R-:W-:-:S05]  /*3720*/  PRMT R72, RZ, 0x5410, R67 ;  /* 0x00005410ff487816 */ /* 0x020fca0000000043 */
[----:B------:R-:W-:Y:S01]  /*3730*/  FADD.FTZ R117, R72, R117 ;  /* 0x0000007548757221 */ /* 0x000fe20000010000 */
[----:B------:R-:W-:Y:S05]  /*3740*/  BRA `(.L_x_78) ;  /* 0x0000004000007947 */ /* 0x000fea0003800000 */
.L_x_76:
[----:B-----5:R-:W-:-:S05]  /*3750*/  PRMT R72, RZ, 0x5410, R63 ;  /* 0x00005410ff487816 */ /* 0x020fca000000003f */
[----:B------:R-:W-:Y:S01]  /*3760*/  FADD.FTZ R117, R72, R117 ;  /* 0x0000007548757221 */ /* 0x000fe20000010000 */
[----:B------:R-:W-:-:S05]  /*3770*/  @P2 PRMT R72, RZ, 0x5410, R67 ;  /* 0x00005410ff482816 */ /* 0x000fca0000000043 */
[----:B------:R-:W-:-:S05]  /*3780*/  @P2 FADD.FTZ R117, R72, R117 ;  /* 0x0000007548752221 */ /* 0x000fca0000010000 */
.L_x_78:
[----:B------:R-:W-:-:S04]  /*3790*/  F2FP.BF16.PACK_AB R72, RZ, R117 ;  /* 0x00000075ff48723e */ /* 0x000fc800000010ff */
[----:B------:R-:W-:Y:S02]  /*37a0*/  PRMT R71, R72, 0x7610, R71 ;  /* 0x0000761048477816 */ /* 0x000fe40000000047 */
.L_x_79:
[----:B------:R-:W-:Y:S01]  /*37b0*/  PRMT R131, RZ, 0x7610, R75 ;  /* 0x00007610ff837816 */ /* 0x000fe2000000004b */
[----:B------:R-:W-:Y:S05]  /*37c0*/  @P3 BRA `(.L_x_80) ;  /* 0x0000008000003947 */ /* 0x000fea0003800000 */
[----:B------:R-:W-:-:S04]  /*37d0*/  ISETP.NE.U32.AND P2, PT, RZ, c[0x0][0x180], PT ;  /* 0x00006000ff007a0c */ /* 0x000fc80003f45070 */
[----:B------:R-:W-:-:S13]  /*37e0*/  ISETP.NE.AND.EX P2, PT, RZ, c[0x0][0x184], PT, P2 ;  /* 0x00006100ff007a0c */ /* 0x000fda0003f45320 */
[----:B------:R-:W-:Y:S05]  /*37f0*/  @P2 BRA `(.L_x_81) ;  /* 0x0000002000002947 */ /* 0x000fea0003800000 */
[----:B------:R-:W-:Y:S05]  /*3800*/  @P0 BRA `(.L_x_82) ;  /* 0x0000008000000947 */ /* 0x000fea0003800000 */
[----:B------:R-:W-:Y:S05]  /*3810*/  BRA `(.L_x_83) ;  /* 0x0000009000007947 */ /* 0x000fea0003800000 */
.L_x_81:
[----:B-----5:R-:W-:-:S05]  /*3820*/  PRMT R72, RZ, 0x7610, R67 ;  /* 0x00007610ff487816 */ /* 0x020fca0000000043 */
[----:B------:R-:W-:Y:S01]  /*3830*/  FADD.FTZ R131, R72, R131 ;  /* 0x0000008348837221 */ /* 0x000fe20000010000 */
[----:B------:R-:W-:Y:S05]  /*3840*/  BRA `(.L_x_82) ;  /* 0x0000004000007947 */ /* 0x000fea0003800000 */
.L_x_80:
[----:B-----5:R-:W-:-:S05]  /*3850*/  PRMT R72, RZ, 0x7610, R63 ;  /* 0x00007610ff487816 */ /* 0x020fca000000003f */
[----:B------:R-:W-:Y:S01]  /*3860*/  FADD.FTZ R131, R72, R131 ;  /* 0x0000008348837221 */ /* 0x000fe20000010000 */
[----:B------:R-:W-:-:S05]  /*3870*/  @P2 PRMT R72, RZ, 0x7610, R67 ;  /* 0x00007610ff482816 */ /* 0x000fca0000000043 */
[----:B------:R-:W-:-:S05]  /*3880*/  @P2 FADD.FTZ R131, R72, R131 ;  /* 0x0000008348832221 */ /* 0x000fca0000010000 */
.L_x_82:
[----:B------:R-:W-:-:S04]  /*3890*/  F2FP.BF16.PACK_AB R72, RZ, R131 ;  /* 0x00000083ff48723e */ /* 0x000fc800000010ff */
[----:B------:R-:W-:Y:S02]  /*38a0*/  PRMT R71, R71, 0x5410, R72 ;  /* 0x0000541047477816 */ /* 0x000fe40000000048 */
.L_x_83:
[----:B------:R-:W-:-:S04]  /*38b0*/  @P0 LEA R72, P2, R76, c[0x0][0x188], 0x4 ;  /* 0x000062004c480a11 */ /* 0x000fc800078420ff */
[C---:B------:R-:W-:Y:S02]  /*38c0*/  @P0 LEA.HI.X R73, R76.reuse, c[0x0][0x18c], RZ, 0x4, P2 ;  /* 0x000063004c490a11 */ /* 0x040fe400010f24ff */
[----:B------:R-:W-:-:S03]  /*38d0*/  IADD3 R76, R76, 0x20, RZ ;  /* 0x000000204c4c7810 */ /* 0x000fc60007ffe0ff */
[----:B------:R0:W-:Y:S04]  /*38e0*/  @P0 STG.E.128 [R72.64], R68 ;  /* 0x0000004448000986 */ /* 0x0001e8000c101d04 */
.L_x_51:
[----:B------:R-:W-:Y:S05]  /*38f0*/  BSYNC B0 ;  /* 0x0000000000007941 */ /* 0x000fea0003800000 */
.L_x_50:
        /* <DEDUP_REMOVED lines=25> */
.L_x_87:
[----:B-----5:R-:W-:-:S05]  /*3a90*/  PRMT R77, RZ, 0x5410, R64 ;  /* 0x00005410ff4d7816 */ /* 0x020fca0000000040 */
[----:B------:R-:W-:Y:S01]  /*3aa0*/  FADD.FTZ R55, R77, R55 ;  /* 0x000000374d377221 */ /* 0x000fe20000010000 */
[----:B------:R-:W-:Y:S05]  /*3ab0*/  BRA `(.L_x_88) ;  /* 0x0000004000007947 */ /* 0x000fea0003800000 */
.L_x_86:
[----:B-----5:R-:W-:-:S05]  /*3ac0*/  PRMT R77, RZ, 0x5410, R60 ;  /* 0x00005410ff4d7816 */ /* 0x020fca000000003c */
[----:B------:R-:W-:Y:S01]  /*3ad0*/  FADD.FTZ R55, R77, R55 ;  /* 0x000000374d377221 */ /* 0x000fe20000010000 */
[----:B------:R-:W-:-:S05]  /*3ae0*/  @P2 PRMT R77, RZ, 0x5410, R64 ;  /* 0x00005410ff4d2816 */ /* 0x000fca0000000040 */
[----:B------:R-:W-:-:S05]  /*3af0*/  @P2 FADD.FTZ R55, R77, R55 ;  /* 0x000000374d372221 */ /* 0x000fca0000010000 */
.L_x_88:
[----:B------:R-:W-:-:S04]  /*3b00*/  F2FP.BF16.PACK_AB R77, RZ, R55 ;  /* 0x00000037ff4d723e */ /* 0x000fc800000010ff */
[----:B------:R-:W-:Y:S02]  /*3b10*/  PRMT R68, R77, 0x7610, R68 ;  /* 0x000076104d447816 */ /* 0x000fe40000000044 */
.L_x_89:
[----:B------:R-:W-:Y:S01]  /*3b20*/  PRMT R86, RZ, 0x7610, R72 ;  /* 0x00007610ff567816 */ /* 0x000fe20000000048 */
[----:B------:R-:W-:Y:S05]  /*3b30*/  @P3 BRA `(.L_x_90) ;  /* 0x0000008000003947 */ /* 0x000fea0003800000 */
[----:B------:R-:W-:-:S04]  /*3b40*/  ISETP.NE.U32.AND P4, PT, RZ, c[0x0][0x180], PT ;  /* 0x00006000ff007a0c */ /* 0x000fc80003f85070 */
[----:B------:R-:W-:-:S13]  /*3b50*/  ISETP.NE.AND.EX P4, PT, RZ, c[0x0][0x184], PT, P4 ;  /* 0x00006100ff007a0c */ /* 0x000fda0003f85340 */
[----:B------:R-:W-:Y:S05]  /*3b60*/  @P4 BRA `(.L_x_91) ;  /* 0x0000002000004947 */ /* 0x000fea0003800000 */
[----:B------:R-:W-:Y:S05]  /*3b70*/  @P0 BRA `(.L_x_92) ;  /* 0x0000008000000947 */ /* 0x000fea0003800000 */
[----:B------:R-:W-:Y:S05]  /*3b80*/  BRA `(.L_x_93) ;  /* 0x0000009000007947 */ /* 0x000fea0003800000 */
.L_x_91:
[----:B-----5:R-:W-:-:S05]  /*3b90*/  PRMT R72, RZ, 0x7610, R64 ;  /* 0x00007610ff487816 */ /* 0x020fca0000000040 */
[----:B------:R-:W-:Y:S01]  /*3ba0*/  FADD.FTZ R86, R72, R86 ;  /* 0x0000005648567221 */ /* 0x000fe20000010000 */
[----:B------:R-:W-:Y:S05]  /*3bb0*/  BRA `(.L_x_92) ;  /* 0x0000004000007947 */ /* 0x000fea0003800000 */
.L_x_90:
[----:B-----5:R-:W-:-:S05]  /*3bc0*/  PRMT R72, RZ, 0x7610, R60 ;  /* 0x00007610ff487816 */ /* 0x020fca000000003c */
[----:B------:R-:W-:Y:S01]  /*3bd0*/  FADD.FTZ R86, R72, R86 ;  /* 0x0000005648567221 */ /* 0x000fe20000010000 */
[----:B------:R-:W-:-:S05]  /*3be0*/  @P2 PRMT R72, RZ, 0x7610, R64 ;  /* 0x00007610ff482816 */ /* 0x000fca0000000040 */
[----:B------:R-:W-:-:S05]  /*3bf0*/  @P2 FADD.FTZ R86, R72, R86 ;  /* 0x0000005648562221 */ /* 0x000fca0000010000 */
.L_x_92:
[----:B------:R-:W-:-:S04]  /*3c00*/  F2FP.BF16.PACK_AB R72, RZ, R86 ;  /* 0x00000056ff48723e */ /* 0x000fc800000010ff */
[----:B------:R-:W-:Y:S02]  /*3c10*/  PRMT R68, R68, 0x5410, R72 ;  /* 0x0000541044447816 */ /* 0x000fe40000000048 */
.L_x_93:
[----:B------:R-:W-:Y:S01]  /*3c20*/  PRMT R87, RZ, 0x5410, R73 ;  /* 0x00005410ff577816 */ /* 0x000fe20000000049 */
[----:B------:R-:W-:Y:S05]  /*3c30*/  @P3 BRA `(.L_x_94) ;  /* 0x0000008000003947 */ /* 0x000fea0003800000 */
[----:B------:R-:W-:-:S04]  /*3c40*/  ISETP.NE.U32.AND P4, PT, RZ, c[0x0][0x180], PT ;  /* 0x00006000ff007a0c */ /* 0x000fc80003f85070 */
[----:B------:R-:W-:-:S13]  /*3c50*/  ISETP.NE.AND.EX P4, PT, RZ, c[0x0][0x184], PT, P4 ;  /* 0x00006100ff007a0c */ /* 0x000fda0003f85340 */
[----:B------:R-:W-:Y:S05]  /*3c60*/  @P4 BRA `(.L_x_95) ;  /* 0x0000002000004947 */ /* 0x000fea0003800000 */
[----:B------:R-:W-:Y:S05]  /*3c70*/  @P0 BRA `(.L_x_96) ;  /* 0x0000008000000947 */ /* 0x000fea0003800000 */
[----:B------:R-:W-:Y:S05]  /*3c80*/  BRA `(.L_x_97) ;  /* 0x0000009000007947 */ /* 0x000fea0003800000 */
.L_x_95:
[----:B-----5:R-:W-:-:S05]  /*3c90*/  PRMT R72, RZ, 0x5410, R65 ;  /* 0x00005410ff487816 */ /* 0x020fca0000000041 */
[----:B------:R-:W-:Y:S01]  /*3ca0*/  FADD.FTZ R87, R72, R87 ;  /* 0x0000005748577221 */ /* 0x000fe20000010000 */
[----:B------:R-:W-:Y:S05]  /*3cb0*/  BRA `(.L_x_96) ;  /* 0x0000004000007947 */ /* 0x000fea0003800000 */
.L_x_94:
[----:B-----5:R-:W-:-:S05]  /*3cc0*/  PRMT R72, RZ, 0x5410, R61 ;  /* 0x00005410ff487816 */ /* 0x020fca000000003d */
[----:B------:R-:W-:Y:S01]  /*3cd0*/  FADD.FTZ R87, R72, R87 ;  /* 0x0000005748577221 */ /* 0x000fe20000010000 */
[----:B------:R-:W-:-:S05]  /*3ce0*/  @P2 PRMT R72, RZ, 0x5410, R65 ;  /* 0x00005410ff482816 */ /* 0x000fca0000000041 */
[----:B------:R-:W-:-:S05]  /*3cf0*/  @P2 FADD.FTZ R87, R72, R87 ;  /* 0x0000005748572221 */ /* 0x000fca0000010000 */
.L_x_96:
[----:B------:R-:W-:-:S04]  /*3d00*/  F2FP.BF16.PACK_AB R72, RZ, R87 ;  /* 0x00000057ff48723e */ /* 0x000fc800000010ff */
[----:B------:R-:W-:Y:S02]  /*3d10*/  PRMT R69, R72, 0x7610, R69 ;  /* 0x0000761048457816 */ /* 0x000fe40000000045 */
.L_x_97:
[----:B------:R-:W-:Y:S01]  /*3d20*/  PRMT R109, RZ, 0x7610, R73 ;  /* 0x00007610ff6d7816 */ /* 0x000fe20000000049 */
[----:B------:R-:W-:Y:S05]  /*3d30*/  @P3 BRA `(.L_x_98) ;  /* 0x0000008000003947 */ /* 0x000fea0003800000 */
[----:B------:R-:W-:-:S04]  /*3d40*/  ISETP.NE.U32.AND P4, PT, RZ, c[0x0][0x180], PT ;  /* 0x00006000ff007a0c */ /* 0x000fc80003f85070 */
[----:B------:R-:W-:-:S13]  /*3d50*/  ISETP.NE.AND.EX P4, PT, RZ, c[0x0][0x184], PT, P4 ;  /* 0x00006100ff007a0c */ /* 0x000fda0003f85340 */
[----:B------:R-:W-:Y:S05]  /*3d60*/  @P4 BRA `(.L_x_99) ;  /* 0x0000002000004947 */ /* 0x000fea0003800000 */
[----:B------:R-:W-:Y:S05]  /*3d70*/  @P0 BRA `(.L_x_100) ;  /* 0x0000008000000947 */ /* 0x000fea0003800000 */
[----:B------:R-:W-:Y:S05]  /*3d80*/  BRA `(.L_x_101) ;  /* 0x0000009000007947 */ /* 0x000fea0003800000 */
.L_x_99:
[----:B-----5:R-:W-:-:S05]  /*3d90*/  PRMT R72, RZ, 0x7610, R65 ;  /* 0x00007610ff487816 */ /* 0x020fca0000000041 */
[----:B------:R-:W-:Y:S01]  /*3da0*/  FADD.FTZ R109, R72, R109 ;  /* 0x0000006d486d7221 */ /* 0x000fe20000010000 */
[----:B------:R-:W-:Y:S05]  /*3db0*/  BRA `(.L_x_100) ;  /* 0x0000004000007947 */ /* 0x000fea0003800000 */
.L_x_98:
[----:B-----5:R-:W-:-:S05]  /*3dc0*/  PRMT R72, RZ, 0x7610, R61 ;  /* 0x00007610ff487816 */ /* 0x020fca000000003d */
[----:B------:R-:W-:Y:S01]  /*3dd0*/  FADD.FTZ R109, R72, R109 ;  /* 0x0000006d486d7221 */ /* 0x000fe20000010000 */
[----:B------:R-:W-:-:S05]  /*3de0*/  @P2 PRMT R72, RZ, 0x7610, R65 ;  /* 0x00007610ff482816 */ /* 0x000fca0000000041 */
[----:B------:R-:W-:-:S05]  /*3df0*/  @P2 FADD.FTZ R109, R72, R109 ;  /* 0x0000006d486d2221 */ /* 0x000fca0000010000 */
.L_x_100:
[----:B------:R-:W-:-:S04]  /*3e00*/  F2FP.BF16.PACK_AB R72, RZ, R109 ;  /* 0x0000006dff48723e */ /* 0x000fc800000010ff */
[----:B------:R-:W-:Y:S02]  /*3e10*/  PRMT R69, R69, 0x5410, R72 ;  /* 0x0000541045457816 */ /* 0x000fe40000000048 */
.L_x_101:
[----:B------:R-:W-:Y:S01]  /*3e20*/  PRMT R108, RZ, 0x5410, R74 ;  /* 0x00005410ff6c7816 */ /* 0x000fe2000000004a */
[----:B------:R-:W-:Y:S05]  /*3e30*/  @P3 BRA `(.L_x_102) ;  /* 0x0000008000003947 */ /* 0x000fea0003800000 */
[----:B------:R-:W-:-:S04]  /*3e40*/  ISETP.NE.U32.AND P4, PT, RZ, c[0x0][0x180], PT ;  /* 0x00006000ff007a0c */ /* 0x000fc80003f85070 */
[----:B------:R-:W-:-:S13]  /*3e50*/  ISETP.NE.AND.EX P4, PT, RZ, c[0x0][0x184], PT, P4 ;  /* 0x00006100ff007a0c */ /* 0x000fda0003f85340 */
[----:B------:R-:W-:Y:S05]  /*3e60*/  @P4 BRA `(.L_x_103) ;  /* 0x0000002000004947 */ /* 0x000fea0003800000 */
[----:B------:R-:W-:Y:S05]  /*3e70*/  @P0 BRA `(.L_x_104) ;  /* 0x0000008000000947 */ /* 0x000fea0003800000 */
[----:B------:R-:W-:Y:S05]  /*3e80*/  BRA `(.L_x_105) ;  /* 0x0000009000007947 */ /* 0x000fea0003800000 */
.L_x_103:
[----:B-----5:R-:W-:-:S05]  /*3e90*/  PRMT R72, RZ, 0x5410, R66 ;  /* 0x00005410ff487816 */ /* 0x020fca0000000042 */
[----:B------:R-:W-:Y:S01]  /*3ea0*/  FADD.FTZ R108, R72, R108 ;  /* 0x0000006c486c7221 */ /* 0x000fe20000010000 */
[----:B------:R-:W-:Y:S05]  /*3eb0*/  BRA `(.L_x_104) ;  /* 0x0000004000007947 */ /* 0x000fea0003800000 */
.L_x_102:
[----:B-----5:R-:W-:-:S05]  /*3ec0*/  PRMT R72, RZ, 0x5410, R62 ;  /* 0x00005410ff487816 */ /* 0x020fca000000003e */
[----:B------:R-:W-:Y:S01]  /*3ed0*/  FADD.FTZ R108, R72, R108 ;  /* 0x0000006c486c7221 */ /* 0x000fe20000010000 */
[----:B------:R-:W-:-:S05]  /*3ee0*/  @P2 PRMT R72, RZ, 0x5410, R66 ;  /* 0x00005410ff482816 */ /* 0x000fca0000000042 */
[----:B------:R-:W-:-:S05]  /*3ef0*/  @P2 FADD.FTZ R108, R72, R108 ;  /* 0x0000006c486c2221 */ /* 0x000fca0000010000 */
.L_x_104:
[----:B------:R-:W-:-:S04]  /*3f00*/  F2FP.BF16.PACK_AB R72, RZ, R108 ;  /* 0x0000006cff48723e */ /* 0x000fc800000010ff */
[----:B------:R-:W-:Y:S02]  /*3f10*/  PRMT R70, R72, 0x7610, R70 ;  /* 0x0000761048467816 */ /* 0x000fe40000000046 */
.L_x_105:
[----:B------:R-:W-:Y:S01]  /*3f20*/  PRMT R118, RZ, 0x7610, R74 ;  /* 0x00007610ff767816 */ /* 0x000fe2000000004a */
[----:B------:R-:W-:Y:S05]  /*3f30*/  @P3 BRA `(.L_x_106) ;  /* 0x0000008000003947 */ /* 0x000fea0003800000 */
[----:B------:R-:W-:-:S04]  /*3f40*/  ISETP.NE.U32.AND P4, PT, RZ, c[0x0][0x180], PT ;  /* 0x00006000ff007a0c */ /* 0x000fc80003f85070 */
[----:B------:R-:W-:-:S13]  /*3f50*/  ISETP.NE.AND.EX P4, PT, RZ, c[0x0][0x184], PT, P4 ;  /* 0x00006100ff007a0c */ /* 0x000fda0003f85340 */
[----:B------:R-:W-:Y:S05]  /*3f60*/  @P4 BRA `(.L_x_107) ;  /* 0x0000002000004947 */ /* 0x000fea0003800000 */
[----:B------:R-:W-:Y:S05]  /*3f70*/  @P0 BRA `(.L_x_108) ;  /* 0x0000008000000947 */ /* 0x000fea0003800000 */
[----:B------:R-:W-:Y:S05]  /*3f80*/  BRA `(.L_x_109) ;  /* 0x0000009000007947 */ /* 0x000fea0003800000 */
.L_x_107:
[----:B-----5:R-:W-:-:S05]  /*3f90*/  PRMT R72, RZ, 0x7610, R66 ;  /* 0x00007610ff487816 */ /* 0x020fca0000000042 */
[----:B------:R-:W-:Y:S01]  /*3fa0*/  FADD.FTZ R118, R72, R118 ;  /* 0x0000007648767221 */ /* 0x000fe20000010000 */
[----:B------:R-:W-:Y:S05]  /*3fb0*/  BRA `(.L_x_108) ;  /* 0x0000004000007947 */ /* 0x000fea0003800000 */
.L_x_106:
[----:B-----5:R-:W-:-:S05]  /*3fc0*/  PRMT R72, RZ, 0x7610, R62 ;  /* 0x00007610ff487816 */ /* 0x020fca000000003e */
[----:B------:R-:W-:Y:S01]  /*3fd0*/  FADD.FTZ R118, R72, R118 ;  /* 0x0000007648767221 */ /* 0x000fe20000010000 */
[----:B------:R-:W-:-:S05]  /*3fe0*/  @P2 PRMT R72, RZ, 0x7610, R66 ;  /* 0x00007610ff482816 */ /* 0x000fca0000000042 */
[----:B------:R-:W-:-:S05]  /*3ff0*/  @P2 FADD.FTZ R118, R72, R118 ;  /* 0x0000007648762221 */ /* 0x000fca0000010000 */
.L_x_108:
[----:B------:R-:W-:-:S04]  /*4000*/  F2FP.BF16.PACK_AB R72, RZ, R118 ;  /* 0x00000076ff48723e */ /* 0x000fc800000010ff */
[----:B------:R-:W-:Y:S02]  /*4010*/  PRMT R70, R70, 0x5410, R72 ;  /* 0x0000541046467816 */ /* 0x000fe40000000048 */
.L_x_109:
[----:B------:R-:W-:Y:S01]  /*4020*/  PRMT R119, RZ, 0x5410, R75 ;  /* 0x00005410ff777816 */ /* 0x000fe2000000004b */
[----:B------:R-:W-:Y:S05]  /*4030*/  @P3 BRA `(.L_x_110) ;  /* 0x0000008000003947 */ /* 0x000fea0003800000 */
[----:B------:R-:W-:-:S04]  /*4040*/  ISETP.NE.U32.AND P4, PT, RZ, c[0x0][0x180], PT ;  /* 0x00006000ff007a0c */ /* 0x000fc80003f85070 */
[----:B------:R-:W-:-:S13]  /*4050*/  ISETP.NE.AND.EX P4, PT, RZ, c[0x0][0x184], PT, P4 ;  /* 0x00006100ff007a0c */ /* 0x000fda0003f85340 */
[----:B------:R-:W-:Y:S05]  /*4060*/  @P4 BRA `(.L_x_111) ;  /* 0x0000002000004947 */ /* 0x000fea0003800000 */
[----:B------:R-:W-:Y:S05]  /*4070*/  @P0 BRA `(.L_x_112) ;  /* 0x0000008000000947 */ /* 0x000fea0003800000 */
[----:B------:R-:W-:Y:S05]  /*4080*/  BRA `(.L_x_113) ;  /* 0x0000009000007947 */ /* 0x000fea0003800000 */
.L_x_111:
[----:B-----5:R-:W-:-:S05]  /*4090*/  PRMT R72, RZ, 0x5410, R67 ;  /* 0x00005410ff487816 */ /* 0x020fca0000000043 */
[----:B------:R-:W-:Y:S01]  /*40a0*/  FADD.FTZ R119, R72, R119 ;  /* 0x0000007748777221 */ /* 0x000fe20000010000 */
[----:B------:R-:W-:Y:S05]  /*40b0*/  BRA `(.L_x_112) ;  /* 0x0000004000007947 */ /* 0x000fea0003800000 */
.L_x_110:
[----:B-----5:R-:W-:-:S05]  /*40c0*/  PRMT R72, RZ, 0x5410, R63 ;  /* 0x00005410ff487816 */ /* 0x020fca000000003f */
[----:B------:R-:W-:Y:S01]  /*40d0*/  FADD.FTZ R119, R72, R119 ;  /* 0x0000007748777221 */ /* 0x000fe20000010000 */
[----:B------:R-:W-:-:S05]  /*40e0*/  @P2 PRMT R72, RZ, 0x5410, R67 ;  /* 0x00005410ff482816 */ /* 0x000fca0000000043 */
[----:B------:R-:W-:-:S05]  /*40f0*/  @P2 FADD.FTZ R119, R72, R119 ;  /* 0x0000007748772221 */ /* 0x000fca0000010000 */
.L_x_112:
[----:B------:R-:W-:-:S04]  /*4100*/  F2FP.BF16.PACK_AB R72, RZ, R119 ;  /* 0x00000077ff48723e */ /* 0x000fc800000010ff */
[----:B------:R-:W-:Y:S02]  /*4110*/  PRMT R71, R72, 0x7610, R71 ;  /* 0x0000761048477816 */ /* 0x000fe40000000047 */
.L_x_113:
[----:B------:R-:W-:Y:S01]  /*4120*/  PRMT R132, RZ, 0x7610, R75 ;  /* 0x00007610ff847816 */ /* 0x000fe2000000004b */
[----:B------:R-:W-:Y:S05]  /*4130*/  @P3 BRA `(.L_x_114) ;  /* 0x0000008000003947 */ /* 0x000fea0003800000 */
[----:B------:R-:W-:-:S04]  /*4140*/  ISETP.NE.U32.AND P2, PT, RZ, c[0x0][0x180], PT ;  /* 0x00006000ff007a0c */ /* 0x000fc80003f45070 */
[----:B------:R-:W-:-:S13]  /*4150*/  ISETP.NE.AND.EX P2, PT, RZ, c[0x0][0x184], PT, P2 ;  /* 0x00006100ff007a0c */ /* 0x000fda0003f45320 */
[----:B------:R-:W-:Y:S05]  /*4160*/  @P2 BRA `(.L_x_115) ;  /* 0x0000002000002947 */ /* 0x000fea0003800000 */
[----:B------:R-:W-:Y:S05]  /*4170*/  @P0 BRA `(.L_x_116) ;  /* 0x0000008000000947 */ /* 0x000fea0003800000 */
[----:B------:R-:W-:Y:S05]  /*4180*/  BRA `(.L_x_117) ;  /* 0x0000009000007947 */ /* 0x000fea0003800000 */
.L_x_115:
[----:B-----5:R-:W-:-:S05]  /*4190*/  PRMT R72, RZ, 0x7610, R67 ;  /* 0x00007610ff487816 */ /* 0x020fca0000000043 */
[----:B------:R-:W-:Y:S01]  /*41a0*/  FADD.FTZ R132, R72, R132 ;  /* 0x0000008448847221 */ /* 0x000fe20000010000 */
[----:B------:R-:W-:Y:S05]  /*41b0*/  BRA `(.L_x_116) ;  /* 0x0000004000007947 */ /* 0x000fea0003800000 */
.L_x_114:
[----:B-----5:R-:W-:-:S05]  /*41c0*/  PRMT R72, RZ, 0x7610, R63 ;  /* 0x00007610ff487816 */ /* 0x020fca000000003f */
[----:B------:R-:W-:Y:S01]  /*41d0*/  FADD.FTZ R132, R72, R132 ;  /* 0x0000008448847221 */ /* 0x000fe20000010000 */
[----:B------:R-:W-:-:S05]  /*41e0*/  @P2 PRMT R72, RZ, 0x7610, R67 ;  /* 0x00007610ff482816 */ /* 0x000fca0000000043 */
[----:B------:R-:W-:-:S05]  /*41f0*/  @P2 FADD.FTZ R132, R72, R132 ;  /* 0x0000008448842221 */ /* 0x000fca0000010000 */
.L_x_116:
[----:B------:R-:W-:-:S04]  /*4200*/  F2FP.BF16.PACK_AB R72, RZ, R132 ;  /* 0x00000084ff48723e */ /* 0x000fc800000010ff */
[----:B------:R-:W-:Y:S02]  /*4210*/  PRMT R71, R71, 0x5410, R72 ;  /* 0x0000541047477816 */ /* 0x000fe40000000048 */
.L_x_117:
[----:B------:R-:W-:-:S04]  /*4220*/  @P0 LEA R72, P2, R76, c[0x0][0x188], 0x4 ;  /* 0x000062004c480a11 */ /* 0x000fc800078420ff */
[C---:B------:R-:W-:Y:S02]  /*4230*/  @P0 LEA.HI.X R73, R76.reuse, c[0x0][0x18c], RZ, 0x4, P2 ;  /* 0x000063004c490a11 */ /* 0x040fe400010f24ff */
[----:B------:R-:W-:-:S03]  /*4240*/  IADD3 R76, R76, 0x20, RZ ;  /* 0x000000204c4c7810 */ /* 0x000fc60007ffe0ff */
[----:B------:R0:W-:Y:S04]  /*4250*/  @P0 STG.E.128 [R72.64], R68 ;  /* 0x0000004448000986 */ /* 0x0001e8000c101d04 */
.L_x_85:
[----:B------:R-:W-:Y:S05]  /*4260*/  BSYNC B0 ;  /* 0x0000000000007941 */ /* 0x000fea0003800000 */
.L_x_84:
        /* <DEDUP_REMOVED lines=25> */
.L_x_121:
[----:B-----5:R-:W-:-:S05]  /*4400*/  PRMT R77, RZ, 0x5410, R64 ;  /* 0x00005410ff4d7816 */ /* 0x020fca0000000040 */
[----:B------:R-:W-:Y:S01]  /*4410*/  FADD.FTZ R56, R77, R56 ;  /* 0x000000384d387221 */ /* 0x000fe20000010000 */
[----:B------:R-:W-:Y:S05]  /*4420*/  BRA `(.L_x_122) ;  /* 0x0000004000007947 */ /* 0x000fea0003800000 */
.L_x_120:
[----:B-----5:R-:W-:-:S05]  /*4430*/  PRMT R77, RZ, 0x5410, R60 ;  /* 0x00005410ff4d7816 */ /* 0x020fca000000003c */
[----:B------:R-:W-:Y:S01]  /*4440*/  FADD.FTZ R56, R77, R56 ;  /* 0x000000384d387221 */ /* 0x000fe20000010000 */
[----:B------:R-:W-:-:S05]  /*4450*/  @P2 PRMT R77, RZ, 0x5410, R64 ;  /* 0x00005410ff4d2816 */ /* 0x000fca0000000040 */
[----:B------:R-:W-:-:S05]  /*4460*/  @P2 FADD.FTZ R56, R77, R56 ;  /* 0x000000384d382221 */ /* 0x000fca0000010000 */
.L_x_122:
[----:B------:R-:W-:-:S04]  /*4470*/  F2FP.BF16.PACK_AB R77, RZ, R56 ;  /* 0x00000038ff4d723e */ /* 0x000fc800000010ff */
[----:B------:R-:W-:Y:S02]  /*4480*/  PRMT R68, R77, 0x7610, R68 ;  /* 0x000076104d447816 */ /* 0x000fe40000000044 */
.L_x_123:
[----:B------:R-:W-:Y:S01]  /*4490*/  PRMT R88, RZ, 0x7610, R72 ;  /* 0x00007610ff587816 */ /* 0x000fe20000000048 */
[----:B------:R-:W-:Y:S05]  /*44a0*/  @P3 BRA `(.L_x_124) ;  /* 0x0000008000003947 */ /* 0x000fea0003800000 */
[----:B------:R-:W-:-:S04]  /*44b0*/  ISETP.NE.U32.AND P4, PT, RZ, c[0x0][0x180], PT ;  /* 0x00006000ff007a0c */ /* 0x000fc80003f85070 */
[----:B------:R-:W-:-:S13]  /*44c0*/  ISETP.NE.AND.EX P4, PT, RZ, c[0x0][0x184], PT, P4 ;  /* 0x00006100ff007a0c */ /* 0x000fda0003f85340 */
[----:B------:R-:W-:Y:S05]  /*44d0*/  @P4 BRA `(.L_x_125) ;  /* 0x0000002000004947 */ /* 0x000fea0003800000 */
[----:B------:R-:W-:Y:S05]  /*44e0*/  @P0 BRA `(.L_x_126) ;  /* 0x0000008000000947 */ /* 0x000fea0003800000 */
[----:B------:R-:W-:Y:S05]  /*44f0*/  BRA `(.L_x_127) ;  /* 0x0000009000007947 */ /* 0x000fea0003800000 */
.L_x_125:
[----:B-----5:R-:W-:-:S05]  /*4500*/  PRMT R72, RZ, 0x7610, R64 ;  /* 0x00007610ff487816 */ /* 0x020fca0000000040 */
[----:B------:R-:W-:Y:S01]  /*4510*/  FADD.FTZ R88, R72, R88 ;  /* 0x0000005848587221 */ /* 0x000fe20000010000 */
[----:B------:R-:W-:Y:S05]  /*4520*/  BRA `(.L_x_126) ;  /* 0x0000004000007947 */ /* 0x000fea0003800000 */
.L_x_124:
[----:B-----5:R-:W-:-:S05]  /*4530*/  PRMT R72, RZ, 0x7610, R60 ;  /* 0x00007610ff487816 */ /* 0x020fca000000003c */
[----:B------:R-:W-:Y:S01]  /*4540*/  FADD.FTZ R88, R72, R88 ;  /* 0x0000005848587221 */ /* 0x000fe20000010000 */
[----:B------:R-:W-:-:S05]  /*4550*/  @P2 PRMT R72, RZ, 0x7610, R64 ;  /* 0x00007610ff482816 */ /* 0x000fca0000000040 */
[----:B------:R-:W-:-:S05]  /*4560*/  @P2 FADD.FTZ R88, R72, R88 ;  /* 0x0000005848582221 */ /* 0x000fca0000010000 */
.L_x_126:
[----:B------:R-:W-:-:S04]  /*4570*/  F2FP.BF16.PACK_AB R72, RZ, R88 ;  /* 0x00000058ff48723e */ /* 0x000fc800000010ff */
[----:B------:R-:W-:Y:S02]  /*4580*/  PRMT R68, R68, 0x5410, R72 ;  /* 0x0000541044447816 */ /* 0x000fe40000000048 */
.L_x_127:
[----:B------:R-:W-:Y:S01]  /*4590*/  PRMT R89, RZ, 0x5410, R73 ;  /* 0x00005410ff597816 */ /* 0x000fe20000000049 */
[----:B------:R-:W-:Y:S05]  /*45a0*/  @P3 BRA `(.L_x_128) ;  /* 0x0000008000003947 */ /* 0x000fea0003800000 */
[----:B------:R-:W-:-:S04]  /*45b0*/  ISETP.NE.U32.AND P4, PT, RZ, c[0x0][0x180], PT ;  /* 0x00006000ff007a0c */ /* 0x000fc80003f85070 */
[----:B------:R-:W-:-:S13]  /*45c0*/  ISETP.NE.AND.EX P4, PT, RZ, c[0x0][0x184], PT, P4 ;  /* 0x00006100ff007a0c */ /* 0x000fda0003f85340 */
[----:B------:R-:W-:Y:S05]  /*45d0*/  @P4 BRA `(.L_x_129) ;  /* 0x0000002000004947 */ /* 0x000fea0003800000 */
[----:B------:R-:W-:Y:S05]  /*45e0*/  @P0 BRA `(.L_x_130) ;  /* 0x0000008000000947 */ /* 0x000fea0003800000 */
[----:B------:R-:W-:Y:S05]  /*45f0*/  BRA `(.L_x_131) ;  /* 0x0000009000007947 */ /* 0x000fea0003800000 */
.L_x_129:
[----:B-----5:R-:W-:-:S05]  /*4600*/  PRMT R72, RZ, 0x5410, R65 ;  /* 0x00005410ff487816 */ /* 0x020fca0000000041 */
[----:B------:R-:W-:Y:S01]  /*4610*/  FADD.FTZ R89, R72, R89 ;  /* 0x0000005948597221 */ /* 0x000fe20000010000 */
[----:B------:R-:W-:Y:S05]  /*4620*/  BRA `(.L_x_130) ;  /* 0x0000004000007947 */ /* 0x000fea0003800000 */
.L_x_128:
[----:B-----5:R-:W-:-:S05]  /*4630*/  PRMT R72, RZ, 0x5410, R61 ;  /* 0x00005410ff487816 */ /* 0x020fca000000003d */
[----:B------:R-:W-:Y:S01]  /*4640*/  FADD.FTZ R89, R72, R89 ;  /* 0x0000005948597221 */ /* 0x000fe20000010000 */
[----:B------:R-:W-:-:S05]  /*4650*/  @P2 PRMT R72, RZ, 0x5410, R65 ;  /* 0x00005410ff482816 */ /* 0x000fca0000000041 */
[----:B------:R-:W-:-:S05]  /*4660*/  @P2 FADD.FTZ R89, R72, R89 ;  /* 0x0000005948592221 */ /* 0x000fca0000010000 */
.L_x_130:
[----:B------:R-:W-:-:S04]  /*4670*/  F2FP.BF16.PACK_AB R72, RZ, R89 ;  /* 0x00000059ff48723e */ /* 0x000fc800000010ff */
[----:B------:R-:W-:Y:S02]  /*4680*/  PRMT R69, R72, 0x7610, R69 ;  /* 0x0000761048457816 */ /* 0x000fe40000000045 */
.L_x_131:
[----:B------:R-:W-:Y:S01]  /*4690*/  PRMT R107, RZ, 0x7610, R73 ;  /* 0x00007610ff6b7816 */ /* 0x000fe20000000049 */
[----:B------:R-:W-:Y:S05]  /*46a0*/  @P3 BRA `(.L_x_132) ;  /* 0x0000008000003947 */ /* 0x000fea0003800000 */
[----:B------:R-:W-:-:S04]  /*46b0*/  ISETP.NE.U32.AND P4, PT, RZ, c[0x0][0x180], PT ;  /* 0x00006000ff007a0c */ /* 0x000fc80003f85070 */
[----:B------:R-:W-:-:S13]  /*46c0*/  ISETP.NE.AND.EX P4, PT, RZ, c[0x0][0x184], PT, P4 ;  /* 0x00006100ff007a0c */ /* 0x000fda0003f85340 */
[----:B------:R-:W-:Y:S05]  /*46d0*/  @P4 BRA `(.L_x_133) ;  /* 0x0000002000004947 */ /* 0x000fea0003800000 */
[----:B------:R-:W-:Y:S05]  /*46e0*/  @P0 BRA `(.L_x_134) ;  /* 0x0000008000000947 */ /* 0x000fea0003800000 */
[----:B------:R-:W-:Y:S05]  /*46f0*/  BRA `(.L_x_135) ;  /* 0x0000009000007947 */ /* 0x000fea0003800000 */
.L_x_133:
[----:B-----5:R-:W-:-:S05]  /*4700*/  PRMT R72, RZ, 0x7610, R65 ;  /* 0x00007610ff487816 */ /* 0x020fca0000000041 */
[----:B------:R-:W-:Y:S01]  /*4710*/  FADD.FTZ R107, R72, R107 ;  /* 0x0000006b486b7221 */ /* 0x000fe20000010000 */
[----:B------:R-:W-:Y:S05]  /*4720*/  BRA `(.L_x_134) ;  /* 0x0000004000007947 */ /* 0x000fea0003800000 */
.L_x_132:
[----:B-----5:R-:W-:-:S05]  /*4730*/  PRMT R72, RZ, 0x7610, R61 ;  /* 0x00007610ff487816 */ /* 0x020fca000000003d */
[----:B------:R-:W-:Y:S01]  /*4740*/  FADD.FTZ R107, R72, R107 ;  /* 0x0000006b486b7221 */ /* 0x000fe20000010000 */
[----:B------:R-:W-:-:S05]  /*4750*/  @P2 PRMT R72, RZ, 0x7610, R65 ;  /* 0x00007610ff482816 */ /* 0x000fca0000000041 */
[----:B------:R-:W-:-:S05]  /*4760*/  @P2 FADD.FTZ R107, R72, R107 ;  /* 0x0000006b486b2221 */ /* 0x000fca0000010000 */
.L_x_134:
[----:B------:R-:W-:-:S04]  /*4770*/  F2FP.BF16.PACK_AB R72, RZ, R107 ;  /* 0x0000006bff48723e */ /* 0x000fc800000010ff */
[----:B------:R-:W-:Y:S02]  /*4780*/  PRMT R69, R69, 0x5410, R72 ;  /* 0x0000541045457816 */ /* 0x000fe40000000048 */
.L_x_135:
[----:B------:R-:W-:Y:S01]  /*4790*/  PRMT R106, RZ, 0x5410, R74 ;  /* 0x00005410ff6a7816 */ /* 0x000fe2000000004a */
[----:B------:R-:W-:Y:S05]  /*47a0*/  @P3 BRA `(.L_x_136) ;  /* 0x0000008000003947 */ /* 0x000fea0003800000 */
[----:B------:R-:W-:-:S04]  /*47b0*/  ISETP.NE.U32.AND P4, PT, RZ, c[0x0][0x180], PT ;  /* 0x00006000ff007a0c */ /* 0x000fc80003f85070 */
[----:B------:R-:W-:-:S13]  /*47c0*/  ISETP.NE.AND.EX P4, PT, RZ, c[0x0][0x184], PT, P4 ;  /* 0x00006100ff007a0c */ /* 0x000fda0003f85340 */
[----:B------:R-:W-:Y:S05]  /*47d0*/  @P4 BRA `(.L_x_137) ;  /* 0x0000002000004947 */ /* 0x000fea0003800000 */
[----:B------:R-:W-:Y:S05]  /*47e0*/  @P0 BRA `(.L_x_138) ;  /* 0x0000008000000947 */ /* 0x000fea0003800000 */
[----:B------:R-:W-:Y:S05]  /*47f0*/  BRA `(.L_x_139) ;  /* 0x0000009000007947 */ /* 0x000fea0003800000 */
.L_x_137:
[----:B-----5:R-:W-:-:S05]  /*4800*/  PRMT R72, RZ, 0x5410, R66 ;  /* 0x00005410ff487816 */ /* 0x020fca0000000042 */
[----:B------:R-:W-:Y:S01]  /*4810*/  FADD.FTZ R106, R72, R106 ;  /* 0x0000006a486a7221 */ /* 0x000fe20000010000 */
[----:B------:R-:W-:Y:S05]  /*4820*/  BRA `(.L_x_138) ;  /* 0x0000004000007947 */ /* 0x000fea0003800000 */
.L_x_136:
[----:B-----5:R-:W-:-:S05]  /*4830*/  PRMT R72, RZ, 0x5410, R62 ;  /* 0x00005410ff487816 */ /* 0x020fca000000003e */
[----:B------:R-:W-:Y:S01]  /*4840*/  FADD.FTZ R106, R72, R106 ;  /* 0x0000006a486a7221 */ /* 0x000fe20000010000 */
[----:B------:R-:W-:-:S05]  /*4850*/  @P2 PRMT R72, RZ, 0x5410, R66 ;  /* 0x00005410ff482816 */ /* 0x000fca0000000042 */
[----:B------:R-:W-:-:S05]  /*4860*/  @P2 FADD.FTZ R106, R72, R106 ;  /* 0x0000006a486a2221 */ /* 0x000fca0000010000 */
.L_x_138:
[----:B------:R-:W-:-:S04]  /*4870*/  F2FP.BF16.PACK_AB R72, RZ, R106 ;  /* 0x0000006aff48723e */ /* 0x000fc800000010ff */
[----:B------:R-:W-:Y:S02]  /*4880*/  PRMT R70, R72, 0x7610, R70 ;  /* 0x0000761048467816 */ /* 0x000fe40000000046 */
.L_x_139:
[----:B------:R-:W-:Y:S01]  /*4890*/  PRMT R120, RZ, 0x7610, R74 ;  /* 0x00007610ff787816 */ /* 0x000fe2000000004a */
[----:B------:R-:W-:Y:S05]  /*48a0*/  @P3 BRA `(.L_x_140) ;  /* 0x0000008000003947 */ /* 0x000fea0003800000 */
[----:B------:R-:W-:-:S04]  /*48b0*/  ISETP.NE.U32.AND P4, PT, RZ, c[0x0][0x180], PT ;  /* 0x00006000ff007a0c */ /* 0x000fc80003f85070 */
[----:B------:R-:W-:-:S13]  /*48c0*/  ISETP.NE.AND.EX P4, PT, RZ, c[0x0][0x184], PT, P4 ;  /* 0x00006100ff007a0c */ /* 0x000fda0003f85340 */
[----:B------:R-:W-:Y:S05]  /*48d0*/  @P4 BRA `(.L_x_141) ;  /* 0x0000002000004947 */ /* 0x000fea0003800000 */
[----:B------:R-:W-:Y:S05]  /*48e0*/  @P0 BRA `(.L_x_142) ;  /* 0x0000008000000947 */ /* 0x000fea0003800000 */
[----:B------:R-:W-:Y:S05]  /*48f0*/  BRA `(.L_x_143) ;  /* 0x0000009000007947 */ /* 0x000fea0003800000 */
.L_x_141:
[----:B-----5:R-:W-:-:S05]  /*4900*/  PRMT R72, RZ, 0x7610, R66 ;  /* 0x00007610ff487816 */ /* 0x020fca0000000042 */
[----:B------:R-:W-:Y:S01]  /*4910*/  FADD.FTZ R120, R72, R120 ;  /* 0x0000007848787221 */ /* 0x000fe20000010000 */
[----:B------:R-:W-:Y:S05]  /*4920*/  BRA `(.L_x_142) ;  /* 0x0000004000007947 */ /* 0x000fea0003800000 */
.L_x_140:
[----:B-----5:R-:W-:-:S05]  /*4930*/  PRMT R72, RZ, 0x7610, R62 ;  /* 0x00007610ff487816 */ /* 0x020fca000000003e */
[----:B------:R-:W-:Y:S01]  /*4940*/  FADD.FTZ R120, R72, R120 ;  /* 0x0000007848787221 */ /* 0x000fe20000010000 */
[----:B------:R-:W-:-:S05]  /*4950*/  @P2 PRMT R72, RZ, 0x7610, R66 ;  /* 0x00007610ff482816 */ /* 0x000fca0000000042 */
[----:B------:R-:W-:-:S05]  /*4960*/  @P2 FADD.FTZ R120, R72, R120 ;  /* 0x0000007848782221 */ /* 0x000fca0000010000 */
.L_x_142:
[----:B------:R-:W-:-:S04]  /*4970*/  F2FP.BF16.PACK_AB R72, RZ, R120 ;  /* 0x00000078ff48723e */ /* 0x000fc800000010ff */
[----:B------:R-:W-:Y:S02]  /*4980*/  PRMT R70, R70, 0x5410, R72 ;  /* 0x0000541046467816 */ /* 0x000fe40000000048 */
.L_x_143:
[----:B------:R-:W-:Y:S01]  /*4990*/  PRMT R121, RZ, 0x5410, R75 ;  /* 0x00005410ff797816 */ /* 0x000fe2000000004b */
[----:B------:R-:W-:Y:S05]  /*49a0*/  @P3 BRA `(.L_x_144) ;  /* 0x0000008000003947 */ /* 0x000fea0003800000 */
[----:B------:R-:W-:-:S04]  /*49b0*/  ISETP.NE.U32.AND P4, PT, RZ, c[0x0][0x180], PT ;  /* 0x00006000ff007a0c */ /* 0x000fc80003f85070 */
[----:B------:R-:W-:-:S13]  /*49c0*/  ISETP.NE.AND.EX P4, PT, RZ, c[0x0][0x184], PT, P4 ;  /* 0x00006100ff007a0c */ /* 0x000fda0003f85340 */
[----:B------:R-:W-:Y:S05]  /*49d0*/  @P4 BRA `(.L_x_145) ;  /* 0x0000002000004947 */ /* 0x000fea0003800000 */
[----:B------:R-:W-:Y:S05]  /*49e0*/  @P0 BRA `(.L_x_146) ;  /* 0x0000008000000947 */ /* 0x000fea0003800000 */
[----:B------:R-:W-:Y:S05]  /*49f0*/  BRA `(.L_x_147) ;  /* 0x0000009000007947 */ /* 0x000fea0003800000 */
.L_x_145:
[----:B-----5:R-:W-:-:S05]  /*4a00*/  PRMT R72, RZ, 0x5410, R67 ;  /* 0x00005410ff487816 */ /* 0x020fca0000000043 */
[----:B------:R-:W-:Y:S01]  /*4a10*/  FADD.FTZ R121, R72, R121 ;  /* 0x0000007948797221 */ /* 0x000fe20000010000 */
[----:B------:R-:W-:Y:S05]  /*4a20*/  BRA `(.L_x_146) ;  /* 0x0000004000007947 */ /* 0x000fea0003800000 */
.L_x_144:
[----:B-----5:R-:W-:-:S05]  /*4a30*/  PRMT R72, RZ, 0x5410, R63 ;  /* 0x00005410ff487816 */ /* 0x020fca000000003f */
[----:B------:R-:W-:Y:S01]  /*4a40*/  FADD.FTZ R121, R72, R121 ;  /* 0x0000007948797221 */ /* 0x000fe20000010000 */
[----:B------:R-:W-:-:S05]  /*4a50*/  @P2 PRMT R72, RZ, 0x5410, R67 ;  /* 0x00005410ff482816 */ /* 0x000fca0000000043 */
[----:B------:R-:W-:-:S05]  /*4a60*/  @P2 FADD.FTZ R121, R72, R121 ;  /* 0x0000007948792221 */ /* 0x000fca0000010000 */
.L_x_146:
[----:B------:R-:W-:-:S04]  /*4a70*/  F2FP.BF16.PACK_AB R72, RZ, R121 ;  /* 0x00000079ff48723e */ /* 0x000fc800000010ff */
[----:B------:R-:W-:Y:S02]  /*4a80*/  PRMT R71, R72, 0x7610, R71 ;  /* 0x0000761048477816 */ /* 0x000fe40000000047 */
.L_x_147:
[----:B------:R-:W-:Y:S01]  /*4a90*/  PRMT R133, RZ, 0x7610, R75 ;  /* 0x00007610ff857816 */ /* 0x000fe2000000004b */
[----:B------:R-:W-:Y:S05]  /*4aa0*/  @P3 BRA `(.L_x_148) ;  /* 0x0000008000003947 */ /* 0x000fea0003800000 */
[----:B------:R-:W-:-:S04]  /*4ab0*/  ISETP.NE.U32.AND P2, PT, RZ, c[0x0][0x180], PT ;  /* 0x00006000ff007a0c */ /* 0x000fc80003f45070 */
[----:B------:R-:W-:-:S13]  /*4ac0*/  ISETP.NE.AND.EX P2, PT, RZ, c[0x0][0x184], PT, P2 ;  /* 0x00006100ff007a0c */ /* 0x000fda0003f45320 */
[----:B------:R-:W-:Y:S05]  /*4ad0*/  @P2 BRA `(.L_x_149) ;  /* 0x0000002000002947 */ /* 0x000fea0003800000 */
[----:B------:R-:W-:Y:S05]  /*4ae0*/  @P0 BRA `(.L_x_150) ;  /* 0x0000008000000947 */ /* 0x000fea0003800000 */
[----:B------:R-:W-:Y:S05]  /*4af0*/  BRA `(.L_x_151) ;  /* 0x0000009000007947 */ /* 0x000fea0003800000 */
.L_x_149:
[----:B-----5:R-:W-:-:S05]  /*4b00*/  PRMT R72, RZ, 0x7610, R67 ;  /* 0x00007610ff487816 */ /* 0x020fca0000000043 */
[----:B------:R-:W-:Y:S01]  /*4b10*/  FADD.FTZ R133, R72, R133 ;  /* 0x0000008548857221 */ /* 0x000fe20000010000 */
[----:B------:R-:W-:Y:S05]  /*4b20*/  BRA `(.L_x_150) ;  /* 0x0000004000007947 */ /* 0x000fea0003800000 */
.L_x_148:
[----:B-----5:R-:W-:-:S05]  /*4b30*/  PRMT R72, RZ, 0x7610, R63 ;  /* 0x00007610ff487816 */ /* 0x020fca000000003f */
[----:B------:R-:W-:Y:S01]  /*4b40*/  FADD.FTZ R133, R72, R133 ;  /* 0x0000008548857221 */ /* 0x000fe20000010000 */
[----:B------:R-:W-:-:S05]  /*4b50*/  @P2 PRMT R72, RZ, 0x7610, R67 ;  /* 0x00007610ff482816 */ /* 0x000fca0000000043 */
[----:B------:R-:W-:-:S05]  /*4b60*/  @P2 FADD.FTZ R133, R72, R133 ;  /* 0x0000008548852221 */ /* 0x000fca0000010000 */
.L_x_150:
[----:B------:R-:W-:-:S04]  /*4b70*/  F2FP.BF16.PACK_AB R72, RZ, R133 ;  /* 0x00000085ff48723e */ /* 0x000fc800000010ff */
[----:B------:R-:W-:Y:S02]  /*4b80*/  PRMT R71, R71, 0x5410, R72 ;  /* 0x0000541047477816 */ /* 0x000fe40000000048 */
.L_x_151:
[----:B------:R-:W-:-:S04]  /*4b90*/  @P0 LEA R72, P2, R76, c[0x0][0x188], 0x4 ;  /* 0x000062004c480a11 */ /* 0x000fc800078420ff */
[C---:B------:R-:W-:Y:S02]  /*4ba0*/  @P0 LEA.HI.X R73, R76.reuse, c[0x0][0x18c], RZ, 0x4, P2 ;  /* 0x000063004c490a11 */ /* 0x040fe400010f24ff */
[----:B------:R-:W-:-:S03]  /*4bb0*/  IADD3 R76, R76, 0x20, RZ ;  /* 0x000000204c4c7810 */ /* 0x000fc60007ffe0ff */
[----:B------:R0:W-:Y:S04]  /*4bc0*/  @P0 STG.E.128 [R72.64], R68 ;  /* 0x0000004448000986 */ /* 0x0001e8000c101d04 */
.L_x_119:
[----:B------:R-:W-:Y:S05]  /*4bd0*/  BSYNC B0 ;  /* 0x0000000000007941 */ /* 0x000fea0003800000 */
.L_x_118:
        /* <DEDUP_REMOVED lines=25> */
.L_x_155:
[----:B-----5:R-:W-:-:S05]  /*4d70*/  PRMT R77, RZ, 0x5410, R64 ;  /* 0x00005410ff4d7816 */ /* 0x020fca0000000040 */
[----:B------:R-:W-:Y:S01]  /*4d80*/  FADD.FTZ R57, R77, R57 ;  /* 0x000000394d397221 */ /* 0x000fe20000010000 */
[----:B------:R-:W-:Y:S05]  /*4d90*/  BRA `(.L_x_156) ;  /* 0x0000004000007947 */ /* 0x000fea0003800000 */
.L_x_154:
[----:B-----5:R-:W-:-:S05]  /*4da0*/  PRMT R77, RZ, 0x5410, R60 ;  /* 0x00005410ff4d7816 */ /* 0x020fca000000003c */
[----:B------:R-:W-:Y:S01]  /*4db0*/  FADD.FTZ R57, R77, R57 ;  /* 0x000000394d397221 */ /* 0x000fe20000010000 */
[----:B------:R-:W-:-:S05]  /*4dc0*/  @P2 PRMT R77, RZ, 0x5410, R64 ;  /* 0x00005410ff4d2816 */ /* 0x000fca0000000040 */
[----:B------:R-:W-:-:S05]  /*4dd0*/  @P2 FADD.FTZ R57, R77, R57 ;  /* 0x000000394d392221 */ /* 0x000fca0000010000 */
.L_x_156:
[----:B------:R-:W-:-:S04]  /*4de0*/  F2FP.BF16.PACK_AB R77, RZ, R57 ;  /* 0x00000039ff4d723e */ /* 0x000fc800000010ff */
[----:B------:R-:W-:Y:S02]  /*4df0*/  PRMT R68, R77, 0x7610, R68 ;  /* 0x000076104d447816 */ /* 0x000fe40000000044 */
.L_x_157:
[----:B------:R-:W-:Y:S01]  /*4e00*/  PRMT R90, RZ, 0x7610, R72 ;  /* 0x00007610ff5a7816 */ /* 0x000fe20000000048 */
[----:B------:R-:W-:Y:S05]  /*4e10*/  @P3 BRA `(.L_x_158) ;  /* 0x0000008000003947 */ /* 0x000fea0003800000 */
[----:B------:R-:W-:-:S04]  /*4e20*/  ISETP.NE.U32.AND P4, PT, RZ, c[0x0][0x180], PT ;  /* 0x00006000ff007a0c */ /* 0x000fc80003f85070 */
[----:B------:R-:W-:-:S13]  /*4e30*/  ISETP.NE.AND.EX P4, PT, RZ, c[0x0][0x184], PT, P4 ;  /* 0x00006100ff007a0c */ /* 0x000fda0003f85340 */
[----:B------:R-:W-:Y:S05]  /*4e40*/  @P4 BRA `(.L_x_159) ;  /* 0x0000002000004947 */ /* 0x000fea0003800000 */
[----:B------:R-:W-:Y:S05]  /*4e50*/  @P0 BRA `(.L_x_160) ;  /* 0x0000008000000947 */ /* 0x000fea0003800000 */
[----:B------:R-:W-:Y:S05]  /*4e60*/  BRA `(.L_x_161) ;  /* 0x0000009000007947 */ /* 0x000fea0003800000 */
.L_x_159:
[----:B-----5:R-:W-:-:S05]  /*4e70*/  PRMT R72, RZ, 0x7610, R64 ;  /* 0x00007610ff487816 */ /* 0x020fca0000000040 */
[----:B------:R-:W-:Y:S01]  /*4e80*/  FADD.FTZ R90, R72, R90 ;  /* 0x0000005a485a7221 */ /* 0x000fe20000010000 */
[----:B------:R-:W-:Y:S05]  /*4e90*/  BRA `(.L_x_160) ;  /* 0x0000004000007947 */ /* 0x000fea0003800000 */
.L_x_158:
[----:B-----5:R-:W-:-:S05]  /*4ea0*/  PRMT R72, RZ, 0x7610, R60 ;  /* 0x00007610ff487816 */ /* 0x020fca000000003c */
[----:B------:R-:W-:Y:S01]  /*4eb0*/  FADD.FTZ R90, R72, R90 ;  /* 0x0000005a485a7221 */ /* 0x000fe20000010000 */
[----:B------:R-:W-:-:S05]  /*4ec0*/  @P2 PRMT R72, RZ, 0x7610, R64 ;  /* 0x00007610ff482816 */ /* 0x000fca0000000040 */
[----:B------:R-:W-:-:S05]  /*4ed0*/  @P2 FADD.FTZ R90, R72, R90 ;  /* 0x0000005a485a2221 */ /* 0x000fca0000010000 */
.L_x_160:
[----:B------:R-:W-:-:S04]  /*4ee0*/  F2FP.BF16.PACK_AB R72, RZ, R90 ;  /* 0x0000005aff48723e */ /* 0x000fc800000010ff */
[----:B------:R-:W-:Y:S02]  /*4ef0*/  PRMT R68, R68, 0x5410, R72 ;  /* 0x0000541044447816 */ /* 0x000fe40000000048 */
.L_x_161:
[----:B------:R-:W-:Y:S01]  /*4f00*/  PRMT R91, RZ, 0x5410, R73 ;  /* 0x00005410ff5b7816 */ /* 0x000fe20000000049 */
[----:B------:R-:W-:Y:S05]  /*4f10*/  @P3 BRA `(.L_x_162) ;  /* 0x0000008000003947 */ /* 0x000fea0003800000 */
[----:B------:R-:W-:-:S04]  /*4f20*/  ISETP.NE.U32.AND P4, PT, RZ, c[0x0][0x180], PT ;  /* 0x00006000ff007a0c */ /* 0x000fc80003f85070 */
[----:B------:R-:W-:-:S13]  /*4f30*/  ISETP.NE.AND.EX P4, PT, RZ, c[0x0][0x184], PT, P4 ;  /* 0x00006100ff007a0c */ /* 0x000fda0003f85340 */
[----:B------:R-:W-:Y:S05]  /*4f40*/  @P4 BRA `(.L_x_163) ;  /* 0x0000002000004947 */ /* 0x000fea0003800000 */
[----:B------:R-:W-:Y:S05]  /*4f50*/  @P0 BRA `(.L_x_164) ;  /* 0x0000008000000947 */ /* 0x000fea0003800000 */
[----:B------:R-:W-:Y:S05]  /*4f60*/  BRA `(.L_x_165) ;  /* 0x0000009000007947 */ /* 0x000fea0003800000 */
.L_x_163:
[----:B-----5:R-:W-:-:S05]  /*4f70*/  PRMT R72, RZ, 0x5410, R65 ;  /* 0x00005410ff487816 */ /* 0x020fca0000000041 */
[----:B------:R-:W-:Y:S01]  /*4f80*/  FADD.FTZ R91, R72, R91 ;  /* 0x0000005b485b7221 */ /* 0x000fe20000010000 */
[----:B------:R-:W-:Y:S05]  /*4f90*/  BRA `(.L_x_164) ;  /* 0x0000004000007947 */ /* 0x000fea0003800000 */
.L_x_162:
[----:B-----5:R-:W-:-:S05]  /*4fa0*/  PRMT R72, RZ, 0x5410, R61 ;  /* 0x00005410ff487816 */ /* 0x020fca000000003d */
[----:B------:R-:W-:Y:S01]  /*4fb0*/  FADD.FTZ R91, R72, R91 ;  /* 0x0000005b485b7221 */ /* 0x000fe20000010000 */
[----:B------:R-:W-:-:S05]  /*4fc0*/  @P2 PRMT R72, RZ, 0x5410, R65 ;  /* 0x00005410ff482816 */ /* 0x000fca0000000041 */
[----:B------:R-:W-:-:S05]  /*4fd0*/  @P2 FADD.FTZ R91, R72, R91 ;  /* 0x0000005b485b2221 */ /* 0x000fca0000010000 */
.L_x_164:
[----:B------:R-:W-:-:S04]  /*4fe0*/  F2FP.BF16.PACK_AB R72, RZ, R91 ;  /* 0x0000005bff48723e */ /* 0x000fc800000010ff */
[----:B------:R-:W-:Y:S02]  /*4ff0*/  PRMT R69, R72, 0x7610, R69 ;  /* 0x0000761048457816 */ /* 0x000fe40000000045 */
.L_x_165:
[----:B------:R-:W-:Y:S01]  /*5000*/  PRMT R105, RZ, 0x7610, R73 ;  /* 0x00007610ff697816 */ /* 0x000fe20000000049 */
[----:B------:R-:W-:Y:S05]  /*5010*/  @P3 BRA `(.L_x_166) ;  /* 0x0000008000003947 */ /* 0x000fea0003800000 */
[----:B------:R-:W-:-:S04]  /*5020*/  ISETP.NE.U32.AND P4, PT, RZ, c[0x0][0x180], PT ;  /* 0x00006000ff007a0c */ /* 0x000fc80003f85070 */
[----:B------:R-:W-:-:S13]  /*5030*/  ISETP.NE.AND.EX P4, PT, RZ, c[0x0][0x184], PT, P4 ;  /* 0x00006100ff007a0c */ /* 0x000fda0003f85340 */
[----:B------:R-:W-:Y:S05]  /*5040*/  @P4 BRA `(.L_x_167) ;  /* 0x0000002000004947 */ /* 0x000fea0003800000 */
[----:B------:R-:W-:Y:S05]  /*5050*/  @P0 BRA `(.L_x_168) ;  /* 0x0000008000000947 */ /* 0x000fea0003800000 */
[----:B------:R-:W-:Y:S05]  /*5060*/  BRA `(.L_x_169) ;  /* 0x0000009000007947 */ /* 0x000fea0003800000 */
.L_x_167:
[----:B-----5:R-:W-:-:S05]  /*5070*/  PRMT R72, RZ, 0x7610, R65 ;  /* 0x00007610ff487816 */ /* 0x020fca0000000041 */
[----:B------:R-:W-:Y:S01]  /*5080*/  FADD.FTZ R105, R72, R105 ;  /* 0x0000006948697221 */ /* 0x000fe20000010000 */
[----:B------:R-:W-:Y:S05]  /*5090*/  BRA `(.L_x_168) ;  /* 0x0000004000007947 */ /* 0x000fea0003800000 */
.L_x_166:
[----:B-----5:R-:W-:-:S05]  /*50a0*/  PRMT R72, RZ, 0x7610, R61 ;  /* 0x00007610ff487816 */ /* 0x020fca000000003d */
[----:B------:R-:W-:Y:S01]  /*50b0*/  FADD.FTZ R105, R72, R105 ;  /* 0x0000006948697221 */ /* 0x000fe20000010000 */
[----:B------:R-:W-:-:S05]  /*50c0*/  @P2 PRMT R72, RZ, 0x7610, R65 ;  /* 0x00007610ff482816 */ /* 0x000fca0000000041 */
[----:B------:R-:W-:-:S05]  /*50d0*/  @P2 FADD.FTZ R105, R72, R105 ;  /* 0x0000006948692221 */ /* 0x000fca0000010000 */
.L_x_168:
[----:B------:R-:W-:-:S04]  /*50e0*/  F2FP.BF16.PACK_AB R72, RZ, R105 ;  /* 0x00000069ff48723e */ /* 0x000fc800000010ff */
[----:B------:R-:W-:Y:S02]  /*50f0*/  PRMT R69, R69, 0x5410, R72 ;  /* 0x0000541045457816 */ /* 0x000fe40000000048 */
.L_x_169:
[----:B------:R-:W-:Y:S01]  /*5100*/  PRMT R104, RZ, 0x5410, R74 ;  /* 0x00005410ff687816 */ /* 0x000fe2000000004a */
[----:B------:R-:W-:Y:S05]  /*5110*/  @P3 BRA `(.L_x_170) ;  /* 0x0000008000003947 */ /* 0x000fea0003800000 */
[----:B------:R-:W-:-:S04]  /*5120*/  ISETP.NE.U32.AND P4, PT, RZ, c[0x0][0x180], PT ;  /* 0x00006000ff007a0c */ /* 0x000fc80003f85070 */
[----:B------:R-:W-:-:S13]  /*5130*/  ISETP.NE.AND.EX P4, PT, RZ, c[0x0][0x184], PT, P4 ;  /* 0x00006100ff007a0c */ /* 0x000fda0003f85340 */
[----:B------:R-:W-:Y:S05]  /*5140*/  @P4 BRA `(.L_x_171) ;  /* 0x0000002000004947 */ /* 0x000fea0003800000 */
[----:B------:R-:W-:Y:S05]  /*5150*/  @P0 BRA `(.L_x_172) ;  /* 0x0000008000000947 */ /* 0x000fea0003800000 */
[----:B------:R-:W-:Y:S05]  /*5160*/  BRA `(.L_x_173) ;  /* 0x0000009000007947 */ /* 0x000fea0003800000 */
.L_x_171:
[----:B-----5:R-:W-:-:S05]  /*5170*/  PRMT R72, RZ, 0x5410, R66 ;  /* 0x00005410ff487816 */ /* 0x020fca0000000042 */
[----:B------:R-:W-:Y:S01]  /*5180*/  FADD.FTZ R104, R72, R104 ;  /* 0x0000006848687221 */ /* 0x000fe20000010000 */
[----:B------:R-:W-:Y:S05]  /*5190*/  BRA `(.L_x_172) ;  /* 0x0000004000007947 */ /* 0x000fea0003800000 */
.L_x_170:
[----:B-----5:R-:W-:-:S05]  /*51a0*/  PRMT R72, RZ, 0x5410, R62 ;  /* 0x00005410ff487816 */ /* 0x020fca000000003e */
[----:B------:R-:W-:Y:S01]  /*51b0*/  FADD.FTZ R104, R72, R104 ;  /* 0x0000006848687221 */ /* 0x000fe20000010000 */
[----:B------:R-:W-:-:S05]  /*51c0*/  @P2 PRMT R72, RZ, 0x5410, R66 ;  /* 0x00005410ff482816 */ /* 0x000fca0000000042 */
[----:B------:R-:W-:-:S05]  /*51d0*/  @P2 FADD.FTZ R104, R72, R104 ;  /* 0x0000006848682221 */ /* 0x000fca0000010000 */
.L_x_172:
[----:B------:R-:W-:-:S04]  /*51e0*/  F2FP.BF16.PACK_AB R72, RZ, R104 ;  /* 0x00000068ff48723e */ /* 0x000fc800000010ff */
[----:B------:R-:W-:Y:S02]  /*51f0*/  PRMT R70, R72, 0x7610, R70 ;  /* 0x0000761048467816 */ /* 0x000fe40000000046 */
.L_x_173:
[----:B------:R-:W-:Y:S01]  /*5200*/  PRMT R122, RZ, 0x7610, R74 ;  /* 0x00007610ff7a7816 */ /* 0x000fe2000000004a */
[----:B------:R-:W-:Y:S05]  /*5210*/  @P3 BRA `(.L_x_174) ;  /* 0x0000008000003947 */ /* 0x000fea0003800000 */
[----:B------:R-:W-:-:S04]  /*5220*/  ISETP.NE.U32.AND P4, PT, RZ, c[0x0][0x180], PT ;  /* 0x00006000ff007a0c */ /* 0x000fc80003f85070 */
[----:B------:R-:W-:-:S13]  /*5230*/  ISETP.NE.AND.EX P4, PT, RZ, c[0x0][0x184], PT, P4 ;  /* 0x00006100ff007a0c */ /* 0x000fda0003f85340 */
[----:B------:R-:W-:Y:S05]  /*5240*/  @P4 BRA `(.L_x_175) ;  /* 0x0000002000004947 */ /* 0x000fea0003800000 */
[----:B------:R-:W-:Y:S05]  /*5250*/  @P0 BRA `(.L_x_176) ;  /* 0x0000008000000947 */ /* 0x000fea0003800000 */
[----:B------:R-:W-:Y:S05]  /*5260*/  BRA `(.L_x_177) ;  /* 0x0000009000007947 */ /* 0x000fea0003800000 */
.L_x_175:
[----:B-----5:R-:W-:-:S05]  /*5270*/  PRMT R72, RZ, 0x7610, R66 ;  /* 0x00007610ff487816 */ /* 0x020fca0000000042 */
[----:B------:R-:W-:Y:S01]  /*5280*/  FADD.FTZ R122, R72, R122 ;  /* 0x0000007a487a7221 */ /* 0x000fe20000010000 */
[----:B------:R-:W-:Y:S05]  /*5290*/  BRA `(.L_x_176) ;  /* 0x0000004000007947 */ /* 0x000fea0003800000 */
.L_x_174:
[----:B-----5:R-:W-:-:S05]  /*52a0*/  PRMT R72, RZ, 0x7610, R62 ;  /* 0x00007610ff487816 */ /* 0x020fca000000003e */
[----:B------:R-:W-:Y:S01]  /*52b0*/  FADD.FTZ R122, R72, R122 ;  /* 0x0000007a487a7221 */ /* 0x000fe20000010000 */
[----:B------:R-:W-:-:S05]  /*52c0*/  @P2 PRMT R72, RZ, 0x7610, R66 ;  /* 0x00007610ff482816 */ /* 0x000fca0000000042 */
[----:B------:R-:W-:-:S05]  /*52d0*/  @P2 FADD.FTZ R122, R72, R122 ;  /* 0x0000007a487a2221 */ /* 0x000fca0000010000 */
.L_x_176:
[----:B------:R-:W-:-:S04]  /*52e0*/  F2FP.BF16.PACK_AB R72, RZ, R122 ;  /* 0x0000007aff48723e */ /* 0x000fc800000010ff */
[----:B------:R-:W-:Y:S02]  /*52f0*/  PRMT R70, R70, 0x5410, R72 ;  /* 0x0000541046467816 */ /* 0x000fe40000000048 */
.L_x_177:
[----:B------:R-:W-:Y:S01]  /*5300*/  PRMT R123, RZ, 0x5410, R75 ;  /* 0x00005410ff7b7816 */ /* 0x000fe2000000004b */
[----:B------:R-:W-:Y:S05]  /*5310*/  @P3 BRA `(.L_x_178) ;  /* 0x0000008000003947 */ /* 0x000fea0003800000 */
[----:B------:R-:W-:-:S04]  /*5320*/  ISETP.NE.U32.AND P4, PT, RZ, c[0x0][0x180], PT ;  /* 0x00006000ff007a0c */ /* 0x000fc80003f85070 */
[----:B------:R-:W-:-:S13]  /*5330*/  ISETP.NE.AND.EX P4, PT, RZ, c[0x0][0x184], PT, P4 ;  /* 0x00006100ff007a0c */ /* 0x000fda0003f85340 */
[----:B------:R-:W-:Y:S05]  /*5340*/  @P4 BRA `(.L_x_179) ;  /* 0x0000002000004947 */ /* 0x000fea0003800000 */
[----:B------:R-:W-:Y:S05]  /*5350*/  @P0 BRA `(.L_x_180) ;  /* 0x0000008000000947 */ /* 0x000fea0003800000 */
[----:B------:R-:W-:Y:S05]  /*5360*/  BRA `(.L_x_181) ;  /* 0x0000009000007947 */ /* 0x000fea0003800000 */
.L_x_179:
[----:B-----5:R-:W-:-:S05]  /*5370*/  PRMT R72, RZ, 0x5410, R67 ;  /* 0x00005410ff487816 */ /* 0x020fca0000000043 */
[----:B------:R-:W-:Y:S01]  /*5380*/  FADD.FTZ R123, R72, R123 ;  /* 0x0000007b487b7221 */ /* 0x000fe20000010000 */
[----:B------:R-:W-:Y:S05]  /*5390*/  BRA `(.L_x_180) ;  /* 0x0000004000007947 */ /* 0x000fea0003800000 */
.L_x_178:
[----:B-----5:R-:W-:-:S05]  /*53a0*/  PRMT R72, RZ, 0x5410, R63 ;  /* 0x00005410ff487816 */ /* 0x020fca000000003f */
[----:B------:R-:W-:Y:S01]  /*53b0*/  FADD.FTZ R123, R72, R123 ;  /* 0x0000007b487b7221 */ /* 0x000fe20000010000 */
[----:B------:R-:W-:-:S05]  /*53c0*/  @P2 PRMT R72, RZ, 0x5410, R67 ;  /* 0x00005410ff482816 */ /* 0x000fca0000000043 */
[----:B------:R-:W-:-:S05]  /*53d0*/  @P2 FADD.FTZ R123, R72, R123 ;  /* 0x0000007b487b2221 */ /* 0x000fca0000010000 */
.L_x_180:
[----:B------:R-:W-:-:S04]  /*53e0*/  F2FP.BF16.PACK_AB R72, RZ, R123 ;  /* 0x0000007bff48723e */ /* 0x000fc800000010ff */
[----:B------:R-:W-:Y:S02]  /*53f0*/  PRMT R71, R72, 0x7610, R71 ;  /* 0x0000761048477816 */ /* 0x000fe40000000047 */
.L_x_181:
[----:B------:R-:W-:Y:S01]  /*5400*/  PRMT R134, RZ, 0x7610, R75 ;  /* 0x00007610ff867816 */ /* 0x000fe2000000004b */
[----:B------:R-:W-:Y:S05]  /*5410*/  @P3 BRA `(.L_x_182) ;  /* 0x0000008000003947 */ /* 0x000fea0003800000 */
[----:B------:R-:W-:-:S04]  /*5420*/  ISETP.NE.U32.AND P2, PT, RZ, c[0x0][0x180], PT ;  /* 0x00006000ff007a0c */ /* 0x000fc80003f45070 */
[----:B------:R-:W-:-:S13]  /*5430*/  ISETP.NE.AND.EX P2, PT, RZ, c[0x0][0x184], PT, P2 ;  /* 0x00006100ff007a0c */ /* 0x000fda0003f45320 */
[----:B------:R-:W-:Y:S05]  /*5440*/  @P2 BRA `(.L_x_183) ;  /* 0x0000002000002947 */ /* 0x000fea0003800000 */
[----:B------:R-:W-:Y:S05]  /*5450*/  @P0 BRA `(.L_x_184) ;  /* 0x0000008000000947 */ /* 0x000fea0003800000 */
[----:B------:R-:W-:Y:S05]  /*5460*/  BRA `(.L_x_185) ;  /* 0x0000009000007947 */ /* 0x000fea0003800000 */
.L_x_183:
[----:B-----5:R-:W-:-:S05]  /*5470*/  PRMT R72, RZ, 0x7610, R67 ;  /* 0x00007610ff487816 */ /* 0x020fca0000000043 */
[----:B------:R-:W-:Y:S01]  /*5480*/  FADD.FTZ R134, R72, R134 ;  /* 0x0000008648867221 */ /* 0x000fe20000010000 */
[----:B------:R-:W-:Y:S05]  /*5490*/  BRA `(.L_x_184) ;  /* 0x0000004000007947 */ /* 0x000fea0003800000 */
.L_x_182:
[----:B-----5:R-:W-:-:S05]  /*54a0*/  PRMT R72, RZ, 0x7610, R63 ;  /* 0x00007610ff487816 */ /* 0x020fca000000003f */
[----:B------:R-:W-:Y:S01]  /*54b0*/  FADD.FTZ R134, R72, R134 ;  /* 0x0000008648867221 */ /* 0x000fe20000010000 */
[----:B------:R-:W-:-:S05]  /*54c0*/  @P2 PRMT R72, RZ, 0x7610, R67 ;  /* 0x00007610ff482816 */ /* 0x000fca0000000043 */
[----:B------:R-:W-:-:S05]  /*54d0*/  @P2 FADD.FTZ R134, R72, R134 ;  /* 0x0000008648862221 */ /* 0x000fca0000010000 */
.L_x_184:
[----:B------:R-:W-:-:S04]  /*54e0*/  F2FP.BF16.PACK_AB R72, RZ, R134 ;  /* 0x00000086ff48723e */ /* 0x000fc800000010ff */
[----:B------:R-:W-:Y:S02]  /*54f0*/  PRMT R71, R71, 0x5410, R72 ;  /* 0x0000541047477816 */ /* 0x000fe40000000048 */
.L_x_185:
[----:B------:R-:W-:-:S04]  /*5500*/  @P0 LEA R72, P2, R76, c[0x0][0x188], 0x4 ;  /* 0x000062004c480a11 */ /* 0x000fc800078420ff */
[C---:B------:R-:W-:Y:S02]  /*5510*/  @P0 LEA.HI.X R73, R76.reuse, c[0x0][0x18c], RZ, 0x4, P2 ;  /* 0x000063004c490a11 */ /* 0x040fe400010f24ff */
[----:B------:R-:W-:-:S03]  /*5520*/  IADD3 R76, R76, 0x20, RZ ;  /* 0x000000204c4c7810 */ /* 0x000fc60007ffe0ff */
[----:B------:R0:W-:Y:S04]  /*5530*/  @P0 STG.E.128 [R72.64], R68 ;  /* 0x0000004448000986 */ /* 0x0001e8000c101d04 */
.L_x_153:
[----:B------:R-:W-:Y:S05]  /*5540*/  BSYNC B0 ;  /* 0x0000000000007941 */ /* 0x000fea0003800000 */
.L_x_152:
        /* <DEDUP_REMOVED lines=25> */
.L_x_189:
[----:B-----5:R-:W-:-:S05]  /*56e0*/  PRMT R77, RZ, 0x5410, R64 ;  /* 0x00005410ff4d7816 */ /* 0x020fca0000000040 */
[----:B------:R-:W-:Y:S01]  /*56f0*/  FADD.FTZ R58, R77, R58 ;  /* 0x0000003a4d3a7221 */ /* 0x000fe20000010000 */
[----:B------:R-:W-:Y:S05]  /*5700*/  BRA `(.L_x_190) ;  /* 0x0000004000007947 */ /* 0x000fea0003800000 */
.L_x_188:
[----:B-----5:R-:W-:-:S05]  /*5710*/  PRMT R77, RZ, 0x5410, R60 ;  /* 0x00005410ff4d7816 */ /* 0x020fca000000003c */
[----:B------:R-:W-:Y:S01]  /*5720*/  FADD.FTZ R58, R77, R58 ;  /* 0x0000003a4d3a7221 */ /* 0x000fe20000010000 */
[----:B------:R-:W-:-:S05]  /*5730*/  @P2 PRMT R77, RZ, 0x5410, R64 ;  /* 0x00005410ff4d2816 */ /* 0x000fca0000000040 */
[----:B------:R-:W-:-:S05]  /*5740*/  @P2 FADD.FTZ R58, R77, R58 ;  /* 0x0000003a4d3a2221 */ /* 0x000fca0000010000 */
.L_x_190:
[----:B------:R-:W-:-:S04]  /*5750*/  F2FP.BF16.PACK_AB R77, RZ, R58 ;  /* 0x0000003aff4d723e */ /* 0x000fc800000010ff */
[----:B------:R-:W-:Y:S02]  /*5760*/  PRMT R68, R77, 0x7610, R68 ;  /* 0x000076104d447816 */ /* 0x000fe40000000044 */
.L_x_191:
[----:B------:R-:W-:Y:S01]  /*5770*/  PRMT R92, RZ, 0x7610, R72 ;  /* 0x00007610ff5c7816 */ /* 0x000fe20000000048 */
[----:B------:R-:W-:Y:S05]  /*5780*/  @P3 BRA `(.L_x_192) ;  /* 0x0000008000003947 */ /* 0x000fea0003800000 */
[----:B------:R-:W-:-:S04]  /*5790*/  ISETP.NE.U32.AND P4, PT, RZ, c[0x0][0x180], PT ;  /* 0x00006000ff007a0c */ /* 0x000fc80003f85070 */
[----:B------:R-:W-:-:S13]  /*57a0*/  ISETP.NE.AND.EX P4, PT, RZ, c[0x0][0x184], PT, P4 ;  /* 0x00006100ff007a0c */ /* 0x000fda0003f85340 */
[----:B------:R-:W-:Y:S05]  /*57b0*/  @P4 BRA `(.L_x_193) ;  /* 0x0000002000004947 */ /* 0x000fea0003800000 */
[----:B------:R-:W-:Y:S05]  /*57c0*/  @P0 BRA `(.L_x_194) ;  /* 0x0000008000000947 */ /* 0x000fea0003800000 */
[----:B------:R-:W-:Y:S05]  /*57d0*/  BRA `(.L_x_195) ;  /* 0x0000009000007947 */ /* 0x000fea0003800000 */
.L_x_193:
[----:B-----5:R-:W-:-:S05]  /*57e0*/  PRMT R72, RZ, 0x7610, R64 ;  /* 0x00007610ff487816 */ /* 0x020fca0000000040 */
[----:B------:R-:W-:Y:S01]  /*57f0*/  FADD.FTZ R92, R72, R92 ;  /* 0x0000005c485c7221 */ /* 0x000fe20000010000 */
[----:B------:R-:W-:Y:S05]  /*5800*/  BRA `(.L_x_194) ;  /* 0x0000004000007947 */ /* 0x000fea0003800000 */
.L_x_192:
[----:B-----5:R-:W-:-:S05]  /*5810*/  PRMT R72, RZ, 0x7610, R60 ;  /* 0x00007610ff487816 */ /* 0x020fca000000003c */
[----:B------:R-:W-:Y:S01]  /*5820*/  FADD.FTZ R92, R72, R92 ;  /* 0x0000005c485c7221 */ /* 0x000fe20000010000 */
[----:B------:R-:W-:-:S05]  /*5830*/  @P2 PRMT R72, RZ, 0x7610, R64 ;  /* 0x00007610ff482816 */ /* 0x000fca0000000040 */
[----:B------:R-:W-:-:S05]  /*5840*/  @P2 FADD.FTZ R92, R72, R92 ;  /* 0x0000005c485c2221 */ /* 0x000fca0000010000 */
.L_x_194:
[----:B------:R-:W-:-:S04]  /*5850*/  F2FP.BF16.PACK_AB R72, RZ, R92 ;  /* 0x0000005cff48723e */ /* 0x000fc800000010ff */
[----:B------:R-:W-:Y:S02]  /*5860*/  PRMT R68, R68, 0x5410, R72 ;  /* 0x0000541044447816 */ /* 0x000fe40000000048 */
.L_x_195:
[----:B------:R-:W-:Y:S01]  /*5870*/  PRMT R93, RZ, 0x5410, R73 ;  /* 0x00005410ff5d7816 */ /* 0x000fe20000000049 */
[----:B------:R-:W-:Y:S05]  /*5880*/  @P3 BRA `(.L_x_196) ;  /* 0x0000008000003947 */ /* 0x000fea0003800000 */
[----:B------:R-:W-:-:S04]  /*5890*/  ISETP.NE.U32.AND P4, PT, RZ, c[0x0][0x180], PT ;  /* 0x00006000ff007a0c */ /* 0x000fc80003f85070 */
[----:B------:R-:W-:-:S13]  /*58a0*/  ISETP.NE.AND.EX P4, PT, RZ, c[0x0][0x184], PT, P4 ;  /* 0x00006100ff007a0c */ /* 0x000fda0003f85340 */
[----:B------:R-:W-:Y:S05]  /*58b0*/  @P4 BRA `(.L_x_197) ;  /* 0x0000002000004947 */ /* 0x000fea0003800000 */
[----:B------:R-:W-:Y:S05]  /*58c0*/  @P0 BRA `(.L_x_198) ;  /* 0x0000008000000947 */ /* 0x000fea0003800000 */
[----:B------:R-:W-:Y:S05]  /*58d0*/  BRA `(.L_x_199) ;  /* 0x0000009000007947 */ /* 0x000fea0003800000 */
.L_x_197:
[----:B-----5:R-:W-:-:S05]  /*58e0*/  PRMT R72, RZ, 0x5410, R65 ;  /* 0x00005410ff487816 */ /* 0x020fca0000000041 */
[----:B------:R-:W-:Y:S01]  /*58f0*/  FADD.FTZ R93, R72, R93 ;  /* 0x0000005d485d7221 */ /* 0x000fe20000010000 */
[----:B------:R-:W-:Y:S05]  /*5900*/  BRA `(.L_x_198) ;  /* 0x0000004000007947 */ /* 0x000fea0003800000 */
.L_x_196:
[----:B-----5:R-:W-:-:S05]  /*5910*/  PRMT R72, RZ, 0x5410, R61 ;  /* 0x00005410ff487816 */ /* 0x020fca000000003d */
[----:B------:R-:W-:Y:S01]  /*5920*/  FADD.FTZ R93, R72, R93 ;  /* 0x0000005d485d7221 */ /* 0x000fe20000010000 */
[----:B------:R-:W-:-:S05]  /*5930*/  @P2 PRMT R72, RZ, 0x5410, R65 ;  /* 0x00005410ff482816 */ /* 0x000fca0000000041 */
[----:B------:R-:W-:-:S05]  /*5940*/  @P2 FADD.FTZ R93, R72, R93 ;  /* 0x0000005d485d2221 */ /* 0x000fca0000010000 */
.L_x_198:
[----:B------:R-:W-:-:S04]  /*5950*/  F2FP.BF16.PACK_AB R72, RZ, R93 ;  /* 0x0000005dff48723e */ /* 0x000fc800000010ff */
[----:B------:R-:W-:Y:S02]  /*5960*/  PRMT R69, R72, 0x7610, R69 ;  /* 0x0000761048457816 */ /* 0x000fe40000000045 */
.L_x_199:
[----:B------:R-:W-:Y:S01]  /*5970*/  PRMT R103, RZ, 0x7610, R73 ;  /* 0x00007610ff677816 */ /* 0x000fe20000000049 */
[----:B------:R-:W-:Y:S05]  /*5980*/  @P3 BRA `(.L_x_200) ;  /* 0x0000008000003947 */ /* 0x000fea0003800000 */
[----:B------:R-:W-:-:S04]  /*5990*/  ISETP.NE.U32.AND P4, PT, RZ, c[0x0][0x180], PT ;  /* 0x00006000ff007a0c */ /* 0x000fc80003f85070 */
[----:B------:R-:W-:-:S13]  /*59a0*/  ISETP.NE.AND.EX P4, PT, RZ, c[0x0][0x184], PT, P4 ;  /* 0x00006100ff007a0c */ /* 0x000fda0003f85340 */
[----:B------:R-:W-:Y:S05]  /*59b0*/  @P4 BRA `(.L_x_201) ;  /* 0x0000002000004947 */ /* 0x000fea0003800000 */
[----:B------:R-:W-:Y:S05]  /*59c0*/  @P0 BRA `(.L_x_202) ;  /* 0x0000008000000947 */ /* 0x000fea0003800000 */
[----:B------:R-:W-:Y:S05]  /*59d0*/  BRA `(.L_x_203) ;  /* 0x0000009000007947 */ /* 0x000fea0003800000 */
.L_x_201:
[----:B-----5:R-:W-:-:S05]  /*59e0*/  PRMT R72, RZ, 0x7610, R65 ;  /* 0x00007610ff487816 */ /* 0x020fca0000000041 */
[----:B------:R-:W-:Y:S01]  /*59f0*/  FADD.FTZ R103, R72, R103 ;  /* 0x0000006748677221 */ /* 0x000fe20000010000 */
[----:B------:R-:W-:Y:S05]  /*5a00*/  BRA `(.L_x_202) ;  /* 0x0000004000007947 */ /* 0x000fea0003800000 */
.L_x_200:
[----:B-----5:R-:W-:-:S05]  /*5a10*/  PRMT R72, RZ, 0x7610, R61 ;  /* 0x00007610ff487816 */ /* 0x020fca000000003d */
[----:B------:R-:W-:Y:S01]  /*5a20*/  FADD.FTZ R103, R72, R103 ;  /* 0x0000006748677221 */ /* 0x000fe20000010000 */
[----:B------:R-:W-:-:S05]  /*5a30*/  @P2 PRMT R72, RZ, 0x7610, R65 ;  /* 0x00007610ff482816 */ /* 0x000fca0000000041 */
[----:B------:R-:W-:-:S05]  /*5a40*/  @P2 FADD.FTZ R103, R72, R103 ;  /* 0x0000006748672221 */ /* 0x000fca0000010000 */
.L_x_202:
[----:B------:R-:W-:-:S04]  /*5a50*/  F2FP.BF16.PACK_AB R72, RZ, R103 ;  /* 0x00000067ff48723e */ /* 0x000fc800000010ff */
[----:B------:R-:W-:Y:S02]  /*5a60*/  PRMT R69, R69, 0x5410, R72 ;  /* 0x0000541045457816 */ /* 0x000fe40000000048 */
.L_x_203:
[----:B------:R-:W-:Y:S01]  /*5a70*/  PRMT R102, RZ, 0x5410, R74 ;  /* 0x00005410ff667816 */ /* 0x000fe2000000004a */
[----:B------:R-:W-:Y:S05]  /*5a80*/  @P3 BRA `(.L_x_204) ;  /* 0x0000008000003947 */ /* 0x000fea0003800000 */
[----:B------:R-:W-:-:S04]  /*5a90*/  ISETP.NE.U32.AND P4, PT, RZ, c[0x0][0x180], PT ;  /* 0x00006000ff007a0c */ /* 0x000fc80003f85070 */
[----:B------:R-:W-:-:S13]  /*5aa0*/  ISETP.NE.AND.EX P4, PT, RZ, c[0x0][0x184], PT, P4 ;  /* 0x00006100ff007a0c */ /* 0x000fda0003f85340 */
[----:B------:R-:W-:Y:S05]  /*5ab0*/  @P4 BRA `(.L_x_205) ;  /* 0x0000002000004947 */ /* 0x000fea0003800000 */
[----:B------:R-:W-:Y:S05]  /*5ac0*/  @P0 BRA `(.L_x_206) ;  /* 0x0000008000000947 */ /* 0x000fea0003800000 */
[----:B------:R-:W-:Y:S05]  /*5ad0*/  BRA `(.L_x_207) ;  /* 0x0000009000007947 */ /* 0x000fea0003800000 */
.L_x_205:
[----:B-----5:R-:W-:-:S05]  /*5ae0*/  PRMT R72, RZ, 0x5410, R66 ;  /* 0x00005410ff487816 */ /* 0x020fca0000000042 */
[----:B------:R-:W-:Y:S01]  /*5af0*/  FADD.FTZ R102, R72, R102 ;  /* 0x0000006648667221 */ /* 0x000fe20000010000 */
[----:B------:R-:W-:Y:S05]  /*5b00*/  BRA `(.L_x_206) ;  /* 0x0000004000007947 */ /* 0x000fea0003800000 */
.L_x_204:
[----:B-----5:R-:W-:-:S05]  /*5b10*/  PRMT R72, RZ, 0x5410, R62 ;  /* 0x00005410ff487816 */ /* 0x020fca000000003e */
[----:B------:R-:W-:Y:S01]  /*5b20*/  FADD.FTZ R102, R72, R102 ;  /* 0x0000006648667221 */ /* 0x000fe20000010000 */
[----:B------:R-:W-:-:S05]  /*5b30*/  @P2 PRMT R72, RZ, 0x5410, R66 ;  /* 0x00005410ff482816 */ /* 0x000fca0000000042 */
[----:B------:R-:W-:-:S05]  /*5b40*/  @P2 FADD.FTZ R102, R72, R102 ;  /* 0x0000006648662221 */ /* 0x000fca0000010000 */
.L_x_206:
[----:B------:R-:W-:-:S04]  /*5b50*/  F2FP.BF16.PACK_AB R72, RZ, R102 ;  /* 0x00000066ff48723e */ /* 0x000fc800000010ff */
[----:B------:R-:W-:Y:S02]  /*5b60*/  PRMT R70, R72, 0x7610, R70 ;  /* 0x0000761048467816 */ /* 0x000fe40000000046 */
.L_x_207:
[----:B------:R-:W-:Y:S01]  /*5b70*/  PRMT R124, RZ, 0x7610, R74 ;  /* 0x00007610ff7c7816 */ /* 0x000fe2000000004a */
[----:B------:R-:W-:Y:S05]  /*5b80*/  @P3 BRA `(.L_x_208) ;  /* 0x0000008000003947 */ /* 0x000fea0003800000 */
[----:B------:R-:W-:-:S04]  /*5b90*/  ISETP.NE.U32.AND P4, PT, RZ, c[0x0][0x180], PT ;  /* 0x00006000ff007a0c */ /* 0x000fc80003f85070 */
[----:B------:R-:W-:-:S13]  /*5ba0*/  ISETP.NE.AND.EX P4, PT, RZ, c[0x0][0x184], PT, P4 ;  /* 0x00006100ff007a0c */ /* 0x000fda0003f85340 */
[----:B------:R-:W-:Y:S05]  /*5bb0*/  @P4 BRA `(.L_x_209) ;  /* 0x0000002000004947 */ /* 0x000fea0003800000 */
[----:B------:R-:W-:Y:S05]  /*5bc0*/  @P0 BRA `(.L_x_210) ;  /* 0x0000008000000947 */ /* 0x000fea0003800000 */
[----:B------:R-:W-:Y:S05]  /*5bd0*/  BRA `(.L_x_211) ;  /* 0x0000009000007947 */ /* 0x000fea0003800000 */
.L_x_209:
[----:B-----5:R-:W-:-:S05]  /*5be0*/  PRMT R72, RZ, 0x7610, R66 ;  /* 0x00007610ff487816 */ /* 0x020fca0000000042 */
[----:B------:R-:W-:Y:S01]  /*5bf0*/  FADD.FTZ R124, R72, R124 ;  /* 0x0000007c487c7221 */ /* 0x000fe20000010000 */
[----:B------:R-:W-:Y:S05]  /*5c00*/  BRA `(.L_x_210) ;  /* 0x0000004000007947 */ /* 0x000fea0003800000 */
.L_x_208:
[----:B-----5:R-:W-:-:S05]  /*5c10*/  PRMT R72, RZ, 0x7610, R62 ;  /* 0x00007610ff487816 */ /* 0x020fca000000003e */
[----:B------:R-:W-:Y:S01]  /*5c20*/  FADD.FTZ R124, R72, R124 ;  /* 0x0000007c487c7221 */ /* 0x000fe20000010000 */
[----:B------:R-:W-:-:S05]  /*5c30*/  @P2 PRMT R72, RZ, 0x7610, R66 ;  /* 0x00007610ff482816 */ /* 0x000fca0000000042 */
[----:B------:R-:W-:-:S05]  /*5c40*/  @P2 FADD.FTZ R124, R72, R124 ;  /* 0x0000007c487c2221 */ /* 0x000fca0000010000 */
.L_x_210:
[----:B------:R-:W-:-:S04]  /*5c50*/  F2FP.BF16.PACK_AB R72, RZ, R124 ;  /* 0x0000007cff48723e */ /* 0x000fc800000010ff */
[----:B------:R-:W-:Y:S02]  /*5c60*/  PRMT R70, R70, 0x5410, R72 ;  /* 0x0000541046467816 */ /* 0x000fe40000000048 */
.L_x_211:
[----:B------:R-:W-:Y:S01]  /*5c70*/  PRMT R125, RZ, 0x5410, R75 ;  /* 0x00005410ff7d7816 */ /* 0x000fe2000000004b */
[----:B------:R-:W-:Y:S05]  /*5c80*/  @P3 BRA `(.L_x_212) ;  /* 0x0000008000003947 */ /* 0x000fea0003800000 */
[----:B------:R-:W-:-:S04]  /*5c90*/  ISETP.NE.U32.AND P4, PT, RZ, c[0x0][0x180], PT ;  /* 0x00006000ff007a0c */ /* 0x000fc80003f85070 */
[----:B------:R-:W-:-:S13]  /*5ca0*/  ISETP.NE.AND.EX P4, PT, RZ, c[0x0][0x184], PT, P4 ;  /* 0x00006100ff007a0c */ /* 0x000fda0003f85340 */
[----:B------:R-:W-:Y:S05]  /*5cb0*/  @P4 BRA `(.L_x_213) ;  /* 0x0000002000004947 */ /* 0x000fea0003800000 */
[----:B------:R-:W-:Y:S05]  /*5cc0*/  @P0 BRA `(.L_x_214) ;  /* 0x0000008000000947 */ /* 0x000fea0003800000 */
[----:B------:R-:W-:Y:S05]  /*5cd0*/  BRA `(.L_x_215) ;  /* 0x0000009000007947 */ /* 0x000fea0003800000 */
.L_x_213:
[----:B-----5:R-:W-:-:S05]  /*5ce0*/  PRMT R72, RZ, 0x5410, R67 ;  /* 0x00005410ff487816 */ /* 0x020fca0000000043 */
[----:B------:R-:W-:Y:S01]  /*5cf0*/  FADD.FTZ R125, R72, R125 ;  /* 0x0000007d487d7221 */ /* 0x000fe20000010000 */
[----:B------:R-:W-:Y:S05]  /*5d00*/  BRA `(.L_x_214) ;  /* 0x0000004000007947 */ /* 0x000fea0003800000 */
.L_x_212:
[----:B-----5:R-:W-:-:S05]  /*5d10*/  PRMT R72, RZ, 0x5410, R63 ;  /* 0x00005410ff487816 */ /* 0x020fca000000003f */
[----:B------:R-:W-:Y:S01]  /*5d20*/  FADD.FTZ R125, R72, R125 ;  /* 0x0000007d487d7221 */ /* 0x000fe20000010000 */
[----:B------:R-:W-:-:S05]  /*5d30*/  @P2 PRMT R72, RZ, 0x5410, R67 ;  /* 0x00005410ff482816 */ /* 0x000fca0000000043 */
[----:B------:R-:W-:-:S05]  /*5d40*/  @P2 FADD.FTZ R125, R72, R125 ;  /* 0x0000007d487d2221 */ /* 0x000fca0000010000 */
.L_x_214:
[----:B------:R-:W-:-:S04]  /*5d50*/  F2FP.BF16.PACK_AB R72, RZ, R125 ;  /* 0x0000007dff48723e */ /* 0x000fc800000010ff */
[----:B------:R-:W-:Y:S02]  /*5d60*/  PRMT R71, R72, 0x7610, R71 ;  /* 0x0000761048477816 */ /* 0x000fe40000000047 */
.L_x_215:
[----:B------:R-:W-:Y:S01]  /*5d70*/  PRMT R135, RZ, 0x7610, R75 ;  /* 0x00007610ff877816 */ /* 0x000fe2000000004b */
[----:B------:R-:W-:Y:S05]  /*5d80*/  @P3 BRA `(.L_x_216) ;  /* 0x0000008000003947 */ /* 0x000fea0003800000 */
[----:B------:R-:W-:-:S04]  /*5d90*/  ISETP.NE.U32.AND P2, PT, RZ, c[0x0][0x180], PT ;  /* 0x00006000ff007a0c */ /* 0x000fc80003f45070 */
[----:B------:R-:W-:-:S13]  /*5da0*/  ISETP.NE.AND.EX P2, PT, RZ, c[0x0][0x184], PT, P2 ;  /* 0x00006100ff007a0c */ /* 0x000fda0003f45320 */
[----:B------:R-:W-:Y:S05]  /*5db0*/  @P2 BRA `(.L_x_217) ;  /* 0x0000002000002947 */ /* 0x000fea0003800000 */
[----:B------:R-:W-:Y:S05]  /*5dc0*/  @P0 BRA `(.L_x_218) ;  /* 0x0000008000000947 */ /* 0x000fea0003800000 */
[----:B------:R-:W-:Y:S05]  /*5dd0*/  BRA `(.L_x_219) ;  /* 0x0000009000007947 */ /* 0x000fea0003800000 */
.L_x_217:
[----:B-----5:R-:W-:-:S05]  /*5de0*/  PRMT R72, RZ, 0x7610, R67 ;  /* 0x00007610ff487816 */ /* 0x020fca0000000043 */
[----:B------:R-:W-:Y:S01]  /*5df0*/  FADD.FTZ R135, R72, R135 ;  /* 0x0000008748877221 */ /* 0x000fe20000010000 */
[----:B------:R-:W-:Y:S05]  /*5e00*/  BRA `(.L_x_218) ;  /* 0x0000004000007947 */ /* 0x000fea0003800000 */
.L_x_216:
[----:B-----5:R-:W-:-:S05]  /*5e10*/  PRMT R72, RZ, 0x7610, R63 ;  /* 0x00007610ff487816 */ /* 0x020fca000000003f */
[----:B------:R-:W-:Y:S01]  /*5e20*/  FADD.FTZ R135, R72, R135 ;  /* 0x0000008748877221 */ /* 0x000fe20000010000 */
[----:B------:R-:W-:-:S05]  /*5e30*/  @P2 PRMT R72, RZ, 0x7610, R67 ;  /* 0x00007610ff482816 */ /* 0x000fca0000000043 */
[----:B------:R-:W-:-:S05]  /*5e40*/  @P2 FADD.FTZ R135, R72, R135 ;  /* 0x0000008748872221 */ /* 0x000fca0000010000 */
.L_x_218:
[----:B------:R-:W-:-:S04]  /*5e50*/  F2FP.BF16.PACK_AB R72, RZ, R135 ;  /* 0x00000087ff48723e */ /* 0x000fc800000010ff */
[----:B------:R-:W-:Y:S02]  /*5e60*/  PRMT R71, R71, 0x5410, R72 ;  /* 0x0000541047477816 */ /* 0x000fe40000000048 */
.L_x_219:
[----:B------:R-:W-:-:S04]  /*5e70*/  @P0 LEA R72, P2, R76, c[0x0][0x188], 0x4 ;  /* 0x000062004c480a11 */ /* 0x000fc800078420ff */
[C---:B------:R-:W-:Y:S02]  /*5e80*/  @P0 LEA.HI.X R73, R76.reuse, c[0x0][0x18c], RZ, 0x4, P2 ;  /* 0x000063004c490a11 */ /* 0x040fe400010f24ff */
[----:B------:R-:W-:-:S03]  /*5e90*/  IADD3 R76, R76, 0x20, RZ ;  /* 0x000000204c4c7810 */ /* 0x000fc60007ffe0ff */
[----:B------:R0:W-:Y:S04]  /*5ea0*/  @P0 STG.E.128 [R72.64], R68 ;  /* 0x0000004448000986 */ /* 0x0001e8000c101d04 */
.L_x_187:
[----:B------:R-:W-:Y:S05]  /*5eb0*/  BSYNC B0 ;  /* 0x0000000000007941 */ /* 0x000fea0003800000 */
.L_x_186:
        /* <DEDUP_REMOVED lines=25> */
.L_x_223:
[----:B-----5:R-:W-:-:S05]  /*6050*/  PRMT R77, RZ, 0x5410, R64 ;  /* 0x00005410ff4d7816 */ /* 0x020fca0000000040 */
[----:B------:R-:W-:Y:S01]  /*6060*/  FADD.FTZ R59, R77, R59 ;  /* 0x0000003b4d3b7221 */ /* 0x000fe20000010000 */
[----:B------:R-:W-:Y:S05]  /*6070*/  BRA `(.L_x_224) ;  /* 0x0000004000007947 */ /* 0x000fea0003800000 */
.L_x_222:
[----:B-----5:R-:W-:-:S05]  /*6080*/  PRMT R77, RZ, 0x5410, R60 ;  /* 0x00005410ff4d7816 */ /* 0x020fca000000003c */
[----:B------:R-:W-:Y:S01]  /*6090*/  FADD.FTZ R59, R77, R59 ;  /* 0x0000003b4d3b7221 */ /* 0x000fe20000010000 */
[----:B------:R-:W-:-:S05]  /*60a0*/  @P2 PRMT R77, RZ, 0x5410, R64 ;  /* 0x00005410ff4d2816 */ /* 0x000fca0000000040 */
[----:B------:R-:W-:-:S05]  /*60b0*/  @P2 FADD.FTZ R59, R77, R59 ;  /* 0x0000003b4d3b2221 */ /* 0x000fca0000010000 */
.L_x_224:
[----:B------:R-:W-:-:S04]  /*60c0*/  F2FP.BF16.PACK_AB R77, RZ, R59 ;  /* 0x0000003bff4d723e */ /* 0x000fc800000010ff */
[----:B------:R-:W-:Y:S02]  /*60d0*/  PRMT R68, R77, 0x7610, R68 ;  /* 0x000076104d447816 */ /* 0x000fe40000000044 */
.L_x_225:
[----:B------:R-:W-:Y:S01]  /*60e0*/  PRMT R94, RZ, 0x7610, R72 ;  /* 0x00007610ff5e7816 */ /* 0x000fe20000000048 */
[----:B------:R-:W-:Y:S05]  /*60f0*/  @P3 BRA `(.L_x_226) ;  /* 0x0000008000003947 */ /* 0x000fea0003800000 */
[----:B------:R-:W-:-:S04]  /*6100*/  ISETP.NE.U32.AND P4, PT, RZ, c[0x0][0x180], PT ;  /* 0x00006000ff007a0c */ /* 0x000fc80003f85070 */
[----:B------:R-:W-:-:S13]  /*6110*/  ISETP.NE.AND.EX P4, PT, RZ, c[0x0][0x184], PT, P4 ;  /* 0x00006100ff007a0c */ /* 0x000fda0003f85340 */
[----:B------:R-:W-:Y:S05]  /*6120*/  @P4 BRA `(.L_x_227) ;  /* 0x0000002000004947 */ /* 0x000fea0003800000 */
[----:B------:R-:W-:Y:S05]  /*6130*/  @P0 BRA `(.L_x_228) ;  /* 0x0000008000000947 */ /* 0x000fea0003800000 */
[----:B------:R-:W-:Y:S05]  /*6140*/  BRA `(.L_x_229) ;  /* 0x0000009000007947 */ /* 0x000fea0003800000 */
.L_x_227:
[----:B-----5:R-:W-:-:S05]  /*6150*/  PRMT R72, RZ, 0x7610, R64 ;  /* 0x00007610ff487816 */ /* 0x020fca0000000040 */
[----:B------:R-:W-:Y:S01]  /*6160*/  FADD.FTZ R94, R72, R94 ;  /* 0x0000005e485e7221 */ /* 0x000fe20000010000 */
[----:B------:R-:W-:Y:S05]  /*6170*/  BRA `(.L_x_228) ;  /* 0x0000004000007947 */ /* 0x000fea0003800000 */
.L_x_226:
[----:B-----5:R-:W-:-:S05]  /*6180*/  PRMT R72, RZ, 0x7610, R60 ;  /* 0x00007610ff487816 */ /* 0x020fca000000003c */
[----:B------:R-:W-:Y:S01]  /*6190*/  FADD.FTZ R94, R72, R94 ;  /* 0x0000005e485e7221 */ /* 0x000fe20000010000 */
[----:B------:R-:W-:-:S05]  /*61a0*/  @P2 PRMT R72, RZ, 0x7610, R64 ;  /* 0x00007610ff482816 */ /* 0x000fca0000000040 */
[----:B------:R-:W-:-:S05]  /*61b0*/  @P2 FADD.FTZ R94, R72, R94 ;  /* 0x0000005e485e2221 */ /* 0x000fca0000010000 */
.L_x_228:
[----:B------:R-:W-:-:S04]  /*61c0*/  F2FP.BF16.PACK_AB R72, RZ, R94 ;  /* 0x0000005eff48723e */ /* 0x000fc800000010ff */
[----:B------:R-:W-:Y:S02]  /*61d0*/  PRMT R68, R68, 0x5410, R72 ;  /* 0x0000541044447816 */ /* 0x000fe40000000048 */
.L_x_229:
[----:B------:R-:W-:Y:S01]  /*61e0*/  PRMT R95, RZ, 0x5410, R73 ;  /* 0x00005410ff5f7816 */ /* 0x000fe20000000049 */
[----:B------:R-:W-:Y:S05]  /*61f0*/  @P3 BRA `(.L_x_230) ;  /* 0x0000008000003947 */ /* 0x000fea0003800000 */
[----:B------:R-:W-:-:S04]  /*6200*/  ISETP.NE.U32.AND P4, PT, RZ, c[0x0][0x180], PT ;  /* 0x00006000ff007a0c */ /* 0x000fc80003f85070 */
[----:B------:R-:W-:-:S13]  /*6210*/  ISETP.NE.AND.EX P4, PT, RZ, c[0x0][0x184], PT, P4 ;  /* 0x00006100ff007a0c */ /* 0x000fda0003f85340 */
[----:B------:R-:W-:Y:S05]  /*6220*/  @P4 BRA `(.L_x_231) ;  /* 0x0000002000004947 */ /* 0x000fea0003800000 */
[----:B------:R-:W-:Y:S05]  /*6230*/  @P0 BRA `(.L_x_232) ;  /* 0x0000008000000947 */ /* 0x000fea0003800000 */
[----:B------:R-:W-:Y:S05]  /*6240*/  BRA `(.L_x_233) ;  /* 0x0000009000007947 */ /* 0x000fea0003800000 */
.L_x_231:
[----:B-----5:R-:W-:-:S05]  /*6250*/  PRMT R72, RZ, 0x5410, R65 ;  /* 0x00005410ff487816 */ /* 0x020fca0000000041 */
[----:B------:R-:W-:Y:S01]  /*6260*/  FADD.FTZ R95, R72, R95 ;  /* 0x0000005f485f7221 */ /* 0x000fe20000010000 */
[----:B------:R-:W-:Y:S05]  /*6270*/  BRA `(.L_x_232) ;  /* 0x0000004000007947 */ /* 0x000fea0003800000 */
.L_x_230:
[----:B-----5:R-:W-:-:S05]  /*6280*/  PRMT R72, RZ, 0x5410, R61 ;  /* 0x00005410ff487816 */ /* 0x020fca000000003d */
[----:B------:R-:W-:Y:S01]  /*6290*/  FADD.FTZ R95, R72, R95 ;  /* 0x0000005f485f7221 */ /* 0x000fe20000010000 */
[----:B------:R-:W-:-:S05]  /*62a0*/  @P2 PRMT R72, RZ, 0x5410, R65 ;  /* 0x00005410ff482816 */ /* 0x000fca0000000041 */
[----:B------:R-:W-:-:S05]  /*62b0*/  @P2 FADD.FTZ R95, R72, R95 ;  /* 0x0000005f485f2221 */ /* 0x000fca0000010000 */
.L_x_232:
[----:B------:R-:W-:-:S04]  /*62c0*/  F2FP.BF16.PACK_AB R72, RZ, R95 ;  /* 0x0000005fff48723e */ /* 0x000fc800000010ff */
[----:B------:R-:W-:Y:S02]  /*62d0*/  PRMT R69, R72, 0x7610, R69 ;  /* 0x0000761048457816 */ /* 0x000fe40000000045 */
.L_x_233:
[----:B------:R-:W-:Y:S01]  /*62e0*/  PRMT R101, RZ, 0x7610, R73 ;  /* 0x00007610ff657816 */ /* 0x000fe20000000049 */
[----:B------:R-:W-:Y:S05]  /*62f0*/  @P3 BRA `(.L_x_234) ;  /* 0x0000008000003947 */ /* 0x000fea0003800000 */
[----:B------:R-:W-:-:S04]  /*6300*/  ISETP.NE.U32.AND P4, PT, RZ, c[0x0][0x180], PT ;  /* 0x00006000ff007a0c */ /* 0x000fc80003f85070 */
[----:B------:R-:W-:-:S13]  /*6310*/  ISETP.NE.AND.EX P4, PT, RZ, c[0x0][0x184], PT, P4 ;  /* 0x00006100ff007a0c */ /* 0x000fda0003f85340 */
[----:B------:R-:W-:Y:S05]  /*6320*/  @P4 BRA `(.L_x_235) ;  /* 0x0000002000004947 */ /* 0x000fea0003800000 */
[----:B------:R-:W-:Y:S05]  /*6330*/  @P0 BRA `(.L_x_236) ;  /* 0x0000008000000947 */ /* 0x000fea0003800000 */
[----:B------:R-:W-:Y:S05]  /*6340*/  BRA `(.L_x_237) ;  /* 0x0000009000007947 */ /* 0x000fea0003800000 */
.L_x_235:
[----:B-----5:R-:W-:-:S05]  /*6350*/  PRMT R72, RZ, 0x7610, R65 ;  /* 0x00007610ff487816 */ /* 0x020fca0000000041 */
[----:B------:R-:W-:Y:S01]  /*6360*/  FADD.FTZ R101, R72, R101 ;  /* 0x0000006548657221 */ /* 0x000fe20000010000 */
[----:B------:R-:W-:Y:S05]  /*6370*/  BRA `(.L_x_236) ;  /* 0x0000004000007947 */ /* 0x000fea0003800000 */
.L_x_234:
[----:B-----5:R-:W-:-:S05]  /*6380*/  PRMT R72, RZ, 0x7610, R61 ;  /* 0x00007610ff487816 */ /* 0x020fca000000003d */
[----:B------:R-:W-:Y:S01]  /*6390*/  FADD.FTZ R101, R72, R101 ;  /* 0x0000006548657221 */ /* 0x000fe20000010000 */
[----:B------:R-:W-:-:S05]  /*63a0*/  @P2 PRMT R72, RZ, 0x7610, R65 ;  /* 0x00007610ff482816 */ /* 0x000fca0000000041 */
[----:B------:R-:W-:-:S05]  /*63b0*/  @P2 FADD.FTZ R101, R72, R101 ;  /* 0x0000006548652221 */ /* 0x000fca0000010000 */
.L_x_236:
[----:B------:R-:W-:-:S04]  /*63c0*/  F2FP.BF16.PACK_AB R72, RZ, R101 ;  /* 0x00000065ff48723e */ /* 0x000fc800000010ff */
[----:B------:R-:W-:Y:S02]  /*63d0*/  PRMT R69, R69, 0x5410, R72 ;  /* 0x0000541045457816 */ /* 0x000fe40000000048 */
.L_x_237:
[----:B------:R-:W-:Y:S01]  /*63e0*/  PRMT R100, RZ, 0x5410, R74 ;  /* 0x00005410ff647816 */ /* 0x000fe2000000004a */
[----:B------:R-:W-:Y:S05]  /*63f0*/  @P3 BRA `(.L_x_238) ;  /* 0x0000008000003947 */ /* 0x000fea0003800000 */
[----:B------:R-:W-:-:S04]  /*6400*/  ISETP.NE.U32.AND P4, PT, RZ, c[0x0][0x180], PT ;  /* 0x00006000ff007a0c */ /* 0x000fc80003f85070 */
[----:B------:R-:W-:-:S13]  /*6410*/  ISETP.NE.AND.EX P4, PT, RZ, c[0x0][0x184], PT, P4 ;  /* 0x00006100ff007a0c */ /* 0x000fda0003f85340 */
[----:B------:R-:W-:Y:S05]  /*6420*/  @P4 BRA `(.L_x_239) ;  /* 0x0000002000004947 */ /* 0x000fea0003800000 */
[----:B------:R-:W-:Y:S05]  /*6430*/  @P0 BRA `(.L_x_240) ;  /* 0x0000008000000947 */ /* 0x000fea0003800000 */
[----:B------:R-:W-:Y:S05]  /*6440*/  BRA `(.L_x_241) ;  /* 0x0000009000007947 */ /* 0x000fea0003800000 */
.L_x_239:
[----:B-----5:R-:W-:-:S05]  /*6450*/  PRMT R72, RZ, 0x5410, R66 ;  /* 0x00005410ff487816 */ /* 0x020fca0000000042 */
[----:B------:R-:W-:Y:S01]  /*6460*/  FADD.FTZ R100, R72, R100 ;  /* 0x0000006448647221 */ /* 0x000fe20000010000 */
[----:B------:R-:W-:Y:S05]  /*6470*/  BRA `(.L_x_240) ;  /* 0x0000004000007947 */ /* 0x000fea0003800000 */
.L_x_238:
[----:B-----5:R-:W-:-:S05]  /*6480*/  PRMT R72, RZ, 0x5410, R62 ;  /* 0x00005410ff487816 */ /* 0x020fca000000003e */
[----:B------:R-:W-:Y:S01]  /*6490*/  FADD.FTZ R100, R72, R100 ;  /* 0x0000006448647221 */ /* 0x000fe20000010000 */
[----:B------:R-:W-:-:S05]  /*64a0*/  @P2 PRMT R72, RZ, 0x5410, R66 ;  /* 0x00005410ff482816 */ /* 0x000fca0000000042 */
[----:B------:R-:W-:-:S05]  /*64b0*/  @P2 FADD.FTZ R100, R72, R100 ;  /* 0x0000006448642221 */ /* 0x000fca0000010000 */
.L_x_240:
[----:B------:R-:W-:-:S04]  /*64c0*/  F2FP.BF16.PACK_AB R72, RZ, R100 ;  /* 0x00000064ff48723e */ /* 0x000fc800000010ff */
[----:B------:R-:W-:Y:S02]  /*64d0*/  PRMT R70, R72, 0x7610, R70 ;  /* 0x0000761048467816 */ /* 0x000fe40000000046 */
.L_x_241:
[----:B------:R-:W-:Y:S01]  /*64e0*/  PRMT R126, RZ, 0x7610, R74 ;  /* 0x00007610ff7e7816 */ /* 0x000fe2000000004a */
[----:B------:R-:W-:Y:S05]  /*64f0*/  @P3 BRA `(.L_x_242) ;  /* 0x0000008000003947 */ /* 0x000fea0003800000 */
[----:B------:R-:W-:-:S04]  /*6500*/  ISETP.NE.U32.AND P4, PT, RZ, c[0x0][0x180], PT ;  /* 0x00006000ff007a0c */ /* 0x000fc80003f85070 */
[----:B------:R-:W-:-:S13]  /*6510*/  ISETP.NE.AND.EX P4, PT, RZ, c[0x0][0x184], PT, P4 ;  /* 0x00006100ff007a0c */ /* 0x000fda0003f85340 */
[----:B------:R-:W-:Y:S05]  /*6520*/  @P4 BRA `(.L_x_243) ;  /* 0x0000002000004947 */ /* 0x000fea0003800000 */
[----:B------:R-:W-:Y:S05]  /*6530*/  @P0 BRA `(.L_x_244) ;  /* 0x0000008000000947 */ /* 0x000fea0003800000 */
[----:B------:R-:W-:Y:S05]  /*6540*/  BRA `(.L_x_245) ;  /* 0x0000009000007947 */ /* 0x000fea0003800000 */
.L_x_243:
[----:B-----5:R-:W-:-:S05]  /*6550*/  PRMT R72, RZ, 0x7610, R66 ;  /* 0x00007610ff487816 */ /* 0x020fca0000000042 */
[----:B------:R-:W-:Y:S01]  /*6560*/  FADD.FTZ R126, R72, R126 ;  /* 0x0000007e487e7221 */ /* 0x000fe20000010000 */
[----:B------:R-:W-:Y:S05]  /*6570*/  BRA `(.L_x_244) ;  /* 0x0000004000007947 */ /* 0x000fea0003800000 */
.L_x_242:
[----:B-----5:R-:W-:-:S05]  /*6580*/  PRMT R72, RZ, 0x7610, R62 ;  /* 0x00007610ff487816 */ /* 0x020fca000000003e */
[----:B------:R-:W-:Y:S01]  /*6590*/  FADD.FTZ R126, R72, R126 ;  /* 0x0000007e487e7221 */ /* 0x000fe20000010000 */
[----:B------:R-:W-:-:S05]  /*65a0*/  @P2 PRMT R72, RZ, 0x7610, R66 ;  /* 0x00007610ff482816 */ /* 0x000fca0000000042 */
[----:B------:R-:W-:-:S05]  /*65b0*/  @P2 FADD.FTZ R126, R72, R126 ;  /* 0x0000007e487e2221 */ /* 0x000fca0000010000 */
.L_x_244:
[----:B------:R-:W-:-:S04]  /*65c0*/  F2FP.BF16.PACK_AB R72, RZ, R126 ;  /* 0x0000007eff48723e */ /* 0x000fc800000010ff */
[----:B------:R-:W-:Y:S02]  /*65d0*/  PRMT R70, R70, 0x5410, R72 ;  /* 0x0000541046467816 */ /* 0x000fe40000000048 */
.L_x_245:
[----:B------:R-:W-:Y:S01]  /*65e0*/  PRMT R127, RZ, 0x5410, R75 ;  /* 0x00005410ff7f7816 */ /* 0x000fe2000000004b */
[----:B------:R-:W-:Y:S05]  /*65f0*/  @P3 BRA `(.L_x_246) ;  /* 0x0000008000003947 */ /* 0x000fea0003800000 */
[----:B------:R-:W-:-:S04]  /*6600*/  ISETP.NE.U32.AND P4, PT, RZ, c[0x0][0x180], PT ;  /* 0x00006000ff007a0c */ /* 0x000fc80003f85070 */
[----:B------:R-:W-:-:S13]  /*6610*/  ISETP.NE.AND.EX P4, PT, RZ, c[0x0][0x184], PT, P4 ;  /* 0x00006100ff007a0c */ /* 0x000fda0003f85340 */
[----:B------:R-:W-:Y:S05]  /*6620*/  @P4 BRA `(.L_x_247) ;  /* 0x0000002000004947 */ /* 0x000fea0003800000 */
[----:B------:R-:W-:Y:S05]  /*6630*/  @P0 BRA `(.L_x_248) ;  /* 0x0000008000000947 */ /* 0x000fea0003800000 */
[----:B------:R-:W-:Y:S05]  /*6640*/  BRA `(.L_x_249) ;  /* 0x0000009000007947 */ /* 0x000fea0003800000 */
.L_x_247:
[----:B-----5:R-:W-:-:S05]  /*6650*/  PRMT R72, RZ, 0x5410, R67 ;  /* 0x00005410ff487816 */ /* 0x020fca0000000043 */
[----:B------:R-:W-:Y:S01]  /*6660*/  FADD.FTZ R127, R72, R127 ;  /* 0x0000007f487f7221 */ /* 0x000fe20000010000 */
[----:B------:R-:W-:Y:S05]  /*6670*/  BRA `(.L_x_248) ;  /* 0x0000004000007947 */ /* 0x000fea0003800000 */
.L_x_246:
[----:B-----5:R-:W-:-:S05]  /*6680*/  PRMT R72, RZ, 0x5410, R63 ;  /* 0x00005410ff487816 */ /* 0x020fca000000003f */
[----:B------:R-:W-:Y:S01]  /*6690*/  FADD.FTZ R127, R72, R127 ;  /* 0x0000007f487f7221 */ /* 0x000fe20000010000 */
[----:B------:R-:W-:-:S05]  /*66a0*/  @P2 PRMT R72, RZ, 0x5410, R67 ;  /* 0x00005410ff482816 */ /* 0x000fca0000000043 */
[----:B------:R-:W-:-:S05]  /*66b0*/  @P2 FADD.FTZ R127, R72, R127 ;  /* 0x0000007f487f2221 */ /* 0x000fca0000010000 */
.L_x_248:
[----:B------:R-:W-:-:S04]  /*66c0*/  F2FP.BF16.PACK_AB R72, RZ, R127 ;  /* 0x0000007fff48723e */ /* 0x000fc800000010ff */
[----:B------:R-:W-:Y:S02]  /*66d0*/  PRMT R71, R72, 0x7610, R71 ;  /* 0x0000761048477816 */ /* 0x000fe40000000047 */
.L_x_249:
[----:B------:R-:W-:Y:S01]  /*66e0*/  PRMT R138, RZ, 0x7610, R75 ;  /* 0x00007610ff8a7816 */ /* 0x000fe2000000004b */
[----:B------:R-:W-:Y:S05]  /*66f0*/  @P3 BRA `(.L_x_250) ;  /* 0x0000008000003947 */ /* 0x000fea0003800000 */
[----:B------:R-:W-:-:S04]  /*6700*/  ISETP.NE.U32.AND P2, PT, RZ, c[0x0][0x180], PT ;  /* 0x00006000ff007a0c */ /* 0x000fc80003f45070 */
[----:B------:R-:W-:-:S13]  /*6710*/  ISETP.NE.AND.EX P2, PT, RZ, c[0x0][0x184], PT, P2 ;  /* 0x00006100ff007a0c */ /* 0x000fda0003f45320 */
[----:B------:R-:W-:Y:S05]  /*6720*/  @P2 BRA `(.L_x_251) ;  /* 0x0000002000002947 */ /* 0x000fea0003800000 */
[----:B------:R-:W-:Y:S05]  /*6730*/  @P0 BRA `(.L_x_252) ;  /* 0x0000008000000947 */ /* 0x000fea0003800000 */
[----:B------:R-:W-:Y:S05]  /*6740*/  BRA `(.L_x_253) ;  /* 0x0000009000007947 */ /* 0x000fea0003800000 */
.L_x_251:
[----:B-----5:R-:W-:-:S05]  /*6750*/  PRMT R72, RZ, 0x7610, R67 ;  /* 0x00007610ff487816 */ /* 0x020fca0000000043 */
[----:B------:R-:W-:Y:S01]  /*6760*/  FADD.FTZ R138, R72, R138 ;  /* 0x0000008a488a7221 */ /* 0x000fe20000010000 */
[----:B------:R-:W-:Y:S05]  /*6770*/  BRA `(.L_x_252) ;  /* 0x0000004000007947 */ /* 0x000fea0003800000 */
.L_x_250:
[----:B-----5:R-:W-:-:S05]  /*6780*/  PRMT R72, RZ, 0x7610, R63 ;  /* 0x00007610ff487816 */ /* 0x020fca000000003f */
[----:B------:R-:W-:Y:S01]  /*6790*/  FADD.FTZ R138, R72, R138 ;  /* 0x0000008a488a7221 */ /* 0x000fe20000010000 */
[----:B------:R-:W-:-:S05]  /*67a0*/  @P2 PRMT R72, RZ, 0x7610, R67 ;  /* 0x00007610ff482816 */ /* 0x000fca0000000043 */
[----:B------:R-:W-:-:S05]  /*67b0*/  @P2 FADD.FTZ R138, R72, R138 ;  /* 0x0000008a488a2221 */ /* 0x000fca0000010000 */
.L_x_252:
[----:B------:R-:W-:-:S04]  /*67c0*/  F2FP.BF16.PACK_AB R72, RZ, R138 ;  /* 0x0000008aff48723e */ /* 0x000fc800000010ff */
[----:B------:R-:W-:Y:S02]  /*67d0*/  PRMT R71, R71, 0x5410, R72 ;  /* 0x0000541047477816 */ /* 0x000fe40000000048 */
.L_x_253:
[----:B------:R-:W-:-:S04]  /*67e0*/  @P0 LEA R72, P2, R76, c[0x0][0x188], 0x4 ;  /* 0x000062004c480a11 */ /* 0x000fc800078420ff */
[C---:B------:R-:W-:Y:S02]  /*67f0*/  @P0 LEA.HI.X R73, R76.reuse, c[0x0][0x18c], RZ, 0x4, P2 ;  /* 0x000063004c490a11 */ /* 0x040fe400010f24ff */
[----:B------:R-:W-:-:S03]  /*6800*/  IADD3 R76, R76, 0x20, RZ ;  /* 0x000000204c4c7810 */ /* 0x000fc60007ffe0ff */
[----:B------:R0:W-:Y:S04]  /*6810*/  @P0 STG.E.128 [R72.64], R68 ;  /* 0x0000004448000986 */ /* 0x0001e8000c101d04 */
.L_x_221:
[----:B------:R-:W-:Y:S05]  /*6820*/  BSYNC B0 ;  /* 0x0000000000007941 */ /* 0x000fea0003800000 */
.L_x_220:
        /* <DEDUP_REMOVED lines=25> */
.L_x_257:
[----:B-----5:R-:W-:-:S05]  /*69c0*/  PRMT R77, RZ, 0x5410, R64 ;  /* 0x00005410ff4d7816 */ /* 0x020fca0000000040 */
[----:B------:R-:W-:Y:S01]  /*69d0*/  FADD.FTZ R80, R77, R80 ;  /* 0x000000504d507221 */ /* 0x000fe20000010000 */
[----:B------:R-:W-:Y:S05]  /*69e0*/  BRA `(.L_x_258) ;  /* 0x0000004000007947 */ /* 0x000fea0003800000 */
.L_x_256:
[----:B-----5:R-:W-:-:S05]  /*69f0*/  PRMT R77, RZ, 0x5410, R60 ;  /* 0x00005410ff4d7816 */ /* 0x020fca000000003c */
[----:B------:R-:W-:Y:S01]  /*6a00*/  FADD.FTZ R80, R77, R80 ;  /* 0x000000504d507221 */ /* 0x000fe20000010000 */
[----:B------:R-:W-:-:S05]  /*6a10*/  @P2 PRMT R77, RZ, 0x5410, R64 ;  /* 0x00005410ff4d2816 */ /* 0x000fca0000000040 */
[----:B------:R-:W-:-:S05]  /*6a20*/  @P2 FADD.FTZ R80, R77, R80 ;  /* 0x000000504d502221 */ /* 0x000fca0000010000 */
.L_x_258:
[----:B------:R-:W-:-:S04]  /*6a30*/  F2FP.BF16.PACK_AB R77, RZ, R80 ;  /* 0x00000050ff4d723e */ /* 0x000fc800000010ff */
[----:B------:R-:W-:Y:S02]  /*6a40*/  PRMT R68, R77, 0x7610, R68 ;  /* 0x000076104d447816 */ /* 0x000fe40000000044 */
.L_x_259:
[----:B------:R-:W-:Y:S01]  /*6a50*/  PRMT R96, RZ, 0x7610, R72 ;  /* 0x00007610ff607816 */ /* 0x000fe20000000048 */
[----:B------:R-:W-:Y:S05]  /*6a60*/  @P3 BRA `(.L_x_260) ;  /* 0x0000008000003947 */ /* 0x000fea0003800000 */
[----:B------:R-:W-:-:S04]  /*6a70*/  ISETP.NE.U32.AND P4, PT, RZ, c[0x0][0x180], PT ;  /* 0x00006000ff007a0c */ /* 0x000fc80003f85070 */
[----:B------:R-:W-:-:S13]  /*6a80*/  ISETP.NE.AND.EX P4, PT, RZ, c[0x0][0x184], PT, P4 ;  /* 0x00006100ff007a0c */ /* 0x000fda0003f85340 */
[----:B------:R-:W-:Y:S05]  /*6a90*/  @P4 BRA `(.L_x_261) ;  /* 0x0000002000004947 */ /* 0x000fea0003800000 */
[----:B------:R-:W-:Y:S05]  /*6aa0*/  @P0 BRA `(.L_x_262) ;  /* 0x0000008000000947 */ /* 0x000fea0003800000 */
[----:B------:R-:W-:Y:S05]  /*6ab0*/  BRA `(.L_x_263) ;  /* 0x0000009000007947 */ /* 0x000fea0003800000 */
.L_x_261:
[----:B-----5:R-:W-:-:S05]  /*6ac0*/  PRMT R72, RZ, 0x7610, R64 ;  /* 0x00007610ff487816 */ /* 0x020fca0000000040 */
[----:B------:R-:W-:Y:S01]  /*6ad0*/  FADD.FTZ R96, R72, R96 ;  /* 0x0000006048607221 */ /* 0x000fe20000010000 */
[----:B------:R-:W-:Y:S05]  /*6ae0*/  BRA `(.L_x_262) ;  /* 0x0000004000007947 */ /* 0x000fea0003800000 */
.L_x_260:
[----:B-----5:R-:W-:-:S05]  /*6af0*/  PRMT R72, RZ, 0x7610, R60 ;  /* 0x00007610ff487816 */ /* 0x020fca000000003c */
[----:B------:R-:W-:Y:S01]  /*6b00*/  FADD.FTZ R96, R72, R96 ;  /* 0x0000006048607221 */ /* 0x000fe20000010000 */
[----:B------:R-:W-:-:S05]  /*6b10*/  @P2 PRMT R72, RZ, 0x7610, R64 ;  /* 0x00007610ff482816 */ /* 0x000fca0000000040 */
[----:B------:R-:W-:-:S05]  /*6b20*/  @P2 FADD.FTZ R96, R72, R96 ;  /* 0x0000006048602221 */ /* 0x000fca0000010000 */
.L_x_262:
[----:B------:R-:W-:-:S04]  /*6b30*/  F2FP.BF16.PACK_AB R72, RZ, R96 ;  /* 0x00000060ff48723e */ /* 0x000fc800000010ff */
[----:B------:R-:W-:Y:S02]  /*6b40*/  PRMT R68, R68, 0x5410, R72 ;  /* 0x0000541044447816 */ /* 0x000fe40000000048 */
.L_x_263:
[----:B------:R-:W-:Y:S01]  /*6b50*/  PRMT R97, RZ, 0x5410, R73 ;  /* 0x00005410ff617816 */ /* 0x000fe20000000049 */
[----:B------:R-:W-:Y:S05]  /*6b60*/  @P3 BRA `(.L_x_264) ;  /* 0x0000008000003947 */ /* 0x000fea0003800000 */
[----:B------:R-:W-:-:S04]  /*6b70*/  ISETP.NE.U32.AND P4, PT, RZ, c[0x0][0x180], PT ;  /* 0x00006000ff007a0c */ /* 0x000fc80003f85070 */
[----:B------:R-:W-:-:S13]  /*6b80*/  ISETP.NE.AND.EX P4, PT, RZ, c[0x0][0x184], PT, P4 ;  /* 0x00006100ff007a0c */ /* 0x000fda0003f85340 */
[----:B------:R-:W-:Y:S05]  /*6b90*/  @P4 BRA `(.L_x_265) ;  /* 0x0000002000004947 */ /* 0x000fea0003800000 */
[----:B------:R-:W-:Y:S05]  /*6ba0*/  @P0 BRA `(.L_x_266) ;  /* 0x0000008000000947 */ /* 0x000fea0003800000 */
[----:B------:R-:W-:Y:S05]  /*6bb0*/  BRA `(.L_x_267) ;  /* 0x0000009000007947 */ /* 0x000fea0003800000 */
.L_x_265:
[----:B-----5:R-:W-:-:S05]  /*6bc0*/  PRMT R72, RZ, 0x5410, R65 ;  /* 0x00005410ff487816 */ /* 0x020fca0000000041 */
[----:B------:R-:W-:Y:S01]  /*6bd0*/  FADD.FTZ R97, R72, R97 ;  /* 0x0000006148617221 */ /* 0x000fe20000010000 */
[----:B------:R-:W-:Y:S05]  /*6be0*/  BRA `(.L_x_266) ;  /* 0x0000004000007947 */ /* 0x000fea0003800000 */
.L_x_264:
[----:B-----5:R-:W-:-:S05]  /*6bf0*/  PRMT R72, RZ, 0x5410, R61 ;  /* 0x00005410ff487816 */ /* 0x020fca000000003d */
[----:B------:R-:W-:Y:S01]  /*6c00*/  FADD.FTZ R97, R72, R97 ;  /* 0x0000006148617221 */ /* 0x000fe20000010000 */
[----:B------:R-:W-:-:S05]  /*6c10*/  @P2 PRMT R72, RZ, 0x5410, R65 ;  /* 0x00005410ff482816 */ /* 0x000fca0000000041 */
[----:B------:R-:W-:-:S05]  /*6c20*/  @P2 FADD.FTZ R97, R72, R97 ;  /* 0x0000006148612221 */ /* 0x000fca0000010000 */
.L_x_266:
[----:B------:R-:W-:-:S04]  /*6c30*/  F2FP.BF16.PACK_AB R72, RZ, R97 ;  /* 0x00000061ff48723e */ /* 0x000fc800000010ff */
[----:B------:R-:W-:Y:S02]  /*6c40*/  PRMT R69, R72, 0x7610, R69 ;  /* 0x0000761048457816 */ /* 0x000fe40000000045 */
.L_x_267:
[----:B------:R-:W-:Y:S01]  /*6c50*/  PRMT R99, RZ, 0x7610, R73 ;  /* 0x00007610ff637816 */ /* 0x000fe20000000049 */
[----:B------:R-:W-:Y:S05]  /*6c60*/  @P3 BRA `(.L_x_268) ;  /* 0x0000008000003947 */ /* 0x000fea0003800000 */
[----:B------:R-:W-:-:S04]  /*6c70*/  ISETP.NE.U32.AND P4, PT, RZ, c[0x0][0x180], PT ;  /* 0x00006000ff007a0c */ /* 0x000fc80003f85070 */
[----:B------:R-:W-:-:S13]  /*6c80*/  ISETP.NE.AND.EX P4, PT, RZ, c[0x0][0x184], PT, P4 ;  /* 0x00006100ff007a0c */ /* 0x000fda0003f85340 */
[----:B------:R-:W-:Y:S05]  /*6c90*/  @P4 BRA `(.L_x_269) ;  /* 0x0000002000004947 */ /* 0x000fea0003800000 */
[----:B------:R-:W-:Y:S05]  /*6ca0*/  @P0 BRA `(.L_x_270) ;  /* 0x0000008000000947 */ /* 0x000fea0003800000 */
[----:B------:R-:W-:Y:S05]  /*6cb0*/  BRA `(.L_x_271) ;  /* 0x0000009000007947 */ /* 0x000fea0003800000 */
.L_x_269:
[----:B-----5:R-:W-:-:S05]  /*6cc0*/  PRMT R72, RZ, 0x7610, R65 ;  /* 0x00007610ff487816 */ /* 0x020fca0000000041 */
[----:B------:R-:W-:Y:S01]  /*6cd0*/  FADD.FTZ R99, R72, R99 ;  /* 0x0000006348637221 */ /* 0x000fe20000010000 */
[----:B------:R-:W-:Y:S05]  /*6ce0*/  BRA `(.L_x_270) ;  /* 0x0000004000007947 */ /* 0x000fea0003800000 */
.L_x_268:
[----:B-----5:R-:W-:-:S05]  /*6cf0*/  PRMT R72, RZ, 0x7610, R61 ;  /* 0x00007610ff487816 */ /* 0x020fca000000003d */
[----:B------:R-:W-:Y:S01]  /*6d00*/  FADD.FTZ R99, R72, R99 ;  /* 0x0000006348637221 */ /* 0x000fe20000010000 */
[----:B------:R-:W-:-:S05]  /*6d10*/  @P2 PRMT R72, RZ, 0x7610, R65 ;  /* 0x00007610ff482816 */ /* 0x000fca0000000041 */
[----:B------:R-:W-:-:S05]  /*6d20*/  @P2 FADD.FTZ R99, R72, R99 ;  /* 0x0000006348632221 */ /* 0x000fca0000010000 */
.L_x_270:
[----:B------:R-:W-:-:S04]  /*6d30*/  F2FP.BF16.PACK_AB R72, RZ, R99 ;  /* 0x00000063ff48723e */ /* 0x000fc800000010ff */
[----:B------:R-:W-:Y:S02]  /*6d40*/  PRMT R69, R69, 0x5410, R72 ;  /* 0x0000541045457816 */ /* 0x000fe40000000048 */
.L_x_271:
[----:B------:R-:W-:Y:S01]  /*6d50*/  PRMT R98, RZ, 0x5410, R74 ;  /* 0x00005410ff627816 */ /* 0x000fe2000000004a */
[----:B------:R-:W-:Y:S05]  /*6d60*/  @P3 BRA `(.L_x_272) ;  /* 0x0000008000003947 */ /* 0x000fea0003800000 */
[----:B------:R-:W-:-:S04]  /*6d70*/  ISETP.NE.U32.AND P4, PT, RZ, c[0x0][0x180], PT ;  /* 0x00006000ff007a0c */ /* 0x000fc80003f85070 */
[----:B------:R-:W-:-:S13]  /*6d80*/  ISETP.NE.AND.EX P4, PT, RZ, c[0x0][0x184], PT, P4 ;  /* 0x00006100ff007a0c */ /* 0x000fda0003f85340 */
[----:B------:R-:W-:Y:S05]  /*6d90*/  @P4 BRA `(.L_x_273) ;  /* 0x0000002000004947 */ /* 0x000fea0003800000 */
[----:B------:R-:W-:Y:S05]  /*6da0*/  @P0 BRA `(.L_x_274) ;  /* 0x0000008000000947 */ /* 0x000fea0003800000 */
[----:B------:R-:W-:Y:S05]  /*6db0*/  BRA `(.L_x_275) ;  /* 0x0000009000007947 */ /* 0x000fea0003800000 */
.L_x_273:
[----:B-----5:R-:W-:-:S05]  /*6dc0*/  PRMT R72, RZ, 0x5410, R66 ;  /* 0x00005410ff487816 */ /* 0x020fca0000000042 */
[----:B------:R-:W-:Y:S01]  /*6dd0*/  FADD.FTZ R98, R72, R98 ;  /* 0x0000006248627221 */ /* 0x000fe20000010000 */
[----:B------:R-:W-:Y:S05]  /*6de0*/  BRA `(.L_x_274) ;  /* 0x0000004000007947 */ /* 0x000fea0003800000 */
.L_x_272:
[----:B-----5:R-:W-:-:S05]  /*6df0*/  PRMT R72, RZ, 0x5410, R62 ;  /* 0x00005410ff487816 */ /* 0x020fca000000003e */
[----:B------:R-:W-:Y:S01]  /*6e00*/  FADD.FTZ R98, R72, R98 ;  /* 0x0000006248627221 */ /* 0x000fe20000010000 */
[----:B------:R-:W-:-:S05]  /*6e10*/  @P2 PRMT R72, RZ, 0x5410, R66 ;  /* 0x00005410ff482816 */ /* 0x000fca0000000042 */
[----:B------:R-:W-:-:S05]  /*6e20*/  @P2 FADD.FTZ R98, R72, R98 ;  /* 0x0000006248622221 */ /* 0x000fca0000010000 */
.L_x_274:
[----:B------:R-:W-:-:S04]  /*6e30*/  F2FP.BF16.PACK_AB R72, RZ, R98 ;  /* 0x00000062ff48723e */ /* 0x000fc800000010ff */
[----:B------:R-:W-:Y:S02]  /*6e40*/  PRMT R70, R72, 0x7610, R70 ;  /* 0x0000761048467816 */ /* 0x000fe40000000046 */
.L_x_275:
[----:B------:R-:W-:Y:S01]  /*6e50*/  PRMT R128, RZ, 0x7610, R74 ;  /* 0x00007610ff807816 */ /* 0x000fe2000000004a */
[----:B------:R-:W-:Y:S05]  /*6e60*/  @P3 BRA `(.L_x_276) ;  /* 0x0000008000003947 */ /* 0x000fea0003800000 */
[----:B------:R-:W-:-:S04]  /*6e70*/  ISETP.NE.U32.AND P4, PT, RZ, c[0x0][0x180], PT ;  /* 0x00006000ff007a0c */ /* 0x000fc80003f85070 */
[----:B------:R-:W-:-:S13]  /*6e80*/  ISETP.NE.AND.EX P4, PT, RZ, c[0x0][0x184], PT, P4 ;  /* 0x00006100ff007a0c */ /* 0x000fda0003f85340 */
[----:B------:R-:W-:Y:S05]  /*6e90*/  @P4 BRA `(.L_x_277) ;  /* 0x0000002000004947 */ /* 0x000fea0003800000 */
[----:B------:R-:W-:Y:S05]  /*6ea0*/  @P0 BRA `(.L_x_278) ;  /* 0x0000008000000947 */ /* 0x000fea0003800000 */
[----:B------:R-:W-:Y:S05]  /*6eb0*/  BRA `(.L_x_279) ;  /* 0x0000009000007947 */ /* 0x000fea0003800000 */
.L_x_277:
[----:B-----5:R-:W-:-:S05]  /*6ec0*/  PRMT R72, RZ, 0x7610, R66 ;  /* 0x00007610ff487816 */ /* 0x020fca0000000042 */
[----:B------:R-:W-:Y:S01]  /*6ed0*/  FADD.FTZ R128, R72, R128 ;  /* 0x0000008048807221 */ /* 0x000fe20000010000 */
[----:B------:R-:W-:Y:S05]  /*6ee0*/  BRA `(.L_x_278) ;  /* 0x0000004000007947 */ /* 0x000fea0003800000 */
.L_x_276:
[----:B-----5:R-:W-:-:S05]  /*6ef0*/  PRMT R72, RZ, 0x7610, R62 ;  /* 0x00007610ff487816 */ /* 0x020fca000000003e */
[----:B------:R-:W-:Y:S01]  /*6f00*/  FADD.FTZ R128, R72, R128 ;  /* 0x0000008048807221 */ /* 0x000fe20000010000 */
[----:B------:R-:W-:-:S05]  /*6f10*/  @P2 PRMT R72, RZ, 0x7610, R66 ;  /* 0x00007610ff482816 */ /* 0x000fca0000000042 */
[----:B------:R-:W-:-:S05]  /*6f20*/  @P2 FADD.FTZ R128, R72, R128 ;  /* 0x0000008048802221 */ /* 0x000fca0000010000 */
.L_x_278:
[----:B------:R-:W-:-:S04]  /*6f30*/  F2FP.BF16.PACK_AB R72, RZ, R128 ;  /* 0x00000080ff48723e */ /* 0x000fc800000010ff */
[----:B------:R-:W-:Y:S02]  /*6f40*/  PRMT R70, R70, 0x5410, R72 ;  /* 0x0000541046467816 */ /* 0x000fe40000000048 */
.L_x_279:
[----:B------:R-:W-:Y:S01]  /*6f50*/  PRMT R129, RZ, 0x5410, R75 ;  /* 0x00005410ff817816 */ /* 0x000fe2000000004b */
[----:B------:R-:W-:Y:S05]  /*6f60*/  @P3 BRA `(.L_x_280) ;  /* 0x0000008000003947 */ /* 0x000fea0003800000 */
[----:B------:R-:W-:-:S04]  /*6f70*/  ISETP.NE.U32.AND P4, PT, RZ, c[0x0][0x180], PT ;  /* 0x00006000ff007a0c */ /* 0x000fc80003f85070 */
[----:B------:R-:W-:-:S13]  /*6f80*/  ISETP.NE.AND.EX P4, PT, RZ, c[0x0][0x184], PT, P4 ;  /* 0x00006100ff007a0c */ /* 0x000fda0003f85340 */
[----:B------:R-:W-:Y:S05]  /*6f90*/  @P4 BRA `(.L_x_281) ;  /* 0x0000002000004947 */ /* 0x000fea0003800000 */
[----:B------:R-:W-:Y:S05]  /*6fa0*/  @P0 BRA `(.L_x_282) ;  /* 0x0000008000000947 */ /* 0x000fea0003800000 */
[----:B------:R-:W-:Y:S05]  /*6fb0*/  BRA `(.L_x_283) ;  /* 0x0000009000007947 */ /* 0x000fea0003800000 */
.L_x_281:
[----:B-----5:R-:W-:-:S05]  /*6fc0*/  PRMT R72, RZ, 0x5410, R67 ;  /* 0x00005410ff487816 */ /* 0x020fca0000000043 */
[----:B------:R-:W-:Y:S01]  /*6fd0*/  FADD.FTZ R129, R72, R129 ;  /* 0x0000008148817221 */ /* 0x000fe20000010000 */
[----:B------:R-:W-:Y:S05]  /*6fe0*/  BRA `(.L_x_282) ;  /* 0x0000004000007947 */ /* 0x000fea0003800000 */
.L_x_280:
[----:B-----5:R-:W-:-:S05]  /*6ff0*/  PRMT R72, RZ, 0x5410, R63 ;  /* 0x00005410ff487816 */ /* 0x020fca000000003f */
[----:B------:R-:W-:Y:S01]  /*7000*/  FADD.FTZ R129, R72, R129 ;  /* 0x0000008148817221 */ /* 0x000fe20000010000 */
[----:B------:R-:W-:-:S05]  /*7010*/  @P2 PRMT R72, RZ, 0x5410, R67 ;  /* 0x00005410ff482816 */ /* 0x000fca0000000043 */
[----:B------:R-:W-:-:S05]  /*7020*/  @P2 FADD.FTZ R129, R72, R129 ;  /* 0x0000008148812221 */ /* 0x000fca0000010000 */
.L_x_282:
[----:B------:R-:W-:-:S04]  /*7030*/  F2FP.BF16.PACK_AB R72, RZ, R129 ;  /* 0x00000081ff48723e */ /* 0x000fc800000010ff */
[----:B------:R-:W-:Y:S02]  /*7040*/  PRMT R71, R72, 0x7610, R71 ;  /* 0x0000761048477816 */ /* 0x000fe40000000047 */
.L_x_283:
[----:B------:R-:W-:Y:S01]  /*7050*/  PRMT R139, RZ, 0x7610, R75 ;  /* 0x00007610ff8b7816 */ /* 0x000fe2000000004b */
[----:B------:R-:W-:Y:S05]  /*7060*/  @P3 BRA `(.L_x_284) ;  /* 0x0000008000003947 */ /* 0x000fea0003800000 */
[----:B------:R-:W-:-:S04]  /*7070*/  ISETP.NE.U32.AND P2, PT, RZ, c[0x0][0x180], PT ;  /* 0x00006000ff007a0c */ /* 0x000fc80003f45070 */
[----:B------:R-:W-:-:S13]  /*7080*/  ISETP.NE.AND.EX P2, PT, RZ, c[0x0][0x184], PT, P2 ;  /* 0x00006100ff007a0c */ /* 0x000fda0003f45320 */
[----:B------:R-:W-:Y:S05]  /*7090*/  @P2 BRA `(.L_x_285) ;  /* 0x0000002000002947 */ /* 0x000fea0003800000 */
[----:B------:R-:W-:Y:S05]  /*70a0*/  @P0 BRA `(.L_x_286) ;  /* 0x0000008000000947 */ /* 0x000fea0003800000 */
[----:B------:R-:W-:Y:S05]  /*70b0*/  BRA `(.L_x_287) ;  /* 0x0000009000007947 */ /* 0x000fea0003800000 */
.L_x_285:
[----:B-----5:R-:W-:-:S05]  /*70c0*/  PRMT R72, RZ, 0x7610, R67 ;  /* 0x00007610ff487816 */ /* 0x020fca0000000043 */
[----:B------:R-:W-:Y:S01]  /*70d0*/  FADD.FTZ R139, R72, R139 ;  /* 0x0000008b488b7221 */ /* 0x000fe20000010000 */
[----:B------:R-:W-:Y:S05]  /*70e0*/  BRA `(.L_x_286) ;  /* 0x0000004000007947 */ /* 0x000fea0003800000 */
.L_x_284:
[----:B-----5:R-:W-:-:S05]  /*70f0*/  PRMT R72, RZ, 0x7610, R63 ;  /* 0x00007610ff487816 */ /* 0x020fca000000003f */
[----:B------:R-:W-:Y:S01]  /*7100*/  FADD.FTZ R139, R72, R139 ;  /* 0x0000008b488b7221 */ /* 0x000fe20000010000 */
[----:B------:R-:W-:-:S05]  /*7110*/  @P2 PRMT R72, RZ, 0x7610, R67 ;  /* 0x00007610ff482816 */ /* 0x000fca0000000043 */
[----:B------:R-:W-:-:S05]  /*7120*/  @P2 FADD.FTZ R139, R72, R139 ;  /* 0x0000008b488b2221 */ /* 0x000fca0000010000 */
.L_x_286:
[----:B------:R-:W-:-:S04]  /*7130*/  F2FP.BF16.PACK_AB R72, RZ, R139 ;  /* 0x0000008bff48723e */ /* 0x000fc800000010ff */
[----:B------:R-:W-:Y:S02]  /*7140*/  PRMT R71, R71, 0x5410, R72 ;  /* 0x0000541047477816 */ /* 0x000fe40000000048 */
.L_x_287:
[----:B------:R-:W-:-:S04]  /*7150*/  @P0 LEA R72, P2, R76, c[0x0][0x188], 0x4 ;  /* 0x000062004c480a11 */ /* 0x000fc800078420ff */
[----:B------:R-:W-:-:S05]  /*7160*/  @P0 LEA.HI.X R73, R76, c[0x0][0x18c], RZ, 0x4, P2 ;  /* 0x000063004c490a11 */ /* 0x000fca00010f24ff */
[----:B------:R0:W-:Y:S04]  /*7170*/  @P0 STG.E.128 [R72.64], R68 ;  /* 0x0000004448000986 */ /* 0x0001e8000c101d04 */
.L_x_255:
[----:B------:R-:W-:Y:S05]  /*7180*/  BSYNC B0 ;  /* 0x0000000000007941 */ /* 0x000fea0003800000 */
.L_x_254:
[----:B0-----:R-:W-:Y:S01]  /*7190*/  FADD.FTZ R72, RZ, R53 ;  /* 0x00000035ff487221 */ /* 0x001fe20000010000 */
[----:B------:R-:W-:Y:S02]  /*71a0*/  ISETP.GT.U32.AND P2, PT, R0, 0x3f, PT ;  /* 0x0000003f0000780c */ /* 0x000fe40003f44070 */
[----:B------:R-:W-:Y:S01]  /*71b0*/  LOP3.LUT R2, R2, 0xfffffffb, RZ, 0xc0, !PT ;  /* 0xfffffffb02027812 */ /* 0x000fe200078ec0ff */
[----:B------:R-:W-:Y:S01]  /*71c0*/  FADD.FTZ R72, R82, R72 ;  /* 0x0000004852487221 */ /* 0x000fe20000010000 */
[C---:B------:R-:W-:Y:S02]  /*71d0*/  ISETP.GT.U32.AND P3, PT, R0.reuse, 0xbf, PT ;  /* 0x000000bf0000780c */ /* 0x040fe40003f64070 */
[C---:B------:R-:W-:Y:S01]  /*71e0*/  ISETP.GT.U32.AND P4, PT, R0.reuse, 0xdf, PT ;  /* 0x000000df0000780c */ /* 0x040fe20003f84070 */
[----:B------:R-:W-:Y:S01]  /*71f0*/  FADD.FTZ R72, R83, R72 ;  /* 0x0000004853487221 */ /* 0x000fe20000010000 */
[----:B------:R-:W-:Y:S02]  /*7200*/  ISETP.GT.U32.AND P5, PT, R0, 0xff, PT ;  /* 0x000000ff0000780c */ /* 0x000fe40003fa4070 */
[----:B------:R-:W-:Y:S01]  /*7210*/  ISETP.NE.AND P6, PT, R78, RZ, PT ;  /* 0x000000ff4e00720c */ /* 0x000fe20003fc5270 */
[----:B------:R-:W-:-:S02]  /*7220*/  FADD.FTZ R72, R113, R72 ;  /* 0x0000004871487221 */ /* 0x000fc40000010000 */
[----:B------:R-:W-:Y:S02]  /*7230*/  @P2 LOP3.LUT R2, R2, 0x4, RZ, 0xfc, !PT ;  /* 0x0000000402022812 */ /* 0x000fe400078efcff */
[----:B------:R-:W-:Y:S02]  /*7240*/  FADD.FTZ R72, R112, R72 ;  /* 0x0000004870487221 */ /* 0x000fe40000010000 */
[----:B------:R-:W-:Y:S02]  /*7250*/  LOP3.LUT R2, R2, 0xfffffffd, RZ, 0xc0, !PT ;  /* 0xfffffffd02027812 */ /* 0x000fe400078ec0ff */
[----:B------:R-:W-:-:S04]  /*7260*/  FADD.FTZ R72, R114, R72 ;  /* 0x0000004872487221 */ /* 0x000fc80000010000 */
[----:B------:R-:W-:-:S04]  /*7270*/  FADD.FTZ R72, R115, R72 ;  /* 0x0000004873487221 */ /* 0x000fc80000010000 */
[----:B------:R-:W-:-:S05]  /*7280*/  FADD.FTZ R72, R130, R72 ;  /* 0x0000004882487221 */ /* 0x000fca0000010000 */
[----:B------:R-:W-:-:S05]  /*7290*/  FSEL R75, R72, RZ, P1 ;  /* 0x000000ff484b7208 */ /* 0x000fca0000800000 */
[----:B------:R-:W-:-:S04]  /*72a0*/  FADD.FTZ R72, R54, R75 ;  /* 0x0000004b36487221 */ /* 0x000fc80000010000 */
[----:B------:R-:W-:-:S04]  /*72b0*/  FADD.FTZ R72, R84, R72 ;  /* 0x0000004854487221 */ /* 0x000fc80000010000 */
[----:B------:R-:W-:-:S04]  /*72c0*/  FADD.FTZ R72, R85, R72 ;  /* 0x0000004855487221 */ /* 0x000fc80000010000 */
[----:B------:R-:W-:-:S04]  /*72d0*/  FADD.FTZ R72, R111, R72 ;  /* 0x000000486f487221 */ /* 0x000fc80000010000 */
[----:B------:R-:W-:-:S04]  /*72e0*/  FADD.FTZ R72, R110, R72 ;  /* 0x000000486e487221 */ /* 0x000fc80000010000 */
[----:B------:R-:W-:-:S04]  /*72f0*/  FADD.FTZ R72, R116, R72 ;  /* 0x0000004874487221 */ /* 0x000fc80000010000 */
[----:B------:R-:W-:-:S04]  /*7300*/  FADD.FTZ R72, R117, R72 ;  /* 0x0000004875487221 */ /* 0x000fc80000010000 */
[----:B------:R-:W-:Y:S01]  /*7310*/  @P2 FADD.FTZ R75, R131, R72 ;  /* 0x00000048834b2221 */ /* 0x000fe20000010000 */
[----:B------:R-:W-:-:S03]  /*7320*/  ISETP.GT.U32.AND P2, PT, R0, 0x5f, PT ;  /* 0x0000005f0000780c */ /* 0x000fc60003f44070 */
[----:B------:R-:W-:-:S04]  /*7330*/  FADD.FTZ R72, R55, R75 ;  /* 0x0000004b37487221 */ /* 0x000fc80000010000 */
[----:B------:R-:W-:-:S04]  /*7340*/  FADD.FTZ R72, R86, R72 ;  /* 0x0000004856487221 */ /* 0x000fc80000010000 */
[----:B------:R-:W-:Y:S02]  /*7350*/  FADD.FTZ R72, R87, R72 ;  /* 0x0000004857487221 */ /* 0x000fe40000010000 */
[----:B------:R-:W-:Y:S02]  /*7360*/  @P2 LOP3.LUT R2, R2, 0x2, RZ, 0xfc, !PT ;  /* 0x0000000202022812 */ /* 0x000fe400078efcff */
[----:B------:R-:W-:Y:S02]  /*7370*/  FADD.FTZ R72, R109, R72 ;  /* 0x000000486d487221 */ /* 0x000fe40000010000 */
[----:B------:R-:W-:Y:S02]  /*7380*/  LOP3.LUT R2, R2, 0xfffffffe, RZ, 0xc0, !PT ;  /* 0xfffffffe02027812 */ /* 0x000fe400078ec0ff */
        /* <DEDUP_REMOVED lines=17> */
[----:B------:R-:W-:-:S04]  /*74a0*/  FADD.FTZ R72, R91, R72 ;  /* 0x000000485b487221 */ /* 0x000fc80000010000 */
[----:B------:R-:W-:-:S04]  /*74b0*/  FADD.FTZ R72, R105, R72 ;  /* 0x0000004869487221 */ /* 0x000fc80000010000 */
[----:B------:R-:W-:-:S04]  /*74c0*/  FADD.FTZ R72, R104, R72 ;  /* 0x0000004868487221 */ /* 0x000fc80000010000 */
[----:B------:R-:W-:-:S04]  /*74d0*/  FADD.FTZ R72, R122, R72 ;  /* 0x000000487a487221 */ /* 0x000fc80000010000 */
[----:B------:R-:W-:-:S04]  /*74e0*/  FADD.FTZ R72, R123, R72 ;  /* 0x000000487b487221 */ /* 0x000fc80000010000 */
[----:B------:R-:W-:-:S04]  /*74f0*/  @P2 FADD.FTZ R75, R134, R72 ;  /* 0x00000048864b2221 */ /* 0x000fc80000010000 */
        /* <DEDUP_REMOVED lines=24> */
[----:B------:R-:W-:Y:S05]  /*7680*/  BRA.DIV ~URZ, `(.L_x_288) ;  /* 0x00002df27f007947 */ /* 0x000fea000b800000 */
[----:B------:R0:W1:Y:S02]  /*7690*/  SHFL.BFLY PT, R74, R75, 0x1, 0x1f ;  /* 0x0c201f004b4a7f89 */ /* 0x00006400000e0000 */
.L_x_308:
[----:B01----:R-:W-:Y:S01]  /*76a0*/  FADD.FTZ R75, R75, R74 ;  /* 0x0000004a4b4b7221 */ /* 0x003fe20000010000 */
[----:B------:R-:W-:Y:S05]  /*76b0*/  BRA.DIV ~URZ, `(.L_x_289) ;  /* 0x00002e227f007947 */ /* 0x000fea000b800000 */
[----:B------:R-:W0:Y:S01]  /*76c0*/  SHFL.BFLY PT, R72, R75, 0x2, 0x1f ;  /* 0x0c401f004b487f89 */ /* 0x000e2200000e0000 */
[----:B------:R-:W-:-:S04]  /*76d0*/  LOP3.LUT R2, R2, 0xfffffbff, RZ, 0xc0, !PT ;  /* 0xfffffbff02027812 */ /* 0x000fc800078ec0ff */
[----:B------:R-:W-:Y:S02]  /*76e0*/  @P0 LOP3.LUT R2, R2, 0x400, RZ, 0xfc, !PT ;  /* 0x0000040002020812 */ /* 0x000fe400078efcff */
[----:B------:R-:W-:Y:S01]  /*76f0*/  ISETP.GT.U32.AND P0, PT, R0, 0x3f, PT ;  /* 0x0000003f0000780c */ /* 0x000fe20003f04070 */
[----:B0-----:R-:W-:-:S05]  /*7700*/  FADD.FTZ R72, R75, R72 ;  /* 0x000000484b487221 */ /* 0x001fca0000010000 */
[----:B------:R-:W0:Y:S02]  /*7710*/  SHFL.BFLY PT, R73, R72, 0x4, 0x1f ;  /* 0x0c801f0048497f89 */ /* 0x000e2400000e0000 */
[----:B0-----:R-:W-:-:S05]  /*7720*/  FADD.FTZ R73, R72, R73 ;  /* 0x0000004948497221 */ /* 0x001fca0000010000 */
[----:B------:R-:W0:Y:S02]  /*7730*/  SHFL.BFLY PT, R72, R73, 0x8, 0x1f ;  /* 0x0d001f0049487f89 */ /* 0x000e2400000e0000 */
[----:B0-----:R-:W-:-:S05]  /*7740*/  FADD.FTZ R72, R73, R72 ;  /* 0x0000004849487221 */ /* 0x001fca0000010000 */
[----:B------:R-:W0:Y:S02]  /*7750*/  SHFL.BFLY PT, R73, R72, 0x10, 0x1f ;  /* 0x0e001f0048497f89 */ /* 0x000e2400000e0000 */
[----:B0-----:R-:W-:-:S04]  /*7760*/  FADD.FTZ R73, R72, R73 ;  /* 0x0000004948497221 */ /* 0x001fc80000010000 */
[----:B------:R-:W-:-:S04]  /*7770*/  FMUL.FTZ R171, R73, c[0x0][0x1e0] ;  /* 0x0000780049ab7a20 */ /* 0x000fc80000410000 */
[--C-:B------:R-:W-:Y:S02]  /*7780*/  FADD.FTZ R72, R53, -R171.reuse ;  /* 0x800000ab35487221 */ /* 0x100fe40000010000 */
[--C-:B------:R-:W-:Y:S02]  /*7790*/  FADD.FTZ R73, R82, -R171.reuse ;  /* 0x800000ab52497221 */ /* 0x100fe40000010000 */
[----:B------:R-:W-:Y:S02]  /*77a0*/  FFMA.FTZ R72, R72, R72, RZ ;  /* 0x0000004848487223 */ /* 0x000fe400000100ff */
[--C-:B------:R-:W-:Y:S02]  /*77b0*/  FADD.FTZ R74, R84, -R171.reuse ;  /* 0x800000ab544a7221 */ /* 0x100fe40000010000 */
[----:B------:R-:W-:Y:S02]  /*77c0*/  FFMA.FTZ R72, R73, R73, R72 ;  /* 0x0000004949487223 */ /* 0x000fe40000010048 */
[----:B------:R-:W-:-:S04]  /*77d0*/  FADD.FTZ R73, R83, -R171 ;  /* 0x800000ab53497221 */ /* 0x000fc80000010000 */
        /* <DEDUP_REMOVED lines=11> */
[----:B------:R-:W-:-:S03]  /*7890*/  FADD.FTZ R73, R54, -R171 ;  /* 0x800000ab36497221 */ /* 0x000fc60000010000 */
[----:B------:R-:W-:-:S05]  /*78a0*/  FSEL R72, R72, RZ, P1 ;  /* 0x000000ff48487208 */ /* 0x000fca0000800000 */
[----:B------:R-:W-:-:S04]  /*78b0*/  FFMA.FTZ R73, R73, R73, R72 ;  /* 0x0000004949497223 */ /* 0x000fc80000010048 */
        /* <DEDUP_REMOVED lines=12> */
[----:B------:R-:W-:Y:S01]  /*7980*/  @P0 FFMA.FTZ R72, R74, R74, R73 ;  /* 0x0000004a4a480223 */ /* 0x000fe20000010049 */
[----:B------:R-:W-:Y:S01]  /*7990*/  ISETP.GT.U32.AND P0, PT, R0, 0x5f, PT ;  /* 0x0000005f0000780c */ /* 0x000fe20003f04070 */
[--C-:B------:R-:W-:Y:S02]  /*79a0*/  FADD.FTZ R73, R55, -R171.reuse ;  /* 0x800000ab37497221 */ /* 0x100fe40000010000 */
[----:B------:R-:W-:Y:S02]  /*79b0*/  FADD.FTZ R74, R86, -R171 ;  /* 0x800000ab564a7221 */ /* 0x000fe40000010000 */
        /* <DEDUP_REMOVED lines=31> */
[----:B------:R-:W-:Y:S01]  /*7bb0*/  LOP3.LUT P0, RZ, R2, 0x400, RZ, 0xc0, !PT ;  /* 0x0000040002ff7812 */ /* 0x000fe2000780c0ff */
        /* <DEDUP_REMOVED lines=15> */
[----:B------:R-:W-:Y:S02]  /*7cb0*/  @P2 FFMA.FTZ R72, R74, R74, R73 ;  /* 0x0000004a4a482223 */ /* 0x000fe40000010049 */
        /* <DEDUP_REMOVED lines=47> */
[----:B------:R-:W-:-:S05]  /*7fb0*/  @P5 FFMA.FTZ R72, R74, R74, R73 ;  /* 0x0000004a4a485223 */ /* 0x000fca0000010049 */
[----:B------:R-:W0:Y:S02]  /*7fc0*/  SHFL.BFLY PT, R73, R72, 0x1, 0x1f ;  /* 0x0c201f0048497f89 */ /* 0x000e2400000e0000 */
[----:B0-----:R-:W-:-:S05]  /*7fd0*/  FADD.FTZ R73, R72, R73 ;  /* 0x0000004948497221 */ /* 0x001fca0000010000 */
[----:B------:R-:W0:Y:S02]  /*7fe0*/  SHFL.BFLY PT, R72, R73, 0x2, 0x1f ;  /* 0x0c401f0049487f89 */ /* 0x000e2400000e0000 */
[----:B0-----:R-:W-:-:S05]  /*7ff0*/  FADD.FTZ R72, R73, R72 ;  /* 0x0000004849487221 */ /* 0x001fca0000010000 */
[----:B------:R-:W0:Y:S02]  /*8000*/  SHFL.BFLY PT, R73, R72, 0x4, 0x1f ;  /* 0x0c801f0048497f89 */ /* 0x000e2400000e0000 */
[----:B0-----:R-:W-:-:S05]  /*8010*/  FADD.FTZ R73, R72, R73 ;  /* 0x0000004948497221 */ /* 0x001fca0000010000 */
[----:B------:R-:W0:Y:S02]  /*8020*/  SHFL.BFLY PT, R75, R73, 0x8, 0x1f ;  /* 0x0d001f00494b7f89 */ /* 0x000e2400000e0000 */
[----:B0-----:R-:W-:-:S05]  /*8030*/  FADD.FTZ R75, R73, R75 ;  /* 0x0000004b494b7221 */ /* 0x001fca0000010000 */
[----:B------:R0:W1:Y:S02]  /*8040*/  SHFL.BFLY PT, R74, R75, 0x10, 0x1f ;  /* 0x0e001f004b4a7f89 */ /* 0x00006400000e0000 */
.L_x_309:
[----:B------:R-:W-:Y:S01]  /*8050*/  @!P6 IMAD.MOV.U32 R72, RZ, RZ, 0x4 ;  /* 0x00000004ff48e424 */ /* 0x000fe200078e00ff */
[----:B------:R-:W-:Y:S01]  /*8060*/  ISETP.NE.AND P2, PT, RZ, UR6, PT ;  /* 0x00000006ff007c0c */ /* 0x000fe2000bf45270 */
[----:B01----:R-:W-:Y:S01]  /*8070*/  FADD.FTZ R75, R74, R75 ;  /* 0x0000004b4a4b7221 */ /* 0x003fe20000010000 */
[----:B------:R-:W-:Y:S01]  /*8080*/  BSSY B0, `(.L_x_290) ;  /* 0x000006e000007945 */ /* 0x000fe20003800000 */
[----:B------:R-:W-:-:S05]  /*8090*/  @!P6 IMAD.WIDE R72, R46, R72, c[0x0][0x1a0] ;  /* 0x000068002e48e625 */ /* 0x000fca00078e0248 */
[----:B------:R0:W-:Y:S02]  /*80a0*/  @!P6 STG.E [R72.64], R171 ;  /* 0x000000ab4800e986 */ /* 0x0001e4000c101904 */
[----:B0-----:R-:W-:-:S04]  /*80b0*/  IMAD.MOV.U32 R72, RZ, RZ, c[0x0][0x1e0] ;  /* 0x00007800ff487624 */ /* 0x001fc800078e00ff */
[----:B------:R-:W-:Y:S02]  /*80c0*/  FFMA.FTZ R75, R75, R72, c[0x0][0x228] ;  /* 0x00008a004b4b7623 */ /* 0x000fe40000010048 */
[----:B------:R-:W-:-:S05]  /*80d0*/  FMUL.FTZ R72, R171, R171 ;  /* 0x000000abab487220 */ /* 0x000fca0000410000 */
[----:B------:R-:W-:-:S05]  /*80e0*/  FSEL R72, R72, RZ, P2 ;  /* 0x000000ff48487208 */ /* 0x000fca0001000000 */
[----:B------:R-:W-:-:S04]  /*80f0*/  FADD.FTZ R72, R75, R72 ;  /* 0x000000484b487221 */ /* 0x000fc80000010000 */
[----:B------:R0:W1:Y:S02]  /*8100*/  MUFU.RSQ R176, R72 ;  /* 0x0000004800b07308 */ /* 0x0000640000001400 */
[----:B0-----:R-:W-:-:S04]  /*8110*/  @!P6 IMAD.MOV.U32 R72, RZ, RZ, 0x4 ;  /* 0x00000004ff48e424 */ /* 0x001fc800078e00ff */
[----:B------:R-:W-:-:S05]  /*8120*/  @!P6 IMAD.WIDE R72, R46, R72, c[0x0][0x1a8] ;  /* 0x00006a002e48e625 */ /* 0x000fca00078e0248 */
[----:B-1----:R0:W-:Y:S01]  /*8130*/  @!P6 STG.E [R72.64], R176 ;  /* 0x000000b04800e986 */ /* 0x0021e2000c101904 */
[----:B------:R-:W-:Y:S05]  /*8140*/  @!P1 BRA `(.L_x_291) ;  /* 0x0000061000009947 */ /* 0x000fea0003800000 */
[----:B------:R-:W2:Y:S04]  /*8150*/  LDL R74, [R1+0x180] ;  /* 0x00018000014a7983 */ /* 0x000ea80000100800 */
[----:B------:R-:W2:Y:S04]  /*8160*/  LDL R252, [R1+0x184] ;  /* 0x0001840001fc7983 */ /* 0x000ea80000100800 */
[----:B------:R-:W3:Y:S04]  /*8170*/  LDL R136, [R1+0x170] ;  /* 0x0001700001887983 */ /* 0x000ee80000100800 */
[----:B------:R-:W3:Y:S04]  /*8180*/  LDL R79, [R1+0x174] ;  /* 0x00017400014f7983 */ /* 0x000ee80000100800 */
[----:B------:R-:W4:Y:S04]  /*8190*/  LDL R78, [R1+0x168] ;  /* 0x00016800014e7983 */ /* 0x000f280000100800 */
[----:B------:R-:W4:Y:S01]  /*81a0*/  LDL R77, [R1+0x16c] ;  /* 0x00016c00014d7983 */ /* 0x000f220000100800 */
[----:B------:R-:W-:-:S03]  /*81b0*/  FSEL R75, R171, RZ, !P2 ;  /* 0x000000ffab4b7208 */ /* 0x000fc60005000000 */
[----:B------:R-:W4:Y:S02]  /*81c0*/  LDL R251, [R1+0x178] ;  /* 0x0001780001fb7983 */ /* 0x000f240000100800 */
[--C-:B------:R-:W-:Y:S02]  /*81d0*/  FADD.FTZ R76, R53, -R75.reuse ;  /* 0x8000004b354c7221 */ /* 0x100fe40000010000 */
[----:B0-----:R-:W-:Y:S01]  /*81e0*/  FADD.FTZ R73, R82, -R75 ;  /* 0x8000004b52497221 */ /* 0x001fe20000010000 */
[----:B------:R-:W4:Y:S01]  /*81f0*/  LDL R137, [R1+0x17c] ;  /* 0x00017c0001897983 */ /* 0x000f220000100800 */
[C---:B------:R-:W-:Y:S02]  /*8200*/  FMUL.FTZ R76, R176.reuse, R76 ;  /* 0x0000004cb04c7220 */ /* 0x040fe40000410000 */
[----:B------:R-:W-:Y:S01]  /*8210*/  FMUL.FTZ R73, R176, R73 ;  /* 0x00000049b0497220 */ /* 0x000fe20000410000 */
[----:B------:R0:W-:Y:S04]  /*8220*/  STL [R1+0x1a8], R9 ;  /* 0x0001a80901007387 */ /* 0x0001e80000100800 */
[----:B------:R1:W-:Y:S04]  /*8230*/  STL [R1+0x1a4], R8 ;  /* 0x0001a40801007387 */ /* 0x0003e80000100800 */
[----:B------:R0:W-:Y:S04]  /*8240*/  STL [R1+0x1a0], R7 ;  /* 0x0001a00701007387 */ /* 0x0001e80000100800 */
[----:B------:R0:W-:Y:S04]  /*8250*/  STL [R1+0x19c], R6 ;  /* 0x00019c0601007387 */ /* 0x0001e80000100800 */
[----:B------:R0:W-:Y:S04]  /*8260*/  STL [R1+0x198], R5 ;  /* 0x0001980501007387 */ /* 0x0001e80000100800 */
[----:B------:R-:W-:Y:S04]  /*8270*/  STL [R1+0x194], R4 ;  /* 0x0001940401007387 */ /* 0x000fe80000100800 */
[----:B------:R-:W-:Y:S04]  /*8280*/  STL [R1+0x190], R3 ;  /* 0x0001900301007387 */ /* 0x000fe80000100800 */
[----:B------:R1:W-:Y:S04]  /*8290*/  STL [R1+0x18c], R2 ;  /* 0x00018c0201007387 */ /* 0x0003e80000100800 */
[----:B------:R1:W-:Y:S04]  /*82a0*/  STL [R1+0x188], R0 ;  /* 0x0001880001007387 */ /* 0x0003e80000100800 */
[----:B0-----:R-:W4:Y:S04]  /*82b0*/  LDL R9, [R1+0x158] ;  /* 0x0001580001097983 */ /* 0x001f280000100800 */
[----:B-1----:R-:W4:Y:S04]  /*82c0*/  LDL R8, [R1+0x15c] ;  /* 0x00015c0001087983 */ /* 0x002f280000100800 */
[----:B------:R-:W4:Y:S04]  /*82d0*/  LDL R7, [R1+0x148] ;  /* 0x0001480001077983 */ /* 0x000f280000100800 */
[----:B------:R-:W4:Y:S04]  /*82e0*/  LDL R6, [R1+0x14c] ;  /* 0x00014c0001067983 */ /* 0x000f280000100800 */
[----:B------:R-:W4:Y:S04]  /*82f0*/  LDL R5, [R1+0x140] ;  /* 0x0001400001057983 */ /* 0x000f280000100800 */
[----:B------:R-:W4:Y:S04]  /*8300*/  LDL R2, [R1+0x130] ;  /* 0x0001300001027983 */ /* 0x000f280000100800 */
[----:B------:R-:W4:Y:S04]  /*8310*/  LDL R4, [R1+0x138] ;  /* 0x0001380001047983 */ /* 0x000f280000100800 */
[----:B------:R-:W4:Y:S04]  /*8320*/  LDL R3, [R1+0x13c] ;  /* 0x00013c0001037983 */ /* 0x000f280000100800 */
[----:B------:R-:W4:Y:S01]  /*8330*/  LDL R0, [R1+0x128] ;  /* 0x0001280001007983 */ /* 0x000f220000100800 */
[----:B--2---:R-:W-:-:S03]  /*8340*/  FFMA.FTZ R72, R252, R76, R74 ;  /* 0x0000004cfc487223 */ /* 0x004fc6000001004a */
[----:B------:R-:W2:Y:S01]  /*8350*/  LDL R252, [R1+0x164] ;  /* 0x0001640001fc7983 */ /* 0x000ea20000100800 */
[----:B---3--:R-:W-:-:S03]  /*8360*/  FFMA.FTZ R74, R79, R73, R136 ;  /* 0x000000494f4a7223 */ /* 0x008fc60000010088 */
[----:B------:R-:W3:Y:S02]  /*8370*/  LDL R79, [R1+0x150] ;  /* 0x00015000014f7983 */ /* 0x000ee40000100800 */
[----:B------:R-:W-:Y:S02]  /*8380*/  F2FP.BF16.PACK_AB R72, R74, R72 ;  /* 0x000000484a48723e */ /* 0x000fe400000010ff */
[----:B------:R-:W2:Y:S01]  /*8390*/  LDL R136, [R1+0x134] ;  /* 0x0001340001887983 */ /* 0x000ea20000100800 */
[----:B----4-:R-:W-:-:S03]  /*83a0*/  FFMA.FTZ R73, R77, R73, R78 ;  /* 0x000000494d497223 */ /* 0x010fc6000001004e */
[----:B------:R-:W2:Y:S04]  /*83b0*/  LDL R74, [R1+0x160] ;  /* 0x00016000014a7983 */ /* 0x000ea80000100800 */
[----:B------:R-:W3:Y:S01]  /*83c0*/  LDL R78, [R1+0x154] ;  /* 0x00015400014e7983 */ /* 0x000ee20000100800 */
[----:B------:R-:W-:Y:S02]  /*83d0*/  FADD.FTZ R77, R83, -R75 ;  /* 0x8000004b534d7221 */ /* 0x000fe40000010000 */
[----:B------:R-:W-:Y:S02]  /*83e0*/  FFMA.FTZ R76, R137, R76, R251 ;  /* 0x0000004c894c7223 */ /* 0x000fe400000100fb */
[----:B------:R-:W-:Y:S01]  /*83f0*/  FADD.FTZ R137, R113, -R75 ;  /* 0x8000004b71897221 */ /* 0x000fe20000010000 */
[----:B------:R-:W4:Y:S01]  /*8400*/  LDL R251, [R1+0x12c] ;  /* 0x00012c0001fb7983 */ /* 0x000f220000100800 */
[----:B------:R-:W-:-:S02]  /*8410*/  FMUL.FTZ R77, R176, R77 ;  /* 0x0000004db04d7220 */ /* 0x000fc40000410000 */
[----:B------:R-:W-:Y:S01]  /*8420*/  FMUL.FTZ R137, R176, R137 ;  /* 0x00000089b0897220 */ /* 0x000fe20000410000 */
[----:B------:R-:W-:Y:S01]  /*8430*/  F2FP.BF16.PACK_AB R76, R73, R76 ;  /* 0x0000004c494c723e */ /* 0x000fe200000010ff */
[----:B--2---:R-:W-:Y:S02]  /*8440*/  FFMA.FTZ R73, R252, R77, R74 ;  /* 0x0000004dfc497223 */ /* 0x004fe4000001004a */
[----:B------:R-:W2:Y:S01]  /*8450*/  LDL R252, [R1+0x114] ;  /* 0x0001140001fc7983 */ /* 0x000ea20000100800 */
[----:B---3--:R-:W-:-:S05]  /*8460*/  FFMA.FTZ R74, R78, R137, R79 ;  /* 0x000000894e4a7223 */ /* 0x008fca000001004f */
[----:B------:R-:W-:Y:S02]  /*8470*/  F2FP.BF16.PACK_AB R73, R74, R73 ;  /* 0x000000494a49723e */ /* 0x000fe400000010ff */
[----:B------:R-:W3:Y:S01]  /*8480*/  LDL R74, [R1+0x144] ;  /* 0x00014400014a7983 */ /* 0x000ee20000100800 */
[--C-:B------:R-:W-:Y:S02]  /*8490*/  FADD.FTZ R78, R112, -R75.reuse ;  /* 0x8000004b704e7221 */ /* 0x100fe40000010000 */
[----:B------:R-:W-:Y:S02]  /*84a0*/  FADD.FTZ R79, R114, -R75 ;  /* 0x8000004b724f7221 */ /* 0x000fe40000010000 */
[C---:B------:R-:W-:Y:S02]  /*84b0*/  FMUL.FTZ R78, R176.reuse, R78 ;  /* 0x0000004eb04e7220 */ /* 0x040fe40000410000 */
[----:B------:R-:W-:Y:S02]  /*84c0*/  FMUL.FTZ R79, R176, R79 ;  /* 0x0000004fb04f7220 */ /* 0x000fe40000410000 */
[----:B------:R-:W-:-:S02]  /*84d0*/  FFMA.FTZ R77, R8, R77, R9 ;  /* 0x0000004d084d7223 */ /* 0x000fc40000010009 */
[----:B------:R0:W5:Y:S01]  /*84e0*/  LDL.LU R9, [R1+0x1a8] ;  /* 0x0001a80001097983 */ /* 0x0001620000300800 */
[----:B------:R-:W-:Y:S02]  /*84f0*/  FFMA.FTZ R137, R6, R137, R7 ;  /* 0x0000008906897223 */ /* 0x000fe40000010007 */
[-C--:B------:R-:W-:Y:S01]  /*8500*/  FFMA.FTZ R136, R136, R79.reuse, R2 ;  /* 0x0000004f88887223 */ /* 0x080fe20000010002 */
[----:B------:R0:W5:Y:S01]  /*8510*/  LDL.LU R8, [R1+0x1a4] ;  /* 0x0001a40001087983 */ /* 0x0001620000300800 */
[----:B----4-:R-:W-:-:S03]  /*8520*/  FFMA.FTZ R79, R251, R79, R0 ;  /* 0x0000004ffb4f7223 */ /* 0x010fc60000010000 */
[----:B------:R0:W5:Y:S04]  /*8530*/  LDL.LU R7, [R1+0x1a0] ;  /* 0x0001a00001077983 */ /* 0x0001680000300800 */
[----:B------:R0:W5:Y:S01]  /*8540*/  LDL.LU R6, [R1+0x19c] ;  /* 0x00019c0001067983 */ /* 0x0001620000300800 */
[----:B------:R-:W-:Y:S01]  /*8550*/  FADD.FTZ R251, R130, -R75 ;  /* 0x8000004b82fb7221 */ /* 0x000fe20000010000 */
[----:B------:R-:W-:Y:S01]  /*8560*/  F2FP.BF16.PACK_AB R77, R137, R77 ;  /* 0x0000004d894d723e */ /* 0x000fe200000010ff */
[-C--:B---3--:R-:W-:Y:S02]  /*8570*/  FFMA.FTZ R74, R74, R78.reuse, R5 ;  /* 0x0000004e4a4a7223 */ /* 0x088fe40000010005 */
[----:B------:R-:W-:Y:S01]  /*8580*/  FFMA.FTZ R78, R3, R78, R4 ;  /* 0x0000004e034e7223 */ /* 0x000fe20000010004 */
[----:B------:R0:W5:Y:S04]  /*8590*/  LDL.LU R5, [R1+0x198] ;  /* 0x0001980001057983 */ /* 0x0001680000300800 */
[----:B------:R0:W5:Y:S01]  /*85a0*/  LDL.LU R4, [R1+0x194] ;  /* 0x0001940001047983 */ /* 0x0001620000300800 */
[----:B------:R-:W-:Y:S01]  /*85b0*/  F2FP.BF16.PACK_AB R78, R79, R78 ;  /* 0x0000004e4f4e723e */ /* 0x000fe200000010ff */
[----:B------:R-:W-:-:S02]  /*85c0*/  FADD.FTZ R79, R115, -R75 ;  /* 0x8000004b734f7221 */ /* 0x000fc40000010000 */
[----:B------:R0:W5:Y:S01]  /*85d0*/  LDL.LU R3, [R1+0x190] ;  /* 0x0001900001037983 */ /* 0x0001620000300800 */
[----:B------:R-:W-:-:S03]  /*85e0*/  F2FP.BF16.PACK_AB R74, R136, R74 ;  /* 0x0000004a884a723e */ /* 0x000fc600000010ff */
[----:B------:R0:W5:Y:S04]  /*85f0*/  LDL.LU R2, [R1+0x18c] ;  /* 0x00018c0001027983 */ /* 0x0001680000300800 */
[----:B------:R0:W5:Y:S04]  /*8600*/  LDL.LU R0, [R1+0x188] ;  /* 0x0001880001007983 */ /* 0x0001680000300800 */
[----:B------:R-:W3:Y:S04]  /*8610*/  LDL R136, [R1+0x124] ;  /* 0x0001240001887983 */ /* 0x000ee80000100800 */
[----:B------:R-:W3:Y:S04]  /*8620*/  LDL R75, [R1+0x120] ;  /* 0x00012000014b7983 */ /* 0x000ee80000100800 */
[----:B------:R-:W2:Y:S01]  /*8630*/  LDL R137, [R1+0x110] ;  /* 0x0001100001897983 */ /* 0x000ea20000100800 */
[----:B------:R-:W-:-:S02]  /*8640*/  FMUL.FTZ R79, R176, R79 ;  /* 0x0000004fb04f7220 */ /* 0x000fc40000410000 */
[----:B------:R-:W-:Y:S02]  /*8650*/  FMUL.FTZ R251, R176, R251 ;  /* 0x000000fbb0fb7220 */ /* 0x000fe40000410000 */
[----:B---3--:R-:W-:Y:S02]  /*8660*/  FFMA.FTZ R75, R136, R79, R75 ;  /* 0x0000004f884b7223 */ /* 0x008fe4000001004b */
[----:B--2---:R-:W-:Y:S02]  /*8670*/  FFMA.FTZ R136, R252, R251, R137 ;  /* 0x000000fbfc887223 */ /* 0x004fe40000010089 */
[----:B------:R-:W-:-:S03]  /*8680*/  IMAD.MOV.U32 R252, RZ, RZ, 0x10 ;  /* 0x00000010fffc7424 */ /* 0x000fc600078e00ff */
[----:B------:R-:W-:Y:S01]  /*8690*/  F2FP.BF16.PACK_AB R75, R136, R75 ;  /* 0x0000004b884b723e */ /* 0x000fe200000010ff */
[----:B------:R-:W-:-:S05]  /*86a0*/  IMAD.WIDE.U32 R136, R81, R252, c[0x0][0x208] ;  /* 0x0000820051887625 */ /* 0x000fca00078e00fc */
[----:B------:R1:W-:Y:S04]  /*86b0*/  STG.E.128 [R136.64], R72 ;  /* 0x0000004888007986 */ /* 0x0003e8000c101d04 */
[----:B-1----:R-:W2:Y:S04]  /*86c0*/  LDL R74, [R1+0x118] ;  /* 0x00011800014a7983 */ /* 0x002ea80000100800 */
[----:B------:R-:W2:Y:S04]  /*86d0*/  LDL R75, [R1+0x11c] ;  /* 0x00011c00014b7983 */ /* 0x000ea80000100800 */
[----:B------:R-:W3:Y:S04]  /*86e0*/  LDL R136, [R1+0x108] ;  /* 0x0001080001887983 */ /* 0x000ee80000100800 */
[----:B------:R-:W3:Y:S01]  /*86f0*/  LDL R137, [R1+0x10c] ;  /* 0x00010c0001897983 */ /* 0x000ee20000100800 */
[C---:B------:R-:W-:Y:S01]  /*8700*/  IMAD.WIDE.U32 R72, R81.reuse, R252, c[0x0][0x210] ;  /* 0x0000840051487625 */ /* 0x040fe200078e00fc */
[----:B------:R-:W-:-:S03]  /*8710*/  IADD3 R81, R81, 0x20, RZ ;  /* 0x0000002051517810 */ /* 0x000fc60007ffe0ff */
[----:B--2---:R-:W-:Y:S02]  /*8720*/  FFMA.FTZ R79, R75, R79, R74 ;  /* 0x0000004f4b4f7223 */ /* 0x004fe4000001004a */
[----:B---3--:R-:W-:-:S05]  /*8730*/  FFMA.FTZ R251, R137, R251, R136 ;  /* 0x000000fb89fb7223 */ /* 0x008fca0000010088 */
[----:B------:R-:W-:-:S05]  /*8740*/  F2FP.BF16.PACK_AB R79, R251, R79 ;  /* 0x0000004ffb4f723e */ /* 0x000fca00000010ff */
[----:B------:R0:W-:Y:S02]  /*8750*/  STG.E.128 [R72.64], R76 ;  /* 0x0000004c48007986 */ /* 0x0001e4000c101d04 */
.L_x_291:
[----:B------:R-:W-:Y:S05]  /*8760*/  BSYNC B0 ;  /* 0x0000000000007941 */ /* 0x000fea0003800000 */
.L_x_290:
[----:B-----5:R-:W-:Y:S01]  /*8770*/  ISETP.GE.U32.AND P3, PT, R0, 0x40, PT ;  /* 0x000000400000780c */ /* 0x020fe20003f66070 */
[----:B------:R-:W-:-:S12]  /*8780*/  BSSY B0, `(.L_x_292) ;  /* 0x0000063000007945 */ /* 0x000fd80003800000 */
[----:B------:R-:W-:Y:S05]  /*8790*/  @!P3 BRA `(.L_x_293) ;  /* 0x000006100000b947 */ /* 0x000fea0003800000 */
[----:B------:R-:W2:Y:S04]  /*87a0*/  LDL R251, [R1+0x100] ;  /* 0x0001000001fb7983 */ /* 0x000ea80000100800 */
[----:B0-----:R-:W2:Y:S04]  /*87b0*/  LDL R72, [R1+0x104] ;  /* 0x0001040001487983 */ /* 0x001ea80000100800 */
[----:B------:R-:W3:Y:S04]  /*87c0*/  LDL R79, [R1+0xf0] ;  /* 0x0000f000014f7983 */ /* 0x000ee80000100800 */
[----:B------:R-:W3:Y:S04]  /*87d0*/  LDL R74, [R1+0xf4] ;  /* 0x0000f400014a7983 */ /* 0x000ee80000100800 */
[----:B------:R-:W4:Y:S04]  /*87e0*/  LDL R78, [R1+0xe8] ;  /* 0x0000e800014e7983 */ /* 0x000f280000100800 */
[----:B------:R-:W4:Y:S01]  /*87f0*/  LDL R77, [R1+0xec] ;  /* 0x0000ec00014d7983 */ /* 0x000f220000100800 */
[----:B------:R-:W-:-:S03]  /*8800*/  FSEL R75, R171, RZ, !P2 ;  /* 0x000000ffab4b7208 */ /* 0x000fc60005000000 */
[----:B------:R-:W4:Y:S02]  /*8810*/  LDL R137, [R1+0xf8] ;  /* 0x0000f80001897983 */ /* 0x000f240000100800 */
[--C-:B------:R-:W-:Y:S02]  /*8820*/  FADD.FTZ R76, R54, -R75.reuse ;  /* 0x8000004b364c7221 */ /* 0x100fe40000010000 */
[----:B------:R-:W-:Y:S01]  /*8830*/  FADD.FTZ R73, R84, -R75 ;  /* 0x8000004b54497221 */ /* 0x000fe20000010000 */
        /* <DEDUP_REMOVED lines=12> */
[----:B------:R-:W4:Y:S04]  /*8900*/  LDL R252, [R1+0xe4] ;  /* 0x0000e40001fc7983 */ /* 0x000f280000100800 */
        /* <DEDUP_REMOVED lines=16> */
[----:B------:R-:W3:Y:S01]  /*8a10*/  LDL R78, [R1+0xd4] ;  /* 0x0000d400014e7983 */ /* 0x000ee20000100800 */
[----:B------:R-:W-:Y:S02]  /*8a20*/  FADD.FTZ R77, R85, -R75 ;  /* 0x8000004b554d7221 */ /* 0x000fe40000010000 */
[----:B------:R-:W-:Y:S02]  /*8a30*/  FFMA.FTZ R76, R136, R76, R137 ;  /* 0x0000004c884c7223 */ /* 0x000fe40000010089 */
[----:B------:R-:W-:Y:S01]  /*8a40*/  FADD.FTZ R137, R111, -R75 ;  /* 0x8000004b6f897221 */ /* 0x000fe20000010000 */
[----:B------:R-:W4:Y:S01]  /*8a50*/  LDL R136, [R1+0xb4] ;  /* 0x0000b40001887983 */ /* 0x000f220000100800 */
[C---:B------:R-:W-:Y:S02]  /*8a60*/  FMUL.FTZ R77, R176.reuse, R77 ;  /* 0x0000004db04d7220 */ /* 0x040fe40000410000 */
[----:B------:R-:W-:Y:S01]  /*8a70*/  FMUL.FTZ R137, R176, R137 ;  /* 0x00000089b0897220 */ /* 0x000fe20000410000 */
[----:B------:R-:W-:Y:S01]  /*8a80*/  F2FP.BF16.PACK_AB R76, R73, R76 ;  /* 0x0000004c494c723e */ /* 0x000fe200000010ff */
[----:B--2---:R-:W-:-:S02]  /*8a90*/  FFMA.FTZ R73, R252, R77, R74 ;  /* 0x0000004dfc497223 */ /* 0x004fc4000001004a */
        /* <DEDUP_REMOVED lines=11> */
[-C--:B----4-:R-:W-:Y:S01]  /*8b50*/  FFMA.FTZ R136, R136, R79.reuse, R2 ;  /* 0x0000004f88887223 */ /* 0x090fe20000010002 */
[----:B------:R0:W5:Y:S01]  /*8b60*/  LDL.LU R8, [R1+0x1a4] ;  /* 0x0001a40001087983 */ /* 0x0001620000300800 */
[----:B------:R-:W-:-:S03]  /*8b70*/  FFMA.FTZ R79, R251, R79, R0 ;  /* 0x0000004ffb4f7223 */ /* 0x000fc60000010000 */
        /* <DEDUP_REMOVED lines=35> */
.L_x_293:
[----:B------:R-:W-:Y:S05]  /*8db0*/  BSYNC B0 ;  /* 0x0000000000007941 */ /* 0x000fea0003800000 */
.L_x_292:
        /* <DEDUP_REMOVED lines=100> */
.L_x_295:
[----:B------:R-:W-:Y:S05]  /*9400*/  BSYNC B0 ;  /* 0x0000000000007941 */ /* 0x000fea0003800000 */
.L_x_294:
[----:B-----5:R-:W-:Y:S01]  /*9410*/  ISETP.GE.U32.AND P3, PT, R0, 0x80, PT ;  /* 0x000000800000780c */ /* 0x020fe20003f66070 */
[----:B------:R-:W-:-:S12]  /*9420*/  BSSY B0, `(.L_x_296) ;  /* 0x0000033000007945 */ /* 0x000fd80003800000 */
[----:B------:R-:W-:Y:S05]  /*9430*/  @!P3 BRA `(.L_x_297) ;  /* 0x000003100000b947 */ /* 0x000fea0003800000 */
[----:B------:R-:W2:Y:S04]  /*9440*/  LDL R74, [R1] ;  /* 0x00000000014a7983 */ /* 0x000ea80000100800 */
[----:B0-----:R-:W2:Y:S01]  /*9450*/  LDL R72, [R1+0x4] ;  /* 0x0000040001487983 */ /* 0x001ea20000100800 */
[----:B------:R-:W-:Y:S01]  /*9460*/  FSEL R75, R171, RZ, !P2 ;  /* 0x000000ffab4b7208 */ /* 0x000fe20005000000 */
[----:B------:R-:W-:-:S04]  /*9470*/  IMAD.MOV.U32 R252, RZ, RZ, 0x10 ;  /* 0x00000010fffc7424 */ /* 0x000fc800078e00ff */
[--C-:B------:R-:W-:Y:S02]  /*9480*/  FADD.FTZ R76, R56, -R75.reuse ;  /* 0x8000004b384c7221 */ /* 0x100fe40000010000 */
[--C-:B------:R-:W-:Y:S02]  /*9490*/  FADD.FTZ R73, R88, -R75.reuse ;  /* 0x8000004b58497221 */ /* 0x100fe40000010000 */
[C---:B------:R-:W-:Y:S02]  /*94a0*/  FMUL.FTZ R76, R176.reuse, R76 ;  /* 0x0000004cb04c7220 */ /* 0x040fe40000410000 */
[----:B------:R-:W-:Y:S02]  /*94b0*/  FMUL.FTZ R73, R176, R73 ;  /* 0x00000049b0497220 */ /* 0x000fe40000410000 */
[--C-:B------:R-:W-:Y:S02]  /*94c0*/  FADD.FTZ R77, R89, -R75.reuse ;  /* 0x8000004b594d7221 */ /* 0x100fe40000010000 */
[----:B------:R-:W-:-:S02]  /*94d0*/  FADD.FTZ R137, R107, -R75 ;  /* 0x8000004b6b897221 */ /* 0x000fc40000010000 */
[C---:B------:R-:W-:Y:S02]  /*94e0*/  FMUL.FTZ R77, R176.reuse, R77 ;  /* 0x0000004db04d7220 */ /* 0x040fe40000410000 */
[----:B------:R-:W-:Y:S02]  /*94f0*/  FMUL.FTZ R137, R176, R137 ;  /* 0x00000089b0897220 */ /* 0x000fe40000410000 */
[--C-:B------:R-:W-:Y:S02]  /*9500*/  FADD.FTZ R78, R106, -R75.reuse ;  /* 0x8000004b6a4e7221 */ /* 0x100fe40000010000 */
[----:B------:R-:W-:Y:S02]  /*9510*/  FADD.FTZ R79, R120, -R75 ;  /* 0x8000004b784f7221 */ /* 0x000fe40000010000 */
[C---:B------:R-:W-:Y:S02]  /*9520*/  FMUL.FTZ R78, R176.reuse, R78 ;  /* 0x0000004eb04e7220 */ /* 0x040fe40000410000 */
[----:B------:R-:W-:-:S02]  /*9530*/  FMUL.FTZ R79, R176, R79 ;  /* 0x0000004fb04f7220 */ /* 0x000fc40000410000 */
[----:B------:R-:W-:Y:S02]  /*9540*/  FADD.FTZ R251, R133, -R75 ;  /* 0x8000004b85fb7221 */ /* 0x000fe40000010000 */
[-C--:B------:R-:W-:Y:S02]  /*9550*/  FFMA.FTZ R136, R232, R79.reuse, R231 ;  /* 0x0000004fe8887223 */ /* 0x080fe400000100e7 */
[----:B------:R-:W-:Y:S02]  /*9560*/  FFMA.FTZ R79, R230, R79, R229 ;  /* 0x0000004fe64f7223 */ /* 0x000fe400000100e5 */
[----:B------:R-:W-:Y:S02]  /*9570*/  FMUL.FTZ R251, R176, R251 ;  /* 0x000000fbb0fb7220 */ /* 0x000fe40000410000 */
[----:B--2---:R-:W-:Y:S02]  /*9580*/  FFMA.FTZ R72, R72, R76, R74 ;  /* 0x0000004c48487223 */ /* 0x004fe4000001004a */
[----:B------:R-:W-:-:S02]  /*9590*/  FFMA.FTZ R74, R248, R73, R247 ;  /* 0x00000049f84a7223 */ /* 0x000fc400000100f7 */
[----:B------:R-:W-:Y:S02]  /*95a0*/  FFMA.FTZ R76, R250, R76, R249 ;  /* 0x0000004cfa4c7223 */ /* 0x000fe400000100f9 */
[----:B------:R-:W-:Y:S01]  /*95b0*/  FFMA.FTZ R73, R246, R73, R245 ;  /* 0x00000049f6497223 */ /* 0x000fe200000100f5 */
[----:B------:R-:W-:Y:S01]  /*95c0*/  F2FP.BF16.PACK_AB R72, R74, R72 ;  /* 0x000000484a48723e */ /* 0x000fe200000010ff */
[-C--:B------:R-:W-:Y:S02]  /*95d0*/  FFMA.FTZ R74, R240, R137.reuse, R239 ;  /* 0x00000089f04a7223 */ /* 0x080fe400000100ef */
[----:B------:R-:W-:Y:S01]  /*95e0*/  FFMA.FTZ R137, R238, R137, R237 ;  /* 0x00000089ee897223 */ /* 0x000fe200000100ed */
[----:B------:R-:W-:Y:S01]  /*95f0*/  F2FP.BF16.PACK_AB R76, R73, R76 ;  /* 0x0000004c494c723e */ /* 0x000fe200000010ff */
[-C--:B------:R-:W-:Y:S02]  /*9600*/  FFMA.FTZ R73, R244, R77.reuse, R243 ;  /* 0x0000004df4497223 */ /* 0x080fe400000100f3 */
[----:B------:R-:W-:-:S03]  /*9610*/  FFMA.FTZ R77, R242, R77, R241 ;  /* 0x0000004df24d7223 */ /* 0x000fc600000100f1 */
[----:B------:R-:W-:Y:S01]  /*9620*/  F2FP.BF16.PACK_AB R73, R74, R73 ;  /* 0x000000494a49723e */ /* 0x000fe200000010ff */
[-C--:B------:R-:W-:Y:S01]  /*9630*/  FFMA.FTZ R74, R236, R78.reuse, R235 ;  /* 0x0000004eec4a7223 */ /* 0x080fe200000100eb */
[----:B------:R-:W-:Y:S01]  /*9640*/  F2FP.BF16.PACK_AB R77, R137, R77 ;  /* 0x0000004d894d723e */ /* 0x000fe200000010ff */
[----:B------:R-:W-:-:S03]  /*9650*/  FFMA.FTZ R78, R234, R78, R233 ;  /* 0x0000004eea4e7223 */ /* 0x000fc600000100e9 */
[----:B------:R-:W-:Y:S01]  /*9660*/  F2FP.BF16.PACK_AB R74, R136, R74 ;  /* 0x0000004a884a723e */ /* 0x000fe200000010ff */
[-C--:B------:R-:W-:Y:S01]  /*9670*/  FFMA.FTZ R136, R224, R251.reuse, R223 ;  /* 0x000000fbe0887223 */ /* 0x080fe200000100df */
[----:B------:R-:W-:Y:S01]  /*9680*/  F2FP.BF16.PACK_AB R78, R79, R78 ;  /* 0x0000004e4f4e723e */ /* 0x000fe200000010ff */
[----:B------:R-:W-:Y:S02]  /*9690*/  FADD.FTZ R79, R121, -R75 ;  /* 0x8000004b794f7221 */ /* 0x000fe40000010000 */
[----:B------:R-:W-:Y:S02]  /*96a0*/  FFMA.FTZ R251, R222, R251, R221 ;  /* 0x000000fbdefb7223 */ /* 0x000fe400000100dd */
[----:B------:R-:W-:-:S04]  /*96b0*/  FMUL.FTZ R79, R176, R79 ;  /* 0x0000004fb04f7220 */ /* 0x000fc80000410000 */
[-C--:B------:R-:W-:Y:S02]  /*96c0*/  FFMA.FTZ R75, R228, R79.reuse, R227 ;  /* 0x0000004fe44b7223 */ /* 0x080fe400000100e3 */
[----:B------:R-:W-:-:S03]  /*96d0*/  FFMA.FTZ R79, R226, R79, R225 ;  /* 0x0000004fe24f7223 */ /* 0x000fc600000100e1 */
[----:B------:R-:W-:Y:S01]  /*96e0*/  F2FP.BF16.PACK_AB R75, R136, R75 ;  /* 0x0000004b884b723e */ /* 0x000fe200000010ff */
[----:B------:R-:W-:Y:S01]  /*96f0*/  IMAD.WIDE.U32 R136, R81, R252, c[0x0][0x208] ;  /* 0x0000820051887625 */ /* 0x000fe200078e00fc */
[----:B------:R-:W-:-:S04]  /*9700*/  F2FP.BF16.PACK_AB R79, R251, R79 ;  /* 0x0000004ffb4f723e */ /* 0x000fc800000010ff */
[----:B------:R0:W-:Y:S02]  /*9710*/  STG.E.128 [R136.64], R72 ;  /* 0x0000004888007986 */ /* 0x0001e4000c101d04 */
[C---:B0-----:R-:W-:Y:S01]  /*9720*/  IMAD.WIDE.U32 R72, R81.reuse, R252, c[0x0][0x210] ;  /* 0x0000840051487625 */ /* 0x041fe200078e00fc */
[----:B------:R-:W-:-:S04]  /*9730*/  IADD3 R81, R81, 0x20, RZ ;  /* 0x0000002051517810 */ /* 0x000fc80007ffe0ff */
[----:B------:R0:W-:Y:S03]  /*9740*/  STG.E.128 [R72.64], R76 ;  /* 0x0000004c48007986 */ /* 0x0001e6000c101d04 */
.L_x_297:
[----:B------:R-:W-:Y:S05]  /*9750*/  BSYNC B0 ;  /* 0x0000000000007941 */ /* 0x000fea0003800000 */
.L_x_296:
[----:B------:R-:W-:Y:S01]  /*9760*/  ISETP.GE.U32.AND P3, PT, R0, 0xa0, PT ;  /* 0x000000a00000780c */ /* 0x000fe20003f66070 */
[----:B------:R-:W-:-:S12]  /*9770*/  BSSY B0, `(.L_x_298) ;  /* 0x0000031000007945 */ /* 0x000fd80003800000 */
[----:B------:R-:W-:Y:S05]  /*9780*/  @!P3 BRA `(.L_x_299) ;  /* 0x000002f00000b947 */ /* 0x000fea0003800000 */
[----:B------:R-:W-:Y:S01]  /*9790*/  FSEL R75, R171, RZ, !P2 ;  /* 0x000000ffab4b7208 */ /* 0x000fe20005000000 */
[----:B------:R-:W-:-:S04]  /*97a0*/  IMAD.MOV.U32 R252, RZ, RZ, 0x10 ;  /* 0x00000010fffc7424 */ /* 0x000fc800078e00ff */
[--C-:B0-----:R-:W-:Y:S02]  /*97b0*/  FADD.FTZ R76, R57, -R75.reuse ;  /* 0x8000004b394c7221 */ /* 0x101fe40000010000 */
[--C-:B------:R-:W-:Y:S02]  /*97c0*/  FADD.FTZ R73, R90, -R75.reuse ;  /* 0x8000004b5a497221 */ /* 0x100fe40000010000 */
[C---:B------:R-:W-:Y:S02]  /*97d0*/  FMUL.FTZ R76, R176.reuse, R76 ;  /* 0x0000004cb04c7220 */ /* 0x040fe40000410000 */
[----:B------:R-:W-:Y:S02]  /*97e0*/  FMUL.FTZ R73, R176, R73 ;  /* 0x00000049b0497220 */ /* 0x000fe40000410000 */
[--C-:B------:R-:W-:Y:S02]  /*97f0*/  FADD.FTZ R77, R91, -R75.reuse ;  /* 0x8000004b5b4d7221 */ /* 0x100fe40000010000 */
[----:B------:R-:W-:-:S02]  /*9800*/  FADD.FTZ R137, R105, -R75 ;  /* 0x8000004b69897221 */ /* 0x000fc40000010000 */
[-C--:B------:R-:W-:Y:S02]  /*9810*/  FFMA.FTZ R72, R220, R76.reuse, R219 ;  /* 0x0000004cdc487223 */ /* 0x080fe400000100db */
[-C--:B------:R-:W-:Y:S02]  /*9820*/  FFMA.FTZ R74, R216, R73.reuse, R215 ;  /* 0x00000049d84a7223 */ /* 0x080fe400000100d7 */
[----:B------:R-:W-:Y:S02]  /*9830*/  FFMA.FTZ R76, R218, R76, R217 ;  /* 0x0000004cda4c7223 */ /* 0x000fe400000100d9 */
[----:B------:R-:W-:Y:S01]  /*9840*/  FFMA.FTZ R73, R214, R73, R213 ;  /* 0x00000049d6497223 */ /* 0x000fe200000100d5 */
[----:B------:R-:W-:Y:S01]  /*9850*/  F2FP.BF16.PACK_AB R72, R74, R72 ;  /* 0x000000484a48723e */ /* 0x000fe200000010ff */
[C---:B------:R-:W-:Y:S02]  /*9860*/  FMUL.FTZ R77, R176.reuse, R77 ;  /* 0x0000004db04d7220 */ /* 0x040fe40000410000 */
[----:B------:R-:W-:Y:S01]  /*9870*/  FMUL.FTZ R137, R176, R137 ;  /* 0x00000089b0897220 */ /* 0x000fe20000410000 */
[----:B------:R-:W-:Y:S01]  /*9880*/  F2FP.BF16.PACK_AB R76, R73, R76 ;  /* 0x0000004c494c723e */ /* 0x000fe200000010ff */
[----:B------:R-:W-:-:S02]  /*9890*/  FADD.FTZ R78, R104, -R75 ;  /* 0x8000004b684e7221 */ /* 0x000fc40000010000 */
[----:B------:R-:W-:Y:S02]  /*98a0*/  FADD.FTZ R79, R122, -R75 ;  /* 0x8000004b7a4f7221 */ /* 0x000fe40000010000 */
[----:B------:R-:W-:Y:S02]  /*98b0*/  FFMA.FTZ R73, R212, R77, R211 ;  /* 0x0000004dd4497223 */ /* 0x000fe400000100d3 */
[----:B------:R-:W-:Y:S02]  /*98c0*/  FFMA.FTZ R74, R208, R137, R207 ;  /* 0x00000089d04a7223 */ /* 0x000fe400000100cf */
[C---:B------:R-:W-:Y:S02]  /*98d0*/  FMUL.FTZ R78, R176.reuse, R78 ;  /* 0x0000004eb04e7220 */ /* 0x040fe40000410000 */
[----:B------:R-:W-:Y:S01]  /*98e0*/  FMUL.FTZ R79, R176, R79 ;  /* 0x0000004fb04f7220 */ /* 0x000fe20000410000 */
[----:B------:R-:W-:Y:S01]  /*98f0*/  F2FP.BF16.PACK_AB R73, R74, R73 ;  /* 0x000000494a49723e */ /* 0x000fe200000010ff */
[----:B------:R-:W-:-:S02]  /*9900*/  FFMA.FTZ R74, R204, R78, R203 ;  /* 0x0000004ecc4a7223 */ /* 0x000fc400000100cb */
[-C--:B------:R-:W-:Y:S02]  /*9910*/  FFMA.FTZ R136, R200, R79.reuse, R199 ;  /* 0x0000004fc8887223 */ /* 0x080fe400000100c7 */
[----:B------:R-:W-:Y:S02]  /*9920*/  FFMA.FTZ R78, R202, R78, R201 ;  /* 0x0000004eca4e7223 */ /* 0x000fe400000100c9 */
[----:B------:R-:W-:Y:S01]  /*9930*/  FFMA.FTZ R79, R198, R79, R197 ;  /* 0x0000004fc64f7223 */ /* 0x000fe200000100c5 */
[----:B------:R-:W-:Y:S01]  /*9940*/  F2FP.BF16.PACK_AB R74, R136, R74 ;  /* 0x0000004a884a723e */ /* 0x000fe200000010ff */
[----:B------:R-:W-:Y:S02]  /*9950*/  FADD.FTZ R251, R134, -R75 ;  /* 0x8000004b86fb7221 */ /* 0x000fe40000010000 */
[----:B------:R-:W-:Y:S01]  /*9960*/  FFMA.FTZ R77, R210, R77, R209 ;  /* 0x0000004dd24d7223 */ /* 0x000fe200000100d1 */
[----:B------:R-:W-:Y:S01]  /*9970*/  F2FP.BF16.PACK_AB R78, R79, R78 ;  /* 0x0000004e4f4e723e */ /* 0x000fe200000010ff */
[----:B------:R-:W-:-:S02]  /*9980*/  FADD.FTZ R79, R123, -R75 ;  /* 0x8000004b7b4f7221 */ /* 0x000fc40000010000 */
[C---:B------:R-:W-:Y:S02]  /*9990*/  FMUL.FTZ R251, R176.reuse, R251 ;  /* 0x000000fbb0fb7220 */ /* 0x040fe40000410000 */
[----:B------:R-:W-:Y:S02]  /*99a0*/  FMUL.FTZ R79, R176, R79 ;  /* 0x0000004fb04f7220 */ /* 0x000fe40000410000 */
[----:B------:R-:W-:Y:S02]  /*99b0*/  FFMA.FTZ R137, R206, R137, R205 ;  /* 0x00000089ce897223 */ /* 0x000fe400000100cd */
[----:B------:R-:W-:Y:S02]  /*99c0*/  FFMA.FTZ R75, R196, R79, R195 ;  /* 0x0000004fc44b7223 */ /* 0x000fe400000100c3 */
[----:B------:R-:W-:Y:S01]  /*99d0*/  FFMA.FTZ R136, R192, R251, R191 ;  /* 0x000000fbc0887223 */ /* 0x000fe200000100bf */
[----:B------:R-:W-:Y:S01]  /*99e0*/  F2FP.BF16.PACK_AB R77, R137, R77 ;  /* 0x0000004d894d723e */ /* 0x000fe200000010ff */
[----:B------:R-:W-:-:S02]  /*99f0*/  FFMA.FTZ R79, R194, R79, R193 ;  /* 0x0000004fc24f7223 */ /* 0x000fc400000100c1 */
[----:B------:R-:W-:Y:S01]  /*9a00*/  FFMA.FTZ R251, R190, R251, R189 ;  /* 0x000000fbbefb7223 */ /* 0x000fe200000100bd */
[----:B------:R-:W-:Y:S01]  /*9a10*/  F2FP.BF16.PACK_AB R75, R136, R75 ;  /* 0x0000004b884b723e */ /* 0x000fe200000010ff */
[----:B------:R-:W-:-:S03]  /*9a20*/  IMAD.WIDE.U32 R136, R81, R252, c[0x0][0x208] ;  /* 0x0000820051887625 */ /* 0x000fc600078e00fc */
[----:B------:R-:W-:Y:S02]  /*9a30*/  F2FP.BF16.PACK_AB R79, R251, R79 ;  /* 0x0000004ffb4f723e */ /* 0x000fe400000010ff */
[----:B------:R0:W-:Y:S02]  /*9a40*/  STG.E.128 [R136.64], R72 ;  /* 0x0000004888007986 */ /* 0x0001e4000c101d04 */
[C---:B0-----:R-:W-:Y:S01]  /*9a50*/  IMAD.WIDE.U32 R72, R81.reuse, R252, c[0x0][0x210] ;  /* 0x0000840051487625 */ /* 0x041fe200078e00fc */
[----:B------:R-:W-:-:S04]  /*9a60*/  IADD3 R81, R81, 0x20, RZ ;  /* 0x0000002051517810 */ /* 0x000fc80007ffe0ff */
[----:B------:R0:W-:Y:S03]  /*9a70*/  STG.E.128 [R72.64], R76 ;  /* 0x0000004c48007986 */ /* 0x0001e6000c101d04 */
.L_x_299:
[----:B------:R-:W-:Y:S05]  /*9a80*/  BSYNC B0 ;  /* 0x0000000000007941 */ /* 0x000fea0003800000 */
.L_x_298:
        /* <DEDUP_REMOVED lines=50> */
.L_x_301:
[----:B------:R-:W-:Y:S05]  /*9db0*/  BSYNC B0 ;  /* 0x0000000000007941 */ /* 0x000fea0003800000 */
.L_x_300:
        /* <DEDUP_REMOVED lines=50> */
.L_x_303:
[----:B------:R-:W-:Y:S05]  /*a0e0*/  BSYNC B0 ;  /* 0x0000000000007941 */ /* 0x000fea0003800000 */
.L_x_302:
[----:B------:R-:W-:Y:S01]  /*a0f0*/  ISETP.GE.U32.AND P3, PT, R0, 0x100, PT ;  /* 0x000001000000780c */ /* 0x000fe20003f66070 */
[----:B------:R-:W-:-:S12]  /*a100*/  BSSY B0, `(.L_x_304) ;  /* 0x0000031000007945 */ /* 0x000fd80003800000 */
[----:B------:R-:W-:Y:S05]  /*a110*/  @!P3 BRA `(.L_x_305) ;  /* 0x000002f00000b947 */ /* 0x000fea0003800000 */
[----:B0-----:R-:W-:Y:S01]  /*a120*/  FSEL R72, R171, RZ, !P2 ;  /* 0x000000ffab487208 */ /* 0x001fe20005000000 */
[----:B------:R-:W-:-:S04]  /*a130*/  IMAD.MOV.U32 R77, RZ, RZ, 0x10 ;  /* 0x00000010ff4d7424 */ /* 0x000fc800078e00ff */
[--C-:B------:R-:W-:Y:S02]  /*a140*/  FADD.FTZ R136, R80, -R72.reuse ;  /* 0x8000004850887221 */ /* 0x100fe40000010000 */
[--C-:B------:R-:W-:Y:S02]  /*a150*/  FADD.FTZ R79, R96, -R72.reuse ;  /* 0x80000048604f7221 */ /* 0x100fe40000010000 */
[--C-:B------:R-:W-:Y:S02]  /*a160*/  FADD.FTZ R137, R97, -R72.reuse ;  /* 0x8000004861897221 */ /* 0x100fe40000010000 */
[--C-:B------:R-:W-:Y:S02]  /*a170*/  FADD.FTZ R78, R99, -R72.reuse ;  /* 0x80000048634e7221 */ /* 0x100fe40000010000 */
[--C-:B------:R-:W-:Y:S02]  /*a180*/  FADD.FTZ R171, R98, -R72.reuse ;  /* 0x8000004862ab7221 */ /* 0x100fe40000010000 */
[----:B------:R-:W-:-:S02]  /*a190*/  FADD.FTZ R251, R128, -R72 ;  /* 0x8000004880fb7221 */ /* 0x000fc40000010000 */
[--C-:B------:R-:W-:Y:S02]  /*a1a0*/  FADD.FTZ R252, R129, -R72.reuse ;  /* 0x8000004881fc7221 */ /* 0x100fe40000010000 */
[----:B------:R-:W-:Y:S02]  /*a1b0*/  FADD.FTZ R72, R139, -R72 ;  /* 0x800000488b487221 */ /* 0x000fe40000010000 */
[C---:B------:R-:W-:Y:S02]  /*a1c0*/  FMUL.FTZ R136, R176.reuse, R136 ;  /* 0x00000088b0887220 */ /* 0x040fe40000410000 */
[C---:B------:R-:W-:Y:S02]  /*a1d0*/  FMUL.FTZ R79, R176.reuse, R79 ;  /* 0x0000004fb04f7220 */ /* 0x040fe40000410000 */
[C---:B------:R-:W-:Y:S02]  /*a1e0*/  FMUL.FTZ R137, R176.reuse, R137 ;  /* 0x00000089b0897220 */ /* 0x040fe40000410000 */
[----:B------:R-:W-:-:S02]  /*a1f0*/  FMUL.FTZ R78, R176, R78 ;  /* 0x0000004eb04e7220 */ /* 0x000fc40000410000 */
[C---:B------:R-:W-:Y:S02]  /*a200*/  FMUL.FTZ R171, R176.reuse, R171 ;  /* 0x000000abb0ab7220 */ /* 0x040fe40000410000 */
[C---:B------:R-:W-:Y:S02]  /*a210*/  FMUL.FTZ R251, R176.reuse, R251 ;  /* 0x000000fbb0fb7220 */ /* 0x040fe40000410000 */
[C---:B------:R-:W-:Y:S02]  /*a220*/  FMUL.FTZ R252, R176.reuse, R252 ;  /* 0x000000fcb0fc7220 */ /* 0x040fe40000410000 */
[----:B------:R-:W-:Y:S02]  /*a230*/  FMUL.FTZ R176, R176, R72 ;  /* 0x00000048b0b07220 */ /* 0x000fe40000410000 */
[----:B------:R-:W-:Y:S02]  /*a240*/  FFMA.FTZ R72, R20, R136, R28 ;  /* 0x0000008814487223 */ /* 0x000fe4000001001c */
[----:B------:R-:W-:-:S02]  /*a250*/  FFMA.FTZ R73, R21, R79, R29 ;  /* 0x0000004f15497223 */ /* 0x000fc4000001001d */
[----:B------:R-:W-:Y:S02]  /*a260*/  FFMA.FTZ R76, R23, R78, R31 ;  /* 0x0000004e174c7223 */ /* 0x000fe4000001001f */
[----:B------:R-:W-:Y:S01]  /*a270*/  FFMA.FTZ R74, R24, R171, R32 ;  /* 0x000000ab184a7223 */ /* 0x000fe20000010020 */
[----:B------:R-:W-:Y:S01]  /*a280*/  F2FP.BF16.PACK_AB R72, R73, R72 ;  /* 0x000000484948723e */ /* 0x000fe200000010ff */
[----:B------:R-:W-:Y:S02]  /*a290*/  FFMA.FTZ R73, R22, R137, R30 ;  /* 0x0000008916497223 */ /* 0x000fe4000001001e */
[-C--:B------:R-:W-:Y:S02]  /*a2a0*/  FFMA.FTZ R75, R25, R251.reuse, R33 ;  /* 0x000000fb194b7223 */ /* 0x080fe40000010021 */
[----:B------:R-:W-:Y:S01]  /*a2b0*/  FFMA.FTZ R251, R41, R251, R50 ;  /* 0x000000fb29fb7223 */ /* 0x000fe20000010032 */
[----:B------:R-:W-:Y:S01]  /*a2c0*/  F2FP.BF16.PACK_AB R73, R76, R73 ;  /* 0x000000494c49723e */ /* 0x000fe200000010ff */
[----:B------:R-:W-:Y:S01]  /*a2d0*/  FFMA.FTZ R76, R27, R176, R35 ;  /* 0x000000b01b4c7223 */ /* 0x000fe20000010023 */
[----:B------:R-:W-:Y:S01]  /*a2e0*/  F2FP.BF16.PACK_AB R74, R75, R74 ;  /* 0x0000004a4b4a723e */ /* 0x000fe200000010ff */
[----:B------:R-:W-:-:S02]  /*a2f0*/  FFMA.FTZ R75, R26, R252, R34 ;  /* 0x000000fc1a4b7223 */ /* 0x000fc40000010022 */
[----:B------:R-:W-:Y:S02]  /*a300*/  FFMA.FTZ R176, R43, R176, R52 ;  /* 0x000000b02bb07223 */ /* 0x000fe40000010034 */
[----:B------:R-:W-:Y:S01]  /*a310*/  FFMA.FTZ R78, R39, R78, R48 ;  /* 0x0000004e274e7223 */ /* 0x000fe20000010030 */
[----:B------:R-:W-:Y:S01]  /*a320*/  F2FP.BF16.PACK_AB R75, R76, R75 ;  /* 0x0000004b4c4b723e */ /* 0x000fe200000010ff */
[----:B------:R-:W-:-:S04]  /*a330*/  IMAD.WIDE.U32 R76, R81, R77, c[0x0][0x208] ;  /* 0x00008200514c7625 */ /* 0x000fc800078e004d */
[----:B------:R-:W-:Y:S01]  /*a340*/  FFMA.FTZ R79, R37, R79, R45 ;  /* 0x0000004f254f7223 */ /* 0x000fe2000001002d */
[----:B------:R0:W-:Y:S02]  /*a350*/  STG.E.128 [R76.64], R72 ;  /* 0x000000484c007986 */ /* 0x0001e4000c101d04 */
[----:B0-----:R-:W-:Y:S02]  /*a360*/  FFMA.FTZ R75, R42, R252, R51 ;  /* 0x000000fc2a4b7223 */ /* 0x001fe40000010033 */
[----:B------:R-:W-:Y:S02]  /*a370*/  FFMA.FTZ R72, R36, R136, R44 ;  /* 0x0000008824487223 */ /* 0x000fe4000001002c */
[----:B------:R-:W-:Y:S01]  /*a380*/  FFMA.FTZ R73, R38, R137, R47 ;  /* 0x0000008926497223 */ /* 0x000fe2000001002f */
[----:B------:R-:W-:Y:S01]  /*a390*/  F2FP.BF16.PACK_AB R75, R176, R75 ;  /* 0x0000004bb04b723e */ /* 0x000fe200000010ff */
[----:B------:R-:W-:Y:S01]  /*a3a0*/  FFMA.FTZ R74, R40, R171, R49 ;  /* 0x000000ab284a7223 */ /* 0x000fe20000010031 */
[----:B------:R-:W-:Y:S01]  /*a3b0*/  F2FP.BF16.PACK_AB R72, R79, R72 ;  /* 0x000000484f48723e */ /* 0x000fe200000010ff */
[----:B------:R-:W-:Y:S01]  /*a3c0*/  IMAD.MOV.U32 R77, RZ, RZ, 0x10 ;  /* 0x00000010ff4d7424 */ /* 0x000fe200078e00ff */
[----:B------:R-:W-:-:S02]  /*a3d0*/  F2FP.BF16.PACK_AB R73, R78, R73 ;  /* 0x000000494e49723e */ /* 0x000fc400000010ff */
[----:B------:R-:W-:Y:S01]  /*a3e0*/  F2FP.BF16.PACK_AB R74, R251, R74 ;  /* 0x0000004afb4a723e */ /* 0x000fe200000010ff */
[----:B------:R-:W-:-:S05]  /*a3f0*/  IMAD.WIDE.U32 R76, R81, R77, c[0x0][0x210] ;  /* 0x00008400514c7625 */ /* 0x000fca00078e004d */
[----:B------:R0:W-:Y:S02]  /*a400*/  STG.E.128 [R76.64], R72 ;  /* 0x000000484c007986 */ /* 0x0001e4000c101d04 */
.L_x_305:
[----:B------:R-:W-:Y:S05]  /*a410*/  BSYNC B0 ;  /* 0x0000000000007941 */ /* 0x000fea0003800000 */
.L_x_304:
[----:B0-----:R-:W-:-:S04]  /*a420*/  IMAD.MOV.U32 R72, RZ, RZ, 0x4 ;  /* 0x00000004ff487424 */ /* 0x001fc800078e00ff */
[----:B------:R-:W-:-:S05]  /*a430*/  IMAD R46, R72, c[0x0][0x160], R46 ;  /* 0x00005800482e7a24 */ /* 0x000fca00078e022e */
[----:B------:R-:W-:-:S13]  /*a440*/  ISETP.GE.AND P2, PT, R46, c[0x0][0x164], PT ;  /* 0x000059002e007a0c */ /* 0x000fda0003f46270 */
[----:B------:R-:W-:Y:S01]  /*a450*/  @P2 CALL.REL.NOINC `(.L_x_306) ;  /* 0x0000001000002944 */ /* 0x000fe20003c00000 */
[----:B------:R-:W-:Y:S05]  /*a460*/  BRA `(.L_x_307) ;  /* 0xffff815000007947 */ /* 0x000fea000383ffff */
.L_x_306:
[----:B------:R-:W-:Y:S05]  /*a470*/  EXIT ;  /* 0x000000000000794d */ /* 0x000fea0003800000 */
.L_x_288:
[----:B------:R-:W-:Y:S01]  /*a480*/  IMAD.MOV.U32 R74, RZ, RZ, 0x1 ;  /* 0x00000001ff4a7424 */ /* 0x000fe200078e00ff */
[----:B------:R-:W-:Y:S01]  /*a490*/  MOV R72, 0xa4d0 ;  /* 0x0000a4d000487802 */ /* 0x000fe20000000f00 */
[----:B------:R-:W-:Y:S02]  /*a4a0*/  IMAD.MOV.U32 R76, RZ, RZ, 0x1f ;  /* 0x0000001fff4c7424 */ /* 0x000fe400078e00ff */
[----:B------:R-:W-:Y:S02]  /*a4b0*/  IMAD.MOV.U32 R73, RZ, RZ, -0x1 ;  /* 0xffffffffff497424 */ /* 0x000fe400078e00ff */
[----:B-----5:R-:W-:Y:S05]  /*a4c0*/  CALL.REL.NOINC `($__internal_0_$__cuda_sm70_shflsync_bfly_p) ;  /* 0x00000bf000007944 */ /* 0x020fea0003c00000 */
[----:B-1----:R-:W-:Y:S05]  /*a4d0*/  BRA `(.L_x_308) ;  /* 0xffffd1c000007947 */ /* 0x002fea000383ffff */
.L_x_289:
[----:B------:R-:W-:Y:S01]  /*a4e0*/  IMAD.MOV.U32 R74, RZ, RZ, 0x2 ;  /* 0x00000002ff4a7424 */ /* 0x000fe200078e00ff */
[----:B------:R-:W-:Y:S01]  /*a4f0*/  MOV R72, 0xa530 ;  /* 0x0000a53000487802 */ /* 0x000fe20000000f00 */
[----:B------:R-:W-:Y:S02]  /*a500*/  IMAD.MOV.U32 R76, RZ, RZ, 0x1f ;  /* 0x0000001fff4c7424 */ /* 0x000fe400078e00ff */
[----:B------:R-:W-:Y:S02]  /*a510*/  IMAD.MOV.U32 R73, RZ, RZ, -0x1 ;  /* 0xffffffffff497424 */ /* 0x000fe400078e00ff */
[----:B-----5:R-:W-:Y:S05]  /*a520*/  CALL.REL.NOINC `($__internal_0_$__cuda_sm70_shflsync_bfly_p) ;  /* 0x00000b9000007944 */ /* 0x020fea0003c00000 */
[----:B-1----:R-:W-:Y:S01]  /*a530*/  FADD.FTZ R75, R75, R74 ;  /* 0x0000004a4b4b7221 */ /* 0x002fe20000010000 */
[----:B------:R-:W-:Y:S01]  /*a540*/  MOV R72, 0xa590 ;  /* 0x0000a59000487802 */ /* 0x000fe20000000f00 */
[----:B------:R-:W-:-:S02]  /*a550*/  IMAD.MOV.U32 R74, RZ, RZ, 0x4 ;  /* 0x00000004ff4a7424 */ /* 0x000fc400078e00ff */
[----:B------:R-:W-:Y:S02]  /*a560*/  IMAD.MOV.U32 R76, RZ, RZ, 0x1f ;  /* 0x0000001fff4c7424 */ /* 0x000fe400078e00ff */
[----:B------:R-:W-:Y:S02]  /*a570*/  IMAD.MOV.U32 R73, RZ, RZ, -0x1 ;  /* 0xffffffffff497424 */ /* 0x000fe400078e00ff */
[----:B------:R-:W-:Y:S05]  /*a580*/  CALL.REL.NOINC `($__internal_0_$__cuda_sm70_shflsync_bfly_p) ;  /* 0x00000b3000007944 */ /* 0x000fea0003c00000 */
[----:B-1----:R-:W-:Y:S01]  /*a590*/  FADD.FTZ R75, R75, R74 ;  /* 0x0000004a4b4b7221 */ /* 0x002fe20000010000 */
[----:B------:R-:W-:Y:S01]  /*a5a0*/  MOV R72, 0xa5f0 ;  /* 0x0000a5f000487802 */ /* 0x000fe20000000f00 */
[----:B------:R-:W-:Y:S02]  /*a5b0*/  IMAD.MOV.U32 R74, RZ, RZ, 0x8 ;  /* 0x00000008ff4a7424 */ /* 0x000fe400078e00ff */
[----:B------:R-:W-:Y:S02]  /*a5c0*/  IMAD.MOV.U32 R76, RZ, RZ, 0x1f ;  /* 0x0000001fff4c7424 */ /* 0x000fe400078e00ff */
[----:B------:R-:W-:Y:S02]  /*a5d0*/  IMAD.MOV.U32 R73, RZ, RZ, -0x1 ;  /* 0xffffffffff497424 */ /* 0x000fe400078e00ff */
[----:B------:R-:W-:Y:S05]  /*a5e0*/  CALL.REL.NOINC `($__internal_0_$__cuda_sm70_shflsync_bfly_p) ;  /* 0x00000ad000007944 */ /* 0x000fea0003c00000 */
[----:B-1----:R-:W-:Y:S01]  /*a5f0*/  FADD.FTZ R75, R75, R74 ;  /* 0x0000004a4b4b7221 */ /* 0x002fe20000010000 */
[----:B------:R-:W-:Y:S01]  /*a600*/  MOV R72, 0xa650 ;  /* 0x0000a65000487802 */ /* 0x000fe20000000f00 */
[----:B------:R-:W-:-:S02]  /*a610*/  IMAD.MOV.U32 R74, RZ, RZ, 0x10 ;  /* 0x00000010ff4a7424 */ /* 0x000fc400078e00ff */
[----:B------:R-:W-:Y:S02]  /*a620*/  IMAD.MOV.U32 R76, RZ, RZ, 0x1f ;  /* 0x0000001fff4c7424 */ /* 0x000fe400078e00ff */
[----:B------:R-:W-:Y:S02]  /*a630*/  IMAD.MOV.U32 R73, RZ, RZ, -0x1 ;  /* 0xffffffffff497424 */ /* 0x000fe400078e00ff */
[----:B------:R-:W-:Y:S05]  /*a640*/  CALL.REL.NOINC `($__internal_0_$__cuda_sm70_shflsync_bfly_p) ;  /* 0x00000a7000007944 */ /* 0x000fea0003c00000 */
[----:B-1----:R-:W-:Y:S01]  /*a650*/  FADD.FTZ R74, R75, R74 ;  /* 0x0000004a4b4a7221 */ /* 0x002fe20000010000 */
[----:B------:R-:W-:Y:S01]  /*a660*/  LOP3.LUT R2, R2, 0xfffffbff, RZ, 0xc0, !PT ;  /* 0xfffffbff02027812 */ /* 0x000fe200078ec0ff */
[----:B------:R-:W-:Y:S02]  /*a670*/  IMAD.MOV.U32 R76, RZ, RZ, 0x1f ;  /* 0x0000001fff4c7424 */ /* 0x000fe400078e00ff */
[----:B------:R-:W-:Y:S01]  /*a680*/  FMUL.FTZ R171, R74, c[0x0][0x1e0] ;  /* 0x000078004aab7a20 */ /* 0x000fe20000410000 */
[----:B------:R-:W-:Y:S01]  /*a690*/  @P0 LOP3.LUT R2, R2, 0x400, RZ, 0xfc, !PT ;  /* 0x0000040002020812 */ /* 0x000fe200078efcff */
[----:B------:R-:W-:Y:S01]  /*a6a0*/  IMAD.MOV.U32 R74, RZ, RZ, 0x1 ;  /* 0x00000001ff4a7424 */ /* 0x000fe200078e00ff */
[----:B------:R-:W-:Y:S01]  /*a6b0*/  ISETP.GT.U32.AND P0, PT, R0, 0x3f, PT ;  /* 0x0000003f0000780c */ /* 0x000fe20003f04070 */
[----:B------:R-:W-:-:S02]  /*a6c0*/  FADD.FTZ R72, R53, -R171 ;  /* 0x800000ab35487221 */ /* 0x000fc40000010000 */
[----:B------:R-:W-:Y:S02]  /*a6d0*/  FADD.FTZ R73, R82, -R171 ;  /* 0x800000ab52497221 */ /* 0x000fe40000010000 */
[----:B------:R-:W-:-:S04]  /*a6e0*/  FFMA.FTZ R72, R72, R72, RZ ;  /* 0x0000004848487223 */ /* 0x000fc800000100ff */
        /* <DEDUP_REMOVED lines=14> */
[----:B------:R-:W-:Y:S01]  /*a7d0*/  FSEL R75, R72, RZ, P1 ;  /* 0x000000ff484b7208 */ /* 0x000fe20000800000 */
[----:B------:R-:W-:-:S04]  /*a7e0*/  FADD.FTZ R72, R54, -R171 ;  /* 0x800000ab36487221 */ /* 0x000fc80000010000 */
        /* <DEDUP_REMOVED lines=113> */
[----:B------:R-:W-:Y:S01]  /*af00*/  MOV R72, 0xaf30 ;  /* 0x0000af3000487802 */ /* 0x000fe20000000f00 */
        /* <DEDUP_REMOVED lines=26> */
[----:B-1----:R-:W-:Y:S05]  /*b0b0*/  BRA `(.L_x_309) ;  /* 0xffffcf9000007947 */ /* 0x002fea000383ffff */
        .weak           $__internal_0_$__cuda_sm70_shflsync_bfly_p
        .type           $__internal_0_$__cuda_sm70_shflsync_bfly_p,@function
        .size           $__internal_0_$__cuda_sm70_shflsync_bfly_p,(.L_x_52418 - $__internal_0_$__cuda_sm70_shflsync_bfly_p)
$__internal_0_$__cuda_sm70_shflsync_bfly_p:
[----:B------:R-:W-:Y:S04]  /*b0c0*/  WARPSYNC R73 ;  /* 0x0000004900007348 */ /* 0x000fe80003800000 */
[----:B------:R0:W1:Y:S02]  /*b0d0*/  SHFL.BFLY PT, R74, R75, R74, R76 ;  /* 0x0c00004a4b4a7389 */ /* 0x00006400000e004c */
[----:B0-----:R-:W-:-:S04]  /*b0e0*/  IMAD.MOV.U32 R73, RZ, RZ, 0x0 ;  /* 0x00000000ff497424 */ /* 0x001fc800078e00ff */
[----:B------:R-:W-:Y:S05]  /*b0f0*/  RET.REL.NODEC R72 `(_ZN10layer_norm31ln_parallel_residual_fwd_kernelINS_13Kernel_traitsI13__nv_bfloat16S2_S2_S2_fjLj2048ELj1ELj4ELj1ELj16ENS_18Kernel_traits_baseILj2048ES2_S2_S2_S2_fjLj128EEEEELb0ELb0ELb0EEEvNS_9FwdParamsE) ;  /* 0xffff4f0048007950 */ /* 0x000fea0003c3ffff */
.L_x_310:
[----:B------:R-:W-:-:S00]  /*b100*/  BRA `(.L_x_310) ;  /* 0xfffffff000007947 */ /* 0x000fc0000383ffff */
[----:B------:R-:W-:-:S00]  /*b110*/  NOP ;  /* 0x0000000000007918 */ /* 0x000fc00000000000 */
        /* <DEDUP_REMOVED lines=14> */
.L_x_52418:


//--------------------- .text._ZN10layer_norm31ln_parallel_residual_fwd_kernelINS_13Kernel_traitsI13__nv_bfloat16S2_S2_S2_fjLj2048ELj1ELj4ELj1ELj16ENS_18Kernel_traits_baseILj2048ES2_S2_S2_S2_fjLj128EEEEELb0ELb0ELb1EEEvNS_9FwdParamsE --------------------------
	.section	.text._ZN10layer_norm31ln_parallel_residual_fwd_kernelINS_13Kernel_traitsI13__nv_bfloat16S2_S2_S2_fjLj2048ELj1ELj4ELj1ELj16ENS_18Kernel_traits_baseILj2048ES2_S2_S2_S2_fjLj128EEEEELb0ELb0ELb1EEEvNS_9FwdParamsE,"ax",@progbits
	.sectioninfo	@"SHI_REGISTERS=255"
	.align	128
        .global         _ZN10layer_norm31ln_parallel_residual_fwd_kernelINS_13Kernel_traitsI13__nv_bfloat16S2_S2_S2_fjLj2048ELj1ELj4ELj1ELj16ENS_18Kernel_traits_baseILj2048ES2_S2_S2_S2_fjLj128EEEEELb0ELb0ELb1EEEvNS_9FwdParamsE
        .type           _ZN10layer_norm31ln_parallel_residual_fwd_kernelINS_13Kernel_traitsI13__nv_bfloat16S2_S2_S2_fjLj2048ELj1ELj4ELj1ELj16ENS_18Kernel_traits_baseILj2048ES2_S2_S2_S2_fjLj128EEEEELb0ELb0ELb1EEEvNS_9FwdParamsE,@function
        .size           _ZN10layer_norm31ln_parallel_residual_fwd_kernelINS_13Kernel_traitsI13__nv_bfloat16S2_S2_S2_fjLj2048ELj1ELj4ELj1ELj16ENS_18Kernel_traits_baseILj2048ES2_S2_S2_S2_fjLj128EEEEELb0ELb0ELb1EEEvNS_9FwdParamsE,(.L_x_52419 - _ZN10layer_norm31ln_parallel_residual_fwd_kernelINS_13Kernel_traitsI13__nv_bfloat16S2_S2_S2_fjLj2048ELj1ELj4ELj1ELj16ENS_18Kernel_traits_baseILj2048ES2_S2_S2_S2_fjLj128EEEEELb0ELb0ELb1EEEvNS_9FwdParamsE)
        .other          _ZN10layer_norm31ln_parallel_residual_fwd_kernelINS_13Kernel_traitsI13__nv_bfloat16S2_S2_S2_fjLj2048ELj1ELj4ELj1ELj16ENS_18Kernel_traits_baseILj2048ES2_S2_S2_S2_fjLj128EEEEELb0ELb0ELb1EEEvNS_9FwdParamsE,@"STO_CUDA_ENTRY STV_DEFAULT"
_ZN10layer_norm31ln_parallel_residual_fwd_kernelINS_13Kernel_traitsI13__nv_bfloat16S2_S2_S2_fjLj2048ELj1ELj4ELj1ELj16ENS_18Kernel_traits_baseILj2048ES2_S2_S2_S2_fjLj128EEEEELb0ELb0ELb1EEEvNS_9FwdParamsE:
.text._ZN10layer_norm31ln_parallel_residual_fwd_kernelINS_13Kernel_traitsI13__nv_bfloat16S2_S2_S2_fjLj2048ELj1ELj4ELj1ELj16ENS_18Kernel_traits_baseILj2048ES2_S2_S2_S2_fjLj128EEEEELb0ELb0ELb1EEEvNS_9FwdParamsE:
[----:B------:R-:W-:Y:S02]  /*0000*/  IMAD.MOV.U32 R1, RZ, RZ, c[0x0][0x28] ;  /* 0x00000a00ff017624 */ /* 0x000fe400078e00ff */
[----:B------:R-:W0:Y:S01]  /*0010*/  S2R R0, SR_TID.X ;  /* 0x0000000000007919 */ /* 0x000e220000002100 */
[----:B------:R-:W-:Y:S01]  /*0020*/  ISETP.NE.U32.AND P1, PT, RZ, c[0x0][0x218], PT ;  /* 0x00008600ff007a0c */ /* 0x000fe20003f25070 */
[----:B------:R-:W-:Y:S01]  /*0030*/  ULDC.64 UR4, c[0x0][0x118] ;  /* 0x0000460000047ab9 */ /* 0x000fe20000000a00 */
[----:B------:R-:W-:Y:S02]  /*0040*/  IADD3 R1, R1, -0x88, RZ ;  /* 0xffffff7801017810 */ /* 0x000fe40007ffe0ff */
[----:B------:R-:W-:Y:S01]  /*0050*/  ISETP.NE.AND.EX P1, PT, RZ, c[0x0][0x21c], PT, P1 ;  /* 0x00008700ff007a0c */ /* 0x000fe20003f25310 */
[----:B------:R-:W1:Y:S01]  /*0060*/  S2R R4, SR_CTAID.X ;  /* 0x0000000000047919 */ /* 0x000e620000002500 */
[----:B0-----:R-:W-:-:S04]  /*0070*/  LOP3.LUT R3, R0, 0x1f, RZ, 0xc0, !PT ;  /* 0x0000001f00037812 */ /* 0x001fc800078ec0ff */
[C---:B------:R-:W-:Y:S02]  /*0080*/  LOP3.LUT R84, R3.reuse, 0x40, RZ, 0xfc, !PT ;  /* 0x0000004003547812 */ /* 0x040fe400078efcff */
[----:B------:R-:W-:-:S05]  /*0090*/  LOP3.LUT R68, R3, 0x80, RZ, 0xfc, !PT ;  /* 0x0000008003447812 */ /* 0x000fca00078efcff */
[C---:B------:R-:W-:Y:S02]  /*00a0*/  @P1 LEA R24, P2, R84.reuse, c[0x0][0x218], 0x4 ;  /* 0x0000860054181a11 */ /* 0x040fe400078420ff */
[C---:B------:R-:W-:Y:S02]  /*00b0*/  @P1 LEA R32, P0, R3.reuse, c[0x0][0x218], 0x4 ;  /* 0x0000860003201a11 */ /* 0x040fe400078020ff */
[----:B------:R-:W-:Y:S02]  /*00c0*/  @P1 LEA.HI.X R25, R84, c[0x0][0x21c], RZ, 0x4, P2 ;  /* 0x0000870054191a11 */ /* 0x000fe400010f24ff */
[C---:B------:R-:W-:Y:S01]  /*00d0*/  @P1 LEA R208, P2, R68.reuse, c[0x0][0x218], 0x4 ;  /* 0x0000860044d01a11 */ /* 0x040fe200078420ff */
[----:B------:R-:W-:Y:S01]  /*00e0*/  @P1 IMAD.X R33, RZ, RZ, c[0x0][0x21c], P0 ;  /* 0x00008700ff211624 */ /* 0x000fe200000e06ff */
[----:B------:R-:W-:Y:S02]  /*00f0*/  LOP3.LUT R92, R3, 0x20, RZ, 0xfc, !PT ;  /* 0x00000020035c7812 */ /* 0x000fe400078efcff */
[----:B------:R-:W-:-:S02]  /*0100*/  @P1 LEA.HI.X R209, R68, c[0x0][0x21c], RZ, 0x4, P2 ;  /* 0x0000870044d11a11 */ /* 0x000fc400010f24ff */
[C---:B------:R-:W-:Y:S02]  /*0110*/  LOP3.LUT R76, R3.reuse, 0x60, RZ, 0xfc, !PT ;  /* 0x00000060034c7812 */ /* 0x040fe400078efcff */
[C---:B------:R-:W-:Y:S02]  /*0120*/  LOP3.LUT R52, R3.reuse, 0xc0, RZ, 0xfc, !PT ;  /* 0x000000c003347812 */ /* 0x040fe400078efcff */
[C---:B------:R-:W-:Y:S02]  /*0130*/  LOP3.LUT R60, R3.reuse, 0xa0, RZ, 0xfc, !PT ;  /* 0x000000a0033c7812 */ /* 0x040fe400078efcff */
[C---:B------:R-:W-:Y:S01]  /*0140*/  LOP3.LUT R2, R3.reuse, 0xe0, RZ, 0xfc, !PT ;  /* 0x000000e003027812 */ /* 0x040fe200078efcff */
[----:B------:R-:W-:Y:S01]  /*0150*/  IMAD.SHL.U32 R96, R3, 0x10, RZ ;  /* 0x0000001003607824 */ /* 0x000fe200078e00ff */
[----:B------:R-:W-:Y:S01]  /*0160*/  ISETP.NE.U32.AND P2, PT, RZ, c[0x0][0x220], PT ;  /* 0x00008800ff007a0c */ /* 0x000fe20003f45070 */
[----:B------:R-:W-:Y:S01]  /*0170*/  IMAD.SHL.U32 R80, R84, 0x10, RZ ;  /* 0x0000001054507824 */ /* 0x000fe200078e00ff */
[----:B------:R-:W-:-:S02]  /*0180*/  @P1 LEA R28, P0, R92, c[0x0][0x218], 0x4 ;  /* 0x000086005c1c1a11 */ /* 0x000fc400078020ff */
[----:B------:R-:W-:Y:S01]  /*0190*/  SHF.R.U32.HI R143, RZ, 0x5, R0 ;  /* 0x00000005ff8f7819 */ /* 0x000fe20000011600 */
[----:B------:R-:W-:Y:S01]  /*01a0*/  IMAD.SHL.U32 R88, R92, 0x10, RZ ;  /* 0x000000105c587824 */ /* 0x000fe200078e00ff */
[----:B------:R-:W-:Y:S01]  /*01b0*/  ISETP.NE.AND.EX P2, PT, RZ, c[0x0][0x224], PT, P2 ;  /* 0x00008900ff007a0c */ /* 0x000fe20003f45320 */
[----:B------:R-:W-:Y:S01]  /*01c0*/  IMAD.SHL.U32 R64, R68, 0x10, RZ ;  /* 0x0000001044407824 */ /* 0x000fe200078e00ff */
[----:B------:R-:W-:Y:S01]  /*01d0*/  @P1 LEA.HI.X R29, R92, c[0x0][0x21c], RZ, 0x4, P0 ;  /* 0x000087005c1d1a11 */ /* 0x000fe200000f24ff */
[----:B------:R-:W-:Y:S01]  /*01e0*/  IMAD.MOV.U32 R109, RZ, RZ, 0x10 ;  /* 0x00000010ff6d7424 */ /* 0x000fe200078e00ff */
[----:B------:R-:W-:Y:S01]  /*01f0*/  @P1 LEA R20, P0, R76, c[0x0][0x218], 0x4 ;  /* 0x000086004c141a11 */ /* 0x000fe200078020ff */
[----:B------:R-:W5:Y:S01]  /*0200*/  @P1 LDG.E.128 R32, [R32.64] ;  /* 0x0000000420201981 */ /* 0x000f62000c1e1d00 */
[----:B------:R-:W-:Y:S02]  /*0210*/  @P1 LEA R12, P3, R52, c[0x0][0x218], 0x4 ;  /* 0x00008600340c1a11 */ /* 0x000fe400078620ff */
[----:B------:R-:W-:Y:S01]  /*0220*/  @P1 LEA.HI.X R21, R76, c[0x0][0x21c], RZ, 0x4, P0 ;  /* 0x000087004c151a11 */ /* 0x000fe200000f24ff */
[----:B-1----:R-:W-:Y:S01]  /*0230*/  IMAD R143, R4, 0x4, R143 ;  /* 0x00000004048f7824 */ /* 0x002fe200078e028f */
[----:B------:R-:W-:Y:S01]  /*0240*/  @P1 LEA R16, P0, R60, c[0x0][0x218], 0x4 ;  /* 0x000086003c101a11 */ /* 0x000fe200078020ff */
[----:B------:R-:W-:Y:S01]  /*0250*/  IMAD.SHL.U32 R0, R0, 0x10, RZ ;  /* 0x0000001000007824 */ /* 0x000fe200078e00ff */
[----:B------:R-:W-:Y:S01]  /*0260*/  @P1 LEA.HI.X R13, R52, c[0x0][0x21c], RZ, 0x4, P3 ;  /* 0x00008700340d1a11 */ /* 0x000fe200018f24ff */
[----:B------:R-:W-:Y:S01]  /*0270*/  IMAD.SHL.U32 R72, R76, 0x10, RZ ;  /* 0x000000104c487824 */ /* 0x000fe200078e00ff */
[----:B------:R-:W-:Y:S01]  /*0280*/  @P1 LEA R128, P3, R2, c[0x0][0x218], 0x4 ;  /* 0x0000860002801a11 */ /* 0x000fe200078620ff */
[----:B------:R-:W5:Y:S01]  /*0290*/  @P1 LDG.E.128 R24, [R24.64] ;  /* 0x0000000418181981 */ /* 0x000f62000c1e1d00 */
[----:B------:R-:W-:-:S02]  /*02a0*/  @P1 LEA.HI.X R17, R60, c[0x0][0x21c], RZ, 0x4, P0 ;  /* 0x000087003c111a11 */ /* 0x000fc400000f24ff */
[----:B------:R-:W-:Y:S01]  /*02b0*/  @P2 IADD3 R124, P0, R96, c[0x0][0x220], RZ ;  /* 0x00008800607c2a10 */ /* 0x000fe20007f1e0ff */
[----:B------:R-:W5:Y:S01]  /*02c0*/  @P1 LDG.E.128 R208, [R208.64] ;  /* 0x00000004d0d01981 */ /* 0x000f62000c1e1d00 */
[----:B------:R-:W-:Y:S02]  /*02d0*/  @P1 LEA.HI.X R129, R2, c[0x0][0x21c], RZ, 0x4, P3 ;  /* 0x0000870002811a11 */ /* 0x000fe400018f24ff */
[----:B------:R-:W-:Y:S02]  /*02e0*/  @P2 IADD3 R116, P3, R80, c[0x0][0x220], RZ ;  /* 0x0000880050742a10 */ /* 0x000fe40007f7e0ff */
[----:B------:R-:W-:Y:S02]  /*02f0*/  SHF.R.U32.HI R3, RZ, 0x1c, R92 ;  /* 0x0000001cff037819 */ /* 0x000fe4000001165c */
[----:B------:R-:W-:Y:S01]  /*0300*/  SHF.R.U32.HI R36, RZ, 0x1c, R68 ;  /* 0x0000001cff247819 */ /* 0x000fe20000011644 */
[----:B------:R-:W-:Y:S01]  /*0310*/  IMAD.SHL.U32 R56, R60, 0x10, RZ ;  /* 0x000000103c387824 */ /* 0x000fe200078e00ff */
[----:B------:R-:W-:Y:S01]  /*0320*/  SHF.R.U32.HI R4, RZ, 0x1c, R84 ;  /* 0x0000001cff047819 */ /* 0x000fe20000011654 */
[----:B------:R-:W-:Y:S01]  /*0330*/  @P2 IMAD.X R125, RZ, RZ, c[0x0][0x224], P0 ;  /* 0x00008900ff7d2624 */ /* 0x000fe200000e06ff */
[----:B------:R-:W-:Y:S01]  /*0340*/  IADD3 R80, P5, R80, c[0x0][0x1b8], RZ ;  /* 0x00006e0050507a10 */ /* 0x000fe20007fbe0ff */
[----:B------:R-:W-:Y:S01]  /*0350*/  IMAD.SHL.U32 R48, R52, 0x10, RZ ;  /* 0x0000001034307824 */ /* 0x000fe200078e00ff */
[----:B------:R-:W-:-:S02]  /*0360*/  @P2 IADD3 R120, P0, R88, c[0x0][0x220], RZ ;  /* 0x0000880058782a10 */ /* 0x000fc40007f1e0ff */
[----:B------:R-:W-:Y:S01]  /*0370*/  SHF.R.U32.HI R37, RZ, 0x1c, R60 ;  /* 0x0000001cff257819 */ /* 0x000fe2000001163c */
[-C--:B------:R-:W-:Y:S01]  /*0380*/  IMAD.WIDE.U32 R44, R2, R109.reuse, c[0x0][0x1b0] ;  /* 0x00006c00022c7625 */ /* 0x080fe200078e006d */
[----:B------:R-:W-:Y:S01]  /*0390*/  @P2 IADD3.X R117, R4, c[0x0][0x224], RZ, P3, !PT ;  /* 0x0000890004752a10 */ /* 0x000fe20001ffe4ff */
[----:B------:R-:W5:Y:S01]  /*03a0*/  @P1 LDG.E.128 R28, [R28.64] ;  /* 0x000000041c1c1981 */ /* 0x000f62000c1e1d00 */
[----:B------:R-:W-:Y:S02]  /*03b0*/  IADD3 R88, P6, R88, c[0x0][0x1b8], RZ ;  /* 0x00006e0058587a10 */ /* 0x000fe40007fde0ff */
[----:B------:R-:W-:Y:S01]  /*03c0*/  IADD3.X R81, R4, c[0x0][0x1bc], RZ, P5, !PT ;  /* 0x00006f0004517a10 */ /* 0x000fe20002ffe4ff */
[----:B------:R-:W5:Y:S01]  /*03d0*/  @P1 LDG.E.128 R20, [R20.64] ;  /* 0x0000000414141981 */ /* 0x000f62000c1e1d00 */
[----:B------:R-:W-:Y:S02]  /*03e0*/  LOP3.LUT R0, R0, 0x1f0, RZ, 0xc0, !PT ;  /* 0x000001f000007812 */ /* 0x000fe400078ec0ff */
[----:B------:R-:W-:Y:S01]  /*03f0*/  @P2 IADD3 R4, P5, R64, c[0x0][0x220], RZ ;  /* 0x0000880040042a10 */ /* 0x000fe20007fbe0ff */
[----:B------:R-:W-:Y:S01]  /*0400*/  IMAD.WIDE.U32 R92, R92, R109, c[0x0][0x1b0] ;  /* 0x00006c005c5c7625 */ /* 0x000fe200078e006d */
[----:B------:R-:W-:Y:S01]  /*0410*/  IADD3.X R89, R3, c[0x0][0x1bc], RZ, P6, !PT ;  /* 0x00006f0003597a10 */ /* 0x000fe200037fe4ff */
[----:B------:R-:W5:Y:S01]  /*0420*/  @P1 LDG.E.128 R16, [R16.64] ;  /* 0x0000000410101981 */ /* 0x000f62000c1e1d00 */
[----:B------:R-:W-:-:S02]  /*0430*/  IADD3 R100, P3, R0, c[0x0][0x1b0], RZ ;  /* 0x00006c0000647a10 */ /* 0x000fc40007f7e0ff */
[----:B------:R-:W-:Y:S01]  /*0440*/  @P2 IADD3 R8, P6, R72, c[0x0][0x220], RZ ;  /* 0x0000880048082a10 */ /* 0x000fe20007fde0ff */
[-C--:B------:R-:W-:Y:S01]  /*0450*/  IMAD.WIDE.U32 R84, R84, R109.reuse, c[0x0][0x1b0] ;  /* 0x00006c0054547625 */ /* 0x080fe200078e006d */
[----:B------:R-:W-:Y:S01]  /*0460*/  @P2 IADD3.X R5, R36, c[0x0][0x224], RZ, P5, !PT ;  /* 0x0000890024052a10 */ /* 0x000fe20002ffe4ff */
[----:B------:R-:W5:Y:S01]  /*0470*/  @P1 LDG.E.128 R12, [R12.64] ;  /* 0x000000040c0c1981 */ /* 0x000f62000c1e1d00 */
[----:B------:R-:W-:Y:S02]  /*0480*/  SHF.R.U32.HI R0, RZ, 0x1c, R76 ;  /* 0x0000001cff007819 */ /* 0x000fe4000001164c */
[----:B------:R-:W-:Y:S01]  /*0490*/  IADD3 R72, P5, R72, c[0x0][0x1b8], RZ ;  /* 0x00006e0048487a10 */ /* 0x000fe20007fbe0ff */
[----:B------:R-:W-:Y:S01]  /*04a0*/  IMAD.WIDE.U32 R68, R68, R109, c[0x0][0x1b0] ;  /* 0x00006c0044447625 */ /* 0x000fe200078e006d */
[----:B------:R-:W-:Y:S01]  /*04b0*/  @P2 IADD3.X R121, R3, c[0x0][0x224], RZ, P0, !PT ;  /* 0x0000890003792a10 */ /* 0x000fe200007fe4ff */
[----:B------:R-:W5:Y:S01]  /*04c0*/  @P1 LDG.E.128 R128, [R128.64] ;  /* 0x0000000480801981 */ /* 0x000f62000c1e1d00 */
[----:B------:R-:W-:-:S02]  /*04d0*/  IADD3.X R73, R0, c[0x0][0x1bc], RZ, P5, !PT ;  /* 0x00006f0000497a10 */ /* 0x000fc40002ffe4ff */
[----:B------:R-:W-:Y:S01]  /*04e0*/  @P2 IADD3 R112, P5, R56, c[0x0][0x220], RZ ;  /* 0x0000880038702a10 */ /* 0x000fe20007fbe0ff */
[-C--:B------:R-:W-:Y:S01]  /*04f0*/  IMAD.WIDE.U32 R60, R60, R109.reuse, c[0x0][0x1b0] ;  /* 0x00006c003c3c7625 */ /* 0x080fe200078e006d */
[----:B------:R-:W-:Y:S01]  /*0500*/  SHF.R.U32.HI R3, RZ, 0x1c, R52 ;  /* 0x0000001cff037819 */ /* 0x000fe20000011634 */
[----:B------:R-:W5:Y:S01]  /*0510*/  @P2 LDG.E.128 R124, [R124.64] ;  /* 0x000000047c7c2981 */ /* 0x000f62000c1e1d00 */
[----:B------:R-:W-:Y:S02]  /*0520*/  @P2 IADD3.X R113, R37, c[0x0][0x224], RZ, P5, !PT ;  /* 0x0000890025712a10 */ /* 0x000fe40002ffe4ff */
[----:B------:R-:W-:Y:S01]  /*0530*/  @P2 IADD3 R104, P5, R48, c[0x0][0x220], RZ ;  /* 0x0000880030682a10 */ /* 0x000fe20007fbe0ff */
[-C--:B------:R-:W-:Y:S01]  /*0540*/  IMAD.WIDE.U32 R76, R76, R109.reuse, c[0x0][0x1b0] ;  /* 0x00006c004c4c7625 */ /* 0x080fe200078e006d */
[----:B------:R-:W-:Y:S01]  /*0550*/  @P2 IADD3.X R9, R0, c[0x0][0x224], RZ, P6, !PT ;  /* 0x0000890000092a10 */ /* 0x000fe200037fe4ff */
[----:B------:R-:W5:Y:S01]  /*0560*/  @P2 LDG.E.128 R120, [R120.64] ;  /* 0x0000000478782981 */ /* 0x000f62000c1e1d00 */
[----:B------:R-:W-:Y:S01]  /*0570*/  @P2 IADD3.X R105, R3, c[0x0][0x224], RZ, P5, !PT ;  /* 0x0000890003692a10 */ /* 0x000fe20002ffe4ff */
[----:B------:R-:W-:-:S02]  /*0580*/  IMAD.WIDE.U32 R52, R52, R109, c[0x0][0x1b0] ;  /* 0x00006c0034347625 */ /* 0x000fc400078e006d */
[----:B------:R-:W5:Y:S02]  /*0590*/  @P2 LDG.E.128 R116, [R116.64] ;  /* 0x0000000474742981 */ /* 0x000f64000c1e1d00 */
[----:B------:R-:W-:Y:S02]  /*05a0*/  @P2 IMAD.WIDE.U32 R108, R2, R109, c[0x0][0x220] ;  /* 0x00008800026c2625 */ /* 0x000fe400078e006d */
[----:B------:R-:W5:Y:S04]  /*05b0*/  @P2 LDG.E.128 R8, [R8.64] ;  /* 0x0000000408082981 */ /* 0x000f68000c1e1d00 */
[----:B------:R-:W5:Y:S04]  /*05c0*/  @P2 LDG.E.128 R4, [R4.64] ;  /* 0x0000000404042981 */ /* 0x000f68000c1e1d00 */
[----:B------:R-:W5:Y:S04]  /*05d0*/  @P2 LDG.E.128 R108, [R108.64] ;  /* 0x000000046c6c2981 */ /* 0x000f68000c1e1d00 */
[----:B------:R-:W5:Y:S04]  /*05e0*/  @P2 LDG.E.128 R112, [R112.64] ;  /* 0x0000000470702981 */ /* 0x000f68000c1e1d00 */
[----:B------:R-:W5:Y:S01]  /*05f0*/  @P2 LDG.E.128 R104, [R104.64] ;  /* 0x0000000468682981 */ /* 0x000f62000c1e1d00 */
[----:B------:R-:W-:-:S02]  /*0600*/  ISETP.GE.AND P0, PT, R143, c[0x0][0x164], PT ;  /* 0x000059008f007a0c */ /* 0x000fc40003f06270 */
[----:B------:R-:W-:Y:S02]  /*0610*/  IADD3 R96, P4, R96, c[0x0][0x1b8], RZ ;  /* 0x00006e0060607a10 */ /* 0x000fe40007f9e0ff */
[----:B------:R-:W-:Y:S02]  /*0620*/  LEA R40, P6, R2, c[0x0][0x1b8], 0x4 ;  /* 0x00006e0002287a11 */ /* 0x000fe400078c20ff */
[----:B------:R-:W-:Y:S01]  /*0630*/  IADD3 R64, P5, R64, c[0x0][0x1b8], RZ ;  /* 0x00006e0040407a10 */ /* 0x000fe20007fbe0ff */
[----:B------:R-:W-:Y:S01]  /*0640*/  IMAD.X R97, RZ, RZ, c[0x0][0x1bc], P4 ;  /* 0x00006f00ff617624 */ /* 0x000fe200020e06ff */
[----:B------:R-:W-:Y:S02]  /*0650*/  LEA.HI.X R41, R2, c[0x0][0x1bc], RZ, 0x4, P6 ;  /* 0x00006f0002297a11 */ /* 0x000fe400030f24ff */
[----:B------:R-:W-:Y:S02]  /*0660*/  IADD3 R56, P4, R56, c[0x0][0x1b8], RZ ;  /* 0x00006e0038387a10 */ /* 0x000fe40007f9e0ff */
[----:B------:R-:W-:Y:S01]  /*0670*/  IADD3 R48, P6, R48, c[0x0][0x1b8], RZ ;  /* 0x00006e0030307a10 */ /* 0x000fe20007fde0ff */
[----:B------:R-:W-:Y:S01]  /*0680*/  IMAD.X R101, RZ, RZ, c[0x0][0x1b4], P3 ;  /* 0x00006d00ff657624 */ /* 0x000fe200018e06ff */
[----:B------:R-:W-:-:S02]  /*0690*/  IADD3.X R65, R36, c[0x0][0x1bc], RZ, P5, !PT ;  /* 0x00006f0024417a10 */ /* 0x000fc40002ffe4ff */
[----:B------:R-:W-:Y:S02]  /*06a0*/  IADD3.X R57, R37, c[0x0][0x1bc], RZ, P4, !PT ;  /* 0x00006f0025397a10 */ /* 0x000fe400027fe4ff */
[----:B------:R-:W-:Y:S01]  /*06b0*/  IADD3.X R49, R3, c[0x0][0x1bc], RZ, P6, !PT ;  /* 0x00006f0003317a10 */ /* 0x000fe200037fe4ff */
[----:B------:R-:W-:Y:S06]  /*06c0*/  @P0 EXIT ;  /* 0x000000000000094d */ /* 0x000fec0003800000 */
[----:B------:R-:W5:Y:S04]  /*06d0*/  LDG.E.128 R100, [R100.64] ;  /* 0x0000000464647981 */ /* 0x000f68000c1e1d00 */
        /* <DEDUP_REMOVED lines=14> */
[----:B------:R-:W5:Y:S01]  /*07c0*/  LDG.E.128 R40, [R40.64] ;  /* 0x0000000428287981 */ /* 0x000f62000c1e1d00 */
[----:B------:R-:W-:Y:S01]  /*07d0*/  IMAD.MOV.U32 R0, RZ, RZ, c[0x0][0x180] ;  /* 0x00006000ff007624 */ /* 0x000fe200078e00ff */
[----:B-----5:R-:W-:Y:S01]  /*07e0*/  @!P1 CS2R R32, SRZ ;  /* 0x0000000000209805 */ /* 0x020fe2000001ff00 */
[----:B------:R-:W-:Y:S01]  /*07f0*/  @!P1 CS2R R34, SRZ ;  /* 0x0000000000229805 */ /* 0x000fe2000001ff00 */
[----:B------:R-:W-:Y:S01]  /*0800*/  @!P1 CS2R R28, SRZ ;  /* 0x00000000001c9805 */ /* 0x000fe2000001ff00 */
[----:B------:R-:W-:Y:S01]  /*0810*/  @!P1 CS2R R30, SRZ ;  /* 0x00000000001e9805 */ /* 0x000fe2000001ff00 */
[----:B------:R-:W-:Y:S01]  /*0820*/  LOP3.LUT P0, RZ, R0, c[0x0][0x178], RZ, 0xfc, !PT ;  /* 0x00005e0000ff7a12 */ /* 0x000fe2000780fcff */
[----:B------:R-:W-:Y:S01]  /*0830*/  IMAD.MOV.U32 R0, RZ, RZ, c[0x0][0x184] ;  /* 0x00006100ff007624 */ /* 0x000fe200078e00ff */
[--C-:B------:R-:W-:Y:S01]  /*0840*/  PRMT R2, RZ, 0x5410, R32.reuse ;  /* 0x00005410ff027816 */ /* 0x100fe20000000020 */
[----:B------:R-:W-:Y:S01]  /*0850*/  @!P1 CS2R R24, SRZ ;  /* 0x0000000000189805 */ /* 0x000fe2000001ff00 */
[--C-:B------:R-:W-:Y:S01]  /*0860*/  PRMT R3, RZ, 0x5410, R33.reuse ;  /* 0x00005410ff037816 */ /* 0x100fe20000000021 */
[----:B------:R-:W-:Y:S01]  /*0870*/  @!P1 CS2R R26, SRZ ;  /* 0x00000000001a9805 */ /* 0x000fe2000001ff00 */
[----:B------:R-:W-:Y:S01]  /*0880*/  LOP3.LUT P0, RZ, R0, c[0x0][0x17c], RZ, 0xfc, P0 ;  /* 0x00005f0000ff7a12 */ /* 0x000fe2000000fcff */
[----:B------:R0:W-:Y:S01]  /*0890*/  STL [R1+0x84], R2 ;  /* 0x0000840201007387 */ /* 0x0001e20000100800 */
[----:B------:R-:W-:Y:S01]  /*08a0*/  PRMT R0, RZ, 0x7610, R32 ;  /* 0x00007610ff007816 */ /* 0x000fe20000000020 */
[----:B------:R-:W-:Y:S01]  /*08b0*/  @!P1 CS2R R20, SRZ ;  /* 0x0000000000149805 */ /* 0x000fe2000001ff00 */
[----:B------:R-:W-:Y:S01]  /*08c0*/  @!P1 CS2R R22, SRZ ;  /* 0x0000000000169805 */ /* 0x000fe2000001ff00 */
[----:B------:R-:W-:Y:S01]  /*08d0*/  @!P2 CS2R R124, SRZ ;  /* 0x00000000007ca805 */ /* 0x000fe2000001ff00 */
[----:B------:R-:W-:Y:S01]  /*08e0*/  @!P1 CS2R R12, SRZ ;  /* 0x00000000000c9805 */ /* 0x000fe2000001ff00 */
[----:B------:R1:W-:Y:S01]  /*08f0*/  STL [R1+0x80], R0 ;  /* 0x0000800001007387 */ /* 0x0003e20000100800 */
[----:B------:R-:W-:Y:S01]  /*0900*/  @!P2 CS2R R10, SRZ ;  /* 0x00000000000aa805 */ /* 0x000fe2000001ff00 */
[----:B------:R-:W-:Y:S01]  /*0910*/  @!P1 CS2R R208, SRZ ;  /* 0x0000000000d09805 */ /* 0x000fe2000001ff00 */
[----:B------:R-:W-:Y:S01]  /*0920*/  @!P1 CS2R R16, SRZ ;  /* 0x0000000000109805 */ /* 0x000fe2000001ff00 */
[----:B0-----:R-:W-:Y:S01]  /*0930*/  PRMT R2, RZ, 0x7610, R33 ;  /* 0x00007610ff027816 */ /* 0x001fe20000000021 */
[----:B------:R0:W-:Y:S01]  /*0940*/  STL [R1+0x7c], R3 ;  /* 0x00007c0301007387 */ /* 0x0001e20000100800 */
[----:B------:R-:W-:Y:S01]  /*0950*/  @!P1 CS2R R18, SRZ ;  /* 0x0000000000129805 */ /* 0x000fe2000001ff00 */
[----:B------:R-:W-:Y:S01]  /*0960*/  @!P1 CS2R R14, SRZ ;  /* 0x00000000000e9805 */ /* 0x000fe2000001ff00 */
[----:B------:R-:W-:Y:S01]  /*0970*/  @!P2 CS2R R8, SRZ ;  /* 0x000000000008a805 */ /* 0x000fe2000001ff00 */
[----:B------:R2:W-:Y:S01]  /*0980*/  STL [R1+0x78], R2 ;  /* 0x0000780201007387 */ /* 0x0005e20000100800 */
[--C-:B-1----:R-:W-:Y:S01]  /*0990*/  PRMT R0, RZ, 0x5410, R34.reuse ;  /* 0x00005410ff007816 */ /* 0x102fe20000000022 */
[----:B------:R-:W-:Y:S01]  /*09a0*/  @!P2 CS2R R4, SRZ ;  /* 0x000000000004a805 */ /* 0x000fe2000001ff00 */
[----:B------:R-:W-:Y:S01]  /*09b0*/  @!P2 CS2R R6, SRZ ;  /* 0x000000000006a805 */ /* 0x000fe2000001ff00 */
[----:B------:R-:W-:Y:S01]  /*09c0*/  @!P1 CS2R R210, SRZ ;  /* 0x0000000000d29805 */ /* 0x000fe2000001ff00 */
[----:B------:R-:W-:Y:S01]  /*09d0*/  @!P1 CS2R R128, SRZ ;  /* 0x0000000000809805 */ /* 0x000fe2000001ff00 */
[----:B0-----:R-:W-:Y:S01]  /*09e0*/  PRMT R3, RZ, 0x7610, R34 ;  /* 0x00007610ff037816 */ /* 0x001fe20000000022 */
[----:B------:R0:W-:Y:S01]  /*09f0*/  STL [R1+0x74], R0 ;  /* 0x0000740001007387 */ /* 0x0001e20000100800 */
[----:B------:R-:W-:Y:S01]  /*0a00*/  @!P1 CS2R R130, SRZ ;  /* 0x0000000000829805 */ /* 0x000fe2000001ff00 */
[----:B------:R-:W-:Y:S01]  /*0a10*/  @!P2 CS2R R126, SRZ ;  /* 0x00000000007ea805 */ /* 0x000fe2000001ff00 */
[--C-:B--2---:R-:W-:Y:S01]  /*0a20*/  PRMT R2, RZ, 0x5410, R35.reuse ;  /* 0x00005410ff027816 */ /* 0x104fe20000000023 */
[----:B------:R1:W-:Y:S01]  /*0a30*/  STL [R1+0x70], R3 ;  /* 0x0000700301007387 */ /* 0x0003e20000100800 */
[----:B------:R-:W-:Y:S01]  /*0a40*/  @!P2 CS2R R120, SRZ ;  /* 0x000000000078a805 */ /* 0x000fe2000001ff00 */
[----:B------:R-:W-:Y:S01]  /*0a50*/  @!P2 CS2R R122, SRZ ;  /* 0x00000000007aa805 */ /* 0x000fe2000001ff00 */
[----:B------:R-:W-:Y:S01]  /*0a60*/  @!P2 CS2R R116, SRZ ;  /* 0x000000000074a805 */ /* 0x000fe2000001ff00 */
[----:B------:R2:W-:Y:S01]  /*0a70*/  STL [R1+0x6c], R2 ;  /* 0x00006c0201007387 */ /* 0x0005e20000100800 */
[----:B------:R-:W-:Y:S01]  /*0a80*/  @!P2 CS2R R118, SRZ ;  /* 0x000000000076a805 */ /* 0x000fe2000001ff00 */
[----:B0-----:R-:W-:Y:S01]  /*0a90*/  PRMT R0, RZ, 0x7610, R35 ;  /* 0x00007610ff007816 */ /* 0x001fe20000000023 */
[----:B------:R-:W-:Y:S01]  /*0aa0*/  @!P2 CS2R R112, SRZ ;  /* 0x000000000070a805 */ /* 0x000fe2000001ff00 */
[----:B------:R-:W-:Y:S01]  /*0ab0*/  @!P2 CS2R R114, SRZ ;  /* 0x000000000072a805 */ /* 0x000fe2000001ff00 */
[----:B------:R-:W-:Y:S01]  /*0ac0*/  @!P2 CS2R R104, SRZ ;  /* 0x000000000068a805 */ /* 0x000fe2000001ff00 */
[----:B-1----:R-:W-:Y:S01]  /*0ad0*/  PRMT R3, RZ, 0x5410, R29 ;  /* 0x00005410ff037816 */ /* 0x002fe2000000001d */
[----:B------:R0:W-:Y:S01]  /*0ae0*/  STL [R1+0x68], R0 ;  /* 0x0000680001007387 */ /* 0x0001e20000100800 */
[----:B------:R-:W-:Y:S01]  /*0af0*/  @!P2 CS2R R106, SRZ ;  /* 0x00000000006aa805 */ /* 0x000fe2000001ff00 */
[----:B------:R-:W-:Y:S01]  /*0b00*/  @!P2 CS2R R108, SRZ ;  /* 0x00000000006ca805 */ /* 0x000fe2000001ff00 */
[----:B--2---:R-:W-:Y:S01]  /*0b10*/  PRMT R2, RZ, 0x5410, R28 ;  /* 0x00005410ff027816 */ /* 0x004fe2000000001c */
[----:B------:R-:W-:Y:S01]  /*0b20*/  @!P2 CS2R R110, SRZ ;  /* 0x00000000006ea805 */ /* 0x000fe2000001ff00 */
[----:B------:R-:W-:-:S02]  /*0b30*/  PRMT R222, RZ, 0x5410, R10 ;  /* 0x00005410ffde7816 */ /* 0x000fc4000000000a */
[----:B------:R-:W-:Y:S01]  /*0b40*/  PRMT R221, RZ, 0x7610, R10 ;  /* 0x00007610ffdd7816 */ /* 0x000fe2000000000a */
[----:B------:R1:W-:Y:S01]  /*0b50*/  STL [R1+0x64], R2 ;  /* 0x0000640201007387 */ /* 0x0003e20000100800 */
[--C-:B------:R-:W-:Y:S02]  /*0b60*/  PRMT R220, RZ, 0x5410, R11.reuse ;  /* 0x00005410ffdc7816 */ /* 0x100fe4000000000b */
[----:B0-----:R-:W-:Y:S02]  /*0b70*/  PRMT R0, RZ, 0x7610, R28 ;  /* 0x00007610ff007816 */ /* 0x001fe4000000001c */
        /* <DEDUP_REMOVED lines=26> */
[----:B--2---:R-:W-:Y:S02]  /*0d20*/  PRMT R2, RZ, 0x5410, R24 ;  /* 0x00005410ff027816 */ /* 0x004fe40000000018 */
[----:B------:R-:W-:-:S02]  /*0d30*/  PRMT R225, RZ, 0x5410, R9 ;  /* 0x00005410ffe17816 */ /* 0x000fc40000000009 */
[----:B------:R-:W-:Y:S01]  /*0d40*/  PRMT R223, RZ, 0x7610, R9 ;  /* 0x00007610ffdf7816 */ /* 0x000fe20000000009 */
[----:B------:R1:W-:Y:S01]  /*0d50*/  STL [R1+0x44], R2 ;  /* 0x0000440201007387 */ /* 0x0003e20000100800 */
[----:B------:R-:W-:Y:S02]  /*0d60*/  PRMT R217, RZ, 0x5410, R4 ;  /* 0x00005410ffd97816 */ /* 0x000fe40000000004 */
[----:B0-----:R-:W-:Y:S02]  /*0d70*/  PRMT R0, RZ, 0x7610, R24 ;  /* 0x00007610ff007816 */ /* 0x001fe40000000018 */
[----:B------:R-:W-:Y:S02]  /*0d80*/  PRMT R24, RZ, 0x5410, R14 ;  /* 0x00005410ff187816 */ /* 0x000fe4000000000e */
[----:B------:R-:W-:Y:S01]  /*0d90*/  PRMT R207, RZ, 0x7610, R4 ;  /* 0x00007610ffcf7816 */ /* 0x000fe20000000004 */
[----:B------:R0:W-:Y:S01]  /*0da0*/  STL [R1+0x40], R0 ;  /* 0x0000400001007387 */ /* 0x0001e20000100800 */
[----:B------:R-:W-:-:S02]  /*0db0*/  PRMT R205, RZ, 0x5410, R5 ;  /* 0x00005410ffcd7816 */ /* 0x000fc40000000005 */
[----:B-1----:R-:W-:Y:S01]  /*0dc0*/  PRMT R2, RZ, 0x7610, R25 ;  /* 0x00007610ff027816 */ /* 0x002fe20000000019 */
[----:B------:R1:W-:Y:S01]  /*0dd0*/  STL [R1+0x3c], R3 ;  /* 0x00003c0301007387 */ /* 0x0003e20000100800 */
[----:B------:R-:W-:Y:S02]  /*0de0*/  PRMT R25, RZ, 0x7610, R13 ;  /* 0x00007610ff197816 */ /* 0x000fe4000000000d */
[----:B------:R-:W-:Y:S01]  /*0df0*/  PRMT R195, RZ, 0x7610, R5 ;  /* 0x00007610ffc37816 */ /* 0x000fe20000000005 */
        /* <DEDUP_REMOVED lines=20> */
[--C-:B------:R-:W-:Y:S01]  /*0f40*/  PRMT R194, RZ, 0x5410, R210.reuse ;  /* 0x00005410ffc27816 */ /* 0x100fe200000000d2 */
[----:B------:R1:W-:Y:S01]  /*0f50*/  STL [R1+0x24], R2 ;  /* 0x0000240201007387 */ /* 0x0003e20000100800 */
[----:B------:R-:W-:Y:S02]  /*0f60*/  PRMT R39, RZ, 0x7610, R210 ;  /* 0x00007610ff277816 */ /* 0x000fe400000000d2 */
[----:B0-----:R-:W-:Y:S02]  /*0f70*/  PRMT R0, RZ, 0x7610, R20 ;  /* 0x00007610ff007816 */ /* 0x001fe40000000014 */
[--C-:B------:R-:W-:Y:S02]  /*0f80*/  PRMT R38, RZ, 0x5410, R211.reuse ;  /* 0x00005410ff267816 */ /* 0x100fe400000000d3 */
        /* <DEDUP_REMOVED lines=15> */
[----:B------:R-:W-:Y:S01]  /*1080*/  STL [R1+0xc], R3 ;  /* 0x00000c0301007387 */ /* 0x000fe20000100800 */
[--C-:B------:R-:W-:Y:S02]  /*1090*/  PRMT R16, RZ, 0x5410, R130.reuse ;  /* 0x00005410ff107816 */ /* 0x100fe40000000082 */
[----:B------:R-:W-:Y:S01]  /*10a0*/  PRMT R15, RZ, 0x7610, R130 ;  /* 0x00007610ff0f7816 */ /* 0x000fe20000000082 */
[----:B------:R1:W-:Y:S01]  /*10b0*/  STL [R1+0x8], R2 ;  /* 0x0000080201007387 */ /* 0x0003e20000100800 */
[----:B------:R-:W-:-:S02]  /*10c0*/  PRMT R13, RZ, 0x7610, R131 ;  /* 0x00007610ff0d7816 */ /* 0x000fc40000000083 */
[----:B0-----:R-:W-:Y:S02]  /*10d0*/  PRMT R0, RZ, 0x7610, R23 ;  /* 0x00007610ff007816 */ /* 0x001fe40000000017 */
[----:B------:R-:W-:Y:S02]  /*10e0*/  PRMT R23, RZ, 0x7610, R14 ;  /* 0x00007610ff177816 */ /* 0x000fe4000000000e */
[----:B------:R-:W-:Y:S01]  /*10f0*/  PRMT R14, RZ, 0x5410, R131 ;  /* 0x00005410ff0e7816 */ /* 0x000fe20000000083 */
[----:B------:R0:W-:Y:S01]  /*1100*/  STL [R1+0x4], R0 ;  /* 0x0000040001007387 */ /* 0x0001e20000100800 */
[--C-:B------:R-:W-:Y:S02]  /*1110*/  PRMT R252, RZ, 0x5410, R125.reuse ;  /* 0x00005410fffc7816 */ /* 0x100fe4000000007d */
[----:B-1----:R-:W-:Y:S02]  /*1120*/  PRMT R2, RZ, 0x5410, R124 ;  /* 0x00005410ff027816 */ /* 0x002fe4000000007c */
[----:B------:R-:W-:-:S02]  /*1130*/  PRMT R248, RZ, 0x7610, R125 ;  /* 0x00007610fff87816 */ /* 0x000fc4000000007d */
[--C-:B------:R-:W-:Y:S01]  /*1140*/  PRMT R247, RZ, 0x5410, R126.reuse ;  /* 0x00005410fff77816 */ /* 0x100fe2000000007e */
[----:B------:R1:W-:Y:S01]  /*1150*/  STL [R1+0x1c], R2 ;  /* 0x00001c0201007387 */ /* 0x0003e20000100800 */
[----:B------:R-:W-:Y:S02]  /*1160*/  PRMT R246, RZ, 0x7610, R126 ;  /* 0x00007610fff67816 */ /* 0x000fe4000000007e */
[----:B0-----:R-:W-:Y:S02]  /*1170*/  PRMT R0, RZ, 0x7610, R124 ;  /* 0x00007610ff007816 */ /* 0x001fe4000000007c */
[--C-:B------:R-:W-:Y:S02]  /*1180*/  PRMT R245, RZ, 0x5410, R127.reuse ;  /* 0x00005410fff57816 */ /* 0x100fe4000000007f */
[----:B------:R-:W-:Y:S01]  /*1190*/  PRMT R244, RZ, 0x7610, R127 ;  /* 0x00007610fff47816 */ /* 0x000fe2000000007f */
[----:B------:R0:W-:Y:S01]  /*11a0*/  STL [R1], R0 ;  /* 0x0000000001007387 */ /* 0x0001e20000100800 */
[----:B------:R-:W-:-:S02]  /*11b0*/  PRMT R243, RZ, 0x5410, R120 ;  /* 0x00005410fff37816 */ /* 0x000fc40000000078 */
[----:B------:R-:W-:Y:S02]  /*11c0*/  PRMT R242, RZ, 0x7610, R120 ;  /* 0x00007610fff27816 */ /* 0x000fe40000000078 */
[--C-:B------:R-:W-:Y:S02]  /*11d0*/  PRMT R241, RZ, 0x5410, R121.reuse ;  /* 0x00005410fff17816 */ /* 0x100fe40000000079 */
[----:B------:R-:W-:Y:S02]  /*11e0*/  PRMT R240, RZ, 0x7610, R121 ;  /* 0x00007610fff07816 */ /* 0x000fe40000000079 */
[--C-:B------:R-:W-:Y:S02]  /*11f0*/  PRMT R239, RZ, 0x5410, R122.reuse ;  /* 0x00005410ffef7816 */ /* 0x100fe4000000007a */
[----:B------:R-:W-:Y:S02]  /*1200*/  PRMT R238, RZ, 0x7610, R122 ;  /* 0x00007610ffee7816 */ /* 0x000fe4000000007a */
        /* <DEDUP_REMOVED lines=17> */
[----:B-1----:R-:W-:Y:S02]  /*1320*/  PRMT R2, RZ, 0x7610, R115 ;  /* 0x00007610ff027816 */ /* 0x002fe40000000073 */
[----:B0-----:R-:W-:-:S02]  /*1330*/  PRMT R0, RZ, 0x5410, R104 ;  /* 0x00005410ff007816 */ /* 0x001fc40000000068 */
        /* <DEDUP_REMOVED lines=15> */
.L_x_570:
[----:B------:R-:W0:Y:S01]  /*1430*/  S2R R224, SR_TID.X ;  /* 0x0000000000e07919 */ /* 0x000e220000002100 */
[----:B------:R-:W-:Y:S01]  /*1440*/  IMAD R116, R143, c[0x0][0x168], RZ ;  /* 0x00005a008f747a24 */ /* 0x000fe200078e02ff */
[----:B------:R-:W-:Y:S01]  /*1450*/  ISETP.NE.U32.AND P1, PT, RZ, c[0x0][0x178], PT ;  /* 0x00005e00ff007a0c */ /* 0x000fe20003f25070 */
[----:B------:R-:W-:Y:S01]  /*1460*/  IMAD.MOV.U32 R189, RZ, RZ, 0x10 ;  /* 0x00000010ffbd7424 */ /* 0x000fe200078e00ff */
[----:B------:R-:W-:Y:S02]  /*1470*/  ISETP.NE.U32.AND P2, PT, RZ, c[0x0][0x180], PT ;  /* 0x00006000ff007a0c */ /* 0x000fe40003f45070 */
[----:B------:R-:W-:-:S02]  /*1480*/  SHF.R.S32.HI R117, RZ, 0x1f, R116 ;  /* 0x0000001fff757819 */ /* 0x000fc40000011474 */
[----:B------:R-:W-:Y:S02]  /*1490*/  ISETP.NE.AND.EX P1, PT, RZ, c[0x0][0x17c], PT, P1 ;  /* 0x00005f00ff007a0c */ /* 0x000fe40003f25310 */
[----:B------:R-:W-:Y:S02]  /*14a0*/  ISETP.NE.AND.EX P2, PT, RZ, c[0x0][0x184], PT, P2 ;  /* 0x00006100ff007a0c */ /* 0x000fe40003f45320 */
[----:B------:R-:W-:Y:S02]  /*14b0*/  LEA.HI R117, R117, R116, RZ, 0x3 ;  /* 0x0000007475757211 */ /* 0x000fe400078f18ff */
[----:B0-----:R-:W-:-:S04]  /*14c0*/  LOP3.LUT R224, R224, 0x1f, RZ, 0xc0, !PT ;  /* 0x0000001fe0e07812 */ /* 0x001fc800078ec0ff */
[----:B------:R-:W-:-:S04]  /*14d0*/  LEA.HI.SX32 R166, R117, R224, 0x1d ;  /* 0x000000e075a67211 */ /* 0x000fc800078feaff */
[C---:B------:R-:W-:Y:S01]  /*14e0*/  @P1 LEA R120, P3, R166.reuse, c[0x0][0x178], 0x4 ;  /* 0x00005e00a6781a11 */ /* 0x040fe200078620ff */
[C---:B------:R-:W-:Y:S01]  /*14f0*/  IMAD.WIDE.U32 R116, R166.reuse, R189, c[0x0][0x170] ;  /* 0x00005c00a6747625 */ /* 0x040fe200078e00bd */
[C---:B------:R-:W-:Y:S02]  /*1500*/  @P2 LEA R122, P4, R166.reuse, c[0x0][0x180], 0x4 ;  /* 0x00006000a67a2a11 */ /* 0x040fe400078820ff */
[C---:B------:R-:W-:Y:S02]  /*1510*/  @P1 LEA.HI.X R121, R166.reuse, c[0x0][0x17c], RZ, 0x4, P3 ;  /* 0x00005f00a6791a11 */ /* 0x040fe400018f24ff */
[----:B------:R-:W-:Y:S01]  /*1520*/  @P2 LEA.HI.X R123, R166, c[0x0][0x184], RZ, 0x4, P4 ;  /* 0x00006100a67b2a11 */ /* 0x000fe200020f24ff */
[----:B------:R-:W2:Y:S04]  /*1530*/  LDG.E.128 R116, [R116.64] ;  /* 0x0000000474747981 */ /* 0x000ea8000c1e1d00 */
[----:B------:R0:W5:Y:S04]  /*1540*/  @P1 LDG.E.128 R104, [R120.64] ;  /* 0x0000000478681981 */ /* 0x000168000c1e1d00 */
[----:B------:R0:W5:Y:S01]  /*1550*/  @P2 LDG.E.128 R108, [R122.64] ;  /* 0x000000047a6c2981 */ /* 0x000162000c1e1d00 */
[----:B------:R-:W-:-:S04]  /*1560*/  ISETP.NE.U32.AND P3, PT, RZ, c[0x0][0x178], PT ;  /* 0x00005e00ff007a0c */ /* 0x000fc80003f65070 */
[----:B------:R-:W-:Y:S02]  /*1570*/  ISETP.NE.AND.EX P3, PT, RZ, c[0x0][0x17c], PT, P3 ;  /* 0x00005f00ff007a0c */ /* 0x000fe40003f65330 */
[----:B--2---:R-:W-:-:S11]  /*1580*/  PRMT R167, RZ, 0x5410, R116 ;  /* 0x00005410ffa77816 */ /* 0x004fd60000000074 */
[----:B------:R-:W-:Y:S05]  /*1590*/  @P3 BRA `(.L_x_311) ;  /* 0x0000008000003947 */ /* 0x000fea0003800000 */
[----:B0-----:R-:W-:-:S04]  /*15a0*/  ISETP.NE.U32.AND P4, PT, RZ, c[0x0][0x180], PT ;  /* 0x00006000ff007a0c */ /* 0x001fc80003f85070 */
[----:B------:R-:W-:-:S13]  /*15b0*/  ISETP.NE.AND.EX P4, PT, RZ, c[0x0][0x184], PT, P4 ;  /* 0x00006100ff007a0c */ /* 0x000fda0003f85340 */
[----:B------:R-:W-:Y:S05]  /*15c0*/  @P4 BRA `(.L_x_312) ;  /* 0x0000002000004947 */ /* 0x000fea0003800000 */
[----:B------:R-:W-:Y:S05]  /*15d0*/  @P0 BRA `(.L_x_313) ;  /* 0x0000008000000947 */ /* 0x000fea0003800000 */
[----:B------:R-:W-:Y:S05]  /*15e0*/  BRA `(.L_x_314) ;  /* 0x0000009000007947 */ /* 0x000fea0003800000 */
.L_x_312:
[----:B-----5:R-:W-:-:S05]  /*15f0*/  PRMT R120, RZ, 0x5410, R108 ;  /* 0x00005410ff787816 */ /* 0x020fca000000006c */
[----:B------:R-:W-:Y:S01]  /*1600*/  FADD.FTZ R167, R167, R120 ;  /* 0x00000078a7a77221 */ /* 0x000fe20000010000 */
[----:B------:R-:W-:Y:S05]  /*1610*/  BRA `(.L_x_313) ;  /* 0x0000004000007947 */ /* 0x000fea0003800000 */
.L_x_311:
[----:B0----5:R-:W-:-:S05]  /*1620*/  PRMT R120, RZ, 0x5410, R104 ;  /* 0x00005410ff787816 */ /* 0x021fca0000000068 */
[----:B------:R-:W-:Y:S01]  /*1630*/  FADD.FTZ R167, R167, R120 ;  /* 0x00000078a7a77221 */ /* 0x000fe20000010000 */
[----:B------:R-:W-:-:S05]  /*1640*/  @P2 PRMT R120, RZ, 0x5410, R108 ;  /* 0x00005410ff782816 */ /* 0x000fca000000006c */
[----:B------:R-:W-:-:S05]  /*1650*/  @P2 FADD.FTZ R167, R167, R120 ;  /* 0x00000078a7a72221 */ /* 0x000fca0000010000 */
.L_x_313:
[----:B------:R-:W-:-:S04]  /*1660*/  F2FP.BF16.PACK_AB R120, RZ, R167 ;  /* 0x000000a7ff78723e */ /* 0x000fc800000010ff */
[----:B------:R-:W-:Y:S02]  /*1670*/  PRMT R112, R120, 0x7610, R112 ;  /* 0x0000761078707816 */ /* 0x000fe40000000070 */
.L_x_314:
[----:B------:R-:W-:Y:S01]  /*1680*/  PRMT R182, RZ, 0x7610, R116 ;  /* 0x00007610ffb67816 */ /* 0x000fe20000000074 */
[----:B------:R-:W-:Y:S05]  /*1690*/  @P3 BRA `(.L_x_315) ;  /* 0x0000008000003947 */ /* 0x000fea0003800000 */
[----:B------:R-:W-:-:S04]  /*16a0*/  ISETP.NE.U32.AND P4, PT, RZ, c[0x0][0x180], PT ;  /* 0x00006000ff007a0c */ /* 0x000fc80003f85070 */
[----:B------:R-:W-:-:S13]  /*16b0*/  ISETP.NE.AND.EX P4, PT, RZ, c[0x0][0x184], PT, P4 ;  /* 0x00006100ff007a0c */ /* 0x000fda0003f85340 */
[----:B------:R-:W-:Y:S05]  /*16c0*/  @P4 BRA `(.L_x_316) ;  /* 0x0000002000004947 */ /* 0x000fea0003800000 */
[----:B------:R-:W-:Y:S05]  /*16d0*/  @P0 BRA `(.L_x_317) ;  /* 0x0000008000000947 */ /* 0x000fea0003800000 */
[----:B------:R-:W-:Y:S05]  /*16e0*/  BRA `(.L_x_318) ;  /* 0x0000009000007947 */ /* 0x000fea0003800000 */
.L_x_316:
[----:B-----5:R-:W-:-:S05]  /*16f0*/  PRMT R121, RZ, 0x7610, R108 ;  /* 0x00007610ff797816 */ /* 0x020fca000000006c */
[----:B------:R-:W-:Y:S01]  /*1700*/  FADD.FTZ R182, R182, R121 ;  /* 0x00000079b6b67221 */ /* 0x000fe20000010000 */
[----:B------:R-:W-:Y:S05]  /*1710*/  BRA `(.L_x_317) ;  /* 0x0000004000007947 */ /* 0x000fea0003800000 */
.L_x_315:
[----:B-----5:R-:W-:-:S05]  /*1720*/  PRMT R121, RZ, 0x7610, R104 ;  /* 0x00007610ff797816 */ /* 0x020fca0000000068 */
[----:B------:R-:W-:Y:S01]  /*1730*/  FADD.FTZ R182, R182, R121 ;  /* 0x00000079b6b67221 */ /* 0x000fe20000010000 */
[----:B------:R-:W-:-:S05]  /*1740*/  @P2 PRMT R121, RZ, 0x7610, R108 ;  /* 0x00007610ff792816 */ /* 0x000fca000000006c */
[----:B------:R-:W-:-:S05]  /*1750*/  @P2 FADD.FTZ R182, R182, R121 ;  /* 0x00000079b6b62221 */ /* 0x000fca0000010000 */
.L_x_317:
[----:B------:R-:W-:-:S04]  /*1760*/  F2FP.BF16.PACK_AB R116, RZ, R182 ;  /* 0x000000b6ff74723e */ /* 0x000fc800000010ff */
[----:B------:R-:W-:Y:S02]  /*1770*/  PRMT R112, R112, 0x5410, R116 ;  /* 0x0000541070707816 */ /* 0x000fe40000000074 */
.L_x_318:
[----:B------:R-:W-:Y:S01]  /*1780*/  PRMT R181, RZ, 0x5410, R117 ;  /* 0x00005410ffb57816 */ /* 0x000fe20000000075 */
[----:B------:R-:W-:Y:S05]  /*1790*/  @P3 BRA `(.L_x_319) ;  /* 0x0000008000003947 */ /* 0x000fea0003800000 */
[----:B------:R-:W-:-:S04]  /*17a0*/  ISETP.NE.U32.AND P4, PT, RZ, c[0x0][0x180], PT ;  /* 0x00006000ff007a0c */ /* 0x000fc80003f85070 */
[----:B------:R-:W-:-:S13]  /*17b0*/  ISETP.NE.AND.EX P4, PT, RZ, c[0x0][0x184], PT, P4 ;  /* 0x00006100ff007a0c */ /* 0x000fda0003f85340 */
[----:B------:R-:W-:Y:S05]  /*17c0*/  @P4 BRA `(.L_x_320) ;  /* 0x0000002000004947 */ /* 0x000fea0003800000 */
[----:B------:R-:W-:Y:S05]  /*17d0*/  @P0 BRA `(.L_x_321) ;  /* 0x0000008000000947 */ /* 0x000fea0003800000 */
[----:B------:R-:W-:Y:S05]  /*17e0*/  BRA `(.L_x_322) ;  /* 0x0000009000007947 */ /* 0x000fea0003800000 */
.L_x_320:
[----:B-----5:R-:W-:-:S05]  /*17f0*/  PRMT R116, RZ, 0x5410, R109 ;  /* 0x00005410ff747816 */ /* 0x020fca000000006d */
[----:B------:R-:W-:Y:S01]  /*1800*/  FADD.FTZ R181, R181, R116 ;  /* 0x00000074b5b57221 */ /* 0x000fe20000010000 */
[----:B------:R-:W-:Y:S05]  /*1810*/  BRA `(.L_x_321) ;  /* 0x0000004000007947 */ /* 0x000fea0003800000 */
.L_x_319:
[----:B-----5:R-:W-:-:S05]  /*1820*/  PRMT R116, RZ, 0x5410, R105 ;  /* 0x00005410ff747816 */ /* 0x020fca0000000069 */
[----:B------:R-:W-:Y:S01]  /*1830*/  FADD.FTZ R181, R181, R116 ;  /* 0x00000074b5b57221 */ /* 0x000fe20000010000 */
[----:B------:R-:W-:-:S05]  /*1840*/  @P2 PRMT R116, RZ, 0x5410, R109 ;  /* 0x00005410ff742816 */ /* 0x000fca000000006d */
[----:B------:R-:W-:-:S05]  /*1850*/  @P2 FADD.FTZ R181, R181, R116 ;  /* 0x00000074b5b52221 */ /* 0x000fca0000010000 */
.L_x_321:
[----:B------:R-:W-:-:S04]  /*1860*/  F2FP.BF16.PACK_AB R116, RZ, R181 ;  /* 0x000000b5ff74723e */ /* 0x000fc800000010ff */
[----:B------:R-:W-:Y:S02]  /*1870*/  PRMT R113, R116, 0x7610, R113 ;  /* 0x0000761074717816 */ /* 0x000fe40000000071 */
.L_x_322:
[----:B------:R-:W-:Y:S01]  /*1880*/  PRMT R183, RZ, 0x7610, R117 ;  /* 0x00007610ffb77816 */ /* 0x000fe20000000075 */
[----:B------:R-:W-:Y:S05]  /*1890*/  @P3 BRA `(.L_x_323) ;  /* 0x0000008000003947 */ /* 0x000fea0003800000 */
[----:B------:R-:W-:-:S04]  /*18a0*/  ISETP.NE.U32.AND P4, PT, RZ, c[0x0][0x180], PT ;  /* 0x00006000ff007a0c */ /* 0x000fc80003f85070 */
[----:B------:R-:W-:-:S13]  /*18b0*/  ISETP.NE.AND.EX P4, PT, RZ, c[0x0][0x184], PT, P4 ;  /* 0x00006100ff007a0c */ /* 0x000fda0003f85340 */
[----:B------:R-:W-:Y:S05]  /*18c0*/  @P4 BRA `(.L_x_324) ;  /* 0x0000002000004947 */ /* 0x000fea0003800000 */
[----:B------:R-:W-:Y:S05]  /*18d0*/  @P0 BRA `(.L_x_325) ;  /* 0x0000008000000947 */ /* 0x000fea0003800000 */
[----:B------:R-:W-:Y:S05]  /*18e0*/  BRA `(.L_x_326) ;  /* 0x0000009000007947 */ /* 0x000fea0003800000 */
.L_x_324:
[----:B-----5:R-:W-:-:S05]  /*18f0*/  PRMT R116, RZ, 0x7610, R109 ;  /* 0x00007610ff747816 */ /* 0x020fca000000006d */
[----:B------:R-:W-:Y:S01]  /*1900*/  FADD.FTZ R183, R183, R116 ;  /* 0x00000074b7b77221 */ /* 0x000fe20000010000 */
[----:B------:R-:W-:Y:S05]  /*1910*/  BRA `(.L_x_325) ;  /* 0x0000004000007947 */ /* 0x000fea0003800000 */
.L_x_323:
[----:B-----5:R-:W-:-:S05]  /*1920*/  PRMT R116, RZ, 0x7610, R105 ;  /* 0x00007610ff747816 */ /* 0x020fca0000000069 */
[----:B------:R-:W-:Y:S01]  /*1930*/  FADD.FTZ R183, R183, R116 ;  /* 0x00000074b7b77221 */ /* 0x000fe20000010000 */
[----:B------:R-:W-:-:S05]  /*1940*/  @P2 PRMT R116, RZ, 0x7610, R109 ;  /* 0x00007610ff742816 */ /* 0x000fca000000006d */
[----:B------:R-:W-:-:S05]  /*1950*/  @P2 FADD.FTZ R183, R183, R116 ;  /* 0x00000074b7b72221 */ /* 0x000fca0000010000 */
.L_x_325:
[----:B------:R-:W-:-:S04]  /*1960*/  F2FP.BF16.PACK_AB R116, RZ, R183 ;  /* 0x000000b7ff74723e */ /* 0x000fc800000010ff */
[----:B------:R-:W-:Y:S02]  /*1970*/  PRMT R113, R113, 0x5410, R116 ;  /* 0x0000541071717816 */ /* 0x000fe40000000074 */
.L_x_326:
[----:B------:R-:W-:Y:S01]  /*1980*/  PRMT R177, RZ, 0x5410, R118 ;  /* 0x00005410ffb17816 */ /* 0x000fe20000000076 */
[----:B------:R-:W-:Y:S05]  /*1990*/  @P3 BRA `(.L_x_327) ;  /* 0x0000008000003947 */ /* 0x000fea0003800000 */
[----:B------:R-:W-:-:S04]  /*19a0*/  ISETP.NE.U32.AND P4, PT, RZ, c[0x0][0x180], PT ;  /* 0x00006000ff007a0c */ /* 0x000fc80003f85070 */
[----:B------:R-:W-:-:S13]  /*19b0*/  ISETP.NE.AND.EX P4, PT, RZ, c[0x0][0x184], PT, P4 ;  /* 0x00006100ff007a0c */ /* 0x000fda0003f85340 */
[----:B------:R-:W-:Y:S05]  /*19c0*/  @P4 BRA `(.L_x_328) ;  /* 0x0000002000004947 */ /* 0x000fea0003800000 */
[----:B------:R-:W-:Y:S05]  /*19d0*/  @P0 BRA `(.L_x_329) ;  /* 0x0000008000000947 */ /* 0x000fea0003800000 */
[----:B------:R-:W-:Y:S05]  /*19e0*/  BRA `(.L_x_330) ;  /* 0x0000009000007947 */ /* 0x000fea0003800000 */
.L_x_328:
[----:B-----5:R-:W-:-:S05]  /*19f0*/  PRMT R116, RZ, 0x5410, R110 ;  /* 0x00005410ff747816 */ /* 0x020fca000000006e */
[----:B------:R-:W-:Y:S01]  /*1a00*/  FADD.FTZ R177, R177, R116 ;  /* 0x00000074b1b17221 */ /* 0x000fe20000010000 */
[----:B------:R-:W-:Y:S05]  /*1a10*/  BRA `(.L_x_329) ;  /* 0x0000004000007947 */ /* 0x000fea0003800000 */
.L_x_327:
[----:B-----5:R-:W-:-:S05]  /*1a20*/  PRMT R116, RZ, 0x5410, R106 ;  /* 0x00005410ff747816 */ /* 0x020fca000000006a */
[----:B------:R-:W-:Y:S01]  /*1a30*/  FADD.FTZ R177, R177, R116 ;  /* 0x00000074b1b17221 */ /* 0x000fe20000010000 */
[----:B------:R-:W-:-:S05]  /*1a40*/  @P2 PRMT R116, RZ, 0x5410, R110 ;  /* 0x00005410ff742816 */ /* 0x000fca000000006e */
[----:B------:R-:W-:-:S05]  /*1a50*/  @P2 FADD.FTZ R177, R177, R116 ;  /* 0x00000074b1b12221 */ /* 0x000fca0000010000 */
.L_x_329:
[----:B------:R-:W-:-:S04]  /*1a60*/  F2FP.BF16.PACK_AB R116, RZ, R177 ;  /* 0x000000b1ff74723e */ /* 0x000fc800000010ff */
[----:B------:R-:W-:Y:S02]  /*1a70*/  PRMT R114, R116, 0x7610, R114 ;  /* 0x0000761074727816 */ /* 0x000fe40000000072 */
.L_x_330:
[----:B------:R-:W-:Y:S01]  /*1a80*/  PRMT R180, RZ, 0x7610, R118 ;  /* 0x00007610ffb47816 */ /* 0x000fe20000000076 */
[----:B------:R-:W-:Y:S05]  /*1a90*/  @P3 BRA `(.L_x_331) ;  /* 0x0000008000003947 */ /* 0x000fea0003800000 */
[----:B------:R-:W-:-:S04]  /*1aa0*/  ISETP.NE.U32.AND P4, PT, RZ, c[0x0][0x180], PT ;  /* 0x00006000ff007a0c */ /* 0x000fc80003f85070 */
[----:B------:R-:W-:-:S13]  /*1ab0*/  ISETP.NE.AND.EX P4, PT, RZ, c[0x0][0x184], PT, P4 ;  /* 0x00006100ff007a0c */ /* 0x000fda0003f85340 */
[----:B------:R-:W-:Y:S05]  /*1ac0*/  @P4 BRA `(.L_x_332) ;  /* 0x0000002000004947 */ /* 0x000fea0003800000 */
[----:B------:R-:W-:Y:S05]  /*1ad0*/  @P0 BRA `(.L_x_333) ;  /* 0x0000008000000947 */ /* 0x000fea0003800000 */
[----:B------:R-:W-:Y:S05]  /*1ae0*/  BRA `(.L_x_334) ;  /* 0x0000009000007947 */ /* 0x000fea0003800000 */
.L_x_332:
[----:B-----5:R-:W-:-:S05]  /*1af0*/  PRMT R117, RZ, 0x7610, R110 ;  /* 0x00007610ff757816 */ /* 0x020fca000000006e */
[----:B------:R-:W-:Y:S01]  /*1b00*/  FADD.FTZ R180, R180, R117 ;  /* 0x00000075b4b47221 */ /* 0x000fe20000010000 */
[----:B------:R-:W-:Y:S05]  /*1b10*/  BRA `(.L_x_333) ;  /* 0x0000004000007947 */ /* 0x000fea0003800000 */
.L_x_331:
[----:B-----5:R-:W-:-:S05]  /*1b20*/  PRMT R117, RZ, 0x7610, R106 ;  /* 0x00007610ff757816 */ /* 0x020fca000000006a */
[----:B------:R-:W-:Y:S01]  /*1b30*/  FADD.FTZ R180, R180, R117 ;  /* 0x00000075b4b47221 */ /* 0x000fe20000010000 */
[----:B------:R-:W-:-:S05]  /*1b40*/  @P2 PRMT R117, RZ, 0x7610, R110 ;  /* 0x00007610ff752816 */ /* 0x000fca000000006e */
[----:B------:R-:W-:-:S05]  /*1b50*/  @P2 FADD.FTZ R180, R180, R117 ;  /* 0x00000075b4b42221 */ /* 0x000fca0000010000 */
.L_x_333:
[----:B------:R-:W-:-:S04]  /*1b60*/  F2FP.BF16.PACK_AB R116, RZ, R180 ;  /* 0x000000b4ff74723e */ /* 0x000fc800000010ff */
[----:B------:R-:W-:Y:S02]  /*1b70*/  PRMT R114, R114, 0x5410, R116 ;  /* 0x0000541072727816 */ /* 0x000fe40000000074 */
.L_x_334:
[----:B------:R-:W-:Y:S01]  /*1b80*/  PRMT R178, RZ, 0x5410, R119 ;  /* 0x00005410ffb27816 */ /* 0x000fe20000000077 */
[----:B------:R-:W-:Y:S05]  /*1b90*/  @P3 BRA `(.L_x_335) ;  /* 0x0000008000003947 */ /* 0x000fea0003800000 */
[----:B------:R-:W-:-:S04]  /*1ba0*/  ISETP.NE.U32.AND P4, PT, RZ, c[0x0][0x180], PT ;  /* 0x00006000ff007a0c */ /* 0x000fc80003f85070 */
[----:B------:R-:W-:-:S13]  /*1bb0*/  ISETP.NE.AND.EX P4, PT, RZ, c[0x0][0x184], PT, P4 ;  /* 0x00006100ff007a0c */ /* 0x000fda0003f85340 */
[----:B------:R-:W-:Y:S05]  /*1bc0*/  @P4 BRA `(.L_x_336) ;  /* 0x0000002000004947 */ /* 0x000fea0003800000 */
[----:B------:R-:W-:Y:S05]  /*1bd0*/  @P0 BRA `(.L_x_337) ;  /* 0x0000008000000947 */ /* 0x000fea0003800000 */
[----:B------:R-:W-:Y:S05]  /*1be0*/  BRA `(.L_x_338) ;  /* 0x0000009000007947 */ /* 0x000fea0003800000 */
.L_x_336:
[----:B-----5:R-:W-:-:S05]  /*1bf0*/  PRMT R117, RZ, 0x5410, R111 ;  /* 0x00005410ff757816 */ /* 0x020fca000000006f */
[----:B------:R-:W-:Y:S01]  /*1c00*/  FADD.FTZ R178, R178, R117 ;  /* 0x00000075b2b27221 */ /* 0x000fe20000010000 */
[----:B------:R-:W-:Y:S05]  /*1c10*/  BRA `(.L_x_337) ;  /* 0x0000004000007947 */ /* 0x000fea0003800000 */
.L_x_335:
[----:B-----5:R-:W-:-:S05]  /*1c20*/  PRMT R117, RZ, 0x5410, R107 ;  /* 0x00005410ff757816 */ /* 0x020fca000000006b */
[----:B------:R-:W-:Y:S01]  /*1c30*/  FADD.FTZ R178, R178, R117 ;  /* 0x00000075b2b27221 */ /* 0x000fe20000010000 */
[----:B------:R-:W-:-:S05]  /*1c40*/  @P2 PRMT R117, RZ, 0x5410, R111 ;  /* 0x00005410ff752816 */ /* 0x000fca000000006f */
[----:B------:R-:W-:-:S05]  /*1c50*/  @P2 FADD.FTZ R178, R178, R117 ;  /* 0x00000075b2b22221 */ /* 0x000fca0000010000 */
.L_x_337:
[----:B------:R-:W-:-:S04]  /*1c60*/  F2FP.BF16.PACK_AB R116, RZ, R178 ;  /* 0x000000b2ff74723e */ /* 0x000fc800000010ff */
[----:B------:R-:W-:Y:S02]  /*1c70*/  PRMT R115, R116, 0x7610, R115 ;  /* 0x0000761074737816 */ /* 0x000fe40000000073 */
.L_x_338:
[----:B------:R-:W-:Y:S01]  /*1c80*/  PRMT R179, RZ, 0x7610, R119 ;  /* 0x00007610ffb37816 */ /* 0x000fe20000000077 */
[----:B------:R-:W-:Y:S05]  /*1c90*/  @P3 BRA `(.L_x_339) ;  /* 0x0000008000003947 */ /* 0x000fea0003800000 */
[----:B------:R-:W-:-:S04]  /*1ca0*/  ISETP.NE.U32.AND P4, PT, RZ, c[0x0][0x180], PT ;  /* 0x00006000ff007a0c */ /* 0x000fc80003f85070 */
[----:B------:R-:W-:-:S13]  /*1cb0*/  ISETP.NE.AND.EX P4, PT, RZ, c[0x0][0x184], PT, P4 ;  /* 0x00006100ff007a0c */ /* 0x000fda0003f85340 */
[----:B------:R-:W-:Y:S05]  /*1cc0*/  @P4 BRA `(.L_x_340) ;  /* 0x0000002000004947 */ /* 0x000fea0003800000 */
[----:B------:R-:W-:Y:S05]  /*1cd0*/  @P0 BRA `(.L_x_341) ;  /* 0x0000008000000947 */ /* 0x000fea0003800000 */
[----:B------:R-:W-:Y:S05]  /*1ce0*/  BRA `(.L_x_342) ;  /* 0x0000009000007947 */ /* 0x000fea0003800000 */
.L_x_340:
[----:B-----5:R-:W-:-:S05]  /*1cf0*/  PRMT R116, RZ, 0x7610, R111 ;  /* 0x00007610ff747816 */ /* 0x020fca000000006f */
[----:B------:R-:W-:Y:S01]  /*1d00*/  FADD.FTZ R179, R179, R116 ;  /* 0x00000074b3b37221 */ /* 0x000fe20000010000 */
[----:B------:R-:W-:Y:S05]  /*1d10*/  BRA `(.L_x_341) ;  /* 0x0000004000007947 */ /* 0x000fea0003800000 */
.L_x_339:
[----:B-----5:R-:W-:-:S05]  /*1d20*/  PRMT R116, RZ, 0x7610, R107 ;  /* 0x00007610ff747816 */ /* 0x020fca000000006b */
[----:B------:R-:W-:Y:S01]  /*1d30*/  FADD.FTZ R179, R179, R116 ;  /* 0x00000074b3b37221 */ /* 0x000fe20000010000 */
[----:B------:R-:W-:-:S05]  /*1d40*/  @P2 PRMT R116, RZ, 0x7610, R111 ;  /* 0x00007610ff742816 */ /* 0x000fca000000006f */
[----:B------:R-:W-:-:S05]  /*1d50*/  @P2 FADD.FTZ R179, R179, R116 ;  /* 0x00000074b3b32221 */ /* 0x000fca0000010000 */
.L_x_341:
[----:B------:R-:W-:-:S04]  /*1d60*/  F2FP.BF16.PACK_AB R116, RZ, R179 ;  /* 0x000000b3ff74723e */ /* 0x000fc800000010ff */
[----:B------:R-:W-:Y:S02]  /*1d70*/  PRMT R115, R115, 0x5410, R116 ;  /* 0x0000541073737816 */ /* 0x000fe40000000074 */
.L_x_342:
[C---:B------:R-:W-:Y:S02]  /*1d80*/  IADD3 R123, R166.reuse, 0x20, RZ ;  /* 0x00000020a67b7810 */ /* 0x040fe40007ffe0ff */
[----:B------:R-:W-:-:S03]  /*1d90*/  @P0 LEA R118, P4, R166, c[0x0][0x188], 0x4 ;  /* 0x00006200a6760a11 */ /* 0x000fc600078820ff */
[----:B------:R-:W-:Y:S01]  /*1da0*/  IMAD.WIDE.U32 R116, R123, R189, c[0x0][0x170] ;  /* 0x00005c007b747625 */ /* 0x000fe200078e00bd */
[----:B------:R-:W-:-:S03]  /*1db0*/  @P0 LEA.HI.X R119, R166, c[0x0][0x18c], RZ, 0x4, P4 ;  /* 0x00006300a6770a11 */ /* 0x000fc600020f24ff */
[CC--:B------:R-:W-:Y:S02]  /*1dc0*/  @P1 IMAD.WIDE.U32 R120, R123.reuse, R189.reuse, c[0x0][0x178] ;  /* 0x00005e007b781625 */ /* 0x0c0fe400078e00bd */
[----:B------:R0:W-:Y:S02]  /*1dd0*/  @P0 STG.E.128 [R118.64], R112 ;  /* 0x0000007076000986 */ /* 0x0001e4000c101d04 */
[----:B------:R-:W-:Y:S02]  /*1de0*/  @P2 IMAD.WIDE.U32 R124, R123, R189, c[0x0][0x180] ;  /* 0x000060007b7c2625 */ /* 0x000fe400078e00bd */
[----:B-----5:R1:W5:Y:S04]  /*1df0*/  @P1 LDG.E.128 R104, [R120.64] ;  /* 0x0000000478681981 */ /* 0x020368000c1e1d00 */
[----:B------:R1:W5:Y:S04]  /*1e00*/  @P2 LDG.E.128 R108, [R124.64] ;  /* 0x000000047c6c2981 */ /* 0x000368000c1e1d00 */
[----:B0-----:R-:W2:Y:S02]  /*1e10*/  LDG.E.128 R116, [R116.64] ;  /* 0x0000000474747981 */ /* 0x001ea4000c1e1d00 */
[----:B--2---:R-:W-:Y:S01]  /*1e20*/  PRMT R159, RZ, 0x5410, R116 ;  /* 0x00005410ff9f7816 */ /* 0x004fe20000000074 */
[----:B------:R-:W-:Y:S05]  /*1e30*/  @P3 BRA `(.L_x_343) ;  /* 0x0000008000003947 */ /* 0x000fea0003800000 */
[----:B-1----:R-:W-:-:S04]  /*1e40*/  ISETP.NE.U32.AND P4, PT, RZ, c[0x0][0x180], PT ;  /* 0x00006000ff007a0c */ /* 0x002fc80003f85070 */
[----:B------:R-:W-:-:S13]  /*1e50*/  ISETP.NE.AND.EX P4, PT, RZ, c[0x0][0x184], PT, P4 ;  /* 0x00006100ff007a0c */ /* 0x000fda0003f85340 */
[----:B------:R-:W-:Y:S05]  /*1e60*/  @P4 BRA `(.L_x_344) ;  /* 0x0000002000004947 */ /* 0x000fea0003800000 */
[----:B------:R-:W-:Y:S05]  /*1e70*/  @P0 BRA `(.L_x_345) ;  /* 0x0000008000000947 */ /* 0x000fea0003800000 */
[----:B------:R-:W-:Y:S05]  /*1e80*/  BRA `(.L_x_346) ;  /* 0x0000009000007947 */ /* 0x000fea0003800000 */
.L_x_344:
[----:B-----5:R-:W-:-:S05]  /*1e90*/  PRMT R120, RZ, 0x5410, R108 ;  /* 0x00005410ff787816 */ /* 0x020fca000000006c */
[----:B------:R-:W-:Y:S01]  /*1ea0*/  FADD.FTZ R159, R120, R159 ;  /* 0x0000009f789f7221 */ /* 0x000fe20000010000 */
[----:B------:R-:W-:Y:S05]  /*1eb0*/  BRA `(.L_x_345) ;  /* 0x0000004000007947 */ /* 0x000fea0003800000 */
.L_x_343:
[----:B-1---5:R-:W-:-:S05]  /*1ec0*/  PRMT R120, RZ, 0x5410, R104 ;  /* 0x00005410ff787816 */ /* 0x022fca0000000068 */
[----:B------:R-:W-:Y:S01]  /*1ed0*/  FADD.FTZ R159, R120, R159 ;  /* 0x0000009f789f7221 */ /* 0x000fe20000010000 */
[----:B------:R-:W-:-:S05]  /*1ee0*/  @P2 PRMT R120, RZ, 0x5410, R108 ;  /* 0x00005410ff782816 */ /* 0x000fca000000006c */
[----:B------:R-:W-:-:S05]  /*1ef0*/  @P2 FADD.FTZ R159, R120, R159 ;  /* 0x0000009f789f2221 */ /* 0x000fca0000010000 */
.L_x_345:
[----:B------:R-:W-:-:S04]  /*1f00*/  F2FP.BF16.PACK_AB R120, RZ, R159 ;  /* 0x0000009fff78723e */ /* 0x000fc800000010ff */
[----:B------:R-:W-:Y:S02]  /*1f10*/  PRMT R112, R120, 0x7610, R112 ;  /* 0x0000761078707816 */ /* 0x000fe40000000070 */
.L_x_346:
[----:B------:R-:W-:Y:S01]  /*1f20*/  PRMT R171, RZ, 0x7610, R116 ;  /* 0x00007610ffab7816 */ /* 0x000fe20000000074 */
[----:B------:R-:W-:Y:S05]  /*1f30*/  @P3 BRA `(.L_x_347) ;  /* 0x0000008000003947 */ /* 0x000fea0003800000 */
[----:B------:R-:W-:-:S04]  /*1f40*/  ISETP.NE.U32.AND P4, PT, RZ, c[0x0][0x180], PT ;  /* 0x00006000ff007a0c */ /* 0x000fc80003f85070 */
[----:B------:R-:W-:-:S13]  /*1f50*/  ISETP.NE.AND.EX P4, PT, RZ, c[0x0][0x184], PT, P4 ;  /* 0x00006100ff007a0c */ /* 0x000fda0003f85340 */
[----:B------:R-:W-:Y:S05]  /*1f60*/  @P4 BRA `(.L_x_348) ;  /* 0x0000002000004947 */ /* 0x000fea0003800000 */
[----:B------:R-:W-:Y:S05]  /*1f70*/  @P0 BRA `(.L_x_349) ;  /* 0x0000008000000947 */ /* 0x000fea0003800000 */
[----:B------:R-:W-:Y:S05]  /*1f80*/  BRA `(.L_x_350) ;  /* 0x0000009000007947 */ /* 0x000fea0003800000 */
.L_x_348:
[----:B-----5:R-:W-:-:S05]  /*1f90*/  PRMT R116, RZ, 0x7610, R108 ;  /* 0x00007610ff747816 */ /* 0x020fca000000006c */
[----:B------:R-:W-:Y:S01]  /*1fa0*/  FADD.FTZ R171, R116, R171 ;  /* 0x000000ab74ab7221 */ /* 0x000fe20000010000 */
[----:B------:R-:W-:Y:S05]  /*1fb0*/  BRA `(.L_x_349) ;  /* 0x0000004000007947 */ /* 0x000fea0003800000 */
.L_x_347:
[----:B-----5:R-:W-:-:S05]  /*1fc0*/  PRMT R116, RZ, 0x7610, R104 ;  /* 0x00007610ff747816 */ /* 0x020fca0000000068 */
[----:B------:R-:W-:Y:S01]  /*1fd0*/  FADD.FTZ R171, R116, R171 ;  /* 0x000000ab74ab7221 */ /* 0x000fe20000010000 */
[----:B------:R-:W-:-:S05]  /*1fe0*/  @P2 PRMT R116, RZ, 0x7610, R108 ;  /* 0x00007610ff742816 */ /* 0x000fca000000006c */
[----:B------:R-:W-:-:S05]  /*1ff0*/  @P2 FADD.FTZ R171, R116, R171 ;  /* 0x000000ab74ab2221 */ /* 0x000fca0000010000 */
.L_x_349:
[----:B------:R-:W-:-:S04]  /*2000*/  F2FP.BF16.PACK_AB R116, RZ, R171 ;  /* 0x000000abff74723e */ /* 0x000fc800000010ff */
[----:B------:R-:W-:Y:S02]  /*2010*/  PRMT R112, R112, 0x5410, R116 ;  /* 0x0000541070707816 */ /* 0x000fe40000000074 */
.L_x_350:
[----:B------:R-:W-:Y:S01]  /*2020*/  PRMT R160, RZ, 0x5410, R117 ;  /* 0x00005410ffa07816 */ /* 0x000fe20000000075 */
[----:B------:R-:W-:Y:S05]  /*2030*/  @P3 BRA `(.L_x_351) ;  /* 0x0000008000003947 */ /* 0x000fea0003800000 */
[----:B------:R-:W-:-:S04]  /*2040*/  ISETP.NE.U32.AND P4, PT, RZ, c[0x0][0x180], PT ;  /* 0x00006000ff007a0c */ /* 0x000fc80003f85070 */
[----:B------:R-:W-:-:S13]  /*2050*/  ISETP.NE.AND.EX P4, PT, RZ, c[0x0][0x184], PT, P4 ;  /* 0x00006100ff007a0c */ /* 0x000fda0003f85340 */
[----:B------:R-:W-:Y:S05]  /*2060*/  @P4 BRA `(.L_x_352) ;  /* 0x0000002000004947 */ /* 0x000fea0003800000 */
[----:B------:R-:W-:Y:S05]  /*2070*/  @P0 BRA `(.L_x_353) ;  /* 0x0000008000000947 */ /* 0x000fea0003800000 */
[----:B------:R-:W-:Y:S05]  /*2080*/  BRA `(.L_x_354) ;  /* 0x0000009000007947 */ /* 0x000fea0003800000 */
.L_x_352:
[----:B-----5:R-:W-:-:S05]  /*2090*/  PRMT R121, RZ, 0x5410, R109 ;  /* 0x00005410ff797816 */ /* 0x020fca000000006d */
[----:B------:R-:W-:Y:S01]  /*20a0*/  FADD.FTZ R160, R121, R160 ;  /* 0x000000a079a07221 */ /* 0x000fe20000010000 */
[----:B------:R-:W-:Y:S05]  /*20b0*/  BRA `(.L_x_353) ;  /* 0x0000004000007947 */ /* 0x000fea0003800000 */
.L_x_351:
[----:B-----5:R-:W-:-:S05]  /*20c0*/  PRMT R121, RZ, 0x5410, R105 ;  /* 0x00005410ff797816 */ /* 0x020fca0000000069 */
[----:B------:R-:W-:Y:S01]  /*20d0*/  FADD.FTZ R160, R121, R160 ;  /* 0x000000a079a07221 */ /* 0x000fe20000010000 */
[----:B------:R-:W-:-:S05]  /*20e0*/  @P2 PRMT R121, RZ, 0x5410, R109 ;  /* 0x00005410ff792816 */ /* 0x000fca000000006d */
[----:B------:R-:W-:-:S05]  /*20f0*/  @P2 FADD.FTZ R160, R121, R160 ;  /* 0x000000a079a02221 */ /* 0x000fca0000010000 */
.L_x_353:
[----:B------:R-:W-:-:S04]  /*2100*/  F2FP.BF16.PACK_AB R116, RZ, R160 ;  /* 0x000000a0ff74723e */ /* 0x000fc800000010ff */
[----:B------:R-:W-:Y:S02]  /*2110*/  PRMT R113, R116, 0x7610, R113 ;  /* 0x0000761074717816 */ /* 0x000fe40000000071 */
.L_x_354:
[----:B------:R-:W-:Y:S01]  /*2120*/  PRMT R172, RZ, 0x7610, R117 ;  /* 0x00007610ffac7816 */ /* 0x000fe20000000075 */
[----:B------:R-:W-:Y:S05]  /*2130*/  @P3 BRA `(.L_x_355) ;  /* 0x0000008000003947 */ /* 0x000fea0003800000 */
[----:B------:R-:W-:-:S04]  /*2140*/  ISETP.NE.U32.AND P4, PT, RZ, c[0x0][0x180], PT ;  /* 0x00006000ff007a0c */ /* 0x000fc80003f85070 */
[----:B------:R-:W-:-:S13]  /*2150*/  ISETP.NE.AND.EX P4, PT, RZ, c[0x0][0x184], PT, P4 ;  /* 0x00006100ff007a0c */ /* 0x000fda0003f85340 */
[----:B------:R-:W-:Y:S05]  /*2160*/  @P4 BRA `(.L_x_356) ;  /* 0x0000002000004947 */ /* 0x000fea0003800000 */
[----:B------:R-:W-:Y:S05]  /*2170*/  @P0 BRA `(.L_x_357) ;  /* 0x0000008000000947 */ /* 0x000fea0003800000 */
[----:B------:R-:W-:Y:S05]  /*2180*/  BRA `(.L_x_358) ;  /* 0x0000009000007947 */ /* 0x000fea0003800000 */
.L_x_356:
[----:B-----5:R-:W-:-:S05]  /*2190*/  PRMT R117, RZ, 0x7610, R109 ;  /* 0x00007610ff757816 */ /* 0x020fca000000006d */
[----:B------:R-:W-:Y:S01]  /*21a0*/  FADD.FTZ R172, R117, R172 ;  /* 0x000000ac75ac7221 */ /* 0x000fe20000010000 */
[----:B------:R-:W-:Y:S05]  /*21b0*/  BRA `(.L_x_357) ;  /* 0x0000004000007947 */ /* 0x000fea0003800000 */
.L_x_355:
[----:B-----5:R-:W-:-:S05]  /*21c0*/  PRMT R117, RZ, 0x7610, R105 ;  /* 0x00007610ff757816 */ /* 0x020fca0000000069 */
[----:B------:R-:W-:Y:S01]  /*21d0*/  FADD.FTZ R172, R117, R172 ;  /* 0x000000ac75ac7221 */ /* 0x000fe20000010000 */
[----:B------:R-:W-:-:S05]  /*21e0*/  @P2 PRMT R117, RZ, 0x7610, R109 ;  /* 0x00007610ff752816 */ /* 0x000fca000000006d */
[----:B------:R-:W-:-:S05]  /*21f0*/  @P2 FADD.FTZ R172, R117, R172 ;  /* 0x000000ac75ac2221 */ /* 0x000fca0000010000 */
.L_x_357:
[----:B------:R-:W-:-:S04]  /*2200*/  F2FP.BF16.PACK_AB R116, RZ, R172 ;  /* 0x000000acff74723e */ /* 0x000fc800000010ff */
[----:B------:R-:W-:Y:S02]  /*2210*/  PRMT R113, R113, 0x5410, R116 ;  /* 0x0000541071717816 */ /* 0x000fe40000000074 */
.L_x_358:
[----:B------:R-:W-:Y:S01]  /*2220*/  PRMT R173, RZ, 0x5410, R118 ;  /* 0x00005410ffad7816 */ /* 0x000fe20000000076 */
[----:B------:R-:W-:Y:S05]  /*2230*/  @P3 BRA `(.L_x_359) ;  /* 0x0000008000003947 */ /* 0x000fea0003800000 */
[----:B------:R-:W-:-:S04]  /*2240*/  ISETP.NE.U32.AND P4, PT, RZ, c[0x0][0x180], PT ;  /* 0x00006000ff007a0c */ /* 0x000fc80003f85070 */
[----:B------:R-:W-:-:S13]  /*2250*/  ISETP.NE.AND.EX P4, PT, RZ, c[0x0][0x184], PT, P4 ;  /* 0x00006100ff007a0c */ /* 0x000fda0003f85340 */
[----:B------:R-:W-:Y:S05]  /*2260*/  @P4 BRA `(.L_x_360) ;  /* 0x0000002000004947 */ /* 0x000fea0003800000 */
[----:B------:R-:W-:Y:S05]  /*2270*/  @P0 BRA `(.L_x_361) ;  /* 0x0000008000000947 */ /* 0x000fea0003800000 */
[----:B------:R-:W-:Y:S05]  /*2280*/  BRA `(.L_x_362) ;  /* 0x0000009000007947 */ /* 0x000fea0003800000 */
.L_x_360:
[----:B-----5:R-:W-:-:S05]  /*2290*/  PRMT R116, RZ, 0x5410, R110 ;  /* 0x00005410ff747816 */ /* 0x020fca000000006e */
[----:B------:R-:W-:Y:S01]  /*22a0*/  FADD.FTZ R173, R116, R173 ;  /* 0x000000ad74ad7221 */ /* 0x000fe20000010000 */
[----:B------:R-:W-:Y:S05]  /*22b0*/  BRA `(.L_x_361) ;  /* 0x0000004000007947 */ /* 0x000fea0003800000 */
.L_x_359:
[----:B-----5:R-:W-:-:S05]  /*22c0*/  PRMT R116, RZ, 0x5410, R106 ;  /* 0x00005410ff747816 */ /* 0x020fca000000006a */
[----:B------:R-:W-:Y:S01]  /*22d0*/  FADD.FTZ R173, R116, R173 ;  /* 0x000000ad74ad7221 */ /* 0x000fe20000010000 */
[----:B------:R-:W-:-:S05]  /*22e0*/  @P2 PRMT R116, RZ, 0x5410, R110 ;  /* 0x00005410ff742816 */ /* 0x000fca000000006e */
[----:B------:R-:W-:-:S05]  /*22f0*/  @P2 FADD.FTZ R173, R116, R173 ;  /* 0x000000ad74ad2221 */ /* 0x000fca0000010000 */
.L_x_361:
[----:B------:R-:W-:-:S04]  /*2300*/  F2FP.BF16.PACK_AB R116, RZ, R173 ;  /* 0x000000adff74723e */ /* 0x000fc800000010ff */
[----:B------:R-:W-:Y:S02]  /*2310*/  PRMT R114, R116, 0x7610, R114 ;  /* 0x0000761074727816 */ /* 0x000fe40000000072 */
.L_x_362:
[----:B------:R-:W-:Y:S01]  /*2320*/  PRMT R174, RZ, 0x7610, R118 ;  /* 0x00007610ffae7816 */ /* 0x000fe20000000076 */
[----:B------:R-:W-:Y:S05]  /*2330*/  @P3 BRA `(.L_x_363) ;  /* 0x0000008000003947 */ /* 0x000fea0003800000 */
[----:B------:R-:W-:-:S04]  /*2340*/  ISETP.NE.U32.AND P4, PT, RZ, c[0x0][0x180], PT ;  /* 0x00006000ff007a0c */ /* 0x000fc80003f85070 */
[----:B------:R-:W-:-:S13]  /*2350*/  ISETP.NE.AND.EX P4, PT, RZ, c[0x0][0x184], PT, P4 ;  /* 0x00006100ff007a0c */ /* 0x000fda0003f85340 */
[----:B------:R-:W-:Y:S05]  /*2360*/  @P4 BRA `(.L_x_364) ;  /* 0x0000002000004947 */ /* 0x000fea0003800000 */
[----:B------:R-:W-:Y:S05]  /*2370*/  @P0 BRA `(.L_x_365) ;  /* 0x0000008000000947 */ /* 0x000fea0003800000 */
[----:B------:R-:W-:Y:S05]  /*2380*/  BRA `(.L_x_366) ;  /* 0x0000009000007947 */ /* 0x000fea0003800000 */
.L_x_364:
[----:B-----5:R-:W-:-:S05]  /*2390*/  PRMT R117, RZ, 0x7610, R110 ;  /* 0x00007610ff757816 */ /* 0x020fca000000006e */
[----:B------:R-:W-:Y:S01]  /*23a0*/  FADD.FTZ R174, R117, R174 ;  /* 0x000000ae75ae7221 */ /* 0x000fe20000010000 */
[----:B------:R-:W-:Y:S05]  /*23b0*/  BRA `(.L_x_365) ;  /* 0x0000004000007947 */ /* 0x000fea0003800000 */
.L_x_363:
[----:B-----5:R-:W-:-:S05]  /*23c0*/  PRMT R117, RZ, 0x7610, R106 ;  /* 0x00007610ff757816 */ /* 0x020fca000000006a */
[----:B------:R-:W-:Y:S01]  /*23d0*/  FADD.FTZ R174, R117, R174 ;  /* 0x000000ae75ae7221 */ /* 0x000fe20000010000 */
[----:B------:R-:W-:-:S05]  /*23e0*/  @P2 PRMT R117, RZ, 0x7610, R110 ;  /* 0x00007610ff752816 */ /* 0x000fca000000006e */
[----:B------:R-:W-:-:S05]  /*23f0*/  @P2 FADD.FTZ R174, R117, R174 ;  /* 0x000000ae75ae2221 */ /* 0x000fca0000010000 */
.L_x_365:
[----:B------:R-:W-:-:S04]  /*2400*/  F2FP.BF16.PACK_AB R116, RZ, R174 ;  /* 0x000000aeff74723e */ /* 0x000fc800000010ff */
[----:B------:R-:W-:Y:S02]  /*2410*/  PRMT R114, R114, 0x5410, R116 ;  /* 0x0000541072727816 */ /* 0x000fe40000000074 */
.L_x_366:
[----:B------:R-:W-:Y:S01]  /*2420*/  PRMT R175, RZ, 0x5410, R119 ;  /* 0x00005410ffaf7816 */ /* 0x000fe20000000077 */
[----:B------:R-:W-:Y:S05]  /*2430*/  @P3 BRA `(.L_x_367) ;  /* 0x0000008000003947 */ /* 0x000fea0003800000 */
[----:B------:R-:W-:-:S04]  /*2440*/  ISETP.NE.U32.AND P4, PT, RZ, c[0x0][0x180], PT ;  /* 0x00006000ff007a0c */ /* 0x000fc80003f85070 */
[----:B------:R-:W-:-:S13]  /*2450*/  ISETP.NE.AND.EX P4, PT, RZ, c[0x0][0x184], PT, P4 ;  /* 0x00006100ff007a0c */ /* 0x000fda0003f85340 */
[----:B------:R-:W-:Y:S05]  /*2460*/  @P4 BRA `(.L_x_368) ;  /* 0x0000002000004947 */ /* 0x000fea0003800000 */
[----:B------:R-:W-:Y:S05]  /*2470*/  @P0 BRA `(.L_x_369) ;  /* 0x0000008000000947 */ /* 0x000fea0003800000 */
[----:B------:R-:W-:Y:S05]  /*2480*/  BRA `(.L_x_370) ;  /* 0x0000009000007947 */ /* 0x000fea0003800000 */
.L_x_368:
[----:B-----5:R-:W-:-:S05]  /*2490*/  PRMT R116, RZ, 0x5410, R111 ;  /* 0x00005410ff747816 */ /* 0x020fca000000006f */
[----:B------:R-:W-:Y:S01]  /*24a0*/  FADD.FTZ R175, R116, R175 ;  /* 0x000000af74af7221 */ /* 0x000fe20000010000 */
[----:B------:R-:W-:Y:S05]  /*24b0*/  BRA `(.L_x_369) ;  /* 0x0000004000007947 */ /* 0x000fea0003800000 */
.L_x_367:
[----:B-----5:R-:W-:-:S05]  /*24c0*/  PRMT R116, RZ, 0x5410, R107 ;  /* 0x00005410ff747816 */ /* 0x020fca000000006b */
[----:B------:R-:W-:Y:S01]  /*24d0*/  FADD.FTZ R175, R116, R175 ;  /* 0x000000af74af7221 */ /* 0x000fe20000010000 */
[----:B------:R-:W-:-:S05]  /*24e0*/  @P2 PRMT R116, RZ, 0x5410, R111 ;  /* 0x00005410ff742816 */ /* 0x000fca000000006f */
[----:B------:R-:W-:-:S05]  /*24f0*/  @P2 FADD.FTZ R175, R116, R175 ;  /* 0x000000af74af2221 */ /* 0x000fca0000010000 */
.L_x_369:
[----:B------:R-:W-:-:S04]  /*2500*/  F2FP.BF16.PACK_AB R116, RZ, R175 ;  /* 0x000000afff74723e */ /* 0x000fc800000010ff */
[----:B------:R-:W-:Y:S02]  /*2510*/  PRMT R115, R116, 0x7610, R115 ;  /* 0x0000761074737816 */ /* 0x000fe40000000073 */
.L_x_370:
[----:B------:R-:W-:Y:S01]  /*2520*/  PRMT R176, RZ, 0x7610, R119 ;  /* 0x00007610ffb07816 */ /* 0x000fe20000000077 */
[----:B------:R-:W-:Y:S05]  /*2530*/  @P3 BRA `(.L_x_371) ;  /* 0x0000008000003947 */ /* 0x000fea0003800000 */
[----:B------:R-:W-:-:S04]  /*2540*/  ISETP.NE.U32.AND P4, PT, RZ, c[0x0][0x180], PT ;  /* 0x00006000ff007a0c */ /* 0x000fc80003f85070 */
[----:B------:R-:W-:-:S13]  /*2550*/  ISETP.NE.AND.EX P4, PT, RZ, c[0x0][0x184], PT, P4 ;  /* 0x00006100ff007a0c */ /* 0x000fda0003f85340 */
[----:B------:R-:W-:Y:S05]  /*2560*/  @P4 BRA `(.L_x_372) ;  /* 0x0000002000004947 */ /* 0x000fea0003800000 */
[----:B------:R-:W-:Y:S05]  /*2570*/  @P0 BRA `(.L_x_373) ;  /* 0x0000008000000947 */ /* 0x000fea0003800000 */
[----:B------:R-:W-:Y:S05]  /*2580*/  BRA `(.L_x_374) ;  /* 0x0000009000007947 */ /* 0x000fea0003800000 */
.L_x_372:
[----:B-----5:R-:W-:-:S05]  /*2590*/  PRMT R117, RZ, 0x7610, R111 ;  /* 0x00007610ff757816 */ /* 0x020fca000000006f */
[----:B------:R-:W-:Y:S01]  /*25a0*/  FADD.FTZ R176, R117, R176 ;  /* 0x000000b075b07221 */ /* 0x000fe20000010000 */
[----:B------:R-:W-:Y:S05]  /*25b0*/  BRA `(.L_x_373) ;  /* 0x0000004000007947 */ /* 0x000fea0003800000 */
.L_x_371:
[----:B-----5:R-:W-:-:S05]  /*25c0*/  PRMT R117, RZ, 0x7610, R107 ;  /* 0x00007610ff757816 */ /* 0x020fca000000006b */
[----:B------:R-:W-:Y:S01]  /*25d0*/  FADD.FTZ R176, R117, R176 ;  /* 0x000000b075b07221 */ /* 0x000fe20000010000 */
[----:B------:R-:W-:-:S05]  /*25e0*/  @P2 PRMT R117, RZ, 0x7610, R111 ;  /* 0x00007610ff752816 */ /* 0x000fca000000006f */
[----:B------:R-:W-:-:S05]  /*25f0*/  @P2 FADD.FTZ R176, R117, R176 ;  /* 0x000000b075b02221 */ /* 0x000fca0000010000 */
.L_x_373:
[----:B------:R-:W-:-:S04]  /*2600*/  F2FP.BF16.PACK_AB R116, RZ, R176 ;  /* 0x000000b0ff74723e */ /* 0x000fc800000010ff */
[----:B------:R-:W-:Y:S02]  /*2610*/  PRMT R115, R115, 0x5410, R116 ;  /* 0x0000541073737816 */ /* 0x000fe40000000074 */
.L_x_374:
[----:B------:R-:W-:Y:S01]  /*2620*/  IADD3 R122, R166, 0x40, RZ ;  /* 0x00000040a67a7810 */ /* 0x000fe20007ffe0ff */
[----:B------:R-:W-:-:S04]  /*2630*/  @P0 IMAD.WIDE.U32 R118, R123, R189, c[0x0][0x188] ;  /* 0x000062007b760625 */ /* 0x000fc800078e00bd */
[CC--:B------:R-:W-:Y:S01]  /*2640*/  IMAD.WIDE.U32 R116, R122.reuse, R189.reuse, c[0x0][0x170] ;  /* 0x00005c007a747625 */ /* 0x0c0fe200078e00bd */
[----:B------:R0:W-:Y:S03]  /*2650*/  @P0 STG.E.128 [R118.64], R112 ;  /* 0x0000007076000986 */ /* 0x0001e6000c101d04 */
[----:B------:R-:W-:-:S04]  /*2660*/  @P1 IMAD.WIDE.U32 R120, R122, R189, c[0x0][0x178] ;  /* 0x00005e007a781625 */ /* 0x000fc800078e00bd */
[----:B------:R-:W-:Y:S01]  /*2670*/  @P2 IMAD.WIDE.U32 R124, R122, R189, c[0x0][0x180] ;  /* 0x000060007a7c2625 */ /* 0x000fe200078e00bd */
        /* <DEDUP_REMOVED lines=10> */
.L_x_376:
[----:B-----5:R-:W-:-:S05]  /*2720*/  PRMT R121, RZ, 0x5410, R108 ;  /* 0x00005410ff797816 */ /* 0x020fca000000006c */
[----:B------:R-:W-:Y:S01]  /*2730*/  FADD.FTZ R124, R121, R124 ;  /* 0x0000007c797c7221 */ /* 0x000fe20000010000 */
[----:B------:R-:W-:Y:S05]  /*2740*/  BRA `(.L_x_377) ;  /* 0x0000004000007947 */ /* 0x000fea0003800000 */
.L_x_375:
[----:B-1---5:R-:W-:-:S05]  /*2750*/  PRMT R121, RZ, 0x5410, R104 ;  /* 0x00005410ff797816 */ /* 0x022fca0000000068 */
[----:B------:R-:W-:Y:S01]  /*2760*/  FADD.FTZ R124, R121, R124 ;  /* 0x0000007c797c7221 */ /* 0x000fe20000010000 */
[----:B------:R-:W-:-:S05]  /*2770*/  @P2 PRMT R121, RZ, 0x5410, R108 ;  /* 0x00005410ff792816 */ /* 0x000fca000000006c */
[----:B------:R-:W-:-:S05]  /*2780*/  @P2 FADD.FTZ R124, R121, R124 ;  /* 0x0000007c797c2221 */ /* 0x000fca0000010000 */
.L_x_377:
[----:B------:R-:W-:-:S04]  /*2790*/  F2FP.BF16.PACK_AB R120, RZ, R124 ;  /* 0x0000007cff78723e */ /* 0x000fc800000010ff */
[----:B------:R-:W-:Y:S02]  /*27a0*/  PRMT R112, R120, 0x7610, R112 ;  /* 0x0000761078707816 */ /* 0x000fe40000000070 */
.L_x_378:
[----:B------:R-:W-:Y:S01]  /*27b0*/  PRMT R127, RZ, 0x7610, R116 ;  /* 0x00007610ff7f7816 */ /* 0x000fe20000000074 */
[----:B------:R-:W-:Y:S05]  /*27c0*/  @P3 BRA `(.L_x_379) ;  /* 0x0000008000003947 */ /* 0x000fea0003800000 */
[----:B------:R-:W-:-:S04]  /*27d0*/  ISETP.NE.U32.AND P4, PT, RZ, c[0x0][0x180], PT ;  /* 0x00006000ff007a0c */ /* 0x000fc80003f85070 */
[----:B------:R-:W-:-:S13]  /*27e0*/  ISETP.NE.AND.EX P4, PT, RZ, c[0x0][0x184], PT, P4 ;  /* 0x00006100ff007a0c */ /* 0x000fda0003f85340 */
[----:B------:R-:W-:Y:S05]  /*27f0*/  @P4 BRA `(.L_x_380) ;  /* 0x0000002000004947 */ /* 0x000fea0003800000 */
[----:B------:R-:W-:Y:S05]  /*2800*/  @P0 BRA `(.L_x_381) ;  /* 0x0000008000000947 */ /* 0x000fea0003800000 */
[----:B------:R-:W-:Y:S05]  /*2810*/  BRA `(.L_x_382) ;  /* 0x0000009000007947 */ /* 0x000fea0003800000 */
.L_x_380:
[----:B-----5:R-:W-:-:S05]  /*2820*/  PRMT R116, RZ, 0x7610, R108 ;  /* 0x00007610ff747816 */ /* 0x020fca000000006c */
[----:B------:R-:W-:Y:S01]  /*2830*/  FADD.FTZ R127, R116, R127 ;  /* 0x0000007f747f7221 */ /* 0x000fe20000010000 */
[----:B------:R-:W-:Y:S05]  /*2840*/  BRA `(.L_x_381) ;  /* 0x0000004000007947 */ /* 0x000fea0003800000 */
.L_x_379:
[----:B-----5:R-:W-:-:S05]  /*2850*/  PRMT R116, RZ, 0x7610, R104 ;  /* 0x00007610ff747816 */ /* 0x020fca0000000068 */
[----:B------:R-:W-:Y:S01]  /*2860*/  FADD.FTZ R127, R116, R127 ;  /* 0x0000007f747f7221 */ /* 0x000fe20000010000 */
[----:B------:R-:W-:-:S05]  /*2870*/  @P2 PRMT R116, RZ, 0x7610, R108 ;  /* 0x00007610ff742816 */ /* 0x000fca000000006c */
[----:B------:R-:W-:-:S05]  /*2880*/  @P2 FADD.FTZ R127, R116, R127 ;  /* 0x0000007f747f2221 */ /* 0x000fca0000010000 */
.L_x_381:
[----:B------:R-:W-:-:S04]  /*2890*/  F2FP.BF16.PACK_AB R116, RZ, R127 ;  /* 0x0000007fff74723e */ /* 0x000fc800000010ff */
[----:B------:R-:W-:Y:S02]  /*28a0*/  PRMT R112, R112, 0x5410, R116 ;  /* 0x0000541070707816 */ /* 0x000fe40000000074 */
.L_x_382:
[----:B------:R-:W-:Y:S01]  /*28b0*/  PRMT R125, RZ, 0x5410, R117 ;  /* 0x00005410ff7d7816 */ /* 0x000fe20000000075 */
[----:B------:R-:W-:Y:S05]  /*28c0*/  @P3 BRA `(.L_x_383) ;  /* 0x0000008000003947 */ /* 0x000fea0003800000 */
[----:B------:R-:W-:-:S04]  /*28d0*/  ISETP.NE.U32.AND P4, PT, RZ, c[0x0][0x180], PT ;  /* 0x00006000ff007a0c */ /* 0x000fc80003f85070 */
[----:B------:R-:W-:-:S13]  /*28e0*/  ISETP.NE.AND.EX P4, PT, RZ, c[0x0][0x184], PT, P4 ;  /* 0x00006100ff007a0c */ /* 0x000fda0003f85340 */
[----:B------:R-:W-:Y:S05]  /*28f0*/  @P4 BRA `(.L_x_384) ;  /* 0x0000002000004947 */ /* 0x000fea0003800000 */
[----:B------:R-:W-:Y:S05]  /*2900*/  @P0 BRA `(.L_x_385) ;  /* 0x0000008000000947 */ /* 0x000fea0003800000 */
[----:B------:R-:W-:Y:S05]  /*2910*/  BRA `(.L_x_386) ;  /* 0x0000009000007947 */ /* 0x000fea0003800000 */
.L_x_384:
[----:B-----5:R-:W-:-:S05]  /*2920*/  PRMT R116, RZ, 0x5410, R109 ;  /* 0x00005410ff747816 */ /* 0x020fca000000006d */
[----:B------:R-:W-:Y:S01]  /*2930*/  FADD.FTZ R125, R116, R125 ;  /* 0x0000007d747d7221 */ /* 0x000fe20000010000 */
[----:B------:R-:W-:Y:S05]  /*2940*/  BRA `(.L_x_385) ;  /* 0x0000004000007947 */ /* 0x000fea0003800000 */
.L_x_383:
[----:B-----5:R-:W-:-:S05]  /*2950*/  PRMT R116, RZ, 0x5410, R105 ;  /* 0x00005410ff747816 */ /* 0x020fca0000000069 */
[----:B------:R-:W-:Y:S01]  /*2960*/  FADD.FTZ R125, R116, R125 ;  /* 0x0000007d747d7221 */ /* 0x000fe20000010000 */
[----:B------:R-:W-:-:S05]  /*2970*/  @P2 PRMT R116, RZ, 0x5410, R109 ;  /* 0x00005410ff742816 */ /* 0x000fca000000006d */
[----:B------:R-:W-:-:S05]  /*2980*/  @P2 FADD.FTZ R125, R116, R125 ;  /* 0x0000007d747d2221 */ /* 0x000fca0000010000 */
.L_x_385:
[----:B------:R-:W-:-:S04]  /*2990*/  F2FP.BF16.PACK_AB R116, RZ, R125 ;  /* 0x0000007dff74723e */ /* 0x000fc800000010ff */
[----:B------:R-:W-:Y:S02]  /*29a0*/  PRMT R113, R116, 0x7610, R113 ;  /* 0x0000761074717816 */ /* 0x000fe40000000071 */
.L_x_386:
[----:B------:R-:W-:Y:S01]  /*29b0*/  PRMT R128, RZ, 0x7610, R117 ;  /* 0x00007610ff807816 */ /* 0x000fe20000000075 */
[----:B------:R-:W-:Y:S05]  /*29c0*/  @P3 BRA `(.L_x_387) ;  /* 0x0000008000003947 */ /* 0x000fea0003800000 */
[----:B------:R-:W-:-:S04]  /*29d0*/  ISETP.NE.U32.AND P4, PT, RZ, c[0x0][0x180], PT ;  /* 0x00006000ff007a0c */ /* 0x000fc80003f85070 */
[----:B------:R-:W-:-:S13]  /*29e0*/  ISETP.NE.AND.EX P4, PT, RZ, c[0x0][0x184], PT, P4 ;  /* 0x00006100ff007a0c */ /* 0x000fda0003f85340 */
[----:B------:R-:W-:Y:S05]  /*29f0*/  @P4 BRA `(.L_x_388) ;  /* 0x0000002000004947 */ /* 0x000fea0003800000 */
[----:B------:R-:W-:Y:S05]  /*2a00*/  @P0 BRA `(.L_x_389) ;  /* 0x0000008000000947 */ /* 0x000fea0003800000 */
[----:B------:R-:W-:Y:S05]  /*2a10*/  BRA `(.L_x_390) ;  /* 0x0000009000007947 */ /* 0x000fea0003800000 */
.L_x_388:
[----:B-----5:R-:W-:-:S05]  /*2a20*/  PRMT R117, RZ, 0x7610, R109 ;  /* 0x00007610ff757816 */ /* 0x020fca000000006d */
[----:B------:R-:W-:Y:S01]  /*2a30*/  FADD.FTZ R128, R117, R128 ;  /* 0x0000008075807221 */ /* 0x000fe20000010000 */
[----:B------:R-:W-:Y:S05]  /*2a40*/  BRA `(.L_x_389) ;  /* 0x0000004000007947 */ /* 0x000fea0003800000 */
.L_x_387:
[----:B-----5:R-:W-:-:S05]  /*2a50*/  PRMT R117, RZ, 0x7610, R105 ;  /* 0x00007610ff757816 */ /* 0x020fca0000000069 */
[----:B------:R-:W-:Y:S01]  /*2a60*/  FADD.FTZ R128, R117, R128 ;  /* 0x0000008075807221 */ /* 0x000fe20000010000 */
[----:B------:R-:W-:-:S05]  /*2a70*/  @P2 PRMT R117, RZ, 0x7610, R109 ;  /* 0x00007610ff752816 */ /* 0x000fca000000006d */
[----:B------:R-:W-:-:S05]  /*2a80*/  @P2 FADD.FTZ R128, R117, R128 ;  /* 0x0000008075802221 */ /* 0x000fca0000010000 */
.L_x_389:
[----:B------:R-:W-:-:S04]  /*2a90*/  F2FP.BF16.PACK_AB R116, RZ, R128 ;  /* 0x00000080ff74723e */ /* 0x000fc800000010ff */
[----:B------:R-:W-:Y:S02]  /*2aa0*/  PRMT R113, R113, 0x5410, R116 ;  /* 0x0000541071717816 */ /* 0x000fe40000000074 */
.L_x_390:
[----:B------:R-:W-:Y:S01]  /*2ab0*/  PRMT R129, RZ, 0x5410, R118 ;  /* 0x00005410ff817816 */ /* 0x000fe20000000076 */
[----:B------:R-:W-:Y:S05]  /*2ac0*/  @P3 BRA `(.L_x_391) ;  /* 0x0000008000003947 */ /* 0x000fea0003800000 */
[----:B------:R-:W-:-:S04]  /*2ad0*/  ISETP.NE.U32.AND P4, PT, RZ, c[0x0][0x180], PT ;  /* 0x00006000ff007a0c */ /* 0x000fc80003f85070 */
[----:B------:R-:W-:-:S13]  /*2ae0*/  ISETP.NE.AND.EX P4, PT, RZ, c[0x0][0x184], PT, P4 ;  /* 0x00006100ff007a0c */ /* 0x000fda0003f85340 */
[----:B------:R-:W-:Y:S05]  /*2af0*/  @P4 BRA `(.L_x_392) ;  /* 0x0000002000004947 */ /* 0x000fea0003800000 */
[----:B------:R-:W-:Y:S05]  /*2b00*/  @P0 BRA `(.L_x_393) ;  /* 0x0000008000000947 */ /* 0x000fea0003800000 */
[----:B------:R-:W-:Y:S05]  /*2b10*/  BRA `(.L_x_394) ;  /* 0x0000009000007947 */ /* 0x000fea0003800000 */
.L_x_392:
[----:B-----5:R-:W-:-:S05]  /*2b20*/  PRMT R116, RZ, 0x5410, R110 ;  /* 0x00005410ff747816 */ /* 0x020fca000000006e */
[----:B------:R-:W-:Y:S01]  /*2b30*/  FADD.FTZ R129, R116, R129 ;  /* 0x0000008174817221 */ /* 0x000fe20000010000 */
[----:B------:R-:W-:Y:S05]  /*2b40*/  BRA `(.L_x_393) ;  /* 0x0000004000007947 */ /* 0x000fea0003800000 */
.L_x_391:
[----:B-----5:R-:W-:-:S05]  /*2b50*/  PRMT R116, RZ, 0x5410, R106 ;  /* 0x00005410ff747816 */ /* 0x020fca000000006a */
[----:B------:R-:W-:Y:S01]  /*2b60*/  FADD.FTZ R129, R116, R129 ;  /* 0x0000008174817221 */ /* 0x000fe20000010000 */
[----:B------:R-:W-:-:S05]  /*2b70*/  @P2 PRMT R116, RZ, 0x5410, R110 ;  /* 0x00005410ff742816 */ /* 0x000fca000000006e */
[----:B------:R-:W-:-:S05]  /*2b80*/  @P2 FADD.FTZ R129, R116, R129 ;  /* 0x0000008174812221 */ /* 0x000fca0000010000 */
.L_x_393:
[----:B------:R-:W-:-:S04]  /*2b90*/  F2FP.BF16.PACK_AB R116, RZ, R129 ;  /* 0x00000081ff74723e */ /* 0x000fc800000010ff */
[----:B------:R-:W-:Y:S02]  /*2ba0*/  PRMT R114, R116, 0x7610, R114 ;  /* 0x0000761074727816 */ /* 0x000fe40000000072 */
.L_x_394:
[----:B------:R-:W-:Y:S01]  /*2bb0*/  PRMT R132, RZ, 0x7610, R118 ;  /* 0x00007610ff847816 */ /* 0x000fe20000000076 */
[----:B------:R-:W-:Y:S05]  /*2bc0*/  @P3 BRA `(.L_x_395) ;  /* 0x0000008000003947 */ /* 0x000fea0003800000 */
[----:B------:R-:W-:-:S04]  /*2bd0*/  ISETP.NE.U32.AND P4, PT, RZ, c[0x0][0x180], PT ;  /* 0x00006000ff007a0c */ /* 0x000fc80003f85070 */
[----:B------:R-:W-:-:S13]  /*2be0*/  ISETP.NE.AND.EX P4, PT, RZ, c[0x0][0x184], PT, P4 ;  /* 0x00006100ff007a0c */ /* 0x000fda0003f85340 */
[----:B------:R-:W-:Y:S05]  /*2bf0*/  @P4 BRA `(.L_x_396) ;  /* 0x0000002000004947 */ /* 0x000fea0003800000 */
[----:B------:R-:W-:Y:S05]  /*2c00*/  @P0 BRA `(.L_x_397) ;  /* 0x0000008000000947 */ /* 0x000fea0003800000 */
[----:B------:R-:W-:Y:S05]  /*2c10*/  BRA `(.L_x_398) ;  /* 0x0000009000007947 */ /* 0x000fea0003800000 */
.L_x_396:
[----:B-----5:R-:W-:-:S05]  /*2c20*/  PRMT R117, RZ, 0x7610, R110 ;  /* 0x00007610ff757816 */ /* 0x020fca000000006e */
[----:B------:R-:W-:Y:S01]  /*2c30*/  FADD.FTZ R132, R117, R132 ;  /* 0x0000008475847221 */ /* 0x000fe20000010000 */
[----:B------:R-:W-:Y:S05]  /*2c40*/  BRA `(.L_x_397) ;  /* 0x0000004000007947 */ /* 0x000fea0003800000 */
.L_x_395:
[----:B-----5:R-:W-:-:S05]  /*2c50*/  PRMT R117, RZ, 0x7610, R106 ;  /* 0x00007610ff757816 */ /* 0x020fca000000006a */
[----:B------:R-:W-:Y:S01]  /*2c60*/  FADD.FTZ R132, R117, R132 ;  /* 0x0000008475847221 */ /* 0x000fe20000010000 */
[----:B------:R-:W-:-:S05]  /*2c70*/  @P2 PRMT R117, RZ, 0x7610, R110 ;  /* 0x00007610ff752816 */ /* 0x000fca000000006e */
[----:B------:R-:W-:-:S05]  /*2c80*/  @P2 FADD.FTZ R132, R117, R132 ;  /* 0x0000008475842221 */ /* 0x000fca0000010000 */
.L_x_397:
[----:B------:R-:W-:-:S04]  /*2c90*/  F2FP.BF16.PACK_AB R116, RZ, R132 ;  /* 0x00000084ff74723e */ /* 0x000fc800000010ff */
[----:B------:R-:W-:Y:S02]  /*2ca0*/  PRMT R114, R114, 0x5410, R116 ;  /* 0x0000541072727816 */ /* 0x000fe40000000074 */
.L_x_398:
[----:B------:R-:W-:Y:S01]  /*2cb0*/  PRMT R133, RZ, 0x5410, R119 ;  /* 0x00005410ff857816 */ /* 0x000fe20000000077 */
[----:B------:R-:W-:Y:S05]  /*2cc0*/  @P3 BRA `(.L_x_399) ;  /* 0x0000008000003947 */ /* 0x000fea0003800000 */
[----:B------:R-:W-:-:S04]  /*2cd0*/  ISETP.NE.U32.AND P4, PT, RZ, c[0x0][0x180], PT ;  /* 0x00006000ff007a0c */ /* 0x000fc80003f85070 */
[----:B------:R-:W-:-:S13]  /*2ce0*/  ISETP.NE.AND.EX P4, PT, RZ, c[0x0][0x184], PT, P4 ;  /* 0x00006100ff007a0c */ /* 0x000fda0003f85340 */
[----:B------:R-:W-:Y:S05]  /*2cf0*/  @P4 BRA `(.L_x_400) ;  /* 0x0000002000004947 */ /* 0x000fea0003800000 */
[----:B------:R-:W-:Y:S05]  /*2d00*/  @P0 BRA `(.L_x_401) ;  /* 0x0000008000000947 */ /* 0x000fea0003800000 */
[----:B------:R-:W-:Y:S05]  /*2d10*/  BRA `(.L_x_402) ;  /* 0x0000009000007947 */ /* 0x000fea0003800000 */
.L_x_400:
[----:B-----5:R-:W-:-:S05]  /*2d20*/  PRMT R116, RZ, 0x5410, R111 ;  /* 0x00005410ff747816 */ /* 0x020fca000000006f */
[----:B------:R-:W-:Y:S01]  /*2d30*/  FADD.FTZ R133, R116, R133 ;  /* 0x0000008574857221 */ /* 0x000fe20000010000 */
[----:B------:R-:W-:Y:S05]  /*2d40*/  BRA `(.L_x_401) ;  /* 0x0000004000007947 */ /* 0x000fea0003800000 */
.L_x_399:
[----:B-----5:R-:W-:-:S05]  /*2d50*/  PRMT R116, RZ, 0x5410, R107 ;  /* 0x00005410ff747816 */ /* 0x020fca000000006b */
[----:B------:R-:W-:Y:S01]  /*2d60*/  FADD.FTZ R133, R116, R133 ;  /* 0x0000008574857221 */ /* 0x000fe20000010000 */
[----:B------:R-:W-:-:S05]  /*2d70*/  @P2 PRMT R116, RZ, 0x5410, R111 ;  /* 0x00005410ff742816 */ /* 0x000fca000000006f */
[----:B------:R-:W-:-:S05]  /*2d80*/  @P2 FADD.FTZ R133, R116, R133 ;  /* 0x0000008574852221 */ /* 0x000fca0000010000 */
.L_x_401:
[----:B------:R-:W-:-:S04]  /*2d90*/  F2FP.BF16.PACK_AB R116, RZ, R133 ;  /* 0x00000085ff74723e */ /* 0x000fc800000010ff */
[----:B------:R-:W-:Y:S02]  /*2da0*/  PRMT R115, R116, 0x7610, R115 ;  /* 0x0000761074737816 */ /* 0x000fe40000000073 */
.L_x_402:
[----:B------:R-:W-:Y:S01]  /*2db0*/  PRMT R155, RZ, 0x7610, R119 ;  /* 0x00007610ff9b7816 */ /* 0x000fe20000000077 */
[----:B------:R-:W-:Y:S05]  /*2dc0*/  @P3 BRA `(.L_x_403) ;  /* 0x0000008000003947 */ /* 0x000fea0003800000 */
[----:B------:R-:W-:-:S04]  /*2dd0*/  ISETP.NE.U32.AND P4, PT, RZ, c[0x0][0x180], PT ;  /* 0x00006000ff007a0c */ /* 0x000fc80003f85070 */
[----:B------:R-:W-:-:S13]  /*2de0*/  ISETP.NE.AND.EX P4, PT, RZ, c[0x0][0x184], PT, P4 ;  /* 0x00006100ff007a0c */ /* 0x000fda0003f85340 */
[----:B------:R-:W-:Y:S05]  /*2df0*/  @P4 BRA `(.L_x_404) ;  /* 0x0000002000004947 */ /* 0x000fea0003800000 */
[----:B------:R-:W-:Y:S05]  /*2e00*/  @P0 BRA `(.L_x_405) ;  /* 0x0000008000000947 */ /* 0x000fea0003800000 */
[----:B------:R-:W-:Y:S05]  /*2e10*/  BRA `(.L_x_406) ;  /* 0x0000009000007947 */ /* 0x000fea0003800000 */
.L_x_404:
[----:B-----5:R-:W-:-:S05]  /*2e20*/  PRMT R116, RZ, 0x7610, R111 ;  /* 0x00007610ff747816 */ /* 0x020fca000000006f */
[----:B------:R-:W-:Y:S01]  /*2e30*/  FADD.FTZ R155, R116, R155 ;  /* 0x0000009b749b7221 */ /* 0x000fe20000010000 */
[----:B------:R-:W-:Y:S05]  /*2e40*/  BRA `(.L_x_405) ;  /* 0x0000004000007947 */ /* 0x000fea0003800000 */
.L_x_403:
[----:B-----5:R-:W-:-:S05]  /*2e50*/  PRMT R116, RZ, 0x7610, R107 ;  /* 0x00007610ff747816 */ /* 0x020fca000000006b */
[----:B------:R-:W-:Y:S01]  /*2e60*/  FADD.FTZ R155, R116, R155 ;  /* 0x0000009b749b7221 */ /* 0x000fe20000010000 */
[----:B------:R-:W-:-:S05]  /*2e70*/  @P2 PRMT R116, RZ, 0x7610, R111 ;  /* 0x00007610ff742816 */ /* 0x000fca000000006f */
[----:B------:R-:W-:-:S05]  /*2e80*/  @P2 FADD.FTZ R155, R116, R155 ;  /* 0x0000009b749b2221 */ /* 0x000fca0000010000 */
.L_x_405:
[----:B------:R-:W-:-:S04]  /*2e90*/  F2FP.BF16.PACK_AB R116, RZ, R155 ;  /* 0x0000009bff74723e */ /* 0x000fc800000010ff */
[----:B------:R-:W-:Y:S02]  /*2ea0*/  PRMT R115, R115, 0x5410, R116 ;  /* 0x0000541073737816 */ /* 0x000fe40000000074 */
.L_x_406:
[----:B------:R-:W-:Y:S01]  /*2eb0*/  @P0 IMAD.WIDE.U32 R116, R122, R189, c[0x0][0x188] ;  /* 0x000062007a740625 */ /* 0x000fe200078e00bd */
[----:B------:R-:W-:-:S04]  /*2ec0*/  IADD3 R121, R166, 0x60, RZ ;  /* 0x00000060a6797810 */ /* 0x000fc80007ffe0ff */
[----:B------:R0:W-:Y:S02]  /*2ed0*/  @P0 STG.E.128 [R116.64], R112 ;  /* 0x0000007074000986 */ /* 0x0001e4000c101d04 */
[----:B0-----:R-:W-:-:S05]  /*2ee0*/  @P1 IMAD.WIDE.U32 R116, R121, R189, c[0x0][0x178] ;  /* 0x00005e0079741625 */ /* 0x001fca00078e00bd */
[----:B-----5:R0:W5:Y:S02]  /*2ef0*/  @P1 LDG.E.128 R104, [R116.64] ;  /* 0x0000000474681981 */ /* 0x020164000c1e1d00 */
[----:B0-----:R-:W-:-:S05]  /*2f00*/  @P2 IMAD.WIDE.U32 R116, R121, R189, c[0x0][0x180] ;  /* 0x0000600079742625 */ /* 0x001fca00078e00bd */
[----:B------:R0:W5:Y:S02]  /*2f10*/  @P2 LDG.E.128 R108, [R116.64] ;  /* 0x00000004746c2981 */ /* 0x000164000c1e1d00 */
[----:B0-----:R-:W-:-:S06]  /*2f20*/  IMAD.WIDE.U32 R116, R121, R189, c[0x0][0x170] ;  /* 0x00005c0079747625 */ /* 0x001fcc00078e00bd */
[----:B------:R-:W2:Y:S02]  /*2f30*/  LDG.E.128 R116, [R116.64] ;  /* 0x0000000474747981 */ /* 0x000ea4000c1e1d00 */
[----:B--2---:R-:W-:Y:S01]  /*2f40*/  PRMT R126, RZ, 0x5410, R116 ;  /* 0x00005410ff7e7816 */ /* 0x004fe20000000074 */
[----:B------:R-:W-:Y:S05]  /*2f50*/  @P3 BRA `(.L_x_407) ;  /* 0x0000008000003947 */ /* 0x000fea0003800000 */
[----:B------:R-:W-:-:S04]  /*2f60*/  ISETP.NE.U32.AND P4, PT, RZ, c[0x0][0x180], PT ;  /* 0x00006000ff007a0c */ /* 0x000fc80003f85070 */
[----:B------:R-:W-:-:S13]  /*2f70*/  ISETP.NE.AND.EX P4, PT, RZ, c[0x0][0x184], PT, P4 ;  /* 0x00006100ff007a0c */ /* 0x000fda0003f85340 */
[----:B------:R-:W-:Y:S05]  /*2f80*/  @P4 BRA `(.L_x_408) ;  /* 0x0000002000004947 */ /* 0x000fea0003800000 */
[----:B------:R-:W-:Y:S05]  /*2f90*/  @P0 BRA `(.L_x_409) ;  /* 0x0000008000000947 */ /* 0x000fea0003800000 */
[----:B------:R-:W-:Y:S05]  /*2fa0*/  BRA `(.L_x_410) ;  /* 0x0000009000007947 */ /* 0x000fea0003800000 */
.L_x_408:
[----:B-----5:R-:W-:-:S05]  /*2fb0*/  PRMT R131, RZ, 0x5410, R108 ;  /* 0x00005410ff837816 */ /* 0x020fca000000006c */
[----:B------:R-:W-:Y:S01]  /*2fc0*/  FADD.FTZ R126, R131, R126 ;  /* 0x0000007e837e7221 */ /* 0x000fe20000010000 */
[----:B------:R-:W-:Y:S05]  /*2fd0*/  BRA `(.L_x_409) ;  /* 0x0000004000007947 */ /* 0x000fea0003800000 */
.L_x_407:
[----:B-----5:R-:W-:-:S05]  /*2fe0*/  PRMT R131, RZ, 0x5410, R104 ;  /* 0x00005410ff837816 */ /* 0x020fca0000000068 */
[----:B------:R-:W-:Y:S01]  /*2ff0*/  FADD.FTZ R126, R131, R126 ;  /* 0x0000007e837e7221 */ /* 0x000fe20000010000 */
[----:B------:R-:W-:-:S05]  /*3000*/  @P2 PRMT R131, RZ, 0x5410, R108 ;  /* 0x00005410ff832816 */ /* 0x000fca000000006c */
[----:B------:R-:W-:-:S05]  /*3010*/  @P2 FADD.FTZ R126, R131, R126 ;  /* 0x0000007e837e2221 */ /* 0x000fca0000010000 */
.L_x_409:
[----:B------:R-:W-:-:S04]  /*3020*/  F2FP.BF16.PACK_AB R120, RZ, R126 ;  /* 0x0000007eff78723e */ /* 0x000fc800000010ff */
[----:B------:R-:W-:Y:S02]  /*3030*/  PRMT R112, R120, 0x7610, R112 ;  /* 0x0000761078707816 */ /* 0x000fe40000000070 */
.L_x_410:
[----:B------:R-:W-:Y:S01]  /*3040*/  PRMT R130, RZ, 0x7610, R116 ;  /* 0x00007610ff827816 */ /* 0x000fe20000000074 */
[----:B------:R-:W-:Y:S05]  /*3050*/  @P3 BRA `(.L_x_411) ;  /* 0x0000008000003947 */ /* 0x000fea0003800000 */
[----:B------:R-:W-:-:S04]  /*3060*/  ISETP.NE.U32.AND P4, PT, RZ, c[0x0][0x180], PT ;  /* 0x00006000ff007a0c */ /* 0x000fc80003f85070 */
[----:B------:R-:W-:-:S13]  /*3070*/  ISETP.NE.AND.EX P4, PT, RZ, c[0x0][0x184], PT, P4 ;  /* 0x00006100ff007a0c */ /* 0x000fda0003f85340 */
[----:B------:R-:W-:Y:S05]  /*3080*/  @P4 BRA `(.L_x_412) ;  /* 0x0000002000004947 */ /* 0x000fea0003800000 */
[----:B------:R-:W-:Y:S05]  /*3090*/  @P0 BRA `(.L_x_413) ;  /* 0x0000008000000947 */ /* 0x000fea0003800000 */
[----:B------:R-:W-:Y:S05]  /*30a0*/  BRA `(.L_x_414) ;  /* 0x0000009000007947 */ /* 0x000fea0003800000 */
.L_x_412:
[----:B-----5:R-:W-:-:S05]  /*30b0*/  PRMT R131, RZ, 0x7610, R108 ;  /* 0x00007610ff837816 */ /* 0x020fca000000006c */
[----:B------:R-:W-:Y:S01]  /*30c0*/  FADD.FTZ R130, R131, R130 ;  /* 0x0000008283827221 */ /* 0x000fe20000010000 */
[----:B------:R-:W-:Y:S05]  /*30d0*/  BRA `(.L_x_413) ;  /* 0x0000004000007947 */ /* 0x000fea0003800000 */
.L_x_411:
[----:B-----5:R-:W-:-:S05]  /*30e0*/  PRMT R131, RZ, 0x7610, R104 ;  /* 0x00007610ff837816 */ /* 0x020fca0000000068 */
[----:B------:R-:W-:Y:S01]  /*30f0*/  FADD.FTZ R130, R131, R130 ;  /* 0x0000008283827221 */ /* 0x000fe20000010000 */
[----:B------:R-:W-:-:S05]  /*3100*/  @P2 PRMT R131, RZ, 0x7610, R108 ;  /* 0x00007610ff832816 */ /* 0x000fca000000006c */
[----:B------:R-:W-:-:S05]  /*3110*/  @P2 FADD.FTZ R130, R131, R130 ;  /* 0x0000008283822221 */ /* 0x000fca0000010000 */
.L_x_413:
[----:B------:R-:W-:-:S04]  /*3120*/  F2FP.BF16.PACK_AB R116, RZ, R130 ;  /* 0x00000082ff74723e */ /* 0x000fc800000010ff */
[----:B------:R-:W-:Y:S02]  /*3130*/  PRMT R112, R112, 0x5410, R116 ;  /* 0x0000541070707816 */ /* 0x000fe40000000074 */
.L_x_414:
[----:B------:R-:W-:Y:S01]  /*3140*/  PRMT R131, RZ, 0x5410, R117 ;  /* 0x00005410ff837816 */ /* 0x000fe20000000075 */
[----:B------:R-:W-:Y:S05]  /*3150*/  @P3 BRA `(.L_x_415) ;  /* 0x0000008000003947 */ /* 0x000fea0003800000 */
[----:B------:R-:W-:-:S04]  /*3160*/  ISETP.NE.U32.AND P4, PT, RZ, c[0x0][0x180], PT ;  /* 0x00006000ff007a0c */ /* 0x000fc80003f85070 */
[----:B------:R-:W-:-:S13]  /*3170*/  ISETP.NE.AND.EX P4, PT, RZ, c[0x0][0x184], PT, P4 ;  /* 0x00006100ff007a0c */ /* 0x000fda0003f85340 */
[----:B------:R-:W-:Y:S05]  /*3180*/  @P4 BRA `(.L_x_416) ;  /* 0x0000002000004947 */ /* 0x000fea0003800000 */
[----:B------:R-:W-:Y:S05]  /*3190*/  @P0 BRA `(.L_x_417) ;  /* 0x0000008000000947 */ /* 0x000fea0003800000 */
[----:B------:R-:W-:Y:S05]  /*31a0*/  BRA `(.L_x_418) ;  /* 0x0000009000007947 */ /* 0x000fea0003800000 */
.L_x_416:
[----:B-----5:R-:W-:-:S05]  /*31b0*/  PRMT R116, RZ, 0x5410, R109 ;  /* 0x00005410ff747816 */ /* 0x020fca000000006d */
[----:B------:R-:W-:Y:S01]  /*31c0*/  FADD.FTZ R131, R116, R131 ;  /* 0x0000008374837221 */ /* 0x000fe20000010000 */
[----:B------:R-:W-:Y:S05]  /*31d0*/  BRA `(.L_x_417) ;  /* 0x0000004000007947 */ /* 0x000fea0003800000 */
.L_x_415:
[----:B-----5:R-:W-:-:S05]  /*31e0*/  PRMT R116, RZ, 0x5410, R105 ;  /* 0x00005410ff747816 */ /* 0x020fca0000000069 */
[----:B------:R-:W-:Y:S01]  /*31f0*/  FADD.FTZ R131, R116, R131 ;  /* 0x0000008374837221 */ /* 0x000fe20000010000 */
[----:B------:R-:W-:-:S05]  /*3200*/  @P2 PRMT R116, RZ, 0x5410, R109 ;  /* 0x00005410ff742816 */ /* 0x000fca000000006d */
[----:B------:R-:W-:-:S05]  /*3210*/  @P2 FADD.FTZ R131, R116, R131 ;  /* 0x0000008374832221 */ /* 0x000fca0000010000 */
.L_x_417:
[----:B------:R-:W-:-:S04]  /*3220*/  F2FP.BF16.PACK_AB R116, RZ, R131 ;  /* 0x00000083ff74723e */ /* 0x000fc800000010ff */
[----:B------:R-:W-:Y:S02]  /*3230*/  PRMT R113, R116, 0x7610, R113 ;  /* 0x0000761074717816 */ /* 0x000fe40000000071 */
.L_x_418:
[----:B------:R-:W-:Y:S01]  /*3240*/  PRMT R134, RZ, 0x7610, R117 ;  /* 0x00007610ff867816 */ /* 0x000fe20000000075 */
[----:B------:R-:W-:Y:S05]  /*3250*/  @P3 BRA `(.L_x_419) ;  /* 0x0000008000003947 */ /* 0x000fea0003800000 */
[----:B------:R-:W-:-:S04]  /*3260*/  ISETP.NE.U32.AND P4, PT, RZ, c[0x0][0x180], PT ;  /* 0x00006000ff007a0c */ /* 0x000fc80003f85070 */
[----:B------:R-:W-:-:S13]  /*3270*/  ISETP.NE.AND.EX P4, PT, RZ, c[0x0][0x184], PT, P4 ;  /* 0x00006100ff007a0c */ /* 0x000fda0003f85340 */
[----:B------:R-:W-:Y:S05]  /*3280*/  @P4 BRA `(.L_x_420) ;  /* 0x0000002000004947 */ /* 0x000fea0003800000 */
[----:B------:R-:W-:Y:S05]  /*3290*/  @P0 BRA `(.L_x_421) ;  /* 0x0000008000000947 */ /* 0x000fea0003800000 */
[----:B------:R-:W-:Y:S05]  /*32a0*/  BRA `(.L_x_422) ;  /* 0x0000009000007947 */ /* 0x000fea0003800000 */
.L_x_420:
[----:B-----5:R-:W-:-:S05]  /*32b0*/  PRMT R117, RZ, 0x7610, R109 ;  /* 0x00007610ff757816 */ /* 0x020fca000000006d */
[----:B------:R-:W-:Y:S01]  /*32c0*/  FADD.FTZ R134, R117, R134 ;  /* 0x0000008675867221 */ /* 0x000fe20000010000 */
[----:B------:R-:W-:Y:S05]  /*32d0*/  BRA `(.L_x_421) ;  /* 0x0000004000007947 */ /* 0x000fea0003800000 */
.L_x_419:
[----:B-----5:R-:W-:-:S05]  /*32e0*/  PRMT R117, RZ, 0x7610, R105 ;  /* 0x00007610ff757816 */ /* 0x020fca0000000069 */
[----:B------:R-:W-:Y:S01]  /*32f0*/  FADD.FTZ R134, R117, R134 ;  /* 0x0000008675867221 */ /* 0x000fe20000010000 */
[----:B------:R-:W-:-:S05]  /*3300*/  @P2 PRMT R117, RZ, 0x7610, R109 ;  /* 0x00007610ff752816 */ /* 0x000fca000000006d */
[----:B------:R-:W-:-:S05]  /*3310*/  @P2 FADD.FTZ R134, R117, R134 ;  /* 0x0000008675862221 */ /* 0x000fca0000010000 */
.L_x_421:
[----:B------:R-:W-:-:S04]  /*3320*/  F2FP.BF16.PACK_AB R116, RZ, R134 ;  /* 0x00000086ff74723e */ /* 0x000fc800000010ff */
[----:B------:R-:W-:Y:S02]  /*3330*/  PRMT R113, R113, 0x5410, R116 ;  /* 0x0000541071717816 */ /* 0x000fe40000000074 */
.L_x_422:
[----:B------:R-:W-:Y:S01]  /*3340*/  PRMT R135, RZ, 0x5410, R118 ;  /* 0x00005410ff877816 */ /* 0x000fe20000000076 */
[----:B------:R-:W-:Y:S05]  /*3350*/  @P3 BRA `(.L_x_423) ;  /* 0x0000008000003947 */ /* 0x000fea0003800000 */
[----:B------:R-:W-:-:S04]  /*3360*/  ISETP.NE.U32.AND P4, PT, RZ, c[0x0][0x180], PT ;  /* 0x00006000ff007a0c */ /* 0x000fc80003f85070 */
[----:B------:R-:W-:-:S13]  /*3370*/  ISETP.NE.AND.EX P4, PT, RZ, c[0x0][0x184], PT, P4 ;  /* 0x00006100ff007a0c */ /* 0x000fda0003f85340 */
[----:B------:R-:W-:Y:S05]  /*3380*/  @P4 BRA `(.L_x_424) ;  /* 0x0000002000004947 */ /* 0x000fea0003800000 */
[----:B------:R-:W-:Y:S05]  /*3390*/  @P0 BRA `(.L_x_425) ;  /* 0x0000008000000947 */ /* 0x000fea0003800000 */
[----:B------:R-:W-:Y:S05]  /*33a0*/  BRA `(.L_x_426) ;  /* 0x0000009000007947 */ /* 0x000fea0003800000 */
.L_x_424:
[----:B-----5:R-:W-:-:S05]  /*33b0*/  PRMT R116, RZ, 0x5410, R110 ;  /* 0x00005410ff747816 */ /* 0x020fca000000006e */
[----:B------:R-:W-:Y:S01]  /*33c0*/  FADD.FTZ R135, R116, R135 ;  /* 0x0000008774877221 */ /* 0x000fe20000010000 */
[----:B------:R-:W-:Y:S05]  /*33d0*/  BRA `(.L_x_425) ;  /* 0x0000004000007947 */ /* 0x000fea0003800000 */
.L_x_423:
[----:B-----5:R-:W-:-:S05]  /*33e0*/  PRMT R116, RZ, 0x5410, R106 ;  /* 0x00005410ff747816 */ /* 0x020fca000000006a */
[----:B------:R-:W-:Y:S01]  /*33f0*/  FADD.FTZ R135, R116, R135 ;  /* 0x0000008774877221 */ /* 0x000fe20000010000 */
[----:B------:R-:W-:-:S05]  /*3400*/  @P2 PRMT R116, RZ, 0x5410, R110 ;  /* 0x00005410ff742816 */ /* 0x000fca000000006e */
[----:B------:R-:W-:-:S05]  /*3410*/  @P2 FADD.FTZ R135, R116, R135 ;  /* 0x0000008774872221 */ /* 0x000fca0000010000 */
.L_x_425:
[----:B------:R-:W-:-:S04]  /*3420*/  F2FP.BF16.PACK_AB R116, RZ, R135 ;  /* 0x00000087ff74723e */ /* 0x000fc800000010ff */
[----:B------:R-:W-:Y:S02]  /*3430*/  PRMT R114, R116, 0x7610, R114 ;  /* 0x0000761074727816 */ /* 0x000fe40000000072 */
.L_x_426:
[----:B------:R-:W-:Y:S01]  /*3440*/  PRMT R156, RZ, 0x7610, R118 ;  /* 0x00007610ff9c7816 */ /* 0x000fe20000000076 */
[----:B------:R-:W-:Y:S05]  /*3450*/  @P3 BRA `(.L_x_427) ;  /* 0x0000008000003947 */ /* 0x000fea0003800000 */
[----:B------:R-:W-:-:S04]  /*3460*/  ISETP.NE.U32.AND P4, PT, RZ, c[0x0][0x180], PT ;  /* 0x00006000ff007a0c */ /* 0x000fc80003f85070 */
[----:B------:R-:W-:-:S13]  /*3470*/  ISETP.NE.AND.EX P4, PT, RZ, c[0x0][0x184], PT, P4 ;  /* 0x00006100ff007a0c */ /* 0x000fda0003f85340 */
[----:B------:R-:W-:Y:S05]  /*3480*/  @P4 BRA `(.L_x_428) ;  /* 0x0000002000004947 */ /* 0x000fea0003800000 */
[----:B------:R-:W-:Y:S05]  /*3490*/  @P0 BRA `(.L_x_429) ;  /* 0x0000008000000947 */ /* 0x000fea0003800000 */
[----:B------:R-:W-:Y:S05]  /*34a0*/  BRA `(.L_x_430) ;  /* 0x0000009000007947 */ /* 0x000fea0003800000 */
.L_x_428:
[----:B-----5:R-:W-:-:S05]  /*34b0*/  PRMT R117, RZ, 0x7610, R110 ;  /* 0x00007610ff757816 */ /* 0x020fca000000006e */
[----:B------:R-:W-:Y:S01]  /*34c0*/  FADD.FTZ R156, R117, R156 ;  /* 0x0000009c759c7221 */ /* 0x000fe20000010000 */
[----:B------:R-:W-:Y:S05]  /*34d0*/  BRA `(.L_x_429) ;  /* 0x0000004000007947 */ /* 0x000fea0003800000 */
.L_x_427:
[----:B-----5:R-:W-:-:S05]  /*34e0*/  PRMT R117, RZ, 0x7610, R106 ;  /* 0x00007610ff757816 */ /* 0x020fca000000006a */
[----:B------:R-:W-:Y:S01]  /*34f0*/  FADD.FTZ R156, R117, R156 ;  /* 0x0000009c759c7221 */ /* 0x000fe20000010000 */
[----:B------:R-:W-:-:S05]  /*3500*/  @P2 PRMT R117, RZ, 0x7610, R110 ;  /* 0x00007610ff752816 */ /* 0x000fca000000006e */
[----:B------:R-:W-:-:S05]  /*3510*/  @P2 FADD.FTZ R156, R117, R156 ;  /* 0x0000009c759c2221 */ /* 0x000fca0000010000 */
.L_x_429:
[----:B------:R-:W-:-:S04]  /*3520*/  F2FP.BF16.PACK_AB R116, RZ, R156 ;  /* 0x0000009cff74723e */ /* 0x000fc800000010ff */
[----:B------:R-:W-:Y:S02]  /*3530*/  PRMT R114, R114, 0x5410, R116 ;  /* 0x0000541072727816 */ /* 0x000fe40000000074 */
.L_x_430:
[----:B------:R-:W-:Y:S01]  /*3540*/  PRMT R157, RZ, 0x5410, R119 ;  /* 0x00005410ff9d7816 */ /* 0x000fe20000000077 */
[----:B------:R-:W-:Y:S05]  /*3550*/  @P3 BRA `(.L_x_431) ;  /* 0x0000008000003947 */ /* 0x000fea0003800000 */
[----:B------:R-:W-:-:S04]  /*3560*/  ISETP.NE.U32.AND P4, PT, RZ, c[0x0][0x180], PT ;  /* 0x00006000ff007a0c */ /* 0x000fc80003f85070 */
[----:B------:R-:W-:-:S13]  /*3570*/  ISETP.NE.AND.EX P4, PT, RZ, c[0x0][0x184], PT, P4 ;  /* 0x00006100ff007a0c */ /* 0x000fda0003f85340 */
[----:B------:R-:W-:Y:S05]  /*3580*/  @P4 BRA `(.L_x_432) ;  /* 0x0000002000004947 */ /* 0x000fea0003800000 */
[----:B------:R-:W-:Y:S05]  /*3590*/  @P0 BRA `(.L_x_433) ;  /* 0x0000008000000947 */ /* 0x000fea0003800000 */
[----:B------:R-:W-:Y:S05]  /*35a0*/  BRA `(.L_x_434) ;  /* 0x0000009000007947 */ /* 0x000fea0003800000 */
.L_x_432:
[----:B-----5:R-:W-:-:S05]  /*35b0*/  PRMT R116, RZ, 0x5410, R111 ;  /* 0x00005410ff747816 */ /* 0x020fca000000006f */
[----:B------:R-:W-:Y:S01]  /*35c0*/  FADD.FTZ R157, R116, R157 ;  /* 0x0000009d749d7221 */ /* 0x000fe20000010000 */
[----:B------:R-:W-:Y:S05]  /*35d0*/  BRA `(.L_x_433) ;  /* 0x0000004000007947 */ /* 0x000fea0003800000 */
.L_x_431:
[----:B-----5:R-:W-:-:S05]  /*35e0*/  PRMT R116, RZ, 0x5410, R107 ;  /* 0x00005410ff747816 */ /* 0x020fca000000006b */
[----:B------:R-:W-:Y:S01]  /*35f0*/  FADD.FTZ R157, R116, R157 ;  /* 0x0000009d749d7221 */ /* 0x000fe20000010000 */
[----:B------:R-:W-:-:S05]  /*3600*/  @P2 PRMT R116, RZ, 0x5410, R111 ;  /* 0x00005410ff742816 */ /* 0x000fca000000006f */
[----:B------:R-:W-:-:S05]  /*3610*/  @P2 FADD.FTZ R157, R116, R157 ;  /* 0x0000009d749d2221 */ /* 0x000fca0000010000 */
.L_x_433:
[----:B------:R-:W-:-:S04]  /*3620*/  F2FP.BF16.PACK_AB R116, RZ, R157 ;  /* 0x0000009dff74723e */ /* 0x000fc800000010ff */
[----:B------:R-:W-:Y:S02]  /*3630*/  PRMT R115, R116, 0x7610, R115 ;  /* 0x0000761074737816 */ /* 0x000fe40000000073 */
.L_x_434:
[----:B------:R-:W-:Y:S01]  /*3640*/  PRMT R158, RZ, 0x7610, R119 ;  /* 0x00007610ff9e7816 */ /* 0x000fe20000000077 */
[----:B------:R-:W-:Y:S05]  /*3650*/  @P3 BRA `(.L_x_435) ;  /* 0x0000008000003947 */ /* 0x000fea0003800000 */
[----:B------:R-:W-:-:S04]  /*3660*/  ISETP.NE.U32.AND P4, PT, RZ, c[0x0][0x180], PT ;  /* 0x00006000ff007a0c */ /* 0x000fc80003f85070 */
[----:B------:R-:W-:-:S13]  /*3670*/  ISETP.NE.AND.EX P4, PT, RZ, c[0x0][0x184], PT, P4 ;  /* 0x00006100ff007a0c */ /* 0x000fda0003f85340 */
[----:B------:R-:W-:Y:S05]  /*3680*/  @P4 BRA `(.L_x_436) ;  /* 0x0000002000004947 */ /* 0x000fea0003800000 */
[----:B------:R-:W-:Y:S05]  /*3690*/  @P0 BRA `(.L_x_437) ;  /* 0x0000008000000947 */ /* 0x000fea0003800000 */
[----:B------:R-:W-:Y:S05]  /*36a0*/  BRA `(.L_x_438) ;  /* 0x0000009000007947 */ /* 0x000fea0003800000 */
.L_x_436:
[----:B-----5:R-:W-:-:S05]  /*36b0*/  PRMT R117, RZ, 0x7610, R111 ;  /* 0x00007610ff757816 */ /* 0x020fca000000006f */
[----:B------:R-:W-:Y:S01]  /*36c0*/  FADD.FTZ R158, R117, R158 ;  /* 0x0000009e759e7221 */ /* 0x000fe20000010000 */
[----:B------:R-:W-:Y:S05]  /*36d0*/  BRA `(.L_x_437) ;  /* 0x0000004000007947 */ /* 0x000fea0003800000 */
.L_x_435:
[----:B-----5:R-:W-:-:S05]  /*36e0*/  PRMT R117, RZ, 0x7610, R107 ;  /* 0x00007610ff757816 */ /* 0x020fca000000006b */
[----:B------:R-:W-:Y:S01]  /*36f0*/  FADD.FTZ R158, R117, R158 ;  /* 0x0000009e759e7221 */ /* 0x000fe20000010000 */
[----:B------:R-:W-:-:S05]  /*3700*/  @P2 PRMT R117, RZ, 0x7610, R111 ;  /* 0x00007610ff752816 */ /* 0x000fca000000006f */
[----:B------:R-:W-:-:S05]  /*3710*/  @P2 FADD.FTZ R158, R117, R158 ;  /* 0x0000009e759e2221 */ /* 0x000fca0000010000 */
.L_x_437:
[----:B------:R-:W-:-:S04]  /*3720*/  F2FP.BF16.PACK_AB R116, RZ, R158 ;  /* 0x0000009eff74723e */ /* 0x000fc800000010ff */
[----:B------:R-:W-:Y:S02]  /*3730*/  PRMT R115, R115, 0x5410, R116 ;  /* 0x0000541073737816 */ /* 0x000fe40000000074 */
.L_x_438:
        /* <DEDUP_REMOVED lines=16> */
.L_x_440:
[----:B-----5:R-:W-:-:S05]  /*3840*/  PRMT R152, RZ, 0x5410, R108 ;  /* 0x00005410ff987816 */ /* 0x020fca000000006c */
[----:B------:R-:W-:Y:S01]  /*3850*/  FADD.FTZ R161, R152, R161 ;  /* 0x000000a198a17221 */ /* 0x000fe20000010000 */
[----:B------:R-:W-:Y:S05]  /*3860*/  BRA `(.L_x_441) ;  /* 0x0000004000007947 */ /* 0x000fea0003800000 */
.L_x_439:
[----:B-----5:R-:W-:-:S05]  /*3870*/  PRMT R152, RZ, 0x5410, R104 ;  /* 0x00005410ff987816 */ /* 0x020fca0000000068 */
[----:B------:R-:W-:Y:S01]  /*3880*/  FADD.FTZ R161, R152, R161 ;  /* 0x000000a198a17221 */ /* 0x000fe20000010000 */
[----:B------:R-:W-:-:S05]  /*3890*/  @P2 PRMT R152, RZ, 0x5410, R108 ;  /* 0x00005410ff982816 */ /* 0x000fca000000006c */
[----:B------:R-:W-:-:S05]  /*38a0*/  @P2 FADD.FTZ R161, R152, R161 ;  /* 0x000000a198a12221 */ /* 0x000fca0000010000 */
.L_x_441:
[----:B------:R-:W-:-:S04]  /*38b0*/  F2FP.BF16.PACK_AB R152, RZ, R161 ;  /* 0x000000a1ff98723e */ /* 0x000fc800000010ff */
[----:B------:R-:W-:Y:S02]  /*38c0*/  PRMT R112, R152, 0x7610, R112 ;  /* 0x0000761098707816 */ /* 0x000fe40000000070 */
.L_x_442:
[----:B------:R-:W-:Y:S01]  /*38d0*/  PRMT R162, RZ, 0x7610, R116 ;  /* 0x00007610ffa27816 */ /* 0x000fe20000000074 */
[----:B------:R-:W-:Y:S05]  /*38e0*/  @P3 BRA `(.L_x_443) ;  /* 0x0000008000003947 */ /* 0x000fea0003800000 */
[----:B------:R-:W-:-:S04]  /*38f0*/  ISETP.NE.U32.AND P4, PT, RZ, c[0x0][0x180], PT ;  /* 0x00006000ff007a0c */ /* 0x000fc80003f85070 */
[----:B------:R-:W-:-:S13]  /*3900*/  ISETP.NE.AND.EX P4, PT, RZ, c[0x0][0x184], PT, P4 ;  /* 0x00006100ff007a0c */ /* 0x000fda0003f85340 */
[----:B------:R-:W-:Y:S05]  /*3910*/  @P4 BRA `(.L_x_444) ;  /* 0x0000002000004947 */ /* 0x000fea0003800000 */
[----:B------:R-:W-:Y:S05]  /*3920*/  @P0 BRA `(.L_x_445) ;  /* 0x0000008000000947 */ /* 0x000fea0003800000 */
[----:B------:R-:W-:Y:S05]  /*3930*/  BRA `(.L_x_446) ;  /* 0x0000009000007947 */ /* 0x000fea0003800000 */
.L_x_444:
[----:B-----5:R-:W-:-:S05]  /*3940*/  PRMT R153, RZ, 0x7610, R108 ;  /* 0x00007610ff997816 */ /* 0x020fca000000006c */
[----:B------:R-:W-:Y:S01]  /*3950*/  FADD.FTZ R162, R153, R162 ;  /* 0x000000a299a27221 */ /* 0x000fe20000010000 */
[----:B------:R-:W-:Y:S05]  /*3960*/  BRA `(.L_x_445) ;  /* 0x0000004000007947 */ /* 0x000fea0003800000 */
.L_x_443:
[----:B-----5:R-:W-:-:S05]  /*3970*/  PRMT R153, RZ, 0x7610, R104 ;  /* 0x00007610ff997816 */ /* 0x020fca0000000068 */
[----:B------:R-:W-:Y:S01]  /*3980*/  FADD.FTZ R162, R153, R162 ;  /* 0x000000a299a27221 */ /* 0x000fe20000010000 */
[----:B------:R-:W-:-:S05]  /*3990*/  @P2 PRMT R153, RZ, 0x7610, R108 ;  /* 0x00007610ff992816 */ /* 0x000fca000000006c */
[----:B------:R-:W-:-:S05]  /*39a0*/  @P2 FADD.FTZ R162, R153, R162 ;  /* 0x000000a299a22221 */ /* 0x000fca0000010000 */
.L_x_445:
[----:B------:R-:W-:-:S04]  /*39b0*/  F2FP.BF16.PACK_AB R116, RZ, R162 ;  /* 0x000000a2ff74723e */ /* 0x000fc800000010ff */
[----:B------:R-:W-:Y:S02]  /*39c0*/  PRMT R112, R112, 0x5410, R116 ;  /* 0x0000541070707816 */ /* 0x000fe40000000074 */
.L_x_446:
[----:B------:R-:W-:Y:S01]  /*39d0*/  PRMT R163, RZ, 0x5410, R117 ;  /* 0x00005410ffa37816 */ /* 0x000fe20000000075 */
[----:B------:R-:W-:Y:S05]  /*39e0*/  @P3 BRA `(.L_x_447) ;  /* 0x0000008000003947 */ /* 0x000fea0003800000 */
[----:B------:R-:W-:-:S04]  /*39f0*/  ISETP.NE.U32.AND P4, PT, RZ, c[0x0][0x180], PT ;  /* 0x00006000ff007a0c */ /* 0x000fc80003f85070 */
[----:B------:R-:W-:-:S13]  /*3a00*/  ISETP.NE.AND.EX P4, PT, RZ, c[0x0][0x184], PT, P4 ;  /* 0x00006100ff007a0c */ /* 0x000fda0003f85340 */
[----:B------:R-:W-:Y:S05]  /*3a10*/  @P4 BRA `(.L_x_448) ;  /* 0x0000002000004947 */ /* 0x000fea0003800000 */
[----:B------:R-:W-:Y:S05]  /*3a20*/  @P0 BRA `(.L_x_449) ;  /* 0x0000008000000947 */ /* 0x000fea0003800000 */
[----:B------:R-:W-:Y:S05]  /*3a30*/  BRA `(.L_x_450) ;  /* 0x0000009000007947 */ /* 0x000fea0003800000 */
.L_x_448:
[----:B-----5:R-:W-:-:S05]  /*3a40*/  PRMT R116, RZ, 0x5410, R109 ;  /* 0x00005410ff747816 */ /* 0x020fca000000006d */
[----:B------:R-:W-:Y:S01]  /*3a50*/  FADD.FTZ R163, R116, R163 ;  /* 0x000000a374a37221 */ /* 0x000fe20000010000 */
[----:B------:R-:W-:Y:S05]  /*3a60*/  BRA `(.L_x_449) ;  /* 0x0000004000007947 */ /* 0x000fea0003800000 */
.L_x_447:
[----:B-----5:R-:W-:-:S05]  /*3a70*/  PRMT R116, RZ, 0x5410, R105 ;  /* 0x00005410ff747816 */ /* 0x020fca0000000069 */
[----:B------:R-:W-:Y:S01]  /*3a80*/  FADD.FTZ R163, R116, R163 ;  /* 0x000000a374a37221 */ /* 0x000fe20000010000 */
[----:B------:R-:W-:-:S05]  /*3a90*/  @P2 PRMT R116, RZ, 0x5410, R109 ;  /* 0x00005410ff742816 */ /* 0x000fca000000006d */
[----:B------:R-:W-:-:S05]  /*3aa0*/  @P2 FADD.FTZ R163, R116, R163 ;  /* 0x000000a374a32221 */ /* 0x000fca0000010000 */
.L_x_449:
[----:B------:R-:W-:-:S04]  /*3ab0*/  F2FP.BF16.PACK_AB R116, RZ, R163 ;  /* 0x000000a3ff74723e */ /* 0x000fc800000010ff */
[----:B------:R-:W-:Y:S02]  /*3ac0*/  PRMT R113, R116, 0x7610, R113 ;  /* 0x0000761074717816 */ /* 0x000fe40000000071 */
.L_x_450:
[----:B------:R-:W-:Y:S01]  /*3ad0*/  PRMT R164, RZ, 0x7610, R117 ;  /* 0x00007610ffa47816 */ /* 0x000fe20000000075 */
[----:B------:R-:W-:Y:S05]  /*3ae0*/  @P3 BRA `(.L_x_451) ;  /* 0x0000008000003947 */ /* 0x000fea0003800000 */
[----:B------:R-:W-:-:S04]  /*3af0*/  ISETP.NE.U32.AND P4, PT, RZ, c[0x0][0x180], PT ;  /* 0x00006000ff007a0c */ /* 0x000fc80003f85070 */
[----:B------:R-:W-:-:S13]  /*3b00*/  ISETP.NE.AND.EX P4, PT, RZ, c[0x0][0x184], PT, P4 ;  /* 0x00006100ff007a0c */ /* 0x000fda0003f85340 */
[----:B------:R-:W-:Y:S05]  /*3b10*/  @P4 BRA `(.L_x_452) ;  /* 0x0000002000004947 */ /* 0x000fea0003800000 */
[----:B------:R-:W-:Y:S05]  /*3b20*/  @P0 BRA `(.L_x_453) ;  /* 0x0000008000000947 */ /* 0x000fea0003800000 */
[----:B------:R-:W-:Y:S05]  /*3b30*/  BRA `(.L_x_454) ;  /* 0x0000009000007947 */ /* 0x000fea0003800000 */
.L_x_452:
[----:B-----5:R-:W-:-:S05]  /*3b40*/  PRMT R117, RZ, 0x7610, R109 ;  /* 0x00007610ff757816 */ /* 0x020fca000000006d */
[----:B------:R-:W-:Y:S01]  /*3b50*/  FADD.FTZ R164, R117, R164 ;  /* 0x000000a475a47221 */ /* 0x000fe20000010000 */
[----:B------:R-:W-:Y:S05]  /*3b60*/  BRA `(.L_x_453) ;  /* 0x0000004000007947 */ /* 0x000fea0003800000 */
.L_x_451:
[----:B-----5:R-:W-:-:S05]  /*3b70*/  PRMT R117, RZ, 0x7610, R105 ;  /* 0x00007610ff757816 */ /* 0x020fca0000000069 */
[----:B------:R-:W-:Y:S01]  /*3b80*/  FADD.FTZ R164, R117, R164 ;  /* 0x000000a475a47221 */ /* 0x000fe20000010000 */
[----:B------:R-:W-:-:S05]  /*3b90*/  @P2 PRMT R117, RZ, 0x7610, R109 ;  /* 0x00007610ff752816 */ /* 0x000fca000000006d */
[----:B------:R-:W-:-:S05]  /*3ba0*/  @P2 FADD.FTZ R164, R117, R164 ;  /* 0x000000a475a42221 */ /* 0x000fca0000010000 */
.L_x_453:
[----:B------:R-:W-:-:S04]  /*3bb0*/  F2FP.BF16.PACK_AB R116, RZ, R164 ;  /* 0x000000a4ff74723e */ /* 0x000fc800000010ff */
[----:B------:R-:W-:Y:S02]  /*3bc0*/  PRMT R113, R113, 0x5410, R116 ;  /* 0x0000541071717816 */ /* 0x000fe40000000074 */
.L_x_454:
[----:B------:R-:W-:Y:S01]  /*3bd0*/  PRMT R165, RZ, 0x5410, R118 ;  /* 0x00005410ffa57816 */ /* 0x000fe20000000076 */
[----:B------:R-:W-:Y:S05]  /*3be0*/  @P3 BRA `(.L_x_455) ;  /* 0x0000008000003947 */ /* 0x000fea0003800000 */
[----:B------:R-:W-:-:S04]  /*3bf0*/  ISETP.NE.U32.AND P4, PT, RZ, c[0x0][0x180], PT ;  /* 0x00006000ff007a0c */ /* 0x000fc80003f85070 */
[----:B------:R-:W-:-:S13]  /*3c00*/  ISETP.NE.AND.EX P4, PT, RZ, c[0x0][0x184], PT, P4 ;  /* 0x00006100ff007a0c */ /* 0x000fda0003f85340 */
[----:B------:R-:W-:Y:S05]  /*3c10*/  @P4 BRA `(.L_x_456) ;  /* 0x0000002000004947 */ /* 0x000fea0003800000 */
[----:B------:R-:W-:Y:S05]  /*3c20*/  @P0 BRA `(.L_x_457) ;  /* 0x0000008000000947 */ /* 0x000fea0003800000 */
[----:B------:R-:W-:Y:S05]  /*3c30*/  BRA `(.L_x_458) ;  /* 0x0000009000007947 */ /* 0x000fea0003800000 */
.L_x_456:
[----:B-----5:R-:W-:-:S05]  /*3c40*/  PRMT R116, RZ, 0x5410, R110 ;  /* 0x00005410ff747816 */ /* 0x020fca000000006e */
[----:B------:R-:W-:Y:S01]  /*3c50*/  FADD.FTZ R165, R116, R165 ;  /* 0x000000a574a57221 */ /* 0x000fe20000010000 */
[----:B------:R-:W-:Y:S05]  /*3c60*/  BRA `(.L_x_457) ;  /* 0x0000004000007947 */ /* 0x000fea0003800000 */
.L_x_455:
[----:B-----5:R-:W-:-:S05]  /*3c70*/  PRMT R116, RZ, 0x5410, R106 ;  /* 0x00005410ff747816 */ /* 0x020fca000000006a */
[----:B------:R-:W-:Y:S01]  /*3c80*/  FADD.FTZ R165, R116, R165 ;  /* 0x000000a574a57221 */ /* 0x000fe20000010000 */
[----:B------:R-:W-:-:S05]  /*3c90*/  @P2 PRMT R116, RZ, 0x5410, R110 ;  /* 0x00005410ff742816 */ /* 0x000fca000000006e */
[----:B------:R-:W-:-:S05]  /*3ca0*/  @P2 FADD.FTZ R165, R116, R165 ;  /* 0x000000a574a52221 */ /* 0x000fca0000010000 */
.L_x_457:
[----:B------:R-:W-:-:S04]  /*3cb0*/  F2FP.BF16.PACK_AB R116, RZ, R165 ;  /* 0x000000a5ff74723e */ /* 0x000fc800000010ff */
[----:B------:R-:W-:Y:S02]  /*3cc0*/  PRMT R114, R116, 0x7610, R114 ;  /* 0x0000761074727816 */ /* 0x000fe40000000072 */
.L_x_458:
[----:B------:R-:W-:Y:S01]  /*3cd0*/  PRMT R168, RZ, 0x7610, R118 ;  /* 0x00007610ffa87816 */ /* 0x000fe20000000076 */
[----:B------:R-:W-:Y:S05]  /*3ce0*/  @P3 BRA `(.L_x_459) ;  /* 0x0000008000003947 */ /* 0x000fea0003800000 */
[----:B------:R-:W-:-:S04]  /*3cf0*/  ISETP.NE.U32.AND P4, PT, RZ, c[0x0][0x180], PT ;  /* 0x00006000ff007a0c */ /* 0x000fc80003f85070 */
[----:B------:R-:W-:-:S13]  /*3d00*/  ISETP.NE.AND.EX P4, PT, RZ, c[0x0][0x184], PT, P4 ;  /* 0x00006100ff007a0c */ /* 0x000fda0003f85340 */
[----:B------:R-:W-:Y:S05]  /*3d10*/  @P4 BRA `(.L_x_460) ;  /* 0x0000002000004947 */ /* 0x000fea0003800000 */
[----:B------:R-:W-:Y:S05]  /*3d20*/  @P0 BRA `(.L_x_461) ;  /* 0x0000008000000947 */ /* 0x000fea0003800000 */
[----:B------:R-:W-:Y:S05]  /*3d30*/  BRA `(.L_x_462) ;  /* 0x0000009000007947 */ /* 0x000fea0003800000 */
.L_x_460:
[----:B-----5:R-:W-:-:S05]  /*3d40*/  PRMT R117, RZ, 0x7610, R110 ;  /* 0x00007610ff757816 */ /* 0x020fca000000006e */
[----:B------:R-:W-:Y:S01]  /*3d50*/  FADD.FTZ R168, R117, R168 ;  /* 0x000000a875a87221 */ /* 0x000fe20000010000 */
[----:B------:R-:W-:Y:S05]  /*3d60*/  BRA `(.L_x_461) ;  /* 0x0000004000007947 */ /* 0x000fea0003800000 */
.L_x_459:
[----:B-----5:R-:W-:-:S05]  /*3d70*/  PRMT R117, RZ, 0x7610, R106 ;  /* 0x00007610ff757816 */ /* 0x020fca000000006a */
[----:B------:R-:W-:Y:S01]  /*3d80*/  FADD.FTZ R168, R117, R168 ;  /* 0x000000a875a87221 */ /* 0x000fe20000010000 */
[----:B------:R-:W-:-:S05]  /*3d90*/  @P2 PRMT R117, RZ, 0x7610, R110 ;  /* 0x00007610ff752816 */ /* 0x000fca000000006e */
[----:B------:R-:W-:-:S05]  /*3da0*/  @P2 FADD.FTZ R168, R117, R168 ;  /* 0x000000a875a82221 */ /* 0x000fca0000010000 */
.L_x_461:
[----:B------:R-:W-:-:S04]  /*3db0*/  F2FP.BF16.PACK_AB R116, RZ, R168 ;  /* 0x000000a8ff74723e */ /* 0x000fc800000010ff */
[----:B------:R-:W-:Y:S02]  /*3dc0*/  PRMT R114, R114, 0x5410, R116 ;  /* 0x0000541072727816 */ /* 0x000fe40000000074 */
.L_x_462:
[----:B------:R-:W-:Y:S01]  /*3dd0*/  PRMT R169, RZ, 0x5410, R119 ;  /* 0x00005410ffa97816 */ /* 0x000fe20000000077 */
[----:B------:R-:W-:Y:S05]  /*3de0*/  @P3 BRA `(.L_x_463) ;  /* 0x0000008000003947 */ /* 0x000fea0003800000 */
[----:B------:R-:W-:-:S04]  /*3df0*/  ISETP.NE.U32.AND P4, PT, RZ, c[0x0][0x180], PT ;  /* 0x00006000ff007a0c */ /* 0x000fc80003f85070 */
[----:B------:R-:W-:-:S13]  /*3e00*/  ISETP.NE.AND.EX P4, PT, RZ, c[0x0][0x184], PT, P4 ;  /* 0x00006100ff007a0c */ /* 0x000fda0003f85340 */
[----:B------:R-:W-:Y:S05]  /*3e10*/  @P4 BRA `(.L_x_464) ;  /* 0x0000002000004947 */ /* 0x000fea0003800000 */
[----:B------:R-:W-:Y:S05]  /*3e20*/  @P0 BRA `(.L_x_465) ;  /* 0x0000008000000947 */ /* 0x000fea0003800000 */
[----:B------:R-:W-:Y:S05]  /*3e30*/  BRA `(.L_x_466) ;  /* 0x0000009000007947 */ /* 0x000fea0003800000 */
.L_x_464:
[----:B-----5:R-:W-:-:S05]  /*3e40*/  PRMT R116, RZ, 0x5410, R111 ;  /* 0x00005410ff747816 */ /* 0x020fca000000006f */
[----:B------:R-:W-:Y:S01]  /*3e50*/  FADD.FTZ R169, R116, R169 ;  /* 0x000000a974a97221 */ /* 0x000fe20000010000 */
[----:B------:R-:W-:Y:S05]  /*3e60*/  BRA `(.L_x_465) ;  /* 0x0000004000007947 */ /* 0x000fea0003800000 */
.L_x_463:
[----:B-----5:R-:W-:-:S05]  /*3e70*/  PRMT R116, RZ, 0x5410, R107 ;  /* 0x00005410ff747816 */ /* 0x020fca000000006b */
[----:B------:R-:W-:Y:S01]  /*3e80*/  FADD.FTZ R169, R116, R169 ;  /* 0x000000a974a97221 */ /* 0x000fe20000010000 */
[----:B------:R-:W-:-:S05]  /*3e90*/  @P2 PRMT R116, RZ, 0x5410, R111 ;  /* 0x00005410ff742816 */ /* 0x000fca000000006f */
[----:B------:R-:W-:-:S05]  /*3ea0*/  @P2 FADD.FTZ R169, R116, R169 ;  /* 0x000000a974a92221 */ /* 0x000fca0000010000 */
.L_x_465:
[----:B------:R-:W-:-:S04]  /*3eb0*/  F2FP.BF16.PACK_AB R116, RZ, R169 ;  /* 0x000000a9ff74723e */ /* 0x000fc800000010ff */
[----:B------:R-:W-:Y:S02]  /*3ec0*/  PRMT R115, R116, 0x7610, R115 ;  /* 0x0000761074737816 */ /* 0x000fe40000000073 */
.L_x_466:
[----:B------:R-:W-:Y:S01]  /*3ed0*/  PRMT R170, RZ, 0x7610, R119 ;  /* 0x00007610ffaa7816 */ /* 0x000fe20000000077 */
[----:B------:R-:W-:Y:S05]  /*3ee0*/  @P3 BRA `(.L_x_467) ;  /* 0x0000008000003947 */ /* 0x000fea0003800000 */
[----:B------:R-:W-:-:S04]  /*3ef0*/  ISETP.NE.U32.AND P4, PT, RZ, c[0x0][0x180], PT ;  /* 0x00006000ff007a0c */ /* 0x000fc80003f85070 */
[----:B------:R-:W-:-:S13]  /*3f00*/  ISETP.NE.AND.EX P4, PT, RZ, c[0x0][0x184], PT, P4 ;  /* 0x00006100ff007a0c */ /* 0x000fda0003f85340 */
[----:B------:R-:W-:Y:S05]  /*3f10*/  @P4 BRA `(.L_x_468) ;  /* 0x0000002000004947 */ /* 0x000fea0003800000 */
[----:B------:R-:W-:Y:S05]  /*3f20*/  @P0 BRA `(.L_x_469) ;  /* 0x0000008000000947 */ /* 0x000fea0003800000 */
[----:B------:R-:W-:Y:S05]  /*3f30*/  BRA `(.L_x_470) ;  /* 0x0000009000007947 */ /* 0x000fea0003800000 */
.L_x_468:
[----:B-----5:R-:W-:-:S05]  /*3f40*/  PRMT R116, RZ, 0x7610, R111 ;  /* 0x00007610ff747816 */ /* 0x020fca000000006f */
[----:B------:R-:W-:Y:S01]  /*3f50*/  FADD.FTZ R170, R116, R170 ;  /* 0x000000aa74aa7221 */ /* 0x000fe20000010000 */
[----:B------:R-:W-:Y:S05]  /*3f60*/  BRA `(.L_x_469) ;  /* 0x0000004000007947 */ /* 0x000fea0003800000 */
.L_x_467:
[----:B-----5:R-:W-:-:S05]  /*3f70*/  PRMT R116, RZ, 0x7610, R107 ;  /* 0x00007610ff747816 */ /* 0x020fca000000006b */
[----:B------:R-:W-:Y:S01]  /*3f80*/  FADD.FTZ R170, R116, R170 ;  /* 0x000000aa74aa7221 */ /* 0x000fe20000010000 */
[----:B------:R-:W-:-:S05]  /*3f90*/  @P2 PRMT R116, RZ, 0x7610, R111 ;  /* 0x00007610ff742816 */ /* 0x000fca000000006f */
[----:B------:R-:W-:-:S05]  /*3fa0*/  @P2 FADD.FTZ R170, R116, R170 ;  /* 0x000000aa74aa2221 */ /* 0x000fca0000010000 */
.L_x_469:
[----:B------:R-:W-:-:S04]  /*3fb0*/  F2FP.BF16.PACK_AB R116, RZ, R170 ;  /* 0x000000aaff74723e */ /* 0x000fc800000010ff */
[----:B------:R-:W-:Y:S02]  /*3fc0*/  PRMT R115, R115, 0x5410, R116 ;  /* 0x0000541073737816 */ /* 0x000fe40000000074 */
.L_x_470:
        /* <DEDUP_REMOVED lines=16> */
.L_x_472:
[----:B-----5:R-:W-:-:S05]  /*40d0*/  PRMT R153, RZ, 0x5410, R108 ;  /* 0x00005410ff997816 */ /* 0x020fca000000006c */
[----:B------:R-:W-:Y:S01]  /*40e0*/  FADD.FTZ R184, R153, R184 ;  /* 0x000000b899b87221 */ /* 0x000fe20000010000 */
[----:B------:R-:W-:Y:S05]  /*40f0*/  BRA `(.L_x_473) ;  /* 0x0000004000007947 */ /* 0x000fea0003800000 */
.L_x_471:
[----:B-----5:R-:W-:-:S05]  /*4100*/  PRMT R153, RZ, 0x5410, R104 ;  /* 0x00005410ff997816 */ /* 0x020fca0000000068 */
[----:B------:R-:W-:Y:S01]  /*4110*/  FADD.FTZ R184, R153, R184 ;  /* 0x000000b899b87221 */ /* 0x000fe20000010000 */
[----:B------:R-:W-:-:S05]  /*4120*/  @P2 PRMT R153, RZ, 0x5410, R108 ;  /* 0x00005410ff992816 */ /* 0x000fca000000006c */
[----:B------:R-:W-:-:S05]  /*4130*/  @P2 FADD.FTZ R184, R153, R184 ;  /* 0x000000b899b82221 */ /* 0x000fca0000010000 */
.L_x_473:
[----:B------:R-:W-:-:S04]  /*4140*/  F2FP.BF16.PACK_AB R153, RZ, R184 ;  /* 0x000000b8ff99723e */ /* 0x000fc800000010ff */
[----:B------:R-:W-:Y:S02]  /*4150*/  PRMT R112, R153, 0x7610, R112 ;  /* 0x0000761099707816 */ /* 0x000fe40000000070 */
.L_x_474:
[----:B------:R-:W-:Y:S01]  /*4160*/  PRMT R186, RZ, 0x7610, R116 ;  /* 0x00007610ffba7816 */ /* 0x000fe20000000074 */
[----:B------:R-:W-:Y:S05]  /*4170*/  @P3 BRA `(.L_x_475) ;  /* 0x0000008000003947 */ /* 0x000fea0003800000 */
[----:B------:R-:W-:-:S04]  /*4180*/  ISETP.NE.U32.AND P4, PT, RZ, c[0x0][0x180], PT ;  /* 0x00006000ff007a0c */ /* 0x000fc80003f85070 */
[----:B------:R-:W-:-:S13]  /*4190*/  ISETP.NE.AND.EX P4, PT, RZ, c[0x0][0x184], PT, P4 ;  /* 0x00006100ff007a0c */ /* 0x000fda0003f85340 */
[----:B------:R-:W-:Y:S05]  /*41a0*/  @P4 BRA `(.L_x_476) ;  /* 0x0000002000004947 */ /* 0x000fea0003800000 */
[----:B------:R-:W-:Y:S05]  /*41b0*/  @P0 BRA `(.L_x_477) ;  /* 0x0000008000000947 */ /* 0x000fea0003800000 */
[----:B------:R-:W-:Y:S05]  /*41c0*/  BRA `(.L_x_478) ;  /* 0x0000009000007947 */ /* 0x000fea0003800000 */
.L_x_476:
[----:B-----5:R-:W-:-:S05]  /*41d0*/  PRMT R116, RZ, 0x7610, R108 ;  /* 0x00007610ff747816 */ /* 0x020fca000000006c */
[----:B------:R-:W-:Y:S01]  /*41e0*/  FADD.FTZ R186, R116, R186 ;  /* 0x000000ba74ba7221 */ /* 0x000fe20000010000 */
[----:B------:R-:W-:Y:S05]  /*41f0*/  BRA `(.L_x_477) ;  /* 0x0000004000007947 */ /* 0x000fea0003800000 */
.L_x_475:
[----:B-----5:R-:W-:-:S05]  /*4200*/  PRMT R116, RZ, 0x7610, R104 ;  /* 0x00007610ff747816 */ /* 0x020fca0000000068 */
[----:B------:R-:W-:Y:S01]  /*4210*/  FADD.FTZ R186, R116, R186 ;  /* 0x000000ba74ba7221 */ /* 0x000fe20000010000 */
[----:B------:R-:W-:-:S05]  /*4220*/  @P2 PRMT R116, RZ, 0x7610, R108 ;  /* 0x00007610ff742816 */ /* 0x000fca000000006c */
[----:B------:R-:W-:-:S05]  /*4230*/  @P2 FADD.FTZ R186, R116, R186 ;  /* 0x000000ba74ba2221 */ /* 0x000fca0000010000 */
.L_x_477:
[----:B------:R-:W-:-:S04]  /*4240*/  F2FP.BF16.PACK_AB R116, RZ, R186 ;  /* 0x000000baff74723e */ /* 0x000fc800000010ff */
[----:B------:R-:W-:Y:S02]  /*4250*/  PRMT R112, R112, 0x5410, R116 ;  /* 0x0000541070707816 */ /* 0x000fe40000000074 */
.L_x_478:
[----:B------:R-:W-:Y:S01]  /*4260*/  PRMT R185, RZ, 0x5410, R117 ;  /* 0x00005410ffb97816 */ /* 0x000fe20000000075 */
[----:B------:R-:W-:Y:S05]  /*4270*/  @P3 BRA `(.L_x_479) ;  /* 0x0000008000003947 */ /* 0x000fea0003800000 */
[----:B------:R-:W-:-:S04]  /*4280*/  ISETP.NE.U32.AND P4, PT, RZ, c[0x0][0x180], PT ;  /* 0x00006000ff007a0c */ /* 0x000fc80003f85070 */
[----:B------:R-:W-:-:S13]  /*4290*/  ISETP.NE.AND.EX P4, PT, RZ, c[0x0][0x184], PT, P4 ;  /* 0x00006100ff007a0c */ /* 0x000fda0003f85340 */
[----:B------:R-:W-:Y:S05]  /*42a0*/  @P4 BRA `(.L_x_480) ;  /* 0x0000002000004947 */ /* 0x000fea0003800000 */
[----:B------:R-:W-:Y:S05]  /*42b0*/  @P0 BRA `(.L_x_481) ;  /* 0x0000008000000947 */ /* 0x000fea0003800000 */
[----:B------:R-:W-:Y:S05]  /*42c0*/  BRA `(.L_x_482) ;  /* 0x0000009000007947 */ /* 0x000fea0003800000 */
.L_x_480:
[----:B-----5:R-:W-:-:S05]  /*42d0*/  PRMT R116, RZ, 0x5410, R109 ;  /* 0x00005410ff747816 */ /* 0x020fca000000006d */
[----:B------:R-:W-:Y:S01]  /*42e0*/  FADD.FTZ R185, R116, R185 ;  /* 0x000000b974b97221 */ /* 0x000fe20000010000 */
[----:B------:R-:W-:Y:S05]  /*42f0*/  BRA `(.L_x_481) ;  /* 0x0000004000007947 */ /* 0x000fea0003800000 */
.L_x_479:
[----:B-----5:R-:W-:-:S05]  /*4300*/  PRMT R116, RZ, 0x5410, R105 ;  /* 0x00005410ff747816 */ /* 0x020fca0000000069 */
[----:B------:R-:W-:Y:S01]  /*4310*/  FADD.FTZ R185, R116, R185 ;  /* 0x000000b974b97221 */ /* 0x000fe20000010000 */
[----:B------:R-:W-:-:S05]  /*4320*/  @P2 PRMT R116, RZ, 0x5410, R109 ;  /* 0x00005410ff742816 */ /* 0x000fca000000006d */
[----:B------:R-:W-:-:S05]  /*4330*/  @P2 FADD.FTZ R185, R116, R185 ;  /* 0x000000b974b92221 */ /* 0x000fca0000010000 */
.L_x_481:
[----:B------:R-:W-:-:S04]  /*4340*/  F2FP.BF16.PACK_AB R116, RZ, R185 ;  /* 0x000000b9ff74723e */ /* 0x000fc800000010ff */
[----:B------:R-:W-:Y:S02]  /*4350*/  PRMT R113, R116, 0x7610, R113 ;  /* 0x0000761074717816 */ /* 0x000fe40000000071 */
.L_x_482:
[----:B------:R-:W-:Y:S01]  /*4360*/  PRMT R188, RZ, 0x7610, R117 ;  /* 0x00007610ffbc7816 */ /* 0x000fe20000000075 */
[----:B------:R-:W-:Y:S05]  /*4370*/  @P3 BRA `(.L_x_483) ;  /* 0x0000008000003947 */ /* 0x000fea0003800000 */
[----:B------:R-:W-:-:S04]  /*4380*/  ISETP.NE.U32.AND P4, PT, RZ, c[0x0][0x180], PT ;  /* 0x00006000ff007a0c */ /* 0x000fc80003f85070 */
[----:B------:R-:W-:-:S13]  /*4390*/  ISETP.NE.AND.EX P4, PT, RZ, c[0x0][0x184], PT, P4 ;  /* 0x00006100ff007a0c */ /* 0x000fda0003f85340 */
[----:B------:R-:W-:Y:S05]  /*43a0*/  @P4 BRA `(.L_x_484) ;  /* 0x0000002000004947 */ /* 0x000fea0003800000 */
[----:B------:R-:W-:Y:S05]  /*43b0*/  @P0 BRA `(.L_x_485) ;  /* 0x0000008000000947 */ /* 0x000fea0003800000 */
[----:B------:R-:W-:Y:S05]  /*43c0*/  BRA `(.L_x_486) ;  /* 0x0000009000007947 */ /* 0x000fea0003800000 */
.L_x_484:
[----:B-----5:R-:W-:-:S05]  /*43d0*/  PRMT R116, RZ, 0x7610, R109 ;  /* 0x00007610ff747816 */ /* 0x020fca000000006d */
[----:B------:R-:W-:Y:S01]  /*43e0*/  FADD.FTZ R188, R116, R188 ;  /* 0x000000bc74bc7221 */ /* 0x000fe20000010000 */
[----:B------:R-:W-:Y:S05]  /*43f0*/  BRA `(.L_x_485) ;  /* 0x0000004000007947 */ /* 0x000fea0003800000 */
.L_x_483:
[----:B-----5:R-:W-:-:S05]  /*4400*/  PRMT R116, RZ, 0x7610, R105 ;  /* 0x00007610ff747816 */ /* 0x020fca0000000069 */
[----:B------:R-:W-:Y:S01]  /*4410*/  FADD.FTZ R188, R116, R188 ;  /* 0x000000bc74bc7221 */ /* 0x000fe20000010000 */
[----:B------:R-:W-:-:S05]  /*4420*/  @P2 PRMT R116, RZ, 0x7610, R109 ;  /* 0x00007610ff742816 */ /* 0x000fca000000006d */
[----:B------:R-:W-:-:S05]  /*4430*/  @P2 FADD.FTZ R188, R116, R188 ;  /* 0x000000bc74bc2221 */ /* 0x000fca0000010000 */
.L_x_485:
[----:B------:R-:W-:-:S04]  /*4440*/  F2FP.BF16.PACK_AB R116, RZ, R188 ;  /* 0x000000bcff74723e */ /* 0x000fc800000010ff */
[----:B------:R-:W-:Y:S02]  /*4450*/  PRMT R113, R113, 0x5410, R116 ;  /* 0x0000541071717816 */ /* 0x000fe40000000074 */
.L_x_486:
[----:B------:R-:W-:Y:S01]  /*4460*/  PRMT R187, RZ, 0x5410, R118 ;  /* 0x00005410ffbb7816 */ /* 0x000fe20000000076 */
[----:B------:R-:W-:Y:S05]  /*4470*/  @P3 BRA `(.L_x_487) ;  /* 0x0000008000003947 */ /* 0x000fea0003800000 */
[----:B------:R-:W-:-:S04]  /*4480*/  ISETP.NE.U32.AND P4, PT, RZ, c[0x0][0x180], PT ;  /* 0x00006000ff007a0c */ /* 0x000fc80003f85070 */
[----:B------:R-:W-:-:S13]  /*4490*/  ISETP.NE.AND.EX P4, PT, RZ, c[0x0][0x184], PT, P4 ;  /* 0x00006100ff007a0c */ /* 0x000fda0003f85340 */
[----:B------:R-:W-:Y:S05]  /*44a0*/  @P4 BRA `(.L_x_488) ;  /* 0x0000002000004947 */ /* 0x000fea0003800000 */
[----:B------:R-:W-:Y:S05]  /*44b0*/  @P0 BRA `(.L_x_489) ;  /* 0x0000008000000947 */ /* 0x000fea0003800000 */
[----:B------:R-:W-:Y:S05]  /*44c0*/  BRA `(.L_x_490) ;  /* 0x0000009000007947 */ /* 0x000fea0003800000 */
.L_x_488:
[----:B-----5:R-:W-:-:S05]  /*44d0*/  PRMT R116, RZ, 0x5410, R110 ;  /* 0x00005410ff747816 */ /* 0x020fca000000006e */
[----:B------:R-:W-:Y:S01]  /*44e0*/  FADD.FTZ R187, R116, R187 ;  /* 0x000000bb74bb7221 */ /* 0x000fe20000010000 */
[----:B------:R-:W-:Y:S05]  /*44f0*/  BRA `(.L_x_489) ;  /* 0x0000004000007947 */ /* 0x000fea0003800000 */
.L_x_487:
[----:B-----5:R-:W-:-:S05]  /*4500*/  PRMT R116, RZ, 0x5410, R106 ;  /* 0x00005410ff747816 */ /* 0x020fca000000006a */
[----:B------:R-:W-:Y:S01]  /*4510*/  FADD.FTZ R187, R116, R187 ;  /* 0x000000bb74bb7221 */ /* 0x000fe20000010000 */
[----:B------:R-:W-:-:S05]  /*4520*/  @P2 PRMT R116, RZ, 0x5410, R110 ;  /* 0x00005410ff742816 */ /* 0x000fca000000006e */
[----:B------:R-:W-:-:S05]  /*4530*/  @P2 FADD.FTZ R187, R116, R187 ;  /* 0x000000bb74bb2221 */ /* 0x000fca0000010000 */
.L_x_489:
[----:B------:R-:W-:-:S04]  /*4540*/  F2FP.BF16.PACK_AB R116, RZ, R187 ;  /* 0x000000bbff74723e */ /* 0x000fc800000010ff */
[----:B------:R-:W-:Y:S02]  /*4550*/  PRMT R114, R116, 0x7610, R114 ;  /* 0x0000761074727816 */ /* 0x000fe40000000072 */
.L_x_490:
[----:B------:R-:W-:Y:S01]  /*4560*/  PRMT R191, RZ, 0x7610, R118 ;  /* 0x00007610ffbf7816 */ /* 0x000fe20000000076 */
[----:B------:R-:W-:Y:S05]  /*4570*/  @P3 BRA `(.L_x_491) ;  /* 0x0000008000003947 */ /* 0x000fea0003800000 */
[----:B------:R-:W-:-:S04]  /*4580*/  ISETP.NE.U32.AND P4, PT, RZ, c[0x0][0x180], PT ;  /* 0x00006000ff007a0c */ /* 0x000fc80003f85070 */
[----:B------:R-:W-:-:S13]  /*4590*/  ISETP.NE.AND.EX P4, PT, RZ, c[0x0][0x184], PT, P4 ;  /* 0x00006100ff007a0c */ /* 0x000fda0003f85340 */
[----:B------:R-:W-:Y:S05]  /*45a0*/  @P4 BRA `(.L_x_492) ;  /* 0x0000002000004947 */ /* 0x000fea0003800000 */
[----:B------:R-:W-:Y:S05]  /*45b0*/  @P0 BRA `(.L_x_493) ;  /* 0x0000008000000947 */ /* 0x000fea0003800000 */
[----:B------:R-:W-:Y:S05]  /*45c0*/  BRA `(.L_x_494) ;  /* 0x0000009000007947 */ /* 0x000fea0003800000 */
.L_x_492:
[----:B-----5:R-:W-:-:S05]  /*45d0*/  PRMT R116, RZ, 0x7610, R110 ;  /* 0x00007610ff747816 */ /* 0x020fca000000006e */
[----:B------:R-:W-:Y:S01]  /*45e0*/  FADD.FTZ R191, R116, R191 ;  /* 0x000000bf74bf7221 */ /* 0x000fe20000010000 */
[----:B------:R-:W-:Y:S05]  /*45f0*/  BRA `(.L_x_493) ;  /* 0x0000004000007947 */ /* 0x000fea0003800000 */
.L_x_491:
[----:B-----5:R-:W-:-:S05]  /*4600*/  PRMT R116, RZ, 0x7610, R106 ;  /* 0x00007610ff747816 */ /* 0x020fca000000006a */
[----:B------:R-:W-:Y:S01]  /*4610*/  FADD.FTZ R191, R116, R191 ;  /* 0x000000bf74bf7221 */ /* 0x000fe20000010000 */
[----:B------:R-:W-:-:S05]  /*4620*/  @P2 PRMT R116, RZ, 0x7610, R110 ;  /* 0x00007610ff742816 */ /* 0x000fca000000006e */
[----:B------:R-:W-:-:S05]  /*4630*/  @P2 FADD.FTZ R191, R116, R191 ;  /* 0x000000bf74bf2221 */ /* 0x000fca0000010000 */
.L_x_493:
[----:B------:R-:W-:-:S04]  /*4640*/  F2FP.BF16.PACK_AB R116, RZ, R191 ;  /* 0x000000bfff74723e */ /* 0x000fc800000010ff */
[----:B------:R-:W-:Y:S02]  /*4650*/  PRMT R114, R114, 0x5410, R116 ;  /* 0x0000541072727816 */ /* 0x000fe40000000074 */
.L_x_494:
[----:B------:R-:W-:Y:S01]  /*4660*/  PRMT R190, RZ, 0x5410, R119 ;  /* 0x00005410ffbe7816 */ /* 0x000fe20000000077 */
[----:B------:R-:W-:Y:S05]  /*4670*/  @P3 BRA `(.L_x_495) ;  /* 0x0000008000003947 */ /* 0x000fea0003800000 */
[----:B------:R-:W-:-:S04]  /*4680*/  ISETP.NE.U32.AND P4, PT, RZ, c[0x0][0x180], PT ;  /* 0x00006000ff007a0c */ /* 0x000fc80003f85070 */
[----:B------:R-:W-:-:S13]  /*4690*/  ISETP.NE.AND.EX P4, PT, RZ, c[0x0][0x184], PT, P4 ;  /* 0x00006100ff007a0c */ /* 0x000fda0003f85340 */
[----:B------:R-:W-:Y:S05]  /*46a0*/  @P4 BRA `(.L_x_496) ;  /* 0x0000002000004947 */ /* 0x000fea0003800000 */
[----:B------:R-:W-:Y:S05]  /*46b0*/  @P0 BRA `(.L_x_497) ;  /* 0x0000008000000947 */ /* 0x000fea0003800000 */
[----:B------:R-:W-:Y:S05]  /*46c0*/  BRA `(.L_x_498) ;  /* 0x0000009000007947 */ /* 0x000fea0003800000 */
.L_x_496:
[----:B-----5:R-:W-:-:S05]  /*46d0*/  PRMT R116, RZ, 0x5410, R111 ;  /* 0x00005410ff747816 */ /* 0x020fca000000006f */
[----:B------:R-:W-:Y:S01]  /*46e0*/  FADD.FTZ R190, R116, R190 ;  /* 0x000000be74be7221 */ /* 0x000fe20000010000 */
[----:B------:R-:W-:Y:S05]  /*46f0*/  BRA `(.L_x_497) ;  /* 0x0000004000007947 */ /* 0x000fea0003800000 */
.L_x_495:
[----:B-----5:R-:W-:-:S05]  /*4700*/  PRMT R116, RZ, 0x5410, R107 ;  /* 0x00005410ff747816 */ /* 0x020fca000000006b */
[----:B------:R-:W-:Y:S01]  /*4710*/  FADD.FTZ R190, R116, R190 ;  /* 0x000000be74be7221 */ /* 0x000fe20000010000 */
[----:B------:R-:W-:-:S05]  /*4720*/  @P2 PRMT R116, RZ, 0x5410, R111 ;  /* 0x00005410ff742816 */ /* 0x000fca000000006f */
[----:B------:R-:W-:-:S05]  /*4730*/  @P2 FADD.FTZ R190, R116, R190 ;  /* 0x000000be74be2221 */ /* 0x000fca0000010000 */
.L_x_497:
[----:B------:R-:W-:-:S04]  /*4740*/  F2FP.BF16.PACK_AB R116, RZ, R190 ;  /* 0x000000beff74723e */ /* 0x000fc800000010ff */
[----:B------:R-:W-:Y:S02]  /*4750*/  PRMT R115, R116, 0x7610, R115 ;  /* 0x0000761074737816 */ /* 0x000fe40000000073 */
.L_x_498:
[----:B------:R-:W-:Y:S01]  /*4760*/  PRMT R192, RZ, 0x7610, R119 ;  /* 0x00007610ffc07816 */ /* 0x000fe20000000077 */
[----:B------:R-:W-:Y:S05]  /*4770*/  @P3 BRA `(.L_x_499) ;  /* 0x0000008000003947 */ /* 0x000fea0003800000 */
[----:B------:R-:W-:-:S04]  /*4780*/  ISETP.NE.U32.AND P4, PT, RZ, c[0x0][0x180], PT ;  /* 0x00006000ff007a0c */ /* 0x000fc80003f85070 */
[----:B------:R-:W-:-:S13]  /*4790*/  ISETP.NE.AND.EX P4, PT, RZ, c[0x0][0x184], PT, P4 ;  /* 0x00006100ff007a0c */ /* 0x000fda0003f85340 */
[----:B------:R-:W-:Y:S05]  /*47a0*/  @P4 BRA `(.L_x_500) ;  /* 0x0000002000004947 */ /* 0x000fea0003800000 */
[----:B------:R-:W-:Y:S05]  /*47b0*/  @P0 BRA `(.L_x_501) ;  /* 0x0000008000000947 */ /* 0x000fea0003800000 */
[----:B------:R-:W-:Y:S05]  /*47c0*/  BRA `(.L_x_502) ;  /* 0x0000009000007947 */ /* 0x000fea0003800000 */
.L_x_500:
[----:B-----5:R-:W-:-:S05]  /*47d0*/  PRMT R116, RZ, 0x7610, R111 ;  /* 0x00007610ff747816 */ /* 0x020fca000000006f */
[----:B------:R-:W-:Y:S01]  /*47e0*/  FADD.FTZ R192, R116, R192 ;  /* 0x000000c074c07221 */ /* 0x000fe20000010000 */
[----:B------:R-:W-:Y:S05]  /*47f0*/  BRA `(.L_x_501) ;  /* 0x0000004000007947 */ /* 0x000fea0003800000 */
.L_x_499:
[----:B-----5:R-:W-:-:S05]  /*4800*/  PRMT R116, RZ, 0x7610, R107 ;  /* 0x00007610ff747816 */ /* 0x020fca000000006b */
[----:B------:R-:W-:Y:S01]  /*4810*/  FADD.FTZ R192, R116, R192 ;  /* 0x000000c074c07221 */ /* 0x000fe20000010000 */
[----:B------:R-:W-:-:S05]  /*4820*/  @P2 PRMT R116, RZ, 0x7610, R111 ;  /* 0x00007610ff742816 */ /* 0x000fca000000006f */
[----:B------:R-:W-:-:S05]  /*4830*/  @P2 FADD.FTZ R192, R116, R192 ;  /* 0x000000c074c02221 */ /* 0x000fca0000010000 */
.L_x_501:
[----:B------:R-:W-:-:S04]  /*4840*/  F2FP.BF16.PACK_AB R116, RZ, R192 ;  /* 0x000000c0ff74723e */ /* 0x000fc800000010ff */
[----:B------:R-:W-:Y:S02]  /*4850*/  PRMT R115, R115, 0x5410, R116 ;  /* 0x0000541073737816 */ /* 0x000fe40000000074 */
.L_x_502:
        /* <DEDUP_REMOVED lines=16> */
.L_x_504:
[----:B-----5:R-:W-:-:S05]  /*4960*/  PRMT R154, RZ, 0x5410, R108 ;  /* 0x00005410ff9a7816 */ /* 0x020fca000000006c */
[----:B------:R-:W-:Y:S01]  /*4970*/  FADD.FTZ R197, R154, R197 ;  /* 0x000000c59ac57221 */ /* 0x000fe20000010000 */
[----:B------:R-:W-:Y:S05]  /*4980*/  BRA `(.L_x_505) ;  /* 0x0000004000007947 */ /* 0x000fea0003800000 */
.L_x_503:
[----:B-----5:R-:W-:-:S05]  /*4990*/  PRMT R154, RZ, 0x5410, R104 ;  /* 0x00005410ff9a7816 */ /* 0x020fca0000000068 */
[----:B------:R-:W-:Y:S01]  /*49a0*/  FADD.FTZ R197, R154, R197 ;  /* 0x000000c59ac57221 */ /* 0x000fe20000010000 */
[----:B------:R-:W-:-:S05]  /*49b0*/  @P2 PRMT R154, RZ, 0x5410, R108 ;  /* 0x00005410ff9a2816 */ /* 0x000fca000000006c */
[----:B------:R-:W-:-:S05]  /*49c0*/  @P2 FADD.FTZ R197, R154, R197 ;  /* 0x000000c59ac52221 */ /* 0x000fca0000010000 */
.L_x_505:
[----:B------:R-:W-:-:S04]  /*49d0*/  F2FP.BF16.PACK_AB R154, RZ, R197 ;  /* 0x000000c5ff9a723e */ /* 0x000fc800000010ff */
[----:B------:R-:W-:Y:S02]  /*49e0*/  PRMT R112, R154, 0x7610, R112 ;  /* 0x000076109a707816 */ /* 0x000fe40000000070 */
.L_x_506:
[----:B------:R-:W-:Y:S01]  /*49f0*/  PRMT R199, RZ, 0x7610, R116 ;  /* 0x00007610ffc77816 */ /* 0x000fe20000000074 */
[----:B------:R-:W-:Y:S05]  /*4a00*/  @P3 BRA `(.L_x_507) ;  /* 0x0000008000003947 */ /* 0x000fea0003800000 */
[----:B------:R-:W-:-:S04]  /*4a10*/  ISETP.NE.U32.AND P4, PT, RZ, c[0x0][0x180], PT ;  /* 0x00006000ff007a0c */ /* 0x000fc80003f85070 */
[----:B------:R-:W-:-:S13]  /*4a20*/  ISETP.NE.AND.EX P4, PT, RZ, c[0x0][0x184], PT, P4 ;  /* 0x00006100ff007a0c */ /* 0x000fda0003f85340 */
[----:B------:R-:W-:Y:S05]  /*4a30*/  @P4 BRA `(.L_x_508) ;  /* 0x0000002000004947 */ /* 0x000fea0003800000 */
[----:B------:R-:W-:Y:S05]  /*4a40*/  @P0 BRA `(.L_x_509) ;  /* 0x0000008000000947 */ /* 0x000fea0003800000 */
[----:B------:R-:W-:Y:S05]  /*4a50*/  BRA `(.L_x_510) ;  /* 0x0000009000007947 */ /* 0x000fea0003800000 */
.L_x_508:
[----:B-----5:R-:W-:-:S05]  /*4a60*/  PRMT R116, RZ, 0x7610, R108 ;  /* 0x00007610ff747816 */ /* 0x020fca000000006c */
[----:B------:R-:W-:Y:S01]  /*4a70*/  FADD.FTZ R199, R116, R199 ;  /* 0x000000c774c77221 */ /* 0x000fe20000010000 */
[----:B------:R-:W-:Y:S05]  /*4a80*/  BRA `(.L_x_509) ;  /* 0x0000004000007947 */ /* 0x000fea0003800000 */
.L_x_507:
[----:B-----5:R-:W-:-:S05]  /*4a90*/  PRMT R116, RZ, 0x7610, R104 ;  /* 0x00007610ff747816 */ /* 0x020fca0000000068 */
[----:B------:R-:W-:Y:S01]  /*4aa0*/  FADD.FTZ R199, R116, R199 ;  /* 0x000000c774c77221 */ /* 0x000fe20000010000 */
[----:B------:R-:W-:-:S05]  /*4ab0*/  @P2 PRMT R116, RZ, 0x7610, R108 ;  /* 0x00007610ff742816 */ /* 0x000fca000000006c */
[----:B------:R-:W-:-:S05]  /*4ac0*/  @P2 FADD.FTZ R199, R116, R199 ;  /* 0x000000c774c72221 */ /* 0x000fca0000010000 */
.L_x_509:
[----:B------:R-:W-:-:S04]  /*4ad0*/  F2FP.BF16.PACK_AB R116, RZ, R199 ;  /* 0x000000c7ff74723e */ /* 0x000fc800000010ff */
[----:B------:R-:W-:Y:S02]  /*4ae0*/  PRMT R112, R112, 0x5410, R116 ;  /* 0x0000541070707816 */ /* 0x000fe40000000074 */
.L_x_510:
[----:B------:R-:W-:Y:S01]  /*4af0*/  PRMT R198, RZ, 0x5410, R117 ;  /* 0x00005410ffc67816 */ /* 0x000fe20000000075 */
[----:B------:R-:W-:Y:S05]  /*4b00*/  @P3 BRA `(.L_x_511) ;  /* 0x0000008000003947 */ /* 0x000fea0003800000 */
[----:B------:R-:W-:-:S04]  /*4b10*/  ISETP.NE.U32.AND P4, PT, RZ, c[0x0][0x180], PT ;  /* 0x00006000ff007a0c */ /* 0x000fc80003f85070 */
[----:B------:R-:W-:-:S13]  /*4b20*/  ISETP.NE.AND.EX P4, PT, RZ, c[0x0][0x184], PT, P4 ;  /* 0x00006100ff007a0c */ /* 0x000fda0003f85340 */
[----:B------:R-:W-:Y:S05]  /*4b30*/  @P4 BRA `(.L_x_512) ;  /* 0x0000002000004947 */ /* 0x000fea0003800000 */
[----:B------:R-:W-:Y:S05]  /*4b40*/  @P0 BRA `(.L_x_513) ;  /* 0x0000008000000947 */ /* 0x000fea0003800000 */
[----:B------:R-:W-:Y:S05]  /*4b50*/  BRA `(.L_x_514) ;  /* 0x0000009000007947 */ /* 0x000fea0003800000 */
.L_x_512:
[----:B-----5:R-:W-:-:S05]  /*4b60*/  PRMT R116, RZ, 0x5410, R109 ;  /* 0x00005410ff747816 */ /* 0x020fca000000006d */
[----:B------:R-:W-:Y:S01]  /*4b70*/  FADD.FTZ R198, R116, R198 ;  /* 0x000000c674c67221 */ /* 0x000fe20000010000 */
[----:B------:R-:W-:Y:S05]  /*4b80*/  BRA `(.L_x_513) ;  /* 0x0000004000007947 */ /* 0x000fea0003800000 */
.L_x_511:
[----:B-----5:R-:W-:-:S05]  /*4b90*/  PRMT R116, RZ, 0x5410, R105 ;  /* 0x00005410ff747816 */ /* 0x020fca0000000069 */
[----:B------:R-:W-:Y:S01]  /*4ba0*/  FADD.FTZ R198, R116, R198 ;  /* 0x000000c674c67221 */ /* 0x000fe20000010000 */
[----:B------:R-:W-:-:S05]  /*4bb0*/  @P2 PRMT R116, RZ, 0x5410, R109 ;  /* 0x00005410ff742816 */ /* 0x000fca000000006d */
[----:B------:R-:W-:-:S05]  /*4bc0*/  @P2 FADD.FTZ R198, R116, R198 ;  /* 0x000000c674c62221 */ /* 0x000fca0000010000 */
.L_x_513:
[----:B------:R-:W-:-:S04]  /*4bd0*/  F2FP.BF16.PACK_AB R116, RZ, R198 ;  /* 0x000000c6ff74723e */ /* 0x000fc800000010ff */
[----:B------:R-:W-:Y:S02]  /*4be0*/  PRMT R113, R116, 0x7610, R113 ;  /* 0x0000761074717816 */ /* 0x000fe40000000071 */
.L_x_514:
[----:B------:R-:W-:Y:S01]  /*4bf0*/  PRMT R201, RZ, 0x7610, R117 ;  /* 0x00007610ffc97816 */ /* 0x000fe20000000075 */
[----:B------:R-:W-:Y:S05]  /*4c00*/  @P3 BRA `(.L_x_515) ;  /* 0x0000008000003947 */ /* 0x000fea0003800000 */
[----:B------:R-:W-:-:S04]  /*4c10*/  ISETP.NE.U32.AND P4, PT, RZ, c[0x0][0x180], PT ;  /* 0x00006000ff007a0c */ /* 0x000fc80003f85070 */
[----:B------:R-:W-:-:S13]  /*4c20*/  ISETP.NE.AND.EX P4, PT, RZ, c[0x0][0x184], PT, P4 ;  /* 0x00006100ff007a0c */ /* 0x000fda0003f85340 */
[----:B------:R-:W-:Y:S05]  /*4c30*/  @P4 BRA `(.L_x_516) ;  /* 0x0000002000004947 */ /* 0x000fea0003800000 */
[----:B------:R-:W-:Y:S05]  /*4c40*/  @P0 BRA `(.L_x_517) ;  /* 0x0000008000000947 */ /* 0x000fea0003800000 */
[----:B------:R-:W-:Y:S05]  /*4c50*/  BRA `(.L_x_518) ;  /* 0x0000009000007947 */ /* 0x000fea0003800000 */
.L_x_516:
[----:B-----5:R-:W-:-:S05]  /*4c60*/  PRMT R116, RZ, 0x7610, R109 ;  /* 0x00007610ff747816 */ /* 0x020fca000000006d */
[----:B------:R-:W-:Y:S01]  /*4c70*/  FADD.FTZ R201, R116, R201 ;  /* 0x000000c974c97221 */ /* 0x000fe20000010000 */
[----:B------:R-:W-:Y:S05]  /*4c80*/  BRA `(.L_x_517) ;  /* 0x0000004000007947 */ /* 0x000fea0003800000 */
.L_x_515:
[----:B-----5:R-:W-:-:S05]  /*4c90*/  PRMT R116, RZ, 0x7610, R105 ;  /* 0x00007610ff747816 */ /* 0x020fca0000000069 */
[----:B------:R-:W-:Y:S01]  /*4ca0*/  FADD.FTZ R201, R116, R201 ;  /* 0x000000c974c97221 */ /* 0x000fe20000010000 */
[----:B------:R-:W-:-:S05]  /*4cb0*/  @P2 PRMT R116, RZ, 0x7610, R109 ;  /* 0x00007610ff742816 */ /* 0x000fca000000006d */
[----:B------:R-:W-:-:S05]  /*4cc0*/  @P2 FADD.FTZ R201, R116, R201 ;  /* 0x000000c974c92221 */ /* 0x000fca0000010000 */
.L_x_517:
[----:B------:R-:W-:-:S04]  /*4cd0*/  F2FP.BF16.PACK_AB R116, RZ, R201 ;  /* 0x000000c9ff74723e */ /* 0x000fc800000010ff */
[----:B------:R-:W-:Y:S02]  /*4ce0*/  PRMT R113, R113, 0x5410, R116 ;  /* 0x0000541071717816 */ /* 0x000fe40000000074 */
.L_x_518:
[----:B------:R-:W-:Y:S01]  /*4cf0*/  PRMT R200, RZ, 0x5410, R118 ;  /* 0x00005410ffc87816 */ /* 0x000fe20000000076 */
[----:B------:R-:W-:Y:S05]  /*4d00*/  @P3 BRA `(.L_x_519) ;  /* 0x0000008000003947 */ /* 0x000fea0003800000 */
[----:B------:R-:W-:-:S04]  /*4d10*/  ISETP.NE.U32.AND P4, PT, RZ, c[0x0][0x180], PT ;  /* 0x00006000ff007a0c */ /* 0x000fc80003f85070 */
[----:B------:R-:W-:-:S13]  /*4d20*/  ISETP.NE.AND.EX P4, PT, RZ, c[0x0][0x184], PT, P4 ;  /* 0x00006100ff007a0c */ /* 0x000fda0003f85340 */
[----:B------:R-:W-:Y:S05]  /*4d30*/  @P4 BRA `(.L_x_520) ;  /* 0x0000002000004947 */ /* 0x000fea0003800000 */
[----:B------:R-:W-:Y:S05]  /*4d40*/  @P0 BRA `(.L_x_521) ;  /* 0x0000008000000947 */ /* 0x000fea0003800000 */
[----:B------:R-:W-:Y:S05]  /*4d50*/  BRA `(.L_x_522) ;  /* 0x0000009000007947 */ /* 0x000fea0003800000 */
.L_x_520:
[----:B-----5:R-:W-:-:S05]  /*4d60*/  PRMT R116, RZ, 0x5410, R110 ;  /* 0x00005410ff747816 */ /* 0x020fca000000006e */
[----:B------:R-:W-:Y:S01]  /*4d70*/  FADD.FTZ R200, R116, R200 ;  /* 0x000000c874c87221 */ /* 0x000fe20000010000 */
[----:B------:R-:W-:Y:S05]  /*4d80*/  BRA `(.L_x_521) ;  /* 0x0000004000007947 */ /* 0x000fea0003800000 */
.L_x_519:
[----:B-----5:R-:W-:-:S05]  /*4d90*/  PRMT R116, RZ, 0x5410, R106 ;  /* 0x00005410ff747816 */ /* 0x020fca000000006a */
[----:B------:R-:W-:Y:S01]  /*4da0*/  FADD.FTZ R200, R116, R200 ;  /* 0x000000c874c87221 */ /* 0x000fe20000010000 */
[----:B------:R-:W-:-:S05]  /*4db0*/  @P2 PRMT R116, RZ, 0x5410, R110 ;  /* 0x00005410ff742816 */ /* 0x000fca000000006e */
[----:B------:R-:W-:-:S05]  /*4dc0*/  @P2 FADD.FTZ R200, R116, R200 ;  /* 0x000000c874c82221 */ /* 0x000fca0000010000 */
.L_x_521:
[----:B------:R-:W-:-:S04]  /*4dd0*/  F2FP.BF16.PACK_AB R116, RZ, R200 ;  /* 0x000000c8ff74723e */ /* 0x000fc800000010ff */
[----:B------:R-:W-:Y:S02]  /*4de0*/  PRMT R114, R116, 0x7610, R114 ;  /* 0x0000761074727816 */ /* 0x000fe40000000072 */
.L_x_522:
[----:B------:R-:W-:Y:S01]  /*4df0*/  PRMT R203, RZ, 0x7610, R118 ;  /* 0x00007610ffcb7816 */ /* 0x000fe20000000076 */
[----:B------:R-:W-:Y:S05]  /*4e00*/  @P3 BRA `(.L_x_523) ;  /* 0x0000008000003947 */ /* 0x000fea0003800000 */
[----:B------:R-:W-:-:S04]  /*4e10*/  ISETP.NE.U32.AND P4, PT, RZ, c[0x0][0x180], PT ;  /* 0x00006000ff007a0c */ /* 0x000fc80003f85070 */
[----:B------:R-:W-:-:S13]  /*4e20*/  ISETP.NE.AND.EX P4, PT, RZ, c[0x0][0x184], PT, P4 ;  /* 0x00006100ff007a0c */ /* 0x000fda0003f85340 */
[----:B------:R-:W-:Y:S05]  /*4e30*/  @P4 BRA `(.L_x_524) ;  /* 0x0000002000004947 */ /* 0x000fea0003800000 */
[----:B------:R-:W-:Y:S05]  /*4e40*/  @P0 BRA `(.L_x_525) ;  /* 0x0000008000000947 */ /* 0x000fea0003800000 */
[----:B------:R-:W-:Y:S05]  /*4e50*/  BRA `(.L_x_526) ;  /* 0x0000009000007947 */ /* 0x000fea0003800000 */
.L_x_524:
[----:B-----5:R-:W-:-:S05]  /*4e60*/  PRMT R116, RZ, 0x7610, R110 ;  /* 0x00007610ff747816 */ /* 0x020fca000000006e */
[----:B------:R-:W-:Y:S01]  /*4e70*/  FADD.FTZ R203, R116, R203 ;  /* 0x000000cb74cb7221 */ /* 0x000fe20000010000 */
[----:B------:R-:W-:Y:S05]  /*4e80*/  BRA `(.L_x_525) ;  /* 0x0000004000007947 */ /* 0x000fea0003800000 */
.L_x_523:
[----:B-----5:R-:W-:-:S05]  /*4e90*/  PRMT R116, RZ, 0x7610, R106 ;  /* 0x00007610ff747816 */ /* 0x020fca000000006a */
[----:B------:R-:W-:Y:S01]  /*4ea0*/  FADD.FTZ R203, R116, R203 ;  /* 0x000000cb74cb7221 */ /* 0x000fe20000010000 */
[----:B------:R-:W-:-:S05]  /*4eb0*/  @P2 PRMT R116, RZ, 0x7610, R110 ;  /* 0x00007610ff742816 */ /* 0x000fca000000006e */
[----:B------:R-:W-:-:S05]  /*4ec0*/  @P2 FADD.FTZ R203, R116, R203 ;  /* 0x000000cb74cb2221 */ /* 0x000fca0000010000 */
.L_x_525:
[----:B------:R-:W-:-:S04]  /*4ed0*/  F2FP.BF16.PACK_AB R116, RZ, R203 ;  /* 0x000000cbff74723e */ /* 0x000fc800000010ff */
[----:B------:R-:W-:Y:S02]  /*4ee0*/  PRMT R114, R114, 0x5410, R116 ;  /* 0x0000541072727816 */ /* 0x000fe40000000074 */
.L_x_526:
[----:B------:R-:W-:Y:S01]  /*4ef0*/  PRMT R202, RZ, 0x5410, R119 ;  /* 0x00005410ffca7816 */ /* 0x000fe20000000077 */
[----:B------:R-:W-:Y:S05]  /*4f00*/  @P3 BRA `(.L_x_527) ;  /* 0x0000008000003947 */ /* 0x000fea0003800000 */
[----:B------:R-:W-:-:S04]  /*4f10*/  ISETP.NE.U32.AND P4, PT, RZ, c[0x0][0x180], PT ;  /* 0x00006000ff007a0c */ /* 0x000fc80003f85070 */
[----:B------:R-:W-:-:S13]  /*4f20*/  ISETP.NE.AND.EX P4, PT, RZ, c[0x0][0x184], PT, P4 ;  /* 0x00006100ff007a0c */ /* 0x000fda0003f85340 */
[----:B------:R-:W-:Y:S05]  /*4f30*/  @P4 BRA `(.L_x_528) ;  /* 0x0000002000004947 */ /* 0x000fea0003800000 */
[----:B------:R-:W-:Y:S05]  /*4f40*/  @P0 BRA `(.L_x_529) ;  /* 0x0000008000000947 */ /* 0x000fea0003800000 */
[----:B------:R-:W-:Y:S05]  /*4f50*/  BRA `(.L_x_530) ;  /* 0x0000009000007947 */ /* 0x000fea0003800000 */
.L_x_528:
[----:B-----5:R-:W-:-:S05]  /*4f60*/  PRMT R116, RZ, 0x5410, R111 ;  /* 0x00005410ff747816 */ /* 0x020fca000000006f */
[----:B------:R-:W-:Y:S01]  /*4f70*/  FADD.FTZ R202, R116, R202 ;  /* 0x000000ca74ca7221 */ /* 0x000fe20000010000 */
[----:B------:R-:W-:Y:S05]  /*4f80*/  BRA `(.L_x_529) ;  /* 0x0000004000007947 */ /* 0x000fea0003800000 */
.L_x_527:
[----:B-----5:R-:W-:-:S05]  /*4f90*/  PRMT R116, RZ, 0x5410, R107 ;  /* 0x00005410ff747816 */ /* 0x020fca000000006b */
[----:B------:R-:W-:Y:S01]  /*4fa0*/  FADD.FTZ R202, R116, R202 ;  /* 0x000000ca74ca7221 */ /* 0x000fe20000010000 */
[----:B------:R-:W-:-:S05]  /*4fb0*/  @P2 PRMT R116, RZ, 0x5410, R111 ;  /* 0x00005410ff742816 */ /* 0x000fca000000006f */
[----:B------:R-:W-:-:S05]  /*4fc0*/  @P2 FADD.FTZ R202, R116, R202 ;  /* 0x000000ca74ca2221 */ /* 0x000fca0000010000 */
.L_x_529:
[----:B------:R-:W-:-:S04]  /*4fd0*/  F2FP.BF16.PACK_AB R116, RZ, R202 ;  /* 0x000000caff74723e */ /* 0x000fc800000010ff */
[----:B------:R-:W-:Y:S02]  /*4fe0*/  PRMT R115, R116, 0x7610, R115 ;  /* 0x0000761074737816 */ /* 0x000fe40000000073 */
.L_x_530:
[----:B------:R-:W-:Y:S01]  /*4ff0*/  PRMT R204, RZ, 0x7610, R119 ;  /* 0x00007610ffcc7816 */ /* 0x000fe20000000077 */
[----:B------:R-:W-:Y:S05]  /*5000*/  @P3 BRA `(.L_x_531) ;  /* 0x0000008000003947 */ /* 0x000fea0003800000 */
[----:B------:R-:W-:-:S04]  /*5010*/  ISETP.NE.U32.AND P4, PT, RZ, c[0x0][0x180], PT ;  /* 0x00006000ff007a0c */ /* 0x000fc80003f85070 */
[----:B------:R-:W-:-:S13]  /*5020*/  ISETP.NE.AND.EX P4, PT, RZ, c[0x0][0x184], PT, P4 ;  /* 0x00006100ff007a0c */ /* 0x000fda0003f85340 */
[----:B------:R-:W-:Y:S05]  /*5030*/  @P4 BRA `(.L_x_532) ;  /* 0x0000002000004947 */ /* 0x000fea0003800000 */
[----:B------:R-:W-:Y:S05]  /*5040*/  @P0 BRA `(.L_x_533) ;  /* 0x0000008000000947 */ /* 0x000fea0003800000 */
[----:B------:R-:W-:Y:S05]  /*5050*/  BRA `(.L_x_534) ;  /* 0x0000009000007947 */ /* 0x000fea0003800000 */
.L_x_532:
[----:B-----5:R-:W-:-:S05]  /*5060*/  PRMT R116, RZ, 0x7610, R111 ;  /* 0x00007610ff747816 */ /* 0x020fca000000006f */
[----:B------:R-:W-:Y:S01]  /*5070*/  FADD.FTZ R204, R116, R204 ;  /* 0x000000cc74cc7221 */ /* 0x000fe20000010000 */
[----:B------:R-:W-:Y:S05]  /*5080*/  BRA `(.L_x_533) ;  /* 0x0000004000007947 */ /* 0x000fea0003800000 */
.L_x_531:
[----:B-----5:R-:W-:-:S05]  /*5090*/  PRMT R116, RZ, 0x7610, R107 ;  /* 0x00007610ff747816 */ /* 0x020fca000000006b */
[----:B------:R-:W-:Y:S01]  /*50a0*/  FADD.FTZ R204, R116, R204 ;  /* 0x000000cc74cc7221 */ /* 0x000fe20000010000 */
[----:B------:R-:W-:-:S05]  /*50b0*/  @P2 PRMT R116, RZ, 0x7610, R111 ;  /* 0x00007610ff742816 */ /* 0x000fca000000006f */
[----:B------:R-:W-:-:S05]  /*50c0*/  @P2 FADD.FTZ R204, R116, R204 ;  /* 0x000000cc74cc2221 */ /* 0x000fca0000010000 */
.L_x_533:
[----:B------:R-:W-:-:S04]  /*50d0*/  F2FP.BF16.PACK_AB R116, RZ, R204 ;  /* 0x000000ccff74723e */ /* 0x000fc800000010ff */
[----:B------:R-:W-:Y:S02]  /*50e0*/  PRMT R115, R115, 0x5410, R116 ;  /* 0x0000541073737816 */ /* 0x000fe40000000074 */
.L_x_534:
        /* <DEDUP_REMOVED lines=16> */
.L_x_536:
[----:B-----5:R-:W-:-:S05]  /*51f0*/  PRMT R210, RZ, 0x5410, R108 ;  /* 0x00005410ffd27816 */ /* 0x020fca000000006c */
[----:B------:R-:W-:Y:S01]  /*5200*/  FADD.FTZ R209, R210, R209 ;  /* 0x000000d1d2d17221 */ /* 0x000fe20000010000 */
[----:B------:R-:W-:Y:S05]  /*5210*/  BRA `(.L_x_537) ;  /* 0x0000004000007947 */ /* 0x000fea0003800000 */
.L_x_535:
[----:B-----5:R-:W-:-:S05]  /*5220*/  PRMT R210, RZ, 0x5410, R104 ;  /* 0x00005410ffd27816 */ /* 0x020fca0000000068 */
[----:B------:R-:W-:Y:S01]  /*5230*/  FADD.FTZ R209, R210, R209 ;  /* 0x000000d1d2d17221 */ /* 0x000fe20000010000 */
[----:B------:R-:W-:-:S05]  /*5240*/  @P2 PRMT R210, RZ, 0x5410, R108 ;  /* 0x00005410ffd22816 */ /* 0x000fca000000006c */
[----:B------:R-:W-:-:S05]  /*5250*/  @P2 FADD.FTZ R209, R210, R209 ;  /* 0x000000d1d2d12221 */ /* 0x000fca0000010000 */
.L_x_537:
[----:B------:R-:W-:-:S04]  /*5260*/  F2FP.BF16.PACK_AB R210, RZ, R209 ;  /* 0x000000d1ffd2723e */ /* 0x000fc800000010ff */
[----:B------:R-:W-:Y:S02]  /*5270*/  PRMT R112, R210, 0x7610, R112 ;  /* 0x00007610d2707816 */ /* 0x000fe40000000070 */
.L_x_538:
[----:B------:R-:W-:Y:S01]  /*5280*/  PRMT R211, RZ, 0x7610, R116 ;  /* 0x00007610ffd37816 */ /* 0x000fe20000000074 */
[----:B------:R-:W-:Y:S05]  /*5290*/  @P3 BRA `(.L_x_539) ;  /* 0x0000008000003947 */ /* 0x000fea0003800000 */
[----:B------:R-:W-:-:S04]  /*52a0*/  ISETP.NE.U32.AND P1, PT, RZ, c[0x0][0x180], PT ;  /* 0x00006000ff007a0c */ /* 0x000fc80003f25070 */
[----:B------:R-:W-:-:S13]  /*52b0*/  ISETP.NE.AND.EX P1, PT, RZ, c[0x0][0x184], PT, P1 ;  /* 0x00006100ff007a0c */ /* 0x000fda0003f25310 */
[----:B------:R-:W-:Y:S05]  /*52c0*/  @P1 BRA `(.L_x_540) ;  /* 0x0000002000001947 */ /* 0x000fea0003800000 */
[----:B------:R-:W-:Y:S05]  /*52d0*/  @P0 BRA `(.L_x_541) ;  /* 0x0000008000000947 */ /* 0x000fea0003800000 */
[----:B------:R-:W-:Y:S05]  /*52e0*/  BRA `(.L_x_542) ;  /* 0x0000009000007947 */ /* 0x000fea0003800000 */
.L_x_540:
[----:B-----5:R-:W-:-:S05]  /*52f0*/  PRMT R116, RZ, 0x7610, R108 ;  /* 0x00007610ff747816 */ /* 0x020fca000000006c */
[----:B------:R-:W-:Y:S01]  /*5300*/  FADD.FTZ R211, R116, R211 ;  /* 0x000000d374d37221 */ /* 0x000fe20000010000 */
[----:B------:R-:W-:Y:S05]  /*5310*/  BRA `(.L_x_541) ;  /* 0x0000004000007947 */ /* 0x000fea0003800000 */
.L_x_539:
[----:B-----5:R-:W-:-:S05]  /*5320*/  PRMT R116, RZ, 0x7610, R104 ;  /* 0x00007610ff747816 */ /* 0x020fca0000000068 */
[----:B------:R-:W-:Y:S01]  /*5330*/  FADD.FTZ R211, R116, R211 ;  /* 0x000000d374d37221 */ /* 0x000fe20000010000 */
[----:B------:R-:W-:-:S05]  /*5340*/  @P2 PRMT R116, RZ, 0x7610, R108 ;  /* 0x00007610ff742816 */ /* 0x000fca000000006c */
[----:B------:R-:W-:-:S05]  /*5350*/  @P2 FADD.FTZ R211, R116, R211 ;  /* 0x000000d374d32221 */ /* 0x000fca0000010000 */
.L_x_541:
[----:B------:R-:W-:-:S04]  /*5360*/  F2FP.BF16.PACK_AB R116, RZ, R211 ;  /* 0x000000d3ff74723e */ /* 0x000fc800000010ff */
[----:B------:R-:W-:Y:S02]  /*5370*/  PRMT R112, R112, 0x5410, R116 ;  /* 0x0000541070707816 */ /* 0x000fe40000000074 */
.L_x_542:
[----:B------:R-:W-:Y:S01]  /*5380*/  PRMT R210, RZ, 0x5410, R117 ;  /* 0x00005410ffd27816 */ /* 0x000fe20000000075 */
[----:B------:R-:W-:Y:S05]  /*5390*/  @P3 BRA `(.L_x_543) ;  /* 0x0000008000003947 */ /* 0x000fea0003800000 */
[----:B------:R-:W-:-:S04]  /*53a0*/  ISETP.NE.U32.AND P1, PT, RZ, c[0x0][0x180], PT ;  /* 0x00006000ff007a0c */ /* 0x000fc80003f25070 */
[----:B------:R-:W-:-:S13]  /*53b0*/  ISETP.NE.AND.EX P1, PT, RZ, c[0x0][0x184], PT, P1 ;  /* 0x00006100ff007a0c */ /* 0x000fda0003f25310 */
[----:B------:R-:W-:Y:S05]  /*53c0*/  @P1 BRA `(.L_x_544) ;  /* 0x0000002000001947 */ /* 0x000fea0003800000 */
[----:B------:R-:W-:Y:S05]  /*53d0*/  @P0 BRA `(.L_x_545) ;  /* 0x0000008000000947 */ /* 0x000fea0003800000 */
[----:B------:R-:W-:Y:S05]  /*53e0*/  BRA `(.L_x_546) ;  /* 0x0000009000007947 */ /* 0x000fea0003800000 */
.L_x_544:
[----:B-----5:R-:W-:-:S05]  /*53f0*/  PRMT R116, RZ, 0x5410, R109 ;  /* 0x00005410ff747816 */ /* 0x020fca000000006d */
[----:B------:R-:W-:Y:S01]  /*5400*/  FADD.FTZ R210, R116, R210 ;  /* 0x000000d274d27221 */ /* 0x000fe20000010000 */
[----:B------:R-:W-:Y:S05]  /*5410*/  BRA `(.L_x_545) ;  /* 0x0000004000007947 */ /* 0x000fea0003800000 */
.L_x_543:
[----:B-----5:R-:W-:-:S05]  /*5420*/  PRMT R116, RZ, 0x5410, R105 ;  /* 0x00005410ff747816 */ /* 0x020fca0000000069 */
[----:B------:R-:W-:Y:S01]  /*5430*/  FADD.FTZ R210, R116, R210 ;  /* 0x000000d274d27221 */ /* 0x000fe20000010000 */
[----:B------:R-:W-:-:S05]  /*5440*/  @P2 PRMT R116, RZ, 0x5410, R109 ;  /* 0x00005410ff742816 */ /* 0x000fca000000006d */
[----:B------:R-:W-:-:S05]  /*5450*/  @P2 FADD.FTZ R210, R116, R210 ;  /* 0x000000d274d22221 */ /* 0x000fca0000010000 */
.L_x_545:
[----:B------:R-:W-:-:S04]  /*5460*/  F2FP.BF16.PACK_AB R116, RZ, R210 ;  /* 0x000000d2ff74723e */ /* 0x000fc800000010ff */
[----:B------:R-:W-:Y:S02]  /*5470*/  PRMT R113, R116, 0x7610, R113 ;  /* 0x0000761074717816 */ /* 0x000fe40000000071 */
.L_x_546:
[----:B------:R-:W-:Y:S01]  /*5480*/  PRMT R213, RZ, 0x7610, R117 ;  /* 0x00007610ffd57816 */ /* 0x000fe20000000075 */
[----:B------:R-:W-:Y:S05]  /*5490*/  @P3 BRA `(.L_x_547) ;  /* 0x0000008000003947 */ /* 0x000fea0003800000 */
[----:B------:R-:W-:-:S04]  /*54a0*/  ISETP.NE.U32.AND P1, PT, RZ, c[0x0][0x180], PT ;  /* 0x00006000ff007a0c */ /* 0x000fc80003f25070 */
[----:B------:R-:W-:-:S13]  /*54b0*/  ISETP.NE.AND.EX P1, PT, RZ, c[0x0][0x184], PT, P1 ;  /* 0x00006100ff007a0c */ /* 0x000fda0003f25310 */
[----:B------:R-:W-:Y:S05]  /*54c0*/  @P1 BRA `(.L_x_548) ;  /* 0x0000002000001947 */ /* 0x000fea0003800000 */
[----:B------:R-:W-:Y:S05]  /*54d0*/  @P0 BRA `(.L_x_549) ;  /* 0x0000008000000947 */ /* 0x000fea0003800000 */
[----:B------:R-:W-:Y:S05]  /*54e0*/  BRA `(.L_x_550) ;  /* 0x0000009000007947 */ /* 0x000fea0003800000 */
.L_x_548:
[----:B-----5:R-:W-:-:S05]  /*54f0*/  PRMT R116, RZ, 0x7610, R109 ;  /* 0x00007610ff747816 */ /* 0x020fca000000006d */
[----:B------:R-:W-:Y:S01]  /*5500*/  FADD.FTZ R213, R116, R213 ;  /* 0x000000d574d57221 */ /* 0x000fe20000010000 */
[----:B------:R-:W-:Y:S05]  /*5510*/  BRA `(.L_x_549) ;  /* 0x0000004000007947 */ /* 0x000fea0003800000 */
.L_x_547:
[----:B-----5:R-:W-:-:S05]  /*5520*/  PRMT R116, RZ, 0x7610, R105 ;  /* 0x00007610ff747816 */ /* 0x020fca0000000069 */
[----:B------:R-:W-:Y:S01]  /*5530*/  FADD.FTZ R213, R116, R213 ;  /* 0x000000d574d57221 */ /* 0x000fe20000010000 */
[----:B------:R-:W-:-:S05]  /*5540*/  @P2 PRMT R116, RZ, 0x7610, R109 ;  /* 0x00007610ff742816 */ /* 0x000fca000000006d */
[----:B------:R-:W-:-:S05]  /*5550*/  @P2 FADD.FTZ R213, R116, R213 ;  /* 0x000000d574d52221 */ /* 0x000fca0000010000 */
.L_x_549:
[----:B------:R-:W-:-:S04]  /*5560*/  F2FP.BF16.PACK_AB R116, RZ, R213 ;  /* 0x000000d5ff74723e */ /* 0x000fc800000010ff */
[----:B------:R-:W-:Y:S02]  /*5570*/  PRMT R113, R113, 0x5410, R116 ;  /* 0x0000541071717816 */ /* 0x000fe40000000074 */
.L_x_550:
[----:B------:R-:W-:Y:S01]  /*5580*/  PRMT R212, RZ, 0x5410, R118 ;  /* 0x00005410ffd47816 */ /* 0x000fe20000000076 */
[----:B------:R-:W-:Y:S05]  /*5590*/  @P3 BRA `(.L_x_551) ;  /* 0x0000008000003947 */ /* 0x000fea0003800000 */
[----:B------:R-:W-:-:S04]  /*55a0*/  ISETP.NE.U32.AND P1, PT, RZ, c[0x0][0x180], PT ;  /* 0x00006000ff007a0c */ /* 0x000fc80003f25070 */
[----:B------:R-:W-:-:S13]  /*55b0*/  ISETP.NE.AND.EX P1, PT, RZ, c[0x0][0x184], PT, P1 ;  /* 0x00006100ff007a0c */ /* 0x000fda0003f25310 */
[----:B------:R-:W-:Y:S05]  /*55c0*/  @P1 BRA `(.L_x_552) ;  /* 0x0000002000001947 */ /* 0x000fea0003800000 */
[----:B------:R-:W-:Y:S05]  /*55d0*/  @P0 BRA `(.L_x_553) ;  /* 0x0000008000000947 */ /* 0x000fea0003800000 */
[----:B------:R-:W-:Y:S05]  /*55e0*/  BRA `(.L_x_554) ;  /* 0x0000009000007947 */ /* 0x000fea0003800000 */
.L_x_552:
[----:B-----5:R-:W-:-:S05]  /*55f0*/  PRMT R116, RZ, 0x5410, R110 ;  /* 0x00005410ff747816 */ /* 0x020fca000000006e */
[----:B------:R-:W-:Y:S01]  /*5600*/  FADD.FTZ R212, R116, R212 ;  /* 0x000000d474d47221 */ /* 0x000fe20000010000 */
[----:B------:R-:W-:Y:S05]  /*5610*/  BRA `(.L_x_553) ;  /* 0x0000004000007947 */ /* 0x000fea0003800000 */
.L_x_551:
[----:B-----5:R-:W-:-:S05]  /*5620*/  PRMT R116, RZ, 0x5410, R106 ;  /* 0x00005410ff747816 */ /* 0x020fca000000006a */
[----:B------:R-:W-:Y:S01]  /*5630*/  FADD.FTZ R212, R116, R212 ;  /* 0x000000d474d47221 */ /* 0x000fe20000010000 */
[----:B------:R-:W-:-:S05]  /*5640*/  @P2 PRMT R116, RZ, 0x5410, R110 ;  /* 0x00005410ff742816 */ /* 0x000fca000000006e */
[----:B------:R-:W-:-:S05]  /*5650*/  @P2 FADD.FTZ R212, R116, R212 ;  /* 0x000000d474d42221 */ /* 0x000fca0000010000 */
.L_x_553:
[----:B------:R-:W-:-:S04]  /*5660*/  F2FP.BF16.PACK_AB R116, RZ, R212 ;  /* 0x000000d4ff74723e */ /* 0x000fc800000010ff */
[----:B------:R-:W-:Y:S02]  /*5670*/  PRMT R114, R116, 0x7610, R114 ;  /* 0x0000761074727816 */ /* 0x000fe40000000072 */
.L_x_554:
[----:B------:R-:W-:Y:S01]  /*5680*/  PRMT R215, RZ, 0x7610, R118 ;  /* 0x00007610ffd77816 */ /* 0x000fe20000000076 */
[----:B------:R-:W-:Y:S05]  /*5690*/  @P3 BRA `(.L_x_555) ;  /* 0x0000008000003947 */ /* 0x000fea0003800000 */
[----:B------:R-:W-:-:S04]  /*56a0*/  ISETP.NE.U32.AND P1, PT, RZ, c[0x0][0x180], PT ;  /* 0x00006000ff007a0c */ /* 0x000fc80003f25070 */
[----:B------:R-:W-:-:S13]  /*56b0*/  ISETP.NE.AND.EX P1, PT, RZ, c[0x0][0x184], PT, P1 ;  /* 0x00006100ff007a0c */ /* 0x000fda0003f25310 */
[----:B------:R-:W-:Y:S05]  /*56c0*/  @P1 BRA `(.L_x_556) ;  /* 0x0000002000001947 */ /* 0x000fea0003800000 */
[----:B------:R-:W-:Y:S05]  /*56d0*/  @P0 BRA `(.L_x_557) ;  /* 0x0000008000000947 */ /* 0x000fea0003800000 */
[----:B------:R-:W-:Y:S05]  /*56e0*/  BRA `(.L_x_558) ;  /* 0x0000009000007947 */ /* 0x000fea0003800000 */
.L_x_556:
[----:B-----5:R-:W-:-:S05]  /*56f0*/  PRMT R116, RZ, 0x7610, R110 ;  /* 0x00007610ff747816 */ /* 0x020fca000000006e */
[----:B------:R-:W-:Y:S01]  /*5700*/  FADD.FTZ R215, R116, R215 ;  /* 0x000000d774d77221 */ /* 0x000fe20000010000 */
[----:B------:R-:W-:Y:S05]  /*5710*/  BRA `(.L_x_557) ;  /* 0x0000004000007947 */ /* 0x000fea0003800000 */
.L_x_555:
[----:B-----5:R-:W-:-:S05]  /*5720*/  PRMT R116, RZ, 0x7610, R106 ;  /* 0x00007610ff747816 */ /* 0x020fca000000006a */
[----:B------:R-:W-:Y:S01]  /*5730*/  FADD.FTZ R215, R116, R215 ;  /* 0x000000d774d77221 */ /* 0x000fe20000010000 */
[----:B------:R-:W-:-:S05]  /*5740*/  @P2 PRMT R116, RZ, 0x7610, R110 ;  /* 0x00007610ff742816 */ /* 0x000fca000000006e */
[----:B------:R-:W-:-:S05]  /*5750*/  @P2 FADD.FTZ R215, R116, R215 ;  /* 0x000000d774d72221 */ /* 0x000fca0000010000 */
.L_x_557:
[----:B------:R-:W-:-:S04]  /*5760*/  F2FP.BF16.PACK_AB R116, RZ, R215 ;  /* 0x000000d7ff74723e */ /* 0x000fc800000010ff */
[----:B------:R-:W-:Y:S02]  /*5770*/  PRMT R114, R114, 0x5410, R116 ;  /* 0x0000541072727816 */ /* 0x000fe40000000074 */
.L_x_558:
[----:B------:R-:W-:Y:S01]  /*5780*/  PRMT R214, RZ, 0x5410, R119 ;  /* 0x00005410ffd67816 */ /* 0x000fe20000000077 */
[----:B------:R-:W-:Y:S05]  /*5790*/  @P3 BRA `(.L_x_559) ;  /* 0x0000008000003947 */ /* 0x000fea0003800000 */
[----:B------:R-:W-:-:S04]  /*57a0*/  ISETP.NE.U32.AND P1, PT, RZ, c[0x0][0x180], PT ;  /* 0x00006000ff007a0c */ /* 0x000fc80003f25070 */
[----:B------:R-:W-:-:S13]  /*57b0*/  ISETP.NE.AND.EX P1, PT, RZ, c[0x0][0x184], PT, P1 ;  /* 0x00006100ff007a0c */ /* 0x000fda0003f25310 */
[----:B------:R-:W-:Y:S05]  /*57c0*/  @P1 BRA `(.L_x_560) ;  /* 0x0000002000001947 */ /* 0x000fea0003800000 */
[----:B------:R-:W-:Y:S05]  /*57d0*/  @P0 BRA `(.L_x_561) ;  /* 0x0000008000000947 */ /* 0x000fea0003800000 */
[----:B------:R-:W-:Y:S05]  /*57e0*/  BRA `(.L_x_562) ;  /* 0x0000009000007947 */ /* 0x000fea0003800000 */
.L_x_560:
[----:B-----5:R-:W-:-:S05]  /*57f0*/  PRMT R116, RZ, 0x5410, R111 ;  /* 0x00005410ff747816 */ /* 0x020fca000000006f */
[----:B------:R-:W-:Y:S01]  /*5800*/  FADD.FTZ R214, R116, R214 ;  /* 0x000000d674d67221 */ /* 0x000fe20000010000 */
[----:B------:R-:W-:Y:S05]  /*5810*/  BRA `(.L_x_561) ;  /* 0x0000004000007947 */ /* 0x000fea0003800000 */
.L_x_559:
[----:B-----5:R-:W-:-:S05]  /*5820*/  PRMT R116, RZ, 0x5410, R107 ;  /* 0x00005410ff747816 */ /* 0x020fca000000006b */
[----:B------:R-:W-:Y:S01]  /*5830*/  FADD.FTZ R214, R116, R214 ;  /* 0x000000d674d67221 */ /* 0x000fe20000010000 */
[----:B------:R-:W-:-:S05]  /*5840*/  @P2 PRMT R116, RZ, 0x5410, R111 ;  /* 0x00005410ff742816 */ /* 0x000fca000000006f */
[----:B------:R-:W-:-:S05]  /*5850*/  @P2 FADD.FTZ R214, R116, R214 ;  /* 0x000000d674d62221 */ /* 0x000fca0000010000 */
.L_x_561:
[----:B------:R-:W-:-:S04]  /*5860*/  F2FP.BF16.PACK_AB R116, RZ, R214 ;  /* 0x000000d6ff74723e */ /* 0x000fc800000010ff */
[----:B------:R-:W-:Y:S02]  /*5870*/  PRMT R115, R116, 0x7610, R115 ;  /* 0x0000761074737816 */ /* 0x000fe40000000073 */
.L_x_562:
[----:B------:R-:W-:Y:S01]  /*5880*/  PRMT R216, RZ, 0x7610, R119 ;  /* 0x00007610ffd87816 */ /* 0x000fe20000000077 */
[----:B------:R-:W-:Y:S05]  /*5890*/  @P3 BRA `(.L_x_563) ;  /* 0x0000008000003947 */ /* 0x000fea0003800000 */
[----:B------:R-:W-:-:S04]  /*58a0*/  ISETP.NE.U32.AND P1, PT, RZ, c[0x0][0x180], PT ;  /* 0x00006000ff007a0c */ /* 0x000fc80003f25070 */
[----:B------:R-:W-:-:S13]  /*58b0*/  ISETP.NE.AND.EX P1, PT, RZ, c[0x0][0x184], PT, P1 ;  /* 0x00006100ff007a0c */ /* 0x000fda0003f25310 */
[----:B------:R-:W-:Y:S05]  /*58c0*/  @P1 BRA `(.L_x_564) ;  /* 0x0000002000001947 */ /* 0x000fea0003800000 */
[----:B------:R-:W-:Y:S05]  /*58d0*/  @P0 BRA `(.L_x_565) ;  /* 0x0000008000000947 */ /* 0x000fea0003800000 */
[----:B------:R-:W-:Y:S05]  /*58e0*/  BRA `(.L_x_566) ;  /* 0x0000009000007947 */ /* 0x000fea0003800000 */
.L_x_564:
[----:B-----5:R-:W-:-:S05]  /*58f0*/  PRMT R116, RZ, 0x7610, R111 ;  /* 0x00007610ff747816 */ /* 0x020fca000000006f */
[----:B------:R-:W-:Y:S01]  /*5900*/  FADD.FTZ R216, R116, R216 ;  /* 0x000000d874d87221 */ /* 0x000fe20000010000 */
[----:B------:R-:W-:Y:S05]  /*5910*/  BRA `(.L_x_565) ;  /* 0x0000004000007947 */ /* 0x000fea0003800000 */
.L_x_563:
[----:B-----5:R-:W-:-:S05]  /*5920*/  PRMT R116, RZ, 0x7610, R107 ;  /* 0x00007610ff747816 */ /* 0x020fca000000006b */
[----:B------:R-:W-:Y:S01]  /*5930*/  FADD.FTZ R216, R116, R216 ;  /* 0x000000d874d87221 */ /* 0x000fe20000010000 */
[----:B------:R-:W-:-:S05]  /*5940*/  @P2 PRMT R116, RZ, 0x7610, R111 ;  /* 0x00007610ff742816 */ /* 0x000fca000000006f */
[----:B------:R-:W-:-:S05]  /*5950*/  @P2 FADD.FTZ R216, R116, R216 ;  /* 0x000000d874d82221 */ /* 0x000fca0000010000 */
.L_x_565:
[----:B------:R-:W-:-:S04]  /*5960*/  F2FP.BF16.PACK_AB R116, RZ, R216 ;  /* 0x000000d8ff74723e */ /* 0x000fc800000010ff */
[----:B------:R-:W-:Y:S02]  /*5970*/  PRMT R115, R115, 0x5410, R116 ;  /* 0x0000541073737816 */ /* 0x000fe40000000074 */
.L_x_566:
[----:B------:R-:W-:Y:S01]  /*5980*/  @P0 IMAD.WIDE.U32 R116, R154, R189, c[0x0][0x188] ;  /* 0x000062009a740625 */ /* 0x000fe200078e00bd */
[----:B------:R-:W-:-:S04]  /*5990*/  ISETP.NE.AND P2, PT, R224, RZ, PT ;  /* 0x000000ffe000720c */ /* 0x000fc80003f45270 */
[----:B------:R0:W-:Y:S02]  /*59a0*/  @P0 STG.E.128 [R116.64], R112 ;  /* 0x0000007074000986 */ /* 0x0001e4000c101d04 */
[----:B0-----:R-:W-:-:S04]  /*59b0*/  FADD.FTZ R116, RZ, R167 ;  /* 0x000000a7ff747221 */ /* 0x001fc80000010000 */
[----:B------:R-:W-:-:S04]  /*59c0*/  FADD.FTZ R116, R116, R182 ;  /* 0x000000b674747221 */ /* 0x000fc80000010000 */
        /* <DEDUP_REMOVED lines=61> */
[----:B------:R-:W-:Y:S01]  /*5da0*/  FADD.FTZ R119, R116, R216 ;  /* 0x000000d874777221 */ /* 0x000fe20000010000 */
[----:B------:R-:W-:Y:S05]  /*5db0*/  BRA.DIV ~URZ, `(.L_x_567) ;  /* 0x00002b127f007947 */ /* 0x000fea000b800000 */
[----:B------:R0:W1:Y:S02]  /*5dc0*/  SHFL.BFLY PT, R118, R119, 0x1, 0x1f ;  /* 0x0c201f0077767f89 */ /* 0x00006400000e0000 */
.L_x_571:
[----:B01----:R-:W-:Y:S01]  /*5dd0*/  FADD.FTZ R119, R119, R118 ;  /* 0x0000007677777221 */ /* 0x003fe20000010000 */
[----:B------:R-:W-:Y:S05]  /*5de0*/  BRA.DIV ~URZ, `(.L_x_568) ;  /* 0x00002b527f007947 */ /* 0x000fea000b800000 */
[----:B------:R-:W0:Y:S02]  /*5df0*/  SHFL.BFLY PT, R116, R119, 0x2, 0x1f ;  /* 0x0c401f0077747f89 */ /* 0x000e2400000e0000 */
        /* <DEDUP_REMOVED lines=8> */
[C---:B------:R-:W-:Y:S02]  /*5e80*/  FADD.FTZ R116, -R119.reuse, R167 ;  /* 0x000000a777747221 */ /* 0x040fe40000010100 */
[----:B------:R-:W-:Y:S02]  /*5e90*/  FADD.FTZ R117, -R119, R182 ;  /* 0x000000b677757221 */ /* 0x000fe40000010100 */
[----:B------:R-:W-:-:S04]  /*5ea0*/  FFMA.FTZ R116, R116, R116, RZ ;  /* 0x0000007474747223 */ /* 0x000fc800000100ff */
[----:B------:R-:W-:Y:S02]  /*5eb0*/  FFMA.FTZ R116, R117, R117, R116 ;  /* 0x0000007575747223 */ /* 0x000fe40000010074 */
[----:B------:R-:W-:-:S04]  /*5ec0*/  FADD.FTZ R117, -R119, R181 ;  /* 0x000000b577757221 */ /* 0x000fc80000010100 */
        /* <DEDUP_REMOVED lines=122> */
[----:B------:R-:W-:-:S05]  /*6670*/  FFMA.FTZ R116, R117, R117, R116 ;  /* 0x0000007575747223 */ /* 0x000fca0000010074 */
        /* <DEDUP_REMOVED lines=9> */
.L_x_572:
[----:B------:R-:W-:Y:S01]  /*6710*/  ULDC.U8 UR6, c[0x0][0x1f0] ;  /* 0x00007c0000067ab9 */ /* 0x000fe20000000000 */
[----:B------:R-:W-:Y:S01]  /*6720*/  FMUL.FTZ R116, R119, R119 ;  /* 0x0000007777747220 */ /* 0x000fe20000410000 */
[----:B------:R-:W-:Y:S01]  /*6730*/  ISETP.NE.AND P1, PT, RZ, UR6, PT ;  /* 0x00000006ff007c0c */ /* 0x000fe2000bf25270 */
[----:B-1----:R-:W-:Y:S01]  /*6740*/  FADD.FTZ R117, R118, R189 ;  /* 0x000000bd76757221 */ /* 0x002fe20000010000 */
[----:B------:R-:W2:Y:S01]  /*6750*/  LDL R251, [R1+0x84] ;  /* 0x0000840001fb7983 */ /* 0x000ea20000100800 */
[----:B------:R-:W-:Y:S01]  /*6760*/  IMAD.MOV.U32 R118, RZ, RZ, c[0x0][0x1e0] ;  /* 0x00007800ff767624 */ /* 0x000fe200078e00ff */
[----:B------:R-:W-:Y:S01]  /*6770*/  FSEL R116, R116, RZ, P1 ;  /* 0x000000ff74747208 */ /* 0x000fe20000800000 */
[----:B------:R-:W-:Y:S01]  /*6780*/  IMAD.MOV.U32 R249, RZ, RZ, 0x4 ;  /* 0x00000004fff97424 */ /* 0x000fe200078e00ff */
[----:B------:R-:W3:Y:S01]  /*6790*/  LDL R250, [R1+0x78] ;  /* 0x0000780001fa7983 */ /* 0x000ee20000100800 */
[----:B------:R-:W-:Y:S01]  /*67a0*/  FFMA.FTZ R117, R117, R118, c[0x0][0x228] ;  /* 0x00008a0075757623 */ /* 0x000fe20000010076 */
[----:B------:R-:W-:-:S02]  /*67b0*/  FSEL R224, R119, RZ, !P1 ;  /* 0x000000ff77e07208 */ /* 0x000fc40004800000 */
[----:B------:R-:W4:Y:S01]  /*67c0*/  LDL R118, [R1+0x7c] ;  /* 0x00007c0001767983 */ /* 0x000f220000100800 */
[----:B------:R-:W-:-:S04]  /*67d0*/  FADD.FTZ R116, R117, R116 ;  /* 0x0000007475747221 */ /* 0x000fc80000010000 */
[----:B0-----:R0:W1:Y:S02]  /*67e0*/  MUFU.RSQ R189, R116 ;  /* 0x0000007400bd7308 */ /* 0x0010640000001400 */
[----:B0-----:R-:W-:-:S05]  /*67f0*/  @!P2 IMAD.WIDE R116, R143, R249, c[0x0][0x1a0] ;  /* 0x000068008f74a625 */ /* 0x001fca00078e02f9 */
[----:B------:R0:W-:Y:S02]  /*6800*/  @!P2 STG.E [R116.64], R119 ;  /* 0x000000777400a986 */ /* 0x0001e4000c101904 */
[----:B0-----:R-:W-:-:S05]  /*6810*/  @!P2 IMAD.WIDE R116, R143, R249, c[0x0][0x1a8] ;  /* 0x00006a008f74a625 */ /* 0x001fca00078e02f9 */
[----:B-1----:R0:W-:Y:S04]  /*6820*/  @!P2 STG.E [R116.64], R189 ;  /* 0x000000bd7400a986 */ /* 0x0021e8000c101904 */
[----:B0-----:R-:W3:Y:S01]  /*6830*/  LDL R117, [R1+0x80] ;  /* 0x0000800001757983 */ /* 0x001ee20000100800 */
[C---:B------:R-:W-:Y:S02]  /*6840*/  FADD.FTZ R116, -R224.reuse, R182 ;  /* 0x000000b6e0747221 */ /* 0x040fe40000010100 */
[C---:B------:R-:W-:Y:S02]  /*6850*/  FADD.FTZ R167, -R224.reuse, R167 ;  /* 0x000000a7e0a77221 */ /* 0x040fe40000010100 */
[----:B------:R-:W-:Y:S01]  /*6860*/  FADD.FTZ R249, -R224, R183 ;  /* 0x000000b7e0f97221 */ /* 0x000fe20000010100 */
[--C-:B------:R-:W-:Y:S01]  /*6870*/  PRMT R119, RZ, 0x5410, R100.reuse ;  /* 0x00005410ff777816 */ /* 0x100fe20000000064 */
[C---:B------:R-:W-:Y:S01]  /*6880*/  FMUL.FTZ R183, R189.reuse, R116 ;  /* 0x00000074bdb77220 */ /* 0x040fe20000410000 */
[----:B------:R-:W-:Y:S01]  /*6890*/  PRMT R116, RZ, 0x7610, R100 ;  /* 0x00007610ff747816 */ /* 0x000fe20000000064 */
[----:B------:R-:W-:-:S02]  /*68a0*/  FMUL.FTZ R182, R189, R167 ;  /* 0x000000a7bdb67220 */ /* 0x000fc40000410000 */
[C---:B------:R-:W-:Y:S01]  /*68b0*/  FADD.FTZ R181, -R224.reuse, R181 ;  /* 0x000000b5e0b57221 */ /* 0x040fe20000010100 */
[----:B------:R-:W4:Y:S03]  /*68c0*/  LDL R167, [R1+0x6c] ;  /* 0x00006c0001a77983 */ /* 0x000f260000100800 */
[C---:B------:R-:W-:Y:S02]  /*68d0*/  FMUL.FTZ R181, R189.reuse, R181 ;  /* 0x000000b5bdb57220 */ /* 0x040fe40000410000 */
[----:B------:R-:W-:Y:S02]  /*68e0*/  FMUL.FTZ R249, R189, R249 ;  /* 0x000000f9bdf97220 */ /* 0x000fe40000410000 */
[----:B------:R-:W-:Y:S02]  /*68f0*/  FADD.FTZ R177, -R224, R177 ;  /* 0x000000b1e0b17221 */ /* 0x000fe40000010100 */
[----:B--2---:R-:W-:-:S02]  /*6900*/  FFMA.FTZ R119, R182, R119, R251 ;  /* 0x00000077b6777223 */ /* 0x004fc400000100fb */
[----:B------:R-:W2:Y:S01]  /*6910*/  LDL R251, [R1+0x70] ;  /* 0x0000700001fb7983 */ /* 0x000ea20000100800 */
[----:B---3--:R-:W-:-:S05]  /*6920*/  FFMA.FTZ R116, R183, R116, R117 ;  /* 0x00000074b7747223 */ /* 0x008fca0000010075 */
[----:B------:R-:W-:Y:S02]  /*6930*/  F2FP.BF16.PACK_AB R116, R116, R119 ;  /* 0x000000777474723e */ /* 0x000fe400000010ff */
[----:B------:R-:W3:Y:S01]  /*6940*/  LDL R119, [R1+0x74] ;  /* 0x0000740001777983 */ /* 0x000ee20000100800 */
[----:B------:R-:W-:-:S05]  /*6950*/  PRMT R117, RZ, 0x5410, R101 ;  /* 0x00005410ff757816 */ /* 0x000fca0000000065 */
[----:B----4-:R-:W-:Y:S01]  /*6960*/  FFMA.FTZ R117, R181, R117, R118 ;  /* 0x00000075b5757223 */ /* 0x010fe20000010076 */
[----:B------:R-:W-:-:S05]  /*6970*/  PRMT R118, RZ, 0x7610, R101 ;  /* 0x00007610ff767816 */ /* 0x000fca0000000065 */
[----:B------:R-:W-:Y:S02]  /*6980*/  FFMA.FTZ R118, R249, R118, R250 ;  /* 0x00000076f9767223 */ /* 0x000fe400000100fa */
[----:B------:R-:W-:Y:S02]  /*6990*/  FADD.FTZ R250, -R224, R180 ;  /* 0x000000b4e0fa7221 */ /* 0x000fe40000010100 */
[C---:B------:R-:W-:Y:S02]  /*69a0*/  FMUL.FTZ R180, R189.reuse, R177 ;  /* 0x000000b1bdb47220 */ /* 0x040fe40000410000 */
[----:B------:R-:W4:Y:S01]  /*69b0*/  LDL R177, [R1+0x68] ;  /* 0x0000680001b17983 */ /* 0x000f220000100800 */
[----:B------:R-:W-:Y:S02]  /*69c0*/  F2FP.BF16.PACK_AB R117, R118, R117 ;  /* 0x000000757675723e */ /* 0x000fe400000010ff */
[----:B------:R-:W-:Y:S01]  /*69d0*/  PRMT R118, RZ, 0x5410, R102 ;  /* 0x00005410ff767816 */ /* 0x000fe20000000066 */
[----:B------:R-:W-:-:S02]  /*69e0*/  FMUL.FTZ R250, R189, R250 ;  /* 0x000000fabdfa7220 */ /* 0x000fc40000410000 */
[----:B------:R-:W-:Y:S02]  /*69f0*/  FADD.FTZ R178, -R224, R178 ;  /* 0x000000b2e0b27221 */ /* 0x000fe40000010100 */
[----:B---3--:R-:W-:Y:S01]  /*6a00*/  FFMA.FTZ R118, R180, R118, R119 ;  /* 0x00000076b4767223 */ /* 0x008fe20000010077 */
[----:B------:R-:W-:-:S05]  /*6a10*/  PRMT R119, RZ, 0x7610, R102 ;  /* 0x00007610ff777816 */ /* 0x000fca0000000066 */
[----:B--2---:R-:W-:Y:S02]  /*6a20*/  FFMA.FTZ R119, R250, R119, R251 ;  /* 0x00000077fa777223 */ /* 0x004fe400000100fb */
[----:B------:R-:W-:-:S03]  /*6a30*/  FADD.FTZ R251, -R224, R179 ;  /* 0x000000b3e0fb7221 */ /* 0x000fc60000010100 */
[----:B------:R-:W-:Y:S01]  /*6a40*/  F2FP.BF16.PACK_AB R118, R119, R118 ;  /* 0x000000767776723e */ /* 0x000fe200000010ff */
[C---:B------:R-:W-:Y:S01]  /*6a50*/  FMUL.FTZ R179, R189.reuse, R178 ;  /* 0x000000b2bdb37220 */ /* 0x040fe20000410000 */
[----:B------:R-:W-:Y:S01]  /*6a60*/  PRMT R119, RZ, 0x5410, R103 ;  /* 0x00005410ff777816 */ /* 0x000fe20000000067 */
[----:B------:R-:W-:-:S04]  /*6a70*/  FMUL.FTZ R251, R189, R251 ;  /* 0x000000fbbdfb7220 */ /* 0x000fc80000410000 */
[----:B------:R-:W-:Y:S01]  /*6a80*/  FFMA.FTZ R119, R179, R119, R167 ;  /* 0x00000077b3777223 */ /* 0x000fe200000100a7 */
[----:B------:R-:W-:Y:S01]  /*6a90*/  PRMT R167, RZ, 0x7610, R103 ;  /* 0x00007610ffa77816 */ /* 0x000fe20000000067 */
[----:B------:R-:W-:-:S04]  /*6aa0*/  IMAD.SHL.U32 R178, R166, 0x10, RZ ;  /* 0x00000010a6b27824 */ /* 0x000fc800078e00ff */
[----:B----4-:R-:W-:Y:S01]  /*6ab0*/  FFMA.FTZ R167, R251, R167, R177 ;  /* 0x000000a7fba77223 */ /* 0x010fe200000100b1 */
[----:B------:R-:W-:Y:S02]  /*6ac0*/  SHF.R.U32.HI R177, RZ, 0x1c, R166 ;  /* 0x0000001cffb17819 */ /* 0x000fe400000116a6 */
[----:B------:R-:W-:Y:S02]  /*6ad0*/  IADD3 R166, P1, R178, c[0x0][0x208], RZ ;  /* 0x00008200b2a67a10 */ /* 0x000fe40007f3e0ff */
[----:B------:R-:W-:Y:S02]  /*6ae0*/  F2FP.BF16.PACK_AB R119, R167, R119 ;  /* 0x00000077a777723e */ /* 0x000fe400000010ff */
[----:B------:R-:W-:-:S05]  /*6af0*/  IADD3.X R167, R177, c[0x0][0x20c], RZ, P1, !PT ;  /* 0x00008300b1a77a10 */ /* 0x000fca0000ffe4ff */
[----:B------:R0:W-:Y:S04]  /*6b00*/  STG.E.128 [R166.64], R116 ;  /* 0x00000074a6007986 */ /* 0x0001e8000c101d04 */
[----:B0-----:R-:W2:Y:S04]  /*6b10*/  LDL R166, [R1+0x1c] ;  /* 0x00001c0001a67983 */ /* 0x001ea80000100800 */
[----:B------:R-:W3:Y:S01]  /*6b20*/  LDL R167, [R1] ;  /* 0x0000000001a77983 */ /* 0x000ee20000100800 */
[----:B------:R-:W-:Y:S02]  /*6b30*/  PRMT R116, RZ, 0x7610, R99 ;  /* 0x00007610ff747816 */ /* 0x000fe40000000063 */
[----:B------:R-:W-:-:S03]  /*6b40*/  PRMT R118, RZ, 0x5410, R98 ;  /* 0x00005410ff767816 */ /* 0x000fc60000000062 */
[----:B------:R-:W-:Y:S01]  /*6b50*/  FFMA.FTZ R251, R251, R116, R244 ;  /* 0x00000074fbfb7223 */ /* 0x000fe200000100f4 */
[----:B------:R-:W-:Y:S01]  /*6b60*/  PRMT R116, RZ, 0x7610, R98 ;  /* 0x00007610ff747816 */ /* 0x000fe20000000062 */
[----:B------:R-:W-:Y:S01]  /*6b70*/  FFMA.FTZ R118, R180, R118, R247 ;  /* 0x00000076b4767223 */ /* 0x000fe200000100f7 */
[----:B------:R-:W-:Y:S01]  /*6b80*/  PRMT R117, RZ, 0x5410, R97 ;  /* 0x00005410ff757816 */ /* 0x000fe20000000061 */
[----:B------:R-:W4:Y:S02]  /*6b90*/  LDL R180, [R1+0x4c] ;  /* 0x00004c0001b47983 */ /* 0x000f240000100800 */
[----:B------:R-:W-:Y:S02]  /*6ba0*/  FFMA.FTZ R116, R250, R116, R246 ;  /* 0x00000074fa747223 */ /* 0x000fe400000100f6 */
[----:B------:R-:W-:Y:S01]  /*6bb0*/  FFMA.FTZ R117, R181, R117, R252 ;  /* 0x00000075b5757223 */ /* 0x000fe200000100fc */
[----:B------:R-:W-:Y:S01]  /*6bc0*/  PRMT R119, RZ, 0x5410, R99 ;  /* 0x00005410ff777816 */ /* 0x000fe20000000063 */
[----:B------:R-:W4:Y:S01]  /*6bd0*/  LDL R250, [R1+0x58] ;  /* 0x0000580001fa7983 */ /* 0x000f220000100800 */
[----:B------:R-:W-:-:S02]  /*6be0*/  F2FP.BF16.PACK_AB R118, R116, R118 ;  /* 0x000000767476723e */ /* 0x000fc400000010ff */
[----:B------:R-:W-:Y:S01]  /*6bf0*/  PRMT R116, RZ, 0x7610, R97 ;  /* 0x00007610ff747816 */ /* 0x000fe20000000061 */
[----:B------:R-:W4:Y:S04]  /*6c00*/  LDL R181, [R1+0x50] ;  /* 0x0000500001b57983 */ /* 0x000f280000100800 */
[----:B------:R-:W-:Y:S01]  /*6c10*/  FFMA.FTZ R249, R249, R116, R248 ;  /* 0x00000074f9f97223 */ /* 0x000fe200000100f8 */
[----:B------:R-:W-:-:S04]  /*6c20*/  PRMT R116, RZ, 0x5410, R96 ;  /* 0x00005410ff747816 */ /* 0x000fc80000000060 */
[----:B------:R-:W-:Y:S02]  /*6c30*/  F2FP.BF16.PACK_AB R117, R249, R117 ;  /* 0x00000075f975723e */ /* 0x000fe400000010ff */
[----:B------:R-:W4:Y:S01]  /*6c40*/  LDL R249, [R1+0x60] ;  /* 0x0000600001f97983 */ /* 0x000f220000100800 */
[----:B------:R-:W-:-:S03]  /*6c50*/  FFMA.FTZ R119, R179, R119, R245 ;  /* 0x00000077b3777223 */ /* 0x000fc600000100f5 */
[----:B------:R-:W4:Y:S02]  /*6c60*/  LDL R179, [R1+0x48] ;  /* 0x0000480001b37983 */ /* 0x000f240000100800 */
[----:B------:R-:W-:Y:S02]  /*6c70*/  F2FP.BF16.PACK_AB R119, R251, R119 ;  /* 0x00000077fb77723e */ /* 0x000fe400000010ff */
[----:B------:R-:W4:Y:S01]  /*6c80*/  LDL R251, [R1+0x5c] ;  /* 0x00005c0001fb7983 */ /* 0x000f220000100800 */
[----:B--2---:R-:W-:Y:S01]  /*6c90*/  FFMA.FTZ R116, R182, R116, R166 ;  /* 0x00000074b6747223 */ /* 0x004fe200000100a6 */
[----:B------:R-:W-:Y:S02]  /*6ca0*/  PRMT R166, RZ, 0x7610, R96 ;  /* 0x00007610ffa67816 */ /* 0x000fe40000000060 */
[----:B------:R-:W2:Y:S03]  /*6cb0*/  LDL R182, [R1+0x54] ;  /* 0x0000540001b67983 */ /* 0x000ea60000100800 */
[----:B---3--:R-:W-:Y:S01]  /*6cc0*/  FFMA.FTZ R183, R183, R166, R167 ;  /* 0x000000a6b7b77223 */ /* 0x008fe200000100a7 */
[----:B------:R-:W-:-:S02]  /*6cd0*/  IADD3 R166, P1, R178, c[0x0][0x210], RZ ;  /* 0x00008400b2a67a10 */ /* 0x000fc40007f3e0ff */
[----:B------:R-:W3:Y:S02]  /*6ce0*/  LDL R178, [R1+0x64] ;  /* 0x0000640001b27983 */ /* 0x000ee40000100800 */
[----:B------:R-:W-:Y:S02]  /*6cf0*/  F2FP.BF16.PACK_AB R116, R183, R116 ;  /* 0x00000074b774723e */ /* 0x000fe400000010ff */
[----:B------:R-:W-:Y:S01]  /*6d00*/  IADD3.X R167, R177, c[0x0][0x214], RZ, P1, !PT ;  /* 0x00008500b1a77a10 */ /* 0x000fe20000ffe4ff */
[C---:B------:R-:W-:Y:S01]  /*6d10*/  FADD.FTZ R159, -R224.reuse, R159 ;  /* 0x0000009fe09f7221 */ /* 0x040fe20000010100 */
[----:B------:R-:W2:Y:S01]  /*6d20*/  LDL R183, [R1+0x38] ;  /* 0x0000380001b77983 */ /* 0x000ea20000100800 */
[----:B------:R-:W-:-:S03]  /*6d30*/  FADD.FTZ R171, -R224, R171 ;  /* 0x000000abe0ab7221 */ /* 0x000fc60000010100 */
[----:B------:R0:W-:Y:S01]  /*6d40*/  STG.E.128 [R166.64], R116 ;  /* 0x00000074a6007986 */ /* 0x0001e2000c101d04 */
[C---:B------:R-:W-:Y:S02]  /*6d50*/  FMUL.FTZ R159, R189.reuse, R159 ;  /* 0x0000009fbd9f7220 */ /* 0x040fe40000410000 */
[----:B------:R-:W-:Y:S02]  /*6d60*/  FMUL.FTZ R171, R189, R171 ;  /* 0x000000abbdab7220 */ /* 0x000fe40000410000 */
[----:B------:R-:W-:Y:S01]  /*6d70*/  FADD.FTZ R160, -R224, R160 ;  /* 0x000000a0e0a07221 */ /* 0x000fe20000010100 */
[--C-:B0-----:R-:W-:Y:S02]  /*6d80*/  PRMT R116, RZ, 0x5410, R92.reuse ;  /* 0x00005410ff747816 */ /* 0x101fe4000000005c */
[----:B------:R-:W-:-:S05]  /*6d90*/  PRMT R117, RZ, 0x7610, R92 ;  /* 0x00007610ff757816 */ /* 0x000fca000000005c */
[----:B----4-:R-:W-:Y:S02]  /*6da0*/  FFMA.FTZ R117, R171, R117, R249 ;  /* 0x00000075ab757223 */ /* 0x010fe400000100f9 */
[C---:B------:R-:W-:Y:S01]  /*6db0*/  FADD.FTZ R118, -R224.reuse, R173 ;  /* 0x000000ade0767221 */ /* 0x040fe20000010100 */
[----:B------:R-:W-:Y:S01]  /*6dc0*/  PRMT R177, RZ, 0x5410, R93 ;  /* 0x00005410ffb17816 */ /* 0x000fe2000000005d */
[C---:B------:R-:W-:Y:S02]  /*6dd0*/  FADD.FTZ R175, -R224.reuse, R175 ;  /* 0x000000afe0af7221 */ /* 0x040fe40000010100 */
[C---:B------:R-:W-:Y:S02]  /*6de0*/  FADD.FTZ R119, -R224.reuse, R176 ;  /* 0x000000b0e0777221 */ /* 0x040fe40000010100 */
[----:B------:R-:W-:Y:S01]  /*6df0*/  FADD.FTZ R174, -R224, R174 ;  /* 0x000000aee0ae7221 */ /* 0x000fe20000010100 */
[----:B------:R-:W-:Y:S01]  /*6e00*/  PRMT R167, RZ, 0x7610, R94 ;  /* 0x00007610ffa77816 */ /* 0x000fe2000000005e */
[C---:B------:R-:W-:Y:S01]  /*6e10*/  FMUL.FTZ R176, R189.reuse, R175 ;  /* 0x000000afbdb07220 */ /* 0x040fe20000410000 */
[--C-:B------:R-:W-:Y:S01]  /*6e20*/  PRMT R166, RZ, 0x7610, R95.reuse ;  /* 0x00007610ffa67816 */ /* 0x100fe2000000005f */
[C---:B------:R-:W-:Y:S01]  /*6e30*/  FMUL.FTZ R175, R189.reuse, R119 ;  /* 0x00000077bdaf7220 */ /* 0x040fe20000410000 */
[----:B------:R-:W-:Y:S01]  /*6e40*/  PRMT R119, RZ, 0x5410, R95 ;  /* 0x00005410ff777816 */ /* 0x000fe2000000005f */
[----:B------:R-:W-:Y:S01]  /*6e50*/  FMUL.FTZ R174, R189, R174 ;  /* 0x000000aebdae7220 */ /* 0x000fe20000410000 */
[----:B------:R-:W4:Y:S01]  /*6e60*/  LDL R249, [R1+0x3c] ;  /* 0x00003c0001f97983 */ /* 0x000f220000100800 */
[----:B------:R-:W-:-:S02]  /*6e70*/  FFMA.FTZ R166, R175, R166, R179 ;  /* 0x000000a6afa67223 */ /* 0x000fc400000100b3 */
[----:B------:R-:W-:Y:S01]  /*6e80*/  FFMA.FTZ R167, R174, R167, R181 ;  /* 0x000000a7aea77223 */ /* 0x000fe200000100b5 */
[----:B------:R-:W4:Y:S01]  /*6e90*/  LDL R179, [R1+0x28] ;  /* 0x0000280001b37983 */ /* 0x000f220000100800 */
[----:B------:R-:W-:-:S03]  /*6ea0*/  FFMA.FTZ R119, R176, R119, R180 ;  /* 0x00000077b0777223 */ /* 0x000fc600000100b4 */
[----:B------:R-:W4:Y:S04]  /*6eb0*/  LDL R181, [R1+0x30] ;  /* 0x0000300001b57983 */ /* 0x000f280000100800 */
[----:B------:R-:W4:Y:S01]  /*6ec0*/  LDL R180, [R1+0x2c] ;  /* 0x00002c0001b47983 */ /* 0x000f220000100800 */
[----:B---3--:R-:W-:-:S05]  /*6ed0*/  FFMA.FTZ R116, R159, R116, R178 ;  /* 0x000000749f747223 */ /* 0x008fca00000100b2 */
[----:B------:R-:W-:Y:S01]  /*6ee0*/  F2FP.BF16.PACK_AB R116, R117, R116 ;  /* 0x000000747574723e */ /* 0x000fe200000010ff */
[----:B------:R-:W-:Y:S02]  /*6ef0*/  FADD.FTZ R117, -R224, R172 ;  /* 0x000000ace0757221 */ /* 0x000fe40000010100 */
[C---:B------:R-:W-:Y:S02]  /*6f00*/  FMUL.FTZ R172, R189.reuse, R160 ;  /* 0x000000a0bdac7220 */ /* 0x040fe40000410000 */
[----:B------:R-:W-:Y:S01]  /*6f10*/  FMUL.FTZ R173, R189, R117 ;  /* 0x00000075bdad7220 */ /* 0x000fe20000410000 */
[----:B------:R-:W-:Y:S01]  /*6f20*/  PRMT R117, RZ, 0x7610, R93 ;  /* 0x00007610ff757816 */ /* 0x000fe2000000005d */
[----:B------:R-:W-:Y:S02]  /*6f30*/  FFMA.FTZ R177, R172, R177, R251 ;  /* 0x000000b1acb17223 */ /* 0x000fe400000100fb */
[----:B------:R-:W3:Y:S02]  /*6f40*/  LDL R251, [R1+0x44] ;  /* 0x0000440001fb7983 */ /* 0x000ee40000100800 */
[----:B------:R-:W-:-:S02]  /*6f50*/  FFMA.FTZ R117, R173, R117, R250 ;  /* 0x00000075ad757223 */ /* 0x000fc400000100fa */
[----:B------:R-:W3:Y:S01]  /*6f60*/  LDL R250, [R1+0x40] ;  /* 0x0000400001fa7983 */ /* 0x000ee20000100800 */
[----:B------:R-:W-:Y:S01]  /*6f70*/  FMUL.FTZ R160, R189, R118 ;  /* 0x00000076bda07220 */ /* 0x000fe20000410000 */
[----:B------:R-:W-:-:S05]  /*6f80*/  PRMT R118, RZ, 0x5410, R94 ;  /* 0x00005410ff767816 */ /* 0x000fca000000005e */
[----:B--2---:R-:W-:Y:S02]  /*6f90*/  FFMA.FTZ R118, R160, R118, R182 ;  /* 0x00000076a0767223 */ /* 0x004fe400000100b6 */
[----:B------:R-:W2:Y:S01]  /*6fa0*/  LDL R182, [R1+0x34] ;  /* 0x0000340001b67983 */ /* 0x000ea20000100800 */
[----:B------:R-:W-:Y:S01]  /*6fb0*/  IMAD.MOV.U32 R178, RZ, RZ, 0x10 ;  /* 0x00000010ffb27424 */ /* 0x000fe200078e00ff */
[----:B------:R-:W-:Y:S02]  /*6fc0*/  F2FP.BF16.PACK_AB R119, R166, R119 ;  /* 0x00000077a677723e */ /* 0x000fe400000010ff */
[----:B------:R-:W-:Y:S01]  /*6fd0*/  F2FP.BF16.PACK_AB R118, R167, R118 ;  /* 0x00000076a776723e */ /* 0x000fe200000010ff */
[----:B------:R-:W-:Y:S01]  /*6fe0*/  IMAD.WIDE.U32 R166, R123, R178, c[0x0][0x208] ;  /* 0x000082007ba67625 */ /* 0x000fe200078e00b2 */
[----:B------:R-:W-:-:S05]  /*6ff0*/  F2FP.BF16.PACK_AB R117, R117, R177 ;  /* 0x000000b17575723e */ /* 0x000fca00000010ff */
[----:B------:R0:W-:Y:S02]  /*7000*/  STG.E.128 [R166.64], R116 ;  /* 0x00000074a6007986 */ /* 0x0001e4000c101d04 */
[----:B0-----:R-:W-:-:S05]  /*7010*/  PRMT R116, RZ, 0x7610, R91 ;  /* 0x00007610ff747816 */ /* 0x001fca000000005b */
[----:B------:R-:W-:Y:S01]  /*7020*/  FFMA.FTZ R175, R175, R116, R236 ;  /* 0x00000074afaf7223 */ /* 0x000fe200000100ec */
[----:B------:R-:W-:-:S05]  /*7030*/  PRMT R116, RZ, 0x7610, R90 ;  /* 0x00007610ff747816 */ /* 0x000fca000000005a */
[----:B------:R-:W-:Y:S01]  /*7040*/  FFMA.FTZ R174, R174, R116, R238 ;  /* 0x00000074aeae7223 */ /* 0x000fe200000100ee */
[----:B------:R-:W-:-:S05]  /*7050*/  PRMT R116, RZ, 0x7610, R89 ;  /* 0x00007610ff747816 */ /* 0x000fca0000000059 */
[----:B------:R-:W-:Y:S01]  /*7060*/  FFMA.FTZ R173, R173, R116, R240 ;  /* 0x00000074adad7223 */ /* 0x000fe200000100f0 */
[----:B------:R-:W-:Y:S02]  /*7070*/  PRMT R116, RZ, 0x5410, R88 ;  /* 0x00005410ff747816 */ /* 0x000fe40000000058 */
[----:B------:R-:W-:Y:S02]  /*7080*/  PRMT R119, RZ, 0x5410, R91 ;  /* 0x00005410ff777816 */ /* 0x000fe4000000005b */
[----:B------:R-:W-:Y:S01]  /*7090*/  PRMT R118, RZ, 0x5410, R90 ;  /* 0x00005410ff767816 */ /* 0x000fe2000000005a */
[----:B------:R-:W-:Y:S01]  /*70a0*/  FFMA.FTZ R116, R159, R116, R243 ;  /* 0x000000749f747223 */ /* 0x000fe200000100f3 */
[----:B------:R-:W-:Y:S02]  /*70b0*/  PRMT R117, RZ, 0x5410, R89 ;  /* 0x00005410ff757816 */ /* 0x000fe40000000059 */
[----:B------:R-:W-:Y:S01]  /*70c0*/  PRMT R159, RZ, 0x7610, R88 ;  /* 0x00007610ff9f7816 */ /* 0x000fe20000000058 */
[----:B------:R-:W-:-:S02]  /*70d0*/  FFMA.FTZ R119, R176, R119, R237 ;  /* 0x00000077b0777223 */ /* 0x000fc400000100ed */
[----:B------:R-:W-:Y:S02]  /*70e0*/  FFMA.FTZ R118, R160, R118, R239 ;  /* 0x00000076a0767223 */ /* 0x000fe400000100ef */
[----:B------:R-:W-:Y:S02]  /*70f0*/  FFMA.FTZ R117, R172, R117, R241 ;  /* 0x00000075ac757223 */ /* 0x000fe400000100f1 */
[----:B------:R-:W-:Y:S01]  /*7100*/  FFMA.FTZ R171, R171, R159, R242 ;  /* 0x0000009fabab7223 */ /* 0x000fe200000100f2 */
[----:B------:R-:W-:Y:S01]  /*7110*/  F2FP.BF16.PACK_AB R119, R175, R119 ;  /* 0x00000077af77723e */ /* 0x000fe200000010ff */
[----:B------:R-:W-:Y:S01]  /*7120*/  IMAD.WIDE.U32 R166, R123, R178, c[0x0][0x210] ;  /* 0x000084007ba67625 */ /* 0x000fe200078e00b2 */
[----:B------:R-:W-:Y:S01]  /*7130*/  F2FP.BF16.PACK_AB R118, R174, R118 ;  /* 0x00000076ae76723e */ /* 0x000fe200000010ff */
[----:B------:R-:W2:Y:S01]  /*7140*/  LDL R175, [R1+0x8] ;  /* 0x0000080001af7983 */ /* 0x000ea20000100800 */
[----:B------:R-:W-:Y:S02]  /*7150*/  F2FP.BF16.PACK_AB R117, R173, R117 ;  /* 0x00000075ad75723e */ /* 0x000fe400000010ff */
[----:B------:R-:W-:Y:S01]  /*7160*/  F2FP.BF16.PACK_AB R116, R171, R116 ;  /* 0x00000074ab74723e */ /* 0x000fe200000010ff */
[C---:B------:R-:W-:Y:S01]  /*7170*/  FADD.FTZ R123, -R224.reuse, R124 ;  /* 0x0000007ce07b7221 */ /* 0x040fe20000010100 */
[----:B------:R-:W2:Y:S01]  /*7180*/  LDL R174, [R1+0x4] ;  /* 0x0000040001ae7983 */ /* 0x000ea20000100800 */
[----:B------:R-:W-:-:S03]  /*7190*/  FADD.FTZ R127, -R224, R127 ;  /* 0x0000007fe07f7221 */ /* 0x000fc60000010100 */
[----:B------:R0:W-:Y:S01]  /*71a0*/  STG.E.128 [R166.64], R116 ;  /* 0x00000074a6007986 */ /* 0x0001e2000c101d04 */
[C---:B------:R-:W-:Y:S02]  /*71b0*/  FMUL.FTZ R123, R189.reuse, R123 ;  /* 0x0000007bbd7b7220 */ /* 0x040fe40000410000 */
[----:B------:R-:W-:Y:S01]  /*71c0*/  FMUL.FTZ R127, R189, R127 ;  /* 0x0000007fbd7f7220 */ /* 0x000fe20000410000 */
[----:B------:R-:W2:Y:S01]  /*71d0*/  LDL R172, [R1+0x18] ;  /* 0x0000180001ac7983 */ /* 0x000ea20000100800 */
[C---:B------:R-:W-:Y:S02]  /*71e0*/  FADD.FTZ R159, -R224.reuse, R125 ;  /* 0x0000007de09f7221 */ /* 0x040fe40000010100 */
[C---:B------:R-:W-:Y:S01]  /*71f0*/  FADD.FTZ R129, -R224.reuse, R129 ;  /* 0x00000081e0817221 */ /* 0x040fe20000010100 */
[----:B------:R-:W2:Y:S01]  /*7200*/  LDL R173, [R1+0x14] ;  /* 0x0000140001ad7983 */ /* 0x000ea20000100800 */
[C---:B------:R-:W-:Y:S02]  /*7210*/  FADD.FTZ R132, -R224.reuse, R132 ;  /* 0x00000084e0847221 */ /* 0x040fe40000010100 */
[----:B------:R-:W-:Y:S01]  /*7220*/  FADD.FTZ R128, -R224, R128 ;  /* 0x00000080e0807221 */ /* 0x000fe20000010100 */
[----:B------:R-:W2:Y:S01]  /*7230*/  LDL R171, [R1+0x24] ;  /* 0x0000240001ab7983 */ /* 0x000ea20000100800 */
[----:B0-----:R-:W-:-:S03]  /*7240*/  PRMT R117, RZ, 0x5410, R84 ;  /* 0x00005410ff757816 */ /* 0x001fc60000000054 */
[----:B------:R-:W2:Y:S01]  /*7250*/  LDL R166, [R1+0x10] ;  /* 0x0000100001a67983 */ /* 0x000ea20000100800 */
[----:B------:R-:W-:-:S03]  /*7260*/  PRMT R116, RZ, 0x7610, R84 ;  /* 0x00007610ff747816 */ /* 0x000fc60000000054 */
[----:B------:R-:W2:Y:S01]  /*7270*/  LDL R167, [R1+0xc] ;  /* 0x00000c0001a77983 */ /* 0x000ea20000100800 */
[C---:B------:R-:W-:Y:S02]  /*7280*/  FADD.FTZ R118, -R224.reuse, R133 ;  /* 0x00000085e0767221 */ /* 0x040fe40000010100 */
[----:B------:R-:W-:Y:S02]  /*7290*/  FADD.FTZ R119, -R224, R155 ;  /* 0x0000009be0777221 */ /* 0x000fe40000010100 */
[C---:B------:R-:W-:Y:S02]  /*72a0*/  FMUL.FTZ R159, R189.reuse, R159 ;  /* 0x0000009fbd9f7220 */ /* 0x040fe40000410000 */
[C---:B------:R-:W-:Y:S02]  /*72b0*/  FMUL.FTZ R133, R189.reuse, R129 ;  /* 0x00000081bd857220 */ /* 0x040fe40000410000 */
[C---:B------:R-:W-:Y:S01]  /*72c0*/  FMUL.FTZ R155, R189.reuse, R132 ;  /* 0x00000084bd9b7220 */ /* 0x040fe20000410000 */
[--C-:B------:R-:W-:Y:S01]  /*72d0*/  PRMT R125, RZ, 0x7610, R86.reuse ;  /* 0x00007610ff7d7816 */ /* 0x100fe20000000056 */
[C---:B------:R-:W-:Y:S01]  /*72e0*/  FMUL.FTZ R129, R189.reuse, R118 ;  /* 0x00000076bd817220 */ /* 0x040fe20000410000 */
[----:B------:R-:W-:Y:S01]  /*72f0*/  PRMT R118, RZ, 0x5410, R86 ;  /* 0x00005410ff767816 */ /* 0x000fe20000000056 */
[----:B------:R-:W-:Y:S01]  /*7300*/  FMUL.FTZ R132, R189, R119 ;  /* 0x00000077bd847220 */ /* 0x000fe20000410000 */
[----:B------:R-:W-:-:S02]  /*7310*/  PRMT R119, RZ, 0x5410, R87 ;  /* 0x00005410ff777816 */ /* 0x000fc40000000057 */
[----:B------:R-:W-:Y:S01]  /*7320*/  PRMT R124, RZ, 0x7610, R87 ;  /* 0x00007610ff7c7816 */ /* 0x000fe20000000057 */
[----:B------:R-:W-:Y:S02]  /*7330*/  FMUL.FTZ R128, R189, R128 ;  /* 0x00000080bd807220 */ /* 0x000fe40000410000 */
[----:B----4-:R-:W-:Y:S02]  /*7340*/  FFMA.FTZ R125, R155, R125, R181 ;  /* 0x0000007d9b7d7223 */ /* 0x010fe400000100b5 */
[----:B------:R-:W-:Y:S02]  /*7350*/  FFMA.FTZ R119, R129, R119, R180 ;  /* 0x0000007781777223 */ /* 0x000fe400000100b4 */
[----:B------:R-:W-:-:S05]  /*7360*/  FFMA.FTZ R124, R132, R124, R179 ;  /* 0x0000007c847c7223 */ /* 0x000fca00000100b3 */
[----:B------:R-:W-:Y:S01]  /*7370*/  F2FP.BF16.PACK_AB R119, R124, R119 ;  /* 0x000000777c77723e */ /* 0x000fe200000010ff */
[----:B---3--:R-:W-:Y:S02]  /*7380*/  FFMA.FTZ R117, R123, R117, R251 ;  /* 0x000000757b757223 */ /* 0x008fe400000100fb */
[----:B------:R-:W-:-:S05]  /*7390*/  FFMA.FTZ R116, R127, R116, R250 ;  /* 0x000000747f747223 */ /* 0x000fca00000100fa */
[----:B------:R-:W-:Y:S02]  /*73a0*/  F2FP.BF16.PACK_AB R116, R116, R117 ;  /* 0x000000757474723e */ /* 0x000fe400000010ff */
[----:B------:R-:W-:-:S05]  /*73b0*/  PRMT R117, RZ, 0x5410, R85 ;  /* 0x00005410ff757816 */ /* 0x000fca0000000055 */
[----:B------:R-:W-:Y:S01]  /*73c0*/  FFMA.FTZ R160, R159, R117, R249 ;  /* 0x000000759fa07223 */ /* 0x000fe200000100f9 */
[----:B------:R-:W-:Y:S01]  /*73d0*/  PRMT R117, RZ, 0x7610, R85 ;  /* 0x00007610ff757816 */ /* 0x000fe20000000055 */
[----:B--2---:R-:W-:-:S04]  /*73e0*/  FFMA.FTZ R118, R133, R118, R182 ;  /* 0x0000007685767223 */ /* 0x004fc800000100b6 */
[----:B------:R-:W-:Y:S01]  /*73f0*/  FFMA.FTZ R117, R128, R117, R183 ;  /* 0x0000007580757223 */ /* 0x000fe200000100b7 */
[----:B------:R-:W-:Y:S01]  /*7400*/  F2FP.BF16.PACK_AB R118, R125, R118 ;  /* 0x000000767d76723e */ /* 0x000fe200000010ff */
[----:B------:R-:W-:-:S03]  /*7410*/  IMAD.WIDE.U32 R124, R122, R178, c[0x0][0x208] ;  /* 0x000082007a7c7625 */ /* 0x000fc600078e00b2 */
[----:B------:R-:W-:-:S05]  /*7420*/  F2FP.BF16.PACK_AB R117, R117, R160 ;  /* 0x000000a07575723e */ /* 0x000fca00000010ff */
[----:B------:R0:W-:Y:S02]  /*7430*/  STG.E.128 [R124.64], R116 ;  /* 0x000000747c007986 */ /* 0x0001e4000c101d04 */
[----:B0-----:R-:W-:-:S05]  /*7440*/  PRMT R119, RZ, 0x5410, R83 ;  /* 0x00005410ff777816 */ /* 0x001fca0000000053 */
[----:B------:R-:W-:Y:S02]  /*7450*/  FFMA.FTZ R119, R129, R119, R229 ;  /* 0x0000007781777223 */ /* 0x000fe400000100e5 */
[----:B------:R-:W2:Y:S01]  /*7460*/  LDL R129, [R1+0x20] ;  /* 0x0000200001817983 */ /* 0x000ea20000100800 */
[----:B------:R-:W-:Y:S02]  /*7470*/  PRMT R116, RZ, 0x7610, R83 ;  /* 0x00007610ff747816 */ /* 0x000fe40000000053 */
[----:B------:R-:W-:Y:S02]  /*7480*/  PRMT R117, RZ, 0x5410, R81 ;  /* 0x00005410ff757816 */ /* 0x000fe40000000051 */
[----:B------:R-:W-:Y:S01]  /*7490*/  PRMT R125, RZ, 0x5410, R80 ;  /* 0x00005410ff7d7816 */ /* 0x000fe20000000050 */
[----:B------:R-:W-:Y:S02]  /*74a0*/  FADD.FTZ R135, -R224, R135 ;  /* 0x00000087e0877221 */ /* 0x000fe40000010100 */
[----:B------:R-:W-:Y:S01]  /*74b0*/  FFMA.FTZ R132, R132, R116, R228 ;  /* 0x0000007484847223 */ /* 0x000fe200000100e4 */
[----:B------:R-:W-:Y:S01]  /*74c0*/  PRMT R116, RZ, 0x7610, R81 ;  /* 0x00007610ff747816 */ /* 0x000fe20000000051 */
[----:B------:R-:W-:Y:S01]  /*74d0*/  FFMA.FTZ R117, R159, R117, R233 ;  /* 0x000000759f757223 */ /* 0x000fe200000100e9 */
[----:B------:R-:W-:Y:S01]  /*74e0*/  PRMT R159, RZ, 0x5410, R78 ;  /* 0x00005410ff9f7816 */ /* 0x000fe2000000004e */
[----:B------:R-:W-:Y:S01]  /*74f0*/  FFMA.FTZ R123, R123, R125, R235 ;  /* 0x0000007d7b7b7223 */ /* 0x000fe200000100eb */
[----:B------:R-:W-:Y:S01]  /*7500*/  PRMT R125, RZ, 0x7610, R80 ;  /* 0x00007610ff7d7816 */ /* 0x000fe20000000050 */
[----:B------:R-:W-:-:S02]  /*7510*/  FMUL.FTZ R135, R189, R135 ;  /* 0x00000087bd877220 */ /* 0x000fc40000410000 */
[C---:B------:R-:W-:Y:S02]  /*7520*/  FADD.FTZ R156, -R224.reuse, R156 ;  /* 0x0000009ce09c7221 */ /* 0x040fe40000010100 */
[----:B------:R-:W-:Y:S01]  /*7530*/  FADD.FTZ R157, -R224, R157 ;  /* 0x0000009de09d7221 */ /* 0x000fe20000010100 */
[----:B------:R-:W-:Y:S01]  /*7540*/  PRMT R124, RZ, 0x7610, R82 ;  /* 0x00007610ff7c7816 */ /* 0x000fe20000000052 */
[----:B------:R-:W-:Y:S01]  /*7550*/  FFMA.FTZ R116, R128, R116, R232 ;  /* 0x0000007480747223 */ /* 0x000fe200000100e8 */
[----:B------:R-:W-:Y:S01]  /*7560*/  PRMT R128, RZ, 0x5410, R79 ;  /* 0x00005410ff807816 */ /* 0x000fe2000000004f */
[----:B------:R-:W-:Y:S01]  /*7570*/  FFMA.FTZ R127, R127, R125, R234 ;  /* 0x0000007d7f7f7223 */ /* 0x000fe200000100ea */
[----:B------:R-:W-:Y:S01]  /*7580*/  PRMT R125, RZ, 0x5410, R75 ;  /* 0x00005410ff7d7816 */ /* 0x000fe2000000004b */
[C---:B------:R-:W-:Y:S01]  /*7590*/  FMUL.FTZ R156, R189.reuse, R156 ;  /* 0x0000009cbd9c7220 */ /* 0x040fe20000410000 */
[----:B------:R-:W-:Y:S01]  /*75a0*/  PRMT R118, RZ, 0x5410, R82 ;  /* 0x00005410ff767816 */ /* 0x000fe20000000052 */
[----:B------:R-:W-:-:S02]  /*75b0*/  FMUL.FTZ R157, R189, R157 ;  /* 0x0000009dbd9d7220 */ /* 0x000fc40000410000 */
[C---:B------:R-:W-:Y:S02]  /*75c0*/  FADD.FTZ R131, -R224.reuse, R131 ;  /* 0x00000083e0837221 */ /* 0x040fe40000010100 */
[----:B------:R-:W-:Y:S02]  /*75d0*/  FADD.FTZ R158, -R224, R158 ;  /* 0x0000009ee09e7221 */ /* 0x000fe40000010100 */
[----:B------:R-:W-:Y:S01]  /*75e0*/  FFMA.FTZ R124, R155, R124, R230 ;  /* 0x0000007c9b7c7223 */ /* 0x000fe200000100e6 */
[----:B------:R-:W-:Y:S01]  /*75f0*/  PRMT R155, RZ, 0x7610, R79 ;  /* 0x00007610ff9b7816 */ /* 0x000fe2000000004f */
[C---:B------:R-:W-:Y:S02]  /*7600*/  FFMA.FTZ R128, R157.reuse, R128, R175 ;  /* 0x000000809d807223 */ /* 0x040fe400000100af */
[----:B------:R-:W-:Y:S01]  /*7610*/  FFMA.FTZ R157, R157, R125, R220 ;  /* 0x0000007d9d9d7223 */ /* 0x000fe200000100dc */
[----:B------:R-:W-:Y:S01]  /*7620*/  PRMT R125, RZ, 0x7610, R75 ;  /* 0x00007610ff7d7816 */ /* 0x000fe2000000004b */
[----:B------:R-:W-:-:S02]  /*7630*/  FMUL.FTZ R131, R189, R131 ;  /* 0x00000083bd837220 */ /* 0x000fc40000410000 */
[----:B------:R-:W-:Y:S02]  /*7640*/  FMUL.FTZ R158, R189, R158 ;  /* 0x0000009ebd9e7220 */ /* 0x000fe40000410000 */
[----:B------:R-:W-:Y:S02]  /*7650*/  FFMA.FTZ R118, R133, R118, R231 ;  /* 0x0000007685767223 */ /* 0x000fe400000100e7 */
[----:B------:R-:W-:Y:S01]  /*7660*/  FFMA.FTZ R159, R135, R159, R166 ;  /* 0x0000009f879f7223 */ /* 0x000fe200000100a6 */
[----:B------:R-:W-:Y:S01]  /*7670*/  PRMT R166, RZ, 0x7610, R78 ;  /* 0x00007610ffa67816 */ /* 0x000fe2000000004e */
[----:B------:R-:W-:-:S04]  /*7680*/  FADD.FTZ R134, -R224, R134 ;  /* 0x00000086e0867221 */ /* 0x000fc80000010100 */
[----:B------:R-:W-:Y:S01]  /*7690*/  FFMA.FTZ R166, R156, R166, R167 ;  /* 0x000000a69ca67223 */ /* 0x000fe200000100a7 */
[----:B------:R-:W-:Y:S01]  /*76a0*/  PRMT R167, RZ, 0x5410, R77 ;  /* 0x00005410ffa77816 */ /* 0x000fe2000000004d */
[----:B------:R-:W-:Y:S01]  /*76b0*/  FFMA.FTZ R155, R158, R155, R174 ;  /* 0x0000009b9e9b7223 */ /* 0x000fe200000100ae */
[----:B------:R-:W-:Y:S01]  /*76c0*/  F2FP.BF16.PACK_AB R118, R124, R118 ;  /* 0x000000767c76723e */ /* 0x000fe200000010ff */
[----:B------:R-:W-:Y:S02]  /*76d0*/  FFMA.FTZ R158, R158, R125, R219 ;  /* 0x0000007d9e9e7223 */ /* 0x000fe400000100db */
[----:B------:R-:W-:Y:S01]  /*76e0*/  FFMA.FTZ R167, R131, R167, R172 ;  /* 0x000000a783a77223 */ /* 0x000fe200000100ac */
[----:B------:R-:W-:Y:S01]  /*76f0*/  PRMT R172, RZ, 0x7610, R77 ;  /* 0x00007610ffac7816 */ /* 0x000fe2000000004d */
[----:B------:R-:W-:Y:S01]  /*7700*/  FMUL.FTZ R134, R189, R134 ;  /* 0x00000086bd867220 */ /* 0x000fe20000410000 */
[----:B------:R-:W-:Y:S02]  /*7710*/  PRMT R125, RZ, 0x5410, R74 ;  /* 0x00005410ff7d7816 */ /* 0x000fe4000000004a */
[----:B------:R-:W-:Y:S01]  /*7720*/  PRMT R124, RZ, 0x7610, R73 ;  /* 0x00007610ff7c7816 */ /* 0x000fe20000000049 */
[----:B------:R-:W-:Y:S01]  /*7730*/  FADD.FTZ R126, -R224, R126 ;  /* 0x0000007ee07e7221 */ /* 0x000fe20000010100 */
[----:B------:R-:W-:Y:S01]  /*7740*/  F2FP.BF16.PACK_AB R117, R116, R117 ;  /* 0x000000757475723e */ /* 0x000fe200000010ff */
[C---:B------:R-:W-:Y:S01]  /*7750*/  FFMA.FTZ R172, R134.reuse, R172, R173 ;  /* 0x000000ac86ac7223 */ /* 0x040fe200000100ad */
[----:B------:R-:W-:Y:S01]  /*7760*/  PRMT R160, RZ, 0x5410, R76 ;  /* 0x00005410ffa07816 */ /* 0x000fe2000000004c */
[----:B------:R-:W-:Y:S01]  /*7770*/  FFMA.FTZ R135, R135, R125, R222 ;  /* 0x0000007d87877223 */ /* 0x000fe200000100de */
[----:B------:R-:W-:Y:S01]  /*7780*/  PRMT R125, RZ, 0x7610, R74 ;  /* 0x00007610ff7d7816 */ /* 0x000fe2000000004a */
[----:B------:R-:W-:Y:S01]  /*7790*/  FFMA.FTZ R134, R134, R124, R223 ;  /* 0x0000007c86867223 */ /* 0x000fe200000100df */
[----:B------:R-:W-:Y:S01]  /*77a0*/  F2FP.BF16.PACK_AB R116, R127, R123 ;  /* 0x0000007b7f74723e */ /* 0x000fe200000010ff */
[----:B------:R-:W-:Y:S01]  /*77b0*/  FMUL.FTZ R126, R189, R126 ;  /* 0x0000007ebd7e7220 */ /* 0x000fe20000410000 */
[----:B------:R-:W-:Y:S01]  /*77c0*/  PRMT R124, RZ, 0x5410, R72 ;  /* 0x00005410ff7c7816 */ /* 0x000fe20000000048 */
[----:B------:R-:W-:Y:S01]  /*77d0*/  IMAD.WIDE.U32 R122, R122, R178, c[0x0][0x210] ;  /* 0x000084007a7a7625 */ /* 0x000fe200078e00b2 */
[----:B------:R-:W-:-:S03]  /*77e0*/  F2FP.BF16.PACK_AB R119, R132, R119 ;  /* 0x000000778477723e */ /* 0x000fc600000010ff */
[----:B------:R-:W-:Y:S02]  /*77f0*/  FADD.FTZ R169, -R224, R169 ;  /* 0x000000a9e0a97221 */ /* 0x000fe40000010100 */
[----:B------:R-:W-:Y:S01]  /*7800*/  FFMA.FTZ R160, R126, R160, R171 ;  /* 0x000000a07ea07223 */ /* 0x000fe200000100ab */
[----:B------:R0:W-:Y:S01]  /*7810*/  STG.E.128 [R122.64], R116 ;  /* 0x000000747a007986 */ /* 0x0001e2000c101d04 */
[----:B------:R-:W-:Y:S01]  /*7820*/  FFMA.FTZ R156, R156, R125, R221 ;  /* 0x0000007d9c9c7223 */ /* 0x000fe200000100dd */
[----:B------:R-:W-:Y:S01]  /*7830*/  PRMT R125, RZ, 0x5410, R73 ;  /* 0x00005410ff7d7816 */ /* 0x000fe20000000049 */
[----:B------:R-:W-:Y:S01]  /*7840*/  FFMA.FTZ R126, R126, R124, R227 ;  /* 0x0000007c7e7e7223 */ /* 0x000fe200000100e3 */
[----:B------:R-:W-:Y:S01]  /*7850*/  PRMT R124, RZ, 0x5410, R71 ;  /* 0x00005410ff7c7816 */ /* 0x000fe20000000047 */
[----:B------:R-:W-:Y:S02]  /*7860*/  FMUL.FTZ R169, R189, R169 ;  /* 0x000000a9bda97220 */ /* 0x000fe40000410000 */
[----:B------:R-:W-:-:S02]  /*7870*/  FADD.FTZ R170, -R224, R170 ;  /* 0x000000aae0aa7221 */ /* 0x000fc40000010100 */
[C---:B------:R-:W-:Y:S02]  /*7880*/  FADD.FTZ R130, -R224.reuse, R130 ;  /* 0x00000082e0827221 */ /* 0x040fe40000010100 */
[----:B------:R-:W-:Y:S01]  /*7890*/  FFMA.FTZ R131, R131, R125, R225 ;  /* 0x0000007d83837223 */ /* 0x000fe200000100e1 */
[----:B------:R-:W-:Y:S01]  /*78a0*/  PRMT R125, RZ, 0x7610, R71 ;  /* 0x00007610ff7d7816 */ /* 0x000fe20000000047 */
[----:B------:R-:W-:Y:S01]  /*78b0*/  FFMA.FTZ R124, R169, R124, R38 ;  /* 0x0000007ca97c7223 */ /* 0x000fe20000010026 */
[----:B0-----:R-:W-:Y:S01]  /*78c0*/  PRMT R117, RZ, 0x5410, R67 ;  /* 0x00005410ff757816 */ /* 0x001fe20000000043 */
[C---:B------:R-:W-:Y:S01]  /*78d0*/  FMUL.FTZ R170, R189.reuse, R170 ;  /* 0x000000aabdaa7220 */ /* 0x040fe20000410000 */
[----:B------:R-:W-:Y:S01]  /*78e0*/  PRMT R116, RZ, 0x7610, R76 ;  /* 0x00007610ff747816 */ /* 0x000fe2000000004c */
[----:B------:R-:W-:Y:S02]  /*78f0*/  FMUL.FTZ R130, R189, R130 ;  /* 0x00000082bd827220 */ /* 0x000fe40000410000 */
[----:B------:R-:W-:Y:S01]  /*7900*/  FFMA.FTZ R169, R169, R117, R11 ;  /* 0x00000075a9a97223 */ /* 0x000fe2000001000b */
[----:B------:R-:W-:Y:S01]  /*7910*/  PRMT R117, RZ, 0x7610, R67 ;  /* 0x00007610ff757816 */ /* 0x000fe20000000043 */
[----:B------:R-:W-:Y:S01]  /*7920*/  FADD.FTZ R168, -R224, R168 ;  /* 0x000000a8e0a87221 */ /* 0x000fe20000010100 */
[----:B------:R-:W-:Y:S01]  /*7930*/  PRMT R132, RZ, 0x7610, R70 ;  /* 0x00007610ff847816 */ /* 0x000fe20000000046 */
[----:B------:R-:W-:-:S02]  /*7940*/  FFMA.FTZ R125, R170, R125, R37 ;  /* 0x0000007daa7d7223 */ /* 0x000fc40000010025 */
[----:B------:R-:W-:Y:S01]  /*7950*/  FFMA.FTZ R170, R170, R117, R10 ;  /* 0x00000075aaaa7223 */ /* 0x000fe2000001000a */
[----:B------:R-:W-:Y:S01]  /*7960*/  PRMT R117, RZ, 0x7610, R66 ;  /* 0x00007610ff757816 */ /* 0x000fe20000000042 */
[C---:B------:R-:W-:Y:S02]  /*7970*/  FMUL.FTZ R168, R189.reuse, R168 ;  /* 0x000000a8bda87220 */ /* 0x040fe40000410000 */
[----:B------:R-:W-:Y:S02]  /*7980*/  FADD.FTZ R164, -R224, R164 ;  /* 0x000000a4e0a47221 */ /* 0x000fe40000010100 */
[C---:B------:R-:W-:Y:S02]  /*7990*/  FFMA.FTZ R132, R168.reuse, R132, R39 ;  /* 0x00000084a8847223 */ /* 0x040fe40000010027 */
[----:B------:R-:W-:Y:S01]  /*79a0*/  FFMA.FTZ R168, R168, R117, R12 ;  /* 0x00000075a8a87223 */ /* 0x000fe2000001000c */
[----:B------:R-:W-:Y:S01]  /*79b0*/  PRMT R117, RZ, 0x7610, R65 ;  /* 0x00007610ff757816 */ /* 0x000fe20000000041 */
[----:B------:R-:W-:Y:S01]  /*79c0*/  FMUL.FTZ R164, R189, R164 ;  /* 0x000000a4bda47220 */ /* 0x000fe20000410000 */
[----:B------:R-:W-:Y:S01]  /*79d0*/  PRMT R171, RZ, 0x7610, R72 ;  /* 0x00007610ffab7816 */ /* 0x000fe20000000048 */
[----:B------:R-:W-:Y:S01]  /*79e0*/  IMAD.WIDE.U32 R122, R121, R178, c[0x0][0x208] ;  /* 0x00008200797a7625 */ /* 0x000fe200078e00b2 */
[----:B------:R-:W-:-:S02]  /*79f0*/  F2FP.BF16.PACK_AB R118, R166, R159 ;  /* 0x0000009fa676723e */ /* 0x000fc400000010ff */
[----:B------:R-:W-:Y:S01]  /*7a00*/  F2FP.BF16.PACK_AB R119, R155, R128 ;  /* 0x000000809b77723e */ /* 0x000fe200000010ff */
[C---:B------:R-:W-:Y:S02]  /*7a10*/  FADD.FTZ R165, -R224.reuse, R165 ;  /* 0x000000a5e0a57221 */ /* 0x040fe40000010100 */
[----:B------:R-:W-:Y:S01]  /*7a20*/  FADD.FTZ R190, -R224, R190 ;  /* 0x000000bee0be7221 */ /* 0x000fe20000010100 */
[----:B------:R-:W-:Y:S01]  /*7a30*/  PRMT R127, RZ, 0x5410, R70 ;  /* 0x00005410ff7f7816 */ /* 0x000fe20000000046 */
[----:B------:R-:W-:Y:S01]  /*7a40*/  FFMA.FTZ R171, R130, R171, R226 ;  /* 0x000000ab82ab7223 */ /* 0x000fe200000100e2 */
[----:B------:R-:W-:Y:S01]  /*7a50*/  PRMT R155, RZ, 0x5410, R63 ;  /* 0x00005410ff9b7816 */ /* 0x000fe2000000003f */
[C---:B------:R-:W-:Y:S02]  /*7a60*/  FMUL.FTZ R165, R189.reuse, R165 ;  /* 0x000000a5bda57220 */ /* 0x040fe40000410000 */
[----:B------:R-:W-:Y:S02]  /*7a70*/  FMUL.FTZ R190, R189, R190 ;  /* 0x000000bebdbe7220 */ /* 0x000fe40000410000 */
[----:B------:R-:W-:-:S02]  /*7a80*/  FADD.FTZ R161, -R224, R161 ;  /* 0x000000a1e0a17221 */ /* 0x000fc40000010100 */
[C---:B------:R-:W-:Y:S02]  /*7a90*/  FADD.FTZ R163, -R224.reuse, R163 ;  /* 0x000000a3e0a37221 */ /* 0x040fe40000010100 */
[----:B------:R-:W-:Y:S01]  /*7aa0*/  FADD.FTZ R192, -R224, R192 ;  /* 0x000000c0e0c07221 */ /* 0x000fe20000010100 */
[----:B------:R-:W-:Y:S01]  /*7ab0*/  PRMT R133, RZ, 0x5410, R69 ;  /* 0x00005410ff857816 */ /* 0x000fe20000000045 */
[----:B------:R-:W-:Y:S01]  /*7ac0*/  FFMA.FTZ R127, R165, R127, R194 ;  /* 0x0000007fa57f7223 */ /* 0x000fe200000100c2 */
[----:B------:R-:W-:Y:S01]  /*7ad0*/  PRMT R128, RZ, 0x5410, R64 ;  /* 0x00005410ff807816 */ /* 0x000fe20000000040 */
[----:B------:R-:W-:Y:S01]  /*7ae0*/  FFMA.FTZ R155, R190, R155, R30 ;  /* 0x0000009bbe9b7223 */ /* 0x000fe2000001001e */
[----:B------:R-:W-:Y:S01]  /*7af0*/  PRMT R159, RZ, 0x7610, R63 ;  /* 0x00007610ff9f7816 */ /* 0x000fe2000000003f */
[C---:B------:R-:W-:Y:S02]  /*7b00*/  FMUL.FTZ R161, R189.reuse, R161 ;  /* 0x000000a1bda17220 */ /* 0x040fe40000410000 */
[----:B------:R-:W-:-:S02]  /*7b10*/  FMUL.FTZ R163, R189, R163 ;  /* 0x000000a3bda37220 */ /* 0x000fc40000410000 */
[----:B------:R-:W-:Y:S02]  /*7b20*/  FMUL.FTZ R192, R189, R192 ;  /* 0x000000c0bdc07220 */ /* 0x000fe40000410000 */
[C---:B------:R-:W-:Y:S02]  /*7b30*/  FADD.FTZ R162, -R224.reuse, R162 ;  /* 0x000000a2e0a27221 */ /* 0x040fe40000010100 */
[----:B------:R-:W-:Y:S02]  /*7b40*/  FADD.FTZ R187, -R224, R187 ;  /* 0x000000bbe0bb7221 */ /* 0x000fe40000010100 */
[----:B------:R-:W-:Y:S02]  /*7b50*/  FFMA.FTZ R133, R163, R133, R206 ;  /* 0x00000085a3857223 */ /* 0x000fe400000100ce */
[----:B------:R-:W-:Y:S02]  /*7b60*/  FFMA.FTZ R128, R161, R128, R217 ;  /* 0x00000080a1807223 */ /* 0x000fe400000100d9 */
[----:B------:R-:W-:-:S02]  /*7b70*/  FFMA.FTZ R159, R192, R159, R29 ;  /* 0x0000009fc09f7223 */ /* 0x000fc4000001001d */
[C---:B------:R-:W-:Y:S02]  /*7b80*/  FMUL.FTZ R162, R189.reuse, R162 ;  /* 0x000000a2bda27220 */ /* 0x040fe40000410000 */
[C---:B------:R-:W-:Y:S02]  /*7b90*/  FMUL.FTZ R187, R189.reuse, R187 ;  /* 0x000000bbbdbb7220 */ /* 0x040fe40000410000 */
[C---:B------:R-:W-:Y:S02]  /*7ba0*/  FADD.FTZ R191, -R224.reuse, R191 ;  /* 0x000000bfe0bf7221 */ /* 0x040fe40000010100 */
[----:B------:R-:W-:Y:S02]  /*7bb0*/  FADD.FTZ R185, -R224, R185 ;  /* 0x000000b9e0b97221 */ /* 0x000fe40000010100 */
[C---:B------:R-:W-:Y:S01]  /*7bc0*/  FMUL.FTZ R191, R189.reuse, R191 ;  /* 0x000000bfbdbf7220 */ /* 0x040fe20000410000 */
[----:B------:R-:W-:Y:S01]  /*7bd0*/  PRMT R166, RZ, 0x5410, R61 ;  /* 0x00005410ffa67816 */ /* 0x000fe2000000003d */
[----:B------:R-:W-:-:S02]  /*7be0*/  FMUL.FTZ R185, R189, R185 ;  /* 0x000000b9bdb97220 */ /* 0x000fc40000410000 */
[C---:B------:R-:W-:Y:S02]  /*7bf0*/  FADD.FTZ R188, -R224.reuse, R188 ;  /* 0x000000bce0bc7221 */ /* 0x040fe40000010100 */
[----:B------:R-:W-:Y:S02]  /*7c00*/  FFMA.FTZ R166, R185, R166, R34 ;  /* 0x000000a6b9a67223 */ /* 0x000fe40000010022 */
[----:B------:R-:W-:Y:S02]  /*7c10*/  FMUL.FTZ R188, R189, R188 ;  /* 0x000000bcbdbc7220 */ /* 0x000fe40000410000 */
[----:B------:R-:W-:-:S04]  /*7c20*/  FADD.FTZ R184, -R224, R184 ;  /* 0x000000b8e0b87221 */ /* 0x000fc80000010100 */
[----:B------:R-:W-:Y:S02]  /*7c30*/  FMUL.FTZ R184, R189, R184 ;  /* 0x000000b8bdb87220 */ /* 0x000fe40000410000 */
[----:B------:R-:W-:-:S04]  /*7c40*/  FADD.FTZ R186, -R224, R186 ;  /* 0x000000bae0ba7221 */ /* 0x000fc80000010100 */
[C---:B------:R-:W-:Y:S02]  /*7c50*/  FMUL.FTZ R186, R189.reuse, R186 ;  /* 0x000000babdba7220 */ /* 0x040fe40000410000 */
[C---:B------:R-:W-:Y:S02]  /*7c60*/  FADD.FTZ R202, -R224.reuse, R202 ;  /* 0x000000cae0ca7221 */ /* 0x040fe40000010100 */
[C---:B------:R-:W-:Y:S02]  /*7c70*/  FADD.FTZ R204, -R224.reuse, R204 ;  /* 0x000000cce0cc7221 */ /* 0x040fe40000010100 */
[C---:B------:R-:W-:Y:S02]  /*7c80*/  FMUL.FTZ R202, R189.reuse, R202 ;  /* 0x000000cabdca7220 */ /* 0x040fe40000410000 */
[----:B------:R-:W-:Y:S02]  /*7c90*/  FMUL.FTZ R204, R189, R204 ;  /* 0x000000ccbdcc7220 */ /* 0x000fe40000410000 */
[----:B------:R-:W-:-:S02]  /*7ca0*/  FADD.FTZ R200, -R224, R200 ;  /* 0x000000c8e0c87221 */ /* 0x000fc40000010100 */
[----:B------:R-:W-:Y:S02]  /*7cb0*/  FADD.FTZ R203, -R224, R203 ;  /* 0x000000cbe0cb7221 */ /* 0x000fe40000010100 */
[C---:B------:R-:W-:Y:S02]  /*7cc0*/  FMUL.FTZ R200, R189.reuse, R200 ;  /* 0x000000c8bdc87220 */ /* 0x040fe40000410000 */
[----:B------:R-:W-:Y:S02]  /*7cd0*/  FMUL.FTZ R203, R189, R203 ;  /* 0x000000cbbdcb7220 */ /* 0x000fe40000410000 */
[----:B--2---:R-:W-:-:S05]  /*7ce0*/  FFMA.FTZ R116, R130, R116, R129 ;  /* 0x0000007482747223 */ /* 0x004fca0000010081 */
[----:B------:R-:W-:Y:S02]  /*7cf0*/  F2FP.BF16.PACK_AB R116, R116, R160 ;  /* 0x000000a07474723e */ /* 0x000fe400000010ff */
[----:B------:R-:W-:-:S05]  /*7d00*/  PRMT R160, RZ, 0x7610, R69 ;  /* 0x00007610ffa07816 */ /* 0x000fca0000000045 */
[C---:B------:R-:W-:Y:S02]  /*7d10*/  FFMA.FTZ R160, R164.reuse, R160, R196 ;  /* 0x000000a0a4a07223 */ /* 0x040fe400000100c4 */
[----:B------:R-:W-:Y:S01]  /*7d20*/  FFMA.FTZ R164, R164, R117, R195 ;  /* 0x00000075a4a47223 */ /* 0x000fe200000100c3 */
[----:B------:R-:W-:Y:S02]  /*7d30*/  F2FP.BF16.PACK_AB R117, R172, R167 ;  /* 0x000000a7ac75723e */ /* 0x000fe400000010ff */
[----:B------:R-:W-:-:S03]  /*7d40*/  PRMT R130, RZ, 0x5410, R66 ;  /* 0x00005410ff827816 */ /* 0x000fc60000000042 */
[----:B------:R0:W-:Y:S01]  /*7d50*/  STG.E.128 [R122.64], R116 ;  /* 0x000000747a007986 */ /* 0x0001e2000c101d04 */
[----:B------:R-:W-:Y:S01]  /*7d60*/  PRMT R129, RZ, 0x5410, R65 ;  /* 0x00005410ff817816 */ /* 0x000fe20000000041 */
[----:B------:R-:W-:Y:S01]  /*7d70*/  FFMA.FTZ R130, R165, R130, R193 ;  /* 0x00000082a5827223 */ /* 0x000fe200000100c1 */
[--C-:B------:R-:W-:Y:S02]  /*7d80*/  PRMT R165, RZ, 0x5410, R68.reuse ;  /* 0x00005410ffa57816 */ /* 0x100fe40000000044 */
[----:B------:R-:W-:Y:S01]  /*7d90*/  PRMT R167, RZ, 0x7610, R68 ;  /* 0x00007610ffa77816 */ /* 0x000fe20000000044 */
[----:B------:R-:W-:Y:S01]  /*7da0*/  FFMA.FTZ R129, R163, R129, R205 ;  /* 0x00000081a3817223 */ /* 0x000fe200000100cd */
[----:B------:R-:W-:Y:S01]  /*7db0*/  PRMT R163, RZ, 0x7610, R64 ;  /* 0x00007610ffa37816 */ /* 0x000fe20000000040 */
[----:B------:R-:W-:Y:S01]  /*7dc0*/  FFMA.FTZ R165, R161, R165, R218 ;  /* 0x000000a5a1a57223 */ /* 0x000fe200000100da */
[----:B0-----:R-:W-:-:S05]  /*7dd0*/  PRMT R116, RZ, 0x5410, R59 ;  /* 0x00005410ff747816 */ /* 0x001fca000000003b */
[----:B------:R-:W-:Y:S01]  /*7de0*/  FFMA.FTZ R190, R190, R116, R3 ;  /* 0x00000074bebe7223 */ /* 0x000fe20000010003 */
[----:B------:R-:W-:Y:S02]  /*7df0*/  PRMT R116, RZ, 0x7610, R59 ;  /* 0x00007610ff747816 */ /* 0x000fe4000000003b */
[----:B------:R-:W-:-:S03]  /*7e00*/  PRMT R161, RZ, 0x5410, R62 ;  /* 0x00005410ffa17816 */ /* 0x000fc6000000003e */
[----:B------:R-:W-:Y:S01]  /*7e10*/  FFMA.FTZ R192, R192, R116, R2 ;  /* 0x00000074c0c07223 */ /* 0x000fe20000010002 */
[----:B------:R-:W-:Y:S01]  /*7e20*/  PRMT R116, RZ, 0x5410, R58 ;  /* 0x00005410ff747816 */ /* 0x000fe2000000003a */
[C---:B------:R-:W-:Y:S02]  /*7e30*/  FFMA.FTZ R167, R162.reuse, R167, R208 ;  /* 0x000000a7a2a77223 */ /* 0x040fe400000100d0 */
[----:B------:R-:W-:Y:S01]  /*7e40*/  FFMA.FTZ R163, R162, R163, R207 ;  /* 0x000000a3a2a37223 */ /* 0x000fe200000100cf */
[----:B------:R-:W-:Y:S01]  /*7e50*/  PRMT R162, RZ, 0x7610, R62 ;  /* 0x00007610ffa27816 */ /* 0x000fe2000000003e */
[C---:B------:R-:W-:Y:S02]  /*7e60*/  FFMA.FTZ R161, R187.reuse, R161, R32 ;  /* 0x000000a1bba17223 */ /* 0x040fe40000010020 */
[----:B------:R-:W-:Y:S01]  /*7e70*/  FFMA.FTZ R187, R187, R116, R5 ;  /* 0x00000074bbbb7223 */ /* 0x000fe20000010005 */
[----:B------:R-:W-:Y:S01]  /*7e80*/  PRMT R116, RZ, 0x7610, R58 ;  /* 0x00007610ff747816 */ /* 0x000fe2000000003a */
[----:B------:R-:W-:-:S04]  /*7e90*/  FFMA.FTZ R162, R191, R162, R31 ;  /* 0x000000a2bfa27223 */ /* 0x000fc8000001001f */
[----:B------:R-:W-:Y:S01]  /*7ea0*/  FFMA.FTZ R191, R191, R116, R4 ;  /* 0x00000074bfbf7223 */ /* 0x000fe20000010004 */
[----:B------:R-:W-:Y:S02]  /*7eb0*/  PRMT R116, RZ, 0x5410, R57 ;  /* 0x00005410ff747816 */ /* 0x000fe40000000039 */
[----:B------:R-:W-:Y:S02]  /*7ec0*/  F2FP.BF16.PACK_AB R119, R158, R157 ;  /* 0x0000009d9e77723e */ /* 0x000fe400000010ff */
[----:B------:R-:W-:Y:S01]  /*7ed0*/  PRMT R157, RZ, 0x7610, R61 ;  /* 0x00007610ff9d7816 */ /* 0x000fe2000000003d */
[----:B------:R-:W-:Y:S01]  /*7ee0*/  FFMA.FTZ R185, R185, R116, R7 ;  /* 0x00000074b9b97223 */ /* 0x000fe20000010007 */
[----:B------:R-:W-:Y:S02]  /*7ef0*/  PRMT R116, RZ, 0x7610, R57 ;  /* 0x00007610ff747816 */ /* 0x000fe40000000039 */
[----:B------:R-:W-:Y:S01]  /*7f00*/  F2FP.BF16.PACK_AB R118, R156, R135 ;  /* 0x000000879c76723e */ /* 0x000fe200000010ff */
[C---:B------:R-:W-:Y:S01]  /*7f10*/  FFMA.FTZ R157, R188.reuse, R157, R33 ;  /* 0x0000009dbc9d7223 */ /* 0x040fe20000010021 */
[----:B------:R-:W-:Y:S01]  /*7f20*/  PRMT R135, RZ, 0x5410, R60 ;  /* 0x00005410ff877816 */ /* 0x000fe2000000003c */
[----:B------:R-:W-:Y:S01]  /*7f30*/  FFMA.FTZ R188, R188, R116, R6 ;  /* 0x00000074bcbc7223 */ /* 0x000fe20000010006 */
[----:B------:R-:W-:Y:S01]  /*7f40*/  PRMT R116, RZ, 0x5410, R56 ;  /* 0x00005410ff747816 */ /* 0x000fe20000000038 */
[----:B------:R-:W-:Y:S01]  /*7f50*/  IMAD.WIDE.U32 R122, R121, R178, c[0x0][0x210] ;  /* 0x00008400797a7625 */ /* 0x000fe200078e00b2 */
[----:B------:R-:W-:-:S03]  /*7f60*/  PRMT R121, RZ, 0x7610, R60 ;  /* 0x00007610ff797816 */ /* 0x000fc6000000003c */
[C---:B------:R-:W-:Y:S02]  /*7f70*/  FFMA.FTZ R135, R184.reuse, R135, R36 ;  /* 0x00000087b8877223 */ /* 0x040fe40000010024 */
[----:B------:R-:W-:Y:S01]  /*7f80*/  FFMA.FTZ R184, R184, R116, R9 ;  /* 0x00000074b8b87223 */ /* 0x000fe20000010009 */
[----:B------:R-:W-:Y:S02]  /*7f90*/  F2FP.BF16.PACK_AB R116, R171, R126 ;  /* 0x0000007eab74723e */ /* 0x000fe400000010ff */
[----:B------:R-:W-:Y:S02]  /*7fa0*/  PRMT R126, RZ, 0x7610, R56 ;  /* 0x00007610ff7e7816 */ /* 0x000fe40000000038 */
[----:B------:R-:W-:Y:S01]  /*7fb0*/  F2FP.BF16.PACK_AB R117, R134, R131 ;  /* 0x000000838675723e */ /* 0x000fe200000010ff */
[C---:B------:R-:W-:Y:S02]  /*7fc0*/  FFMA.FTZ R121, R186.reuse, R121, R35 ;  /* 0x00000079ba797223 */ /* 0x040fe40000010023 */
[----:B------:R-:W-:Y:S01]  /*7fd0*/  FFMA.FTZ R186, R186, R126, R8 ;  /* 0x0000007ebaba7223 */ /* 0x000fe20000010008 */
[--C-:B------:R-:W-:Y:S01]  /*7fe0*/  PRMT R126, RZ, 0x5410, R55.reuse ;  /* 0x00005410ff7e7816 */ /* 0x100fe20000000037 */
[----:B------:R0:W-:Y:S01]  /*7ff0*/  STG.E.128 [R122.64], R116 ;  /* 0x000000747a007986 */ /* 0x0001e2000c101d04 */
[----:B------:R-:W-:-:S03]  /*8000*/  PRMT R156, RZ, 0x7610, R55 ;  /* 0x00007610ff9c7816 */ /* 0x000fc60000000037 */
[----:B------:R-:W-:Y:S01]  /*8010*/  FFMA.FTZ R126, R202, R126, R22 ;  /* 0x0000007eca7e7223 */ /* 0x000fe20000010016 */
[----:B------:R-:W-:Y:S01]  /*8020*/  PRMT R158, RZ, 0x5410, R54 ;  /* 0x00005410ff9e7816 */ /* 0x000fe20000000036 */
[----:B------:R-:W-:Y:S01]  /*8030*/  FFMA.FTZ R156, R204, R156, R21 ;  /* 0x0000009ccc9c7223 */ /* 0x000fe20000010015 */
[----:B0-----:R-:W-:-:S05]  /*8040*/  PRMT R116, RZ, 0x5410, R51 ;  /* 0x00005410ff747816 */ /* 0x001fca0000000033 */
[----:B------:R-:W-:Y:S01]  /*8050*/  FFMA.FTZ R202, R202, R116, R140 ;  /* 0x00000074caca7223 */ /* 0x000fe2000001008c */
[----:B------:R-:W-:-:S05]  /*8060*/  PRMT R116, RZ, 0x7610, R51 ;  /* 0x00007610ff747816 */ /* 0x000fca0000000033 */
[----:B------:R-:W-:Y:S01]  /*8070*/  FFMA.FTZ R204, R204, R116, R144 ;  /* 0x00000074cccc7223 */ /* 0x000fe20000010090 */
[----:B------:R-:W-:Y:S01]  /*8080*/  PRMT R116, RZ, 0x5410, R50 ;  /* 0x00005410ff747816 */ /* 0x000fe20000000032 */
[----:B------:R-:W-:Y:S01]  /*8090*/  FFMA.FTZ R158, R200, R158, R24 ;  /* 0x0000009ec89e7223 */ /* 0x000fe20000010018 */
[----:B------:R-:W-:-:S03]  /*80a0*/  PRMT R171, RZ, 0x7610, R54 ;  /* 0x00007610ffab7816 */ /* 0x000fc60000000036 */
[----:B------:R-:W-:Y:S01]  /*80b0*/  FFMA.FTZ R200, R200, R116, R138 ;  /* 0x00000074c8c87223 */ /* 0x000fe2000001008a */
[----:B------:R-:W-:Y:S01]  /*80c0*/  PRMT R116, RZ, 0x7610, R50 ;  /* 0x00007610ff747816 */ /* 0x000fe20000000032 */
[C---:B------:R-:W-:Y:S01]  /*80d0*/  FADD.FTZ R198, -R224.reuse, R198 ;  /* 0x000000c6e0c67221 */ /* 0x040fe20000010100 */
[----:B------:R-:W-:Y:S01]  /*80e0*/  PRMT R172, RZ, 0x5410, R53 ;  /* 0x00005410ffac7816 */ /* 0x000fe20000000035 */
[C---:B------:R-:W-:Y:S02]  /*80f0*/  FFMA.FTZ R171, R203.reuse, R171, R23 ;  /* 0x000000abcbab7223 */ /* 0x040fe40000010017 */
[----:B------:R-:W-:Y:S01]  /*8100*/  FFMA.FTZ R203, R203, R116, R141 ;  /* 0x00000074cbcb7223 */ /* 0x000fe2000001008d */
[----:B------:R-:W-:Y:S01]  /*8110*/  PRMT R116, RZ, 0x5410, R49 ;  /* 0x00005410ff747816 */ /* 0x000fe20000000031 */
[----:B------:R-:W-:Y:S02]  /*8120*/  FMUL.FTZ R198, R189, R198 ;  /* 0x000000c6bdc67220 */ /* 0x000fe40000410000 */
[----:B------:R-:W-:Y:S01]  /*8130*/  FADD.FTZ R201, -R224, R201 ;  /* 0x000000c9e0c97221 */ /* 0x000fe20000010100 */
[----:B------:R-:W-:Y:S01]  /*8140*/  PRMT R173, RZ, 0x7610, R53 ;  /* 0x00007610ffad7816 */ /* 0x000fe20000000035 */
[----:B------:R-:W-:-:S02]  /*8150*/  FFMA.FTZ R172, R198, R172, R26 ;  /* 0x000000acc6ac7223 */ /* 0x000fc4000001001a */
[----:B------:R-:W-:Y:S01]  /*8160*/  FFMA.FTZ R198, R198, R116, R136 ;  /* 0x00000074c6c67223 */ /* 0x000fe20000010088 */
[----:B------:R-:W-:Y:S01]  /*8170*/  PRMT R116, RZ, 0x7610, R49 ;  /* 0x00007610ff747816 */ /* 0x000fe20000000031 */
[----:B------:R-:W-:Y:S02]  /*8180*/  FMUL.FTZ R201, R189, R201 ;  /* 0x000000c9bdc97220 */ /* 0x000fe40000410000 */
[----:B------:R-:W-:Y:S02]  /*8190*/  FADD.FTZ R197, -R224, R197 ;  /* 0x000000c5e0c57221 */ /* 0x000fe40000010100 */
[C---:B------:R-:W-:Y:S02]  /*81a0*/  FFMA.FTZ R173, R201.reuse, R173, R25 ;  /* 0x000000adc9ad7223 */ /* 0x040fe40000010019 */
[----:B------:R-:W-:Y:S01]  /*81b0*/  FFMA.FTZ R201, R201, R116, R139 ;  /* 0x00000074c9c97223 */ /* 0x000fe2000001008b */
[----:B------:R-:W-:Y:S01]  /*81c0*/  F2FP.BF16.PACK_AB R116, R167, R165 ;  /* 0x000000a5a774723e */ /* 0x000fe200000010ff */
[----:B------:R-:W-:Y:S01]  /*81d0*/  FMUL.FTZ R197, R189, R197 ;  /* 0x000000c5bdc57220 */ /* 0x000fe20000410000 */
[----:B------:R-:W-:-:S02]  /*81e0*/  PRMT R165, RZ, 0x5410, R52 ;  /* 0x00005410ffa57816 */ /* 0x000fc40000000034 */
[----:B------:R-:W-:Y:S01]  /*81f0*/  PRMT R117, RZ, 0x5410, R48 ;  /* 0x00005410ff757816 */ /* 0x000fe20000000030 */
[----:B------:R-:W-:Y:S01]  /*8200*/  IMAD.WIDE.U32 R122, R120, R178, c[0x0][0x208] ;  /* 0x00008200787a7625 */ /* 0x000fe200078e00b2 */
[----:B------:R-:W-:-:S03]  /*8210*/  F2FP.BF16.PACK_AB R118, R132, R127 ;  /* 0x0000007f8476723e */ /* 0x000fc600000010ff */
[----:B------:R-:W-:Y:S01]  /*8220*/  FFMA.FTZ R165, R197, R165, R28 ;  /* 0x000000a5c5a57223 */ /* 0x000fe2000001001c */
[----:B------:R-:W-:Y:S01]  /*8230*/  F2FP.BF16.PACK_AB R119, R125, R124 ;  /* 0x0000007c7d77723e */ /* 0x000fe200000010ff */
[----:B------:R-:W-:Y:S01]  /*8240*/  FFMA.FTZ R197, R197, R117, R0 ;  /* 0x00000075c5c57223 */ /* 0x000fe20000010000 */
[----:B------:R-:W-:Y:S01]  /*8250*/  F2FP.BF16.PACK_AB R117, R160, R133 ;  /* 0x00000085a075723e */ /* 0x000fe200000010ff */
[----:B------:R-:W-:Y:S01]  /*8260*/  FADD.FTZ R214, -R224, R214 ;  /* 0x000000d6e0d67221 */ /* 0x000fe20000010100 */
[----:B------:R-:W-:-:S03]  /*8270*/  PRMT R160, RZ, 0x5410, R47 ;  /* 0x00005410ffa07816 */ /* 0x000fc6000000002f */
[----:B------:R0:W-:Y:S01]  /*8280*/  STG.E.128 [R122.64], R116 ;  /* 0x000000747a007986 */ /* 0x0001e2000c101d04 */
[C---:B------:R-:W-:Y:S02]  /*8290*/  FMUL.FTZ R214, R189.reuse, R214 ;  /* 0x000000d6bdd67220 */ /* 0x040fe40000410000 */
[----:B------:R-:W-:Y:S01]  /*82a0*/  FADD.FTZ R216, -R224, R216 ;  /* 0x000000d8e0d87221 */ /* 0x000fe20000010100 */
[----:B------:R-:W-:Y:S01]  /*82b0*/  PRMT R167, RZ, 0x7610, R47 ;  /* 0x00007610ffa77816 */ /* 0x000fe2000000002f */
[----:B------:R-:W-:Y:S02]  /*82c0*/  FFMA.FTZ R160, R214, R160, R14 ;  /* 0x000000a0d6a07223 */ /* 0x000fe4000001000e */
[----:B------:R-:W-:Y:S02]  /*82d0*/  FMUL.FTZ R216, R189, R216 ;  /* 0x000000d8bdd87220 */ /* 0x000fe40000410000 */
[----:B------:R-:W-:Y:S01]  /*82e0*/  FADD.FTZ R212, -R224, R212 ;  /* 0x000000d4e0d47221 */ /* 0x000fe20000010100 */
[----:B0-----:R-:W-:-:S05]  /*82f0*/  PRMT R116, RZ, 0x5410, R43 ;  /* 0x00005410ff747816 */ /* 0x001fca000000002b */
[----:B------:R-:W-:Y:S01]  /*8300*/  FFMA.FTZ R214, R214, R116, R149 ;  /* 0x00000074d6d67223 */ /* 0x000fe20000010095 */
[----:B------:R-:W-:Y:S01]  /*8310*/  PRMT R116, RZ, 0x7610, R43 ;  /* 0x00007610ff747816 */ /* 0x000fe2000000002b */
[C---:B------:R-:W-:Y:S01]  /*8320*/  FFMA.FTZ R167, R216.reuse, R167, R13 ;  /* 0x000000a7d8a77223 */ /* 0x040fe2000001000d */
        /* <DEDUP_REMOVED lines=9> */
[----:B------:R-:W-:Y:S02]  /*83c0*/  FMUL.FTZ R215, R189, R215 ;  /* 0x000000d7bdd77220 */ /* 0x000fe40000410000 */
[----:B------:R-:W-:Y:S01]  /*83d0*/  FADD.FTZ R210, -R224, R210 ;  /* 0x000000d2e0d27221 */ /* 0x000fe20000010100 */
[----:B------:R-:W-:Y:S01]  /*83e0*/  PRMT R176, RZ, 0x5410, R45 ;  /* 0x00005410ffb07816 */ /* 0x000fe2000000002d */
[C---:B------:R-:W-:Y:S02]  /*83f0*/  FFMA.FTZ R175, R215.reuse, R175, R15 ;  /* 0x000000afd7af7223 */ /* 0x040fe4000001000f */
[----:B------:R-:W-:Y:S01]  /*8400*/  FFMA.FTZ R215, R215, R116, R150 ;  /* 0x00000074d7d77223 */ /* 0x000fe20000010096 */
[----:B------:R-:W-:Y:S01]  /*8410*/  PRMT R116, RZ, 0x5410, R41 ;  /* 0x00005410ff747816 */ /* 0x000fe20000000029 */
[----:B------:R-:W-:-:S02]  /*8420*/  FMUL.FTZ R210, R189, R210 ;  /* 0x000000d2bdd27220 */ /* 0x000fc40000410000 */
[----:B------:R-:W-:Y:S01]  /*8430*/  FADD.FTZ R213, -R224, R213 ;  /* 0x000000d5e0d57221 */ /* 0x000fe20000010100 */
[----:B------:R-:W-:Y:S01]  /*8440*/  PRMT R177, RZ, 0x7610, R45 ;  /* 0x00007610ffb17816 */ /* 0x000fe2000000002d */
[C---:B------:R-:W-:Y:S02]  /*8450*/  FFMA.FTZ R176, R210.reuse, R176, R18 ;  /* 0x000000b0d2b07223 */ /* 0x040fe40000010012 */
[----:B------:R-:W-:Y:S01]  /*8460*/  FFMA.FTZ R210, R210, R116, R145 ;  /* 0x00000074d2d27223 */ /* 0x000fe20000010091 */
[----:B------:R-:W-:Y:S01]  /*8470*/  PRMT R116, RZ, 0x7610, R41 ;  /* 0x00007610ff747816 */ /* 0x000fe20000000029 */
[----:B------:R-:W-:Y:S02]  /*8480*/  FMUL.FTZ R213, R189, R213 ;  /* 0x000000d5bdd57220 */ /* 0x000fe40000410000 */
[----:B------:R-:W-:Y:S01]  /*8490*/  FADD.FTZ R209, -R224, R209 ;  /* 0x000000d1e0d17221 */ /* 0x000fe20000010100 */
[----:B------:R-:W-:Y:S01]  /*84a0*/  F2FP.BF16.PACK_AB R131, R170, R169 ;  /* 0x000000a9aa83723e */ /* 0x000fe200000010ff */
[C---:B------:R-:W-:Y:S01]  /*84b0*/  FFMA.FTZ R177, R213.reuse, R177, R17 ;  /* 0x000000b1d5b17223 */ /* 0x040fe20000010011 */
[----:B------:R-:W-:Y:S01]  /*84c0*/  PRMT R169, RZ, 0x5410, R44 ;  /* 0x00005410ffa97816 */ /* 0x000fe2000000002c */
[----:B------:R-:W-:Y:S01]  /*84d0*/  FFMA.FTZ R213, R213, R116, R148 ;  /* 0x00000074d5d57223 */ /* 0x000fe20000010094 */
[----:B------:R-:W-:Y:S01]  /*84e0*/  PRMT R116, RZ, 0x5410, R40 ;  /* 0x00005410ff747816 */ /* 0x000fe20000000028 */
[----:B------:R-:W-:-:S02]  /*84f0*/  FADD.FTZ R199, -R224, R199 ;  /* 0x000000c7e0c77221 */ /* 0x000fc40000010100 */
[----:B------:R-:W-:Y:S01]  /*8500*/  FMUL.FTZ R209, R189, R209 ;  /* 0x000000d1bdd17220 */ /* 0x000fe20000410000 */
[----:B------:R-:W-:Y:S01]  /*8510*/  PRMT R125, RZ, 0x7610, R52 ;  /* 0x00007610ff7d7816 */ /* 0x000fe20000000034 */
[----:B------:R-:W-:Y:S01]  /*8520*/  FADD.FTZ R211, -R224, R211 ;  /* 0x000000d3e0d37221 */ /* 0x000fe20000010100 */
[----:B------:R-:W-:Y:S01]  /*8530*/  F2FP.BF16.PACK_AB R132, R121, R135 ;  /* 0x000000877984723e */ /* 0x000fe200000010ff */
[----:B------:R-:W-:Y:S01]  /*8540*/  FMUL.FTZ R199, R189, R199 ;  /* 0x000000c7bdc77220 */ /* 0x000fe20000410000 */
[----:B------:R-:W-:Y:S01]  /*8550*/  PRMT R124, RZ, 0x7610, R48 ;  /* 0x00007610ff7c7816 */ /* 0x000fe20000000030 */
[----:B------:R-:W-:Y:S01]  /*8560*/  FFMA.FTZ R169, R209, R169, R20 ;  /* 0x000000a9d1a97223 */ /* 0x000fe20000010014 */
[----:B------:R-:W-:Y:S01]  /*8570*/  F2FP.BF16.PACK_AB R135, R159, R155 ;  /* 0x0000009b9f87723e */ /* 0x000fe200000010ff */
[----:B------:R-:W-:Y:S01]  /*8580*/  FFMA.FTZ R209, R209, R116, R142 ;  /* 0x00000074d1d17223 */ /* 0x000fe2000001008e */
[----:B------:R-:W-:Y:S01]  /*8590*/  F2FP.BF16.PACK_AB R130, R168, R130 ;  /* 0x00000082a882723e */ /* 0x000fe200000010ff */
[----:B------:R-:W-:Y:S01]  /*85a0*/  IMAD.WIDE.U32 R120, R120, R178, c[0x0][0x210] ;  /* 0x0000840078787625 */ /* 0x000fe200078e00b2 */
[----:B------:R-:W-:-:S02]  /*85b0*/  F2FP.BF16.PACK_AB R129, R164, R129 ;  /* 0x00000081a481723e */ /* 0x000fc400000010ff */
[----:B------:R-:W-:Y:S01]  /*85c0*/  F2FP.BF16.PACK_AB R128, R163, R128 ;  /* 0x00000080a380723e */ /* 0x000fe200000010ff */
[----:B------:R-:W-:Y:S01]  /*85d0*/  FMUL.FTZ R211, R189, R211 ;  /* 0x000000d3bdd37220 */ /* 0x000fe20000410000 */
[----:B------:R-:W-:Y:S01]  /*85e0*/  PRMT R155, RZ, 0x7610, R44 ;  /* 0x00007610ff9b7816 */ /* 0x000fe2000000002c */
[----:B------:R-:W-:Y:S01]  /*85f0*/  IMAD.WIDE.U32 R116, R152, R178, c[0x0][0x208] ;  /* 0x0000820098747625 */ /* 0x000fe200078e00b2 */
[----:B------:R-:W-:Y:S02]  /*8600*/  F2FP.BF16.PACK_AB R133, R157, R166 ;  /* 0x000000a69d85723e */ /* 0x000fe400000010ff */
[----:B------:R-:W-:Y:S02]  /*8610*/  F2FP.BF16.PACK_AB R134, R162, R161 ;  /* 0x000000a1a286723e */ /* 0x000fe400000010ff */
[----:B------:R-:W-:Y:S01]  /*8620*/  PRMT R118, RZ, 0x7610, R40 ;  /* 0x00007610ff767816 */ /* 0x000fe20000000028 */
[C---:B------:R-:W-:Y:S01]  /*8630*/  FFMA.FTZ R125, R199.reuse, R125, R27 ;  /* 0x0000007dc77d7223 */ /* 0x040fe2000001001b */
[----:B------:R0:W-:Y:S01]  /*8640*/  STG.E.128 [R120.64], R128 ;  /* 0x0000008078007986 */ /* 0x0001e2000c101d04 */
[----:B------:R-:W-:Y:S01]  /*8650*/  FFMA.FTZ R124, R199, R124, R137 ;  /* 0x0000007cc77c7223 */ /* 0x000fe20000010089 */
[----:B------:R-:W-:Y:S01]  /*8660*/  F2FP.BF16.PACK_AB R123, R156, R126 ;  /* 0x0000007e9c7b723e */ /* 0x000fe200000010ff */
[C---:B------:R-:W-:Y:S01]  /*8670*/  FFMA.FTZ R155, R211.reuse, R155, R19 ;  /* 0x0000009bd39b7223 */ /* 0x040fe20000010013 */
[----:B------:R1:W-:Y:S01]  /*8680*/  STG.E.128 [R116.64], R132 ;  /* 0x0000008474007986 */ /* 0x0003e2000c101d04 */
[----:B------:R-:W-:Y:S01]  /*8690*/  FFMA.FTZ R211, R211, R118, R146 ;  /* 0x00000076d3d37223 */ /* 0x000fe20000010092 */
[----:B------:R-:W-:Y:S01]  /*86a0*/  F2FP.BF16.PACK_AB R119, R192, R190 ;  /* 0x000000bec077723e */ /* 0x000fe200000010ff */
[----:B------:R-:W-:Y:S01]  /*86b0*/  IMAD.WIDE.U32 R156, R152, R178, c[0x0][0x210] ;  /* 0x00008400989c7625 */ /* 0x000fe200078e00b2 */
[----:B------:R-:W-:-:S02]  /*86c0*/  F2FP.BF16.PACK_AB R118, R191, R187 ;  /* 0x000000bbbf76723e */ /* 0x000fc400000010ff */
[----:B------:R-:W-:Y:S01]  /*86d0*/  F2FP.BF16.PACK_AB R122, R171, R158 ;  /* 0x0000009eab7a723e */ /* 0x000fe200000010ff */
[----:B------:R-:W-:Y:S01]  /*86e0*/  IMAD.WIDE.U32 R158, R153, R178, c[0x0][0x208] ;  /* 0x00008200999e7625 */ /* 0x000fe200078e00b2 */
[----:B------:R-:W-:Y:S02]  /*86f0*/  F2FP.BF16.PACK_AB R127, R204, R202 ;  /* 0x000000cacc7f723e */ /* 0x000fe400000010ff */
[----:B------:R-:W-:Y:S02]  /*8700*/  F2FP.BF16.PACK_AB R126, R203, R200 ;  /* 0x000000c8cb7e723e */ /* 0x000fe400000010ff */
[----:B------:R-:W-:Y:S02]  /*8710*/  F2FP.BF16.PACK_AB R124, R124, R197 ;  /* 0x000000c57c7c723e */ /* 0x000fe400000010ff */
[----:B0-----:R-:W-:Y:S02]  /*8720*/  F2FP.BF16.PACK_AB R120, R125, R165 ;  /* 0x000000a57d78723e */ /* 0x001fe400000010ff */
[----:B------:R-:W-:-:S02]  /*8730*/  F2FP.BF16.PACK_AB R121, R173, R172 ;  /* 0x000000acad79723e */ /* 0x000fc400000010ff */
[----:B-1----:R-:W-:Y:S02]  /*8740*/  F2FP.BF16.PACK_AB R117, R188, R185 ;  /* 0x000000b9bc75723e */ /* 0x002fe400000010ff */
[----:B------:R-:W-:Y:S02]  /*8750*/  F2FP.BF16.PACK_AB R116, R186, R184 ;  /* 0x000000b8ba74723e */ /* 0x000fe400000010ff */
[----:B------:R-:W-:Y:S01]  /*8760*/  F2FP.BF16.PACK_AB R131, R167, R160 ;  /* 0x000000a0a783723e */ /* 0x000fe200000010ff */
[----:B------:R-:W-:Y:S01]  /*8770*/  IMAD.WIDE.U32 R160, R153, R178, c[0x0][0x210] ;  /* 0x0000840099a07625 */ /* 0x000fe200078e00b2 */
[----:B------:R-:W-:Y:S02]  /*8780*/  F2FP.BF16.PACK_AB R125, R201, R198 ;  /* 0x000000c6c97d723e */ /* 0x000fe400000010ff */
[----:B------:R-:W-:Y:S01]  /*8790*/  F2FP.BF16.PACK_AB R128, R155, R169 ;  /* 0x000000a99b80723e */ /* 0x000fe200000010ff */
[----:B------:R-:W-:Y:S01]  /*87a0*/  IMAD.WIDE.U32 R152, R154, R178, c[0x0][0x208] ;  /* 0x000082009a987625 */ /* 0x000fe200078e00b2 */
[----:B------:R-:W-:-:S02]  /*87b0*/  F2FP.BF16.PACK_AB R129, R177, R176 ;  /* 0x000000b0b181723e */ /* 0x000fc400000010ff */
[----:B------:R-:W-:Y:S01]  /*87c0*/  F2FP.BF16.PACK_AB R130, R175, R174 ;  /* 0x000000aeaf82723e */ /* 0x000fe200000010ff */
[----:B------:R-:W-:Y:S01]  /*87d0*/  IMAD.WIDE.U32 R154, R154, R178, c[0x0][0x210] ;  /* 0x000084009a9a7625 */ /* 0x000fe200078e00b2 */
[----:B------:R-:W-:Y:S01]  /*87e0*/  F2FP.BF16.PACK_AB R135, R216, R214 ;  /* 0x000000d6d887723e */ /* 0x000fe200000010ff */
[----:B------:R0:W-:Y:S01]  /*87f0*/  STG.E.128 [R156.64], R116 ;  /* 0x000000749c007986 */ /* 0x0001e2000c101d04 */
[----:B------:R-:W-:Y:S01]  /*8800*/  F2FP.BF16.PACK_AB R134, R215, R212 ;  /* 0x000000d4d786723e */ /* 0x000fe200000010ff */
[----:B------:R-:W-:Y:S01]  /*8810*/  IMAD.MOV.U32 R179, RZ, RZ, 0x4 ;  /* 0x00000004ffb37424 */ /* 0x000fe200078e00ff */
[----:B------:R-:W-:Y:S02]  /*8820*/  F2FP.BF16.PACK_AB R133, R213, R210 ;  /* 0x000000d2d585723e */ /* 0x000fe400000010ff */
[----:B------:R-:W-:Y:S01]  /*8830*/  F2FP.BF16.PACK_AB R132, R211, R209 ;  /* 0x000000d1d384723e */ /* 0x000fe200000010ff */
[----:B------:R0:W-:Y:S01]  /*8840*/  STG.E.128 [R158.64], R120 ;  /* 0x000000789e007986 */ /* 0x0001e2000c101d04 */
[----:B------:R-:W-:-:S03]  /*8850*/  IMAD R143, R179, c[0x0][0x160], R143 ;  /* 0x00005800b38f7a24 */ /* 0x000fc600078e028f */
[----:B------:R0:W-:Y:S04]  /*8860*/  STG.E.128 [R160.64], R124 ;  /* 0x0000007ca0007986 */ /* 0x0001e8000c101d04 */
[----:B------:R0:W-:Y:S04]  /*8870*/  STG.E.128 [R152.64], R128 ;  /* 0x0000008098007986 */ /* 0x0001e8000c101d04 */
[----:B------:R0:W-:Y:S01]  /*8880*/  STG.E.128 [R154.64], R132 ;  /* 0x000000849a007986 */ /* 0x0001e2000c101d04 */
[----:B------:R-:W-:-:S13]  /*8890*/  ISETP.GE.AND P1, PT, R143, c[0x0][0x164], PT ;  /* 0x000059008f007a0c */ /* 0x000fda0003f26270 */
[----:B0----5:R-:W-:Y:S01]  /*88a0*/  @P1 CALL.REL.NOINC `(.L_x_569) ;  /* 0x0000001000001944 */ /* 0x021fe20003c00000 */
[----:B------:R-:W-:Y:S05]  /*88b0*/  BRA `(.L_x_570) ;  /* 0xffff8b7000007947 */ /* 0x000fea000383ffff */
.L_x_569:
[----:B------:R-:W-:Y:S05]  /*88c0*/  EXIT ;  /* 0x000000000000794d */ /* 0x000fea0003800000 */
.L_x_567:
[----:B------:R-:W-:Y:S01]  /*88d0*/  IMAD.MOV.U32 R189, RZ, RZ, R119 ;  /* 0x000000ffffbd7224 */ /* 0x000fe200078e0077 */
[----:B------:R-:W-:Y:S01]  /*88e0*/  MOV R116, 0x8930 ;  /* 0x0000893000747802 */ /* 0x000fe20000000f00 */
[----:B------:R-:W-:Y:S02]  /*88f0*/  IMAD.MOV.U32 R118, RZ, RZ, 0x1 ;  /* 0x00000001ff767424 */ /* 0x000fe400078e00ff */
[----:B------:R-:W-:Y:S02]  /*8900*/  IMAD.MOV.U32 R224, RZ, RZ, 0x1f ;  /* 0x0000001fffe07424 */ /* 0x000fe400078e00ff */
[----:B------:R-:W-:Y:S02]  /*8910*/  IMAD.MOV.U32 R117, RZ, RZ, -0x1 ;  /* 0xffffffffff757424 */ /* 0x000fe400078e00ff */
[----:B-----5:R-:W-:Y:S05]  /*8920*/  CALL.REL.NOINC `($__internal_1_$__cuda_sm70_shflsync_bfly_p) ;  /* 0x00000bc000007944 */ /* 0x020fea0003c00000 */
[----:B-1----:R-:W-:Y:S05]  /*8930*/  BRA `(.L_x_571) ;  /* 0xffffd49000007947 */ /* 0x002fea000383ffff */
.L_x_568:
[----:B------:R-:W-:Y:S01]  /*8940*/  IMAD.MOV.U32 R189, RZ, RZ, R119 ;  /* 0x000000ffffbd7224 */ /* 0x000fe200078e0077 */
[----:B------:R-:W-:Y:S01]  /*8950*/  MOV R116, 0x89a0 ;  /* 0x000089a000747802 */ /* 0x000fe20000000f00 */
[----:B------:R-:W-:Y:S02]  /*8960*/  IMAD.MOV.U32 R118, RZ, RZ, 0x2 ;  /* 0x00000002ff767424 */ /* 0x000fe400078e00ff */
[----:B------:R-:W-:-:S02]  /*8970*/  IMAD.MOV.U32 R224, RZ, RZ, 0x1f ;  /* 0x0000001fffe07424 */ /* 0x000fc400078e00ff */
[----:B------:R-:W-:Y:S02]  /*8980*/  IMAD.MOV.U32 R117, RZ, RZ, -0x1 ;  /* 0xffffffffff757424 */ /* 0x000fe400078e00ff */
[----:B-----5:R-:W-:Y:S05]  /*8990*/  CALL.REL.NOINC `($__internal_1_$__cuda_sm70_shflsync_bfly_p) ;  /* 0x00000b5000007944 */ /* 0x020fea0003c00000 */
[----:B-1----:R-:W-:Y:S01]  /*89a0*/  FADD.FTZ R119, R119, R118 ;  /* 0x0000007677777221 */ /* 0x002fe20000010000 */
[----:B------:R-:W-:Y:S01]  /*89b0*/  MOV R116, 0x8a10 ;  /* 0x00008a1000747802 */ /* 0x000fe20000000f00 */
[----:B------:R-:W-:Y:S02]  /*89c0*/  IMAD.MOV.U32 R118, RZ, RZ, 0x4 ;  /* 0x00000004ff767424 */ /* 0x000fe400078e00ff */
[----:B------:R-:W-:Y:S02]  /*89d0*/  IMAD.MOV.U32 R224, RZ, RZ, 0x1f ;  /* 0x0000001fffe07424 */ /* 0x000fe400078e00ff */
[----:B------:R-:W-:Y:S02]  /*89e0*/  IMAD.MOV.U32 R117, RZ, RZ, -0x1 ;  /* 0xffffffffff757424 */ /* 0x000fe400078e00ff */
[----:B------:R-:W-:Y:S02]  /*89f0*/  IMAD.MOV.U32 R189, RZ, RZ, R119 ;  /* 0x000000ffffbd7224 */ /* 0x000fe400078e0077 */
[----:B------:R-:W-:Y:S05]  /*8a00*/  CALL.REL.NOINC `($__internal_1_$__cuda_sm70_shflsync_bfly_p) ;  /* 0x00000ae000007944 */ /* 0x000fea0003c00000 */
[----:B-1----:R-:W-:Y:S01]  /*8a10*/  FADD.FTZ R119, R119, R118 ;  /* 0x0000007677777221 */ /* 0x002fe20000010000 */
[----:B------:R-:W-:Y:S01]  /*8a20*/  MOV R116, 0x8a80 ;  /* 0x00008a8000747802 */ /* 0x000fe20000000f00 */
[----:B------:R-:W-:-:S02]  /*8a30*/  IMAD.MOV.U32 R118, RZ, RZ, 0x8 ;  /* 0x00000008ff767424 */ /* 0x000fc400078e00ff */
[----:B------:R-:W-:Y:S02]  /*8a40*/  IMAD.MOV.U32 R224, RZ, RZ, 0x1f ;  /* 0x0000001fffe07424 */ /* 0x000fe400078e00ff */
[----:B------:R-:W-:Y:S02]  /*8a50*/  IMAD.MOV.U32 R117, RZ, RZ, -0x1 ;  /* 0xffffffffff757424 */ /* 0x000fe400078e00ff */
[----:B------:R-:W-:Y:S02]  /*8a60*/  IMAD.MOV.U32 R189, RZ, RZ, R119 ;  /* 0x000000ffffbd7224 */ /* 0x000fe400078e0077 */
[----:B------:R-:W-:Y:S05]  /*8a70*/  CALL.REL.NOINC `($__internal_1_$__cuda_sm70_shflsync_bfly_p) ;  /* 0x00000a7000007944 */ /* 0x000fea0003c00000 */
[----:B-1----:R-:W-:Y:S01]  /*8a80*/  FADD.FTZ R119, R119, R118 ;  /* 0x0000007677777221 */ /* 0x002fe20000010000 */
[----:B------:R-:W-:Y:S01]  /*8a90*/  MOV R116, 0x8af0 ;  /* 0x00008af000747802 */ /* 0x000fe20000000f00 */
[----:B------:R-:W-:Y:S02]  /*8aa0*/  IMAD.MOV.U32 R118, RZ, RZ, 0x10 ;  /* 0x00000010ff767424 */ /* 0x000fe400078e00ff */
[----:B------:R-:W-:Y:S02]  /*8ab0*/  IMAD.MOV.U32 R224, RZ, RZ, 0x1f ;  /* 0x0000001fffe07424 */ /* 0x000fe400078e00ff */
[----:B------:R-:W-:-:S02]  /*8ac0*/  IMAD.MOV.U32 R117, RZ, RZ, -0x1 ;  /* 0xffffffffff757424 */ /* 0x000fc400078e00ff */
[----:B------:R-:W-:Y:S02]  /*8ad0*/  IMAD.MOV.U32 R189, RZ, RZ, R119 ;  /* 0x000000ffffbd7224 */ /* 0x000fe400078e0077 */
[----:B------:R-:W-:Y:S05]  /*8ae0*/  CALL.REL.NOINC `($__internal_1_$__cuda_sm70_shflsync_bfly_p) ;  /* 0x00000a0000007944 */ /* 0x000fea0003c00000 */
[----:B-1----:R-:W-:Y:S02]  /*8af0*/  FADD.FTZ R119, R119, R118 ;  /* 0x0000007677777221 */ /* 0x002fe40000010000 */
[----:B------:R-:W-:Y:S02]  /*8b00*/  IMAD.MOV.U32 R118, RZ, RZ, 0x1 ;  /* 0x00000001ff767424 */ /* 0x000fe400078e00ff */
[----:B------:R-:W-:Y:S02]  /*8b10*/  FMUL.FTZ R119, R119, c[0x0][0x1e0] ;  /* 0x0000780077777a20 */ /* 0x000fe40000410000 */
[----:B------:R-:W-:Y:S02]  /*8b20*/  IMAD.MOV.U32 R224, RZ, RZ, 0x1f ;  /* 0x0000001fffe07424 */ /* 0x000fe400078e00ff */
[C---:B------:R-:W-:Y:S02]  /*8b30*/  FADD.FTZ R116, -R119.reuse, R167 ;  /* 0x000000a777747221 */ /* 0x040fe40000010100 */
[----:B------:R-:W-:-:S02]  /*8b40*/  FADD.FTZ R117, -R119, R182 ;  /* 0x000000b677757221 */ /* 0x000fc40000010100 */
[----:B------:R-:W-:Y:S02]  /*8b50*/  FFMA.FTZ R116, R116, R116, RZ ;  /* 0x0000007474747223 */ /* 0x000fe400000100ff */
[----:B------:R-:W-:Y:S02]  /*8b60*/  FADD.FTZ R189, -R119, R216 ;  /* 0x000000d877bd7221 */ /* 0x000fe40000010100 */
        /* <DEDUP_REMOVED lines=123> */
[----:B------:R-:W-:Y:S02]  /*9320*/  IMAD.MOV.U32 R117, RZ, RZ, -0x1 ;  /* 0xffffffffff757424 */ /* 0x000fe400078e00ff */
[----:B------:R-:W-:Y:S01]  /*9330*/  FFMA.FTZ R189, R189, R189, R116 ;  /* 0x000000bdbdbd7223 */ /* 0x000fe20000010074 */
[----:B------:R-:W-:Y:S02]  /*9340*/  MOV R116, 0x9360 ;  /* 0x0000936000747802 */ /* 0x000fe40000000f00 */
[----:B------:R-:W-:Y:S05]  /*9350*/  CALL.REL.NOINC `($__internal_1_$__cuda_sm70_shflsync_bfly_p) ;  /* 0x0000019000007944 */ /* 0x000fea0003c00000 */
[----:B-1----:R-:W-:Y:S01]  /*9360*/  FADD.FTZ R189, R189, R118 ;  /* 0x00000076bdbd7221 */ /* 0x002fe20000010000 */
[----:B------:R-:W-:Y:S01]  /*9370*/  MOV R116, 0x93c0 ;  /* 0x000093c000747802 */ /* 0x000fe20000000f00 */
[----:B------:R-:W-:Y:S02]  /*9380*/  IMAD.MOV.U32 R118, RZ, RZ, 0x2 ;  /* 0x00000002ff767424 */ /* 0x000fe400078e00ff */
[----:B------:R-:W-:Y:S02]  /*9390*/  IMAD.MOV.U32 R224, RZ, RZ, 0x1f ;  /* 0x0000001fffe07424 */ /* 0x000fe400078e00ff */
[----:B------:R-:W-:-:S02]  /*93a0*/  IMAD.MOV.U32 R117, RZ, RZ, -0x1 ;  /* 0xffffffffff757424 */ /* 0x000fc400078e00ff */
[----:B------:R-:W-:Y:S05]  /*93b0*/  CALL.REL.NOINC `($__internal_1_$__cuda_sm70_shflsync_bfly_p) ;  /* 0x0000013000007944 */ /* 0x000fea0003c00000 */
[----:B-1----:R-:W-:Y:S01]  /*93c0*/  FADD.FTZ R189, R189, R118 ;  /* 0x00000076bdbd7221 */ /* 0x002fe20000010000 */
[----:B------:R-:W-:Y:S01]  /*93d0*/  MOV R116, 0x9420 ;  /* 0x0000942000747802 */ /* 0x000fe20000000f00 */
[----:B------:R-:W-:-:S02]  /*93e0*/  IMAD.MOV.U32 R118, RZ, RZ, 0x4 ;  /* 0x00000004ff767424 */ /* 0x000fc400078e00ff */
[----:B------:R-:W-:Y:S02]  /*93f0*/  IMAD.MOV.U32 R224, RZ, RZ, 0x1f ;  /* 0x0000001fffe07424 */ /* 0x000fe400078e00ff */
[----:B------:R-:W-:Y:S02]  /*9400*/  IMAD.MOV.U32 R117, RZ, RZ, -0x1 ;  /* 0xffffffffff757424 */ /* 0x000fe400078e00ff */
[----:B------:R-:W-:Y:S05]  /*9410*/  CALL.REL.NOINC `($__internal_1_$__cuda_sm70_shflsync_bfly_p) ;  /* 0x000000d000007944 */ /* 0x000fea0003c00000 */
[----:B-1----:R-:W-:Y:S01]  /*9420*/  FADD.FTZ R189, R189, R118 ;  /* 0x00000076bdbd7221 */ /* 0x002fe20000010000 */
[----:B------:R-:W-:Y:S01]  /*9430*/  MOV R116, 0x9480 ;  /* 0x0000948000747802 */ /* 0x000fe20000000f00 */
[----:B------:R-:W-:Y:S02]  /*9440*/  IMAD.MOV.U32 R118, RZ, RZ, 0x8 ;  /* 0x00000008ff767424 */ /* 0x000fe400078e00ff */
[----:B------:R-:W-:Y:S02]  /*9450*/  IMAD.MOV.U32 R224, RZ, RZ, 0x1f ;  /* 0x0000001fffe07424 */ /* 0x000fe400078e00ff */
[----:B------:R-:W-:Y:S02]  /*9460*/  IMAD.MOV.U32 R117, RZ, RZ, -0x1 ;  /* 0xffffffffff757424 */ /* 0x000fe400078e00ff */
[----:B------:R-:W-:Y:S05]  /*9470*/  CALL.REL.NOINC `($__internal_1_$__cuda_sm70_shflsync_bfly_p) ;  /* 0x0000007000007944 */ /* 0x000fea0003c00000 */
[----:B-1----:R-:W-:Y:S01]  /*9480*/  FADD.FTZ R189, R189, R118 ;  /* 0x00000076bdbd7221 */ /* 0x002fe20000010000 */
[----:B------:R-:W-:Y:S01]  /*9490*/  MOV R116, 0x94e0 ;  /* 0x000094e000747802 */ /* 0x000fe20000000f00 */
[----:B------:R-:W-:-:S02]  /*94a0*/  IMAD.MOV.U32 R118, RZ, RZ, 0x10 ;  /* 0x00000010ff767424 */ /* 0x000fc400078e00ff */
[----:B------:R-:W-:Y:S02]  /*94b0*/  IMAD.MOV.U32 R224, RZ, RZ, 0x1f ;  /* 0x0000001fffe07424 */ /* 0x000fe400078e00ff */
[----:B------:R-:W-:Y:S02]  /*94c0*/  IMAD.MOV.U32 R117, RZ, RZ, -0x1 ;  /* 0xffffffffff757424 */ /* 0x000fe400078e00ff */
[----:B------:R-:W-:Y:S05]  /*94d0*/  CALL.REL.NOINC `($__internal_1_$__cuda_sm70_shflsync_bfly_p) ;  /* 0x0000001000007944 */ /* 0x000fea0003c00000 */
[----:B-1----:R-:W-:Y:S05]  /*94e0*/  BRA `(.L_x_572) ;  /* 0xffffd22000007947 */ /* 0x002fea000383ffff */
        .weak           $__internal_1_$__cuda_sm70_shflsync_bfly_p
        .type           $__internal_1_$__cuda_sm70_shflsync_bfly_p,@function
        .size           $__internal_1_$__cuda_sm70_shflsync_bfly_p,(.L_x_52419 - $__internal_1_$__cuda_sm70_shflsync_bfly_p)
$__internal_1_$__cuda_sm70_shflsync_bfly_p:
[----:B------:R-:W-:Y:S04]  /*94f0*/  WARPSYNC R117 ;  /* 0x0000007500007348 */ /* 0x000fe80003800000 */
[----:B------:R0:W1:Y:S02]  /*9500*/  SHFL.BFLY PT, R118, R189, R118, R224 ;  /* 0x0c000076bd767389 */ /* 0x00006400000e00e0 */
[----:B0-----:R-:W-:-:S04]  /*9510*/  IMAD.MOV.U32 R117, RZ, RZ, 0x0 ;  /* 0x00000000ff757424 */ /* 0x001fc800078e00ff */
[----:B------:R-:W-:Y:S05]  /*9520*/  RET.REL.NODEC R116 `(_ZN10layer_norm31ln_parallel_residual_fwd_kernelINS_13Kernel_traitsI13__nv_bfloat16S2_S2_S2_fjLj2048ELj1ELj4ELj1ELj16ENS_18Kernel_traits_baseILj2048ES2_S2_S2_S2_fjLj128EEEEELb0ELb0ELb1EEEvNS_9FwdParamsE) ;  /* 0xffff6ad074007950 */ /* 0x000fea0003c3ffff */
.L_x_573:
        /* <DEDUP_REMOVED lines=13> */
.L_x_52419:


//--------------------- .text._ZN10layer_norm31ln_parallel_residual_fwd_kernelINS_13Kernel_traitsI13__nv_bfloat16S2_S2_S2_fjLj2048ELj1ELj4ELj1ELj16ENS_18Kernel_traits_baseILj2048ES2_S2_S2_S2_fjLj128EEEEELb0ELb1ELb0EEEvNS_9FwdParamsE --------------------------
	.section	.text._ZN10layer_norm31ln_parallel_residual_fwd_kernelINS_13Kernel_traitsI13__nv_bfloat16S2_S2_S2_fjLj2048ELj1ELj4ELj1ELj16ENS_18Kernel_traits_baseILj2048ES2_S2_S2_S2_fjLj128EEEEELb0ELb1ELb0EEEvNS_9FwdParamsE,"ax",@progbits
	.sectioninfo	@"SHI_REGISTERS=228"
	.align	128
        .global         _ZN10layer_norm31ln_parallel_residual_fwd_kernelINS_13Kernel_traitsI13__nv_bfloat16S2_S2_S2_fjLj2048ELj1ELj4ELj1ELj16ENS_18Kernel_traits_baseILj2048ES2_S2_S2_S2_fjLj128EEEEELb0ELb1ELb0EEEvNS_9FwdParamsE
        .type           _ZN10layer_norm31ln_parallel_residual_fwd_kernelINS_13Kernel_traitsI13__nv_bfloat16S2_S2_S2_fjLj2048ELj1ELj4ELj1ELj16ENS_18Kernel_traits_baseILj2048ES2_S2_S2_S2_fjLj128EEEEELb0ELb1ELb0EEEvNS_9FwdParamsE,@function
        .size           _ZN10layer_norm31ln_parallel_residual_fwd_kernelINS_13Kernel_traitsI13__nv_bfloat16S2_S2_S2_fjLj2048ELj1ELj4ELj1ELj16ENS_18Kernel_traits_baseILj2048ES2_S2_S2_S2_fjLj128EEEEELb0ELb1ELb0EEEvNS_9FwdParamsE,(.L_x_52420 - _ZN10layer_norm31ln_parallel_residual_fwd_kernelINS_13Kernel_traitsI13__nv_bfloat16S2_S2_S2_fjLj2048ELj1ELj4ELj1ELj16ENS_18Kernel_traits_baseILj2048ES2_S2_S2_S2_fjLj128EEEEELb0ELb1ELb0EEEvNS_9FwdParamsE)
        .other          _ZN10layer_norm31ln_parallel_residual_fwd_kernelINS_13Kernel_traitsI13__nv_bfloat16S2_S2_S2_fjLj2048ELj1ELj4ELj1ELj16ENS_18Kernel_traits_baseILj2048ES2_S2_S2_S2_fjLj128EEEEELb0ELb1ELb0EEEvNS_9FwdParamsE,@"STO_CUDA_ENTRY STV_DEFAULT"
_ZN10layer_norm31ln_parallel_residual_fwd_kernelINS_13Kernel_traitsI13__nv_bfloat16S2_S2_S2_fjLj2048ELj1ELj4ELj1ELj16ENS_18Kernel_traits_baseILj2048ES2_S2_S2_S2_fjLj128EEEEELb0ELb1ELb0EEEvNS_9FwdParamsE:
.text._ZN10layer_norm31ln_parallel_residual_fwd_kernelINS_13Kernel_traitsI13__nv_bfloat16S2_S2_S2_fjLj2048ELj1ELj4ELj1ELj16ENS_18Kernel_traits_baseILj2048ES2_S2_S2_S2_fjLj128EEEEELb0ELb1ELb0EEEvNS_9FwdParamsE:
[----:B------:R-:W-:Y:S02]  /*0000*/  IMAD.MOV.U32 R1, RZ, RZ, c[0x0][0x28] ;  /* 0x00000a00ff017624 */ /* 0x000fe400078e00ff */
[----:B------:R-:W0:Y:S01]  /*0010*/  S2R R16, SR_TID.X ;  /* 0x0000000000107919 */ /* 0x000e220000002100 */
[----:B------:R-:W-:Y:S01]  /*0020*/  IMAD.MOV.U32 R0, RZ, RZ, c[0x0][0x168] ;  /* 0x00005a00ff007624 */ /* 0x000fe200078e00ff */
[----:B------:R-:W-:Y:S01]  /*0030*/  LOP3.LUT R50, R50, 0xfffffdff, RZ, 0xc0, !PT ;  /* 0xfffffdff32327812 */ /* 0x000fe200078ec0ff */
[----:B------:R-:W-:Y:S01]  /*0040*/  ULDC.64 UR4, c[0x0][0x118] ;  /* 0x0000460000047ab9 */ /* 0x000fe20000000a00 */
[----:B------:R-:W1:Y:S01]  /*0050*/  S2R R17, SR_CTAID.X ;  /* 0x0000000000117919 */ /* 0x000e620000002500 */
[----:B------:R-:W-:Y:S01]  /*0060*/  BSSY B0, `(.L_x_574) ;  /* 0x000001e000007945 */ /* 0x000fe20003800000 */
[----:B------:R-:W-:-:S04]  /*0070*/  SHF.R.S32.HI R0, RZ, 0x1f, R0 ;  /* 0x0000001fff007819 */ /* 0x000fc80000011400 */
[----:B------:R-:W-:Y:S02]  /*0080*/  LEA.HI R0, R0, c[0x0][0x168], RZ, 0x3 ;  /* 0x00005a0000007a11 */ /* 0x000fe400078f18ff */
[C---:B0-----:R-:W-:Y:S02]  /*0090*/  LOP3.LUT R51, R16.reuse, 0x1f, RZ, 0xc, !PT ;  /* 0x0000001f10337812 */ /* 0x041fe400078e0cff */
[----:B------:R-:W-:Y:S02]  /*00a0*/  LOP3.LUT R56, R16, 0x1f, RZ, 0xc0, !PT ;  /* 0x0000001f10387812 */ /* 0x000fe400078ec0ff */
[----:B------:R-:W-:-:S04]  /*00b0*/  LEA.HI.SX32 R51, R0, R51, 0x1d ;  /* 0x0000003300337211 */ /* 0x000fc800078feaff */
[C---:B------:R-:W-:Y:S02]  /*00c0*/  ISETP.GE.U32.AND P6, PT, R51.reuse, 0x40, PT ;  /* 0x000000403300780c */ /* 0x040fe40003fc6070 */
[C---:B------:R-:W-:Y:S02]  /*00d0*/  ISETP.GE.U32.AND P5, PT, R51.reuse, 0x60, PT ;  /* 0x000000603300780c */ /* 0x040fe40003fa6070 */
[C---:B------:R-:W-:Y:S02]  /*00e0*/  ISETP.GE.U32.AND P4, PT, R51.reuse, 0x80, PT ;  /* 0x000000803300780c */ /* 0x040fe40003f86070 */
[C---:B------:R-:W-:Y:S02]  /*00f0*/  LOP3.LUT P1, RZ, R51.reuse, 0xffffffe0, RZ, 0xc0, !PT ;  /* 0xffffffe033ff7812 */ /* 0x040fe4000782c0ff */
[----:B------:R-:W-:-:S05]  /*0100*/  ISETP.GE.U32.AND P3, PT, R51, 0xa0, PT ;  /* 0x000000a03300780c */ /* 0x000fca0003f66070 */
[----:B------:R-:W-:-:S04]  /*0110*/  @P6 LOP3.LUT R50, R50, 0x200, RZ, 0xfc, !PT ;  /* 0x0000020032326812 */ /* 0x000fc800078efcff */
[----:B------:R-:W-:-:S04]  /*0120*/  LOP3.LUT R50, R50, 0xfffffeff, RZ, 0xc0, !PT ;  /* 0xfffffeff32327812 */ /* 0x000fc800078ec0ff */
[----:B------:R-:W-:-:S04]  /*0130*/  @P5 LOP3.LUT R50, R50, 0x100, RZ, 0xfc, !PT ;  /* 0x0000010032325812 */ /* 0x000fc800078efcff */
[----:B------:R-:W-:-:S04]  /*0140*/  LOP3.LUT R50, R50, 0xffffff7f, RZ, 0xc0, !PT ;  /* 0xffffff7f32327812 */ /* 0x000fc800078ec0ff */
[----:B------:R-:W-:-:S04]  /*0150*/  @P4 LOP3.LUT R50, R50, 0x80, RZ, 0xfc, !PT ;  /* 0x0000008032324812 */ /* 0x000fc800078efcff */
[----:B------:R-:W-:-:S04]  /*0160*/  LOP3.LUT R50, R50, 0xffffffbf, RZ, 0xc0, !PT ;  /* 0xffffffbf32327812 */ /* 0x000fc800078ec0ff */
[----:B------:R-:W-:Y:S01]  /*0170*/  @P3 LOP3.LUT R50, R50, 0x40, RZ, 0xfc, !PT ;  /* 0x0000004032323812 */ /* 0x000fe200078efcff */
[----:B------:R-:W-:Y:S05]  /*0180*/  @!P1 BRA `(.L_x_575) ;  /* 0x000000b000009947 */ /* 0x000fea0003800000 */
[----:B-1----:R-:W-:Y:S01]  /*0190*/  ISETP.NE.U32.AND P0, PT, RZ, c[0x0][0x218], PT ;  /* 0x00008600ff007a0c */ /* 0x002fe20003f05070 */
[----:B------:R-:W-:-:S03]  /*01a0*/  IMAD.MOV.U32 R3, RZ, RZ, 0x10 ;  /* 0x00000010ff037424 */ /* 0x000fc600078e00ff */
[----:B------:R-:W-:Y:S01]  /*01b0*/  ISETP.NE.AND.EX P0, PT, RZ, c[0x0][0x21c], PT, P0 ;  /* 0x00008700ff007a0c */ /* 0x000fe20003f05300 */
[----:B------:R-:W-:-:S05]  /*01c0*/  IMAD.WIDE.U32 R2, R56, R3, c[0x0][0x1b0] ;  /* 0x00006c0038027625 */ /* 0x000fca00078e0003 */
[----:B------:R0:W5:Y:S07]  /*01d0*/  LDG.E.128 R40, [R2.64] ;  /* 0x0000000402287981 */ /* 0x00016e000c1e1d00 */
[----:B------:R-:W-:-:S04]  /*01e0*/  @P0 LEA R4, P2, R56, c[0x0][0x218], 0x4 ;  /* 0x0000860038040a11 */ /* 0x000fc800078420ff */
[----:B------:R-:W-:-:S05]  /*01f0*/  @P0 LEA.HI.X R5, R56, c[0x0][0x21c], RZ, 0x4, P2 ;  /* 0x0000870038050a11 */ /* 0x000fca00010f24ff */
[----:B------:R0:W5:Y:S01]  /*0200*/  @P0 LDG.E.128 R12, [R4.64] ;  /* 0x00000004040c0981 */ /* 0x000162000c1e1d00 */
[----:B------:R-:W-:Y:S01]  /*0210*/  LOP3.LUT R56, R56, 0x20, RZ, 0xfc, !PT ;  /* 0x0000002038387812 */ /* 0x000fe200078efcff */
[----:B------:R-:W-:Y:S01]  /*0220*/  @!P0 CS2R R12, SRZ ;  /* 0x00000000000c8805 */ /* 0x000fe2000001ff00 */
[----:B------:R-:W-:Y:S02]  /*0230*/  @!P0 CS2R R14, SRZ ;  /* 0x00000000000e8805 */ /* 0x000fe4000001ff00 */
.L_x_575:
[----:B01----:R-:W-:Y:S05]  /*0240*/  BSYNC B0 ;  /* 0x0000000000007941 */ /* 0x003fea0003800000 */
.L_x_574:
[----:B------:R-:W-:Y:S01]  /*0250*/  BSSY B0, `(.L_x_576) ;  /* 0x000000d000007945 */ /* 0x000fe20003800000 */
[----:B------:R-:W-:Y:S05]  /*0260*/  @!P6 BRA `(.L_x_577) ;  /* 0x000000b00000e947 */ /* 0x000fea0003800000 */
[----:B------:R-:W-:Y:S01]  /*0270*/  ISETP.NE.U32.AND P0, PT, RZ, c[0x0][0x218], PT ;  /* 0x00008600ff007a0c */ /* 0x000fe20003f05070 */
[----:B------:R-:W-:-:S03]  /*0280*/  IMAD.MOV.U32 R25, RZ, RZ, 0x10 ;  /* 0x00000010ff197424 */ /* 0x000fc600078e00ff */
[----:B------:R-:W-:Y:S01]  /*0290*/  ISETP.NE.AND.EX P0, PT, RZ, c[0x0][0x21c], PT, P0 ;  /* 0x00008700ff007a0c */ /* 0x000fe20003f05300 */
[----:B------:R-:W-:-:S06]  /*02a0*/  IMAD.WIDE.U32 R24, R56, R25, c[0x0][0x1b0] ;  /* 0x00006c0038187625 */ /* 0x000fcc00078e0019 */
[----:B------:R-:W5:Y:S06]  /*02b0*/  LDG.E.128 R24, [R24.64] ;  /* 0x0000000418187981 */ /* 0x000f6c000c1e1d00 */
[----:B------:R-:W-:-:S04]  /*02c0*/  @P0 LEA R2, P2, R56, c[0x0][0x218], 0x4 ;  /* 0x0000860038020a11 */ /* 0x000fc800078420ff */
[----:B------:R-:W-:-:S05]  /*02d0*/  @P0 LEA.HI.X R3, R56, c[0x0][0x21c], RZ, 0x4, P2 ;  /* 0x0000870038030a11 */ /* 0x000fca00010f24ff */
[----:B------:R0:W5:Y:S01]  /*02e0*/  @P0 LDG.E.128 R4, [R2.64] ;  /* 0x0000000402040981 */ /* 0x000162000c1e1d00 */
[----:B------:R-:W-:Y:S01]  /*02f0*/  IADD3 R56, R56, 0x20, RZ ;  /* 0x0000002038387810 */ /* 0x000fe20007ffe0ff */
[----:B------:R-:W-:Y:S01]  /*0300*/  @!P0 CS2R R4, SRZ ;  /* 0x0000000000048805 */ /* 0x000fe2000001ff00 */
[----:B------:R-:W-:Y:S02]  /*0310*/  @!P0 CS2R R6, SRZ ;  /* 0x0000000000068805 */ /* 0x000fe4000001ff00 */
.L_x_577:
[----:B0-----:R-:W-:Y:S05]  /*0320*/  BSYNC B0 ;  /* 0x0000000000007941 */ /* 0x001fea0003800000 */
.L_x_576:
        /* <DEDUP_REMOVED lines=13> */
.L_x_579:
[----:B0-----:R-:W-:Y:S05]  /*0400*/  BSYNC B0 ;  /* 0x0000000000007941 */ /* 0x001fea0003800000 */
.L_x_578:
        /* <DEDUP_REMOVED lines=13> */
.L_x_581:
[----:B0-----:R-:W-:Y:S05]  /*04e0*/  BSYNC B0 ;  /* 0x0000000000007941 */ /* 0x001fea0003800000 */
.L_x_580:
        /* <DEDUP_REMOVED lines=13> */
.L_x_583:
[----:B0-----:R-:W-:Y:S05]  /*05c0*/  BSYNC B0 ;  /* 0x0000000000007941 */ /* 0x001fea0003800000 */
.L_x_582:
[----:B------:R-:W-:Y:S01]  /*05d0*/  ISETP.GE.U32.AND P0, PT, R51, 0xc0, PT ;  /* 0x000000c03300780c */ /* 0x000fe20003f06070 */
[----:B------:R-:W-:Y:S01]  /*05e0*/  BSSY B0, `(.L_x_584) ;  /* 0x000000f000007945 */ /* 0x000fe20003800000 */
[----:B------:R-:W-:-:S11]  /*05f0*/  LOP3.LUT R50, R50, 0xffffffdf, RZ, 0xc0, !PT ;  /* 0xffffffdf32327812 */ /* 0x000fd600078ec0ff */
[----:B------:R-:W-:Y:S01]  /*0600*/  @P0 LOP3.LUT R50, R50, 0x20, RZ, 0xfc, !PT ;  /* 0x0000002032320812 */ /* 0x000fe200078efcff */
        /* <DEDUP_REMOVED lines=12> */
.L_x_585:
[----:B0-----:R-:W-:Y:S05]  /*06d0*/  BSYNC B0 ;  /* 0x0000000000007941 */ /* 0x001fea0003800000 */
.L_x_584:
[----:B------:R-:W-:Y:S01]  /*06e0*/  ISETP.GE.U32.AND P0, PT, R51, 0xe0, PT ;  /* 0x000000e03300780c */ /* 0x000fe20003f06070 */
[----:B------:R-:W-:Y:S01]  /*06f0*/  BSSY B0, `(.L_x_586) ;  /* 0x0000012000007945 */ /* 0x000fe20003800000 */
[----:B------:R-:W-:Y:S02]  /*0700*/  SHF.R.U32.HI R0, RZ, 0x5, R16 ;  /* 0x00000005ff007819 */ /* 0x000fe40000011610 */
[----:B------:R-:W-:-:S03]  /*0710*/  LOP3.LUT R50, R50, 0xffffffef, RZ, 0xc0, !PT ;  /* 0xffffffef32327812 */ /* 0x000fc600078ec0ff */
[----:B------:R-:W-:Y:S02]  /*0720*/  IMAD R140, R17, 0x4, R0 ;  /* 0x00000004118c7824 */ /* 0x000fe400078e0200 */
[----:B------:R-:W-:-:S04]  /*0730*/  IMAD.MOV.U32 R0, RZ, RZ, c[0x0][0x180] ;  /* 0x00006000ff007624 */ /* 0x000fc800078e00ff */
[----:B------:R-:W-:Y:S01]  /*0740*/  @P0 LOP3.LUT R50, R50, 0x10, RZ, 0xfc, !PT ;  /* 0x0000001032320812 */ /* 0x000fe200078efcff */
[----:B------:R-:W-:Y:S05]  /*0750*/  @!P0 BRA `(.L_x_587) ;  /* 0x000000b000008947 */ /* 0x000fea0003800000 */
[----:B------:R-:W-:-:S04]  /*0760*/  ISETP.NE.U32.AND P0, PT, RZ, c[0x0][0x218], PT ;  /* 0x00008600ff007a0c */ /* 0x000fc80003f05070 */
[----:B------:R-:W-:Y:S01]  /*0770*/  ISETP.NE.AND.EX P0, PT, RZ, c[0x0][0x21c], PT, P0 ;  /* 0x00008700ff007a0c */ /* 0x000fe20003f05300 */
[----:B------:R-:W-:-:S04]  /*0780*/  IMAD.MOV.U32 R65, RZ, RZ, 0x10 ;  /* 0x00000010ff417424 */ /* 0x000fc800078e00ff */
[----:B------:R-:W-:-:S06]  /*0790*/  IMAD.WIDE.U32 R64, R56, R65, c[0x0][0x1b0] ;  /* 0x00006c0038407625 */ /* 0x000fcc00078e0041 */
[----:B------:R-:W5:Y:S02]  /*07a0*/  LDG.E.128 R64, [R64.64] ;  /* 0x0000000440407981 */ /* 0x000f64000c1e1d00 */
[----:B------:R-:W-:-:S04]  /*07b0*/  @P0 LEA R2, P2, R56, c[0x0][0x218], 0x4 ;  /* 0x0000860038020a11 */ /* 0x000fc800078420ff */
[----:B------:R-:W-:-:S05]  /*07c0*/  @P0 LEA.HI.X R3, R56, c[0x0][0x21c], RZ, 0x4, P2 ;  /* 0x0000870038030a11 */ /* 0x000fca00010f24ff */
[----:B------:R0:W5:Y:S01]  /*07d0*/  @P0 LDG.E.128 R68, [R2.64] ;  /* 0x0000000402440981 */ /* 0x000162000c1e1d00 */
[----:B------:R-:W-:Y:S01]  /*07e0*/  IADD3 R56, R56, 0x20, RZ ;  /* 0x0000002038387810 */ /* 0x000fe20007ffe0ff */
[----:B------:R-:W-:Y:S01]  /*07f0*/  @!P0 CS2R R68, SRZ ;  /* 0x0000000000448805 */ /* 0x000fe2000001ff00 */
[----:B------:R-:W-:Y:S02]  /*0800*/  @!P0 CS2R R70, SRZ ;  /* 0x0000000000468805 */ /* 0x000fe4000001ff00 */
.L_x_587:
[----:B0-----:R-:W-:Y:S05]  /*0810*/  BSYNC B0 ;  /* 0x0000000000007941 */ /* 0x001fea0003800000 */
.L_x_586:
[----:B------:R-:W-:Y:S01]  /*0820*/  ISETP.GE.U32.AND P0, PT, R51, 0x100, PT ;  /* 0x000001003300780c */ /* 0x000fe20003f06070 */
[----:B------:R-:W-:Y:S01]  /*0830*/  BSSY B0, `(.L_x_588) ;  /* 0x000000e000007945 */ /* 0x000fe20003800000 */
[----:B------:R-:W-:-:S11]  /*0840*/  LOP3.LUT R50, R50, 0xfffffff7, RZ, 0xc0, !PT ;  /* 0xfffffff732327812 */ /* 0x000fd600078ec0ff */
[----:B------:R-:W-:Y:S01]  /*0850*/  @P0 LOP3.LUT R50, R50, 0x8, RZ, 0xfc, !PT ;  /* 0x0000000832320812 */ /* 0x000fe200078efcff */
[----:B------:R-:W-:Y:S05]  /*0860*/  @!P0 BRA `(.L_x_589) ;  /* 0x000000a000008947 */ /* 0x000fea0003800000 */
[----:B------:R-:W-:-:S04]  /*0870*/  ISETP.NE.U32.AND P0, PT, RZ, c[0x0][0x218], PT ;  /* 0x00008600ff007a0c */ /* 0x000fc80003f05070 */
[----:B------:R-:W-:Y:S01]  /*0880*/  ISETP.NE.AND.EX P0, PT, RZ, c[0x0][0x21c], PT, P0 ;  /* 0x00008700ff007a0c */ /* 0x000fe20003f05300 */
[----:B------:R-:W-:-:S12]  /*0890*/  IMAD.MOV.U32 R57, RZ, RZ, 0x10 ;  /* 0x00000010ff397424 */ /* 0x000fd800078e00ff */
[----:B------:R-:W-:-:S04]  /*08a0*/  @P0 LEA R2, P2, R56, c[0x0][0x218], 0x4 ;  /* 0x0000860038020a11 */ /* 0x000fc800078420ff */
[C---:B------:R-:W-:Y:S01]  /*08b0*/  @P0 LEA.HI.X R3, R56.reuse, c[0x0][0x21c], RZ, 0x4, P2 ;  /* 0x0000870038030a11 */ /* 0x040fe200010f24ff */
[----:B------:R-:W-:-:S04]  /*08c0*/  IMAD.WIDE.U32 R56, R56, R57, c[0x0][0x1b0] ;  /* 0x00006c0038387625 */ /* 0x000fc800078e0039 */
[----:B------:R0:W5:Y:S04]  /*08d0*/  @P0 LDG.E.128 R60, [R2.64] ;  /* 0x00000004023c0981 */ /* 0x000168000c1e1d00 */
[----:B------:R-:W5:Y:S01]  /*08e0*/  LDG.E.128 R56, [R56.64] ;  /* 0x0000000438387981 */ /* 0x000f62000c1e1d00 */
[----:B------:R-:W-:Y:S01]  /*08f0*/  @!P0 CS2R R60, SRZ ;  /* 0x00000000003c8805 */ /* 0x000fe2000001ff00 */
[----:B------:R-:W-:Y:S02]  /*0900*/  @!P0 CS2R R62, SRZ ;  /* 0x00000000003e8805 */ /* 0x000fe4000001ff00 */
.L_x_589:
[----:B0-----:R-:W-:Y:S05]  /*0910*/  BSYNC B0 ;  /* 0x0000000000007941 */ /* 0x001fea0003800000 */
.L_x_588:
        /* <DEDUP_REMOVED lines=8> */
[--C-:B------:R-:W-:Y:S02]  /*09a0*/  PRMT R35, RZ, 0x5410, R15.reuse ;  /* 0x00005410ff237816 */ /* 0x100fe4000000000f */
[----:B------:R-:W-:Y:S02]  /*09b0*/  PRMT R34, RZ, 0x7610, R15 ;  /* 0x00007610ff227816 */ /* 0x000fe4000000000f */
[--C-:B------:R-:W-:Y:S02]  /*09c0*/  PRMT R16, RZ, 0x5410, R8.reuse ;  /* 0x00005410ff107816 */ /* 0x100fe40000000008 */
[----:B------:R-:W-:-:S02]  /*09d0*/  PRMT R17, RZ, 0x7610, R8 ;  /* 0x00007610ff117816 */ /* 0x000fc40000000008 */
[--C-:B------:R-:W-:Y:S02]  /*09e0*/  PRMT R14, RZ, 0x5410, R9.reuse ;  /* 0x00005410ff0e7816 */ /* 0x100fe40000000009 */
        /* <DEDUP_REMOVED lines=71> */
[----:B------:R-:W-:Y:S02]  /*0e60*/  PRMT R42, RZ, 0x5410, R43 ;  /* 0x00005410ff2a7816 */ /* 0x000fe4000000002b */
[----:B------:R-:W-:Y:S02]  /*0e70*/  PRMT R26, RZ, 0x5410, R27 ;  /* 0x00005410ff1a7816 */ /* 0x000fe4000000001b */
[----:B------:R-:W-:Y:S02]  /*0e80*/  PRMT R10, RZ, 0x5410, R11 ;  /* 0x00005410ff0a7816 */ /* 0x000fe4000000000b */
[----:B------:R-:W-:Y:S02]  /*0e90*/  PRMT R83, RZ, 0x5410, R84 ;  /* 0x00005410ff537816 */ /* 0x000fe40000000054 */
        /* <DEDUP_REMOVED lines=46> */
.L_x_881:
        /* <DEDUP_REMOVED lines=12> */
[C---:B------:R-:W-:Y:S02]  /*1240*/  @P3 LEA.HI.X R215, R149.reuse, c[0x0][0x17c], RZ, 0x4, P2 ;  /* 0x00005f0095d73a11 */ /* 0x040fe400010f24ff */
[----:B------:R-:W-:Y:S01]  /*1250*/  ISETP.NE.U32.AND P2, PT, RZ, c[0x0][0x180], PT ;  /* 0x00006000ff007a0c */ /* 0x000fe20003f45070 */
[----:B------:R-:W-:Y:S02]  /*1260*/  IMAD.MOV.U32 R68, RZ, RZ, 0x10 ;  /* 0x00000010ff447424 */ /* 0x000fe400078e00ff */
[----:B------:R0:W5:Y:S01]  /*1270*/  @P3 LDG.E.128 R64, [R214.64] ;  /* 0x00000004d6403981 */ /* 0x000162000c1e1d00 */
[----:B------:R-:W-:Y:S01]  /*1280*/  ISETP.NE.AND.EX P2, PT, RZ, c[0x0][0x184], PT, P2 ;  /* 0x00006100ff007a0c */ /* 0x000fe20003f45320 */
[----:B------:R-:W-:-:S06]  /*1290*/  IMAD.WIDE.U32 R68, R149, R68, c[0x0][0x170] ;  /* 0x00005c0095447625 */ /* 0x000fcc00078e0044 */
[----:B------:R-:W2:Y:S06]  /*12a0*/  LDG.E.128 R68, [R68.64] ;  /* 0x0000000444447981 */ /* 0x000eac000c1e1d00 */
[----:B------:R-:W-:-:S04]  /*12b0*/  @P2 LEA R194, P4, R149, c[0x0][0x180], 0x4 ;  /* 0x0000600095c22a11 */ /* 0x000fc800078820ff */
[----:B------:R-:W-:-:S05]  /*12c0*/  @P2 LEA.HI.X R195, R149, c[0x0][0x184], RZ, 0x4, P4 ;  /* 0x0000610095c32a11 */ /* 0x000fca00020f24ff */
        /* <DEDUP_REMOVED lines=10> */
.L_x_593:
[----:B-----5:R-:W-:-:S05]  /*1370*/  PRMT R157, RZ, 0x5410, R60 ;  /* 0x00005410ff9d7816 */ /* 0x020fca000000003c */
[----:B------:R-:W-:Y:S01]  /*1380*/  FADD.FTZ R148, R157, R148 ;  /* 0x000000949d947221 */ /* 0x000fe20000010000 */
[----:B------:R-:W-:Y:S05]  /*1390*/  BRA `(.L_x_594) ;  /* 0x0000004000007947 */ /* 0x000fea0003800000 */
.L_x_592:
[----:B0----5:R-:W-:-:S05]  /*13a0*/  PRMT R157, RZ, 0x5410, R64 ;  /* 0x00005410ff9d7816 */ /* 0x021fca0000000040 */
[----:B------:R-:W-:Y:S01]  /*13b0*/  FADD.FTZ R148, R157, R148 ;  /* 0x000000949d947221 */ /* 0x000fe20000010000 */
[----:B------:R-:W-:-:S05]  /*13c0*/  @P2 PRMT R157, RZ, 0x5410, R60 ;  /* 0x00005410ff9d2816 */ /* 0x000fca000000003c */
[----:B------:R-:W-:-:S05]  /*13d0*/  @P2 FADD.FTZ R148, R157, R148 ;  /* 0x000000949d942221 */ /* 0x000fca0000010000 */
.L_x_594:
[----:B------:R-:W-:-:S04]  /*13e0*/  F2FP.BF16.PACK_AB R157, RZ, R148 ;  /* 0x00000094ff9d723e */ /* 0x000fc800000010ff */
[----:B------:R-:W-:Y:S02]  /*13f0*/  PRMT R56, R157, 0x7610, R56 ;  /* 0x000076109d387816 */ /* 0x000fe40000000038 */
.L_x_595:
[----:B------:R-:W-:Y:S01]  /*1400*/  PRMT R158, RZ, 0x7610, R68 ;  /* 0x00007610ff9e7816 */ /* 0x000fe20000000044 */
[----:B------:R-:W-:Y:S05]  /*1410*/  @P3 BRA `(.L_x_596) ;  /* 0x0000008000003947 */ /* 0x000fea0003800000 */
[----:B------:R-:W-:-:S04]  /*1420*/  ISETP.NE.U32.AND P4, PT, RZ, c[0x0][0x180], PT ;  /* 0x00006000ff007a0c */ /* 0x000fc80003f85070 */
[----:B------:R-:W-:-:S13]  /*1430*/  ISETP.NE.AND.EX P4, PT, RZ, c[0x0][0x184], PT, P4 ;  /* 0x00006100ff007a0c */ /* 0x000fda0003f85340 */
[----:B------:R-:W-:Y:S05]  /*1440*/  @P4 BRA `(.L_x_597) ;  /* 0x0000002000004947 */ /* 0x000fea0003800000 */
[----:B------:R-:W-:Y:S05]  /*1450*/  @P0 BRA `(.L_x_598) ;  /* 0x0000008000000947 */ /* 0x000fea0003800000 */
[----:B------:R-:W-:Y:S05]  /*1460*/  BRA `(.L_x_599) ;  /* 0x0000009000007947 */ /* 0x000fea0003800000 */
.L_x_597:
[----:B-----5:R-:W-:-:S05]  /*1470*/  PRMT R157, RZ, 0x7610, R60 ;  /* 0x00007610ff9d7816 */ /* 0x020fca000000003c */
[----:B------:R-:W-:Y:S01]  /*1480*/  FADD.FTZ R158, R157, R158 ;  /* 0x0000009e9d9e7221 */ /* 0x000fe20000010000 */
[----:B------:R-:W-:Y:S05]  /*1490*/  BRA `(.L_x_598) ;  /* 0x0000004000007947 */ /* 0x000fea0003800000 */
.L_x_596:
[----:B-----5:R-:W-:-:S05]  /*14a0*/  PRMT R157, RZ, 0x7610, R64 ;  /* 0x00007610ff9d7816 */ /* 0x020fca0000000040 */
[----:B------:R-:W-:Y:S01]  /*14b0*/  FADD.FTZ R158, R157, R158 ;  /* 0x0000009e9d9e7221 */ /* 0x000fe20000010000 */
[----:B------:R-:W-:-:S05]  /*14c0*/  @P2 PRMT R157, RZ, 0x7610, R60 ;  /* 0x00007610ff9d2816 */ /* 0x000fca000000003c */
[----:B------:R-:W-:-:S05]  /*14d0*/  @P2 FADD.FTZ R158, R157, R158 ;  /* 0x0000009e9d9e2221 */ /* 0x000fca0000010000 */
.L_x_598:
[----:B------:R-:W-:-:S04]  /*14e0*/  F2FP.BF16.PACK_AB R68, RZ, R158 ;  /* 0x0000009eff44723e */ /* 0x000fc800000010ff */
[----:B------:R-:W-:Y:S02]  /*14f0*/  PRMT R56, R56, 0x5410, R68 ;  /* 0x0000541038387816 */ /* 0x000fe40000000044 */
.L_x_599:
[----:B------:R-:W-:Y:S01]  /*1500*/  PRMT R157, RZ, 0x5410, R69 ;  /* 0x00005410ff9d7816 */ /* 0x000fe20000000045 */
[----:B------:R-:W-:Y:S05]  /*1510*/  @P3 BRA `(.L_x_600) ;  /* 0x0000008000003947 */ /* 0x000fea0003800000 */
[----:B------:R-:W-:-:S04]  /*1520*/  ISETP.NE.U32.AND P4, PT, RZ, c[0x0][0x180], PT ;  /* 0x00006000ff007a0c */ /* 0x000fc80003f85070 */
[----:B------:R-:W-:-:S13]  /*1530*/  ISETP.NE.AND.EX P4, PT, RZ, c[0x0][0x184], PT, P4 ;  /* 0x00006100ff007a0c */ /* 0x000fda0003f85340 */
[----:B------:R-:W-:Y:S05]  /*1540*/  @P4 BRA `(.L_x_601) ;  /* 0x0000002000004947 */ /* 0x000fea0003800000 */
[----:B------:R-:W-:Y:S05]  /*1550*/  @P0 BRA `(.L_x_602) ;  /* 0x0000008000000947 */ /* 0x000fea0003800000 */
[----:B------:R-:W-:Y:S05]  /*1560*/  BRA `(.L_x_603) ;  /* 0x0000009000007947 */ /* 0x000fea0003800000 */
.L_x_601:
[----:B-----5:R-:W-:-:S05]  /*1570*/  PRMT R68, RZ, 0x5410, R61 ;  /* 0x00005410ff447816 */ /* 0x020fca000000003d */
[----:B------:R-:W-:Y:S01]  /*1580*/  FADD.FTZ R157, R68, R157 ;  /* 0x0000009d449d7221 */ /* 0x000fe20000010000 */
[----:B------:R-:W-:Y:S05]  /*1590*/  BRA `(.L_x_602) ;  /* 0x0000004000007947 */ /* 0x000fea0003800000 */
.L_x_600:
[----:B-----5:R-:W-:-:S05]  /*15a0*/  PRMT R68, RZ, 0x5410, R65 ;  /* 0x00005410ff447816 */ /* 0x020fca0000000041 */
[----:B------:R-:W-:Y:S01]  /*15b0*/  FADD.FTZ R157, R68, R157 ;  /* 0x0000009d449d7221 */ /* 0x000fe20000010000 */
[----:B------:R-:W-:-:S05]  /*15c0*/  @P2 PRMT R68, RZ, 0x5410, R61 ;  /* 0x00005410ff442816 */ /* 0x000fca000000003d */
[----:B------:R-:W-:-:S05]  /*15d0*/  @P2 FADD.FTZ R157, R68, R157 ;  /* 0x0000009d449d2221 */ /* 0x000fca0000010000 */
.L_x_602:
[----:B------:R-:W-:-:S04]  /*15e0*/  F2FP.BF16.PACK_AB R68, RZ, R157 ;  /* 0x0000009dff44723e */ /* 0x000fc800000010ff */
[----:B------:R-:W-:Y:S02]  /*15f0*/  PRMT R57, R68, 0x7610, R57 ;  /* 0x0000761044397816 */ /* 0x000fe40000000039 */
.L_x_603:
[----:B------:R-:W-:Y:S01]  /*1600*/  PRMT R174, RZ, 0x7610, R69 ;  /* 0x00007610ffae7816 */ /* 0x000fe20000000045 */
[----:B------:R-:W-:Y:S05]  /*1610*/  @P3 BRA `(.L_x_604) ;  /* 0x0000008000003947 */ /* 0x000fea0003800000 */
[----:B------:R-:W-:-:S04]  /*1620*/  ISETP.NE.U32.AND P4, PT, RZ, c[0x0][0x180], PT ;  /* 0x00006000ff007a0c */ /* 0x000fc80003f85070 */
[----:B------:R-:W-:-:S13]  /*1630*/  ISETP.NE.AND.EX P4, PT, RZ, c[0x0][0x184], PT, P4 ;  /* 0x00006100ff007a0c */ /* 0x000fda0003f85340 */
[----:B------:R-:W-:Y:S05]  /*1640*/  @P4 BRA `(.L_x_605) ;  /* 0x0000002000004947 */ /* 0x000fea0003800000 */
[----:B------:R-:W-:Y:S05]  /*1650*/  @P0 BRA `(.L_x_606) ;  /* 0x0000008000000947 */ /* 0x000fea0003800000 */
[----:B------:R-:W-:Y:S05]  /*1660*/  BRA `(.L_x_607) ;  /* 0x0000009000007947 */ /* 0x000fea0003800000 */
.L_x_605:
[----:B-----5:R-:W-:-:S05]  /*1670*/  PRMT R69, RZ, 0x7610, R61 ;  /* 0x00007610ff457816 */ /* 0x020fca000000003d */
[----:B------:R-:W-:Y:S01]  /*1680*/  FADD.FTZ R174, R69, R174 ;  /* 0x000000ae45ae7221 */ /* 0x000fe20000010000 */
[----:B------:R-:W-:Y:S05]  /*1690*/  BRA `(.L_x_606) ;  /* 0x0000004000007947 */ /* 0x000fea0003800000 */
.L_x_604:
[----:B-----5:R-:W-:-:S05]  /*16a0*/  PRMT R69, RZ, 0x7610, R65 ;  /* 0x00007610ff457816 */ /* 0x020fca0000000041 */
[----:B------:R-:W-:Y:S01]  /*16b0*/  FADD.FTZ R174, R69, R174 ;  /* 0x000000ae45ae7221 */ /* 0x000fe20000010000 */
[----:B------:R-:W-:-:S05]  /*16c0*/  @P2 PRMT R69, RZ, 0x7610, R61 ;  /* 0x00007610ff452816 */ /* 0x000fca000000003d */
[----:B------:R-:W-:-:S05]  /*16d0*/  @P2 FADD.FTZ R174, R69, R174 ;  /* 0x000000ae45ae2221 */ /* 0x000fca0000010000 */
.L_x_606:
[----:B------:R-:W-:-:S04]  /*16e0*/  F2FP.BF16.PACK_AB R68, RZ, R174 ;  /* 0x000000aeff44723e */ /* 0x000fc800000010ff */
[----:B------:R-:W-:Y:S02]  /*16f0*/  PRMT R57, R57, 0x5410, R68 ;  /* 0x0000541039397816 */ /* 0x000fe40000000044 */
.L_x_607:
[----:B------:R-:W-:Y:S01]  /*1700*/  PRMT R173, RZ, 0x5410, R70 ;  /* 0x00005410ffad7816 */ /* 0x000fe20000000046 */
[----:B------:R-:W-:Y:S05]  /*1710*/  @P3 BRA `(.L_x_608) ;  /* 0x0000008000003947 */ /* 0x000fea0003800000 */
[----:B------:R-:W-:-:S04]  /*1720*/  ISETP.NE.U32.AND P4, PT, RZ, c[0x0][0x180], PT ;  /* 0x00006000ff007a0c */ /* 0x000fc80003f85070 */
[----:B------:R-:W-:-:S13]  /*1730*/  ISETP.NE.AND.EX P4, PT, RZ, c[0x0][0x184], PT, P4 ;  /* 0x00006100ff007a0c */ /* 0x000fda0003f85340 */
[----:B------:R-:W-:Y:S05]  /*1740*/  @P4 BRA `(.L_x_609) ;  /* 0x0000002000004947 */ /* 0x000fea0003800000 */
[----:B------:R-:W-:Y:S05]  /*1750*/  @P0 BRA `(.L_x_610) ;  /* 0x0000008000000947 */ /* 0x000fea0003800000 */
[----:B------:R-:W-:Y:S05]  /*1760*/  BRA `(.L_x_611) ;  /* 0x0000009000007947 */ /* 0x000fea0003800000 */
.L_x_609:
[----:B-----5:R-:W-:-:S05]  /*1770*/  PRMT R68, RZ, 0x5410, R62 ;  /* 0x00005410ff447816 */ /* 0x020fca000000003e */
[----:B------:R-:W-:Y:S01]  /*1780*/  FADD.FTZ R173, R68, R173 ;  /* 0x000000ad44ad7221 */ /* 0x000fe20000010000 */
[----:B------:R-:W-:Y:S05]  /*1790*/  BRA `(.L_x_610) ;  /* 0x0000004000007947 */ /* 0x000fea0003800000 */
.L_x_608:
[----:B-----5:R-:W-:-:S05]  /*17a0*/  PRMT R68, RZ, 0x5410, R66 ;  /* 0x00005410ff447816 */ /* 0x020fca0000000042 */
[----:B------:R-:W-:Y:S01]  /*17b0*/  FADD.FTZ R173, R68, R173 ;  /* 0x000000ad44ad7221 */ /* 0x000fe20000010000 */
[----:B------:R-:W-:-:S05]  /*17c0*/  @P2 PRMT R68, RZ, 0x5410, R62 ;  /* 0x00005410ff442816 */ /* 0x000fca000000003e */
[----:B------:R-:W-:-:S05]  /*17d0*/  @P2 FADD.FTZ R173, R68, R173 ;  /* 0x000000ad44ad2221 */ /* 0x000fca0000010000 */
.L_x_610:
[----:B------:R-:W-:-:S04]  /*17e0*/  F2FP.BF16.PACK_AB R68, RZ, R173 ;  /* 0x000000adff44723e */ /* 0x000fc800000010ff */
[----:B------:R-:W-:Y:S02]  /*17f0*/  PRMT R58, R68, 0x7610, R58 ;  /* 0x00007610443a7816 */ /* 0x000fe4000000003a */
.L_x_611:
[----:B------:R-:W-:Y:S01]  /*1800*/  PRMT R195, RZ, 0x7610, R70 ;  /* 0x00007610ffc37816 */ /* 0x000fe20000000046 */
[----:B------:R-:W-:Y:S05]  /*1810*/  @P3 BRA `(.L_x_612) ;  /* 0x0000008000003947 */ /* 0x000fea0003800000 */
[----:B------:R-:W-:-:S04]  /*1820*/  ISETP.NE.U32.AND P4, PT, RZ, c[0x0][0x180], PT ;  /* 0x00006000ff007a0c */ /* 0x000fc80003f85070 */
[----:B------:R-:W-:-:S13]  /*1830*/  ISETP.NE.AND.EX P4, PT, RZ, c[0x0][0x184], PT, P4 ;  /* 0x00006100ff007a0c */ /* 0x000fda0003f85340 */
[----:B------:R-:W-:Y:S05]  /*1840*/  @P4 BRA `(.L_x_613) ;  /* 0x0000002000004947 */ /* 0x000fea0003800000 */
[----:B------:R-:W-:Y:S05]  /*1850*/  @P0 BRA `(.L_x_614) ;  /* 0x0000008000000947 */ /* 0x000fea0003800000 */
[----:B------:R-:W-:Y:S05]  /*1860*/  BRA `(.L_x_615) ;  /* 0x0000009000007947 */ /* 0x000fea0003800000 */
.L_x_613:
[----:B-----5:R-:W-:-:S05]  /*1870*/  PRMT R68, RZ, 0x7610, R62 ;  /* 0x00007610ff447816 */ /* 0x020fca000000003e */
[----:B------:R-:W-:Y:S01]  /*1880*/  FADD.FTZ R195, R68, R195 ;  /* 0x000000c344c37221 */ /* 0x000fe20000010000 */
[----:B------:R-:W-:Y:S05]  /*1890*/  BRA `(.L_x_614) ;  /* 0x0000004000007947 */ /* 0x000fea0003800000 */
.L_x_612:
[----:B-----5:R-:W-:-:S05]  /*18a0*/  PRMT R68, RZ, 0x7610, R66 ;  /* 0x00007610ff447816 */ /* 0x020fca0000000042 */
[----:B------:R-:W-:Y:S01]  /*18b0*/  FADD.FTZ R195, R68, R195 ;  /* 0x000000c344c37221 */ /* 0x000fe20000010000 */
[----:B------:R-:W-:-:S05]  /*18c0*/  @P2 PRMT R68, RZ, 0x7610, R62 ;  /* 0x00007610ff442816 */ /* 0x000fca000000003e */
[----:B------:R-:W-:-:S05]  /*18d0*/  @P2 FADD.FTZ R195, R68, R195 ;  /* 0x000000c344c32221 */ /* 0x000fca0000010000 */
.L_x_614:
[----:B------:R-:W-:-:S04]  /*18e0*/  F2FP.BF16.PACK_AB R68, RZ, R195 ;  /* 0x000000c3ff44723e */ /* 0x000fc800000010ff */
[----:B------:R-:W-:Y:S02]  /*18f0*/  PRMT R58, R58, 0x5410, R68 ;  /* 0x000054103a3a7816 */ /* 0x000fe40000000044 */
.L_x_615:
[----:B------:R-:W-:Y:S01]  /*1900*/  PRMT R194, RZ, 0x5410, R71 ;  /* 0x00005410ffc27816 */ /* 0x000fe20000000047 */
[----:B------:R-:W-:Y:S05]  /*1910*/  @P3 BRA `(.L_x_616) ;  /* 0x0000008000003947 */ /* 0x000fea0003800000 */
[----:B------:R-:W-:-:S04]  /*1920*/  ISETP.NE.U32.AND P4, PT, RZ, c[0x0][0x180], PT ;  /* 0x00006000ff007a0c */ /* 0x000fc80003f85070 */
[----:B------:R-:W-:-:S13]  /*1930*/  ISETP.NE.AND.EX P4, PT, RZ, c[0x0][0x184], PT, P4 ;  /* 0x00006100ff007a0c */ /* 0x000fda0003f85340 */
[----:B------:R-:W-:Y:S05]  /*1940*/  @P4 BRA `(.L_x_617) ;  /* 0x0000002000004947 */ /* 0x000fea0003800000 */
[----:B------:R-:W-:Y:S05]  /*1950*/  @P0 BRA `(.L_x_618) ;  /* 0x0000008000000947 */ /* 0x000fea0003800000 */
[----:B------:R-:W-:Y:S05]  /*1960*/  BRA `(.L_x_619) ;  /* 0x0000009000007947 */ /* 0x000fea0003800000 */
.L_x_617:
[----:B-----5:R-:W-:-:S05]  /*1970*/  PRMT R69, RZ, 0x5410, R63 ;  /* 0x00005410ff457816 */ /* 0x020fca000000003f */
[----:B------:R-:W-:Y:S01]  /*1980*/  FADD.FTZ R194, R69, R194 ;  /* 0x000000c245c27221 */ /* 0x000fe20000010000 */
[----:B------:R-:W-:Y:S05]  /*1990*/  BRA `(.L_x_618) ;  /* 0x0000004000007947 */ /* 0x000fea0003800000 */
.L_x_616:
[----:B-----5:R-:W-:-:S05]  /*19a0*/  PRMT R69, RZ, 0x5410, R67 ;  /* 0x00005410ff457816 */ /* 0x020fca0000000043 */
[----:B------:R-:W-:Y:S01]  /*19b0*/  FADD.FTZ R194, R69, R194 ;  /* 0x000000c245c27221 */ /* 0x000fe20000010000 */
[----:B------:R-:W-:-:S05]  /*19c0*/  @P2 PRMT R69, RZ, 0x5410, R63 ;  /* 0x00005410ff452816 */ /* 0x000fca000000003f */
[----:B------:R-:W-:-:S05]  /*19d0*/  @P2 FADD.FTZ R194, R69, R194 ;  /* 0x000000c245c22221 */ /* 0x000fca0000010000 */
.L_x_618:
[----:B------:R-:W-:-:S04]  /*19e0*/  F2FP.BF16.PACK_AB R68, RZ, R194 ;  /* 0x000000c2ff44723e */ /* 0x000fc800000010ff */
[----:B------:R-:W-:Y:S02]  /*19f0*/  PRMT R59, R68, 0x7610, R59 ;  /* 0x00007610443b7816 */ /* 0x000fe4000000003b */
.L_x_619:
[----:B------:R-:W-:Y:S01]  /*1a00*/  PRMT R205, RZ, 0x7610, R71 ;  /* 0x00007610ffcd7816 */ /* 0x000fe20000000047 */
[----:B------:R-:W-:Y:S05]  /*1a10*/  @P3 BRA `(.L_x_620) ;  /* 0x0000008000003947 */ /* 0x000fea0003800000 */
[----:B------:R-:W-:-:S04]  /*1a20*/  ISETP.NE.U32.AND P2, PT, RZ, c[0x0][0x180], PT ;  /* 0x00006000ff007a0c */ /* 0x000fc80003f45070 */
[----:B------:R-:W-:-:S13]  /*1a30*/  ISETP.NE.AND.EX P2, PT, RZ, c[0x0][0x184], PT, P2 ;  /* 0x00006100ff007a0c */ /* 0x000fda0003f45320 */
[----:B------:R-:W-:Y:S05]  /*1a40*/  @P2 BRA `(.L_x_621) ;  /* 0x0000002000002947 */ /* 0x000fea0003800000 */
[----:B------:R-:W-:Y:S05]  /*1a50*/  @P0 BRA `(.L_x_622) ;  /* 0x0000008000000947 */ /* 0x000fea0003800000 */
[----:B------:R-:W-:Y:S05]  /*1a60*/  BRA `(.L_x_623) ;  /* 0x0000009000007947 */ /* 0x000fea0003800000 */
.L_x_621:
[----:B-----5:R-:W-:-:S05]  /*1a70*/  PRMT R68, RZ, 0x7610, R63 ;  /* 0x00007610ff447816 */ /* 0x020fca000000003f */
[----:B------:R-:W-:Y:S01]  /*1a80*/  FADD.FTZ R205, R68, R205 ;  /* 0x000000cd44cd7221 */ /* 0x000fe20000010000 */
[----:B------:R-:W-:Y:S05]  /*1a90*/  BRA `(.L_x_622) ;  /* 0x0000004000007947 */ /* 0x000fea0003800000 */
.L_x_620:
[----:B-----5:R-:W-:-:S05]  /*1aa0*/  PRMT R68, RZ, 0x7610, R67 ;  /* 0x00007610ff447816 */ /* 0x020fca0000000043 */
[----:B------:R-:W-:Y:S01]  /*1ab0*/  FADD.FTZ R205, R68, R205 ;  /* 0x000000cd44cd7221 */ /* 0x000fe20000010000 */
[----:B------:R-:W-:-:S05]  /*1ac0*/  @P2 PRMT R68, RZ, 0x7610, R63 ;  /* 0x00007610ff442816 */ /* 0x000fca000000003f */
[----:B------:R-:W-:-:S05]  /*1ad0*/  @P2 FADD.FTZ R205, R68, R205 ;  /* 0x000000cd44cd2221 */ /* 0x000fca0000010000 */
.L_x_622:
[----:B------:R-:W-:-:S04]  /*1ae0*/  F2FP.BF16.PACK_AB R68, RZ, R205 ;  /* 0x000000cdff44723e */ /* 0x000fc800000010ff */
[----:B------:R-:W-:Y:S02]  /*1af0*/  PRMT R59, R59, 0x5410, R68 ;  /* 0x000054103b3b7816 */ /* 0x000fe40000000044 */
.L_x_623:
[C---:B------:R-:W-:Y:S02]  /*1b00*/  @P0 LEA R68, P2, R149.reuse, c[0x0][0x188], 0x4 ;  /* 0x0000620095440a11 */ /* 0x040fe400078420ff */
[C---:B------:R-:W-:Y:S02]  /*1b10*/  IADD3 R214, R149.reuse, 0x20, RZ ;  /* 0x0000002095d67810 */ /* 0x040fe40007ffe0ff */
[----:B------:R-:W-:-:S05]  /*1b20*/  @P0 LEA.HI.X R69, R149, c[0x0][0x18c], RZ, 0x4, P2 ;  /* 0x0000630095450a11 */ /* 0x000fca00010f24ff */
[----:B------:R0:W-:Y:S04]  /*1b30*/  @P0 STG.E.128 [R68.64], R56 ;  /* 0x0000003844000986 */ /* 0x0001e8000c101d04 */
.L_x_591:
[----:B------:R-:W-:Y:S05]  /*1b40*/  BSYNC B0 ;  /* 0x0000000000007941 */ /* 0x000fea0003800000 */
.L_x_590:
[----:B------:R-:W-:Y:S01]  /*1b50*/  ISETP.GE.U32.AND P2, PT, R51, 0x40, PT ;  /* 0x000000403300780c */ /* 0x000fe20003f46070 */
[----:B------:R-:W-:-:S12]  /*1b60*/  BSSY B0, `(.L_x_624) ;  /* 0x0000095000007945 */ /* 0x000fd80003800000 */
[----:B------:R-:W-:Y:S05]  /*1b70*/  @!P2 BRA `(.L_x_625) ;  /* 0x000009300000a947 */ /* 0x000fea0003800000 */
[----:B------:R-:W-:-:S04]  /*1b80*/  ISETP.NE.U32.AND P3, PT, RZ, c[0x0][0x178], PT ;  /* 0x00005e00ff007a0c */ /* 0x000fc80003f65070 */
[----:B------:R-:W-:-:S13]  /*1b90*/  ISETP.NE.AND.EX P3, PT, RZ, c[0x0][0x17c], PT, P3 ;  /* 0x00005f00ff007a0c */ /* 0x000fda0003f65330 */
[----:B------:R-:W-:-:S04]  /*1ba0*/  @P3 LEA R216, P2, R214, c[0x0][0x178], 0x4 ;  /* 0x00005e00d6d83a11 */ /* 0x000fc800078420ff */
[C---:B------:R-:W-:Y:S02]  /*1bb0*/  @P3 LEA.HI.X R217, R214.reuse, c[0x0][0x17c], RZ, 0x4, P2 ;  /* 0x00005f00d6d93a11 */ /* 0x040fe400010f24ff */
[----:B------:R-:W-:Y:S01]  /*1bc0*/  ISETP.NE.U32.AND P2, PT, RZ, c[0x0][0x180], PT ;  /* 0x00006000ff007a0c */ /* 0x000fe20003f45070 */
[----:B0-----:R-:W-:Y:S02]  /*1bd0*/  IMAD.MOV.U32 R69, RZ, RZ, 0x10 ;  /* 0x00000010ff457424 */ /* 0x001fe400078e00ff */
[----:B-----5:R0:W5:Y:S01]  /*1be0*/  @P3 LDG.E.128 R64, [R216.64] ;  /* 0x00000004d8403981 */ /* 0x020162000c1e1d00 */
        /* <DEDUP_REMOVED lines=15> */
.L_x_627:
[----:B-----5:R-:W-:-:S05]  /*1ce0*/  PRMT R160, RZ, 0x5410, R60 ;  /* 0x00005410ffa07816 */ /* 0x020fca000000003c */
[----:B------:R-:W-:Y:S01]  /*1cf0*/  FADD.FTZ R147, R160, R147 ;  /* 0x00000093a0937221 */ /* 0x000fe20000010000 */
[----:B------:R-:W-:Y:S05]  /*1d00*/  BRA `(.L_x_628) ;  /* 0x0000004000007947 */ /* 0x000fea0003800000 */
.L_x_626:
[----:B0----5:R-:W-:-:S05]  /*1d10*/  PRMT R160, RZ, 0x5410, R64 ;  /* 0x00005410ffa07816 */ /* 0x021fca0000000040 */
[----:B------:R-:W-:Y:S01]  /*1d20*/  FADD.FTZ R147, R160, R147 ;  /* 0x00000093a0937221 */ /* 0x000fe20000010000 */
[----:B------:R-:W-:-:S05]  /*1d30*/  @P2 PRMT R160, RZ, 0x5410, R60 ;  /* 0x00005410ffa02816 */ /* 0x000fca000000003c */
[----:B------:R-:W-:-:S05]  /*1d40*/  @P2 FADD.FTZ R147, R160, R147 ;  /* 0x00000093a0932221 */ /* 0x000fca0000010000 */
.L_x_628:
[----:B------:R-:W-:-:S04]  /*1d50*/  F2FP.BF16.PACK_AB R159, RZ, R147 ;  /* 0x00000093ff9f723e */ /* 0x000fc800000010ff */
[----:B------:R-:W-:Y:S02]  /*1d60*/  PRMT R56, R159, 0x7610, R56 ;  /* 0x000076109f387816 */ /* 0x000fe40000000038 */
.L_x_629:
[----:B------:R-:W-:Y:S01]  /*1d70*/  PRMT R159, RZ, 0x7610, R68 ;  /* 0x00007610ff9f7816 */ /* 0x000fe20000000044 */
[----:B------:R-:W-:Y:S05]  /*1d80*/  @P3 BRA `(.L_x_630) ;  /* 0x0000008000003947 */ /* 0x000fea0003800000 */
[----:B------:R-:W-:-:S04]  /*1d90*/  ISETP.NE.U32.AND P4, PT, RZ, c[0x0][0x180], PT ;  /* 0x00006000ff007a0c */ /* 0x000fc80003f85070 */
[----:B------:R-:W-:-:S13]  /*1da0*/  ISETP.NE.AND.EX P4, PT, RZ, c[0x0][0x184], PT, P4 ;  /* 0x00006100ff007a0c */ /* 0x000fda0003f85340 */
[----:B------:R-:W-:Y:S05]  /*1db0*/  @P4 BRA `(.L_x_631) ;  /* 0x0000002000004947 */ /* 0x000fea0003800000 */
[----:B------:R-:W-:Y:S05]  /*1dc0*/  @P0 BRA `(.L_x_632) ;  /* 0x0000008000000947 */ /* 0x000fea0003800000 */
[----:B------:R-:W-:Y:S05]  /*1dd0*/  BRA `(.L_x_633) ;  /* 0x0000009000007947 */ /* 0x000fea0003800000 */
.L_x_631:
[----:B-----5:R-:W-:-:S05]  /*1de0*/  PRMT R68, RZ, 0x7610, R60 ;  /* 0x00007610ff447816 */ /* 0x020fca000000003c */
[----:B------:R-:W-:Y:S01]  /*1df0*/  FADD.FTZ R159, R68, R159 ;  /* 0x0000009f449f7221 */ /* 0x000fe20000010000 */
[----:B------:R-:W-:Y:S05]  /*1e00*/  BRA `(.L_x_632) ;  /* 0x0000004000007947 */ /* 0x000fea0003800000 */
.L_x_630:
[----:B-----5:R-:W-:-:S05]  /*1e10*/  PRMT R68, RZ, 0x7610, R64 ;  /* 0x00007610ff447816 */ /* 0x020fca0000000040 */
[----:B------:R-:W-:Y:S01]  /*1e20*/  FADD.FTZ R159, R68, R159 ;  /* 0x0000009f449f7221 */ /* 0x000fe20000010000 */
[----:B------:R-:W-:-:S05]  /*1e30*/  @P2 PRMT R68, RZ, 0x7610, R60 ;  /* 0x00007610ff442816 */ /* 0x000fca000000003c */
[----:B------:R-:W-:-:S05]  /*1e40*/  @P2 FADD.FTZ R159, R68, R159 ;  /* 0x0000009f449f2221 */ /* 0x000fca0000010000 */
.L_x_632:
[----:B------:R-:W-:-:S04]  /*1e50*/  F2FP.BF16.PACK_AB R68, RZ, R159 ;  /* 0x0000009fff44723e */ /* 0x000fc800000010ff */
[----:B------:R-:W-:Y:S02]  /*1e60*/  PRMT R56, R56, 0x5410, R68 ;  /* 0x0000541038387816 */ /* 0x000fe40000000044 */
.L_x_633:
[----:B------:R-:W-:Y:S01]  /*1e70*/  PRMT R160, RZ, 0x5410, R69 ;  /* 0x00005410ffa07816 */ /* 0x000fe20000000045 */
[----:B------:R-:W-:Y:S05]  /*1e80*/  @P3 BRA `(.L_x_634) ;  /* 0x0000008000003947 */ /* 0x000fea0003800000 */
[----:B------:R-:W-:-:S04]  /*1e90*/  ISETP.NE.U32.AND P4, PT, RZ, c[0x0][0x180], PT ;  /* 0x00006000ff007a0c */ /* 0x000fc80003f85070 */
[----:B------:R-:W-:-:S13]  /*1ea0*/  ISETP.NE.AND.EX P4, PT, RZ, c[0x0][0x184], PT, P4 ;  /* 0x00006100ff007a0c */ /* 0x000fda0003f85340 */
[----:B------:R-:W-:Y:S05]  /*1eb0*/  @P4 BRA `(.L_x_635) ;  /* 0x0000002000004947 */ /* 0x000fea0003800000 */
[----:B------:R-:W-:Y:S05]  /*1ec0*/  @P0 BRA `(.L_x_636) ;  /* 0x0000008000000947 */ /* 0x000fea0003800000 */
[----:B------:R-:W-:Y:S05]  /*1ed0*/  BRA `(.L_x_637) ;  /* 0x0000009000007947 */ /* 0x000fea0003800000 */
.L_x_635:
[----:B-----5:R-:W-:-:S05]  /*1ee0*/  PRMT R175, RZ, 0x5410, R61 ;  /* 0x00005410ffaf7816 */ /* 0x020fca000000003d */
[----:B------:R-:W-:Y:S01]  /*1ef0*/  FADD.FTZ R160, R175, R160 ;  /* 0x000000a0afa07221 */ /* 0x000fe20000010000 */
[----:B------:R-:W-:Y:S05]  /*1f00*/  BRA `(.L_x_636) ;  /* 0x0000004000007947 */ /* 0x000fea0003800000 */
.L_x_634:
[----:B-----5:R-:W-:-:S05]  /*1f10*/  PRMT R175, RZ, 0x5410, R65 ;  /* 0x00005410ffaf7816 */ /* 0x020fca0000000041 */
[----:B------:R-:W-:Y:S01]  /*1f20*/  FADD.FTZ R160, R175, R160 ;  /* 0x000000a0afa07221 */ /* 0x000fe20000010000 */
[----:B------:R-:W-:-:S05]  /*1f30*/  @P2 PRMT R175, RZ, 0x5410, R61 ;  /* 0x00005410ffaf2816 */ /* 0x000fca000000003d */
[----:B------:R-:W-:-:S05]  /*1f40*/  @P2 FADD.FTZ R160, R175, R160 ;  /* 0x000000a0afa02221 */ /* 0x000fca0000010000 */
.L_x_636:
[----:B------:R-:W-:-:S04]  /*1f50*/  F2FP.BF16.PACK_AB R68, RZ, R160 ;  /* 0x000000a0ff44723e */ /* 0x000fc800000010ff */
[----:B------:R-:W-:Y:S02]  /*1f60*/  PRMT R57, R68, 0x7610, R57 ;  /* 0x0000761044397816 */ /* 0x000fe40000000039 */
.L_x_637:
[----:B------:R-:W-:Y:S01]  /*1f70*/  PRMT R175, RZ, 0x7610, R69 ;  /* 0x00007610ffaf7816 */ /* 0x000fe20000000045 */
[----:B------:R-:W-:Y:S05]  /*1f80*/  @P3 BRA `(.L_x_638) ;  /* 0x0000008000003947 */ /* 0x000fea0003800000 */
[----:B------:R-:W-:-:S04]  /*1f90*/  ISETP.NE.U32.AND P4, PT, RZ, c[0x0][0x180], PT ;  /* 0x00006000ff007a0c */ /* 0x000fc80003f85070 */
[----:B------:R-:W-:-:S13]  /*1fa0*/  ISETP.NE.AND.EX P4, PT, RZ, c[0x0][0x184], PT, P4 ;  /* 0x00006100ff007a0c */ /* 0x000fda0003f85340 */
[----:B------:R-:W-:Y:S05]  /*1fb0*/  @P4 BRA `(.L_x_639) ;  /* 0x0000002000004947 */ /* 0x000fea0003800000 */
[----:B------:R-:W-:Y:S05]  /*1fc0*/  @P0 BRA `(.L_x_640) ;  /* 0x0000008000000947 */ /* 0x000fea0003800000 */
[----:B------:R-:W-:Y:S05]  /*1fd0*/  BRA `(.L_x_641) ;  /* 0x0000009000007947 */ /* 0x000fea0003800000 */
.L_x_639:
[----:B-----5:R-:W-:-:S05]  /*1fe0*/  PRMT R68, RZ, 0x7610, R61 ;  /* 0x00007610ff447816 */ /* 0x020fca000000003d */
[----:B------:R-:W-:Y:S01]  /*1ff0*/  FADD.FTZ R175, R68, R175 ;  /* 0x000000af44af7221 */ /* 0x000fe20000010000 */
[----:B------:R-:W-:Y:S05]  /*2000*/  BRA `(.L_x_640) ;  /* 0x0000004000007947 */ /* 0x000fea0003800000 */
.L_x_638:
[----:B-----5:R-:W-:-:S05]  /*2010*/  PRMT R68, RZ, 0x7610, R65 ;  /* 0x00007610ff447816 */ /* 0x020fca0000000041 */
[----:B------:R-:W-:Y:S01]  /*2020*/  FADD.FTZ R175, R68, R175 ;  /* 0x000000af44af7221 */ /* 0x000fe20000010000 */
[----:B------:R-:W-:-:S05]  /*2030*/  @P2 PRMT R68, RZ, 0x7610, R61 ;  /* 0x00007610ff442816 */ /* 0x000fca000000003d */
[----:B------:R-:W-:-:S05]  /*2040*/  @P2 FADD.FTZ R175, R68, R175 ;  /* 0x000000af44af2221 */ /* 0x000fca0000010000 */
.L_x_640:
[----:B------:R-:W-:-:S04]  /*2050*/  F2FP.BF16.PACK_AB R68, RZ, R175 ;  /* 0x000000afff44723e */ /* 0x000fc800000010ff */
[----:B------:R-:W-:Y:S02]  /*2060*/  PRMT R57, R57, 0x5410, R68 ;  /* 0x0000541039397816 */ /* 0x000fe40000000044 */
.L_x_641:
[----:B------:R-:W-:Y:S01]  /*2070*/  PRMT R176, RZ, 0x5410, R70 ;  /* 0x00005410ffb07816 */ /* 0x000fe20000000046 */
[----:B------:R-:W-:Y:S05]  /*2080*/  @P3 BRA `(.L_x_642) ;  /* 0x0000008000003947 */ /* 0x000fea0003800000 */
[----:B------:R-:W-:-:S04]  /*2090*/  ISETP.NE.U32.AND P4, PT, RZ, c[0x0][0x180], PT ;  /* 0x00006000ff007a0c */ /* 0x000fc80003f85070 */
[----:B------:R-:W-:-:S13]  /*20a0*/  ISETP.NE.AND.EX P4, PT, RZ, c[0x0][0x184], PT, P4 ;  /* 0x00006100ff007a0c */ /* 0x000fda0003f85340 */
[----:B------:R-:W-:Y:S05]  /*20b0*/  @P4 BRA `(.L_x_643) ;  /* 0x0000002000004947 */ /* 0x000fea0003800000 */
[----:B------:R-:W-:Y:S05]  /*20c0*/  @P0 BRA `(.L_x_644) ;  /* 0x0000008000000947 */ /* 0x000fea0003800000 */
[----:B------:R-:W-:Y:S05]  /*20d0*/  BRA `(.L_x_645) ;  /* 0x0000009000007947 */ /* 0x000fea0003800000 */
.L_x_643:
[----:B-----5:R-:W-:-:S05]  /*20e0*/  PRMT R69, RZ, 0x5410, R62 ;  /* 0x00005410ff457816 */ /* 0x020fca000000003e */
[----:B------:R-:W-:Y:S01]  /*20f0*/  FADD.FTZ R176, R69, R176 ;  /* 0x000000b045b07221 */ /* 0x000fe20000010000 */
[----:B------:R-:W-:Y:S05]  /*2100*/  BRA `(.L_x_644) ;  /* 0x0000004000007947 */ /* 0x000fea0003800000 */
.L_x_642:
[----:B-----5:R-:W-:-:S05]  /*2110*/  PRMT R69, RZ, 0x5410, R66 ;  /* 0x00005410ff457816 */ /* 0x020fca0000000042 */
[----:B------:R-:W-:Y:S01]  /*2120*/  FADD.FTZ R176, R69, R176 ;  /* 0x000000b045b07221 */ /* 0x000fe20000010000 */
[----:B------:R-:W-:-:S05]  /*2130*/  @P2 PRMT R69, RZ, 0x5410, R62 ;  /* 0x00005410ff452816 */ /* 0x000fca000000003e */
[----:B------:R-:W-:-:S05]  /*2140*/  @P2 FADD.FTZ R176, R69, R176 ;  /* 0x000000b045b02221 */ /* 0x000fca0000010000 */
.L_x_644:
[----:B------:R-:W-:-:S04]  /*2150*/  F2FP.BF16.PACK_AB R68, RZ, R176 ;  /* 0x000000b0ff44723e */ /* 0x000fc800000010ff */
[----:B------:R-:W-:Y:S02]  /*2160*/  PRMT R58, R68, 0x7610, R58 ;  /* 0x00007610443a7816 */ /* 0x000fe4000000003a */
.L_x_645:
[----:B------:R-:W-:Y:S01]  /*2170*/  PRMT R193, RZ, 0x7610, R70 ;  /* 0x00007610ffc17816 */ /* 0x000fe20000000046 */
[----:B------:R-:W-:Y:S05]  /*2180*/  @P3 BRA `(.L_x_646) ;  /* 0x0000008000003947 */ /* 0x000fea0003800000 */
[----:B------:R-:W-:-:S04]  /*2190*/  ISETP.NE.U32.AND P4, PT, RZ, c[0x0][0x180], PT ;  /* 0x00006000ff007a0c */ /* 0x000fc80003f85070 */
[----:B------:R-:W-:-:S13]  /*21a0*/  ISETP.NE.AND.EX P4, PT, RZ, c[0x0][0x184], PT, P4 ;  /* 0x00006100ff007a0c */ /* 0x000fda0003f85340 */
[----:B------:R-:W-:Y:S05]  /*21b0*/  @P4 BRA `(.L_x_647) ;  /* 0x0000002000004947 */ /* 0x000fea0003800000 */
[----:B------:R-:W-:Y:S05]  /*21c0*/  @P0 BRA `(.L_x_648) ;  /* 0x0000008000000947 */ /* 0x000fea0003800000 */
[----:B------:R-:W-:Y:S05]  /*21d0*/  BRA `(.L_x_649) ;  /* 0x0000009000007947 */ /* 0x000fea0003800000 */
.L_x_647:
[----:B-----5:R-:W-:-:S05]  /*21e0*/  PRMT R68, RZ, 0x7610, R62 ;  /* 0x00007610ff447816 */ /* 0x020fca000000003e */
[----:B------:R-:W-:Y:S01]  /*21f0*/  FADD.FTZ R193, R68, R193 ;  /* 0x000000c144c17221 */ /* 0x000fe20000010000 */
[----:B------:R-:W-:Y:S05]  /*2200*/  BRA `(.L_x_648) ;  /* 0x0000004000007947 */ /* 0x000fea0003800000 */
.L_x_646:
[----:B-----5:R-:W-:-:S05]  /*2210*/  PRMT R68, RZ, 0x7610, R66 ;  /* 0x00007610ff447816 */ /* 0x020fca0000000042 */
[----:B------:R-:W-:Y:S01]  /*2220*/  FADD.FTZ R193, R68, R193 ;  /* 0x000000c144c17221 */ /* 0x000fe20000010000 */
[----:B------:R-:W-:-:S05]  /*2230*/  @P2 PRMT R68, RZ, 0x7610, R62 ;  /* 0x00007610ff442816 */ /* 0x000fca000000003e */
[----:B------:R-:W-:-:S05]  /*2240*/  @P2 FADD.FTZ R193, R68, R193 ;  /* 0x000000c144c12221 */ /* 0x000fca0000010000 */
.L_x_648:
[----:B------:R-:W-:-:S04]  /*2250*/  F2FP.BF16.PACK_AB R68, RZ, R193 ;  /* 0x000000c1ff44723e */ /* 0x000fc800000010ff */
[----:B------:R-:W-:Y:S02]  /*2260*/  PRMT R58, R58, 0x5410, R68 ;  /* 0x000054103a3a7816 */ /* 0x000fe40000000044 */
.L_x_649:
[----:B------:R-:W-:Y:S01]  /*2270*/  PRMT R192, RZ, 0x5410, R71 ;  /* 0x00005410ffc07816 */ /* 0x000fe20000000047 */
[----:B------:R-:W-:Y:S05]  /*2280*/  @P3 BRA `(.L_x_650) ;  /* 0x0000008000003947 */ /* 0x000fea0003800000 */
[----:B------:R-:W-:-:S04]  /*2290*/  ISETP.NE.U32.AND P4, PT, RZ, c[0x0][0x180], PT ;  /* 0x00006000ff007a0c */ /* 0x000fc80003f85070 */
[----:B------:R-:W-:-:S13]  /*22a0*/  ISETP.NE.AND.EX P4, PT, RZ, c[0x0][0x184], PT, P4 ;  /* 0x00006100ff007a0c */ /* 0x000fda0003f85340 */
[----:B------:R-:W-:Y:S05]  /*22b0*/  @P4 BRA `(.L_x_651) ;  /* 0x0000002000004947 */ /* 0x000fea0003800000 */
[----:B------:R-:W-:Y:S05]  /*22c0*/  @P0 BRA `(.L_x_652) ;  /* 0x0000008000000947 */ /* 0x000fea0003800000 */
[----:B------:R-:W-:Y:S05]  /*22d0*/  BRA `(.L_x_653) ;  /* 0x0000009000007947 */ /* 0x000fea0003800000 */
.L_x_651:
[----:B-----5:R-:W-:-:S05]  /*22e0*/  PRMT R69, RZ, 0x5410, R63 ;  /* 0x00005410ff457816 */ /* 0x020fca000000003f */
[----:B------:R-:W-:Y:S01]  /*22f0*/  FADD.FTZ R192, R69, R192 ;  /* 0x000000c045c07221 */ /* 0x000fe20000010000 */
[----:B------:R-:W-:Y:S05]  /*2300*/  BRA `(.L_x_652) ;  /* 0x0000004000007947 */ /* 0x000fea0003800000 */
.L_x_650:
[----:B-----5:R-:W-:-:S05]  /*2310*/  PRMT R69, RZ, 0x5410, R67 ;  /* 0x00005410ff457816 */ /* 0x020fca0000000043 */
[----:B------:R-:W-:Y:S01]  /*2320*/  FADD.FTZ R192, R69, R192 ;  /* 0x000000c045c07221 */ /* 0x000fe20000010000 */
[----:B------:R-:W-:-:S05]  /*2330*/  @P2 PRMT R69, RZ, 0x5410, R63 ;  /* 0x00005410ff452816 */ /* 0x000fca000000003f */
[----:B------:R-:W-:-:S05]  /*2340*/  @P2 FADD.FTZ R192, R69, R192 ;  /* 0x000000c045c02221 */ /* 0x000fca0000010000 */
.L_x_652:
[----:B------:R-:W-:-:S04]  /*2350*/  F2FP.BF16.PACK_AB R68, RZ, R192 ;  /* 0x000000c0ff44723e */ /* 0x000fc800000010ff */
[----:B------:R-:W-:Y:S02]  /*2360*/  PRMT R59, R68, 0x7610, R59 ;  /* 0x00007610443b7816 */ /* 0x000fe4000000003b */
.L_x_653:
[----:B------:R-:W-:Y:S01]  /*2370*/  PRMT R206, RZ, 0x7610, R71 ;  /* 0x00007610ffce7816 */ /* 0x000fe20000000047 */
[----:B------:R-:W-:Y:S05]  /*2380*/  @P3 BRA `(.L_x_654) ;  /* 0x0000008000003947 */ /* 0x000fea0003800000 */
[----:B------:R-:W-:-:S04]  /*2390*/  ISETP.NE.U32.AND P2, PT, RZ, c[0x0][0x180], PT ;  /* 0x00006000ff007a0c */ /* 0x000fc80003f45070 */
[----:B------:R-:W-:-:S13]  /*23a0*/  ISETP.NE.AND.EX P2, PT, RZ, c[0x0][0x184], PT, P2 ;  /* 0x00006100ff007a0c */ /* 0x000fda0003f45320 */
[----:B------:R-:W-:Y:S05]  /*23b0*/  @P2 BRA `(.L_x_655) ;  /* 0x0000002000002947 */ /* 0x000fea0003800000 */
[----:B------:R-:W-:Y:S05]  /*23c0*/  @P0 BRA `(.L_x_656) ;  /* 0x0000008000000947 */ /* 0x000fea0003800000 */
[----:B------:R-:W-:Y:S05]  /*23d0*/  BRA `(.L_x_657) ;  /* 0x0000009000007947 */ /* 0x000fea0003800000 */
.L_x_655:
[----:B-----5:R-:W-:-:S05]  /*23e0*/  PRMT R69, RZ, 0x7610, R63 ;  /* 0x00007610ff457816 */ /* 0x020fca000000003f */
[----:B------:R-:W-:Y:S01]  /*23f0*/  FADD.FTZ R206, R69, R206 ;  /* 0x000000ce45ce7221 */ /* 0x000fe20000010000 */
[----:B------:R-:W-:Y:S05]  /*2400*/  BRA `(.L_x_656) ;  /* 0x0000004000007947 */ /* 0x000fea0003800000 */
.L_x_654:
[----:B-----5:R-:W-:-:S05]  /*2410*/  PRMT R69, RZ, 0x7610, R67 ;  /* 0x00007610ff457816 */ /* 0x020fca0000000043 */
[----:B------:R-:W-:Y:S01]  /*2420*/  FADD.FTZ R206, R69, R206 ;  /* 0x000000ce45ce7221 */ /* 0x000fe20000010000 */
[----:B------:R-:W-:-:S05]  /*2430*/  @P2 PRMT R69, RZ, 0x7610, R63 ;  /* 0x00007610ff452816 */ /* 0x000fca000000003f */
[----:B------:R-:W-:-:S05]  /*2440*/  @P2 FADD.FTZ R206, R69, R206 ;  /* 0x000000ce45ce2221 */ /* 0x000fca0000010000 */
.L_x_656:
[----:B------:R-:W-:-:S04]  /*2450*/  F2FP.BF16.PACK_AB R68, RZ, R206 ;  /* 0x000000ceff44723e */ /* 0x000fc800000010ff */
[----:B------:R-:W-:Y:S02]  /*2460*/  PRMT R59, R59, 0x5410, R68 ;  /* 0x000054103b3b7816 */ /* 0x000fe40000000044 */
.L_x_657:
[----:B------:R-:W-:-:S04]  /*2470*/  @P0 LEA R68, P2, R214, c[0x0][0x188], 0x4 ;  /* 0x00006200d6440a11 */ /* 0x000fc800078420ff */
[C---:B------:R-:W-:Y:S02]  /*2480*/  @P0 LEA.HI.X R69, R214.reuse, c[0x0][0x18c], RZ, 0x4, P2 ;  /* 0x00006300d6450a11 */ /* 0x040fe400010f24ff */
[----:B------:R-:W-:-:S03]  /*2490*/  IADD3 R214, R214, 0x20, RZ ;  /* 0x00000020d6d67810 */ /* 0x000fc60007ffe0ff */
[----:B------:R0:W-:Y:S04]  /*24a0*/  @P0 STG.E.128 [R68.64], R56 ;  /* 0x0000003844000986 */ /* 0x0001e8000c101d04 */
.L_x_625:
[----:B------:R-:W-:Y:S05]  /*24b0*/  BSYNC B0 ;  /* 0x0000000000007941 */ /* 0x000fea0003800000 */
.L_x_624:
        /* <DEDUP_REMOVED lines=25> */
.L_x_661:
[----:B-----5:R-:W-:-:S05]  /*2650*/  PRMT R161, RZ, 0x5410, R60 ;  /* 0x00005410ffa17816 */ /* 0x020fca000000003c */
[----:B------:R-:W-:Y:S01]  /*2660*/  FADD.FTZ R150, R161, R150 ;  /* 0x00000096a1967221 */ /* 0x000fe20000010000 */
[----:B------:R-:W-:Y:S05]  /*2670*/  BRA `(.L_x_662) ;  /* 0x0000004000007947 */ /* 0x000fea0003800000 */
.L_x_660:
[----:B0----5:R-:W-:-:S05]  /*2680*/  PRMT R161, RZ, 0x5410, R64 ;  /* 0x00005410ffa17816 */ /* 0x021fca0000000040 */
[----:B------:R-:W-:Y:S01]  /*2690*/  FADD.FTZ R150, R161, R150 ;  /* 0x00000096a1967221 */ /* 0x000fe20000010000 */
[----:B------:R-:W-:-:S05]  /*26a0*/  @P2 PRMT R161, RZ, 0x5410, R60 ;  /* 0x00005410ffa12816 */ /* 0x000fca000000003c */
[----:B------:R-:W-:-:S05]  /*26b0*/  @P2 FADD.FTZ R150, R161, R150 ;  /* 0x00000096a1962221 */ /* 0x000fca0000010000 */
.L_x_662:
[----:B------:R-:W-:-:S04]  /*26c0*/  F2FP.BF16.PACK_AB R161, RZ, R150 ;  /* 0x00000096ffa1723e */ /* 0x000fc800000010ff */
[----:B------:R-:W-:Y:S02]  /*26d0*/  PRMT R56, R161, 0x7610, R56 ;  /* 0x00007610a1387816 */ /* 0x000fe40000000038 */
.L_x_663:
[----:B------:R-:W-:Y:S01]  /*26e0*/  PRMT R161, RZ, 0x7610, R68 ;  /* 0x00007610ffa17816 */ /* 0x000fe20000000044 */
[----:B------:R-:W-:Y:S05]  /*26f0*/  @P3 BRA `(.L_x_664) ;  /* 0x0000008000003947 */ /* 0x000fea0003800000 */
[----:B------:R-:W-:-:S04]  /*2700*/  ISETP.NE.U32.AND P4, PT, RZ, c[0x0][0x180], PT ;  /* 0x00006000ff007a0c */ /* 0x000fc80003f85070 */
[----:B------:R-:W-:-:S13]  /*2710*/  ISETP.NE.AND.EX P4, PT, RZ, c[0x0][0x184], PT, P4 ;  /* 0x00006100ff007a0c */ /* 0x000fda0003f85340 */
[----:B------:R-:W-:Y:S05]  /*2720*/  @P4 BRA `(.L_x_665) ;  /* 0x0000002000004947 */ /* 0x000fea0003800000 */
[----:B------:R-:W-:Y:S05]  /*2730*/  @P0 BRA `(.L_x_666) ;  /* 0x0000008000000947 */ /* 0x000fea0003800000 */
[----:B------:R-:W-:Y:S05]  /*2740*/  BRA `(.L_x_667) ;  /* 0x0000009000007947 */ /* 0x000fea0003800000 */
.L_x_665:
[----:B-----5:R-:W-:-:S05]  /*2750*/  PRMT R68, RZ, 0x7610, R60 ;  /* 0x00007610ff447816 */ /* 0x020fca000000003c */
[----:B------:R-:W-:Y:S01]  /*2760*/  FADD.FTZ R161, R68, R161 ;  /* 0x000000a144a17221 */ /* 0x000fe20000010000 */
[----:B------:R-:W-:Y:S05]  /*2770*/  BRA `(.L_x_666) ;  /* 0x0000004000007947 */ /* 0x000fea0003800000 */
.L_x_664:
[----:B-----5:R-:W-:-:S05]  /*2780*/  PRMT R68, RZ, 0x7610, R64 ;  /* 0x00007610ff447816 */ /* 0x020fca0000000040 */
[----:B------:R-:W-:Y:S01]  /*2790*/  FADD.FTZ R161, R68, R161 ;  /* 0x000000a144a17221 */ /* 0x000fe20000010000 */
[----:B------:R-:W-:-:S05]  /*27a0*/  @P2 PRMT R68, RZ, 0x7610, R60 ;  /* 0x00007610ff442816 */ /* 0x000fca000000003c */
[----:B------:R-:W-:-:S05]  /*27b0*/  @P2 FADD.FTZ R161, R68, R161 ;  /* 0x000000a144a12221 */ /* 0x000fca0000010000 */
.L_x_666:
[----:B------:R-:W-:-:S04]  /*27c0*/  F2FP.BF16.PACK_AB R68, RZ, R161 ;  /* 0x000000a1ff44723e */ /* 0x000fc800000010ff */
[----:B------:R-:W-:Y:S02]  /*27d0*/  PRMT R56, R56, 0x5410, R68 ;  /* 0x0000541038387816 */ /* 0x000fe40000000044 */
.L_x_667:
[----:B------:R-:W-:Y:S01]  /*27e0*/  PRMT R162, RZ, 0x5410, R69 ;  /* 0x00005410ffa27816 */ /* 0x000fe20000000045 */
[----:B------:R-:W-:Y:S05]  /*27f0*/  @P3 BRA `(.L_x_668) ;  /* 0x0000008000003947 */ /* 0x000fea0003800000 */
[----:B------:R-:W-:-:S04]  /*2800*/  ISETP.NE.U32.AND P4, PT, RZ, c[0x0][0x180], PT ;  /* 0x00006000ff007a0c */ /* 0x000fc80003f85070 */
[----:B------:R-:W-:-:S13]  /*2810*/  ISETP.NE.AND.EX P4, PT, RZ, c[0x0][0x184], PT, P4 ;  /* 0x00006100ff007a0c */ /* 0x000fda0003f85340 */
[----:B------:R-:W-:Y:S05]  /*2820*/  @P4 BRA `(.L_x_669) ;  /* 0x0000002000004947 */ /* 0x000fea0003800000 */
[----:B------:R-:W-:Y:S05]  /*2830*/  @P0 BRA `(.L_x_670) ;  /* 0x0000008000000947 */ /* 0x000fea0003800000 */
[----:B------:R-:W-:Y:S05]  /*2840*/  BRA `(.L_x_671) ;  /* 0x0000009000007947 */ /* 0x000fea0003800000 */
.L_x_669:
[----:B-----5:R-:W-:-:S05]  /*2850*/  PRMT R177, RZ, 0x5410, R61 ;  /* 0x00005410ffb17816 */ /* 0x020fca000000003d */
[----:B------:R-:W-:Y:S01]  /*2860*/  FADD.FTZ R162, R177, R162 ;  /* 0x000000a2b1a27221 */ /* 0x000fe20000010000 */
[----:B------:R-:W-:Y:S05]  /*2870*/  BRA `(.L_x_670) ;  /* 0x0000004000007947 */ /* 0x000fea0003800000 */
.L_x_668:
[----:B-----5:R-:W-:-:S05]  /*2880*/  PRMT R177, RZ, 0x5410, R65 ;  /* 0x00005410ffb17816 */ /* 0x020fca0000000041 */
[----:B------:R-:W-:Y:S01]  /*2890*/  FADD.FTZ R162, R177, R162 ;  /* 0x000000a2b1a27221 */ /* 0x000fe20000010000 */
[----:B------:R-:W-:-:S05]  /*28a0*/  @P2 PRMT R177, RZ, 0x5410, R61 ;  /* 0x00005410ffb12816 */ /* 0x000fca000000003d */
[----:B------:R-:W-:-:S05]  /*28b0*/  @P2 FADD.FTZ R162, R177, R162 ;  /* 0x000000a2b1a22221 */ /* 0x000fca0000010000 */
.L_x_670:
[----:B------:R-:W-:-:S04]  /*28c0*/  F2FP.BF16.PACK_AB R68, RZ, R162 ;  /* 0x000000a2ff44723e */ /* 0x000fc800000010ff */
[----:B------:R-:W-:Y:S02]  /*28d0*/  PRMT R57, R68, 0x7610, R57 ;  /* 0x0000761044397816 */ /* 0x000fe40000000039 */
.L_x_671:
[----:B------:R-:W-:Y:S01]  /*28e0*/  PRMT R177, RZ, 0x7610, R69 ;  /* 0x00007610ffb17816 */ /* 0x000fe20000000045 */
[----:B------:R-:W-:Y:S05]  /*28f0*/  @P3 BRA `(.L_x_672) ;  /* 0x0000008000003947 */ /* 0x000fea0003800000 */
[----:B------:R-:W-:-:S04]  /*2900*/  ISETP.NE.U32.AND P4, PT, RZ, c[0x0][0x180], PT ;  /* 0x00006000ff007a0c */ /* 0x000fc80003f85070 */
[----:B------:R-:W-:-:S13]  /*2910*/  ISETP.NE.AND.EX P4, PT, RZ, c[0x0][0x184], PT, P4 ;  /* 0x00006100ff007a0c */ /* 0x000fda0003f85340 */
[----:B------:R-:W-:Y:S05]  /*2920*/  @P4 BRA `(.L_x_673) ;  /* 0x0000002000004947 */ /* 0x000fea0003800000 */
[----:B------:R-:W-:Y:S05]  /*2930*/  @P0 BRA `(.L_x_674) ;  /* 0x0000008000000947 */ /* 0x000fea0003800000 */
[----:B------:R-:W-:Y:S05]  /*2940*/  BRA `(.L_x_675) ;  /* 0x0000009000007947 */ /* 0x000fea0003800000 */
.L_x_673:
[----:B-----5:R-:W-:-:S05]  /*2950*/  PRMT R68, RZ, 0x7610, R61 ;  /* 0x00007610ff447816 */ /* 0x020fca000000003d */
[----:B------:R-:W-:Y:S01]  /*2960*/  FADD.FTZ R177, R68, R177 ;  /* 0x000000b144b17221 */ /* 0x000fe20000010000 */
[----:B------:R-:W-:Y:S05]  /*2970*/  BRA `(.L_x_674) ;  /* 0x0000004000007947 */ /* 0x000fea0003800000 */
.L_x_672:
[----:B-----5:R-:W-:-:S05]  /*2980*/  PRMT R68, RZ, 0x7610, R65 ;  /* 0x00007610ff447816 */ /* 0x020fca0000000041 */
[----:B------:R-:W-:Y:S01]  /*2990*/  FADD.FTZ R177, R68, R177 ;  /* 0x000000b144b17221 */ /* 0x000fe20000010000 */
[----:B------:R-:W-:-:S05]  /*29a0*/  @P2 PRMT R68, RZ, 0x7610, R61 ;  /* 0x00007610ff442816 */ /* 0x000fca000000003d */
[----:B------:R-:W-:-:S05]  /*29b0*/  @P2 FADD.FTZ R177, R68, R177 ;  /* 0x000000b144b12221 */ /* 0x000fca0000010000 */
.L_x_674:
[----:B------:R-:W-:-:S04]  /*29c0*/  F2FP.BF16.PACK_AB R68, RZ, R177 ;  /* 0x000000b1ff44723e */ /* 0x000fc800000010ff */
[----:B------:R-:W-:Y:S02]  /*29d0*/  PRMT R57, R57, 0x5410, R68 ;  /* 0x0000541039397816 */ /* 0x000fe40000000044 */
.L_x_675:
[----:B------:R-:W-:Y:S01]  /*29e0*/  PRMT R178, RZ, 0x5410, R70 ;  /* 0x00005410ffb27816 */ /* 0x000fe20000000046 */
[----:B------:R-:W-:Y:S05]  /*29f0*/  @P3 BRA `(.L_x_676) ;  /* 0x0000008000003947 */ /* 0x000fea0003800000 */
[----:B------:R-:W-:-:S04]  /*2a00*/  ISETP.NE.U32.AND P4, PT, RZ, c[0x0][0x180], PT ;  /* 0x00006000ff007a0c */ /* 0x000fc80003f85070 */
[----:B------:R-:W-:-:S13]  /*2a10*/  ISETP.NE.AND.EX P4, PT, RZ, c[0x0][0x184], PT, P4 ;  /* 0x00006100ff007a0c */ /* 0x000fda0003f85340 */
[----:B------:R-:W-:Y:S05]  /*2a20*/  @P4 BRA `(.L_x_677) ;  /* 0x0000002000004947 */ /* 0x000fea0003800000 */
[----:B------:R-:W-:Y:S05]  /*2a30*/  @P0 BRA `(.L_x_678) ;  /* 0x0000008000000947 */ /* 0x000fea0003800000 */
[----:B------:R-:W-:Y:S05]  /*2a40*/  BRA `(.L_x_679) ;  /* 0x0000009000007947 */ /* 0x000fea0003800000 */
.L_x_677:
[----:B-----5:R-:W-:-:S05]  /*2a50*/  PRMT R69, RZ, 0x5410, R62 ;  /* 0x00005410ff457816 */ /* 0x020fca000000003e */
[----:B------:R-:W-:Y:S01]  /*2a60*/  FADD.FTZ R178, R69, R178 ;  /* 0x000000b245b27221 */ /* 0x000fe20000010000 */
[----:B------:R-:W-:Y:S05]  /*2a70*/  BRA `(.L_x_678) ;  /* 0x0000004000007947 */ /* 0x000fea0003800000 */
.L_x_676:
[----:B-----5:R-:W-:-:S05]  /*2a80*/  PRMT R69, RZ, 0x5410, R66 ;  /* 0x00005410ff457816 */ /* 0x020fca0000000042 */
[----:B------:R-:W-:Y:S01]  /*2a90*/  FADD.FTZ R178, R69, R178 ;  /* 0x000000b245b27221 */ /* 0x000fe20000010000 */
[----:B------:R-:W-:-:S05]  /*2aa0*/  @P2 PRMT R69, RZ, 0x5410, R62 ;  /* 0x00005410ff452816 */ /* 0x000fca000000003e */
[----:B------:R-:W-:-:S05]  /*2ab0*/  @P2 FADD.FTZ R178, R69, R178 ;  /* 0x000000b245b22221 */ /* 0x000fca0000010000 */
.L_x_678:
[----:B------:R-:W-:-:S04]  /*2ac0*/  F2FP.BF16.PACK_AB R68, RZ, R178 ;  /* 0x000000b2ff44723e */ /* 0x000fc800000010ff */
[----:B------:R-:W-:Y:S02]  /*2ad0*/  PRMT R58, R68, 0x7610, R58 ;  /* 0x00007610443a7816 */ /* 0x000fe4000000003a */
.L_x_679:
[----:B------:R-:W-:Y:S01]  /*2ae0*/  PRMT R191, RZ, 0x7610, R70 ;  /* 0x00007610ffbf7816 */ /* 0x000fe20000000046 */
[----:B------:R-:W-:Y:S05]  /*2af0*/  @P3 BRA `(.L_x_680) ;  /* 0x0000008000003947 */ /* 0x000fea0003800000 */
[----:B------:R-:W-:-:S04]  /*2b00*/  ISETP.NE.U32.AND P4, PT, RZ, c[0x0][0x180], PT ;  /* 0x00006000ff007a0c */ /* 0x000fc80003f85070 */
[----:B------:R-:W-:-:S13]  /*2b10*/  ISETP.NE.AND.EX P4, PT, RZ, c[0x0][0x184], PT, P4 ;  /* 0x00006100ff007a0c */ /* 0x000fda0003f85340 */
[----:B------:R-:W-:Y:S05]  /*2b20*/  @P4 BRA `(.L_x_681) ;  /* 0x0000002000004947 */ /* 0x000fea0003800000 */
[----:B------:R-:W-:Y:S05]  /*2b30*/  @P0 BRA `(.L_x_682) ;  /* 0x0000008000000947 */ /* 0x000fea0003800000 */
[----:B------:R-:W-:Y:S05]  /*2b40*/  BRA `(.L_x_683) ;  /* 0x0000009000007947 */ /* 0x000fea0003800000 */
.L_x_681:
[----:B-----5:R-:W-:-:S05]  /*2b50*/  PRMT R68, RZ, 0x7610, R62 ;  /* 0x00007610ff447816 */ /* 0x020fca000000003e */
[----:B------:R-:W-:Y:S01]  /*2b60*/  FADD.FTZ R191, R68, R191 ;  /* 0x000000bf44bf7221 */ /* 0x000fe20000010000 */
[----:B------:R-:W-:Y:S05]  /*2b70*/  BRA `(.L_x_682) ;  /* 0x0000004000007947 */ /* 0x000fea0003800000 */
.L_x_680:
[----:B-----5:R-:W-:-:S05]  /*2b80*/  PRMT R68, RZ, 0x7610, R66 ;  /* 0x00007610ff447816 */ /* 0x020fca0000000042 */
[----:B------:R-:W-:Y:S01]  /*2b90*/  FADD.FTZ R191, R68, R191 ;  /* 0x000000bf44bf7221 */ /* 0x000fe20000010000 */
[----:B------:R-:W-:-:S05]  /*2ba0*/  @P2 PRMT R68, RZ, 0x7610, R62 ;  /* 0x00007610ff442816 */ /* 0x000fca000000003e */
[----:B------:R-:W-:-:S05]  /*2bb0*/  @P2 FADD.FTZ R191, R68, R191 ;  /* 0x000000bf44bf2221 */ /* 0x000fca0000010000 */
.L_x_682:
[----:B------:R-:W-:-:S04]  /*2bc0*/  F2FP.BF16.PACK_AB R68, RZ, R191 ;  /* 0x000000bfff44723e */ /* 0x000fc800000010ff */
[----:B------:R-:W-:Y:S02]  /*2bd0*/  PRMT R58, R58, 0x5410, R68 ;  /* 0x000054103a3a7816 */ /* 0x000fe40000000044 */
.L_x_683:
[----:B------:R-:W-:Y:S01]  /*2be0*/  PRMT R190, RZ, 0x5410, R71 ;  /* 0x00005410ffbe7816 */ /* 0x000fe20000000047 */
[----:B------:R-:W-:Y:S05]  /*2bf0*/  @P3 BRA `(.L_x_684) ;  /* 0x0000008000003947 */ /* 0x000fea0003800000 */
[----:B------:R-:W-:-:S04]  /*2c00*/  ISETP.NE.U32.AND P4, PT, RZ, c[0x0][0x180], PT ;  /* 0x00006000ff007a0c */ /* 0x000fc80003f85070 */
[----:B------:R-:W-:-:S13]  /*2c10*/  ISETP.NE.AND.EX P4, PT, RZ, c[0x0][0x184], PT, P4 ;  /* 0x00006100ff007a0c */ /* 0x000fda0003f85340 */
[----:B------:R-:W-:Y:S05]  /*2c20*/  @P4 BRA `(.L_x_685) ;  /* 0x0000002000004947 */ /* 0x000fea0003800000 */
[----:B------:R-:W-:Y:S05]  /*2c30*/  @P0 BRA `(.L_x_686) ;  /* 0x0000008000000947 */ /* 0x000fea0003800000 */
[----:B------:R-:W-:Y:S05]  /*2c40*/  BRA `(.L_x_687) ;  /* 0x0000009000007947 */ /* 0x000fea0003800000 */
.L_x_685:
[----:B-----5:R-:W-:-:S05]  /*2c50*/  PRMT R69, RZ, 0x5410, R63 ;  /* 0x00005410ff457816 */ /* 0x020fca000000003f */
[----:B------:R-:W-:Y:S01]  /*2c60*/  FADD.FTZ R190, R69, R190 ;  /* 0x000000be45be7221 */ /* 0x000fe20000010000 */
[----:B------:R-:W-:Y:S05]  /*2c70*/  BRA `(.L_x_686) ;  /* 0x0000004000007947 */ /* 0x000fea0003800000 */
.L_x_684:
[----:B-----5:R-:W-:-:S05]  /*2c80*/  PRMT R69, RZ, 0x5410, R67 ;  /* 0x00005410ff457816 */ /* 0x020fca0000000043 */
[----:B------:R-:W-:Y:S01]  /*2c90*/  FADD.FTZ R190, R69, R190 ;  /* 0x000000be45be7221 */ /* 0x000fe20000010000 */
[----:B------:R-:W-:-:S05]  /*2ca0*/  @P2 PRMT R69, RZ, 0x5410, R63 ;  /* 0x00005410ff452816 */ /* 0x000fca000000003f */
[----:B------:R-:W-:-:S05]  /*2cb0*/  @P2 FADD.FTZ R190, R69, R190 ;  /* 0x000000be45be2221 */ /* 0x000fca0000010000 */
.L_x_686:
[----:B------:R-:W-:-:S04]  /*2cc0*/  F2FP.BF16.PACK_AB R68, RZ, R190 ;  /* 0x000000beff44723e */ /* 0x000fc800000010ff */
[----:B------:R-:W-:Y:S02]  /*2cd0*/  PRMT R59, R68, 0x7610, R59 ;  /* 0x00007610443b7816 */ /* 0x000fe4000000003b */
.L_x_687:
[----:B------:R-:W-:Y:S01]  /*2ce0*/  PRMT R207, RZ, 0x7610, R71 ;  /* 0x00007610ffcf7816 */ /* 0x000fe20000000047 */
[----:B------:R-:W-:Y:S05]  /*2cf0*/  @P3 BRA `(.L_x_688) ;  /* 0x0000008000003947 */ /* 0x000fea0003800000 */
[----:B------:R-:W-:-:S04]  /*2d00*/  ISETP.NE.U32.AND P2, PT, RZ, c[0x0][0x180], PT ;  /* 0x00006000ff007a0c */ /* 0x000fc80003f45070 */
[----:B------:R-:W-:-:S13]  /*2d10*/  ISETP.NE.AND.EX P2, PT, RZ, c[0x0][0x184], PT, P2 ;  /* 0x00006100ff007a0c */ /* 0x000fda0003f45320 */
[----:B------:R-:W-:Y:S05]  /*2d20*/  @P2 BRA `(.L_x_689) ;  /* 0x0000002000002947 */ /* 0x000fea0003800000 */
[----:B------:R-:W-:Y:S05]  /*2d30*/  @P0 BRA `(.L_x_690) ;  /* 0x0000008000000947 */ /* 0x000fea0003800000 */
[----:B------:R-:W-:Y:S05]  /*2d40*/  BRA `(.L_x_691) ;  /* 0x0000009000007947 */ /* 0x000fea0003800000 */
.L_x_689:
[----:B-----5:R-:W-:-:S05]  /*2d50*/  PRMT R68, RZ, 0x7610, R63 ;  /* 0x00007610ff447816 */ /* 0x020fca000000003f */
[----:B------:R-:W-:Y:S01]  /*2d60*/  FADD.FTZ R207, R68, R207 ;  /* 0x000000cf44cf7221 */ /* 0x000fe20000010000 */
[----:B------:R-:W-:Y:S05]  /*2d70*/  BRA `(.L_x_690) ;  /* 0x0000004000007947 */ /* 0x000fea0003800000 */
.L_x_688:
[----:B-----5:R-:W-:-:S05]  /*2d80*/  PRMT R68, RZ, 0x7610, R67 ;  /* 0x00007610ff447816 */ /* 0x020fca0000000043 */
[----:B------:R-:W-:Y:S01]  /*2d90*/  FADD.FTZ R207, R68, R207 ;  /* 0x000000cf44cf7221 */ /* 0x000fe20000010000 */
[----:B------:R-:W-:-:S05]  /*2da0*/  @P2 PRMT R68, RZ, 0x7610, R63 ;  /* 0x00007610ff442816 */ /* 0x000fca000000003f */
[----:B------:R-:W-:-:S05]  /*2db0*/  @P2 FADD.FTZ R207, R68, R207 ;  /* 0x000000cf44cf2221 */ /* 0x000fca0000010000 */
.L_x_690:
[----:B------:R-:W-:-:S04]  /*2dc0*/  F2FP.BF16.PACK_AB R68, RZ, R207 ;  /* 0x000000cfff44723e */ /* 0x000fc800000010ff */
[----:B------:R-:W-:Y:S02]  /*2dd0*/  PRMT R59, R59, 0x5410, R68 ;  /* 0x000054103b3b7816 */ /* 0x000fe40000000044 */
.L_x_691:
[----:B------:R-:W-:-:S04]  /*2de0*/  @P0 LEA R68, P2, R214, c[0x0][0x188], 0x4 ;  /* 0x00006200d6440a11 */ /* 0x000fc800078420ff */
[C---:B------:R-:W-:Y:S02]  /*2df0*/  @P0 LEA.HI.X R69, R214.reuse, c[0x0][0x18c], RZ, 0x4, P2 ;  /* 0x00006300d6450a11 */ /* 0x040fe400010f24ff */
[----:B------:R-:W-:-:S03]  /*2e00*/  IADD3 R214, R214, 0x20, RZ ;  /* 0x00000020d6d67810 */ /* 0x000fc60007ffe0ff */
[----:B------:R0:W-:Y:S04]  /*2e10*/  @P0 STG.E.128 [R68.64], R56 ;  /* 0x0000003844000986 */ /* 0x0001e8000c101d04 */
.L_x_659:
[----:B------:R-:W-:Y:S05]  /*2e20*/  BSYNC B0 ;  /* 0x0000000000007941 */ /* 0x000fea0003800000 */
.L_x_658:
        /* <DEDUP_REMOVED lines=25> */
.L_x_695:
[----:B-----5:R-:W-:-:S05]  /*2fc0*/  PRMT R163, RZ, 0x5410, R60 ;  /* 0x00005410ffa37816 */ /* 0x020fca000000003c */
[----:B------:R-:W-:Y:S01]  /*2fd0*/  FADD.FTZ R152, R163, R152 ;  /* 0x00000098a3987221 */ /* 0x000fe20000010000 */
[----:B------:R-:W-:Y:S05]  /*2fe0*/  BRA `(.L_x_696) ;  /* 0x0000004000007947 */ /* 0x000fea0003800000 */
.L_x_694:
[----:B0----5:R-:W-:-:S05]  /*2ff0*/  PRMT R163, RZ, 0x5410, R64 ;  /* 0x00005410ffa37816 */ /* 0x021fca0000000040 */
[----:B------:R-:W-:Y:S01]  /*3000*/  FADD.FTZ R152, R163, R152 ;  /* 0x00000098a3987221 */ /* 0x000fe20000010000 */
[----:B------:R-:W-:-:S05]  /*3010*/  @P2 PRMT R163, RZ, 0x5410, R60 ;  /* 0x00005410ffa32816 */ /* 0x000fca000000003c */
[----:B------:R-:W-:-:S05]  /*3020*/  @P2 FADD.FTZ R152, R163, R152 ;  /* 0x00000098a3982221 */ /* 0x000fca0000010000 */
.L_x_696:
[----:B------:R-:W-:-:S04]  /*3030*/  F2FP.BF16.PACK_AB R163, RZ, R152 ;  /* 0x00000098ffa3723e */ /* 0x000fc800000010ff */
[----:B------:R-:W-:Y:S02]  /*3040*/  PRMT R56, R163, 0x7610, R56 ;  /* 0x00007610a3387816 */ /* 0x000fe40000000038 */
.L_x_697:
[----:B------:R-:W-:Y:S01]  /*3050*/  PRMT R163, RZ, 0x7610, R68 ;  /* 0x00007610ffa37816 */ /* 0x000fe20000000044 */
[----:B------:R-:W-:Y:S05]  /*3060*/  @P3 BRA `(.L_x_698) ;  /* 0x0000008000003947 */ /* 0x000fea0003800000 */
[----:B------:R-:W-:-:S04]  /*3070*/  ISETP.NE.U32.AND P4, PT, RZ, c[0x0][0x180], PT ;  /* 0x00006000ff007a0c */ /* 0x000fc80003f85070 */
[----:B------:R-:W-:-:S13]  /*3080*/  ISETP.NE.AND.EX P4, PT, RZ, c[0x0][0x184], PT, P4 ;  /* 0x00006100ff007a0c */ /* 0x000fda0003f85340 */
[----:B------:R-:W-:Y:S05]  /*3090*/  @P4 BRA `(.L_x_699) ;  /* 0x0000002000004947 */ /* 0x000fea0003800000 */
[----:B------:R-:W-:Y:S05]  /*30a0*/  @P0 BRA `(.L_x_700) ;  /* 0x0000008000000947 */ /* 0x000fea0003800000 */
[----:B------:R-:W-:Y:S05]  /*30b0*/  BRA `(.L_x_701) ;  /* 0x0000009000007947 */ /* 0x000fea0003800000 */
.L_x_699:
[----:B-----5:R-:W-:-:S05]  /*30c0*/  PRMT R68, RZ, 0x7610, R60 ;  /* 0x00007610ff447816 */ /* 0x020fca000000003c */
[----:B------:R-:W-:Y:S01]  /*30d0*/  FADD.FTZ R163, R68, R163 ;  /* 0x000000a344a37221 */ /* 0x000fe20000010000 */
[----:B------:R-:W-:Y:S05]  /*30e0*/  BRA `(.L_x_700) ;  /* 0x0000004000007947 */ /* 0x000fea0003800000 */
.L_x_698:
[----:B-----5:R-:W-:-:S05]  /*30f0*/  PRMT R68, RZ, 0x7610, R64 ;  /* 0x00007610ff447816 */ /* 0x020fca0000000040 */
[----:B------:R-:W-:Y:S01]  /*3100*/  FADD.FTZ R163, R68, R163 ;  /* 0x000000a344a37221 */ /* 0x000fe20000010000 */
[----:B------:R-:W-:-:S05]  /*3110*/  @P2 PRMT R68, RZ, 0x7610, R60 ;  /* 0x00007610ff442816 */ /* 0x000fca000000003c */
[----:B------:R-:W-:-:S05]  /*3120*/  @P2 FADD.FTZ R163, R68, R163 ;  /* 0x000000a344a32221 */ /* 0x000fca0000010000 */
.L_x_700:
[----:B------:R-:W-:-:S04]  /*3130*/  F2FP.BF16.PACK_AB R68, RZ, R163 ;  /* 0x000000a3ff44723e */ /* 0x000fc800000010ff */
[----:B------:R-:W-:Y:S02]  /*3140*/  PRMT R56, R56, 0x5410, R68 ;  /* 0x0000541038387816 */ /* 0x000fe40000000044 */
.L_x_701:
[----:B------:R-:W-:Y:S01]  /*3150*/  PRMT R164, RZ, 0x5410, R69 ;  /* 0x00005410ffa47816 */ /* 0x000fe20000000045 */
[----:B------:R-:W-:Y:S05]  /*3160*/  @P3 BRA `(.L_x_702) ;  /* 0x0000008000003947 */ /* 0x000fea0003800000 */
[----:B------:R-:W-:-:S04]  /*3170*/  ISETP.NE.U32.AND P4, PT, RZ, c[0x0][0x180], PT ;  /* 0x00006000ff007a0c */ /* 0x000fc80003f85070 */
[----:B------:R-:W-:-:S13]  /*3180*/  ISETP.NE.AND.EX P4, PT, RZ, c[0x0][0x184], PT, P4 ;  /* 0x00006100ff007a0c */ /* 0x000fda0003f85340 */
[----:B------:R-:W-:Y:S05]  /*3190*/  @P4 BRA `(.L_x_703) ;  /* 0x0000002000004947 */ /* 0x000fea0003800000 */
[----:B------:R-:W-:Y:S05]  /*31a0*/  @P0 BRA `(.L_x_704) ;  /* 0x0000008000000947 */ /* 0x000fea0003800000 */
[----:B------:R-:W-:Y:S05]  /*31b0*/  BRA `(.L_x_705) ;  /* 0x0000009000007947 */ /* 0x000fea0003800000 */
.L_x_703:
[----:B-----5:R-:W-:-:S05]  /*31c0*/  PRMT R179, RZ, 0x5410, R61 ;  /* 0x00005410ffb37816 */ /* 0x020fca000000003d */
[----:B------:R-:W-:Y:S01]  /*31d0*/  FADD.FTZ R164, R179, R164 ;  /* 0x000000a4b3a47221 */ /* 0x000fe20000010000 */
[----:B------:R-:W-:Y:S05]  /*31e0*/  BRA `(.L_x_704) ;  /* 0x0000004000007947 */ /* 0x000fea0003800000 */
.L_x_702:
[----:B-----5:R-:W-:-:S05]  /*31f0*/  PRMT R179, RZ, 0x5410, R65 ;  /* 0x00005410ffb37816 */ /* 0x020fca0000000041 */
[----:B------:R-:W-:Y:S01]  /*3200*/  FADD.FTZ R164, R179, R164 ;  /* 0x000000a4b3a47221 */ /* 0x000fe20000010000 */
[----:B------:R-:W-:-:S05]  /*3210*/  @P2 PRMT R179, RZ, 0x5410, R61 ;  /* 0x00005410ffb32816 */ /* 0x000fca000000003d */
[----:B------:R-:W-:-:S05]  /*3220*/  @P2 FADD.FTZ R164, R179, R164 ;  /* 0x000000a4b3a42221 */ /* 0x000fca0000010000 */
.L_x_704:
[----:B------:R-:W-:-:S04]  /*3230*/  F2FP.BF16.PACK_AB R68, RZ, R164 ;  /* 0x000000a4ff44723e */ /* 0x000fc800000010ff */
[----:B------:R-:W-:Y:S02]  /*3240*/  PRMT R57, R68, 0x7610, R57 ;  /* 0x0000761044397816 */ /* 0x000fe40000000039 */
.L_x_705:
[----:B------:R-:W-:Y:S01]  /*3250*/  PRMT R179, RZ, 0x7610, R69 ;  /* 0x00007610ffb37816 */ /* 0x000fe20000000045 */
[----:B------:R-:W-:Y:S05]  /*3260*/  @P3 BRA `(.L_x_706) ;  /* 0x0000008000003947 */ /* 0x000fea0003800000 */
[----:B------:R-:W-:-:S04]  /*3270*/  ISETP.NE.U32.AND P4, PT, RZ, c[0x0][0x180], PT ;  /* 0x00006000ff007a0c */ /* 0x000fc80003f85070 */
[----:B------:R-:W-:-:S13]  /*3280*/  ISETP.NE.AND.EX P4, PT, RZ, c[0x0][0x184], PT, P4 ;  /* 0x00006100ff007a0c */ /* 0x000fda0003f85340 */
[----:B------:R-:W-:Y:S05]  /*3290*/  @P4 BRA `(.L_x_707) ;  /* 0x0000002000004947 */ /* 0x000fea0003800000 */
[----:B------:R-:W-:Y:S05]  /*32a0*/  @P0 BRA `(.L_x_708) ;  /* 0x0000008000000947 */ /* 0x000fea0003800000 */
[----:B------:R-:W-:Y:S05]  /*32b0*/  BRA `(.L_x_709) ;  /* 0x0000009000007947 */ /* 0x000fea0003800000 */
.L_x_707:
[----:B-----5:R-:W-:-:S05]  /*32c0*/  PRMT R68, RZ, 0x7610, R61 ;  /* 0x00007610ff447816 */ /* 0x020fca000000003d */
[----:B------:R-:W-:Y:S01]  /*32d0*/  FADD.FTZ R179, R68, R179 ;  /* 0x000000b344b37221 */ /* 0x000fe20000010000 */
[----:B------:R-:W-:Y:S05]  /*32e0*/  BRA `(.L_x_708) ;  /* 0x0000004000007947 */ /* 0x000fea0003800000 */
.L_x_706:
[----:B-----5:R-:W-:-:S05]  /*32f0*/  PRMT R68, RZ, 0x7610, R65 ;  /* 0x00007610ff447816 */ /* 0x020fca0000000041 */
[----:B------:R-:W-:Y:S01]  /*3300*/  FADD.FTZ R179, R68, R179 ;  /* 0x000000b344b37221 */ /* 0x000fe20000010000 */
[----:B------:R-:W-:-:S05]  /*3310*/  @P2 PRMT R68, RZ, 0x7610, R61 ;  /* 0x00007610ff442816 */ /* 0x000fca000000003d */
[----:B------:R-:W-:-:S05]  /*3320*/  @P2 FADD.FTZ R179, R68, R179 ;  /* 0x000000b344b32221 */ /* 0x000fca0000010000 */
.L_x_708:
[----:B------:R-:W-:-:S04]  /*3330*/  F2FP.BF16.PACK_AB R68, RZ, R179 ;  /* 0x000000b3ff44723e */ /* 0x000fc800000010ff */
[----:B------:R-:W-:Y:S02]  /*3340*/  PRMT R57, R57, 0x5410, R68 ;  /* 0x0000541039397816 */ /* 0x000fe40000000044 */
.L_x_709:
[----:B------:R-:W-:Y:S01]  /*3350*/  PRMT R180, RZ, 0x5410, R70 ;  /* 0x00005410ffb47816 */ /* 0x000fe20000000046 */
[----:B------:R-:W-:Y:S05]  /*3360*/  @P3 BRA `(.L_x_710) ;  /* 0x0000008000003947 */ /* 0x000fea0003800000 */
[----:B------:R-:W-:-:S04]  /*3370*/  ISETP.NE.U32.AND P4, PT, RZ, c[0x0][0x180], PT ;  /* 0x00006000ff007a0c */ /* 0x000fc80003f85070 */
[----:B------:R-:W-:-:S13]  /*3380*/  ISETP.NE.AND.EX P4, PT, RZ, c[0x0][0x184], PT, P4 ;  /* 0x00006100ff007a0c */ /* 0x000fda0003f85340 */
[----:B------:R-:W-:Y:S05]  /*3390*/  @P4 BRA `(.L_x_711) ;  /* 0x0000002000004947 */ /* 0x000fea0003800000 */
[----:B------:R-:W-:Y:S05]  /*33a0*/  @P0 BRA `(.L_x_712) ;  /* 0x0000008000000947 */ /* 0x000fea0003800000 */
[----:B------:R-:W-:Y:S05]  /*33b0*/  BRA `(.L_x_713) ;  /* 0x0000009000007947 */ /* 0x000fea0003800000 */
.L_x_711:
[----:B-----5:R-:W-:-:S05]  /*33c0*/  PRMT R69, RZ, 0x5410, R62 ;  /* 0x00005410ff457816 */ /* 0x020fca000000003e */
[----:B------:R-:W-:Y:S01]  /*33d0*/  FADD.FTZ R180, R69, R180 ;  /* 0x000000b445b47221 */ /* 0x000fe20000010000 */
[----:B------:R-:W-:Y:S05]  /*33e0*/  BRA `(.L_x_712) ;  /* 0x0000004000007947 */ /* 0x000fea0003800000 */
.L_x_710:
[----:B-----5:R-:W-:-:S05]  /*33f0*/  PRMT R69, RZ, 0x5410, R66 ;  /* 0x00005410ff457816 */ /* 0x020fca0000000042 */
[----:B------:R-:W-:Y:S01]  /*3400*/  FADD.FTZ R180, R69, R180 ;  /* 0x000000b445b47221 */ /* 0x000fe20000010000 */
[----:B------:R-:W-:-:S05]  /*3410*/  @P2 PRMT R69, RZ, 0x5410, R62 ;  /* 0x00005410ff452816 */ /* 0x000fca000000003e */
[----:B------:R-:W-:-:S05]  /*3420*/  @P2 FADD.FTZ R180, R69, R180 ;  /* 0x000000b445b42221 */ /* 0x000fca0000010000 */
.L_x_712:
[----:B------:R-:W-:-:S04]  /*3430*/  F2FP.BF16.PACK_AB R68, RZ, R180 ;  /* 0x000000b4ff44723e */ /* 0x000fc800000010ff */
[----:B------:R-:W-:Y:S02]  /*3440*/  PRMT R58, R68, 0x7610, R58 ;  /* 0x00007610443a7816 */ /* 0x000fe4000000003a */
.L_x_713:
[----:B------:R-:W-:Y:S01]  /*3450*/  PRMT R189, RZ, 0x7610, R70 ;  /* 0x00007610ffbd7816 */ /* 0x000fe20000000046 */
[----:B------:R-:W-:Y:S05]  /*3460*/  @P3 BRA `(.L_x_714) ;  /* 0x0000008000003947 */ /* 0x000fea0003800000 */
[----:B------:R-:W-:-:S04]  /*3470*/  ISETP.NE.U32.AND P4, PT, RZ, c[0x0][0x180], PT ;  /* 0x00006000ff007a0c */ /* 0x000fc80003f85070 */
[----:B------:R-:W-:-:S13]  /*3480*/  ISETP.NE.AND.EX P4, PT, RZ, c[0x0][0x184], PT, P4 ;  /* 0x00006100ff007a0c */ /* 0x000fda0003f85340 */
[----:B------:R-:W-:Y:S05]  /*3490*/  @P4 BRA `(.L_x_715) ;  /* 0x0000002000004947 */ /* 0x000fea0003800000 */
[----:B------:R-:W-:Y:S05]  /*34a0*/  @P0 BRA `(.L_x_716) ;  /* 0x0000008000000947 */ /* 0x000fea0003800000 */
[----:B------:R-:W-:Y:S05]  /*34b0*/  BRA `(.L_x_717) ;  /* 0x0000009000007947 */ /* 0x000fea0003800000 */
.L_x_715:
[----:B-----5:R-:W-:-:S05]  /*34c0*/  PRMT R68, RZ, 0x7610, R62 ;  /* 0x00007610ff447816 */ /* 0x020fca000000003e */
[----:B------:R-:W-:Y:S01]  /*34d0*/  FADD.FTZ R189, R68, R189 ;  /* 0x000000bd44bd7221 */ /* 0x000fe20000010000 */
[----:B------:R-:W-:Y:S05]  /*34e0*/  BRA `(.L_x_716) ;  /* 0x0000004000007947 */ /* 0x000fea0003800000 */
.L_x_714:
[----:B-----5:R-:W-:-:S05]  /*34f0*/  PRMT R68, RZ, 0x7610, R66 ;  /* 0x00007610ff447816 */ /* 0x020fca0000000042 */
[----:B------:R-:W-:Y:S01]  /*3500*/  FADD.FTZ R189, R68, R189 ;  /* 0x000000bd44bd7221 */ /* 0x000fe20000010000 */
[----:B------:R-:W-:-:S05]  /*3510*/  @P2 PRMT R68, RZ, 0x7610, R62 ;  /* 0x00007610ff442816 */ /* 0x000fca000000003e */
[----:B------:R-:W-:-:S05]  /*3520*/  @P2 FADD.FTZ R189, R68, R189 ;  /* 0x000000bd44bd2221 */ /* 0x000fca0000010000 */
.L_x_716:
[----:B------:R-:W-:-:S04]  /*3530*/  F2FP.BF16.PACK_AB R68, RZ, R189 ;  /* 0x000000bdff44723e */ /* 0x000fc800000010ff */
[----:B------:R-:W-:Y:S02]  /*3540*/  PRMT R58, R58, 0x5410, R68 ;  /* 0x000054103a3a7816 */ /* 0x000fe40000000044 */
.L_x_717:
[----:B------:R-:W-:Y:S01]  /*3550*/  PRMT R196, RZ, 0x5410, R71 ;  /* 0x00005410ffc47816 */ /* 0x000fe20000000047 */
[----:B------:R-:W-:Y:S05]  /*3560*/  @P3 BRA `(.L_x_718) ;  /* 0x0000008000003947 */ /* 0x000fea0003800000 */
[----:B------:R-:W-:-:S04]  /*3570*/  ISETP.NE.U32.AND P4, PT, RZ, c[0x0][0x180], PT ;  /* 0x00006000ff007a0c */ /* 0x000fc80003f85070 */
[----:B------:R-:W-:-:S13]  /*3580*/  ISETP.NE.AND.EX P4, PT, RZ, c[0x0][0x184], PT, P4 ;  /* 0x00006100ff007a0c */ /* 0x000fda0003f85340 */
[----:B------:R-:W-:Y:S05]  /*3590*/  @P4 BRA `(.L_x_719) ;  /* 0x0000002000004947 */ /* 0x000fea0003800000 */
[----:B------:R-:W-:Y:S05]  /*35a0*/  @P0 BRA `(.L_x_720) ;  /* 0x0000008000000947 */ /* 0x000fea0003800000 */
[----:B------:R-:W-:Y:S05]  /*35b0*/  BRA `(.L_x_721) ;  /* 0x0000009000007947 */ /* 0x000fea0003800000 */
.L_x_719:
[----:B-----5:R-:W-:-:S05]  /*35c0*/  PRMT R69, RZ, 0x5410, R63 ;  /* 0x00005410ff457816 */ /* 0x020fca000000003f */
[----:B------:R-:W-:Y:S01]  /*35d0*/  FADD.FTZ R196, R69, R196 ;  /* 0x000000c445c47221 */ /* 0x000fe20000010000 */
[----:B------:R-:W-:Y:S05]  /*35e0*/  BRA `(.L_x_720) ;  /* 0x0000004000007947 */ /* 0x000fea0003800000 */
.L_x_718:
[----:B-----5:R-:W-:-:S05]  /*35f0*/  PRMT R69, RZ, 0x5410, R67 ;  /* 0x00005410ff457816 */ /* 0x020fca0000000043 */
[----:B------:R-:W-:Y:S01]  /*3600*/  FADD.FTZ R196, R69, R196 ;  /* 0x000000c445c47221 */ /* 0x000fe20000010000 */
[----:B------:R-:W-:-:S05]  /*3610*/  @P2 PRMT R69, RZ, 0x5410, R63 ;  /* 0x00005410ff452816 */ /* 0x000fca000000003f */
[----:B------:R-:W-:-:S05]  /*3620*/  @P2 FADD.FTZ R196, R69, R196 ;  /* 0x000000c445c42221 */ /* 0x000fca0000010000 */
.L_x_720:
[----:B------:R-:W-:-:S04]  /*3630*/  F2FP.BF16.PACK_AB R68, RZ, R196 ;  /* 0x000000c4ff44723e */ /* 0x000fc800000010ff */
[----:B------:R-:W-:Y:S02]  /*3640*/  PRMT R59, R68, 0x7610, R59 ;  /* 0x00007610443b7816 */ /* 0x000fe4000000003b */
.L_x_721:
[----:B------:R-:W-:Y:S01]  /*3650*/  PRMT R208, RZ, 0x7610, R71 ;  /* 0x00007610ffd07816 */ /* 0x000fe20000000047 */
[----:B------:R-:W-:Y:S05]  /*3660*/  @P3 BRA `(.L_x_722) ;  /* 0x0000008000003947 */ /* 0x000fea0003800000 */
[----:B------:R-:W-:-:S04]  /*3670*/  ISETP.NE.U32.AND P2, PT, RZ, c[0x0][0x180], PT ;  /* 0x00006000ff007a0c */ /* 0x000fc80003f45070 */
[----:B------:R-:W-:-:S13]  /*3680*/  ISETP.NE.AND.EX P2, PT, RZ, c[0x0][0x184], PT, P2 ;  /* 0x00006100ff007a0c */ /* 0x000fda0003f45320 */
[----:B------:R-:W-:Y:S05]  /*3690*/  @P2 BRA `(.L_x_723) ;  /* 0x0000002000002947 */ /* 0x000fea0003800000 */
[----:B------:R-:W-:Y:S05]  /*36a0*/  @P0 BRA `(.L_x_724) ;  /* 0x0000008000000947 */ /* 0x000fea0003800000 */
[----:B------:R-:W-:Y:S05]  /*36b0*/  BRA `(.L_x_725) ;  /* 0x0000009000007947 */ /* 0x000fea0003800000 */
.L_x_723:
[----:B-----5:R-:W-:-:S05]  /*36c0*/  PRMT R69, RZ, 0x7610, R63 ;  /* 0x00007610ff457816 */ /* 0x020fca000000003f */
[----:B------:R-:W-:Y:S01]  /*36d0*/  FADD.FTZ R208, R69, R208 ;  /* 0x000000d045d07221 */ /* 0x000fe20000010000 */
[----:B------:R-:W-:Y:S05]  /*36e0*/  BRA `(.L_x_724) ;  /* 0x0000004000007947 */ /* 0x000fea0003800000 */
.L_x_722:
[----:B-----5:R-:W-:-:S05]  /*36f0*/  PRMT R69, RZ, 0x7610, R67 ;  /* 0x00007610ff457816 */ /* 0x020fca0000000043 */
[----:B------:R-:W-:Y:S01]  /*3700*/  FADD.FTZ R208, R69, R208 ;  /* 0x000000d045d07221 */ /* 0x000fe20000010000 */
[----:B------:R-:W-:-:S05]  /*3710*/  @P2 PRMT R69, RZ, 0x7610, R63 ;  /* 0x00007610ff452816 */ /* 0x000fca000000003f */
[----:B------:R-:W-:-:S05]  /*3720*/  @P2 FADD.FTZ R208, R69, R208 ;  /* 0x000000d045d02221 */ /* 0x000fca0000010000 */
.L_x_724:
[----:B------:R-:W-:-:S04]  /*3730*/  F2FP.BF16.PACK_AB R68, RZ, R208 ;  /* 0x000000d0ff44723e */ /* 0x000fc800000010ff */
[----:B------:R-:W-:Y:S02]  /*3740*/  PRMT R59, R59, 0x5410, R68 ;  /* 0x000054103b3b7816 */ /* 0x000fe40000000044 */
.L_x_725:
[----:B------:R-:W-:-:S04]  /*3750*/  @P0 LEA R68, P2, R214, c[0x0][0x188], 0x4 ;  /* 0x00006200d6440a11 */ /* 0x000fc800078420ff */
[C---:B------:R-:W-:Y:S02]  /*3760*/  @P0 LEA.HI.X R69, R214.reuse, c[0x0][0x18c], RZ, 0x4, P2 ;  /* 0x00006300d6450a11 */ /* 0x040fe400010f24ff */
[----:B------:R-:W-:-:S03]  /*3770*/  IADD3 R214, R214, 0x20, RZ ;  /* 0x00000020d6d67810 */ /* 0x000fc60007ffe0ff */
[----:B------:R0:W-:Y:S04]  /*3780*/  @P0 STG.E.128 [R68.64], R56 ;  /* 0x0000003844000986 */ /* 0x0001e8000c101d04 */
.L_x_693:
[----:B------:R-:W-:Y:S05]  /*3790*/  BSYNC B0 ;  /* 0x0000000000007941 */ /* 0x000fea0003800000 */
.L_x_692:
        /* <DEDUP_REMOVED lines=25> */
.L_x_729:
[----:B-----5:R-:W-:-:S05]  /*3930*/  PRMT R166, RZ, 0x5410, R60 ;  /* 0x00005410ffa67816 */ /* 0x020fca000000003c */
[----:B------:R-:W-:Y:S01]  /*3940*/  FADD.FTZ R153, R166, R153 ;  /* 0x00000099a6997221 */ /* 0x000fe20000010000 */
[----:B------:R-:W-:Y:S05]  /*3950*/  BRA `(.L_x_730) ;  /* 0x0000004000007947 */ /* 0x000fea0003800000 */
.L_x_728:
[----:B0----5:R-:W-:-:S05]  /*3960*/  PRMT R166, RZ, 0x5410, R64 ;  /* 0x00005410ffa67816 */ /* 0x021fca0000000040 */
[----:B------:R-:W-:Y:S01]  /*3970*/  FADD.FTZ R153, R166, R153 ;  /* 0x00000099a6997221 */ /* 0x000fe20000010000 */
[----:B------:R-:W-:-:S05]  /*3980*/  @P2 PRMT R166, RZ, 0x5410, R60 ;  /* 0x00005410ffa62816 */ /* 0x000fca000000003c */
[----:B------:R-:W-:-:S05]  /*3990*/  @P2 FADD.FTZ R153, R166, R153 ;  /* 0x00000099a6992221 */ /* 0x000fca0000010000 */
.L_x_730:
[----:B------:R-:W-:-:S04]  /*39a0*/  F2FP.BF16.PACK_AB R165, RZ, R153 ;  /* 0x00000099ffa5723e */ /* 0x000fc800000010ff */
[----:B------:R-:W-:Y:S02]  /*39b0*/  PRMT R56, R165, 0x7610, R56 ;  /* 0x00007610a5387816 */ /* 0x000fe40000000038 */
.L_x_731:
[----:B------:R-:W-:Y:S01]  /*39c0*/  PRMT R165, RZ, 0x7610, R68 ;  /* 0x00007610ffa57816 */ /* 0x000fe20000000044 */
[----:B------:R-:W-:Y:S05]  /*39d0*/  @P3 BRA `(.L_x_732) ;  /* 0x0000008000003947 */ /* 0x000fea0003800000 */
[----:B------:R-:W-:-:S04]  /*39e0*/  ISETP.NE.U32.AND P4, PT, RZ, c[0x0][0x180], PT ;  /* 0x00006000ff007a0c */ /* 0x000fc80003f85070 */
[----:B------:R-:W-:-:S13]  /*39f0*/  ISETP.NE.AND.EX P4, PT, RZ, c[0x0][0x184], PT, P4 ;  /* 0x00006100ff007a0c */ /* 0x000fda0003f85340 */
[----:B------:R-:W-:Y:S05]  /*3a00*/  @P4 BRA `(.L_x_733) ;  /* 0x0000002000004947 */ /* 0x000fea0003800000 */
[----:B------:R-:W-:Y:S05]  /*3a10*/  @P0 BRA `(.L_x_734) ;  /* 0x0000008000000947 */ /* 0x000fea0003800000 */
[----:B------:R-:W-:Y:S05]  /*3a20*/  BRA `(.L_x_735) ;  /* 0x0000009000007947 */ /* 0x000fea0003800000 */
.L_x_733:
[----:B-----5:R-:W-:-:S05]  /*3a30*/  PRMT R68, RZ, 0x7610, R60 ;  /* 0x00007610ff447816 */ /* 0x020fca000000003c */
[----:B------:R-:W-:Y:S01]  /*3a40*/  FADD.FTZ R165, R68, R165 ;  /* 0x000000a544a57221 */ /* 0x000fe20000010000 */
[----:B------:R-:W-:Y:S05]  /*3a50*/  BRA `(.L_x_734) ;  /* 0x0000004000007947 */ /* 0x000fea0003800000 */
.L_x_732:
[----:B-----5:R-:W-:-:S05]  /*3a60*/  PRMT R68, RZ, 0x7610, R64 ;  /* 0x00007610ff447816 */ /* 0x020fca0000000040 */
[----:B------:R-:W-:Y:S01]  /*3a70*/  FADD.FTZ R165, R68, R165 ;  /* 0x000000a544a57221 */ /* 0x000fe20000010000 */
[----:B------:R-:W-:-:S05]  /*3a80*/  @P2 PRMT R68, RZ, 0x7610, R60 ;  /* 0x00007610ff442816 */ /* 0x000fca000000003c */
[----:B------:R-:W-:-:S05]  /*3a90*/  @P2 FADD.FTZ R165, R68, R165 ;  /* 0x000000a544a52221 */ /* 0x000fca0000010000 */
.L_x_734:
[----:B------:R-:W-:-:S04]  /*3aa0*/  F2FP.BF16.PACK_AB R68, RZ, R165 ;  /* 0x000000a5ff44723e */ /* 0x000fc800000010ff */
[----:B------:R-:W-:Y:S02]  /*3ab0*/  PRMT R56, R56, 0x5410, R68 ;  /* 0x0000541038387816 */ /* 0x000fe40000000044 */
.L_x_735:
[----:B------:R-:W-:Y:S01]  /*3ac0*/  PRMT R166, RZ, 0x5410, R69 ;  /* 0x00005410ffa67816 */ /* 0x000fe20000000045 */
[----:B------:R-:W-:Y:S05]  /*3ad0*/  @P3 BRA `(.L_x_736) ;  /* 0x0000008000003947 */ /* 0x000fea0003800000 */
[----:B------:R-:W-:-:S04]  /*3ae0*/  ISETP.NE.U32.AND P4, PT, RZ, c[0x0][0x180], PT ;  /* 0x00006000ff007a0c */ /* 0x000fc80003f85070 */
[----:B------:R-:W-:-:S13]  /*3af0*/  ISETP.NE.AND.EX P4, PT, RZ, c[0x0][0x184], PT, P4 ;  /* 0x00006100ff007a0c */ /* 0x000fda0003f85340 */
[----:B------:R-:W-:Y:S05]  /*3b00*/  @P4 BRA `(.L_x_737) ;  /* 0x0000002000004947 */ /* 0x000fea0003800000 */
[----:B------:R-:W-:Y:S05]  /*3b10*/  @P0 BRA `(.L_x_738) ;  /* 0x0000008000000947 */ /* 0x000fea0003800000 */
[----:B------:R-:W-:Y:S05]  /*3b20*/  BRA `(.L_x_739) ;  /* 0x0000009000007947 */ /* 0x000fea0003800000 */
.L_x_737:
[----:B-----5:R-:W-:-:S05]  /*3b30*/  PRMT R181, RZ, 0x5410, R61 ;  /* 0x00005410ffb57816 */ /* 0x020fca000000003d */
[----:B------:R-:W-:Y:S01]  /*3b40*/  FADD.FTZ R166, R181, R166 ;  /* 0x000000a6b5a67221 */ /* 0x000fe20000010000 */
[----:B------:R-:W-:Y:S05]  /*3b50*/  BRA `(.L_x_738) ;  /* 0x0000004000007947 */ /* 0x000fea0003800000 */
.L_x_736:
[----:B-----5:R-:W-:-:S05]  /*3b60*/  PRMT R181, RZ, 0x5410, R65 ;  /* 0x00005410ffb57816 */ /* 0x020fca0000000041 */
[----:B------:R-:W-:Y:S01]  /*3b70*/  FADD.FTZ R166, R181, R166 ;  /* 0x000000a6b5a67221 */ /* 0x000fe20000010000 */
[----:B------:R-:W-:-:S05]  /*3b80*/  @P2 PRMT R181, RZ, 0x5410, R61 ;  /* 0x00005410ffb52816 */ /* 0x000fca000000003d */
[----:B------:R-:W-:-:S05]  /*3b90*/  @P2 FADD.FTZ R166, R181, R166 ;  /* 0x000000a6b5a62221 */ /* 0x000fca0000010000 */
.L_x_738:
[----:B------:R-:W-:-:S04]  /*3ba0*/  F2FP.BF16.PACK_AB R68, RZ, R166 ;  /* 0x000000a6ff44723e */ /* 0x000fc800000010ff */
[----:B------:R-:W-:Y:S02]  /*3bb0*/  PRMT R57, R68, 0x7610, R57 ;  /* 0x0000761044397816 */ /* 0x000fe40000000039 */
.L_x_739:
[----:B------:R-:W-:Y:S01]  /*3bc0*/  PRMT R181, RZ, 0x7610, R69 ;  /* 0x00007610ffb57816 */ /* 0x000fe20000000045 */
[----:B------:R-:W-:Y:S05]  /*3bd0*/  @P3 BRA `(.L_x_740) ;  /* 0x0000008000003947 */ /* 0x000fea0003800000 */
[----:B------:R-:W-:-:S04]  /*3be0*/  ISETP.NE.U32.AND P4, PT, RZ, c[0x0][0x180], PT ;  /* 0x00006000ff007a0c */ /* 0x000fc80003f85070 */
[----:B------:R-:W-:-:S13]  /*3bf0*/  ISETP.NE.AND.EX P4, PT, RZ, c[0x0][0x184], PT, P4 ;  /* 0x00006100ff007a0c */ /* 0x000fda0003f85340 */
[----:B------:R-:W-:Y:S05]  /*3c00*/  @P4 BRA `(.L_x_741) ;  /* 0x0000002000004947 */ /* 0x000fea0003800000 */
[----:B------:R-:W-:Y:S05]  /*3c10*/  @P0 BRA `(.L_x_742) ;  /* 0x0000008000000947 */ /* 0x000fea0003800000 */
[----:B------:R-:W-:Y:S05]  /*3c20*/  BRA `(.L_x_743) ;  /* 0x0000009000007947 */ /* 0x000fea0003800000 */
.L_x_741:
[----:B-----5:R-:W-:-:S05]  /*3c30*/  PRMT R68, RZ, 0x7610, R61 ;  /* 0x00007610ff447816 */ /* 0x020fca000000003d */
[----:B------:R-:W-:Y:S01]  /*3c40*/  FADD.FTZ R181, R68, R181 ;  /* 0x000000b544b57221 */ /* 0x000fe20000010000 */
[----:B------:R-:W-:Y:S05]  /*3c50*/  BRA `(.L_x_742) ;  /* 0x0000004000007947 */ /* 0x000fea0003800000 */
.L_x_740:
[----:B-----5:R-:W-:-:S05]  /*3c60*/  PRMT R68, RZ, 0x7610, R65 ;  /* 0x00007610ff447816 */ /* 0x020fca0000000041 */
[----:B------:R-:W-:Y:S01]  /*3c70*/  FADD.FTZ R181, R68, R181 ;  /* 0x000000b544b57221 */ /* 0x000fe20000010000 */
[----:B------:R-:W-:-:S05]  /*3c80*/  @P2 PRMT R68, RZ, 0x7610, R61 ;  /* 0x00007610ff442816 */ /* 0x000fca000000003d */
[----:B------:R-:W-:-:S05]  /*3c90*/  @P2 FADD.FTZ R181, R68, R181 ;  /* 0x000000b544b52221 */ /* 0x000fca0000010000 */
.L_x_742:
[----:B------:R-:W-:-:S04]  /*3ca0*/  F2FP.BF16.PACK_AB R68, RZ, R181 ;  /* 0x000000b5ff44723e */ /* 0x000fc800000010ff */
[----:B------:R-:W-:Y:S02]  /*3cb0*/  PRMT R57, R57, 0x5410, R68 ;  /* 0x0000541039397816 */ /* 0x000fe40000000044 */
.L_x_743:
[----:B------:R-:W-:Y:S01]  /*3cc0*/  PRMT R182, RZ, 0x5410, R70 ;  /* 0x00005410ffb67816 */ /* 0x000fe20000000046 */
[----:B------:R-:W-:Y:S05]  /*3cd0*/  @P3 BRA `(.L_x_744) ;  /* 0x0000008000003947 */ /* 0x000fea0003800000 */
[----:B------:R-:W-:-:S04]  /*3ce0*/  ISETP.NE.U32.AND P4, PT, RZ, c[0x0][0x180], PT ;  /* 0x00006000ff007a0c */ /* 0x000fc80003f85070 */
[----:B------:R-:W-:-:S13]  /*3cf0*/  ISETP.NE.AND.EX P4, PT, RZ, c[0x0][0x184], PT, P4 ;  /* 0x00006100ff007a0c */ /* 0x000fda0003f85340 */
[----:B------:R-:W-:Y:S05]  /*3d00*/  @P4 BRA `(.L_x_745) ;  /* 0x0000002000004947 */ /* 0x000fea0003800000 */
[----:B------:R-:W-:Y:S05]  /*3d10*/  @P0 BRA `(.L_x_746) ;  /* 0x0000008000000947 */ /* 0x000fea0003800000 */
[----:B------:R-:W-:Y:S05]  /*3d20*/  BRA `(.L_x_747) ;  /* 0x0000009000007947 */ /* 0x000fea0003800000 */
.L_x_745:
[----:B-----5:R-:W-:-:S05]  /*3d30*/  PRMT R69, RZ, 0x5410, R62 ;  /* 0x00005410ff457816 */ /* 0x020fca000000003e */
[----:B------:R-:W-:Y:S01]  /*3d40*/  FADD.FTZ R182, R69, R182 ;  /* 0x000000b645b67221 */ /* 0x000fe20000010000 */
[----:B------:R-:W-:Y:S05]  /*3d50*/  BRA `(.L_x_746) ;  /* 0x0000004000007947 */ /* 0x000fea0003800000 */
.L_x_744:
[----:B-----5:R-:W-:-:S05]  /*3d60*/  PRMT R69, RZ, 0x5410, R66 ;  /* 0x00005410ff457816 */ /* 0x020fca0000000042 */
[----:B------:R-:W-:Y:S01]  /*3d70*/  FADD.FTZ R182, R69, R182 ;  /* 0x000000b645b67221 */ /* 0x000fe20000010000 */
[----:B------:R-:W-:-:S05]  /*3d80*/  @P2 PRMT R69, RZ, 0x5410, R62 ;  /* 0x00005410ff452816 */ /* 0x000fca000000003e */
[----:B------:R-:W-:-:S05]  /*3d90*/  @P2 FADD.FTZ R182, R69, R182 ;  /* 0x000000b645b62221 */ /* 0x000fca0000010000 */
.L_x_746:
[----:B------:R-:W-:-:S04]  /*3da0*/  F2FP.BF16.PACK_AB R68, RZ, R182 ;  /* 0x000000b6ff44723e */ /* 0x000fc800000010ff */
[----:B------:R-:W-:Y:S02]  /*3db0*/  PRMT R58, R68, 0x7610, R58 ;  /* 0x00007610443a7816 */ /* 0x000fe4000000003a */
.L_x_747:
[----:B------:R-:W-:Y:S01]  /*3dc0*/  PRMT R197, RZ, 0x7610, R70 ;  /* 0x00007610ffc57816 */ /* 0x000fe20000000046 */
[----:B------:R-:W-:Y:S05]  /*3dd0*/  @P3 BRA `(.L_x_748) ;  /* 0x0000008000003947 */ /* 0x000fea0003800000 */
[----:B------:R-:W-:-:S04]  /*3de0*/  ISETP.NE.U32.AND P4, PT, RZ, c[0x0][0x180], PT ;  /* 0x00006000ff007a0c */ /* 0x000fc80003f85070 */
[----:B------:R-:W-:-:S13]  /*3df0*/  ISETP.NE.AND.EX P4, PT, RZ, c[0x0][0x184], PT, P4 ;  /* 0x00006100ff007a0c */ /* 0x000fda0003f85340 */
[----:B------:R-:W-:Y:S05]  /*3e00*/  @P4 BRA `(.L_x_749) ;  /* 0x0000002000004947 */ /* 0x000fea0003800000 */
[----:B------:R-:W-:Y:S05]  /*3e10*/  @P0 BRA `(.L_x_750) ;  /* 0x0000008000000947 */ /* 0x000fea0003800000 */
[----:B------:R-:W-:Y:S05]  /*3e20*/  BRA `(.L_x_751) ;  /* 0x0000009000007947 */ /* 0x000fea0003800000 */
.L_x_749:
[----:B-----5:R-:W-:-:S05]  /*3e30*/  PRMT R68, RZ, 0x7610, R62 ;  /* 0x00007610ff447816 */ /* 0x020fca000000003e */
[----:B------:R-:W-:Y:S01]  /*3e40*/  FADD.FTZ R197, R68, R197 ;  /* 0x000000c544c57221 */ /* 0x000fe20000010000 */
[----:B------:R-:W-:Y:S05]  /*3e50*/  BRA `(.L_x_750) ;  /* 0x0000004000007947 */ /* 0x000fea0003800000 */
.L_x_748:
[----:B-----5:R-:W-:-:S05]  /*3e60*/  PRMT R68, RZ, 0x7610, R66 ;  /* 0x00007610ff447816 */ /* 0x020fca0000000042 */
[----:B------:R-:W-:Y:S01]  /*3e70*/  FADD.FTZ R197, R68, R197 ;  /* 0x000000c544c57221 */ /* 0x000fe20000010000 */
[----:B------:R-:W-:-:S05]  /*3e80*/  @P2 PRMT R68, RZ, 0x7610, R62 ;  /* 0x00007610ff442816 */ /* 0x000fca000000003e */
[----:B------:R-:W-:-:S05]  /*3e90*/  @P2 FADD.FTZ R197, R68, R197 ;  /* 0x000000c544c52221 */ /* 0x000fca0000010000 */
.L_x_750:
[----:B------:R-:W-:-:S04]  /*3ea0*/  F2FP.BF16.PACK_AB R68, RZ, R197 ;  /* 0x000000c5ff44723e */ /* 0x000fc800000010ff */
[----:B------:R-:W-:Y:S02]  /*3eb0*/  PRMT R58, R58, 0x5410, R68 ;  /* 0x000054103a3a7816 */ /* 0x000fe40000000044 */
.L_x_751:
[----:B------:R-:W-:Y:S01]  /*3ec0*/  PRMT R198, RZ, 0x5410, R71 ;  /* 0x00005410ffc67816 */ /* 0x000fe20000000047 */
[----:B------:R-:W-:Y:S05]  /*3ed0*/  @P3 BRA `(.L_x_752) ;  /* 0x0000008000003947 */ /* 0x000fea0003800000 */
[----:B------:R-:W-:-:S04]  /*3ee0*/  ISETP.NE.U32.AND P4, PT, RZ, c[0x0][0x180], PT ;  /* 0x00006000ff007a0c */ /* 0x000fc80003f85070 */
[----:B------:R-:W-:-:S13]  /*3ef0*/  ISETP.NE.AND.EX P4, PT, RZ, c[0x0][0x184], PT, P4 ;  /* 0x00006100ff007a0c */ /* 0x000fda0003f85340 */
[----:B------:R-:W-:Y:S05]  /*3f00*/  @P4 BRA `(.L_x_753) ;  /* 0x0000002000004947 */ /* 0x000fea0003800000 */
[----:B------:R-:W-:Y:S05]  /*3f10*/  @P0 BRA `(.L_x_754) ;  /* 0x0000008000000947 */ /* 0x000fea0003800000 */
[----:B------:R-:W-:Y:S05]  /*3f20*/  BRA `(.L_x_755) ;  /* 0x0000009000007947 */ /* 0x000fea0003800000 */
.L_x_753:
[----:B-----5:R-:W-:-:S05]  /*3f30*/  PRMT R69, RZ, 0x5410, R63 ;  /* 0x00005410ff457816 */ /* 0x020fca000000003f */
[----:B------:R-:W-:Y:S01]  /*3f40*/  FADD.FTZ R198, R69, R198 ;  /* 0x000000c645c67221 */ /* 0x000fe20000010000 */
[----:B------:R-:W-:Y:S05]  /*3f50*/  BRA `(.L_x_754) ;  /* 0x0000004000007947 */ /* 0x000fea0003800000 */
.L_x_752:
[----:B-----5:R-:W-:-:S05]  /*3f60*/  PRMT R69, RZ, 0x5410, R67 ;  /* 0x00005410ff457816 */ /* 0x020fca0000000043 */
[----:B------:R-:W-:Y:S01]  /*3f70*/  FADD.FTZ R198, R69, R198 ;  /* 0x000000c645c67221 */ /* 0x000fe20000010000 */
[----:B------:R-:W-:-:S05]  /*3f80*/  @P2 PRMT R69, RZ, 0x5410, R63 ;  /* 0x00005410ff452816 */ /* 0x000fca000000003f */
[----:B------:R-:W-:-:S05]  /*3f90*/  @P2 FADD.FTZ R198, R69, R198 ;  /* 0x000000c645c62221 */ /* 0x000fca0000010000 */
.L_x_754:
[----:B------:R-:W-:-:S04]  /*3fa0*/  F2FP.BF16.PACK_AB R68, RZ, R198 ;  /* 0x000000c6ff44723e */ /* 0x000fc800000010ff */
[----:B------:R-:W-:Y:S02]  /*3fb0*/  PRMT R59, R68, 0x7610, R59 ;  /* 0x00007610443b7816 */ /* 0x000fe4000000003b */
.L_x_755:
[----:B------:R-:W-:Y:S01]  /*3fc0*/  PRMT R209, RZ, 0x7610, R71 ;  /* 0x00007610ffd17816 */ /* 0x000fe20000000047 */
[----:B------:R-:W-:Y:S05]  /*3fd0*/  @P3 BRA `(.L_x_756) ;  /* 0x0000008000003947 */ /* 0x000fea0003800000 */
[----:B------:R-:W-:-:S04]  /*3fe0*/  ISETP.NE.U32.AND P2, PT, RZ, c[0x0][0x180], PT ;  /* 0x00006000ff007a0c */ /* 0x000fc80003f45070 */
[----:B------:R-:W-:-:S13]  /*3ff0*/  ISETP.NE.AND.EX P2, PT, RZ, c[0x0][0x184], PT, P2 ;  /* 0x00006100ff007a0c */ /* 0x000fda0003f45320 */
[----:B------:R-:W-:Y:S05]  /*4000*/  @P2 BRA `(.L_x_757) ;  /* 0x0000002000002947 */ /* 0x000fea0003800000 */
[----:B------:R-:W-:Y:S05]  /*4010*/  @P0 BRA `(.L_x_758) ;  /* 0x0000008000000947 */ /* 0x000fea0003800000 */
[----:B------:R-:W-:Y:S05]  /*4020*/  BRA `(.L_x_759) ;  /* 0x0000009000007947 */ /* 0x000fea0003800000 */
.L_x_757:
[----:B-----5:R-:W-:-:S05]  /*4030*/  PRMT R68, RZ, 0x7610, R63 ;  /* 0x00007610ff447816 */ /* 0x020fca000000003f */
[----:B------:R-:W-:Y:S01]  /*4040*/  FADD.FTZ R209, R68, R209 ;  /* 0x000000d144d17221 */ /* 0x000fe20000010000 */
[----:B------:R-:W-:Y:S05]  /*4050*/  BRA `(.L_x_758) ;  /* 0x0000004000007947 */ /* 0x000fea0003800000 */
.L_x_756:
[----:B-----5:R-:W-:-:S05]  /*4060*/  PRMT R68, RZ, 0x7610, R67 ;  /* 0x00007610ff447816 */ /* 0x020fca0000000043 */
[----:B------:R-:W-:Y:S01]  /*4070*/  FADD.FTZ R209, R68, R209 ;  /* 0x000000d144d17221 */ /* 0x000fe20000010000 */
[----:B------:R-:W-:-:S05]  /*4080*/  @P2 PRMT R68, RZ, 0x7610, R63 ;  /* 0x00007610ff442816 */ /* 0x000fca000000003f */
[----:B------:R-:W-:-:S05]  /*4090*/  @P2 FADD.FTZ R209, R68, R209 ;  /* 0x000000d144d12221 */ /* 0x000fca0000010000 */
.L_x_758:
[----:B------:R-:W-:-:S04]  /*40a0*/  F2FP.BF16.PACK_AB R68, RZ, R209 ;  /* 0x000000d1ff44723e */ /* 0x000fc800000010ff */
[----:B------:R-:W-:Y:S02]  /*40b0*/  PRMT R59, R59, 0x5410, R68 ;  /* 0x000054103b3b7816 */ /* 0x000fe40000000044 */
.L_x_759:
[----:B------:R-:W-:-:S04]  /*40c0*/  @P0 LEA R68, P2, R214, c[0x0][0x188], 0x4 ;  /* 0x00006200d6440a11 */ /* 0x000fc800078420ff */
[C---:B------:R-:W-:Y:S02]  /*40d0*/  @P0 LEA.HI.X R69, R214.reuse, c[0x0][0x18c], RZ, 0x4, P2 ;  /* 0x00006300d6450a11 */ /* 0x040fe400010f24ff */
[----:B------:R-:W-:-:S03]  /*40e0*/  IADD3 R214, R214, 0x20, RZ ;  /* 0x00000020d6d67810 */ /* 0x000fc60007ffe0ff */
[----:B------:R0:W-:Y:S04]  /*40f0*/  @P0 STG.E.128 [R68.64], R56 ;  /* 0x0000003844000986 */ /* 0x0001e8000c101d04 */
.L_x_727:
[----:B------:R-:W-:Y:S05]  /*4100*/  BSYNC B0 ;  /* 0x0000000000007941 */ /* 0x000fea0003800000 */
.L_x_726:
        /* <DEDUP_REMOVED lines=25> */
.L_x_763:
[----:B-----5:R-:W-:-:S05]  /*42a0*/  PRMT R167, RZ, 0x5410, R60 ;  /* 0x00005410ffa77816 */ /* 0x020fca000000003c */
[----:B------:R-:W-:Y:S01]  /*42b0*/  FADD.FTZ R154, R167, R154 ;  /* 0x0000009aa79a7221 */ /* 0x000fe20000010000 */
[----:B------:R-:W-:Y:S05]  /*42c0*/  BRA `(.L_x_764) ;  /* 0x0000004000007947 */ /* 0x000fea0003800000 */
.L_x_762:
[----:B0----5:R-:W-:-:S05]  /*42d0*/  PRMT R167, RZ, 0x5410, R64 ;  /* 0x00005410ffa77816 */ /* 0x021fca0000000040 */
[----:B------:R-:W-:Y:S01]  /*42e0*/  FADD.FTZ R154, R167, R154 ;  /* 0x0000009aa79a7221 */ /* 0x000fe20000010000 */
[----:B------:R-:W-:-:S05]  /*42f0*/  @P2 PRMT R167, RZ, 0x5410, R60 ;  /* 0x00005410ffa72816 */ /* 0x000fca000000003c */
[----:B------:R-:W-:-:S05]  /*4300*/  @P2 FADD.FTZ R154, R167, R154 ;  /* 0x0000009aa79a2221 */ /* 0x000fca0000010000 */
.L_x_764:
[----:B------:R-:W-:-:S04]  /*4310*/  F2FP.BF16.PACK_AB R167, RZ, R154 ;  /* 0x0000009affa7723e */ /* 0x000fc800000010ff */
[----:B------:R-:W-:Y:S02]  /*4320*/  PRMT R56, R167, 0x7610, R56 ;  /* 0x00007610a7387816 */ /* 0x000fe40000000038 */
.L_x_765:
[----:B------:R-:W-:Y:S01]  /*4330*/  PRMT R167, RZ, 0x7610, R68 ;  /* 0x00007610ffa77816 */ /* 0x000fe20000000044 */
[----:B------:R-:W-:Y:S05]  /*4340*/  @P3 BRA `(.L_x_766) ;  /* 0x0000008000003947 */ /* 0x000fea0003800000 */
[----:B------:R-:W-:-:S04]  /*4350*/  ISETP.NE.U32.AND P4, PT, RZ, c[0x0][0x180], PT ;  /* 0x00006000ff007a0c */ /* 0x000fc80003f85070 */
[----:B------:R-:W-:-:S13]  /*4360*/  ISETP.NE.AND.EX P4, PT, RZ, c[0x0][0x184], PT, P4 ;  /* 0x00006100ff007a0c */ /* 0x000fda0003f85340 */
[----:B------:R-:W-:Y:S05]  /*4370*/  @P4 BRA `(.L_x_767) ;  /* 0x0000002000004947 */ /* 0x000fea0003800000 */
[----:B------:R-:W-:Y:S05]  /*4380*/  @P0 BRA `(.L_x_768) ;  /* 0x0000008000000947 */ /* 0x000fea0003800000 */
[----:B------:R-:W-:Y:S05]  /*4390*/  BRA `(.L_x_769) ;  /* 0x0000009000007947 */ /* 0x000fea0003800000 */
.L_x_767:
[----:B-----5:R-:W-:-:S05]  /*43a0*/  PRMT R68, RZ, 0x7610, R60 ;  /* 0x00007610ff447816 */ /* 0x020fca000000003c */
[----:B------:R-:W-:Y:S01]  /*43b0*/  FADD.FTZ R167, R68, R167 ;  /* 0x000000a744a77221 */ /* 0x000fe20000010000 */
[----:B------:R-:W-:Y:S05]  /*43c0*/  BRA `(.L_x_768) ;  /* 0x0000004000007947 */ /* 0x000fea0003800000 */
.L_x_766:
[----:B-----5:R-:W-:-:S05]  /*43d0*/  PRMT R68, RZ, 0x7610, R64 ;  /* 0x00007610ff447816 */ /* 0x020fca0000000040 */
[----:B------:R-:W-:Y:S01]  /*43e0*/  FADD.FTZ R167, R68, R167 ;  /* 0x000000a744a77221 */ /* 0x000fe20000010000 */
[----:B------:R-:W-:-:S05]  /*43f0*/  @P2 PRMT R68, RZ, 0x7610, R60 ;  /* 0x00007610ff442816 */ /* 0x000fca000000003c */
[----:B------:R-:W-:-:S05]  /*4400*/  @P2 FADD.FTZ R167, R68, R167 ;  /* 0x000000a744a72221 */ /* 0x000fca0000010000 */
.L_x_768:
[----:B------:R-:W-:-:S04]  /*4410*/  F2FP.BF16.PACK_AB R68, RZ, R167 ;  /* 0x000000a7ff44723e */ /* 0x000fc800000010ff */
[----:B------:R-:W-:Y:S02]  /*4420*/  PRMT R56, R56, 0x5410, R68 ;  /* 0x0000541038387816 */ /* 0x000fe40000000044 */
.L_x_769:
[----:B------:R-:W-:Y:S01]  /*4430*/  PRMT R168, RZ, 0x5410, R69 ;  /* 0x00005410ffa87816 */ /* 0x000fe20000000045 */
[----:B------:R-:W-:Y:S05]  /*4440*/  @P3 BRA `(.L_x_770) ;  /* 0x0000008000003947 */ /* 0x000fea0003800000 */
[----:B------:R-:W-:-:S04]  /*4450*/  ISETP.NE.U32.AND P4, PT, RZ, c[0x0][0x180], PT ;  /* 0x00006000ff007a0c */ /* 0x000fc80003f85070 */
[----:B------:R-:W-:-:S13]  /*4460*/  ISETP.NE.AND.EX P4, PT, RZ, c[0x0][0x184], PT, P4 ;  /* 0x00006100ff007a0c */ /* 0x000fda0003f85340 */
[----:B------:R-:W-:Y:S05]  /*4470*/  @P4 BRA `(.L_x_771) ;  /* 0x0000002000004947 */ /* 0x000fea0003800000 */
[----:B------:R-:W-:Y:S05]  /*4480*/  @P0 BRA `(.L_x_772) ;  /* 0x0000008000000947 */ /* 0x000fea0003800000 */
[----:B------:R-:W-:Y:S05]  /*4490*/  BRA `(.L_x_773) ;  /* 0x0000009000007947 */ /* 0x000fea0003800000 */
.L_x_771:
[----:B-----5:R-:W-:-:S05]  /*44a0*/  PRMT R183, RZ, 0x5410, R61 ;  /* 0x00005410ffb77816 */ /* 0x020fca000000003d */
[----:B------:R-:W-:Y:S01]  /*44b0*/  FADD.FTZ R168, R183, R168 ;  /* 0x000000a8b7a87221 */ /* 0x000fe20000010000 */
[----:B------:R-:W-:Y:S05]  /*44c0*/  BRA `(.L_x_772) ;  /* 0x0000004000007947 */ /* 0x000fea0003800000 */
.L_x_770:
[----:B-----5:R-:W-:-:S05]  /*44d0*/  PRMT R183, RZ, 0x5410, R65 ;  /* 0x00005410ffb77816 */ /* 0x020fca0000000041 */
[----:B------:R-:W-:Y:S01]  /*44e0*/  FADD.FTZ R168, R183, R168 ;  /* 0x000000a8b7a87221 */ /* 0x000fe20000010000 */
[----:B------:R-:W-:-:S05]  /*44f0*/  @P2 PRMT R183, RZ, 0x5410, R61 ;  /* 0x00005410ffb72816 */ /* 0x000fca000000003d */
[----:B------:R-:W-:-:S05]  /*4500*/  @P2 FADD.FTZ R168, R183, R168 ;  /* 0x000000a8b7a82221 */ /* 0x000fca0000010000 */
.L_x_772:
[----:B------:R-:W-:-:S04]  /*4510*/  F2FP.BF16.PACK_AB R68, RZ, R168 ;  /* 0x000000a8ff44723e */ /* 0x000fc800000010ff */
[----:B------:R-:W-:Y:S02]  /*4520*/  PRMT R57, R68, 0x7610, R57 ;  /* 0x0000761044397816 */ /* 0x000fe40000000039 */
.L_x_773:
[----:B------:R-:W-:Y:S01]  /*4530*/  PRMT R183, RZ, 0x7610, R69 ;  /* 0x00007610ffb77816 */ /* 0x000fe20000000045 */
[----:B------:R-:W-:Y:S05]  /*4540*/  @P3 BRA `(.L_x_774) ;  /* 0x0000008000003947 */ /* 0x000fea0003800000 */
[----:B------:R-:W-:-:S04]  /*4550*/  ISETP.NE.U32.AND P4, PT, RZ, c[0x0][0x180], PT ;  /* 0x00006000ff007a0c */ /* 0x000fc80003f85070 */
[----:B------:R-:W-:-:S13]  /*4560*/  ISETP.NE.AND.EX P4, PT, RZ, c[0x0][0x184], PT, P4 ;  /* 0x00006100ff007a0c */ /* 0x000fda0003f85340 */
[----:B------:R-:W-:Y:S05]  /*4570*/  @P4 BRA `(.L_x_775) ;  /* 0x0000002000004947 */ /* 0x000fea0003800000 */
[----:B------:R-:W-:Y:S05]  /*4580*/  @P0 BRA `(.L_x_776) ;  /* 0x0000008000000947 */ /* 0x000fea0003800000 */
[----:B------:R-:W-:Y:S05]  /*4590*/  BRA `(.L_x_777) ;  /* 0x0000009000007947 */ /* 0x000fea0003800000 */
.L_x_775:
[----:B-----5:R-:W-:-:S05]  /*45a0*/  PRMT R68, RZ, 0x7610, R61 ;  /* 0x00007610ff447816 */ /* 0x020fca000000003d */
[----:B------:R-:W-:Y:S01]  /*45b0*/  FADD.FTZ R183, R68, R183 ;  /* 0x000000b744b77221 */ /* 0x000fe20000010000 */
[----:B------:R-:W-:Y:S05]  /*45c0*/  BRA `(.L_x_776) ;  /* 0x0000004000007947 */ /* 0x000fea0003800000 */
.L_x_774:
[----:B-----5:R-:W-:-:S05]  /*45d0*/  PRMT R68, RZ, 0x7610, R65 ;  /* 0x00007610ff447816 */ /* 0x020fca0000000041 */
[----:B------:R-:W-:Y:S01]  /*45e0*/  FADD.FTZ R183, R68, R183 ;  /* 0x000000b744b77221 */ /* 0x000fe20000010000 */
[----:B------:R-:W-:-:S05]  /*45f0*/  @P2 PRMT R68, RZ, 0x7610, R61 ;  /* 0x00007610ff442816 */ /* 0x000fca000000003d */
[----:B------:R-:W-:-:S05]  /*4600*/  @P2 FADD.FTZ R183, R68, R183 ;  /* 0x000000b744b72221 */ /* 0x000fca0000010000 */
.L_x_776:
[----:B------:R-:W-:-:S04]  /*4610*/  F2FP.BF16.PACK_AB R68, RZ, R183 ;  /* 0x000000b7ff44723e */ /* 0x000fc800000010ff */
[----:B------:R-:W-:Y:S02]  /*4620*/  PRMT R57, R57, 0x5410, R68 ;  /* 0x0000541039397816 */ /* 0x000fe40000000044 */
.L_x_777:
[----:B------:R-:W-:Y:S01]  /*4630*/  PRMT R184, RZ, 0x5410, R70 ;  /* 0x00005410ffb87816 */ /* 0x000fe20000000046 */
[----:B------:R-:W-:Y:S05]  /*4640*/  @P3 BRA `(.L_x_778) ;  /* 0x0000008000003947 */ /* 0x000fea0003800000 */
[----:B------:R-:W-:-:S04]  /*4650*/  ISETP.NE.U32.AND P4, PT, RZ, c[0x0][0x180], PT ;  /* 0x00006000ff007a0c */ /* 0x000fc80003f85070 */
[----:B------:R-:W-:-:S13]  /*4660*/  ISETP.NE.AND.EX P4, PT, RZ, c[0x0][0x184], PT, P4 ;  /* 0x00006100ff007a0c */ /* 0x000fda0003f85340 */
[----:B------:R-:W-:Y:S05]  /*4670*/  @P4 BRA `(.L_x_779) ;  /* 0x0000002000004947 */ /* 0x000fea0003800000 */
[----:B------:R-:W-:Y:S05]  /*4680*/  @P0 BRA `(.L_x_780) ;  /* 0x0000008000000947 */ /* 0x000fea0003800000 */
[----:B------:R-:W-:Y:S05]  /*4690*/  BRA `(.L_x_781) ;  /* 0x0000009000007947 */ /* 0x000fea0003800000 */
.L_x_779:
[----:B-----5:R-:W-:-:S05]  /*46a0*/  PRMT R69, RZ, 0x5410, R62 ;  /* 0x00005410ff457816 */ /* 0x020fca000000003e */
[----:B------:R-:W-:Y:S01]  /*46b0*/  FADD.FTZ R184, R69, R184 ;  /* 0x000000b845b87221 */ /* 0x000fe20000010000 */
[----:B------:R-:W-:Y:S05]  /*46c0*/  BRA `(.L_x_780) ;  /* 0x0000004000007947 */ /* 0x000fea0003800000 */
.L_x_778:
[----:B-----5:R-:W-:-:S05]  /*46d0*/  PRMT R69, RZ, 0x5410, R66 ;  /* 0x00005410ff457816 */ /* 0x020fca0000000042 */
[----:B------:R-:W-:Y:S01]  /*46e0*/  FADD.FTZ R184, R69, R184 ;  /* 0x000000b845b87221 */ /* 0x000fe20000010000 */
[----:B------:R-:W-:-:S05]  /*46f0*/  @P2 PRMT R69, RZ, 0x5410, R62 ;  /* 0x00005410ff452816 */ /* 0x000fca000000003e */
[----:B------:R-:W-:-:S05]  /*4700*/  @P2 FADD.FTZ R184, R69, R184 ;  /* 0x000000b845b82221 */ /* 0x000fca0000010000 */
.L_x_780:
[----:B------:R-:W-:-:S04]  /*4710*/  F2FP.BF16.PACK_AB R68, RZ, R184 ;  /* 0x000000b8ff44723e */ /* 0x000fc800000010ff */
[----:B------:R-:W-:Y:S02]  /*4720*/  PRMT R58, R68, 0x7610, R58 ;  /* 0x00007610443a7816 */ /* 0x000fe4000000003a */
.L_x_781:
[----:B------:R-:W-:Y:S01]  /*4730*/  PRMT R199, RZ, 0x7610, R70 ;  /* 0x00007610ffc77816 */ /* 0x000fe20000000046 */
[----:B------:R-:W-:Y:S05]  /*4740*/  @P3 BRA `(.L_x_782) ;  /* 0x0000008000003947 */ /* 0x000fea0003800000 */
[----:B------:R-:W-:-:S04]  /*4750*/  ISETP.NE.U32.AND P4, PT, RZ, c[0x0][0x180], PT ;  /* 0x00006000ff007a0c */ /* 0x000fc80003f85070 */
[----:B------:R-:W-:-:S13]  /*4760*/  ISETP.NE.AND.EX P4, PT, RZ, c[0x0][0x184], PT, P4 ;  /* 0x00006100ff007a0c */ /* 0x000fda0003f85340 */
[----:B------:R-:W-:Y:S05]  /*4770*/  @P4 BRA `(.L_x_783) ;  /* 0x0000002000004947 */ /* 0x000fea0003800000 */
[----:B------:R-:W-:Y:S05]  /*4780*/  @P0 BRA `(.L_x_784) ;  /* 0x0000008000000947 */ /* 0x000fea0003800000 */
[----:B------:R-:W-:Y:S05]  /*4790*/  BRA `(.L_x_785) ;  /* 0x0000009000007947 */ /* 0x000fea0003800000 */
.L_x_783:
[----:B-----5:R-:W-:-:S05]  /*47a0*/  PRMT R68, RZ, 0x7610, R62 ;  /* 0x00007610ff447816 */ /* 0x020fca000000003e */
[----:B------:R-:W-:Y:S01]  /*47b0*/  FADD.FTZ R199, R68, R199 ;  /* 0x000000c744c77221 */ /* 0x000fe20000010000 */
[----:B------:R-:W-:Y:S05]  /*47c0*/  BRA `(.L_x_784) ;  /* 0x0000004000007947 */ /* 0x000fea0003800000 */
.L_x_782:
[----:B-----5:R-:W-:-:S05]  /*47d0*/  PRMT R68, RZ, 0x7610, R66 ;  /* 0x00007610ff447816 */ /* 0x020fca0000000042 */
[----:B------:R-:W-:Y:S01]  /*47e0*/  FADD.FTZ R199, R68, R199 ;  /* 0x000000c744c77221 */ /* 0x000fe20000010000 */
[----:B------:R-:W-:-:S05]  /*47f0*/  @P2 PRMT R68, RZ, 0x7610, R62 ;  /* 0x00007610ff442816 */ /* 0x000fca000000003e */
[----:B------:R-:W-:-:S05]  /*4800*/  @P2 FADD.FTZ R199, R68, R199 ;  /* 0x000000c744c72221 */ /* 0x000fca0000010000 */
.L_x_784:
[----:B------:R-:W-:-:S04]  /*4810*/  F2FP.BF16.PACK_AB R68, RZ, R199 ;  /* 0x000000c7ff44723e */ /* 0x000fc800000010ff */
[----:B------:R-:W-:Y:S02]  /*4820*/  PRMT R58, R58, 0x5410, R68 ;  /* 0x000054103a3a7816 */ /* 0x000fe40000000044 */
.L_x_785:
[----:B------:R-:W-:Y:S01]  /*4830*/  PRMT R200, RZ, 0x5410, R71 ;  /* 0x00005410ffc87816 */ /* 0x000fe20000000047 */
[----:B------:R-:W-:Y:S05]  /*4840*/  @P3 BRA `(.L_x_786) ;  /* 0x0000008000003947 */ /* 0x000fea0003800000 */
[----:B------:R-:W-:-:S04]  /*4850*/  ISETP.NE.U32.AND P4, PT, RZ, c[0x0][0x180], PT ;  /* 0x00006000ff007a0c */ /* 0x000fc80003f85070 */
[----:B------:R-:W-:-:S13]  /*4860*/  ISETP.NE.AND.EX P4, PT, RZ, c[0x0][0x184], PT, P4 ;  /* 0x00006100ff007a0c */ /* 0x000fda0003f85340 */
[----:B------:R-:W-:Y:S05]  /*4870*/  @P4 BRA `(.L_x_787) ;  /* 0x0000002000004947 */ /* 0x000fea0003800000 */
[----:B------:R-:W-:Y:S05]  /*4880*/  @P0 BRA `(.L_x_788) ;  /* 0x0000008000000947 */ /* 0x000fea0003800000 */
[----:B------:R-:W-:Y:S05]  /*4890*/  BRA `(.L_x_789) ;  /* 0x0000009000007947 */ /* 0x000fea0003800000 */
.L_x_787:
[----:B-----5:R-:W-:-:S05]  /*48a0*/  PRMT R69, RZ, 0x5410, R63 ;  /* 0x00005410ff457816 */ /* 0x020fca000000003f */
[----:B------:R-:W-:Y:S01]  /*48b0*/  FADD.FTZ R200, R69, R200 ;  /* 0x000000c845c87221 */ /* 0x000fe20000010000 */
[----:B------:R-:W-:Y:S05]  /*48c0*/  BRA `(.L_x_788) ;  /* 0x0000004000007947 */ /* 0x000fea0003800000 */
.L_x_786:
[----:B-----5:R-:W-:-:S05]  /*48d0*/  PRMT R69, RZ, 0x5410, R67 ;  /* 0x00005410ff457816 */ /* 0x020fca0000000043 */
[----:B------:R-:W-:Y:S01]  /*48e0*/  FADD.FTZ R200, R69, R200 ;  /* 0x000000c845c87221 */ /* 0x000fe20000010000 */
[----:B------:R-:W-:-:S05]  /*48f0*/  @P2 PRMT R69, RZ, 0x5410, R63 ;  /* 0x00005410ff452816 */ /* 0x000fca000000003f */
[----:B------:R-:W-:-:S05]  /*4900*/  @P2 FADD.FTZ R200, R69, R200 ;  /* 0x000000c845c82221 */ /* 0x000fca0000010000 */
.L_x_788:
[----:B------:R-:W-:-:S04]  /*4910*/  F2FP.BF16.PACK_AB R68, RZ, R200 ;  /* 0x000000c8ff44723e */ /* 0x000fc800000010ff */
[----:B------:R-:W-:Y:S02]  /*4920*/  PRMT R59, R68, 0x7610, R59 ;  /* 0x00007610443b7816 */ /* 0x000fe4000000003b */
.L_x_789:
[----:B------:R-:W-:Y:S01]  /*4930*/  PRMT R210, RZ, 0x7610, R71 ;  /* 0x00007610ffd27816 */ /* 0x000fe20000000047 */
[----:B------:R-:W-:Y:S05]  /*4940*/  @P3 BRA `(.L_x_790) ;  /* 0x0000008000003947 */ /* 0x000fea0003800000 */
[----:B------:R-:W-:-:S04]  /*4950*/  ISETP.NE.U32.AND P2, PT, RZ, c[0x0][0x180], PT ;  /* 0x00006000ff007a0c */ /* 0x000fc80003f45070 */
[----:B------:R-:W-:-:S13]  /*4960*/  ISETP.NE.AND.EX P2, PT, RZ, c[0x0][0x184], PT, P2 ;  /* 0x00006100ff007a0c */ /* 0x000fda0003f45320 */
[----:B------:R-:W-:Y:S05]  /*4970*/  @P2 BRA `(.L_x_791) ;  /* 0x0000002000002947 */ /* 0x000fea0003800000 */
[----:B------:R-:W-:Y:S05]  /*4980*/  @P0 BRA `(.L_x_792) ;  /* 0x0000008000000947 */ /* 0x000fea0003800000 */
[----:B------:R-:W-:Y:S05]  /*4990*/  BRA `(.L_x_793) ;  /* 0x0000009000007947 */ /* 0x000fea0003800000 */
.L_x_791:
[----:B-----5:R-:W-:-:S05]  /*49a0*/  PRMT R69, RZ, 0x7610, R63 ;  /* 0x00007610ff457816 */ /* 0x020fca000000003f */
[----:B------:R-:W-:Y:S01]  /*49b0*/  FADD.FTZ R210, R69, R210 ;  /* 0x000000d245d27221 */ /* 0x000fe20000010000 */
[----:B------:R-:W-:Y:S05]  /*49c0*/  BRA `(.L_x_792) ;  /* 0x0000004000007947 */ /* 0x000fea0003800000 */
.L_x_790:
[----:B-----5:R-:W-:-:S05]  /*49d0*/  PRMT R69, RZ, 0x7610, R67 ;  /* 0x00007610ff457816 */ /* 0x020fca0000000043 */
[----:B------:R-:W-:Y:S01]  /*49e0*/  FADD.FTZ R210, R69, R210 ;  /* 0x000000d245d27221 */ /* 0x000fe20000010000 */
[----:B------:R-:W-:-:S05]  /*49f0*/  @P2 PRMT R69, RZ, 0x7610, R63 ;  /* 0x00007610ff452816 */ /* 0x000fca000000003f */
[----:B------:R-:W-:-:S05]  /*4a00*/  @P2 FADD.FTZ R210, R69, R210 ;  /* 0x000000d245d22221 */ /* 0x000fca0000010000 */
.L_x_792:
[----:B------:R-:W-:-:S04]  /*4a10*/  F2FP.BF16.PACK_AB R68, RZ, R210 ;  /* 0x000000d2ff44723e */ /* 0x000fc800000010ff */
[----:B------:R-:W-:Y:S02]  /*4a20*/  PRMT R59, R59, 0x5410, R68 ;  /* 0x000054103b3b7816 */ /* 0x000fe40000000044 */
.L_x_793:
[----:B------:R-:W-:-:S04]  /*4a30*/  @P0 LEA R68, P2, R214, c[0x0][0x188], 0x4 ;  /* 0x00006200d6440a11 */ /* 0x000fc800078420ff */
[C---:B------:R-:W-:Y:S02]  /*4a40*/  @P0 LEA.HI.X R69, R214.reuse, c[0x0][0x18c], RZ, 0x4, P2 ;  /* 0x00006300d6450a11 */ /* 0x040fe400010f24ff */
[----:B------:R-:W-:-:S03]  /*4a50*/  IADD3 R214, R214, 0x20, RZ ;  /* 0x00000020d6d67810 */ /* 0x000fc60007ffe0ff */
[----:B------:R0:W-:Y:S04]  /*4a60*/  @P0 STG.E.128 [R68.64], R56 ;  /* 0x0000003844000986 */ /* 0x0001e8000c101d04 */
.L_x_761:
[----:B------:R-:W-:Y:S05]  /*4a70*/  BSYNC B0 ;  /* 0x0000000000007941 */ /* 0x000fea0003800000 */
.L_x_760:
        /* <DEDUP_REMOVED lines=25> */
.L_x_797:
[----:B-----5:R-:W-:-:S05]  /*4c10*/  PRMT R170, RZ, 0x5410, R60 ;  /* 0x00005410ffaa7816 */ /* 0x020fca000000003c */
[----:B------:R-:W-:Y:S01]  /*4c20*/  FADD.FTZ R155, R170, R155 ;  /* 0x0000009baa9b7221 */ /* 0x000fe20000010000 */
[----:B------:R-:W-:Y:S05]  /*4c30*/  BRA `(.L_x_798) ;  /* 0x0000004000007947 */ /* 0x000fea0003800000 */
.L_x_796:
[----:B0----5:R-:W-:-:S05]  /*4c40*/  PRMT R170, RZ, 0x5410, R64 ;  /* 0x00005410ffaa7816 */ /* 0x021fca0000000040 */
[----:B------:R-:W-:Y:S01]  /*4c50*/  FADD.FTZ R155, R170, R155 ;  /* 0x0000009baa9b7221 */ /* 0x000fe20000010000 */
[----:B------:R-:W-:-:S05]  /*4c60*/  @P2 PRMT R170, RZ, 0x5410, R60 ;  /* 0x00005410ffaa2816 */ /* 0x000fca000000003c */
[----:B------:R-:W-:-:S05]  /*4c70*/  @P2 FADD.FTZ R155, R170, R155 ;  /* 0x0000009baa9b2221 */ /* 0x000fca0000010000 */
.L_x_798:
[----:B------:R-:W-:-:S04]  /*4c80*/  F2FP.BF16.PACK_AB R169, RZ, R155 ;  /* 0x0000009bffa9723e */ /* 0x000fc800000010ff */
[----:B------:R-:W-:Y:S02]  /*4c90*/  PRMT R56, R169, 0x7610, R56 ;  /* 0x00007610a9387816 */ /* 0x000fe40000000038 */
.L_x_799:
[----:B------:R-:W-:Y:S01]  /*4ca0*/  PRMT R169, RZ, 0x7610, R68 ;  /* 0x00007610ffa97816 */ /* 0x000fe20000000044 */
[----:B------:R-:W-:Y:S05]  /*4cb0*/  @P3 BRA `(.L_x_800) ;  /* 0x0000008000003947 */ /* 0x000fea0003800000 */
[----:B------:R-:W-:-:S04]  /*4cc0*/  ISETP.NE.U32.AND P4, PT, RZ, c[0x0][0x180], PT ;  /* 0x00006000ff007a0c */ /* 0x000fc80003f85070 */
[----:B------:R-:W-:-:S13]  /*4cd0*/  ISETP.NE.AND.EX P4, PT, RZ, c[0x0][0x184], PT, P4 ;  /* 0x00006100ff007a0c */ /* 0x000fda0003f85340 */
[----:B------:R-:W-:Y:S05]  /*4ce0*/  @P4 BRA `(.L_x_801) ;  /* 0x0000002000004947 */ /* 0x000fea0003800000 */
[----:B------:R-:W-:Y:S05]  /*4cf0*/  @P0 BRA `(.L_x_802) ;  /* 0x0000008000000947 */ /* 0x000fea0003800000 */
[----:B------:R-:W-:Y:S05]  /*4d00*/  BRA `(.L_x_803) ;  /* 0x0000009000007947 */ /* 0x000fea0003800000 */
.L_x_801:
[----:B-----5:R-:W-:-:S05]  /*4d10*/  PRMT R68, RZ, 0x7610, R60 ;  /* 0x00007610ff447816 */ /* 0x020fca000000003c */
[----:B------:R-:W-:Y:S01]  /*4d20*/  FADD.FTZ R169, R68, R169 ;  /* 0x000000a944a97221 */ /* 0x000fe20000010000 */
[----:B------:R-:W-:Y:S05]  /*4d30*/  BRA `(.L_x_802) ;  /* 0x0000004000007947 */ /* 0x000fea0003800000 */
.L_x_800:
[----:B-----5:R-:W-:-:S05]  /*4d40*/  PRMT R68, RZ, 0x7610, R64 ;  /* 0x00007610ff447816 */ /* 0x020fca0000000040 */
[----:B------:R-:W-:Y:S01]  /*4d50*/  FADD.FTZ R169, R68, R169 ;  /* 0x000000a944a97221 */ /* 0x000fe20000010000 */
[----:B------:R-:W-:-:S05]  /*4d60*/  @P2 PRMT R68, RZ, 0x7610, R60 ;  /* 0x00007610ff442816 */ /* 0x000fca000000003c */
[----:B------:R-:W-:-:S05]  /*4d70*/  @P2 FADD.FTZ R169, R68, R169 ;  /* 0x000000a944a92221 */ /* 0x000fca0000010000 */
.L_x_802:
[----:B------:R-:W-:-:S04]  /*4d80*/  F2FP.BF16.PACK_AB R68, RZ, R169 ;  /* 0x000000a9ff44723e */ /* 0x000fc800000010ff */
[----:B------:R-:W-:Y:S02]  /*4d90*/  PRMT R56, R56, 0x5410, R68 ;  /* 0x0000541038387816 */ /* 0x000fe40000000044 */
.L_x_803:
[----:B------:R-:W-:Y:S01]  /*4da0*/  PRMT R170, RZ, 0x5410, R69 ;  /* 0x00005410ffaa7816 */ /* 0x000fe20000000045 */
[----:B------:R-:W-:Y:S05]  /*4db0*/  @P3 BRA `(.L_x_804) ;  /* 0x0000008000003947 */ /* 0x000fea0003800000 */
[----:B------:R-:W-:-:S04]  /*4dc0*/  ISETP.NE.U32.AND P4, PT, RZ, c[0x0][0x180], PT ;  /* 0x00006000ff007a0c */ /* 0x000fc80003f85070 */
[----:B------:R-:W-:-:S13]  /*4dd0*/  ISETP.NE.AND.EX P4, PT, RZ, c[0x0][0x184], PT, P4 ;  /* 0x00006100ff007a0c */ /* 0x000fda0003f85340 */
[----:B------:R-:W-:Y:S05]  /*4de0*/  @P4 BRA `(.L_x_805) ;  /* 0x0000002000004947 */ /* 0x000fea0003800000 */
[----:B------:R-:W-:Y:S05]  /*4df0*/  @P0 BRA `(.L_x_806) ;  /* 0x0000008000000947 */ /* 0x000fea0003800000 */
[----:B------:R-:W-:Y:S05]  /*4e00*/  BRA `(.L_x_807) ;  /* 0x0000009000007947 */ /* 0x000fea0003800000 */
.L_x_805:
[----:B-----5:R-:W-:-:S05]  /*4e10*/  PRMT R185, RZ, 0x5410, R61 ;  /* 0x00005410ffb97816 */ /* 0x020fca000000003d */
[----:B------:R-:W-:Y:S01]  /*4e20*/  FADD.FTZ R170, R185, R170 ;  /* 0x000000aab9aa7221 */ /* 0x000fe20000010000 */
[----:B------:R-:W-:Y:S05]  /*4e30*/  BRA `(.L_x_806) ;  /* 0x0000004000007947 */ /* 0x000fea0003800000 */
.L_x_804:
[----:B-----5:R-:W-:-:S05]  /*4e40*/  PRMT R185, RZ, 0x5410, R65 ;  /* 0x00005410ffb97816 */ /* 0x020fca0000000041 */
[----:B------:R-:W-:Y:S01]  /*4e50*/  FADD.FTZ R170, R185, R170 ;  /* 0x000000aab9aa7221 */ /* 0x000fe20000010000 */
[----:B------:R-:W-:-:S05]  /*4e60*/  @P2 PRMT R185, RZ, 0x5410, R61 ;  /* 0x00005410ffb92816 */ /* 0x000fca000000003d */
[----:B------:R-:W-:-:S05]  /*4e70*/  @P2 FADD.FTZ R170, R185, R170 ;  /* 0x000000aab9aa2221 */ /* 0x000fca0000010000 */
.L_x_806:
[----:B------:R-:W-:-:S04]  /*4e80*/  F2FP.BF16.PACK_AB R68, RZ, R170 ;  /* 0x000000aaff44723e */ /* 0x000fc800000010ff */
[----:B------:R-:W-:Y:S02]  /*4e90*/  PRMT R57, R68, 0x7610, R57 ;  /* 0x0000761044397816 */ /* 0x000fe40000000039 */
.L_x_807:
[----:B------:R-:W-:Y:S01]  /*4ea0*/  PRMT R185, RZ, 0x7610, R69 ;  /* 0x00007610ffb97816 */ /* 0x000fe20000000045 */
[----:B------:R-:W-:Y:S05]  /*4eb0*/  @P3 BRA `(.L_x_808) ;  /* 0x0000008000003947 */ /* 0x000fea0003800000 */
[----:B------:R-:W-:-:S04]  /*4ec0*/  ISETP.NE.U32.AND P4, PT, RZ, c[0x0][0x180], PT ;  /* 0x00006000ff007a0c */ /* 0x000fc80003f85070 */
[----:B------:R-:W-:-:S13]  /*4ed0*/  ISETP.NE.AND.EX P4, PT, RZ, c[0x0][0x184], PT, P4 ;  /* 0x00006100ff007a0c */ /* 0x000fda0003f85340 */
[----:B------:R-:W-:Y:S05]  /*4ee0*/  @P4 BRA `(.L_x_809) ;  /* 0x0000002000004947 */ /* 0x000fea0003800000 */
[----:B------:R-:W-:Y:S05]  /*4ef0*/  @P0 BRA `(.L_x_810) ;  /* 0x0000008000000947 */ /* 0x000fea0003800000 */
[----:B------:R-:W-:Y:S05]  /*4f00*/  BRA `(.L_x_811) ;  /* 0x0000009000007947 */ /* 0x000fea0003800000 */
.L_x_809:
[----:B-----5:R-:W-:-:S05]  /*4f10*/  PRMT R68, RZ, 0x7610, R61 ;  /* 0x00007610ff447816 */ /* 0x020fca000000003d */
[----:B------:R-:W-:Y:S01]  /*4f20*/  FADD.FTZ R185, R68, R185 ;  /* 0x000000b944b97221 */ /* 0x000fe20000010000 */
[----:B------:R-:W-:Y:S05]  /*4f30*/  BRA `(.L_x_810) ;  /* 0x0000004000007947 */ /* 0x000fea0003800000 */
.L_x_808:
[----:B-----5:R-:W-:-:S05]  /*4f40*/  PRMT R68, RZ, 0x7610, R65 ;  /* 0x00007610ff447816 */ /* 0x020fca0000000041 */
[----:B------:R-:W-:Y:S01]  /*4f50*/  FADD.FTZ R185, R68, R185 ;  /* 0x000000b944b97221 */ /* 0x000fe20000010000 */
[----:B------:R-:W-:-:S05]  /*4f60*/  @P2 PRMT R68, RZ, 0x7610, R61 ;  /* 0x00007610ff442816 */ /* 0x000fca000000003d */
[----:B------:R-:W-:-:S05]  /*4f70*/  @P2 FADD.FTZ R185, R68, R185 ;  /* 0x000000b944b92221 */ /* 0x000fca0000010000 */
.L_x_810:
[----:B------:R-:W-:-:S04]  /*4f80*/  F2FP.BF16.PACK_AB R68, RZ, R185 ;  /* 0x000000b9ff44723e */ /* 0x000fc800000010ff */
[----:B------:R-:W-:Y:S02]  /*4f90*/  PRMT R57, R57, 0x5410, R68 ;  /* 0x0000541039397816 */ /* 0x000fe40000000044 */
.L_x_811:
[----:B------:R-:W-:Y:S01]  /*4fa0*/  PRMT R186, RZ, 0x5410, R70 ;  /* 0x00005410ffba7816 */ /* 0x000fe20000000046 */
[----:B------:R-:W-:Y:S05]  /*4fb0*/  @P3 BRA `(.L_x_812) ;  /* 0x0000008000003947 */ /* 0x000fea0003800000 */
[----:B------:R-:W-:-:S04]  /*4fc0*/  ISETP.NE.U32.AND P4, PT, RZ, c[0x0][0x180], PT ;  /* 0x00006000ff007a0c */ /* 0x000fc80003f85070 */
[----:B------:R-:W-:-:S13]  /*4fd0*/  ISETP.NE.AND.EX P4, PT, RZ, c[0x0][0x184], PT, P4 ;  /* 0x00006100ff007a0c */ /* 0x000fda0003f85340 */
[----:B------:R-:W-:Y:S05]  /*4fe0*/  @P4 BRA `(.L_x_813) ;  /* 0x0000002000004947 */ /* 0x000fea0003800000 */
[----:B------:R-:W-:Y:S05]  /*4ff0*/  @P0 BRA `(.L_x_814) ;  /* 0x0000008000000947 */ /* 0x000fea0003800000 */
[----:B------:R-:W-:Y:S05]  /*5000*/  BRA `(.L_x_815) ;  /* 0x0000009000007947 */ /* 0x000fea0003800000 */
.L_x_813:
[----:B-----5:R-:W-:-:S05]  /*5010*/  PRMT R69, RZ, 0x5410, R62 ;  /* 0x00005410ff457816 */ /* 0x020fca000000003e */
[----:B------:R-:W-:Y:S01]  /*5020*/  FADD.FTZ R186, R69, R186 ;  /* 0x000000ba45ba7221 */ /* 0x000fe20000010000 */
[----:B------:R-:W-:Y:S05]  /*5030*/  BRA `(.L_x_814) ;  /* 0x0000004000007947 */ /* 0x000fea0003800000 */
.L_x_812:
[----:B-----5:R-:W-:-:S05]  /*5040*/  PRMT R69, RZ, 0x5410, R66 ;  /* 0x00005410ff457816 */ /* 0x020fca0000000042 */
[----:B------:R-:W-:Y:S01]  /*5050*/  FADD.FTZ R186, R69, R186 ;  /* 0x000000ba45ba7221 */ /* 0x000fe20000010000 */
[----:B------:R-:W-:-:S05]  /*5060*/  @P2 PRMT R69, RZ, 0x5410, R62 ;  /* 0x00005410ff452816 */ /* 0x000fca000000003e */
[----:B------:R-:W-:-:S05]  /*5070*/  @P2 FADD.FTZ R186, R69, R186 ;  /* 0x000000ba45ba2221 */ /* 0x000fca0000010000 */
.L_x_814:
[----:B------:R-:W-:-:S04]  /*5080*/  F2FP.BF16.PACK_AB R68, RZ, R186 ;  /* 0x000000baff44723e */ /* 0x000fc800000010ff */
[----:B------:R-:W-:Y:S02]  /*5090*/  PRMT R58, R68, 0x7610, R58 ;  /* 0x00007610443a7816 */ /* 0x000fe4000000003a */
.L_x_815:
[----:B------:R-:W-:Y:S01]  /*50a0*/  PRMT R201, RZ, 0x7610, R70 ;  /* 0x00007610ffc97816 */ /* 0x000fe20000000046 */
[----:B------:R-:W-:Y:S05]  /*50b0*/  @P3 BRA `(.L_x_816) ;  /* 0x0000008000003947 */ /* 0x000fea0003800000 */
[----:B------:R-:W-:-:S04]  /*50c0*/  ISETP.NE.U32.AND P4, PT, RZ, c[0x0][0x180], PT ;  /* 0x00006000ff007a0c */ /* 0x000fc80003f85070 */
[----:B------:R-:W-:-:S13]  /*50d0*/  ISETP.NE.AND.EX P4, PT, RZ, c[0x0][0x184], PT, P4 ;  /* 0x00006100ff007a0c */ /* 0x000fda0003f85340 */
[----:B------:R-:W-:Y:S05]  /*50e0*/  @P4 BRA `(.L_x_817) ;  /* 0x0000002000004947 */ /* 0x000fea0003800000 */
[----:B------:R-:W-:Y:S05]  /*50f0*/  @P0 BRA `(.L_x_818) ;  /* 0x0000008000000947 */ /* 0x000fea0003800000 */
[----:B------:R-:W-:Y:S05]  /*5100*/  BRA `(.L_x_819) ;  /* 0x0000009000007947 */ /* 0x000fea0003800000 */
.L_x_817:
[----:B-----5:R-:W-:-:S05]  /*5110*/  PRMT R68, RZ, 0x7610, R62 ;  /* 0x00007610ff447816 */ /* 0x020fca000000003e */
[----:B------:R-:W-:Y:S01]  /*5120*/  FADD.FTZ R201, R68, R201 ;  /* 0x000000c944c97221 */ /* 0x000fe20000010000 */
[----:B------:R-:W-:Y:S05]  /*5130*/  BRA `(.L_x_818) ;  /* 0x0000004000007947 */ /* 0x000fea0003800000 */
.L_x_816:
[----:B-----5:R-:W-:-:S05]  /*5140*/  PRMT R68, RZ, 0x7610, R66 ;  /* 0x00007610ff447816 */ /* 0x020fca0000000042 */
[----:B------:R-:W-:Y:S01]  /*5150*/  FADD.FTZ R201, R68, R201 ;  /* 0x000000c944c97221 */ /* 0x000fe20000010000 */
[----:B------:R-:W-:-:S05]  /*5160*/  @P2 PRMT R68, RZ, 0x7610, R62 ;  /* 0x00007610ff442816 */ /* 0x000fca000000003e */
[----:B------:R-:W-:-:S05]  /*5170*/  @P2 FADD.FTZ R201, R68, R201 ;  /* 0x000000c944c92221 */ /* 0x000fca0000010000 */
.L_x_818:
[----:B------:R-:W-:-:S04]  /*5180*/  F2FP.BF16.PACK_AB R68, RZ, R201 ;  /* 0x000000c9ff44723e */ /* 0x000fc800000010ff */
[----:B------:R-:W-:Y:S02]  /*5190*/  PRMT R58, R58, 0x5410, R68 ;  /* 0x000054103a3a7816 */ /* 0x000fe40000000044 */
.L_x_819:
[----:B------:R-:W-:Y:S01]  /*51a0*/  PRMT R202, RZ, 0x5410, R71 ;  /* 0x00005410ffca7816 */ /* 0x000fe20000000047 */
[----:B------:R-:W-:Y:S05]  /*51b0*/  @P3 BRA `(.L_x_820) ;  /* 0x0000008000003947 */ /* 0x000fea0003800000 */
[----:B------:R-:W-:-:S04]  /*51c0*/  ISETP.NE.U32.AND P4, PT, RZ, c[0x0][0x180], PT ;  /* 0x00006000ff007a0c */ /* 0x000fc80003f85070 */
[----:B------:R-:W-:-:S13]  /*51d0*/  ISETP.NE.AND.EX P4, PT, RZ, c[0x0][0x184], PT, P4 ;  /* 0x00006100ff007a0c */ /* 0x000fda0003f85340 */
[----:B------:R-:W-:Y:S05]  /*51e0*/  @P4 BRA `(.L_x_821) ;  /* 0x0000002000004947 */ /* 0x000fea0003800000 */
[----:B------:R-:W-:Y:S05]  /*51f0*/  @P0 BRA `(.L_x_822) ;  /* 0x0000008000000947 */ /* 0x000fea0003800000 */
[----:B------:R-:W-:Y:S05]  /*5200*/  BRA `(.L_x_823) ;  /* 0x0000009000007947 */ /* 0x000fea0003800000 */
.L_x_821:
[----:B-----5:R-:W-:-:S05]  /*5210*/  PRMT R69, RZ, 0x5410, R63 ;  /* 0x00005410ff457816 */ /* 0x020fca000000003f */
[----:B------:R-:W-:Y:S01]  /*5220*/  FADD.FTZ R202, R69, R202 ;  /* 0x000000ca45ca7221 */ /* 0x000fe20000010000 */
[----:B------:R-:W-:Y:S05]  /*5230*/  BRA `(.L_x_822) ;  /* 0x0000004000007947 */ /* 0x000fea0003800000 */
.L_x_820:
[----:B-----5:R-:W-:-:S05]  /*5240*/  PRMT R69, RZ, 0x5410, R67 ;  /* 0x00005410ff457816 */ /* 0x020fca0000000043 */
[----:B------:R-:W-:Y:S01]  /*5250*/  FADD.FTZ R202, R69, R202 ;  /* 0x000000ca45ca7221 */ /* 0x000fe20000010000 */
[----:B------:R-:W-:-:S05]  /*5260*/  @P2 PRMT R69, RZ, 0x5410, R63 ;  /* 0x00005410ff452816 */ /* 0x000fca000000003f */
[----:B------:R-:W-:-:S05]  /*5270*/  @P2 FADD.FTZ R202, R69, R202 ;  /* 0x000000ca45ca2221 */ /* 0x000fca0000010000 */
.L_x_822:
[----:B------:R-:W-:-:S04]  /*5280*/  F2FP.BF16.PACK_AB R68, RZ, R202 ;  /* 0x000000caff44723e */ /* 0x000fc800000010ff */
[----:B------:R-:W-:Y:S02]  /*5290*/  PRMT R59, R68, 0x7610, R59 ;  /* 0x00007610443b7816 */ /* 0x000fe4000000003b */
.L_x_823:
[----:B------:R-:W-:Y:S01]  /*52a0*/  PRMT R211, RZ, 0x7610, R71 ;  /* 0x00007610ffd37816 */ /* 0x000fe20000000047 */
[----:B------:R-:W-:Y:S05]  /*52b0*/  @P3 BRA `(.L_x_824) ;  /* 0x0000008000003947 */ /* 0x000fea0003800000 */
[----:B------:R-:W-:-:S04]  /*52c0*/  ISETP.NE.U32.AND P2, PT, RZ, c[0x0][0x180], PT ;  /* 0x00006000ff007a0c */ /* 0x000fc80003f45070 */
[----:B------:R-:W-:-:S13]  /*52d0*/  ISETP.NE.AND.EX P2, PT, RZ, c[0x0][0x184], PT, P2 ;  /* 0x00006100ff007a0c */ /* 0x000fda0003f45320 */
[----:B------:R-:W-:Y:S05]  /*52e0*/  @P2 BRA `(.L_x_825) ;  /* 0x0000002000002947 */ /* 0x000fea0003800000 */
[----:B------:R-:W-:Y:S05]  /*52f0*/  @P0 BRA `(.L_x_826) ;  /* 0x0000008000000947 */ /* 0x000fea0003800000 */
[----:B------:R-:W-:Y:S05]  /*5300*/  BRA `(.L_x_827) ;  /* 0x0000009000007947 */ /* 0x000fea0003800000 */
.L_x_825:
[----:B-----5:R-:W-:-:S05]  /*5310*/  PRMT R68, RZ, 0x7610, R63 ;  /* 0x00007610ff447816 */ /* 0x020fca000000003f */
[----:B------:R-:W-:Y:S01]  /*5320*/  FADD.FTZ R211, R68, R211 ;  /* 0x000000d344d37221 */ /* 0x000fe20000010000 */
[----:B------:R-:W-:Y:S05]  /*5330*/  BRA `(.L_x_826) ;  /* 0x0000004000007947 */ /* 0x000fea0003800000 */
.L_x_824:
[----:B-----5:R-:W-:-:S05]  /*5340*/  PRMT R68, RZ, 0x7610, R67 ;  /* 0x00007610ff447816 */ /* 0x020fca0000000043 */
[----:B------:R-:W-:Y:S01]  /*5350*/  FADD.FTZ R211, R68, R211 ;  /* 0x000000d344d37221 */ /* 0x000fe20000010000 */
[----:B------:R-:W-:-:S05]  /*5360*/  @P2 PRMT R68, RZ, 0x7610, R63 ;  /* 0x00007610ff442816 */ /* 0x000fca000000003f */
[----:B------:R-:W-:-:S05]  /*5370*/  @P2 FADD.FTZ R211, R68, R211 ;  /* 0x000000d344d32221 */ /* 0x000fca0000010000 */
.L_x_826:
[----:B------:R-:W-:-:S04]  /*5380*/  F2FP.BF16.PACK_AB R68, RZ, R211 ;  /* 0x000000d3ff44723e */ /* 0x000fc800000010ff */
[----:B------:R-:W-:Y:S02]  /*5390*/  PRMT R59, R59, 0x5410, R68 ;  /* 0x000054103b3b7816 */ /* 0x000fe40000000044 */
.L_x_827:
[----:B------:R-:W-:-:S04]  /*53a0*/  @P0 LEA R68, P2, R214, c[0x0][0x188], 0x4 ;  /* 0x00006200d6440a11 */ /* 0x000fc800078420ff */
[C---:B------:R-:W-:Y:S02]  /*53b0*/  @P0 LEA.HI.X R69, R214.reuse, c[0x0][0x18c], RZ, 0x4, P2 ;  /* 0x00006300d6450a11 */ /* 0x040fe400010f24ff */
[----:B------:R-:W-:-:S03]  /*53c0*/  IADD3 R214, R214, 0x20, RZ ;  /* 0x00000020d6d67810 */ /* 0x000fc60007ffe0ff */
[----:B------:R0:W-:Y:S04]  /*53d0*/  @P0 STG.E.128 [R68.64], R56 ;  /* 0x0000003844000986 */ /* 0x0001e8000c101d04 */
.L_x_795:
[----:B------:R-:W-:Y:S05]  /*53e0*/  BSYNC B0 ;  /* 0x0000000000007941 */ /* 0x000fea0003800000 */
.L_x_794:
        /* <DEDUP_REMOVED lines=25> */
.L_x_831:
[----:B-----5:R-:W-:-:S05]  /*5580*/  PRMT R171, RZ, 0x5410, R60 ;  /* 0x00005410ffab7816 */ /* 0x020fca000000003c */
[----:B------:R-:W-:Y:S01]  /*5590*/  FADD.FTZ R156, R171, R156 ;  /* 0x0000009cab9c7221 */ /* 0x000fe20000010000 */
[----:B------:R-:W-:Y:S05]  /*55a0*/  BRA `(.L_x_832) ;  /* 0x0000004000007947 */ /* 0x000fea0003800000 */
.L_x_830:
[----:B0----5:R-:W-:-:S05]  /*55b0*/  PRMT R171, RZ, 0x5410, R64 ;  /* 0x00005410ffab7816 */ /* 0x021fca0000000040 */
[----:B------:R-:W-:Y:S01]  /*55c0*/  FADD.FTZ R156, R171, R156 ;  /* 0x0000009cab9c7221 */ /* 0x000fe20000010000 */
[----:B------:R-:W-:-:S05]  /*55d0*/  @P2 PRMT R171, RZ, 0x5410, R60 ;  /* 0x00005410ffab2816 */ /* 0x000fca000000003c */
[----:B------:R-:W-:-:S05]  /*55e0*/  @P2 FADD.FTZ R156, R171, R156 ;  /* 0x0000009cab9c2221 */ /* 0x000fca0000010000 */
.L_x_832:
[----:B------:R-:W-:-:S04]  /*55f0*/  F2FP.BF16.PACK_AB R171, RZ, R156 ;  /* 0x0000009cffab723e */ /* 0x000fc800000010ff */
[----:B------:R-:W-:Y:S02]  /*5600*/  PRMT R56, R171, 0x7610, R56 ;  /* 0x00007610ab387816 */ /* 0x000fe40000000038 */
.L_x_833:
[----:B------:R-:W-:Y:S01]  /*5610*/  PRMT R171, RZ, 0x7610, R68 ;  /* 0x00007610ffab7816 */ /* 0x000fe20000000044 */
[----:B------:R-:W-:Y:S05]  /*5620*/  @P3 BRA `(.L_x_834) ;  /* 0x0000008000003947 */ /* 0x000fea0003800000 */
[----:B------:R-:W-:-:S04]  /*5630*/  ISETP.NE.U32.AND P4, PT, RZ, c[0x0][0x180], PT ;  /* 0x00006000ff007a0c */ /* 0x000fc80003f85070 */
[----:B------:R-:W-:-:S13]  /*5640*/  ISETP.NE.AND.EX P4, PT, RZ, c[0x0][0x184], PT, P4 ;  /* 0x00006100ff007a0c */ /* 0x000fda0003f85340 */
[----:B------:R-:W-:Y:S05]  /*5650*/  @P4 BRA `(.L_x_835) ;  /* 0x0000002000004947 */ /* 0x000fea0003800000 */
[----:B------:R-:W-:Y:S05]  /*5660*/  @P0 BRA `(.L_x_836) ;  /* 0x0000008000000947 */ /* 0x000fea0003800000 */
[----:B------:R-:W-:Y:S05]  /*5670*/  BRA `(.L_x_837) ;  /* 0x0000009000007947 */ /* 0x000fea0003800000 */
.L_x_835:
[----:B-----5:R-:W-:-:S05]  /*5680*/  PRMT R68, RZ, 0x7610, R60 ;  /* 0x00007610ff447816 */ /* 0x020fca000000003c */
[----:B------:R-:W-:Y:S01]  /*5690*/  FADD.FTZ R171, R68, R171 ;  /* 0x000000ab44ab7221 */ /* 0x000fe20000010000 */
[----:B------:R-:W-:Y:S05]  /*56a0*/  BRA `(.L_x_836) ;  /* 0x0000004000007947 */ /* 0x000fea0003800000 */
.L_x_834:
[----:B-----5:R-:W-:-:S05]  /*56b0*/  PRMT R68, RZ, 0x7610, R64 ;  /* 0x00007610ff447816 */ /* 0x020fca0000000040 */
[----:B------:R-:W-:Y:S01]  /*56c0*/  FADD.FTZ R171, R68, R171 ;  /* 0x000000ab44ab7221 */ /* 0x000fe20000010000 */
[----:B------:R-:W-:-:S05]  /*56d0*/  @P2 PRMT R68, RZ, 0x7610, R60 ;  /* 0x00007610ff442816 */ /* 0x000fca000000003c */
[----:B------:R-:W-:-:S05]  /*56e0*/  @P2 FADD.FTZ R171, R68, R171 ;  /* 0x000000ab44ab2221 */ /* 0x000fca0000010000 */
.L_x_836:
[----:B------:R-:W-:-:S04]  /*56f0*/  F2FP.BF16.PACK_AB R68, RZ, R171 ;  /* 0x000000abff44723e */ /* 0x000fc800000010ff */
[----:B------:R-:W-:Y:S02]  /*5700*/  PRMT R56, R56, 0x5410, R68 ;  /* 0x0000541038387816 */ /* 0x000fe40000000044 */
.L_x_837:
[----:B------:R-:W-:Y:S01]  /*5710*/  PRMT R172, RZ, 0x5410, R69 ;  /* 0x00005410ffac7816 */ /* 0x000fe20000000045 */
[----:B------:R-:W-:Y:S05]  /*5720*/  @P3 BRA `(.L_x_838) ;  /* 0x0000008000003947 */ /* 0x000fea0003800000 */
[----:B------:R-:W-:-:S04]  /*5730*/  ISETP.NE.U32.AND P4, PT, RZ, c[0x0][0x180], PT ;  /* 0x00006000ff007a0c */ /* 0x000fc80003f85070 */
[----:B------:R-:W-:-:S13]  /*5740*/  ISETP.NE.AND.EX P4, PT, RZ, c[0x0][0x184], PT, P4 ;  /* 0x00006100ff007a0c */ /* 0x000fda0003f85340 */
[----:B------:R-:W-:Y:S05]  /*5750*/  @P4 BRA `(.L_x_839) ;  /* 0x0000002000004947 */ /* 0x000fea0003800000 */
[----:B------:R-:W-:Y:S05]  /*5760*/  @P0 BRA `(.L_x_840) ;  /* 0x0000008000000947 */ /* 0x000fea0003800000 */
[----:B------:R-:W-:Y:S05]  /*5770*/  BRA `(.L_x_841) ;  /* 0x0000009000007947 */ /* 0x000fea0003800000 */
.L_x_839:
[----:B-----5:R-:W-:-:S05]  /*5780*/  PRMT R187, RZ, 0x5410, R61 ;  /* 0x00005410ffbb7816 */ /* 0x020fca000000003d */
[----:B------:R-:W-:Y:S01]  /*5790*/  FADD.FTZ R172, R187, R172 ;  /* 0x000000acbbac7221 */ /* 0x000fe20000010000 */
[----:B------:R-:W-:Y:S05]  /*57a0*/  BRA `(.L_x_840) ;  /* 0x0000004000007947 */ /* 0x000fea0003800000 */
.L_x_838:
[----:B-----5:R-:W-:-:S05]  /*57b0*/  PRMT R187, RZ, 0x5410, R65 ;  /* 0x00005410ffbb7816 */ /* 0x020fca0000000041 */
[----:B------:R-:W-:Y:S01]  /*57c0*/  FADD.FTZ R172, R187, R172 ;  /* 0x000000acbbac7221 */ /* 0x000fe20000010000 */
[----:B------:R-:W-:-:S05]  /*57d0*/  @P2 PRMT R187, RZ, 0x5410, R61 ;  /* 0x00005410ffbb2816 */ /* 0x000fca000000003d */
[----:B------:R-:W-:-:S05]  /*57e0*/  @P2 FADD.FTZ R172, R187, R172 ;  /* 0x000000acbbac2221 */ /* 0x000fca0000010000 */
.L_x_840:
[----:B------:R-:W-:-:S04]  /*57f0*/  F2FP.BF16.PACK_AB R68, RZ, R172 ;  /* 0x000000acff44723e */ /* 0x000fc800000010ff */
[----:B------:R-:W-:Y:S02]  /*5800*/  PRMT R57, R68, 0x7610, R57 ;  /* 0x0000761044397816 */ /* 0x000fe40000000039 */
.L_x_841:
[----:B------:R-:W-:Y:S01]  /*5810*/  PRMT R187, RZ, 0x7610, R69 ;  /* 0x00007610ffbb7816 */ /* 0x000fe20000000045 */
[----:B------:R-:W-:Y:S05]  /*5820*/  @P3 BRA `(.L_x_842) ;  /* 0x0000008000003947 */ /* 0x000fea0003800000 */
[----:B------:R-:W-:-:S04]  /*5830*/  ISETP.NE.U32.AND P4, PT, RZ, c[0x0][0x180], PT ;  /* 0x00006000ff007a0c */ /* 0x000fc80003f85070 */
[----:B------:R-:W-:-:S13]  /*5840*/  ISETP.NE.AND.EX P4, PT, RZ, c[0x0][0x184], PT, P4 ;  /* 0x00006100ff007a0c */ /* 0x000fda0003f85340 */
[----:B------:R-:W-:Y:S05]  /*5850*/  @P4 BRA `(.L_x_843) ;  /* 0x0000002000004947 */ /* 0x000fea0003800000 */
[----:B------:R-:W-:Y:S05]  /*5860*/  @P0 BRA `(.L_x_844) ;  /* 0x0000008000000947 */ /* 0x000fea0003800000 */
[----:B------:R-:W-:Y:S05]  /*5870*/  BRA `(.L_x_845) ;  /* 0x0000009000007947 */ /* 0x000fea0003800000 */
.L_x_843:
[----:B-----5:R-:W-:-:S05]  /*5880*/  PRMT R68, RZ, 0x7610, R61 ;  /* 0x00007610ff447816 */ /* 0x020fca000000003d */
[----:B------:R-:W-:Y:S01]  /*5890*/  FADD.FTZ R187, R68, R187 ;  /* 0x000000bb44bb7221 */ /* 0x000fe20000010000 */
[----:B------:R-:W-:Y:S05]  /*58a0*/  BRA `(.L_x_844) ;  /* 0x0000004000007947 */ /* 0x000fea0003800000 */
.L_x_842:
[----:B-----5:R-:W-:-:S05]  /*58b0*/  PRMT R68, RZ, 0x7610, R65 ;  /* 0x00007610ff447816 */ /* 0x020fca0000000041 */
[----:B------:R-:W-:Y:S01]  /*58c0*/  FADD.FTZ R187, R68, R187 ;  /* 0x000000bb44bb7221 */ /* 0x000fe20000010000 */
[----:B------:R-:W-:-:S05]  /*58d0*/  @P2 PRMT R68, RZ, 0x7610, R61 ;  /* 0x00007610ff442816 */ /* 0x000fca000000003d */
[----:B------:R-:W-:-:S05]  /*58e0*/  @P2 FADD.FTZ R187, R68, R187 ;  /* 0x000000bb44bb2221 */ /* 0x000fca0000010000 */
.L_x_844:
[----:B------:R-:W-:-:S04]  /*58f0*/  F2FP.BF16.PACK_AB R68, RZ, R187 ;  /* 0x000000bbff44723e */ /* 0x000fc800000010ff */
[----:B------:R-:W-:Y:S02]  /*5900*/  PRMT R57, R57, 0x5410, R68 ;  /* 0x0000541039397816 */ /* 0x000fe40000000044 */
.L_x_845:
[----:B------:R-:W-:Y:S01]  /*5910*/  PRMT R188, RZ, 0x5410, R70 ;  /* 0x00005410ffbc7816 */ /* 0x000fe20000000046 */
[----:B------:R-:W-:Y:S05]  /*5920*/  @P3 BRA `(.L_x_846) ;  /* 0x0000008000003947 */ /* 0x000fea0003800000 */
[----:B------:R-:W-:-:S04]  /*5930*/  ISETP.NE.U32.AND P4, PT, RZ, c[0x0][0x180], PT ;  /* 0x00006000ff007a0c */ /* 0x000fc80003f85070 */
[----:B------:R-:W-:-:S13]  /*5940*/  ISETP.NE.AND.EX P4, PT, RZ, c[0x0][0x184], PT, P4 ;  /* 0x00006100ff007a0c */ /* 0x000fda0003f85340 */
[----:B------:R-:W-:Y:S05]  /*5950*/  @P4 BRA `(.L_x_847) ;  /* 0x0000002000004947 */ /* 0x000fea0003800000 */
[----:B------:R-:W-:Y:S05]  /*5960*/  @P0 BRA `(.L_x_848) ;  /* 0x0000008000000947 */ /* 0x000fea0003800000 */
[----:B------:R-:W-:Y:S05]  /*5970*/  BRA `(.L_x_849) ;  /* 0x0000009000007947 */ /* 0x000fea0003800000 */
.L_x_847:
[----:B-----5:R-:W-:-:S05]  /*5980*/  PRMT R69, RZ, 0x5410, R62 ;  /* 0x00005410ff457816 */ /* 0x020fca000000003e */
[----:B------:R-:W-:Y:S01]  /*5990*/  FADD.FTZ R188, R69, R188 ;  /* 0x000000bc45bc7221 */ /* 0x000fe20000010000 */
[----:B------:R-:W-:Y:S05]  /*59a0*/  BRA `(.L_x_848) ;  /* 0x0000004000007947 */ /* 0x000fea0003800000 */
.L_x_846:
[----:B-----5:R-:W-:-:S05]  /*59b0*/  PRMT R69, RZ, 0x5410, R66 ;  /* 0x00005410ff457816 */ /* 0x020fca0000000042 */
[----:B------:R-:W-:Y:S01]  /*59c0*/  FADD.FTZ R188, R69, R188 ;  /* 0x000000bc45bc7221 */ /* 0x000fe20000010000 */
[----:B------:R-:W-:-:S05]  /*59d0*/  @P2 PRMT R69, RZ, 0x5410, R62 ;  /* 0x00005410ff452816 */ /* 0x000fca000000003e */
[----:B------:R-:W-:-:S05]  /*59e0*/  @P2 FADD.FTZ R188, R69, R188 ;  /* 0x000000bc45bc2221 */ /* 0x000fca0000010000 */
.L_x_848:
[----:B------:R-:W-:-:S04]  /*59f0*/  F2FP.BF16.PACK_AB R68, RZ, R188 ;  /* 0x000000bcff44723e */ /* 0x000fc800000010ff */
[----:B------:R-:W-:Y:S02]  /*5a00*/  PRMT R58, R68, 0x7610, R58 ;  /* 0x00007610443a7816 */ /* 0x000fe4000000003a */
.L_x_849:
[----:B------:R-:W-:Y:S01]  /*5a10*/  PRMT R203, RZ, 0x7610, R70 ;  /* 0x00007610ffcb7816 */ /* 0x000fe20000000046 */
[----:B------:R-:W-:Y:S05]  /*5a20*/  @P3 BRA `(.L_x_850) ;  /* 0x0000008000003947 */ /* 0x000fea0003800000 */
[----:B------:R-:W-:-:S04]  /*5a30*/  ISETP.NE.U32.AND P4, PT, RZ, c[0x0][0x180], PT ;  /* 0x00006000ff007a0c */ /* 0x000fc80003f85070 */
[----:B------:R-:W-:-:S13]  /*5a40*/  ISETP.NE.AND.EX P4, PT, RZ, c[0x0][0x184], PT, P4 ;  /* 0x00006100ff007a0c */ /* 0x000fda0003f85340 */
[----:B------:R-:W-:Y:S05]  /*5a50*/  @P4 BRA `(.L_x_851) ;  /* 0x0000002000004947 */ /* 0x000fea0003800000 */
[----:B------:R-:W-:Y:S05]  /*5a60*/  @P0 BRA `(.L_x_852) ;  /* 0x0000008000000947 */ /* 0x000fea0003800000 */
[----:B------:R-:W-:Y:S05]  /*5a70*/  BRA `(.L_x_853) ;  /* 0x0000009000007947 */ /* 0x000fea0003800000 */
.L_x_851:
[----:B-----5:R-:W-:-:S05]  /*5a80*/  PRMT R68, RZ, 0x7610, R62 ;  /* 0x00007610ff447816 */ /* 0x020fca000000003e */
[----:B------:R-:W-:Y:S01]  /*5a90*/  FADD.FTZ R203, R68, R203 ;  /* 0x000000cb44cb7221 */ /* 0x000fe20000010000 */
[----:B------:R-:W-:Y:S05]  /*5aa0*/  BRA `(.L_x_852) ;  /* 0x0000004000007947 */ /* 0x000fea0003800000 */
.L_x_850:
[----:B-----5:R-:W-:-:S05]  /*5ab0*/  PRMT R68, RZ, 0x7610, R66 ;  /* 0x00007610ff447816 */ /* 0x020fca0000000042 */
[----:B------:R-:W-:Y:S01]  /*5ac0*/  FADD.FTZ R203, R68, R203 ;  /* 0x000000cb44cb7221 */ /* 0x000fe20000010000 */
[----:B------:R-:W-:-:S05]  /*5ad0*/  @P2 PRMT R68, RZ, 0x7610, R62 ;  /* 0x00007610ff442816 */ /* 0x000fca000000003e */
[----:B------:R-:W-:-:S05]  /*5ae0*/  @P2 FADD.FTZ R203, R68, R203 ;  /* 0x000000cb44cb2221 */ /* 0x000fca0000010000 */
.L_x_852:
[----:B------:R-:W-:-:S04]  /*5af0*/  F2FP.BF16.PACK_AB R68, RZ, R203 ;  /* 0x000000cbff44723e */ /* 0x000fc800000010ff */
[----:B------:R-:W-:Y:S02]  /*5b00*/  PRMT R58, R58, 0x5410, R68 ;  /* 0x000054103a3a7816 */ /* 0x000fe40000000044 */
.L_x_853:
[----:B------:R-:W-:Y:S01]  /*5b10*/  PRMT R204, RZ, 0x5410, R71 ;  /* 0x00005410ffcc7816 */ /* 0x000fe20000000047 */
[----:B------:R-:W-:Y:S05]  /*5b20*/  @P3 BRA `(.L_x_854) ;  /* 0x0000008000003947 */ /* 0x000fea0003800000 */
[----:B------:R-:W-:-:S04]  /*5b30*/  ISETP.NE.U32.AND P4, PT, RZ, c[0x0][0x180], PT ;  /* 0x00006000ff007a0c */ /* 0x000fc80003f85070 */
[----:B------:R-:W-:-:S13]  /*5b40*/  ISETP.NE.AND.EX P4, PT, RZ, c[0x0][0x184], PT, P4 ;  /* 0x00006100ff007a0c */ /* 0x000fda0003f85340 */
[----:B------:R-:W-:Y:S05]  /*5b50*/  @P4 BRA `(.L_x_855) ;  /* 0x0000002000004947 */ /* 0x000fea0003800000 */
[----:B------:R-:W-:Y:S05]  /*5b60*/  @P0 BRA `(.L_x_856) ;  /* 0x0000008000000947 */ /* 0x000fea0003800000 */
[----:B------:R-:W-:Y:S05]  /*5b70*/  BRA `(.L_x_857) ;  /* 0x0000009000007947 */ /* 0x000fea0003800000 */
.L_x_855:
[----:B-----5:R-:W-:-:S05]  /*5b80*/  PRMT R69, RZ, 0x5410, R63 ;  /* 0x00005410ff457816 */ /* 0x020fca000000003f */
[----:B------:R-:W-:Y:S01]  /*5b90*/  FADD.FTZ R204, R69, R204 ;  /* 0x000000cc45cc7221 */ /* 0x000fe20000010000 */
[----:B------:R-:W-:Y:S05]  /*5ba0*/  BRA `(.L_x_856) ;  /* 0x0000004000007947 */ /* 0x000fea0003800000 */
.L_x_854:
[----:B-----5:R-:W-:-:S05]  /*5bb0*/  PRMT R69, RZ, 0x5410, R67 ;  /* 0x00005410ff457816 */ /* 0x020fca0000000043 */
[----:B------:R-:W-:Y:S01]  /*5bc0*/  FADD.FTZ R204, R69, R204 ;  /* 0x000000cc45cc7221 */ /* 0x000fe20000010000 */
[----:B------:R-:W-:-:S05]  /*5bd0*/  @P2 PRMT R69, RZ, 0x5410, R63 ;  /* 0x00005410ff452816 */ /* 0x000fca000000003f */
[----:B------:R-:W-:-:S05]  /*5be0*/  @P2 FADD.FTZ R204, R69, R204 ;  /* 0x000000cc45cc2221 */ /* 0x000fca0000010000 */
.L_x_856:
[----:B------:R-:W-:-:S04]  /*5bf0*/  F2FP.BF16.PACK_AB R68, RZ, R204 ;  /* 0x000000ccff44723e */ /* 0x000fc800000010ff */
[----:B------:R-:W-:Y:S02]  /*5c00*/  PRMT R59, R68, 0x7610, R59 ;  /* 0x00007610443b7816 */ /* 0x000fe4000000003b */
.L_x_857:
[----:B------:R-:W-:Y:S01]  /*5c10*/  PRMT R212, RZ, 0x7610, R71 ;  /* 0x00007610ffd47816 */ /* 0x000fe20000000047 */
[----:B------:R-:W-:Y:S05]  /*5c20*/  @P3 BRA `(.L_x_858) ;  /* 0x0000008000003947 */ /* 0x000fea0003800000 */
[----:B------:R-:W-:-:S04]  /*5c30*/  ISETP.NE.U32.AND P2, PT, RZ, c[0x0][0x180], PT ;  /* 0x00006000ff007a0c */ /* 0x000fc80003f45070 */
[----:B------:R-:W-:-:S13]  /*5c40*/  ISETP.NE.AND.EX P2, PT, RZ, c[0x0][0x184], PT, P2 ;  /* 0x00006100ff007a0c */ /* 0x000fda0003f45320 */
[----:B------:R-:W-:Y:S05]  /*5c50*/  @P2 BRA `(.L_x_859) ;  /* 0x0000002000002947 */ /* 0x000fea0003800000 */
[----:B------:R-:W-:Y:S05]  /*5c60*/  @P0 BRA `(.L_x_860) ;  /* 0x0000008000000947 */ /* 0x000fea0003800000 */
[----:B------:R-:W-:Y:S05]  /*5c70*/  BRA `(.L_x_861) ;  /* 0x0000009000007947 */ /* 0x000fea0003800000 */
.L_x_859:
[----:B-----5:R-:W-:-:S05]  /*5c80*/  PRMT R69, RZ, 0x7610, R63 ;  /* 0x00007610ff457816 */ /* 0x020fca000000003f */
[----:B------:R-:W-:Y:S01]  /*5c90*/  FADD.FTZ R212, R69, R212 ;  /* 0x000000d445d47221 */ /* 0x000fe20000010000 */
[----:B------:R-:W-:Y:S05]  /*5ca0*/  BRA `(.L_x_860) ;  /* 0x0000004000007947 */ /* 0x000fea0003800000 */
.L_x_858:
[----:B-----5:R-:W-:-:S05]  /*5cb0*/  PRMT R69, RZ, 0x7610, R67 ;  /* 0x00007610ff457816 */ /* 0x020fca0000000043 */
[----:B------:R-:W-:Y:S01]  /*5cc0*/  FADD.FTZ R212, R69, R212 ;  /* 0x000000d445d47221 */ /* 0x000fe20000010000 */
[----:B------:R-:W-:-:S05]  /*5cd0*/  @P2 PRMT R69, RZ, 0x7610, R63 ;  /* 0x00007610ff452816 */ /* 0x000fca000000003f */
[----:B------:R-:W-:-:S05]  /*5ce0*/  @P2 FADD.FTZ R212, R69, R212 ;  /* 0x000000d445d42221 */ /* 0x000fca0000010000 */
.L_x_860:
[----:B------:R-:W-:-:S04]  /*5cf0*/  F2FP.BF16.PACK_AB R68, RZ, R212 ;  /* 0x000000d4ff44723e */ /* 0x000fc800000010ff */
[----:B------:R-:W-:Y:S02]  /*5d00*/  PRMT R59, R59, 0x5410, R68 ;  /* 0x000054103b3b7816 */ /* 0x000fe40000000044 */
.L_x_861:
[----:B------:R-:W-:-:S04]  /*5d10*/  @P0 LEA R68, P2, R214, c[0x0][0x188], 0x4 ;  /* 0x00006200d6440a11 */ /* 0x000fc800078420ff */
[----:B------:R-:W-:-:S05]  /*5d20*/  @P0 LEA.HI.X R69, R214, c[0x0][0x18c], RZ, 0x4, P2 ;  /* 0x00006300d6450a11 */ /* 0x000fca00010f24ff */
[----:B------:R0:W-:Y:S04]  /*5d30*/  @P0 STG.E.128 [R68.64], R56 ;  /* 0x0000003844000986 */ /* 0x0001e8000c101d04 */
.L_x_829:
[----:B------:R-:W-:Y:S05]  /*5d40*/  BSYNC B0 ;  /* 0x0000000000007941 */ /* 0x000fea0003800000 */
.L_x_828:
[----:B0-----:R-:W-:Y:S01]  /*5d50*/  FADD.FTZ R69, RZ, R148 ;  /* 0x00000094ff457221 */ /* 0x001fe20000010000 */
[C---:B------:R-:W-:Y:S02]  /*5d60*/  ISETP.GT.U32.AND P2, PT, R51.reuse, 0x3f, PT ;  /* 0x0000003f3300780c */ /* 0x040fe40003f44070 */
[----:B------:R-:W-:Y:S01]  /*5d70*/  LOP3.LUT R50, R50, 0xfffffffb, RZ, 0xc0, !PT ;  /* 0xfffffffb32327812 */ /* 0x000fe200078ec0ff */
[----:B------:R-:W-:Y:S01]  /*5d80*/  FADD.FTZ R68, R158, R69 ;  /* 0x000000459e447221 */ /* 0x000fe20000010000 */
[C---:B------:R-:W-:Y:S02]  /*5d90*/  ISETP.GT.U32.AND P3, PT, R51.reuse, 0xbf, PT ;  /* 0x000000bf3300780c */ /* 0x040fe40003f64070 */
[----:B------:R-:W-:Y:S01]  /*5da0*/  ISETP.GT.U32.AND P4, PT, R51, 0xdf, PT ;  /* 0x000000df3300780c */ /* 0x000fe20003f84070 */
        /* <DEDUP_REMOVED lines=75> */
.L_x_882:
[----:B-1----:R-:W-:Y:S01]  /*6260*/  FADD.FTZ R218, R71, R68 ;  /* 0x0000004447da7221 */ /* 0x002fe20000010000 */
[----:B------:R-:W-:Y:S05]  /*6270*/  BRA.DIV ~URZ, `(.L_x_863) ;  /* 0x00001d327f007947 */ /* 0x000fea000b800000 */
[----:B------:R-:W1:Y:S01]  /*6280*/  SHFL.BFLY PT, R68, R218, 0x2, 0x1f ;  /* 0x0c401f00da447f89 */ /* 0x000e6200000e0000 */
[----:B------:R-:W-:Y:S02]  /*6290*/  P2R R213, PR, RZ, 0x1 ;  /* 0x00000001ffd57803 */ /* 0x000fe40000000000 */
[----:B------:R-:W-:Y:S01]  /*62a0*/  ISETP.GT.U32.AND P0, PT, R51, 0x3f, PT ;  /* 0x0000003f3300780c */ /* 0x000fe20003f04070 */
[----:B-1----:R-:W-:-:S05]  /*62b0*/  FADD.FTZ R68, R218, R68 ;  /* 0x00000044da447221 */ /* 0x002fca0000010000 */
[----:B------:R-:W1:Y:S02]  /*62c0*/  SHFL.BFLY PT, R69, R68, 0x4, 0x1f ;  /* 0x0c801f0044457f89 */ /* 0x000e6400000e0000 */
[----:B-1----:R-:W-:-:S05]  /*62d0*/  FADD.FTZ R69, R68, R69 ;  /* 0x0000004544457221 */ /* 0x002fca0000010000 */
[----:B------:R-:W1:Y:S02]  /*62e0*/  SHFL.BFLY PT, R70, R69, 0x8, 0x1f ;  /* 0x0d001f0045467f89 */ /* 0x000e6400000e0000 */
[----:B-1----:R-:W-:-:S05]  /*62f0*/  FADD.FTZ R70, R69, R70 ;  /* 0x0000004645467221 */ /* 0x002fca0000010000 */
[----:B0-----:R-:W0:Y:S02]  /*6300*/  SHFL.BFLY PT, R71, R70, 0x10, 0x1f ;  /* 0x0e001f0046477f89 */ /* 0x001e2400000e0000 */
[----:B0-----:R-:W-:-:S04]  /*6310*/  FADD.FTZ R71, R70, R71 ;  /* 0x0000004746477221 */ /* 0x001fc80000010000 */
[----:B------:R-:W-:-:S04]  /*6320*/  FMUL.FTZ R215, R71, c[0x0][0x1e0] ;  /* 0x0000780047d77a20 */ /* 0x000fc80000410000 */
[--C-:B------:R-:W-:Y:S02]  /*6330*/  FADD.FTZ R71, R148, -R215.reuse ;  /* 0x800000d794477221 */ /* 0x100fe40000010000 */
[--C-:B------:R-:W-:Y:S02]  /*6340*/  FADD.FTZ R214, R158, -R215.reuse ;  /* 0x800000d79ed67221 */ /* 0x100fe40000010000 */
[----:B------:R-:W-:Y:S02]  /*6350*/  FFMA.FTZ R71, R71, R71, RZ ;  /* 0x0000004747477223 */ /* 0x000fe400000100ff */
[----:B------:R-:W-:Y:S02]  /*6360*/  FADD.FTZ R216, R157, -R215 ;  /* 0x800000d79dd87221 */ /* 0x000fe40000010000 */
[----:B------:R-:W-:Y:S02]  /*6370*/  FFMA.FTZ R71, R214, R214, R71 ;  /* 0x000000d6d6477223 */ /* 0x000fe40000010047 */
[----:B------:R-:W-:-:S02]  /*6380*/  FADD.FTZ R68, R174, -R215 ;  /* 0x800000d7ae447221 */ /* 0x000fc40000010000 */
[----:B------:R-:W-:Y:S02]  /*6390*/  FFMA.FTZ R71, R216, R216, R71 ;  /* 0x000000d8d8477223 */ /* 0x000fe40000010047 */
[----:B------:R-:W-:Y:S02]  /*63a0*/  FADD.FTZ R214, R173, -R215 ;  /* 0x800000d7add67221 */ /* 0x000fe40000010000 */
[----:B------:R-:W-:Y:S02]  /*63b0*/  FFMA.FTZ R71, R68, R68, R71 ;  /* 0x0000004444477223 */ /* 0x000fe40000010047 */
        /* <DEDUP_REMOVED lines=9> */
[----:B------:R-:W-:Y:S01]  /*6450*/  FADD.FTZ R214, R160, -R215 ;  /* 0x800000d7a0d67221 */ /* 0x000fe20000010000 */
[----:B------:R-:W-:-:S05]  /*6460*/  FSEL R68, R68, RZ, P1 ;  /* 0x000000ff44447208 */ /* 0x000fca0000800000 */
[----:B------:R-:W-:-:S04]  /*6470*/  FFMA.FTZ R69, R69, R69, R68 ;  /* 0x0000004545457223 */ /* 0x000fc80000010044 */
        /* <DEDUP_REMOVED lines=12> */
[----:B------:R-:W-:Y:S01]  /*6540*/  @P0 FFMA.FTZ R68, R70, R70, R69 ;  /* 0x0000004646440223 */ /* 0x000fe20000010045 */
[----:B------:R-:W-:Y:S01]  /*6550*/  ISETP.GT.U32.AND P0, PT, R51, 0x5f, PT ;  /* 0x0000005f3300780c */ /* 0x000fe20003f04070 */
[--C-:B------:R-:W-:Y:S02]  /*6560*/  FADD.FTZ R69, R150, -R215.reuse ;  /* 0x800000d796457221 */ /* 0x100fe40000010000 */
[----:B------:R-:W-:Y:S02]  /*6570*/  FADD.FTZ R70, R161, -R215 ;  /* 0x800000d7a1467221 */ /* 0x000fe40000010000 */
        /* <DEDUP_REMOVED lines=31> */
[----:B------:R-:W-:Y:S01]  /*6770*/  ISETP.NE.AND P0, PT, R213, RZ, PT ;  /* 0x000000ffd500720c */ /* 0x000fe20003f05270 */
        /* <DEDUP_REMOVED lines=15> */
[----:B------:R-:W-:Y:S02]  /*6870*/  @P2 FFMA.FTZ R68, R70, R70, R69 ;  /* 0x0000004646442223 */ /* 0x000fe40000010045 */
        /* <DEDUP_REMOVED lines=45> */
[----:B------:R-:W-:-:S04]  /*6b50*/  FFMA.FTZ R69, R214, R214, R69 ;  /* 0x000000d6d6457223 */ /* 0x000fc80000010045 */
        /* <DEDUP_REMOVED lines=10> */
.L_x_883:
[----:B------:R-:W-:Y:S01]  /*6c00*/  FMUL.FTZ R68, R215, R215 ;  /* 0x000000d7d7447220 */ /* 0x000fe20000410000 */
[----:B------:R-:W-:Y:S01]  /*6c10*/  ISETP.NE.AND P2, PT, RZ, UR6, PT ;  /* 0x00000006ff007c0c */ /* 0x000fe2000bf45270 */
[----:B-1----:R-:W-:Y:S01]  /*6c20*/  FADD.FTZ R217, R217, R214 ;  /* 0x000000d6d9d97221 */ /* 0x002fe20000010000 */
[----:B------:R-:W-:Y:S01]  /*6c30*/  BSSY B0, `(.L_x_864) ;  /* 0x000002e000007945 */ /* 0x000fe20003800000 */
[----:B------:R-:W-:Y:S01]  /*6c40*/  @!P6 IMAD.MOV.U32 R71, RZ, RZ, 0x4 ;  /* 0x00000004ff47e424 */ /* 0x000fe200078e00ff */
[----:B------:R-:W-:Y:S01]  /*6c50*/  FSEL R69, R68, RZ, P2 ;  /* 0x000000ff44457208 */ /* 0x000fe20001000000 */
[----:B------:R-:W-:Y:S01]  /*6c60*/  IMAD.MOV.U32 R68, RZ, RZ, c[0x0][0x1e0] ;  /* 0x00007800ff447624 */ /* 0x000fe200078e00ff */
[----:B------:R-:W-:Y:S01]  /*6c70*/  FSEL R213, R215, RZ, !P2 ;  /* 0x000000ffd7d57208 */ /* 0x000fe20005000000 */
[----:B------:R-:W-:-:S04]  /*6c80*/  @!P6 IMAD.WIDE R70, R140, R71, c[0x0][0x1a0] ;  /* 0x000068008c46e625 */ /* 0x000fc800078e0247 */
[----:B------:R-:W-:Y:S01]  /*6c90*/  FFMA.FTZ R68, R217, R68, c[0x0][0x228] ;  /* 0x00008a00d9447623 */ /* 0x000fe20000010044 */
[----:B------:R1:W-:Y:S03]  /*6ca0*/  @!P6 STG.E [R70.64], R215 ;  /* 0x000000d74600e986 */ /* 0x0003e6000c101904 */
[----:B------:R-:W-:Y:S02]  /*6cb0*/  FADD.FTZ R216, R68, R69 ;  /* 0x0000004544d87221 */ /* 0x000fe40000010000 */
[----:B------:R-:W-:-:S04]  /*6cc0*/  @!P6 IMAD.MOV.U32 R69, RZ, RZ, 0x4 ;  /* 0x00000004ff45e424 */ /* 0x000fc800078e00ff */
[----:B------:R-:W2:Y:S01]  /*6cd0*/  MUFU.RSQ R216, R216 ;  /* 0x000000d800d87308 */ /* 0x000ea20000001400 */
[----:B------:R-:W-:-:S05]  /*6ce0*/  @!P6 IMAD.WIDE R68, R140, R69, c[0x0][0x1a8] ;  /* 0x00006a008c44e625 */ /* 0x000fca00078e0245 */
[----:B--2---:R1:W-:Y:S01]  /*6cf0*/  @!P6 STG.E [R68.64], R216 ;  /* 0x000000d84400e986 */ /* 0x0043e2000c101904 */
[----:B------:R-:W-:Y:S05]  /*6d00*/  @!P1 BRA `(.L_x_865) ;  /* 0x0000020000009947 */ /* 0x000fea0003800000 */
[--C-:B-1----:R-:W-:Y:S02]  /*6d10*/  FADD.FTZ R69, R148, -R213.reuse ;  /* 0x800000d594457221 */ /* 0x102fe40000010000 */
        /* <DEDUP_REMOVED lines=18> */
[----:B------:R-:W-:Y:S02]  /*6e40*/  FFMA.FTZ R71, R49, R71, R40 ;  /* 0x0000004731477223 */ /* 0x000fe40000010028 */
[----:B------:R-:W-:Y:S01]  /*6e50*/  FFMA.FTZ R219, R44, R219, R37 ;  /* 0x000000db2cdb7223 */ /* 0x000fe20000010025 */
[----:B------:R-:W-:Y:S01]  /*6e60*/  F2FP.BF16.PACK_AB R69, R70, R69 ;  /* 0x000000454645723e */ /* 0x000fe200000010ff */
[----:B0-----:R-:W-:Y:S01]  /*6e70*/  FFMA.FTZ R214, R45, R221, R36 ;  /* 0x000000dd2dd67223 */ /* 0x001fe20000010024 */
[----:B------:R-:W-:Y:S01]  /*6e80*/  F2FP.BF16.PACK_AB R68, R71, R68 ;  /* 0x000000444744723e */ /* 0x000fe200000010ff */
[----:B------:R-:W-:Y:S02]  /*6e90*/  FFMA.FTZ R223, R42, R223, R35 ;  /* 0x000000df2adf7223 */ /* 0x000fe40000010023 */
[----:B------:R-:W-:Y:S01]  /*6ea0*/  FFMA.FTZ R218, R43, R225, R34 ;  /* 0x000000e12bda7223 */ /* 0x000fe20000010022 */
[----:B------:R-:W-:Y:S01]  /*6eb0*/  F2FP.BF16.PACK_AB R70, R214, R219 ;  /* 0x000000dbd646723e */ /* 0x000fe200000010ff */
[----:B------:R-:W-:-:S03]  /*6ec0*/  IMAD.MOV.U32 R220, RZ, RZ, 0x10 ;  /* 0x00000010ffdc7424 */ /* 0x000fc600078e00ff */
[----:B------:R-:W-:Y:S01]  /*6ed0*/  F2FP.BF16.PACK_AB R71, R218, R223 ;  /* 0x000000dfda47723e */ /* 0x000fe200000010ff */
[C---:B------:R-:W-:Y:S01]  /*6ee0*/  IMAD.WIDE.U32 R214, R149.reuse, R220, c[0x0][0x208] ;  /* 0x0000820095d67625 */ /* 0x040fe200078e00dc */
[----:B------:R-:W-:-:S04]  /*6ef0*/  IADD3 R149, R149, 0x20, RZ ;  /* 0x0000002095957810 */ /* 0x000fc80007ffe0ff */
[----:B------:R0:W-:Y:S03]  /*6f00*/  STG.E.128 [R214.64], R68 ;  /* 0x00000044d6007986 */ /* 0x0001e6000c101d04 */
.L_x_865:
[----:B------:R-:W-:Y:S05]  /*6f10*/  BSYNC B0 ;  /* 0x0000000000007941 */ /* 0x000fea0003800000 */
.L_x_864:
[----:B------:R-:W-:Y:S01]  /*6f20*/  ISETP.GE.U32.AND P2, PT, R51, 0x40, PT ;  /* 0x000000403300780c */ /* 0x000fe20003f46070 */
[----:B------:R-:W-:-:S12]  /*6f30*/  BSSY B0, `(.L_x_866) ;  /* 0x0000022000007945 */ /* 0x000fd80003800000 */
[----:B------:R-:W-:Y:S05]  /*6f40*/  @!P2 BRA `(.L_x_867) ;  /* 0x000002000000a947 */ /* 0x000fea0003800000 */
[--C-:B01----:R-:W-:Y:S02]  /*6f50*/  FADD.FTZ R69, R147, -R213.reuse ;  /* 0x800000d593457221 */ /* 0x103fe40000010000 */
        /* <DEDUP_REMOVED lines=21> */
[----:B------:R-:W-:Y:S01]  /*70b0*/  FFMA.FTZ R214, R29, R221, R20 ;  /* 0x000000dd1dd67223 */ /* 0x000fe20000010014 */
        /* <DEDUP_REMOVED lines=9> */
.L_x_867:
[----:B------:R-:W-:Y:S05]  /*7150*/  BSYNC B0 ;  /* 0x0000000000007941 */ /* 0x000fea0003800000 */
.L_x_866:
        /* <DEDUP_REMOVED lines=35> */
.L_x_869:
[----:B------:R-:W-:Y:S05]  /*7390*/  BSYNC B0 ;  /* 0x0000000000007941 */ /* 0x000fea0003800000 */
.L_x_868:
        /* <DEDUP_REMOVED lines=35> */
.L_x_871:
[----:B------:R-:W-:Y:S05]  /*75d0*/  BSYNC B0 ;  /* 0x0000000000007941 */ /* 0x000fea0003800000 */
.L_x_870:
        /* <DEDUP_REMOVED lines=35> */
.L_x_873:
[----:B------:R-:W-:Y:S05]  /*7810*/  BSYNC B0 ;  /* 0x0000000000007941 */ /* 0x000fea0003800000 */
.L_x_872:
        /* <DEDUP_REMOVED lines=35> */
.L_x_875:
[----:B------:R-:W-:Y:S05]  /*7a50*/  BSYNC B0 ;  /* 0x0000000000007941 */ /* 0x000fea0003800000 */
.L_x_874:
        /* <DEDUP_REMOVED lines=35> */
.L_x_877:
[----:B------:R-:W-:Y:S05]  /*7c90*/  BSYNC B0 ;  /* 0x0000000000007941 */ /* 0x000fea0003800000 */
.L_x_876:
        /* <DEDUP_REMOVED lines=23> */
[----:B------:R-:W-:Y:S02]  /*7e10*/  FFMA.FTZ R70, R134, R219, R143 ;  /* 0x000000db86467223 */ /* 0x000fe4000001008f */
[----:B------:R-:W-:Y:S01]  /*7e20*/  FFMA.FTZ R223, R136, R223, R145 ;  /* 0x000000df88df7223 */ /* 0x000fe20000010091 */
[----:B------:R-:W-:Y:S01]  /*7e30*/  F2FP.BF16.PACK_AB R69, R214, R69 ;  /* 0x00000045d645723e */ /* 0x000fe200000010ff */
[----:B------:R-:W-:Y:S02]  /*7e40*/  FFMA.FTZ R221, R137, R221, R146 ;  /* 0x000000dd89dd7223 */ /* 0x000fe40000010092 */
[----:B------:R-:W-:Y:S01]  /*7e50*/  FFMA.FTZ R213, R133, R71, R142 ;  /* 0x0000004785d57223 */ /* 0x000fe2000001008e */
[----:B------:R-:W-:Y:S01]  /*7e60*/  F2FP.BF16.PACK_AB R71, R216, R223 ;  /* 0x000000dfd847723e */ /* 0x000fe200000010ff */
[----:B------:R-:W-:Y:S01]  /*7e70*/  IMAD.MOV.U32 R218, RZ, RZ, 0x10 ;  /* 0x00000010ffda7424 */ /* 0x000fe200078e00ff */
[----:B------:R-:W-:-:S02]  /*7e80*/  F2FP.BF16.PACK_AB R70, R221, R70 ;  /* 0x00000046dd46723e */ /* 0x000fc400000010ff */
[----:B------:R-:W-:Y:S01]  /*7e90*/  F2FP.BF16.PACK_AB R68, R213, R68 ;  /* 0x00000044d544723e */ /* 0x000fe200000010ff */
[----:B------:R-:W-:-:S05]  /*7ea0*/  IMAD.WIDE.U32 R214, R149, R218, c[0x0][0x208] ;  /* 0x0000820095d67625 */ /* 0x000fca00078e00da */
[----:B------:R0:W-:Y:S02]  /*7eb0*/  STG.E.128 [R214.64], R68 ;  /* 0x00000044d6007986 */ /* 0x0001e4000c101d04 */
.L_x_879:
[----:B------:R-:W-:Y:S05]  /*7ec0*/  BSYNC B0 ;  /* 0x0000000000007941 */ /* 0x000fea0003800000 */
.L_x_878:
[----:B01----:R-:W-:-:S04]  /*7ed0*/  IMAD.MOV.U32 R69, RZ, RZ, 0x4 ;  /* 0x00000004ff457424 */ /* 0x003fc800078e00ff */
[----:B------:R-:W-:-:S05]  /*7ee0*/  IMAD R140, R69, c[0x0][0x160], R140 ;  /* 0x00005800458c7a24 */ /* 0x000fca00078e028c */
[----:B------:R-:W-:-:S13]  /*7ef0*/  ISETP.GE.AND P2, PT, R140, c[0x0][0x164], PT ;  /* 0x000059008c007a0c */ /* 0x000fda0003f46270 */
[----:B-----5:R-:W-:Y:S01]  /*7f00*/  @P2 CALL.REL.NOINC `(.L_x_880) ;  /* 0x0000001000002944 */ /* 0x020fe20003c00000 */
[----:B------:R-:W-:Y:S05]  /*7f10*/  BRA `(.L_x_881) ;  /* 0xffff926000007947 */ /* 0x000fea000383ffff */
.L_x_880:
[----:B------:R-:W-:Y:S05]  /*7f20*/  EXIT ;  /* 0x000000000000794d */ /* 0x000fea0003800000 */
.L_x_862:
[----:B------:R-:W-:Y:S01]  /*7f30*/  IMAD.MOV.U32 R70, RZ, RZ, R71 ;  /* 0x000000ffff467224 */ /* 0x000fe200078e0047 */
[----:B------:R-:W-:Y:S01]  /*7f40*/  MOV R68, 0x7f90 ;  /* 0x00007f9000447802 */ /* 0x000fe20000000f00 */
[----:B------:R-:W-:Y:S02]  /*7f50*/  IMAD.MOV.U32 R217, RZ, RZ, 0x1 ;  /* 0x00000001ffd97424 */ /* 0x000fe400078e00ff */
[----:B------:R-:W-:Y:S02]  /*7f60*/  IMAD.MOV.U32 R213, RZ, RZ, 0x1f ;  /* 0x0000001fffd57424 */ /* 0x000fe400078e00ff */
[----:B------:R-:W-:Y:S02]  /*7f70*/  IMAD.MOV.U32 R216, RZ, RZ, -0x1 ;  /* 0xffffffffffd87424 */ /* 0x000fe400078e00ff */
[----:B-----5:R-:W-:Y:S05]  /*7f80*/  CALL.REL.NOINC `($__internal_2_$__cuda_sm70_shflsync_bfly_p) ;  /* 0x00000c1000007944 */ /* 0x020fea0003c00000 */
[----:B-1----:R-:W-:Y:S01]  /*7f90*/  IMAD.MOV.U32 R68, RZ, RZ, R217 ;  /* 0x000000ffff447224 */ /* 0x002fe200078e00d9 */
[----:B0-----:R-:W-:Y:S05]  /*7fa0*/  BRA `(.L_x_882) ;  /* 0xffffe2b000007947 */ /* 0x001fea000383ffff */
.L_x_863:
[----:B------:R-:W-:Y:S01]  /*7fb0*/  IMAD.MOV.U32 R70, RZ, RZ, R218 ;  /* 0x000000ffff467224 */ /* 0x000fe200078e00da */
[----:B------:R-:W-:Y:S01]  /*7fc0*/  MOV R68, 0x8010 ;  /* 0x0000801000447802 */ /* 0x000fe20000000f00 */
[----:B------:R-:W-:Y:S02]  /*7fd0*/  IMAD.MOV.U32 R217, RZ, RZ, 0x2 ;  /* 0x00000002ffd97424 */ /* 0x000fe400078e00ff */
[----:B------:R-:W-:-:S02]  /*7fe0*/  IMAD.MOV.U32 R213, RZ, RZ, 0x1f ;  /* 0x0000001fffd57424 */ /* 0x000fc400078e00ff */
[----:B------:R-:W-:Y:S02]  /*7ff0*/  IMAD.MOV.U32 R216, RZ, RZ, -0x1 ;  /* 0xffffffffffd87424 */ /* 0x000fe400078e00ff */
[----:B0----5:R-:W-:Y:S05]  /*8000*/  CALL.REL.NOINC `($__internal_2_$__cuda_sm70_shflsync_bfly_p) ;  /* 0x00000b9000007944 */ /* 0x021fea0003c00000 */
[----:B01----:R-:W-:Y:S01]  /*8010*/  FADD.FTZ R70, R218, R217 ;  /* 0x000000d9da467221 */ /* 0x003fe20000010000 */
[----:B------:R-:W-:Y:S01]  /*8020*/  MOV R68, 0x8070 ;  /* 0x0000807000447802 */ /* 0x000fe20000000f00 */
[----:B------:R-:W-:Y:S02]  /*8030*/  IMAD.MOV.U32 R217, RZ, RZ, 0x4 ;  /* 0x00000004ffd97424 */ /* 0x000fe400078e00ff */
[----:B------:R-:W-:Y:S02]  /*8040*/  IMAD.MOV.U32 R213, RZ, RZ, 0x1f ;  /* 0x0000001fffd57424 */ /* 0x000fe400078e00ff */
[----:B------:R-:W-:Y:S02]  /*8050*/  IMAD.MOV.U32 R216, RZ, RZ, -0x1 ;  /* 0xffffffffffd87424 */ /* 0x000fe400078e00ff */
[----:B------:R-:W-:Y:S05]  /*8060*/  CALL.REL.NOINC `($__internal_2_$__cuda_sm70_shflsync_bfly_p) ;  /* 0x00000b3000007944 */ /* 0x000fea0003c00000 */
[----:B01----:R-:W-:Y:S01]  /*8070*/  FADD.FTZ R70, R70, R217 ;  /* 0x000000d946467221 */ /* 0x003fe20000010000 */
[----:B------:R-:W-:Y:S01]  /*8080*/  MOV R68, 0x80d0 ;  /* 0x000080d000447802 */ /* 0x000fe20000000f00 */
[----:B------:R-:W-:Y:S02]  /*8090*/  IMAD.MOV.U32 R217, RZ, RZ, 0x8 ;  /* 0x00000008ffd97424 */ /* 0x000fe400078e00ff */
[----:B------:R-:W-:-:S02]  /*80a0*/  IMAD.MOV.U32 R213, RZ, RZ, 0x1f ;  /* 0x0000001fffd57424 */ /* 0x000fc400078e00ff */
[----:B------:R-:W-:Y:S02]  /*80b0*/  IMAD.MOV.U32 R216, RZ, RZ, -0x1 ;  /* 0xffffffffffd87424 */ /* 0x000fe400078e00ff */
[----:B------:R-:W-:Y:S05]  /*80c0*/  CALL.REL.NOINC `($__internal_2_$__cuda_sm70_shflsync_bfly_p) ;  /* 0x00000ad000007944 */ /* 0x000fea0003c00000 */
[----:B01----:R-:W-:Y:S01]  /*80d0*/  FADD.FTZ R70, R70, R217 ;  /* 0x000000d946467221 */ /* 0x003fe20000010000 */
[----:B------:R-:W-:Y:S01]  /*80e0*/  MOV R68, 0x8130 ;  /* 0x0000813000447802 */ /* 0x000fe20000000f00 */
[----:B------:R-:W-:Y:S02]  /*80f0*/  IMAD.MOV.U32 R217, RZ, RZ, 0x10 ;  /* 0x00000010ffd97424 */ /* 0x000fe400078e00ff */
[----:B------:R-:W-:Y:S02]  /*8100*/  IMAD.MOV.U32 R213, RZ, RZ, 0x1f ;  /* 0x0000001fffd57424 */ /* 0x000fe400078e00ff */
[----:B------:R-:W-:Y:S02]  /*8110*/  IMAD.MOV.U32 R216, RZ, RZ, -0x1 ;  /* 0xffffffffffd87424 */ /* 0x000fe400078e00ff */
[----:B------:R-:W-:Y:S05]  /*8120*/  CALL.REL.NOINC `($__internal_2_$__cuda_sm70_shflsync_bfly_p) ;  /* 0x00000a7000007944 */ /* 0x000fea0003c00000 */
[----:B-1----:R-:W-:Y:S01]  /*8130*/  FADD.FTZ R215, R70, R217 ;  /* 0x000000d946d77221 */ /* 0x002fe20000010000 */
[----:B0-----:R-:W-:Y:S01]  /*8140*/  P2R R213, PR, RZ, 0x1 ;  /* 0x00000001ffd57803 */ /* 0x001fe20000000000 */
[----:B------:R-:W-:Y:S01]  /*8150*/  IMAD.MOV.U32 R217, RZ, RZ, 0x1 ;  /* 0x00000001ffd97424 */ /* 0x000fe200078e00ff */
[----:B------:R-:W-:Y:S01]  /*8160*/  ISETP.GT.U32.AND P0, PT, R51, 0x3f, PT ;  /* 0x0000003f3300780c */ /* 0x000fe20003f04070 */
[----:B------:R-:W-:-:S02]  /*8170*/  FMUL.FTZ R215, R215, c[0x0][0x1e0] ;  /* 0x00007800d7d77a20 */ /* 0x000fc40000410000 */
[----:B------:R-:W-:Y:S02]  /*8180*/  IMAD.MOV.U32 R216, RZ, RZ, -0x1 ;  /* 0xffffffffffd87424 */ /* 0x000fe400078e00ff */
[--C-:B------:R-:W-:Y:S02]  /*8190*/  FADD.FTZ R68, R148, -R215.reuse ;  /* 0x800000d794447221 */ /* 0x100fe40000010000 */
[--C-:B------:R-:W-:Y:S02]  /*81a0*/  FADD.FTZ R69, R158, -R215.reuse ;  /* 0x800000d79e457221 */ /* 0x100fe40000010000 */
[----:B------:R-:W-:Y:S02]  /*81b0*/  FFMA.FTZ R68, R68, R68, RZ ;  /* 0x0000004444447223 */ /* 0x000fe400000100ff */
[----:B------:R-:W-:Y:S02]  /*81c0*/  FADD.FTZ R71, R157, -R215 ;  /* 0x800000d79d477221 */ /* 0x000fe40000010000 */
[----:B------:R-:W-:-:S02]  /*81d0*/  FFMA.FTZ R68, R69, R69, R68 ;  /* 0x0000004545447223 */ /* 0x000fc40000010044 */
[--C-:B------:R-:W-:Y:S02]  /*81e0*/  FADD.FTZ R69, R174, -R215.reuse ;  /* 0x800000d7ae457221 */ /* 0x100fe40000010000 */
[----:B------:R-:W-:Y:S02]  /*81f0*/  FFMA.FTZ R68, R71, R71, R68 ;  /* 0x0000004747447223 */ /* 0x000fe40000010044 */
[--C-:B------:R-:W-:Y:S02]  /*8200*/  FADD.FTZ R71, R173, -R215.reuse ;  /* 0x800000d7ad477221 */ /* 0x100fe40000010000 */
[----:B------:R-:W-:Y:S02]  /*8210*/  FFMA.FTZ R68, R69, R69, R68 ;  /* 0x0000004545447223 */ /* 0x000fe40000010044 */
        /* <DEDUP_REMOVED lines=8> */
[----:B------:R-:W-:-:S03]  /*82a0*/  FADD.FTZ R69, R147, -R215 ;  /* 0x800000d793457221 */ /* 0x000fc60000010000 */
[----:B------:R-:W-:Y:S01]  /*82b0*/  FSEL R70, R68, RZ, P1 ;  /* 0x000000ff44467208 */ /* 0x000fe20000800000 */
[----:B------:R-:W-:-:S04]  /*82c0*/  FADD.FTZ R68, R159, -R215 ;  /* 0x800000d79f447221 */ /* 0x000fc80000010000 */
        /* <DEDUP_REMOVED lines=51> */
[----:B------:R-:W-:Y:S02]  /*8600*/  FFMA.FTZ R69, R69, R69, R70 ;  /* 0x0000004545457223 */ /* 0x000fe40000010046 */
[----:B------:R-:W-:Y:S02]  /*8610*/  IMAD.MOV.U32 R213, RZ, RZ, 0x1f ;  /* 0x0000001fffd57424 */ /* 0x000fe400078e00ff */
[----:B------:R-:W-:-:S02]  /*8620*/  FFMA.FTZ R69, R68, R68, R69 ;  /* 0x0000004444457223 */ /* 0x000fc40000010045 */
[----:B------:R-:W-:Y:S02]  /*8630*/  FADD.FTZ R68, R181, -R215 ;  /* 0x800000d7b5447221 */ /* 0x000fe40000010000 */
[----:B------:R-:W-:Y:S02]  /*8640*/  FFMA.FTZ R69, R214, R214, R69 ;  /* 0x000000d6d6457223 */ /* 0x000fe40000010045 */
[----:B------:R-:W-:Y:S02]  /*8650*/  FADD.FTZ R214, R182, -R215 ;  /* 0x800000d7b6d67221 */ /* 0x000fe40000010000 */
[----:B------:R-:W-:Y:S02]  /*8660*/  FFMA.FTZ R69, R68, R68, R69 ;  /* 0x0000004444457223 */ /* 0x000fe40000010045 */
[----:B------:R-:W-:Y:S02]  /*8670*/  FADD.FTZ R68, R197, -R215 ;  /* 0x800000d7c5447221 */ /* 0x000fe40000010000 */
[----:B------:R-:W-:-:S02]  /*8680*/  FFMA.FTZ R69, R214, R214, R69 ;  /* 0x000000d6d6457223 */ /* 0x000fc40000010045 */
[----:B------:R-:W-:Y:S02]  /*8690*/  FADD.FTZ R214, R198, -R215 ;  /* 0x800000d7c6d67221 */ /* 0x000fe40000010000 */
[----:B------:R-:W-:Y:S02]  /*86a0*/  FFMA.FTZ R69, R68, R68, R69 ;  /* 0x0000004444457223 */ /* 0x000fe40000010045 */
[----:B------:R-:W-:Y:S02]  /*86b0*/  FADD.FTZ R68, R209, -R215 ;  /* 0x800000d7d1447221 */ /* 0x000fe40000010000 */
[----:B------:R-:W-:Y:S02]  /*86c0*/  FFMA.FTZ R69, R214, R214, R69 ;  /* 0x000000d6d6457223 */ /* 0x000fe40000010045 */
[----:B------:R-:W-:Y:S02]  /*86d0*/  FADD.FTZ R214, R168, -R215 ;  /* 0x800000d7a8d67221 */ /* 0x000fe40000010000 */
[----:B------:R-:W-:-:S02]  /*86e0*/  @P2 FFMA.FTZ R70, R68, R68, R69 ;  /* 0x0000004444462223 */ /* 0x000fc40000010045 */
        /* <DEDUP_REMOVED lines=46> */
[----:B------:R-:W-:Y:S01]  /*89d0*/  @P5 FFMA.FTZ R70, R68, R68, R69 ;  /* 0x0000004444465223 */ /* 0x000fe20000010045 */
[----:B------:R-:W-:Y:S02]  /*89e0*/  MOV R68, 0x8a00 ;  /* 0x00008a0000447802 */ /* 0x000fe40000000f00 */
[----:B------:R-:W-:Y:S05]  /*89f0*/  CALL.REL.NOINC `($__internal_2_$__cuda_sm70_shflsync_bfly_p) ;  /* 0x000001a000007944 */ /* 0x000fea0003c00000 */
        /* <DEDUP_REMOVED lines=19> */
[----:B------:R-:W-:Y:S01]  /*8b30*/  MOV R68, 0x8b90 ;  /* 0x00008b9000447802 */ /* 0x000fe20000000f00 */
[----:B------:R-:W-:Y:S02]  /*8b40*/  IMAD.MOV.U32 R217, RZ, RZ, 0x10 ;  /* 0x00000010ffd97424 */ /* 0x000fe400078e00ff */
[----:B0-----:R-:W-:-:S02]  /*8b50*/  IMAD.MOV.U32 R213, RZ, RZ, 0x1f ;  /* 0x0000001fffd57424 */ /* 0x001fc400078e00ff */
[----:B------:R-:W-:Y:S02]  /*8b60*/  IMAD.MOV.U32 R216, RZ, RZ, -0x1 ;  /* 0xffffffffffd87424 */ /* 0x000fe400078e00ff */
[----:B------:R-:W-:Y:S02]  /*8b70*/  IMAD.MOV.U32 R70, RZ, RZ, R214 ;  /* 0x000000ffff467224 */ /* 0x000fe400078e00d6 */
[----:B------:R-:W-:Y:S05]  /*8b80*/  CALL.REL.NOINC `($__internal_2_$__cuda_sm70_shflsync_bfly_p) ;  /* 0x0000001000007944 */ /* 0x000fea0003c00000 */
[----:B01----:R-:W-:Y:S05]  /*8b90*/  BRA `(.L_x_883) ;  /* 0xffffe06000007947 */ /* 0x003fea000383ffff */
        .weak           $__internal_2_$__cuda_sm70_shflsync_bfly_p
        .type           $__internal_2_$__cuda_sm70_shflsync_bfly_p,@function
        .size           $__internal_2_$__cuda_sm70_shflsync_bfly_p,(.L_x_52420 - $__internal_2_$__cuda_sm70_shflsync_bfly_p)
$__internal_2_$__cuda_sm70_shflsync_bfly_p:
[----:B------:R-:W-:Y:S01]  /*8ba0*/  IMAD.MOV.U32 R69, RZ, RZ, 0x0 ;  /* 0x00000000ff457424 */ /* 0x000fe200078e00ff */
[----:B------:R-:W-:Y:S04]  /*8bb0*/  WARPSYNC R216 ;  /* 0x000000d800007348 */ /* 0x000fe80003800000 */
[----:B------:R0:W1:Y:S01]  /*8bc0*/  SHFL.BFLY PT, R217, R70, R217, R213 ;  /* 0x0c0000d946d97389 */ /* 0x00006200000e00d5 */
[----:B------:R-:W-:Y:S05]  /*8bd0*/  RET.REL.NODEC R68 `(_ZN10layer_norm31ln_parallel_residual_fwd_kernelINS_13Kernel_traitsI13__nv_bfloat16S2_S2_S2_fjLj2048ELj1ELj4ELj1ELj16ENS_18Kernel_traits_baseILj2048ES2_S2_S2_S2_fjLj128EEEEELb0ELb1ELb0EEEvNS_9FwdParamsE) ;  /* 0xffff742044007950 */ /* 0x000fea0003c3ffff */
.L_x_884:
        /* <DEDUP_REMOVED lines=10> */
.L_x_52420:


//--------------------- .text._ZN10layer_norm31ln_parallel_residual_fwd_kernelINS_13Kernel_traitsI13__nv_bfloat16S2_S2_S2_fjLj2048ELj1ELj4ELj1ELj16ENS_18Kernel_traits_baseILj2048ES2_S2_S2_S2_fjLj128EEEEELb0ELb1ELb1EEEvNS_9FwdParamsE --------------------------
	.section	.text._ZN10layer_norm31ln_parallel_residual_fwd_kernelINS_13Kernel_traitsI13__nv_bfloat16S2_S2_S2_fjLj2048ELj1ELj4ELj1ELj16ENS_18Kernel_traits_baseILj2048ES2_S2_S2_S2_fjLj128EEEEELb0ELb1ELb1EEEvNS_9FwdParamsE,"ax",@progbits
	.sectioninfo	@"SHI_REGISTERS=255"
	.align	128
        .global         _ZN10layer_norm31ln_parallel_residual_fwd_kernelINS_13Kernel_traitsI13__nv_bfloat16S2_S2_S2_fjLj2048ELj1ELj4ELj1ELj16ENS_18Kernel_traits_baseILj2048ES2_S2_S2_S2_fjLj128EEEEELb0ELb1ELb1EEEvNS_9FwdParamsE
        .type           _ZN10layer_norm31ln_parallel_residual_fwd_kernelINS_13Kernel_traitsI13__nv_bfloat16S2_S2_S2_fjLj2048ELj1ELj4ELj1ELj16ENS_18Kernel_traits_baseILj2048ES2_S2_S2_S2_fjLj128EEEEELb0ELb1ELb1EEEvNS_9FwdParamsE,@function
        .size           _ZN10layer_norm31ln_parallel_residual_fwd_kernelINS_13Kernel_traitsI13__nv_bfloat16S2_S2_S2_fjLj2048ELj1ELj4ELj1ELj16ENS_18Kernel_traits_baseILj2048ES2_S2_S2_S2_fjLj128EEEEELb0ELb1ELb1EEEvNS_9FwdParamsE,(.L_x_52421 - _ZN10layer_norm31ln_parallel_residual_fwd_kernelINS_13Kernel_traitsI13__nv_bfloat16S2_S2_S2_fjLj2048ELj1ELj4ELj1ELj16ENS_18Kernel_traits_baseILj2048ES2_S2_S2_S2_fjLj128EEEEELb0ELb1ELb1EEEvNS_9FwdParamsE)
        .other          _ZN10layer_norm31ln_parallel_residual_fwd_kernelINS_13Kernel_traitsI13__nv_bfloat16S2_S2_S2_fjLj2048ELj1ELj4ELj1ELj16ENS_18Kernel_traits_baseILj2048ES2_S2_S2_S2_fjLj128EEEEELb0ELb1ELb1EEEvNS_9FwdParamsE,@"STO_CUDA_ENTRY STV_DEFAULT"
_ZN10layer_norm31ln_parallel_residual_fwd_kernelINS_13Kernel_traitsI13__nv_bfloat16S2_S2_S2_fjLj2048ELj1ELj4ELj1ELj16ENS_18Kernel_traits_baseILj2048ES2_S2_S2_S2_fjLj128EEEEELb0ELb1ELb1EEEvNS_9FwdParamsE:
.text._ZN10layer_norm31ln_parallel_residual_fwd_kernelINS_13Kernel_traitsI13__nv_bfloat16S2_S2_S2_fjLj2048ELj1ELj4ELj1ELj16ENS_18Kernel_traits_baseILj2048ES2_S2_S2_S2_fjLj128EEEEELb0ELb1ELb1EEEvNS_9FwdParamsE:
[----:B------:R-:W-:Y:S02]  /*0000*/  MOV R1, c[0x0][0x28] ;  /* 0x00000a0000017a02 */ /* 0x000fe40000000f00 */
[----:B------:R-:W0:Y:S01]  /*0010*/  S2R R2, SR_TID.X ;  /* 0x0000000000027919 */ /* 0x000e220000002100 */
[----:B------:R-:W-:Y:S01]  /*0020*/  ISETP.NE.U32.AND P1, PT, RZ, c[0x0][0x218], PT ;  /* 0x00008600ff007a0c */ /* 0x000fe20003f25070 */
[----:B------:R-:W-:-:S03]  /*0030*/  ULDC.64 UR4, c[0x0][0x118] ;  /* 0x0000460000047ab9 */ /* 0x000fc60000000a00 */
[----:B------:R-:W-:Y:S02]  /*0040*/  ISETP.NE.AND.EX P1, PT, RZ, c[0x0][0x21c], PT, P1 ;  /* 0x00008700ff007a0c */ /* 0x000fe40003f25310 */
[----:B0-----:R-:W-:-:S04]  /*0050*/  SHF.L.U32 R0, R2, 0x4, RZ ;  /* 0x0000000402007819 */ /* 0x001fc800000006ff */
[----:B------:R-:W-:-:S04]  /*0060*/  LOP3.LUT R3, R0, 0x1f0, RZ, 0xc0, !PT ;  /* 0x000001f000037812 */ /* 0x000fc800078ec0ff */
[----:B------:R-:W-:-:S04]  /*0070*/  IADD3 R4, P0, R3, c[0x0][0x218], RZ ;  /* 0x0000860003047a10 */ /* 0x000fc80007f1e0ff */
[----:B------:R-:W-:-:S05]  /*0080*/  IADD3.X R5, RZ, c[0x0][0x21c], RZ, P0, !PT ;  /* 0x00008700ff057a10 */ /* 0x000fca00007fe4ff */
[----:B------:R0:W5:Y:S04]  /*0090*/  @P1 LDG.E.128 R48, [R4.64] ;  /* 0x0000000404301981 */ /* 0x000168000c1e1d00 */
[----:B------:R0:W5:Y:S04]  /*00a0*/  @P1 LDG.E.128 R52, [R4.64+0x200] ;  /* 0x0002000404341981 */ /* 0x000168000c1e1d00 */
[----:B------:R0:W5:Y:S04]  /*00b0*/  @P1 LDG.E.128 R56, [R4.64+0x400] ;  /* 0x0004000404381981 */ /* 0x000168000c1e1d00 */
[----:B------:R0:W5:Y:S04]  /*00c0*/  @P1 LDG.E.128 R60, [R4.64+0x600] ;  /* 0x00060004043c1981 */ /* 0x000168000c1e1d00 */
[----:B------:R0:W5:Y:S04]  /*00d0*/  @P1 LDG.E.128 R44, [R4.64+0x800] ;  /* 0x00080004042c1981 */ /* 0x000168000c1e1d00 */
[----:B------:R0:W5:Y:S04]  /*00e0*/  @P1 LDG.E.128 R40, [R4.64+0xa00] ;  /* 0x000a000404281981 */ /* 0x000168000c1e1d00 */
[----:B------:R0:W5:Y:S04]  /*00f0*/  @P1 LDG.E.128 R36, [R4.64+0xc00] ;  /* 0x000c000404241981 */ /* 0x000168000c1e1d00 */
[----:B------:R0:W5:Y:S04]  /*0100*/  @P1 LDG.E.128 R32, [R4.64+0xe00] ;  /* 0x000e000404201981 */ /* 0x000168000c1e1d00 */
[----:B------:R-:W1:Y:S01]  /*0110*/  S2R R123, SR_CTAID.X ;  /* 0x00000000007b7919 */ /* 0x000e620000002500 */
[----:B------:R-:W-:-:S02]  /*0120*/  SHF.R.U32.HI R0, RZ, 0x5, R2 ;  /* 0x00000005ff007819 */ /* 0x000fc40000011602 */
[----:B------:R-:W-:Y:S02]  /*0130*/  IADD3 R2, P2, R3, c[0x0][0x1b0], RZ ;  /* 0x00006c0003027a10 */ /* 0x000fe40007f5e0ff */
[----:B-1----:R-:W-:-:S04]  /*0140*/  LEA R123, R123, R0, 0x2 ;  /* 0x000000007b7b7211 */ /* 0x002fc800078e10ff */
[----:B------:R-:W-:Y:S02]  /*0150*/  ISETP.GE.AND P0, PT, R123, c[0x0][0x164], PT ;  /* 0x000059007b007a0c */ /* 0x000fe40003f06270 */
[----:B------:R-:W-:-:S11]  /*0160*/  IADD3.X R3, RZ, c[0x0][0x1b4], RZ, P2, !PT ;  /* 0x00006d00ff037a10 */ /* 0x000fd600017fe4ff */
[----:B------:R-:W-:Y:S05]  /*0170*/  @P0 EXIT ;  /* 0x000000000000094d */ /* 0x000fea0003800000 */
[----:B0-----:R-:W-:Y:S01]  /*0180*/  MOV R0, c[0x0][0x180] ;  /* 0x0000600000007a02 */ /* 0x001fe20000000f00 */
[----:B-----5:R-:W-:Y:S01]  /*0190*/  @!P1 CS2R R48, SRZ ;  /* 0x0000000000309805 */ /* 0x020fe2000001ff00 */
[----:B------:R-:W-:Y:S01]  /*01a0*/  @!P1 CS2R R50, SRZ ;  /* 0x0000000000329805 */ /* 0x000fe2000001ff00 */
[----:B------:R-:W-:Y:S01]  /*01b0*/  @!P1 CS2R R52, SRZ ;  /* 0x0000000000349805 */ /* 0x000fe2000001ff00 */
[----:B------:R-:W-:Y:S01]  /*01c0*/  LOP3.LUT P0, RZ, R0, c[0x0][0x178], RZ, 0xfc, !PT ;  /* 0x00005e0000ff7a12 */ /* 0x000fe2000780fcff */
[----:B------:R-:W-:Y:S01]  /*01d0*/  @!P1 CS2R R54, SRZ ;  /* 0x0000000000369805 */ /* 0x000fe2000001ff00 */
        /* <DEDUP_REMOVED lines=12> */
[----:B------:R-:W-:Y:S01]  /*02a0*/  MOV R0, c[0x0][0x184] ;  /* 0x0000610000007a02 */ /* 0x000fe20000000f00 */
[----:B------:R0:W5:Y:S01]  /*02b0*/  LDG.E.128 R96, [R2.64] ;  /* 0x0000000402607981 */ /* 0x000162000c1e1d00 */
[----:B------:R-:W-:-:S02]  /*02c0*/  PRMT R113, RZ, 0x5410, R48 ;  /* 0x00005410ff717816 */ /* 0x000fc40000000030 */
[----:B------:R-:W-:Y:S01]  /*02d0*/  LOP3.LUT P0, RZ, R0, c[0x0][0x17c], RZ, 0xfc, P0 ;  /* 0x00005f0000ff7a12 */ /* 0x000fe2000000fcff */
[----:B------:R0:W5:Y:S01]  /*02e0*/  LDG.E.128 R28, [R2.64+0x200] ;  /* 0x00020004021c7981 */ /* 0x000162000c1e1d00 */
[----:B------:R-:W-:Y:S02]  /*02f0*/  PRMT R112, RZ, 0x7610, R48 ;  /* 0x00007610ff707816 */ /* 0x000fe40000000030 */
[--C-:B------:R-:W-:Y:S01]  /*0300*/  PRMT R111, RZ, 0x5410, R49.reuse ;  /* 0x00005410ff6f7816 */ /* 0x100fe20000000031 */
[----:B------:R0:W5:Y:S01]  /*0310*/  LDG.E.128 R24, [R2.64+0x400] ;  /* 0x0004000402187981 */ /* 0x000162000c1e1d00 */
[----:B------:R-:W-:Y:S02]  /*0320*/  PRMT R110, RZ, 0x7610, R49 ;  /* 0x00007610ff6e7816 */ /* 0x000fe40000000031 */
[--C-:B------:R-:W-:Y:S01]  /*0330*/  PRMT R109, RZ, 0x5410, R50.reuse ;  /* 0x00005410ff6d7816 */ /* 0x100fe20000000032 */
[----:B------:R0:W5:Y:S01]  /*0340*/  LDG.E.128 R20, [R2.64+0x600] ;  /* 0x0006000402147981 */ /* 0x000162000c1e1d00 */
[----:B------:R-:W-:-:S02]  /*0350*/  PRMT R108, RZ, 0x7610, R50 ;  /* 0x00007610ff6c7816 */ /* 0x000fc40000000032 */
[--C-:B------:R-:W-:Y:S01]  /*0360*/  PRMT R107, RZ, 0x5410, R51.reuse ;  /* 0x00005410ff6b7816 */ /* 0x100fe20000000033 */
        /* <DEDUP_REMOVED lines=10> */
[----:B------:R-:W-:Y:S01]  /*0410*/  PRMT R100, RZ, 0x7610, R54 ;  /* 0x00007610ff647816 */ /* 0x000fe20000000036 */
[----:B------:R-:W-:Y:S01]  /*0420*/  ULDC.U8 UR6, c[0x0][0x1f0] ;  /* 0x00007c0000067ab9 */ /* 0x000fe20000000000 */
        /* <DEDUP_REMOVED lines=32> */
[--C-:B0-----:R-:W-:Y:S02]  /*0630*/  PRMT R3, RZ, 0x5410, R43.reuse ;  /* 0x00005410ff037816 */ /* 0x101fe4000000002b */
        /* <DEDUP_REMOVED lines=17> */
.L_x_1144:
[----:B------:R-:W0:Y:S01]  /*0750*/  S2R R142, SR_TID.X ;  /* 0x00000000008e7919 */ /* 0x000e220000002100 */
[----:B------:R-:W-:Y:S01]  /*0760*/  IMAD R44, R123, c[0x0][0x168], RZ ;  /* 0x00005a007b2c7a24 */ /* 0x000fe200078e02ff */
[----:B------:R-:W-:Y:S01]  /*0770*/  ISETP.NE.U32.AND P1, PT, RZ, c[0x0][0x178], PT ;  /* 0x00005e00ff007a0c */ /* 0x000fe20003f25070 */
[----:B------:R-:W-:Y:S01]  /*0780*/  HFMA2.MMA R144, -RZ, RZ, 0, 9.5367431640625e-07 ;  /* 0x00000010ff907435 */ /* 0x000fe200000001ff */
[----:B------:R-:W-:-:S02]  /*0790*/  ISETP.NE.U32.AND P2, PT, RZ, c[0x0][0x180], PT ;  /* 0x00006000ff007a0c */ /* 0x000fc40003f45070 */
[----:B------:R-:W-:Y:S02]  /*07a0*/  SHF.R.S32.HI R45, RZ, 0x1f, R44 ;  /* 0x0000001fff2d7819 */ /* 0x000fe4000001142c */
        /* <DEDUP_REMOVED lines=11> */
[----:B-----5:R0:W5:Y:S04]  /*0860*/  @P1 LDG.E.128 R32, [R48.64] ;  /* 0x0000000430201981 */ /* 0x020168000c1e1d00 */
        /* <DEDUP_REMOVED lines=10> */
.L_x_886:
[----:B-----5:R-:W-:-:S05]  /*0910*/  PRMT R49, RZ, 0x5410, R36 ;  /* 0x00005410ff317816 */ /* 0x020fca0000000024 */
[----:B------:R-:W-:Y:S01]  /*0920*/  FADD.FTZ R54, R54, R49 ;  /* 0x0000003136367221 */ /* 0x000fe20000010000 */
[----:B------:R-:W-:Y:S05]  /*0930*/  BRA `(.L_x_887) ;  /* 0x0000004000007947 */ /* 0x000fea0003800000 */
.L_x_885:
[----:B0----5:R-:W-:-:S05]  /*0940*/  PRMT R49, RZ, 0x5410, R32 ;  /* 0x00005410ff317816 */ /* 0x021fca0000000020 */
[----:B------:R-:W-:Y:S01]  /*0950*/  FADD.FTZ R54, R54, R49 ;  /* 0x0000003136367221 */ /* 0x000fe20000010000 */
[----:B------:R-:W-:-:S05]  /*0960*/  @P2 PRMT R49, RZ, 0x5410, R36 ;  /* 0x00005410ff312816 */ /* 0x000fca0000000024 */
[----:B------:R-:W-:-:S05]  /*0970*/  @P2 FADD.FTZ R54, R54, R49 ;  /* 0x0000003136362221 */ /* 0x000fca0000010000 */
.L_x_887:
[----:B------:R-:W-:-:S04]  /*0980*/  F2FP.BF16.PACK_AB R48, RZ, R54 ;  /* 0x00000036ff30723e */ /* 0x000fc800000010ff */
[----:B------:R-:W-:Y:S02]  /*0990*/  PRMT R40, R48, 0x7610, R40 ;  /* 0x0000761030287816 */ /* 0x000fe40000000028 */
.L_x_888:
[----:B------:R-:W-:Y:S01]  /*09a0*/  PRMT R56, RZ, 0x7610, R44 ;  /* 0x00007610ff387816 */ /* 0x000fe2000000002c */
[----:B------:R-:W-:Y:S05]  /*09b0*/  @P3 BRA `(.L_x_889) ;  /* 0x0000008000003947 */ /* 0x000fea0003800000 */
[----:B------:R-:W-:-:S04]  /*09c0*/  ISETP.NE.U32.AND P4, PT, RZ, c[0x0][0x180], PT ;  /* 0x00006000ff007a0c */ /* 0x000fc80003f85070 */
[----:B------:R-:W-:-:S13]  /*09d0*/  ISETP.NE.AND.EX P4, PT, RZ, c[0x0][0x184], PT, P4 ;  /* 0x00006100ff007a0c */ /* 0x000fda0003f85340 */
[----:B------:R-:W-:Y:S05]  /*09e0*/  @P4 BRA `(.L_x_890) ;  /* 0x0000002000004947 */ /* 0x000fea0003800000 */
[----:B------:R-:W-:Y:S05]  /*09f0*/  @P0 BRA `(.L_x_891) ;  /* 0x0000008000000947 */ /* 0x000fea0003800000 */
[----:B------:R-:W-:Y:S05]  /*0a00*/  BRA `(.L_x_892) ;  /* 0x0000009000007947 */ /* 0x000fea0003800000 */
.L_x_890:
[----:B-----5:R-:W-:-:S05]  /*0a10*/  PRMT R49, RZ, 0x7610, R36 ;  /* 0x00007610ff317816 */ /* 0x020fca0000000024 */
[----:B------:R-:W-:Y:S01]  /*0a20*/  FADD.FTZ R56, R56, R49 ;  /* 0x0000003138387221 */ /* 0x000fe20000010000 */
[----:B------:R-:W-:Y:S05]  /*0a30*/  BRA `(.L_x_891) ;  /* 0x0000004000007947 */ /* 0x000fea0003800000 */
.L_x_889:
[----:B-----5:R-:W-:-:S05]  /*0a40*/  PRMT R49, RZ, 0x7610, R32 ;  /* 0x00007610ff317816 */ /* 0x020fca0000000020 */
[----:B------:R-:W-:Y:S01]  /*0a50*/  FADD.FTZ R56, R56, R49 ;  /* 0x0000003138387221 */ /* 0x000fe20000010000 */
[----:B------:R-:W-:-:S05]  /*0a60*/  @P2 PRMT R49, RZ, 0x7610, R36 ;  /* 0x00007610ff312816 */ /* 0x000fca0000000024 */
[----:B------:R-:W-:-:S05]  /*0a70*/  @P2 FADD.FTZ R56, R56, R49 ;  /* 0x0000003138382221 */ /* 0x000fca0000010000 */
.L_x_891:
[----:B------:R-:W-:-:S04]  /*0a80*/  F2FP.BF16.PACK_AB R44, RZ, R56 ;  /* 0x00000038ff2c723e */ /* 0x000fc800000010ff */
[----:B------:R-:W-:Y:S02]  /*0a90*/  PRMT R40, R40, 0x5410, R44 ;  /* 0x0000541028287816 */ /* 0x000fe4000000002c */
.L_x_892:
[----:B------:R-:W-:Y:S01]  /*0aa0*/  PRMT R55, RZ, 0x5410, R45 ;  /* 0x00005410ff377816 */ /* 0x000fe2000000002d */
[----:B------:R-:W-:Y:S05]  /*0ab0*/  @P3 BRA `(.L_x_893) ;  /* 0x0000008000003947 */ /* 0x000fea0003800000 */
[----:B------:R-:W-:-:S04]  /*0ac0*/  ISETP.NE.U32.AND P4, PT, RZ, c[0x0][0x180], PT ;  /* 0x00006000ff007a0c */ /* 0x000fc80003f85070 */
[----:B------:R-:W-:-:S13]  /*0ad0*/  ISETP.NE.AND.EX P4, PT, RZ, c[0x0][0x184], PT, P4 ;  /* 0x00006100ff007a0c */ /* 0x000fda0003f85340 */
[----:B------:R-:W-:Y:S05]  /*0ae0*/  @P4 BRA `(.L_x_894) ;  /* 0x0000002000004947 */ /* 0x000fea0003800000 */
[----:B------:R-:W-:Y:S05]  /*0af0*/  @P0 BRA `(.L_x_895) ;  /* 0x0000008000000947 */ /* 0x000fea0003800000 */
[----:B------:R-:W-:Y:S05]  /*0b00*/  BRA `(.L_x_896) ;  /* 0x0000009000007947 */ /* 0x000fea0003800000 */
.L_x_894:
[----:B-----5:R-:W-:-:S05]  /*0b10*/  PRMT R44, RZ, 0x5410, R37 ;  /* 0x00005410ff2c7816 */ /* 0x020fca0000000025 */
[----:B------:R-:W-:Y:S01]  /*0b20*/  FADD.FTZ R55, R55, R44 ;  /* 0x0000002c37377221 */ /* 0x000fe20000010000 */
[----:B------:R-:W-:Y:S05]  /*0b30*/  BRA `(.L_x_895) ;  /* 0x0000004000007947 */ /* 0x000fea0003800000 */
.L_x_893:
[----:B-----5:R-:W-:-:S05]  /*0b40*/  PRMT R44, RZ, 0x5410, R33 ;  /* 0x00005410ff2c7816 */ /* 0x020fca0000000021 */
[----:B------:R-:W-:Y:S01]  /*0b50*/  FADD.FTZ R55, R55, R44 ;  /* 0x0000002c37377221 */ /* 0x000fe20000010000 */
[----:B------:R-:W-:-:S05]  /*0b60*/  @P2 PRMT R44, RZ, 0x5410, R37 ;  /* 0x00005410ff2c2816 */ /* 0x000fca0000000025 */
[----:B------:R-:W-:-:S05]  /*0b70*/  @P2 FADD.FTZ R55, R55, R44 ;  /* 0x0000002c37372221 */ /* 0x000fca0000010000 */
.L_x_895:
[----:B------:R-:W-:-:S04]  /*0b80*/  F2FP.BF16.PACK_AB R44, RZ, R55 ;  /* 0x00000037ff2c723e */ /* 0x000fc800000010ff */
[----:B------:R-:W-:Y:S02]  /*0b90*/  PRMT R41, R44, 0x7610, R41 ;  /* 0x000076102c297816 */ /* 0x000fe40000000029 */
.L_x_896:
[----:B------:R-:W-:Y:S01]  /*0ba0*/  PRMT R58, RZ, 0x7610, R45 ;  /* 0x00007610ff3a7816 */ /* 0x000fe2000000002d */
[----:B------:R-:W-:Y:S05]  /*0bb0*/  @P3 BRA `(.L_x_897) ;  /* 0x0000008000003947 */ /* 0x000fea0003800000 */
[----:B------:R-:W-:-:S04]  /*0bc0*/  ISETP.NE.U32.AND P4, PT, RZ, c[0x0][0x180], PT ;  /* 0x00006000ff007a0c */ /* 0x000fc80003f85070 */
[----:B------:R-:W-:-:S13]  /*0bd0*/  ISETP.NE.AND.EX P4, PT, RZ, c[0x0][0x184], PT, P4 ;  /* 0x00006100ff007a0c */ /* 0x000fda0003f85340 */
[----:B------:R-:W-:Y:S05]  /*0be0*/  @P4 BRA `(.L_x_898) ;  /* 0x0000002000004947 */ /* 0x000fea0003800000 */
[----:B------:R-:W-:Y:S05]  /*0bf0*/  @P0 BRA `(.L_x_899) ;  /* 0x0000008000000947 */ /* 0x000fea0003800000 */
[----:B------:R-:W-:Y:S05]  /*0c00*/  BRA `(.L_x_900) ;  /* 0x0000009000007947 */ /* 0x000fea0003800000 */
.L_x_898:
[----:B-----5:R-:W-:-:S05]  /*0c10*/  PRMT R45, RZ, 0x7610, R37 ;  /* 0x00007610ff2d7816 */ /* 0x020fca0000000025 */
[----:B------:R-:W-:Y:S01]  /*0c20*/  FADD.FTZ R58, R58, R45 ;  /* 0x0000002d3a3a7221 */ /* 0x000fe20000010000 */
[----:B------:R-:W-:Y:S05]  /*0c30*/  BRA `(.L_x_899) ;  /* 0x0000004000007947 */ /* 0x000fea0003800000 */
.L_x_897:
[----:B-----5:R-:W-:-:S05]  /*0c40*/  PRMT R45, RZ, 0x7610, R33 ;  /* 0x00007610ff2d7816 */ /* 0x020fca0000000021 */
[----:B------:R-:W-:Y:S01]  /*0c50*/  FADD.FTZ R58, R58, R45 ;  /* 0x0000002d3a3a7221 */ /* 0x000fe20000010000 */
[----:B------:R-:W-:-:S05]  /*0c60*/  @P2 PRMT R45, RZ, 0x7610, R37 ;  /* 0x00007610ff2d2816 */ /* 0x000fca0000000025 */
[----:B------:R-:W-:-:S05]  /*0c70*/  @P2 FADD.FTZ R58, R58, R45 ;  /* 0x0000002d3a3a2221 */ /* 0x000fca0000010000 */
.L_x_899:
[----:B------:R-:W-:-:S04]  /*0c80*/  F2FP.BF16.PACK_AB R44, RZ, R58 ;  /* 0x0000003aff2c723e */ /* 0x000fc800000010ff */
[----:B------:R-:W-:Y:S02]  /*0c90*/  PRMT R41, R41, 0x5410, R44 ;  /* 0x0000541029297816 */ /* 0x000fe4000000002c */
.L_x_900:
[----:B------:R-:W-:Y:S01]  /*0ca0*/  PRMT R57, RZ, 0x5410, R46 ;  /* 0x00005410ff397816 */ /* 0x000fe2000000002e */
[----:B------:R-:W-:Y:S05]  /*0cb0*/  @P3 BRA `(.L_x_901) ;  /* 0x0000008000003947 */ /* 0x000fea0003800000 */
[----:B------:R-:W-:-:S04]  /*0cc0*/  ISETP.NE.U32.AND P4, PT, RZ, c[0x0][0x180], PT ;  /* 0x00006000ff007a0c */ /* 0x000fc80003f85070 */
[----:B------:R-:W-:-:S13]  /*0cd0*/  ISETP.NE.AND.EX P4, PT, RZ, c[0x0][0x184], PT, P4 ;  /* 0x00006100ff007a0c */ /* 0x000fda0003f85340 */
[----:B------:R-:W-:Y:S05]  /*0ce0*/  @P4 BRA `(.L_x_902) ;  /* 0x0000002000004947 */ /* 0x000fea0003800000 */
[----:B------:R-:W-:Y:S05]  /*0cf0*/  @P0 BRA `(.L_x_903) ;  /* 0x0000008000000947 */ /* 0x000fea0003800000 */
[----:B------:R-:W-:Y:S05]  /*0d00*/  BRA `(.L_x_904) ;  /* 0x0000009000007947 */ /* 0x000fea0003800000 */
.L_x_902:
[----:B-----5:R-:W-:-:S05]  /*0d10*/  PRMT R44, RZ, 0x5410, R38 ;  /* 0x00005410ff2c7816 */ /* 0x020fca0000000026 */
[----:B------:R-:W-:Y:S01]  /*0d20*/  FADD.FTZ R57, R57, R44 ;  /* 0x0000002c39397221 */ /* 0x000fe20000010000 */
[----:B------:R-:W-:Y:S05]  /*0d30*/  BRA `(.L_x_903) ;  /* 0x0000004000007947 */ /* 0x000fea0003800000 */
.L_x_901:
[----:B-----5:R-:W-:-:S05]  /*0d40*/  PRMT R44, RZ, 0x5410, R34 ;  /* 0x00005410ff2c7816 */ /* 0x020fca0000000022 */
[----:B------:R-:W-:Y:S01]  /*0d50*/  FADD.FTZ R57, R57, R44 ;  /* 0x0000002c39397221 */ /* 0x000fe20000010000 */
[----:B------:R-:W-:-:S05]  /*0d60*/  @P2 PRMT R44, RZ, 0x5410, R38 ;  /* 0x00005410ff2c2816 */ /* 0x000fca0000000026 */
[----:B------:R-:W-:-:S05]  /*0d70*/  @P2 FADD.FTZ R57, R57, R44 ;  /* 0x0000002c39392221 */ /* 0x000fca0000010000 */
.L_x_903:
[----:B------:R-:W-:-:S04]  /*0d80*/  F2FP.BF16.PACK_AB R44, RZ, R57 ;  /* 0x00000039ff2c723e */ /* 0x000fc800000010ff */
[----:B------:R-:W-:Y:S02]  /*0d90*/  PRMT R42, R44, 0x7610, R42 ;  /* 0x000076102c2a7816 */ /* 0x000fe4000000002a */
.L_x_904:
[----:B------:R-:W-:Y:S01]  /*0da0*/  PRMT R60, RZ, 0x7610, R46 ;  /* 0x00007610ff3c7816 */ /* 0x000fe2000000002e */
[----:B------:R-:W-:Y:S05]  /*0db0*/  @P3 BRA `(.L_x_905) ;  /* 0x0000008000003947 */ /* 0x000fea0003800000 */
[----:B------:R-:W-:-:S04]  /*0dc0*/  ISETP.NE.U32.AND P4, PT, RZ, c[0x0][0x180], PT ;  /* 0x00006000ff007a0c */ /* 0x000fc80003f85070 */
[----:B------:R-:W-:-:S13]  /*0dd0*/  ISETP.NE.AND.EX P4, PT, RZ, c[0x0][0x184], PT, P4 ;  /* 0x00006100ff007a0c */ /* 0x000fda0003f85340 */
[----:B------:R-:W-:Y:S05]  /*0de0*/  @P4 BRA `(.L_x_906) ;  /* 0x0000002000004947 */ /* 0x000fea0003800000 */
[----:B------:R-:W-:Y:S05]  /*0df0*/  @P0 BRA `(.L_x_907) ;  /* 0x0000008000000947 */ /* 0x000fea0003800000 */
[----:B------:R-:W-:Y:S05]  /*0e00*/  BRA `(.L_x_908) ;  /* 0x0000009000007947 */ /* 0x000fea0003800000 */
.L_x_906:
[----:B-----5:R-:W-:-:S05]  /*0e10*/  PRMT R45, RZ, 0x7610, R38 ;  /* 0x00007610ff2d7816 */ /* 0x020fca0000000026 */
[----:B------:R-:W-:Y:S01]  /*0e20*/  FADD.FTZ R60, R60, R45 ;  /* 0x0000002d3c3c7221 */ /* 0x000fe20000010000 */
[----:B------:R-:W-:Y:S05]  /*0e30*/  BRA `(.L_x_907) ;  /* 0x0000004000007947 */ /* 0x000fea0003800000 */
.L_x_905:
[----:B-----5:R-:W-:-:S05]  /*0e40*/  PRMT R45, RZ, 0x7610, R34 ;  /* 0x00007610ff2d7816 */ /* 0x020fca0000000022 */
[----:B------:R-:W-:Y:S01]  /*0e50*/  FADD.FTZ R60, R60, R45 ;  /* 0x0000002d3c3c7221 */ /* 0x000fe20000010000 */
[----:B------:R-:W-:-:S05]  /*0e60*/  @P2 PRMT R45, RZ, 0x7610, R38 ;  /* 0x00007610ff2d2816 */ /* 0x000fca0000000026 */
[----:B------:R-:W-:-:S05]  /*0e70*/  @P2 FADD.FTZ R60, R60, R45 ;  /* 0x0000002d3c3c2221 */ /* 0x000fca0000010000 */
.L_x_907:
[----:B------:R-:W-:-:S04]  /*0e80*/  F2FP.BF16.PACK_AB R44, RZ, R60 ;  /* 0x0000003cff2c723e */ /* 0x000fc800000010ff */
[----:B------:R-:W-:Y:S02]  /*0e90*/  PRMT R42, R42, 0x5410, R44 ;  /* 0x000054102a2a7816 */ /* 0x000fe4000000002c */
.L_x_908:
[----:B------:R-:W-:Y:S01]  /*0ea0*/  PRMT R59, RZ, 0x5410, R47 ;  /* 0x00005410ff3b7816 */ /* 0x000fe2000000002f */
[----:B------:R-:W-:Y:S05]  /*0eb0*/  @P3 BRA `(.L_x_909) ;  /* 0x0000008000003947 */ /* 0x000fea0003800000 */
[----:B------:R-:W-:-:S04]  /*0ec0*/  ISETP.NE.U32.AND P4, PT, RZ, c[0x0][0x180], PT ;  /* 0x00006000ff007a0c */ /* 0x000fc80003f85070 */
[----:B------:R-:W-:-:S13]  /*0ed0*/  ISETP.NE.AND.EX P4, PT, RZ, c[0x0][0x184], PT, P4 ;  /* 0x00006100ff007a0c */ /* 0x000fda0003f85340 */
[----:B------:R-:W-:Y:S05]  /*0ee0*/  @P4 BRA `(.L_x_910) ;  /* 0x0000002000004947 */ /* 0x000fea0003800000 */
[----:B------:R-:W-:Y:S05]  /*0ef0*/  @P0 BRA `(.L_x_911) ;  /* 0x0000008000000947 */ /* 0x000fea0003800000 */
[----:B------:R-:W-:Y:S05]  /*0f00*/  BRA `(.L_x_912) ;  /* 0x0000009000007947 */ /* 0x000fea0003800000 */
.L_x_910:
[----:B-----5:R-:W-:-:S05]  /*0f10*/  PRMT R44, RZ, 0x5410, R39 ;  /* 0x00005410ff2c7816 */ /* 0x020fca0000000027 */
[----:B------:R-:W-:Y:S01]  /*0f20*/  FADD.FTZ R59, R59, R44 ;  /* 0x0000002c3b3b7221 */ /* 0x000fe20000010000 */
[----:B------:R-:W-:Y:S05]  /*0f30*/  BRA `(.L_x_911) ;  /* 0x0000004000007947 */ /* 0x000fea0003800000 */
.L_x_909:
[----:B-----5:R-:W-:-:S05]  /*0f40*/  PRMT R44, RZ, 0x5410, R35 ;  /* 0x00005410ff2c7816 */ /* 0x020fca0000000023 */
[----:B------:R-:W-:Y:S01]  /*0f50*/  FADD.FTZ R59, R59, R44 ;  /* 0x0000002c3b3b7221 */ /* 0x000fe20000010000 */
[----:B------:R-:W-:-:S05]  /*0f60*/  @P2 PRMT R44, RZ, 0x5410, R39 ;  /* 0x00005410ff2c2816 */ /* 0x000fca0000000027 */
[----:B------:R-:W-:-:S05]  /*0f70*/  @P2 FADD.FTZ R59, R59, R44 ;  /* 0x0000002c3b3b2221 */ /* 0x000fca0000010000 */
.L_x_911:
[----:B------:R-:W-:-:S04]  /*0f80*/  F2FP.BF16.PACK_AB R44, RZ, R59 ;  /* 0x0000003bff2c723e */ /* 0x000fc800000010ff */
[----:B------:R-:W-:Y:S02]  /*0f90*/  PRMT R43, R44, 0x7610, R43 ;  /* 0x000076102c2b7816 */ /* 0x000fe4000000002b */
.L_x_912:
[----:B------:R-:W-:Y:S01]  /*0fa0*/  PRMT R62, RZ, 0x7610, R47 ;  /* 0x00007610ff3e7816 */ /* 0x000fe2000000002f */
[----:B------:R-:W-:Y:S05]  /*0fb0*/  @P3 BRA `(.L_x_913) ;  /* 0x0000008000003947 */ /* 0x000fea0003800000 */
[----:B------:R-:W-:-:S04]  /*0fc0*/  ISETP.NE.U32.AND P4, PT, RZ, c[0x0][0x180], PT ;  /* 0x00006000ff007a0c */ /* 0x000fc80003f85070 */
[----:B------:R-:W-:-:S13]  /*0fd0*/  ISETP.NE.AND.EX P4, PT, RZ, c[0x0][0x184], PT, P4 ;  /* 0x00006100ff007a0c */ /* 0x000fda0003f85340 */
[----:B------:R-:W-:Y:S05]  /*0fe0*/  @P4 BRA `(.L_x_914) ;  /* 0x0000002000004947 */ /* 0x000fea0003800000 */
[----:B------:R-:W-:Y:S05]  /*0ff0*/  @P0 BRA `(.L_x_915) ;  /* 0x0000008000000947 */ /* 0x000fea0003800000 */
[----:B------:R-:W-:Y:S05]  /*1000*/  BRA `(.L_x_916) ;  /* 0x0000009000007947 */ /* 0x000fea0003800000 */
.L_x_914:
[----:B-----5:R-:W-:-:S05]  /*1010*/  PRMT R45, RZ, 0x7610, R39 ;  /* 0x00007610ff2d7816 */ /* 0x020fca0000000027 */
[----:B------:R-:W-:Y:S01]  /*1020*/  FADD.FTZ R62, R62, R45 ;  /* 0x0000002d3e3e7221 */ /* 0x000fe20000010000 */
[----:B------:R-:W-:Y:S05]  /*1030*/  BRA `(.L_x_915) ;  /* 0x0000004000007947 */ /* 0x000fea0003800000 */
.L_x_913:
[----:B-----5:R-:W-:-:S05]  /*1040*/  PRMT R45, RZ, 0x7610, R35 ;  /* 0x00007610ff2d7816 */ /* 0x020fca0000000023 */
[----:B------:R-:W-:Y:S01]  /*1050*/  FADD.FTZ R62, R62, R45 ;  /* 0x0000002d3e3e7221 */ /* 0x000fe20000010000 */
[----:B------:R-:W-:-:S05]  /*1060*/  @P2 PRMT R45, RZ, 0x7610, R39 ;  /* 0x00007610ff2d2816 */ /* 0x000fca0000000027 */
[----:B------:R-:W-:-:S05]  /*1070*/  @P2 FADD.FTZ R62, R62, R45 ;  /* 0x0000002d3e3e2221 */ /* 0x000fca0000010000 */
.L_x_915:
[----:B------:R-:W-:-:S04]  /*1080*/  F2FP.BF16.PACK_AB R44, RZ, R62 ;  /* 0x0000003eff2c723e */ /* 0x000fc800000010ff */
[----:B------:R-:W-:Y:S02]  /*1090*/  PRMT R43, R43, 0x5410, R44 ;  /* 0x000054102b2b7816 */ /* 0x000fe4000000002c */
.L_x_916:
[C---:B------:R-:W-:Y:S02]  /*10a0*/  IADD3 R133, R132.reuse, 0x20, RZ ;  /* 0x0000002084857810 */ /* 0x040fe40007ffe0ff */
[----:B------:R-:W-:-:S03]  /*10b0*/  @P0 LEA R52, P4, R132, c[0x0][0x188], 0x4 ;  /* 0x0000620084340a11 */ /* 0x000fc600078820ff */
[----:B------:R-:W-:Y:S01]  /*10c0*/  IMAD.WIDE.U32 R44, R133, R144, c[0x0][0x170] ;  /* 0x00005c00852c7625 */ /* 0x000fe200078e0090 */
[----:B------:R-:W-:-:S03]  /*10d0*/  @P0 LEA.HI.X R53, R132, c[0x0][0x18c], RZ, 0x4, P4 ;  /* 0x0000630084350a11 */ /* 0x000fc600020f24ff */
[CC--:B------:R-:W-:Y:S02]  /*10e0*/  @P1 IMAD.WIDE.U32 R48, R133.reuse, R144.reuse, c[0x0][0x178] ;  /* 0x00005e0085301625 */ /* 0x0c0fe400078e0090 */
[----:B------:R0:W-:Y:S02]  /*10f0*/  @P0 STG.E.128 [R52.64], R40 ;  /* 0x0000002834000986 */ /* 0x0001e4000c101d04 */
[----:B------:R-:W-:Y:S02]  /*1100*/  @P2 IMAD.WIDE.U32 R50, R133, R144, c[0x0][0x180] ;  /* 0x0000600085322625 */ /* 0x000fe400078e0090 */
[----:B------:R-:W2:Y:S04]  /*1110*/  LDG.E.128 R44, [R44.64] ;  /* 0x000000042c2c7981 */ /* 0x000ea8000c1e1d00 */
[----:B-----5:R0:W5:Y:S04]  /*1120*/  @P1 LDG.E.128 R32, [R48.64] ;  /* 0x0000000430201981 */ /* 0x020168000c1e1d00 */
[----:B------:R0:W5:Y:S01]  /*1130*/  @P2 LDG.E.128 R36, [R50.64] ;  /* 0x0000000432242981 */ /* 0x000162000c1e1d00 */
[----:B--2---:R-:W-:Y:S01]  /*1140*/  PRMT R61, RZ, 0x5410, R44 ;  /* 0x00005410ff3d7816 */ /* 0x004fe2000000002c */
[----:B------:R-:W-:Y:S05]  /*1150*/  @P3 BRA `(.L_x_917) ;  /* 0x0000008000003947 */ /* 0x000fea0003800000 */
[----:B0-----:R-:W-:-:S04]  /*1160*/  ISETP.NE.U32.AND P4, PT, RZ, c[0x0][0x180], PT ;  /* 0x00006000ff007a0c */ /* 0x001fc80003f85070 */
[----:B------:R-:W-:-:S13]  /*1170*/  ISETP.NE.AND.EX P4, PT, RZ, c[0x0][0x184], PT, P4 ;  /* 0x00006100ff007a0c */ /* 0x000fda0003f85340 */
[----:B------:R-:W-:Y:S05]  /*1180*/  @P4 BRA `(.L_x_918) ;  /* 0x0000002000004947 */ /* 0x000fea0003800000 */
[----:B------:R-:W-:Y:S05]  /*1190*/  @P0 BRA `(.L_x_919) ;  /* 0x0000008000000947 */ /* 0x000fea0003800000 */
[----:B------:R-:W-:Y:S05]  /*11a0*/  BRA `(.L_x_920) ;  /* 0x0000009000007947 */ /* 0x000fea0003800000 */
.L_x_918:
[----:B-----5:R-:W-:-:S05]  /*11b0*/  PRMT R48, RZ, 0x5410, R36 ;  /* 0x00005410ff307816 */ /* 0x020fca0000000024 */
[----:B------:R-:W-:Y:S01]  /*11c0*/  FADD.FTZ R61, R48, R61 ;  /* 0x0000003d303d7221 */ /* 0x000fe20000010000 */
[----:B------:R-:W-:Y:S05]  /*11d0*/  BRA `(.L_x_919) ;  /* 0x0000004000007947 */ /* 0x000fea0003800000 */
.L_x_917:
[----:B0----5:R-:W-:-:S05]  /*11e0*/  PRMT R48, RZ, 0x5410, R32 ;  /* 0x00005410ff307816 */ /* 0x021fca0000000020 */
[----:B------:R-:W-:Y:S01]  /*11f0*/  FADD.FTZ R61, R48, R61 ;  /* 0x0000003d303d7221 */ /* 0x000fe20000010000 */
[----:B------:R-:W-:-:S05]  /*1200*/  @P2 PRMT R48, RZ, 0x5410, R36 ;  /* 0x00005410ff302816 */ /* 0x000fca0000000024 */
[----:B------:R-:W-:-:S05]  /*1210*/  @P2 FADD.FTZ R61, R48, R61 ;  /* 0x0000003d303d2221 */ /* 0x000fca0000010000 */
.L_x_919:
[----:B------:R-:W-:-:S04]  /*1220*/  F2FP.BF16.PACK_AB R48, RZ, R61 ;  /* 0x0000003dff30723e */ /* 0x000fc800000010ff */
[----:B------:R-:W-:Y:S02]  /*1230*/  PRMT R40, R48, 0x7610, R40 ;  /* 0x0000761030287816 */ /* 0x000fe40000000028 */
.L_x_920:
[----:B------:R-:W-:Y:S01]  /*1240*/  PRMT R136, RZ, 0x7610, R44 ;  /* 0x00007610ff887816 */ /* 0x000fe2000000002c */
[----:B------:R-:W-:Y:S05]  /*1250*/  @P3 BRA `(.L_x_921) ;  /* 0x0000008000003947 */ /* 0x000fea0003800000 */
[----:B------:R-:W-:-:S04]  /*1260*/  ISETP.NE.U32.AND P4, PT, RZ, c[0x0][0x180], PT ;  /* 0x00006000ff007a0c */ /* 0x000fc80003f85070 */
[----:B------:R-:W-:-:S13]  /*1270*/  ISETP.NE.AND.EX P4, PT, RZ, c[0x0][0x184], PT, P4 ;  /* 0x00006100ff007a0c */ /* 0x000fda0003f85340 */
[----:B------:R-:W-:Y:S05]  /*1280*/  @P4 BRA `(.L_x_922) ;  /* 0x0000002000004947 */ /* 0x000fea0003800000 */
[----:B------:R-:W-:Y:S05]  /*1290*/  @P0 BRA `(.L_x_923) ;  /* 0x0000008000000947 */ /* 0x000fea0003800000 */
[----:B------:R-:W-:Y:S05]  /*12a0*/  BRA `(.L_x_924) ;  /* 0x0000009000007947 */ /* 0x000fea0003800000 */
.L_x_922:
[----:B-----5:R-:W-:-:S05]  /*12b0*/  PRMT R49, RZ, 0x7610, R36 ;  /* 0x00007610ff317816 */ /* 0x020fca0000000024 */
[----:B------:R-:W-:Y:S01]  /*12c0*/  FADD.FTZ R136, R49, R136 ;  /* 0x0000008831887221 */ /* 0x000fe20000010000 */
[----:B------:R-:W-:Y:S05]  /*12d0*/  BRA `(.L_x_923) ;  /* 0x0000004000007947 */ /* 0x000fea0003800000 */
.L_x_921:
[----:B-----5:R-:W-:-:S05]  /*12e0*/  PRMT R49, RZ, 0x7610, R32 ;  /* 0x00007610ff317816 */ /* 0x020fca0000000020 */
[----:B------:R-:W-:Y:S01]  /*12f0*/  FADD.FTZ R136, R49, R136 ;  /* 0x0000008831887221 */ /* 0x000fe20000010000 */
[----:B------:R-:W-:-:S05]  /*1300*/  @P2 PRMT R49, RZ, 0x7610, R36 ;  /* 0x00007610ff312816 */ /* 0x000fca0000000024 */
[----:B------:R-:W-:-:S05]  /*1310*/  @P2 FADD.FTZ R136, R49, R136 ;  /* 0x0000008831882221 */ /* 0x000fca0000010000 */
.L_x_923:
[----:B------:R-:W-:-:S04]  /*1320*/  F2FP.BF16.PACK_AB R44, RZ, R136 ;  /* 0x00000088ff2c723e */ /* 0x000fc800000010ff */
[----:B------:R-:W-:Y:S02]  /*1330*/  PRMT R40, R40, 0x5410, R44 ;  /* 0x0000541028287816 */ /* 0x000fe4000000002c */
.L_x_924:
[----:B------:R-:W-:Y:S01]  /*1340*/  PRMT R63, RZ, 0x5410, R45 ;  /* 0x00005410ff3f7816 */ /* 0x000fe2000000002d */
[----:B------:R-:W-:Y:S05]  /*1350*/  @P3 BRA `(.L_x_925) ;  /* 0x0000008000003947 */ /* 0x000fea0003800000 */
[----:B------:R-:W-:-:S04]  /*1360*/  ISETP.NE.U32.AND P4, PT, RZ, c[0x0][0x180], PT ;  /* 0x00006000ff007a0c */ /* 0x000fc80003f85070 */
[----:B------:R-:W-:-:S13]  /*1370*/  ISETP.NE.AND.EX P4, PT, RZ, c[0x0][0x184], PT, P4 ;  /* 0x00006100ff007a0c */ /* 0x000fda0003f85340 */
[----:B------:R-:W-:Y:S05]  /*1380*/  @P4 BRA `(.L_x_926) ;  /* 0x0000002000004947 */ /* 0x000fea0003800000 */
[----:B------:R-:W-:Y:S05]  /*1390*/  @P0 BRA `(.L_x_927) ;  /* 0x0000008000000947 */ /* 0x000fea0003800000 */
[----:B------:R-:W-:Y:S05]  /*13a0*/  BRA `(.L_x_928) ;  /* 0x0000009000007947 */ /* 0x000fea0003800000 */
.L_x_926:
[----:B-----5:R-:W-:-:S05]  /*13b0*/  PRMT R44, RZ, 0x5410, R37 ;  /* 0x00005410ff2c7816 */ /* 0x020fca0000000025 */
[----:B------:R-:W-:Y:S01]  /*13c0*/  FADD.FTZ R63, R44, R63 ;  /* 0x0000003f2c3f7221 */ /* 0x000fe20000010000 */
[----:B------:R-:W-:Y:S05]  /*13d0*/  BRA `(.L_x_927) ;  /* 0x0000004000007947 */ /* 0x000fea0003800000 */
.L_x_925:
[----:B-----5:R-:W-:-:S05]  /*13e0*/  PRMT R44, RZ, 0x5410, R33 ;  /* 0x00005410ff2c7816 */ /* 0x020fca0000000021 */
[----:B------:R-:W-:Y:S01]  /*13f0*/  FADD.FTZ R63, R44, R63 ;  /* 0x0000003f2c3f7221 */ /* 0x000fe20000010000 */
[----:B------:R-:W-:-:S05]  /*1400*/  @P2 PRMT R44, RZ, 0x5410, R37 ;  /* 0x00005410ff2c2816 */ /* 0x000fca0000000025 */
[----:B------:R-:W-:-:S05]  /*1410*/  @P2 FADD.FTZ R63, R44, R63 ;  /* 0x0000003f2c3f2221 */ /* 0x000fca0000010000 */
.L_x_927:
[----:B------:R-:W-:-:S04]  /*1420*/  F2FP.BF16.PACK_AB R44, RZ, R63 ;  /* 0x0000003fff2c723e */ /* 0x000fc800000010ff */
[----:B------:R-:W-:Y:S02]  /*1430*/  PRMT R41, R44, 0x7610, R41 ;  /* 0x000076102c297816 */ /* 0x000fe40000000029 */
.L_x_928:
[----:B------:R-:W-:Y:S01]  /*1440*/  PRMT R139, RZ, 0x7610, R45 ;  /* 0x00007610ff8b7816 */ /* 0x000fe2000000002d */
[----:B------:R-:W-:Y:S05]  /*1450*/  @P3 BRA `(.L_x_929) ;  /* 0x0000008000003947 */ /* 0x000fea0003800000 */
[----:B------:R-:W-:-:S04]  /*1460*/  ISETP.NE.U32.AND P4, PT, RZ, c[0x0][0x180], PT ;  /* 0x00006000ff007a0c */ /* 0x000fc80003f85070 */
[----:B------:R-:W-:-:S13]  /*1470*/  ISETP.NE.AND.EX P4, PT, RZ, c[0x0][0x184], PT, P4 ;  /* 0x00006100ff007a0c */ /* 0x000fda0003f85340 */
[----:B------:R-:W-:Y:S05]  /*1480*/  @P4 BRA `(.L_x_930) ;  /* 0x0000002000004947 */ /* 0x000fea0003800000 */
[----:B------:R-:W-:Y:S05]  /*1490*/  @P0 BRA `(.L_x_931) ;  /* 0x0000008000000947 */ /* 0x000fea0003800000 */
[----:B------:R-:W-:Y:S05]  /*14a0*/  BRA `(.L_x_932) ;  /* 0x0000009000007947 */ /* 0x000fea0003800000 */
.L_x_930:
[----:B-----5:R-:W-:-:S05]  /*14b0*/  PRMT R44, RZ, 0x7610, R37 ;  /* 0x00007610ff2c7816 */ /* 0x020fca0000000025 */
[----:B------:R-:W-:Y:S01]  /*14c0*/  FADD.FTZ R139, R44, R139 ;  /* 0x0000008b2c8b7221 */ /* 0x000fe20000010000 */
[----:B------:R-:W-:Y:S05]  /*14d0*/  BRA `(.L_x_931) ;  /* 0x0000004000007947 */ /* 0x000fea0003800000 */
.L_x_929:
[----:B-----5:R-:W-:-:S05]  /*14e0*/  PRMT R44, RZ, 0x7610, R33 ;  /* 0x00007610ff2c7816 */ /* 0x020fca0000000021 */
[----:B------:R-:W-:Y:S01]  /*14f0*/  FADD.FTZ R139, R44, R139 ;  /* 0x0000008b2c8b7221 */ /* 0x000fe20000010000 */
[----:B------:R-:W-:-:S05]  /*1500*/  @P2 PRMT R44, RZ, 0x7610, R37 ;  /* 0x00007610ff2c2816 */ /* 0x000fca0000000025 */
[----:B------:R-:W-:-:S05]  /*1510*/  @P2 FADD.FTZ R139, R44, R139 ;  /* 0x0000008b2c8b2221 */ /* 0x000fca0000010000 */
.L_x_931:
[----:B------:R-:W-:-:S04]  /*1520*/  F2FP.BF16.PACK_AB R44, RZ, R139 ;  /* 0x0000008bff2c723e */ /* 0x000fc800000010ff */
[----:B------:R-:W-:Y:S02]  /*1530*/  PRMT R41, R41, 0x5410, R44 ;  /* 0x0000541029297816 */ /* 0x000fe4000000002c */
.L_x_932:
[----:B------:R-:W-:Y:S01]  /*1540*/  PRMT R138, RZ, 0x5410, R46 ;  /* 0x00005410ff8a7816 */ /* 0x000fe2000000002e */
[----:B------:R-:W-:Y:S05]  /*1550*/  @P3 BRA `(.L_x_933) ;  /* 0x0000008000003947 */ /* 0x000fea0003800000 */
[----:B------:R-:W-:-:S04]  /*1560*/  ISETP.NE.U32.AND P4, PT, RZ, c[0x0][0x180], PT ;  /* 0x00006000ff007a0c */ /* 0x000fc80003f85070 */
[----:B------:R-:W-:-:S13]  /*1570*/  ISETP.NE.AND.EX P4, PT, RZ, c[0x0][0x184], PT, P4 ;  /* 0x00006100ff007a0c */ /* 0x000fda0003f85340 */
[----:B------:R-:W-:Y:S05]  /*1580*/  @P4 BRA `(.L_x_934) ;  /* 0x0000002000004947 */ /* 0x000fea0003800000 */
[----:B------:R-:W-:Y:S05]  /*1590*/  @P0 BRA `(.L_x_935) ;  /* 0x0000008000000947 */ /* 0x000fea0003800000 */
[----:B------:R-:W-:Y:S05]  /*15a0*/  BRA `(.L_x_936) ;  /* 0x0000009000007947 */ /* 0x000fea0003800000 */
.L_x_934:
[----:B-----5:R-:W-:-:S05]  /*15b0*/  PRMT R45, RZ, 0x5410, R38 ;  /* 0x00005410ff2d7816 */ /* 0x020fca0000000026 */
[----:B------:R-:W-:Y:S01]  /*15c0*/  FADD.FTZ R138, R45, R138 ;  /* 0x0000008a2d8a7221 */ /* 0x000fe20000010000 */
[----:B------:R-:W-:Y:S05]  /*15d0*/  BRA `(.L_x_935) ;  /* 0x0000004000007947 */ /* 0x000fea0003800000 */
.L_x_933:
[----:B-----5:R-:W-:-:S05]  /*15e0*/  PRMT R45, RZ, 0x5410, R34 ;  /* 0x00005410ff2d7816 */ /* 0x020fca0000000022 */
[----:B------:R-:W-:Y:S01]  /*15f0*/  FADD.FTZ R138, R45, R138 ;  /* 0x0000008a2d8a7221 */ /* 0x000fe20000010000 */
[----:B------:R-:W-:-:S05]  /*1600*/  @P2 PRMT R45, RZ, 0x5410, R38 ;  /* 0x00005410ff2d2816 */ /* 0x000fca0000000026 */
[----:B------:R-:W-:-:S05]  /*1610*/  @P2 FADD.FTZ R138, R45, R138 ;  /* 0x0000008a2d8a2221 */ /* 0x000fca0000010000 */
.L_x_935:
[----:B------:R-:W-:-:S04]  /*1620*/  F2FP.BF16.PACK_AB R44, RZ, R138 ;  /* 0x0000008aff2c723e */ /* 0x000fc800000010ff */
[----:B------:R-:W-:Y:S02]  /*1630*/  PRMT R42, R44, 0x7610, R42 ;  /* 0x000076102c2a7816 */ /* 0x000fe4000000002a */
.L_x_936:
[----:B------:R-:W-:Y:S01]  /*1640*/  PRMT R143, RZ, 0x7610, R46 ;  /* 0x00007610ff8f7816 */ /* 0x000fe2000000002e */
[----:B------:R-:W-:Y:S05]  /*1650*/  @P3 BRA `(.L_x_937) ;  /* 0x0000008000003947 */ /* 0x000fea0003800000 */
[----:B------:R-:W-:-:S04]  /*1660*/  ISETP.NE.U32.AND P4, PT, RZ, c[0x0][0x180], PT ;  /* 0x00006000ff007a0c */ /* 0x000fc80003f85070 */
[----:B------:R-:W-:-:S13]  /*1670*/  ISETP.NE.AND.EX P4, PT, RZ, c[0x0][0x184], PT, P4 ;  /* 0x00006100ff007a0c */ /* 0x000fda0003f85340 */
[----:B------:R-:W-:Y:S05]  /*1680*/  @P4 BRA `(.L_x_938) ;  /* 0x0000002000004947 */ /* 0x000fea0003800000 */
[----:B------:R-:W-:Y:S05]  /*1690*/  @P0 BRA `(.L_x_939) ;  /* 0x0000008000000947 */ /* 0x000fea0003800000 */
[----:B------:R-:W-:Y:S05]  /*16a0*/  BRA `(.L_x_940) ;  /* 0x0000009000007947 */ /* 0x000fea0003800000 */
.L_x_938:
[----:B-----5:R-:W-:-:S05]  /*16b0*/  PRMT R44, RZ, 0x7610, R38 ;  /* 0x00007610ff2c7816 */ /* 0x020fca0000000026 */
[----:B------:R-:W-:Y:S01]  /*16c0*/  FADD.FTZ R143, R44, R143 ;  /* 0x0000008f2c8f7221 */ /* 0x000fe20000010000 */
[----:B------:R-:W-:Y:S05]  /*16d0*/  BRA `(.L_x_939) ;  /* 0x0000004000007947 */ /* 0x000fea0003800000 */
.L_x_937:
[----:B-----5:R-:W-:-:S05]  /*16e0*/  PRMT R44, RZ, 0x7610, R34 ;  /* 0x00007610ff2c7816 */ /* 0x020fca0000000022 */
[----:B------:R-:W-:Y:S01]  /*16f0*/  FADD.FTZ R143, R44, R143 ;  /* 0x0000008f2c8f7221 */ /* 0x000fe20000010000 */
[----:B------:R-:W-:-:S05]  /*1700*/  @P2 PRMT R44, RZ, 0x7610, R38 ;  /* 0x00007610ff2c2816 */ /* 0x000fca0000000026 */
[----:B------:R-:W-:-:S05]  /*1710*/  @P2 FADD.FTZ R143, R44, R143 ;  /* 0x0000008f2c8f2221 */ /* 0x000fca0000010000 */
.L_x_939:
[----:B------:R-:W-:-:S04]  /*1720*/  F2FP.BF16.PACK_AB R44, RZ, R143 ;  /* 0x0000008fff2c723e */ /* 0x000fc800000010ff */
[----:B------:R-:W-:Y:S02]  /*1730*/  PRMT R42, R42, 0x5410, R44 ;  /* 0x000054102a2a7816 */ /* 0x000fe4000000002c */
.L_x_940:
[----:B------:R-:W-:Y:S01]  /*1740*/  PRMT R141, RZ, 0x5410, R47 ;  /* 0x00005410ff8d7816 */ /* 0x000fe2000000002f */
[----:B------:R-:W-:Y:S05]  /*1750*/  @P3 BRA `(.L_x_941) ;  /* 0x0000008000003947 */ /* 0x000fea0003800000 */
[----:B------:R-:W-:-:S04]  /*1760*/  ISETP.NE.U32.AND P4, PT, RZ, c[0x0][0x180], PT ;  /* 0x00006000ff007a0c */ /* 0x000fc80003f85070 */
[----:B------:R-:W-:-:S13]  /*1770*/  ISETP.NE.AND.EX P4, PT, RZ, c[0x0][0x184], PT, P4 ;  /* 0x00006100ff007a0c */ /* 0x000fda0003f85340 */
[----:B------:R-:W-:Y:S05]  /*1780*/  @P4 BRA `(.L_x_942) ;  /* 0x0000002000004947 */ /* 0x000fea0003800000 */
[----:B------:R-:W-:Y:S05]  /*1790*/  @P0 BRA `(.L_x_943) ;  /* 0x0000008000000947 */ /* 0x000fea0003800000 */
[----:B------:R-:W-:Y:S05]  /*17a0*/  BRA `(.L_x_944) ;  /* 0x0000009000007947 */ /* 0x000fea0003800000 */
.L_x_942:
[----:B-----5:R-:W-:-:S05]  /*17b0*/  PRMT R44, RZ, 0x5410, R39 ;  /* 0x00005410ff2c7816 */ /* 0x020fca0000000027 */
[----:B------:R-:W-:Y:S01]  /*17c0*/  FADD.FTZ R141, R44, R141 ;  /* 0x0000008d2c8d7221 */ /* 0x000fe20000010000 */
[----:B------:R-:W-:Y:S05]  /*17d0*/  BRA `(.L_x_943) ;  /* 0x0000004000007947 */ /* 0x000fea0003800000 */
.L_x_941:
[----:B-----5:R-:W-:-:S05]  /*17e0*/  PRMT R44, RZ, 0x5410, R35 ;  /* 0x00005410ff2c7816 */ /* 0x020fca0000000023 */
[----:B------:R-:W-:Y:S01]  /*17f0*/  FADD.FTZ R141, R44, R141 ;  /* 0x0000008d2c8d7221 */ /* 0x000fe20000010000 */
[----:B------:R-:W-:-:S05]  /*1800*/  @P2 PRMT R44, RZ, 0x5410, R39 ;  /* 0x00005410ff2c2816 */ /* 0x000fca0000000027 */
[----:B------:R-:W-:-:S05]  /*1810*/  @P2 FADD.FTZ R141, R44, R141 ;  /* 0x0000008d2c8d2221 */ /* 0x000fca0000010000 */
.L_x_943:
[----:B------:R-:W-:-:S04]  /*1820*/  F2FP.BF16.PACK_AB R44, RZ, R141 ;  /* 0x0000008dff2c723e */ /* 0x000fc800000010ff */
[----:B------:R-:W-:Y:S02]  /*1830*/  PRMT R43, R44, 0x7610, R43 ;  /* 0x000076102c2b7816 */ /* 0x000fe4000000002b */
.L_x_944:
[----:B------:R-:W-:Y:S01]  /*1840*/  PRMT R145, RZ, 0x7610, R47 ;  /* 0x00007610ff917816 */ /* 0x000fe2000000002f */
[----:B------:R-:W-:Y:S05]  /*1850*/  @P3 BRA `(.L_x_945) ;  /* 0x0000008000003947 */ /* 0x000fea0003800000 */
[----:B------:R-:W-:-:S04]  /*1860*/  ISETP.NE.U32.AND P4, PT, RZ, c[0x0][0x180], PT ;  /* 0x00006000ff007a0c */ /* 0x000fc80003f85070 */
[----:B------:R-:W-:-:S13]  /*1870*/  ISETP.NE.AND.EX P4, PT, RZ, c[0x0][0x184], PT, P4 ;  /* 0x00006100ff007a0c */ /* 0x000fda0003f85340 */
[----:B------:R-:W-:Y:S05]  /*1880*/  @P4 BRA `(.L_x_946) ;  /* 0x0000002000004947 */ /* 0x000fea0003800000 */
[----:B------:R-:W-:Y:S05]  /*1890*/  @P0 BRA `(.L_x_947) ;  /* 0x0000008000000947 */ /* 0x000fea0003800000 */
[----:B------:R-:W-:Y:S05]  /*18a0*/  BRA `(.L_x_948) ;  /* 0x0000009000007947 */ /* 0x000fea0003800000 */
.L_x_946:
[----:B-----5:R-:W-:-:S05]  /*18b0*/  PRMT R44, RZ, 0x7610, R39 ;  /* 0x00007610ff2c7816 */ /* 0x020fca0000000027 */
[----:B------:R-:W-:Y:S01]  /*18c0*/  FADD.FTZ R145, R44, R145 ;  /* 0x000000912c917221 */ /* 0x000fe20000010000 */
[----:B------:R-:W-:Y:S05]  /*18d0*/  BRA `(.L_x_947) ;  /* 0x0000004000007947 */ /* 0x000fea0003800000 */
.L_x_945:
[----:B-----5:R-:W-:-:S05]  /*18e0*/  PRMT R44, RZ, 0x7610, R35 ;  /* 0x00007610ff2c7816 */ /* 0x020fca0000000023 */
[----:B------:R-:W-:Y:S01]  /*18f0*/  FADD.FTZ R145, R44, R145 ;  /* 0x000000912c917221 */ /* 0x000fe20000010000 */
[----:B------:R-:W-:-:S05]  /*1900*/  @P2 PRMT R44, RZ, 0x7610, R39 ;  /* 0x00007610ff2c2816 */ /* 0x000fca0000000027 */
[----:B------:R-:W-:-:S05]  /*1910*/  @P2 FADD.FTZ R145, R44, R145 ;  /* 0x000000912c912221 */ /* 0x000fca0000010000 */
.L_x_947:
[----:B------:R-:W-:-:S04]  /*1920*/  F2FP.BF16.PACK_AB R44, RZ, R145 ;  /* 0x00000091ff2c723e */ /* 0x000fc800000010ff */
[----:B------:R-:W-:Y:S02]  /*1930*/  PRMT R43, R43, 0x5410, R44 ;  /* 0x000054102b2b7816 */ /* 0x000fe4000000002c */
.L_x_948:
[----:B------:R-:W-:Y:S01]  /*1940*/  IADD3 R135, R132, 0x40, RZ ;  /* 0x0000004084877810 */ /* 0x000fe20007ffe0ff */
[----:B------:R-:W-:-:S04]  /*1950*/  @P0 IMAD.WIDE.U32 R48, R133, R144, c[0x0][0x188] ;  /* 0x0000620085300625 */ /* 0x000fc800078e0090 */
[CC--:B------:R-:W-:Y:S01]  /*1960*/  IMAD.WIDE.U32 R44, R135.reuse, R144.reuse, c[0x0][0x170] ;  /* 0x00005c00872c7625 */ /* 0x0c0fe200078e0090 */
[----:B------:R0:W-:Y:S03]  /*1970*/  @P0 STG.E.128 [R48.64], R40 ;  /* 0x0000002830000986 */ /* 0x0001e6000c101d04 */
[CC--:B------:R-:W-:Y:S02]  /*1980*/  @P1 IMAD.WIDE.U32 R50, R135.reuse, R144.reuse, c[0x0][0x178] ;  /* 0x00005e0087321625 */ /* 0x0c0fe400078e0090 */
[----:B------:R-:W2:Y:S02]  /*1990*/  LDG.E.128 R44, [R44.64] ;  /* 0x000000042c2c7981 */ /* 0x000ea4000c1e1d00 */
[----:B------:R-:W-:Y:S02]  /*19a0*/  @P2 IMAD.WIDE.U32 R52, R135, R144, c[0x0][0x180] ;  /* 0x0000600087342625 */ /* 0x000fe400078e0090 */
        /* <DEDUP_REMOVED lines=9> */
.L_x_950:
[----:B-----5:R-:W-:-:S05]  /*1a40*/  PRMT R49, RZ, 0x5410, R36 ;  /* 0x00005410ff317816 */ /* 0x020fca0000000024 */
[----:B------:R-:W-:Y:S01]  /*1a50*/  FADD.FTZ R146, R49, R146 ;  /* 0x0000009231927221 */ /* 0x000fe20000010000 */
[----:B------:R-:W-:Y:S05]  /*1a60*/  BRA `(.L_x_951) ;  /* 0x0000004000007947 */ /* 0x000fea0003800000 */
.L_x_949:
[----:B0----5:R-:W-:-:S05]  /*1a70*/  PRMT R49, RZ, 0x5410, R32 ;  /* 0x00005410ff317816 */ /* 0x021fca0000000020 */
[----:B------:R-:W-:Y:S01]  /*1a80*/  FADD.FTZ R146, R49, R146 ;  /* 0x0000009231927221 */ /* 0x000fe20000010000 */
[----:B------:R-:W-:-:S05]  /*1a90*/  @P2 PRMT R49, RZ, 0x5410, R36 ;  /* 0x00005410ff312816 */ /* 0x000fca0000000024 */
[----:B------:R-:W-:-:S05]  /*1aa0*/  @P2 FADD.FTZ R146, R49, R146 ;  /* 0x0000009231922221 */ /* 0x000fca0000010000 */
.L_x_951:
[----:B------:R-:W-:-:S04]  /*1ab0*/  F2FP.BF16.PACK_AB R48, RZ, R146 ;  /* 0x00000092ff30723e */ /* 0x000fc800000010ff */
[----:B------:R-:W-:Y:S02]  /*1ac0*/  PRMT R40, R48, 0x7610, R40 ;  /* 0x0000761030287816 */ /* 0x000fe40000000028 */
.L_x_952:
[----:B------:R-:W-:Y:S01]  /*1ad0*/  PRMT R147, RZ, 0x7610, R44 ;  /* 0x00007610ff937816 */ /* 0x000fe2000000002c */
[----:B------:R-:W-:Y:S05]  /*1ae0*/  @P3 BRA `(.L_x_953) ;  /* 0x0000008000003947 */ /* 0x000fea0003800000 */
[----:B------:R-:W-:-:S04]  /*1af0*/  ISETP.NE.U32.AND P4, PT, RZ, c[0x0][0x180], PT ;  /* 0x00006000ff007a0c */ /* 0x000fc80003f85070 */
[----:B------:R-:W-:-:S13]  /*1b00*/  ISETP.NE.AND.EX P4, PT, RZ, c[0x0][0x184], PT, P4 ;  /* 0x00006100ff007a0c */ /* 0x000fda0003f85340 */
[----:B------:R-:W-:Y:S05]  /*1b10*/  @P4 BRA `(.L_x_954) ;  /* 0x0000002000004947 */ /* 0x000fea0003800000 */
[----:B------:R-:W-:Y:S05]  /*1b20*/  @P0 BRA `(.L_x_955) ;  /* 0x0000008000000947 */ /* 0x000fea0003800000 */
[----:B------:R-:W-:Y:S05]  /*1b30*/  BRA `(.L_x_956) ;  /* 0x0000009000007947 */ /* 0x000fea0003800000 */
.L_x_954:
[----:B-----5:R-:W-:-:S05]  /*1b40*/  PRMT R44, RZ, 0x7610, R36 ;  /* 0x00007610ff2c7816 */ /* 0x020fca0000000024 */
[----:B------:R-:W-:Y:S01]  /*1b50*/  FADD.FTZ R147, R44, R147 ;  /* 0x000000932c937221 */ /* 0x000fe20000010000 */
[----:B------:R-:W-:Y:S05]  /*1b60*/  BRA `(.L_x_955) ;  /* 0x0000004000007947 */ /* 0x000fea0003800000 */
.L_x_953:
[----:B-----5:R-:W-:-:S05]  /*1b70*/  PRMT R44, RZ, 0x7610, R32 ;  /* 0x00007610ff2c7816 */ /* 0x020fca0000000020 */
[----:B------:R-:W-:Y:S01]  /*1b80*/  FADD.FTZ R147, R44, R147 ;  /* 0x000000932c937221 */ /* 0x000fe20000010000 */
[----:B------:R-:W-:-:S05]  /*1b90*/  @P2 PRMT R44, RZ, 0x7610, R36 ;  /* 0x00007610ff2c2816 */ /* 0x000fca0000000024 */
[----:B------:R-:W-:-:S05]  /*1ba0*/  @P2 FADD.FTZ R147, R44, R147 ;  /* 0x000000932c932221 */ /* 0x000fca0000010000 */
.L_x_955:
[----:B------:R-:W-:-:S04]  /*1bb0*/  F2FP.BF16.PACK_AB R44, RZ, R147 ;  /* 0x00000093ff2c723e */ /* 0x000fc800000010ff */
[----:B------:R-:W-:Y:S02]  /*1bc0*/  PRMT R40, R40, 0x5410, R44 ;  /* 0x0000541028287816 */ /* 0x000fe4000000002c */
.L_x_956:
[----:B------:R-:W-:Y:S01]  /*1bd0*/  PRMT R148, RZ, 0x5410, R45 ;  /* 0x00005410ff947816 */ /* 0x000fe2000000002d */
[----:B------:R-:W-:Y:S05]  /*1be0*/  @P3 BRA `(.L_x_957) ;  /* 0x0000008000003947 */ /* 0x000fea0003800000 */
[----:B------:R-:W-:-:S04]  /*1bf0*/  ISETP.NE.U32.AND P4, PT, RZ, c[0x0][0x180], PT ;  /* 0x00006000ff007a0c */ /* 0x000fc80003f85070 */
[----:B------:R-:W-:-:S13]  /*1c00*/  ISETP.NE.AND.EX P4, PT, RZ, c[0x0][0x184], PT, P4 ;  /* 0x00006100ff007a0c */ /* 0x000fda0003f85340 */
[----:B------:R-:W-:Y:S05]  /*1c10*/  @P4 BRA `(.L_x_958) ;  /* 0x0000002000004947 */ /* 0x000fea0003800000 */
[----:B------:R-:W-:Y:S05]  /*1c20*/  @P0 BRA `(.L_x_959) ;  /* 0x0000008000000947 */ /* 0x000fea0003800000 */
[----:B------:R-:W-:Y:S05]  /*1c30*/  BRA `(.L_x_960) ;  /* 0x0000009000007947 */ /* 0x000fea0003800000 */
.L_x_958:
[----:B-----5:R-:W-:-:S05]  /*1c40*/  PRMT R49, RZ, 0x5410, R37 ;  /* 0x00005410ff317816 */ /* 0x020fca0000000025 */
[----:B------:R-:W-:Y:S01]  /*1c50*/  FADD.FTZ R148, R49, R148 ;  /* 0x0000009431947221 */ /* 0x000fe20000010000 */
[----:B------:R-:W-:Y:S05]  /*1c60*/  BRA `(.L_x_959) ;  /* 0x0000004000007947 */ /* 0x000fea0003800000 */
.L_x_957:
[----:B-----5:R-:W-:-:S05]  /*1c70*/  PRMT R49, RZ, 0x5410, R33 ;  /* 0x00005410ff317816 */ /* 0x020fca0000000021 */
[----:B------:R-:W-:Y:S01]  /*1c80*/  FADD.FTZ R148, R49, R148 ;  /* 0x0000009431947221 */ /* 0x000fe20000010000 */
[----:B------:R-:W-:-:S05]  /*1c90*/  @P2 PRMT R49, RZ, 0x5410, R37 ;  /* 0x00005410ff312816 */ /* 0x000fca0000000025 */
[----:B------:R-:W-:-:S05]  /*1ca0*/  @P2 FADD.FTZ R148, R49, R148 ;  /* 0x0000009431942221 */ /* 0x000fca0000010000 */
.L_x_959:
[----:B------:R-:W-:-:S04]  /*1cb0*/  F2FP.BF16.PACK_AB R44, RZ, R148 ;  /* 0x00000094ff2c723e */ /* 0x000fc800000010ff */
[----:B------:R-:W-:Y:S02]  /*1cc0*/  PRMT R41, R44, 0x7610, R41 ;  /* 0x000076102c297816 */ /* 0x000fe40000000029 */
.L_x_960:
[----:B------:R-:W-:Y:S01]  /*1cd0*/  PRMT R149, RZ, 0x7610, R45 ;  /* 0x00007610ff957816 */ /* 0x000fe2000000002d */
[----:B------:R-:W-:Y:S05]  /*1ce0*/  @P3 BRA `(.L_x_961) ;  /* 0x0000008000003947 */ /* 0x000fea0003800000 */
[----:B------:R-:W-:-:S04]  /*1cf0*/  ISETP.NE.U32.AND P4, PT, RZ, c[0x0][0x180], PT ;  /* 0x00006000ff007a0c */ /* 0x000fc80003f85070 */
[----:B------:R-:W-:-:S13]  /*1d00*/  ISETP.NE.AND.EX P4, PT, RZ, c[0x0][0x184], PT, P4 ;  /* 0x00006100ff007a0c */ /* 0x000fda0003f85340 */
[----:B------:R-:W-:Y:S05]  /*1d10*/  @P4 BRA `(.L_x_962) ;  /* 0x0000002000004947 */ /* 0x000fea0003800000 */
[----:B------:R-:W-:Y:S05]  /*1d20*/  @P0 BRA `(.L_x_963) ;  /* 0x0000008000000947 */ /* 0x000fea0003800000 */
[----:B------:R-:W-:Y:S05]  /*1d30*/  BRA `(.L_x_964) ;  /* 0x0000009000007947 */ /* 0x000fea0003800000 */
.L_x_962:
[----:B-----5:R-:W-:-:S05]  /*1d40*/  PRMT R44, RZ, 0x7610, R37 ;  /* 0x00007610ff2c7816 */ /* 0x020fca0000000025 */
[----:B------:R-:W-:Y:S01]  /*1d50*/  FADD.FTZ R149, R44, R149 ;  /* 0x000000952c957221 */ /* 0x000fe20000010000 */
[----:B------:R-:W-:Y:S05]  /*1d60*/  BRA `(.L_x_963) ;  /* 0x0000004000007947 */ /* 0x000fea0003800000 */
.L_x_961:
[----:B-----5:R-:W-:-:S05]  /*1d70*/  PRMT R44, RZ, 0x7610, R33 ;  /* 0x00007610ff2c7816 */ /* 0x020fca0000000021 */
[----:B------:R-:W-:Y:S01]  /*1d80*/  FADD.FTZ R149, R44, R149 ;  /* 0x000000952c957221 */ /* 0x000fe20000010000 */
[----:B------:R-:W-:-:S05]  /*1d90*/  @P2 PRMT R44, RZ, 0x7610, R37 ;  /* 0x00007610ff2c2816 */ /* 0x000fca0000000025 */
[----:B------:R-:W-:-:S05]  /*1da0*/  @P2 FADD.FTZ R149, R44, R149 ;  /* 0x000000952c952221 */ /* 0x000fca0000010000 */
.L_x_963:
[----:B------:R-:W-:-:S04]  /*1db0*/  F2FP.BF16.PACK_AB R44, RZ, R149 ;  /* 0x00000095ff2c723e */ /* 0x000fc800000010ff */
[----:B------:R-:W-:Y:S02]  /*1dc0*/  PRMT R41, R41, 0x5410, R44 ;  /* 0x0000541029297816 */ /* 0x000fe4000000002c */
.L_x_964:
[----:B------:R-:W-:Y:S01]  /*1dd0*/  PRMT R150, RZ, 0x5410, R46 ;  /* 0x00005410ff967816 */ /* 0x000fe2000000002e */
[----:B------:R-:W-:Y:S05]  /*1de0*/  @P3 BRA `(.L_x_965) ;  /* 0x0000008000003947 */ /* 0x000fea0003800000 */
[----:B------:R-:W-:-:S04]  /*1df0*/  ISETP.NE.U32.AND P4, PT, RZ, c[0x0][0x180], PT ;  /* 0x00006000ff007a0c */ /* 0x000fc80003f85070 */
[----:B------:R-:W-:-:S13]  /*1e00*/  ISETP.NE.AND.EX P4, PT, RZ, c[0x0][0x184], PT, P4 ;  /* 0x00006100ff007a0c */ /* 0x000fda0003f85340 */
[----:B------:R-:W-:Y:S05]  /*1e10*/  @P4 BRA `(.L_x_966) ;  /* 0x0000002000004947 */ /* 0x000fea0003800000 */
[----:B------:R-:W-:Y:S05]  /*1e20*/  @P0 BRA `(.L_x_967) ;  /* 0x0000008000000947 */ /* 0x000fea0003800000 */
[----:B------:R-:W-:Y:S05]  /*1e30*/  BRA `(.L_x_968) ;  /* 0x0000009000007947 */ /* 0x000fea0003800000 */
.L_x_966:
[----:B-----5:R-:W-:-:S05]  /*1e40*/  PRMT R45, RZ, 0x5410, R38 ;  /* 0x00005410ff2d7816 */ /* 0x020fca0000000026 */
[----:B------:R-:W-:Y:S01]  /*1e50*/  FADD.FTZ R150, R45, R150 ;  /* 0x000000962d967221 */ /* 0x000fe20000010000 */
[----:B------:R-:W-:Y:S05]  /*1e60*/  BRA `(.L_x_967) ;  /* 0x0000004000007947 */ /* 0x000fea0003800000 */
.L_x_965:
[----:B-----5:R-:W-:-:S05]  /*1e70*/  PRMT R45, RZ, 0x5410, R34 ;  /* 0x00005410ff2d7816 */ /* 0x020fca0000000022 */
[----:B------:R-:W-:Y:S01]  /*1e80*/  FADD.FTZ R150, R45, R150 ;  /* 0x000000962d967221 */ /* 0x000fe20000010000 */
[----:B------:R-:W-:-:S05]  /*1e90*/  @P2 PRMT R45, RZ, 0x5410, R38 ;  /* 0x00005410ff2d2816 */ /* 0x000fca0000000026 */
[----:B------:R-:W-:-:S05]  /*1ea0*/  @P2 FADD.FTZ R150, R45, R150 ;  /* 0x000000962d962221 */ /* 0x000fca0000010000 */
.L_x_967:
[----:B------:R-:W-:-:S04]  /*1eb0*/  F2FP.BF16.PACK_AB R44, RZ, R150 ;  /* 0x00000096ff2c723e */ /* 0x000fc800000010ff */
[----:B------:R-:W-:Y:S02]  /*1ec0*/  PRMT R42, R44, 0x7610, R42 ;  /* 0x000076102c2a7816 */ /* 0x000fe4000000002a */
.L_x_968:
[----:B------:R-:W-:Y:S01]  /*1ed0*/  PRMT R151, RZ, 0x7610, R46 ;  /* 0x00007610ff977816 */ /* 0x000fe2000000002e */
[----:B------:R-:W-:Y:S05]  /*1ee0*/  @P3 BRA `(.L_x_969) ;  /* 0x0000008000003947 */ /* 0x000fea0003800000 */
[----:B------:R-:W-:-:S04]  /*1ef0*/  ISETP.NE.U32.AND P4, PT, RZ, c[0x0][0x180], PT ;  /* 0x00006000ff007a0c */ /* 0x000fc80003f85070 */
[----:B------:R-:W-:-:S13]  /*1f00*/  ISETP.NE.AND.EX P4, PT, RZ, c[0x0][0x184], PT, P4 ;  /* 0x00006100ff007a0c */ /* 0x000fda0003f85340 */
[----:B------:R-:W-:Y:S05]  /*1f10*/  @P4 BRA `(.L_x_970) ;  /* 0x0000002000004947 */ /* 0x000fea0003800000 */
[----:B------:R-:W-:Y:S05]  /*1f20*/  @P0 BRA `(.L_x_971) ;  /* 0x0000008000000947 */ /* 0x000fea0003800000 */
[----:B------:R-:W-:Y:S05]  /*1f30*/  BRA `(.L_x_972) ;  /* 0x0000009000007947 */ /* 0x000fea0003800000 */
.L_x_970:
[----:B-----5:R-:W-:-:S05]  /*1f40*/  PRMT R44, RZ, 0x7610, R38 ;  /* 0x00007610ff2c7816 */ /* 0x020fca0000000026 */
[----:B------:R-:W-:Y:S01]  /*1f50*/  FADD.FTZ R151, R44, R151 ;  /* 0x000000972c977221 */ /* 0x000fe20000010000 */
[----:B------:R-:W-:Y:S05]  /*1f60*/  BRA `(.L_x_971) ;  /* 0x0000004000007947 */ /* 0x000fea0003800000 */
.L_x_969:
[----:B-----5:R-:W-:-:S05]  /*1f70*/  PRMT R44, RZ, 0x7610, R34 ;  /* 0x00007610ff2c7816 */ /* 0x020fca0000000022 */
[----:B------:R-:W-:Y:S01]  /*1f80*/  FADD.FTZ R151, R44, R151 ;  /* 0x000000972c977221 */ /* 0x000fe20000010000 */
[----:B------:R-:W-:-:S05]  /*1f90*/  @P2 PRMT R44, RZ, 0x7610, R38 ;  /* 0x00007610ff2c2816 */ /* 0x000fca0000000026 */
[----:B------:R-:W-:-:S05]  /*1fa0*/  @P2 FADD.FTZ R151, R44, R151 ;  /* 0x000000972c972221 */ /* 0x000fca0000010000 */
.L_x_971:
[----:B------:R-:W-:-:S04]  /*1fb0*/  F2FP.BF16.PACK_AB R44, RZ, R151 ;  /* 0x00000097ff2c723e */ /* 0x000fc800000010ff */
[----:B------:R-:W-:Y:S02]  /*1fc0*/  PRMT R42, R42, 0x5410, R44 ;  /* 0x000054102a2a7816 */ /* 0x000fe4000000002c */
.L_x_972:
[----:B------:R-:W-:Y:S01]  /*1fd0*/  PRMT R152, RZ, 0x5410, R47 ;  /* 0x00005410ff987816 */ /* 0x000fe2000000002f */
[----:B------:R-:W-:Y:S05]  /*1fe0*/  @P3 BRA `(.L_x_973) ;  /* 0x0000008000003947 */ /* 0x000fea0003800000 */
[----:B------:R-:W-:-:S04]  /*1ff0*/  ISETP.NE.U32.AND P4, PT, RZ, c[0x0][0x180], PT ;  /* 0x00006000ff007a0c */ /* 0x000fc80003f85070 */
[----:B------:R-:W-:-:S13]  /*2000*/  ISETP.NE.AND.EX P4, PT, RZ, c[0x0][0x184], PT, P4 ;  /* 0x00006100ff007a0c */ /* 0x000fda0003f85340 */
[----:B------:R-:W-:Y:S05]  /*2010*/  @P4 BRA `(.L_x_974) ;  /* 0x0000002000004947 */ /* 0x000fea0003800000 */
[----:B------:R-:W-:Y:S05]  /*2020*/  @P0 BRA `(.L_x_975) ;  /* 0x0000008000000947 */ /* 0x000fea0003800000 */
[----:B------:R-:W-:Y:S05]  /*2030*/  BRA `(.L_x_976) ;  /* 0x0000009000007947 */ /* 0x000fea0003800000 */
.L_x_974:
[----:B-----5:R-:W-:-:S05]  /*2040*/  PRMT R45, RZ, 0x5410, R39 ;  /* 0x00005410ff2d7816 */ /* 0x020fca0000000027 */
[----:B------:R-:W-:Y:S01]  /*2050*/  FADD.FTZ R152, R45, R152 ;  /* 0x000000982d987221 */ /* 0x000fe20000010000 */
[----:B------:R-:W-:Y:S05]  /*2060*/  BRA `(.L_x_975) ;  /* 0x0000004000007947 */ /* 0x000fea0003800000 */
.L_x_973:
[----:B-----5:R-:W-:-:S05]  /*2070*/  PRMT R45, RZ, 0x5410, R35 ;  /* 0x00005410ff2d7816 */ /* 0x020fca0000000023 */
[----:B------:R-:W-:Y:S01]  /*2080*/  FADD.FTZ R152, R45, R152 ;  /* 0x000000982d987221 */ /* 0x000fe20000010000 */
[----:B------:R-:W-:-:S05]  /*2090*/  @P2 PRMT R45, RZ, 0x5410, R39 ;  /* 0x00005410ff2d2816 */ /* 0x000fca0000000027 */
[----:B------:R-:W-:-:S05]  /*20a0*/  @P2 FADD.FTZ R152, R45, R152 ;  /* 0x000000982d982221 */ /* 0x000fca0000010000 */
.L_x_975:
[----:B------:R-:W-:-:S04]  /*20b0*/  F2FP.BF16.PACK_AB R44, RZ, R152 ;  /* 0x00000098ff2c723e */ /* 0x000fc800000010ff */
[----:B------:R-:W-:Y:S02]  /*20c0*/  PRMT R43, R44, 0x7610, R43 ;  /* 0x000076102c2b7816 */ /* 0x000fe4000000002b */
.L_x_976:
[----:B------:R-:W-:Y:S01]  /*20d0*/  PRMT R153, RZ, 0x7610, R47 ;  /* 0x00007610ff997816 */ /* 0x000fe2000000002f */
[----:B------:R-:W-:Y:S05]  /*20e0*/  @P3 BRA `(.L_x_977) ;  /* 0x0000008000003947 */ /* 0x000fea0003800000 */
[----:B------:R-:W-:-:S04]  /*20f0*/  ISETP.NE.U32.AND P4, PT, RZ, c[0x0][0x180], PT ;  /* 0x00006000ff007a0c */ /* 0x000fc80003f85070 */
[----:B------:R-:W-:-:S13]  /*2100*/  ISETP.NE.AND.EX P4, PT, RZ, c[0x0][0x184], PT, P4 ;  /* 0x00006100ff007a0c */ /* 0x000fda0003f85340 */
[----:B------:R-:W-:Y:S05]  /*2110*/  @P4 BRA `(.L_x_978) ;  /* 0x0000002000004947 */ /* 0x000fea0003800000 */
[----:B------:R-:W-:Y:S05]  /*2120*/  @P0 BRA `(.L_x_979) ;  /* 0x0000008000000947 */ /* 0x000fea0003800000 */
[----:B------:R-:W-:Y:S05]  /*2130*/  BRA `(.L_x_980) ;  /* 0x0000009000007947 */ /* 0x000fea0003800000 */
.L_x_978:
[----:B-----5:R-:W-:-:S05]  /*2140*/  PRMT R44, RZ, 0x7610, R39 ;  /* 0x00007610ff2c7816 */ /* 0x020fca0000000027 */
[----:B------:R-:W-:Y:S01]  /*2150*/  FADD.FTZ R153, R44, R153 ;  /* 0x000000992c997221 */ /* 0x000fe20000010000 */
[----:B------:R-:W-:Y:S05]  /*2160*/  BRA `(.L_x_979) ;  /* 0x0000004000007947 */ /* 0x000fea0003800000 */
.L_x_977:
[----:B-----5:R-:W-:-:S05]  /*2170*/  PRMT R44, RZ, 0x7610, R35 ;  /* 0x00007610ff2c7816 */ /* 0x020fca0000000023 */
[----:B------:R-:W-:Y:S01]  /*2180*/  FADD.FTZ R153, R44, R153 ;  /* 0x000000992c997221 */ /* 0x000fe20000010000 */
[----:B------:R-:W-:-:S05]  /*2190*/  @P2 PRMT R44, RZ, 0x7610, R39 ;  /* 0x00007610ff2c2816 */ /* 0x000fca0000000027 */
[----:B------:R-:W-:-:S05]  /*21a0*/  @P2 FADD.FTZ R153, R44, R153 ;  /* 0x000000992c992221 */ /* 0x000fca0000010000 */
.L_x_979:
[----:B------:R-:W-:-:S04]  /*21b0*/  F2FP.BF16.PACK_AB R44, RZ, R153 ;  /* 0x00000099ff2c723e */ /* 0x000fc800000010ff */
[----:B------:R-:W-:Y:S02]  /*21c0*/  PRMT R43, R43, 0x5410, R44 ;  /* 0x000054102b2b7816 */ /* 0x000fe4000000002c */
.L_x_980:
        /* <DEDUP_REMOVED lines=16> */
.L_x_982:
[----:B-----5:R-:W-:-:S05]  /*22d0*/  PRMT R49, RZ, 0x5410, R36 ;  /* 0x00005410ff317816 */ /* 0x020fca0000000024 */
[----:B------:R-:W-:Y:S01]  /*22e0*/  FADD.FTZ R154, R49, R154 ;  /* 0x0000009a319a7221 */ /* 0x000fe20000010000 */
[----:B------:R-:W-:Y:S05]  /*22f0*/  BRA `(.L_x_983) ;  /* 0x0000004000007947 */ /* 0x000fea0003800000 */
.L_x_981:
[----:B0----5:R-:W-:-:S05]  /*2300*/  PRMT R49, RZ, 0x5410, R32 ;  /* 0x00005410ff317816 */ /* 0x021fca0000000020 */
[----:B------:R-:W-:Y:S01]  /*2310*/  FADD.FTZ R154, R49, R154 ;  /* 0x0000009a319a7221 */ /* 0x000fe20000010000 */
[----:B------:R-:W-:-:S05]  /*2320*/  @P2 PRMT R49, RZ, 0x5410, R36 ;  /* 0x00005410ff312816 */ /* 0x000fca0000000024 */
[----:B------:R-:W-:-:S05]  /*2330*/  @P2 FADD.FTZ R154, R49, R154 ;  /* 0x0000009a319a2221 */ /* 0x000fca0000010000 */
.L_x_983:
[----:B------:R-:W-:-:S04]  /*2340*/  F2FP.BF16.PACK_AB R48, RZ, R154 ;  /* 0x0000009aff30723e */ /* 0x000fc800000010ff */
[----:B------:R-:W-:Y:S02]  /*2350*/  PRMT R40, R48, 0x7610, R40 ;  /* 0x0000761030287816 */ /* 0x000fe40000000028 */
.L_x_984:
[----:B------:R-:W-:Y:S01]  /*2360*/  PRMT R155, RZ, 0x7610, R44 ;  /* 0x00007610ff9b7816 */ /* 0x000fe2000000002c */
[----:B------:R-:W-:Y:S05]  /*2370*/  @P3 BRA `(.L_x_985) ;  /* 0x0000008000003947 */ /* 0x000fea0003800000 */
[----:B------:R-:W-:-:S04]  /*2380*/  ISETP.NE.U32.AND P4, PT, RZ, c[0x0][0x180], PT ;  /* 0x00006000ff007a0c */ /* 0x000fc80003f85070 */
[----:B------:R-:W-:-:S13]  /*2390*/  ISETP.NE.AND.EX P4, PT, RZ, c[0x0][0x184], PT, P4 ;  /* 0x00006100ff007a0c */ /* 0x000fda0003f85340 */
[----:B------:R-:W-:Y:S05]  /*23a0*/  @P4 BRA `(.L_x_986) ;  /* 0x0000002000004947 */ /* 0x000fea0003800000 */
[----:B------:R-:W-:Y:S05]  /*23b0*/  @P0 BRA `(.L_x_987) ;  /* 0x0000008000000947 */ /* 0x000fea0003800000 */
[----:B------:R-:W-:Y:S05]  /*23c0*/  BRA `(.L_x_988) ;  /* 0x0000009000007947 */ /* 0x000fea0003800000 */
.L_x_986:
[----:B-----5:R-:W-:-:S05]  /*23d0*/  PRMT R44, RZ, 0x7610, R36 ;  /* 0x00007610ff2c7816 */ /* 0x020fca0000000024 */
[----:B------:R-:W-:Y:S01]  /*23e0*/  FADD.FTZ R155, R44, R155 ;  /* 0x0000009b2c9b7221 */ /* 0x000fe20000010000 */
[----:B------:R-:W-:Y:S05]  /*23f0*/  BRA `(.L_x_987) ;  /* 0x0000004000007947 */ /* 0x000fea0003800000 */
.L_x_985:
[----:B-----5:R-:W-:-:S05]  /*2400*/  PRMT R44, RZ, 0x7610, R32 ;  /* 0x00007610ff2c7816 */ /* 0x020fca0000000020 */
[----:B------:R-:W-:Y:S01]  /*2410*/  FADD.FTZ R155, R44, R155 ;  /* 0x0000009b2c9b7221 */ /* 0x000fe20000010000 */
[----:B------:R-:W-:-:S05]  /*2420*/  @P2 PRMT R44, RZ, 0x7610, R36 ;  /* 0x00007610ff2c2816 */ /* 0x000fca0000000024 */
[----:B------:R-:W-:-:S05]  /*2430*/  @P2 FADD.FTZ R155, R44, R155 ;  /* 0x0000009b2c9b2221 */ /* 0x000fca0000010000 */
.L_x_987:
[----:B------:R-:W-:-:S04]  /*2440*/  F2FP.BF16.PACK_AB R44, RZ, R155 ;  /* 0x0000009bff2c723e */ /* 0x000fc800000010ff */
[----:B------:R-:W-:Y:S02]  /*2450*/  PRMT R40, R40, 0x5410, R44 ;  /* 0x0000541028287816 */ /* 0x000fe4000000002c */
.L_x_988:
[----:B------:R-:W-:Y:S01]  /*2460*/  PRMT R156, RZ, 0x5410, R45 ;  /* 0x00005410ff9c7816 */ /* 0x000fe2000000002d */
[----:B------:R-:W-:Y:S05]  /*2470*/  @P3 BRA `(.L_x_989) ;  /* 0x0000008000003947 */ /* 0x000fea0003800000 */
[----:B------:R-:W-:-:S04]  /*2480*/  ISETP.NE.U32.AND P4, PT, RZ, c[0x0][0x180], PT ;  /* 0x00006000ff007a0c */ /* 0x000fc80003f85070 */
[----:B------:R-:W-:-:S13]  /*2490*/  ISETP.NE.AND.EX P4, PT, RZ, c[0x0][0x184], PT, P4 ;  /* 0x00006100ff007a0c */ /* 0x000fda0003f85340 */
[----:B------:R-:W-:Y:S05]  /*24a0*/  @P4 BRA `(.L_x_990) ;  /* 0x0000002000004947 */ /* 0x000fea0003800000 */
[----:B------:R-:W-:Y:S05]  /*24b0*/  @P0 BRA `(.L_x_991) ;  /* 0x0000008000000947 */ /* 0x000fea0003800000 */
[----:B------:R-:W-:Y:S05]  /*24c0*/  BRA `(.L_x_992) ;  /* 0x0000009000007947 */ /* 0x000fea0003800000 */
.L_x_990:
[----:B-----5:R-:W-:-:S05]  /*24d0*/  PRMT R49, RZ, 0x5410, R37 ;  /* 0x00005410ff317816 */ /* 0x020fca0000000025 */
[----:B------:R-:W-:Y:S01]  /*24e0*/  FADD.FTZ R156, R49, R156 ;  /* 0x0000009c319c7221 */ /* 0x000fe20000010000 */
[----:B------:R-:W-:Y:S05]  /*24f0*/  BRA `(.L_x_991) ;  /* 0x0000004000007947 */ /* 0x000fea0003800000 */
.L_x_989:
[----:B-----5:R-:W-:-:S05]  /*2500*/  PRMT R49, RZ, 0x5410, R33 ;  /* 0x00005410ff317816 */ /* 0x020fca0000000021 */
[----:B------:R-:W-:Y:S01]  /*2510*/  FADD.FTZ R156, R49, R156 ;  /* 0x0000009c319c7221 */ /* 0x000fe20000010000 */
[----:B------:R-:W-:-:S05]  /*2520*/  @P2 PRMT R49, RZ, 0x5410, R37 ;  /* 0x00005410ff312816 */ /* 0x000fca0000000025 */
[----:B------:R-:W-:-:S05]  /*2530*/  @P2 FADD.FTZ R156, R49, R156 ;  /* 0x0000009c319c2221 */ /* 0x000fca0000010000 */
.L_x_991:
[----:B------:R-:W-:-:S04]  /*2540*/  F2FP.BF16.PACK_AB R44, RZ, R156 ;  /* 0x0000009cff2c723e */ /* 0x000fc800000010ff */
[----:B------:R-:W-:Y:S02]  /*2550*/  PRMT R41, R44, 0x7610, R41 ;  /* 0x000076102c297816 */ /* 0x000fe40000000029 */
.L_x_992:
[----:B------:R-:W-:Y:S01]  /*2560*/  PRMT R157, RZ, 0x7610, R45 ;  /* 0x00007610ff9d7816 */ /* 0x000fe2000000002d */
[----:B------:R-:W-:Y:S05]  /*2570*/  @P3 BRA `(.L_x_993) ;  /* 0x0000008000003947 */ /* 0x000fea0003800000 */
[----:B------:R-:W-:-:S04]  /*2580*/  ISETP.NE.U32.AND P4, PT, RZ, c[0x0][0x180], PT ;  /* 0x00006000ff007a0c */ /* 0x000fc80003f85070 */
[----:B------:R-:W-:-:S13]  /*2590*/  ISETP.NE.AND.EX P4, PT, RZ, c[0x0][0x184], PT, P4 ;  /* 0x00006100ff007a0c */ /* 0x000fda0003f85340 */
[----:B------:R-:W-:Y:S05]  /*25a0*/  @P4 BRA `(.L_x_994) ;  /* 0x0000002000004947 */ /* 0x000fea0003800000 */
[----:B------:R-:W-:Y:S05]  /*25b0*/  @P0 BRA `(.L_x_995) ;  /* 0x0000008000000947 */ /* 0x000fea0003800000 */
[----:B------:R-:W-:Y:S05]  /*25c0*/  BRA `(.L_x_996) ;  /* 0x0000009000007947 */ /* 0x000fea0003800000 */
.L_x_994:
[----:B-----5:R-:W-:-:S05]  /*25d0*/  PRMT R44, RZ, 0x7610, R37 ;  /* 0x00007610ff2c7816 */ /* 0x020fca0000000025 */
[----:B------:R-:W-:Y:S01]  /*25e0*/  FADD.FTZ R157, R44, R157 ;  /* 0x0000009d2c9d7221 */ /* 0x000fe20000010000 */
[----:B------:R-:W-:Y:S05]  /*25f0*/  BRA `(.L_x_995) ;  /* 0x0000004000007947 */ /* 0x000fea0003800000 */
.L_x_993:
[----:B-----5:R-:W-:-:S05]  /*2600*/  PRMT R44, RZ, 0x7610, R33 ;  /* 0x00007610ff2c7816 */ /* 0x020fca0000000021 */
[----:B------:R-:W-:Y:S01]  /*2610*/  FADD.FTZ R157, R44, R157 ;  /* 0x0000009d2c9d7221 */ /* 0x000fe20000010000 */
[----:B------:R-:W-:-:S05]  /*2620*/  @P2 PRMT R44, RZ, 0x7610, R37 ;  /* 0x00007610ff2c2816 */ /* 0x000fca0000000025 */
[----:B------:R-:W-:-:S05]  /*2630*/  @P2 FADD.FTZ R157, R44, R157 ;  /* 0x0000009d2c9d2221 */ /* 0x000fca0000010000 */
.L_x_995:
[----:B------:R-:W-:-:S04]  /*2640*/  F2FP.BF16.PACK_AB R44, RZ, R157 ;  /* 0x0000009dff2c723e */ /* 0x000fc800000010ff */
[----:B------:R-:W-:Y:S02]  /*2650*/  PRMT R41, R41, 0x5410, R44 ;  /* 0x0000541029297816 */ /* 0x000fe4000000002c */
.L_x_996:
[----:B------:R-:W-:Y:S01]  /*2660*/  PRMT R158, RZ, 0x5410, R46 ;  /* 0x00005410ff9e7816 */ /* 0x000fe2000000002e */
[----:B------:R-:W-:Y:S05]  /*2670*/  @P3 BRA `(.L_x_997) ;  /* 0x0000008000003947 */ /* 0x000fea0003800000 */
[----:B------:R-:W-:-:S04]  /*2680*/  ISETP.NE.U32.AND P4, PT, RZ, c[0x0][0x180], PT ;  /* 0x00006000ff007a0c */ /* 0x000fc80003f85070 */
[----:B------:R-:W-:-:S13]  /*2690*/  ISETP.NE.AND.EX P4, PT, RZ, c[0x0][0x184], PT, P4 ;  /* 0x00006100ff007a0c */ /* 0x000fda0003f85340 */
[----:B------:R-:W-:Y:S05]  /*26a0*/  @P4 BRA `(.L_x_998) ;  /* 0x0000002000004947 */ /* 0x000fea0003800000 */
[----:B------:R-:W-:Y:S05]  /*26b0*/  @P0 BRA `(.L_x_999) ;  /* 0x0000008000000947 */ /* 0x000fea0003800000 */
[----:B------:R-:W-:Y:S05]  /*26c0*/  BRA `(.L_x_1000) ;  /* 0x0000009000007947 */ /* 0x000fea0003800000 */
.L_x_998:
[----:B-----5:R-:W-:-:S05]  /*26d0*/  PRMT R45, RZ, 0x5410, R38 ;  /* 0x00005410ff2d7816 */ /* 0x020fca0000000026 */
[----:B------:R-:W-:Y:S01]  /*26e0*/  FADD.FTZ R158, R45, R158 ;  /* 0x0000009e2d9e7221 */ /* 0x000fe20000010000 */
[----:B------:R-:W-:Y:S05]  /*26f0*/  BRA `(.L_x_999) ;  /* 0x0000004000007947 */ /* 0x000fea0003800000 */
.L_x_997:
[----:B-----5:R-:W-:-:S05]  /*2700*/  PRMT R45, RZ, 0x5410, R34 ;  /* 0x00005410ff2d7816 */ /* 0x020fca0000000022 */
[----:B------:R-:W-:Y:S01]  /*2710*/  FADD.FTZ R158, R45, R158 ;  /* 0x0000009e2d9e7221 */ /* 0x000fe20000010000 */
[----:B------:R-:W-:-:S05]  /*2720*/  @P2 PRMT R45, RZ, 0x5410, R38 ;  /* 0x00005410ff2d2816 */ /* 0x000fca0000000026 */
[----:B------:R-:W-:-:S05]  /*2730*/  @P2 FADD.FTZ R158, R45, R158 ;  /* 0x0000009e2d9e2221 */ /* 0x000fca0000010000 */
.L_x_999:
[----:B------:R-:W-:-:S04]  /*2740*/  F2FP.BF16.PACK_AB R44, RZ, R158 ;  /* 0x0000009eff2c723e */ /* 0x000fc800000010ff */
[----:B------:R-:W-:Y:S02]  /*2750*/  PRMT R42, R44, 0x7610, R42 ;  /* 0x000076102c2a7816 */ /* 0x000fe4000000002a */
.L_x_1000:
[----:B------:R-:W-:Y:S01]  /*2760*/  PRMT R159, RZ, 0x7610, R46 ;  /* 0x00007610ff9f7816 */ /* 0x000fe2000000002e */
[----:B------:R-:W-:Y:S05]  /*2770*/  @P3 BRA `(.L_x_1001) ;  /* 0x0000008000003947 */ /* 0x000fea0003800000 */
[----:B------:R-:W-:-:S04]  /*2780*/  ISETP.NE.U32.AND P4, PT, RZ, c[0x0][0x180], PT ;  /* 0x00006000ff007a0c */ /* 0x000fc80003f85070 */
[----:B------:R-:W-:-:S13]  /*2790*/  ISETP.NE.AND.EX P4, PT, RZ, c[0x0][0x184], PT, P4 ;  /* 0x00006100ff007a0c */ /* 0x000fda0003f85340 */
[----:B------:R-:W-:Y:S05]  /*27a0*/  @P4 BRA `(.L_x_1002) ;  /* 0x0000002000004947 */ /* 0x000fea0003800000 */
[----:B------:R-:W-:Y:S05]  /*27b0*/  @P0 BRA `(.L_x_1003) ;  /* 0x0000008000000947 */ /* 0x000fea0003800000 */
[----:B------:R-:W-:Y:S05]  /*27c0*/  BRA `(.L_x_1004) ;  /* 0x0000009000007947 */ /* 0x000fea0003800000 */
.L_x_1002:
[----:B-----5:R-:W-:-:S05]  /*27d0*/  PRMT R44, RZ, 0x7610, R38 ;  /* 0x00007610ff2c7816 */ /* 0x020fca0000000026 */
[----:B------:R-:W-:Y:S01]  /*27e0*/  FADD.FTZ R159, R44, R159 ;  /* 0x0000009f2c9f7221 */ /* 0x000fe20000010000 */
[----:B------:R-:W-:Y:S05]  /*27f0*/  BRA `(.L_x_1003) ;  /* 0x0000004000007947 */ /* 0x000fea0003800000 */
.L_x_1001:
[----:B-----5:R-:W-:-:S05]  /*2800*/  PRMT R44, RZ, 0x7610, R34 ;  /* 0x00007610ff2c7816 */ /* 0x020fca0000000022 */
[----:B------:R-:W-:Y:S01]  /*2810*/  FADD.FTZ R159, R44, R159 ;  /* 0x0000009f2c9f7221 */ /* 0x000fe20000010000 */
[----:B------:R-:W-:-:S05]  /*2820*/  @P2 PRMT R44, RZ, 0x7610, R38 ;  /* 0x00007610ff2c2816 */ /* 0x000fca0000000026 */
[----:B------:R-:W-:-:S05]  /*2830*/  @P2 FADD.FTZ R159, R44, R159 ;  /* 0x0000009f2c9f2221 */ /* 0x000fca0000010000 */
.L_x_1003:
[----:B------:R-:W-:-:S04]  /*2840*/  F2FP.BF16.PACK_AB R44, RZ, R159 ;  /* 0x0000009fff2c723e */ /* 0x000fc800000010ff */
[----:B------:R-:W-:Y:S02]  /*2850*/  PRMT R42, R42, 0x5410, R44 ;  /* 0x000054102a2a7816 */ /* 0x000fe4000000002c */
.L_x_1004:
[----:B------:R-:W-:Y:S01]  /*2860*/  PRMT R160, RZ, 0x5410, R47 ;  /* 0x00005410ffa07816 */ /* 0x000fe2000000002f */
[----:B------:R-:W-:Y:S05]  /*2870*/  @P3 BRA `(.L_x_1005) ;  /* 0x0000008000003947 */ /* 0x000fea0003800000 */
[----:B------:R-:W-:-:S04]  /*2880*/  ISETP.NE.U32.AND P4, PT, RZ, c[0x0][0x180], PT ;  /* 0x00006000ff007a0c */ /* 0x000fc80003f85070 */
[----:B------:R-:W-:-:S13]  /*2890*/  ISETP.NE.AND.EX P4, PT, RZ, c[0x0][0x184], PT, P4 ;  /* 0x00006100ff007a0c */ /* 0x000fda0003f85340 */
[----:B------:R-:W-:Y:S05]  /*28a0*/  @P4 BRA `(.L_x_1006) ;  /* 0x0000002000004947 */ /* 0x000fea0003800000 */
[----:B------:R-:W-:Y:S05]  /*28b0*/  @P0 BRA `(.L_x_1007) ;  /* 0x0000008000000947 */ /* 0x000fea0003800000 */
[----:B------:R-:W-:Y:S05]  /*28c0*/  BRA `(.L_x_1008) ;  /* 0x0000009000007947 */ /* 0x000fea0003800000 */
.L_x_1006:
[----:B-----5:R-:W-:-:S05]  /*28d0*/  PRMT R45, RZ, 0x5410, R39 ;  /* 0x00005410ff2d7816 */ /* 0x020fca0000000027 */
[----:B------:R-:W-:Y:S01]  /*28e0*/  FADD.FTZ R160, R45, R160 ;  /* 0x000000a02da07221 */ /* 0x000fe20000010000 */
[----:B------:R-:W-:Y:S05]  /*28f0*/  BRA `(.L_x_1007) ;  /* 0x0000004000007947 */ /* 0x000fea0003800000 */
.L_x_1005:
[----:B-----5:R-:W-:-:S05]  /*2900*/  PRMT R45, RZ, 0x5410, R35 ;  /* 0x00005410ff2d7816 */ /* 0x020fca0000000023 */
[----:B------:R-:W-:Y:S01]  /*2910*/  FADD.FTZ R160, R45, R160 ;  /* 0x000000a02da07221 */ /* 0x000fe20000010000 */
[----:B------:R-:W-:-:S05]  /*2920*/  @P2 PRMT R45, RZ, 0x5410, R39 ;  /* 0x00005410ff2d2816 */ /* 0x000fca0000000027 */
[----:B------:R-:W-:-:S05]  /*2930*/  @P2 FADD.FTZ R160, R45, R160 ;  /* 0x000000a02da02221 */ /* 0x000fca0000010000 */
.L_x_1007:
[----:B------:R-:W-:-:S04]  /*2940*/  F2FP.BF16.PACK_AB R44, RZ, R160 ;  /* 0x000000a0ff2c723e */ /* 0x000fc800000010ff */
[----:B------:R-:W-:Y:S02]  /*2950*/  PRMT R43, R44, 0x7610, R43 ;  /* 0x000076102c2b7816 */ /* 0x000fe4000000002b */
.L_x_1008:
[----:B------:R-:W-:Y:S01]  /*2960*/  PRMT R161, RZ, 0x7610, R47 ;  /* 0x00007610ffa17816 */ /* 0x000fe2000000002f */
[----:B------:R-:W-:Y:S05]  /*2970*/  @P3 BRA `(.L_x_1009) ;  /* 0x0000008000003947 */ /* 0x000fea0003800000 */
[----:B------:R-:W-:-:S04]  /*2980*/  ISETP.NE.U32.AND P4, PT, RZ, c[0x0][0x180], PT ;  /* 0x00006000ff007a0c */ /* 0x000fc80003f85070 */
[----:B------:R-:W-:-:S13]  /*2990*/  ISETP.NE.AND.EX P4, PT, RZ, c[0x0][0x184], PT, P4 ;  /* 0x00006100ff007a0c */ /* 0x000fda0003f85340 */
[----:B------:R-:W-:Y:S05]  /*29a0*/  @P4 BRA `(.L_x_1010) ;  /* 0x0000002000004947 */ /* 0x000fea0003800000 */
[----:B------:R-:W-:Y:S05]  /*29b0*/  @P0 BRA `(.L_x_1011) ;  /* 0x0000008000000947 */ /* 0x000fea0003800000 */
[----:B------:R-:W-:Y:S05]  /*29c0*/  BRA `(.L_x_1012) ;  /* 0x0000009000007947 */ /* 0x000fea0003800000 */
.L_x_1010:
[----:B-----5:R-:W-:-:S05]  /*29d0*/  PRMT R44, RZ, 0x7610, R39 ;  /* 0x00007610ff2c7816 */ /* 0x020fca0000000027 */
[----:B------:R-:W-:Y:S01]  /*29e0*/  FADD.FTZ R161, R44, R161 ;  /* 0x000000a12ca17221 */ /* 0x000fe20000010000 */
[----:B------:R-:W-:Y:S05]  /*29f0*/  BRA `(.L_x_1011) ;  /* 0x0000004000007947 */ /* 0x000fea0003800000 */
.L_x_1009:
[----:B-----5:R-:W-:-:S05]  /*2a00*/  PRMT R44, RZ, 0x7610, R35 ;  /* 0x00007610ff2c7816 */ /* 0x020fca0000000023 */
[----:B------:R-:W-:Y:S01]  /*2a10*/  FADD.FTZ R161, R44, R161 ;  /* 0x000000a12ca17221 */ /* 0x000fe20000010000 */
[----:B------:R-:W-:-:S05]  /*2a20*/  @P2 PRMT R44, RZ, 0x7610, R39 ;  /* 0x00007610ff2c2816 */ /* 0x000fca0000000027 */
[----:B------:R-:W-:-:S05]  /*2a30*/  @P2 FADD.FTZ R161, R44, R161 ;  /* 0x000000a12ca12221 */ /* 0x000fca0000010000 */
.L_x_1011:
[----:B------:R-:W-:-:S04]  /*2a40*/  F2FP.BF16.PACK_AB R44, RZ, R161 ;  /* 0x000000a1ff2c723e */ /* 0x000fc800000010ff */
[----:B------:R-:W-:Y:S02]  /*2a50*/  PRMT R43, R43, 0x5410, R44 ;  /* 0x000054102b2b7816 */ /* 0x000fe4000000002c */
.L_x_1012:
        /* <DEDUP_REMOVED lines=16> */
.L_x_1014:
[----:B-----5:R-:W-:-:S05]  /*2b60*/  PRMT R49, RZ, 0x5410, R36 ;  /* 0x00005410ff317816 */ /* 0x020fca0000000024 */
[----:B------:R-:W-:Y:S01]  /*2b70*/  FADD.FTZ R162, R49, R162 ;  /* 0x000000a231a27221 */ /* 0x000fe20000010000 */
[----:B------:R-:W-:Y:S05]  /*2b80*/  BRA `(.L_x_1015) ;  /* 0x0000004000007947 */ /* 0x000fea0003800000 */
.L_x_1013:
[----:B0----5:R-:W-:-:S05]  /*2b90*/  PRMT R49, RZ, 0x5410, R32 ;  /* 0x00005410ff317816 */ /* 0x021fca0000000020 */
[----:B------:R-:W-:Y:S01]  /*2ba0*/  FADD.FTZ R162, R49, R162 ;  /* 0x000000a231a27221 */ /* 0x000fe20000010000 */
[----:B------:R-:W-:-:S05]  /*2bb0*/  @P2 PRMT R49, RZ, 0x5410, R36 ;  /* 0x00005410ff312816 */ /* 0x000fca0000000024 */
[----:B------:R-:W-:-:S05]  /*2bc0*/  @P2 FADD.FTZ R162, R49, R162 ;  /* 0x000000a231a22221 */ /* 0x000fca0000010000 */
.L_x_1015:
[----:B------:R-:W-:-:S04]  /*2bd0*/  F2FP.BF16.PACK_AB R48, RZ, R162 ;  /* 0x000000a2ff30723e */ /* 0x000fc800000010ff */
[----:B------:R-:W-:Y:S02]  /*2be0*/  PRMT R40, R48, 0x7610, R40 ;  /* 0x0000761030287816 */ /* 0x000fe40000000028 */
.L_x_1016:
[----:B------:R-:W-:Y:S01]  /*2bf0*/  PRMT R163, RZ, 0x7610, R44 ;  /* 0x00007610ffa37816 */ /* 0x000fe2000000002c */
[----:B------:R-:W-:Y:S05]  /*2c00*/  @P3 BRA `(.L_x_1017) ;  /* 0x0000008000003947 */ /* 0x000fea0003800000 */
[----:B------:R-:W-:-:S04]  /*2c10*/  ISETP.NE.U32.AND P4, PT, RZ, c[0x0][0x180], PT ;  /* 0x00006000ff007a0c */ /* 0x000fc80003f85070 */
[----:B------:R-:W-:-:S13]  /*2c20*/  ISETP.NE.AND.EX P4, PT, RZ, c[0x0][0x184], PT, P4 ;  /* 0x00006100ff007a0c */ /* 0x000fda0003f85340 */
[----:B------:R-:W-:Y:S05]  /*2c30*/  @P4 BRA `(.L_x_1018) ;  /* 0x0000002000004947 */ /* 0x000fea0003800000 */
[----:B------:R-:W-:Y:S05]  /*2c40*/  @P0 BRA `(.L_x_1019) ;  /* 0x0000008000000947 */ /* 0x000fea0003800000 */
[----:B------:R-:W-:Y:S05]  /*2c50*/  BRA `(.L_x_1020) ;  /* 0x0000009000007947 */ /* 0x000fea0003800000 */
.L_x_1018:
[----:B-----5:R-:W-:-:S05]  /*2c60*/  PRMT R44, RZ, 0x7610, R36 ;  /* 0x00007610ff2c7816 */ /* 0x020fca0000000024 */
[----:B------:R-:W-:Y:S01]  /*2c70*/  FADD.FTZ R163, R44, R163 ;  /* 0x000000a32ca37221 */ /* 0x000fe20000010000 */
[----:B------:R-:W-:Y:S05]  /*2c80*/  BRA `(.L_x_1019) ;  /* 0x0000004000007947 */ /* 0x000fea0003800000 */
.L_x_1017:
[----:B-----5:R-:W-:-:S05]  /*2c90*/  PRMT R44, RZ, 0x7610, R32 ;  /* 0x00007610ff2c7816 */ /* 0x020fca0000000020 */
[----:B------:R-:W-:Y:S01]  /*2ca0*/  FADD.FTZ R163, R44, R163 ;  /* 0x000000a32ca37221 */ /* 0x000fe20000010000 */
[----:B------:R-:W-:-:S05]  /*2cb0*/  @P2 PRMT R44, RZ, 0x7610, R36 ;  /* 0x00007610ff2c2816 */ /* 0x000fca0000000024 */
[----:B------:R-:W-:-:S05]  /*2cc0*/  @P2 FADD.FTZ R163, R44, R163 ;  /* 0x000000a32ca32221 */ /* 0x000fca0000010000 */
.L_x_1019:
[----:B------:R-:W-:-:S04]  /*2cd0*/  F2FP.BF16.PACK_AB R44, RZ, R163 ;  /* 0x000000a3ff2c723e */ /* 0x000fc800000010ff */
[----:B------:R-:W-:Y:S02]  /*2ce0*/  PRMT R40, R40, 0x5410, R44 ;  /* 0x0000541028287816 */ /* 0x000fe4000000002c */
.L_x_1020:
[----:B------:R-:W-:Y:S01]  /*2cf0*/  PRMT R164, RZ, 0x5410, R45 ;  /* 0x00005410ffa47816 */ /* 0x000fe2000000002d */
[----:B------:R-:W-:Y:S05]  /*2d00*/  @P3 BRA `(.L_x_1021) ;  /* 0x0000008000003947 */ /* 0x000fea0003800000 */
[----:B------:R-:W-:-:S04]  /*2d10*/  ISETP.NE.U32.AND P4, PT, RZ, c[0x0][0x180], PT ;  /* 0x00006000ff007a0c */ /* 0x000fc80003f85070 */
[----:B------:R-:W-:-:S13]  /*2d20*/  ISETP.NE.AND.EX P4, PT, RZ, c[0x0][0x184], PT, P4 ;  /* 0x00006100ff007a0c */ /* 0x000fda0003f85340 */
[----:B------:R-:W-:Y:S05]  /*2d30*/  @P4 BRA `(.L_x_1022) ;  /* 0x0000002000004947 */ /* 0x000fea0003800000 */
[----:B------:R-:W-:Y:S05]  /*2d40*/  @P0 BRA `(.L_x_1023) ;  /* 0x0000008000000947 */ /* 0x000fea0003800000 */
[----:B------:R-:W-:Y:S05]  /*2d50*/  BRA `(.L_x_1024) ;  /* 0x0000009000007947 */ /* 0x000fea0003800000 */
.L_x_1022:
[----:B-----5:R-:W-:-:S05]  /*2d60*/  PRMT R49, RZ, 0x5410, R37 ;  /* 0x00005410ff317816 */ /* 0x020fca0000000025 */
[----:B------:R-:W-:Y:S01]  /*2d70*/  FADD.FTZ R164, R49, R164 ;  /* 0x000000a431a47221 */ /* 0x000fe20000010000 */
[----:B------:R-:W-:Y:S05]  /*2d80*/  BRA `(.L_x_1023) ;  /* 0x0000004000007947 */ /* 0x000fea0003800000 */
.L_x_1021:
[----:B-----5:R-:W-:-:S05]  /*2d90*/  PRMT R49, RZ, 0x5410, R33 ;  /* 0x00005410ff317816 */ /* 0x020fca0000000021 */
[----:B------:R-:W-:Y:S01]  /*2da0*/  FADD.FTZ R164, R49, R164 ;  /* 0x000000a431a47221 */ /* 0x000fe20000010000 */
[----:B------:R-:W-:-:S05]  /*2db0*/  @P2 PRMT R49, RZ, 0x5410, R37 ;  /* 0x00005410ff312816 */ /* 0x000fca0000000025 */
[----:B------:R-:W-:-:S05]  /*2dc0*/  @P2 FADD.FTZ R164, R49, R164 ;  /* 0x000000a431a42221 */ /* 0x000fca0000010000 */
.L_x_1023:
[----:B------:R-:W-:-:S04]  /*2dd0*/  F2FP.BF16.PACK_AB R44, RZ, R164 ;  /* 0x000000a4ff2c723e */ /* 0x000fc800000010ff */
[----:B------:R-:W-:Y:S02]  /*2de0*/  PRMT R41, R44, 0x7610, R41 ;  /* 0x000076102c297816 */ /* 0x000fe40000000029 */
.L_x_1024:
[----:B------:R-:W-:Y:S01]  /*2df0*/  PRMT R165, RZ, 0x7610, R45 ;  /* 0x00007610ffa57816 */ /* 0x000fe2000000002d */
[----:B------:R-:W-:Y:S05]  /*2e00*/  @P3 BRA `(.L_x_1025) ;  /* 0x0000008000003947 */ /* 0x000fea0003800000 */
[----:B------:R-:W-:-:S04]  /*2e10*/  ISETP.NE.U32.AND P4, PT, RZ, c[0x0][0x180], PT ;  /* 0x00006000ff007a0c */ /* 0x000fc80003f85070 */
[----:B------:R-:W-:-:S13]  /*2e20*/  ISETP.NE.AND.EX P4, PT, RZ, c[0x0][0x184], PT, P4 ;  /* 0x00006100ff007a0c */ /* 0x000fda0003f85340 */
[----:B------:R-:W-:Y:S05]  /*2e30*/  @P4 BRA `(.L_x_1026) ;  /* 0x0000002000004947 */ /* 0x000fea0003800000 */
[----:B------:R-:W-:Y:S05]  /*2e40*/  @P0 BRA `(.L_x_1027) ;  /* 0x0000008000000947 */ /* 0x000fea0003800000 */
[----:B------:R-:W-:Y:S05]  /*2e50*/  BRA `(.L_x_1028) ;  /* 0x0000009000007947 */ /* 0x000fea0003800000 */
.L_x_1026:
[----:B-----5:R-:W-:-:S05]  /*2e60*/  PRMT R44, RZ, 0x7610, R37 ;  /* 0x00007610ff2c7816 */ /* 0x020fca0000000025 */
[----:B------:R-:W-:Y:S01]  /*2e70*/  FADD.FTZ R165, R44, R165 ;  /* 0x000000a52ca57221 */ /* 0x000fe20000010000 */
[----:B------:R-:W-:Y:S05]  /*2e80*/  BRA `(.L_x_1027) ;  /* 0x0000004000007947 */ /* 0x000fea0003800000 */
.L_x_1025:
[----:B-----5:R-:W-:-:S05]  /*2e90*/  PRMT R44, RZ, 0x7610, R33 ;  /* 0x00007610ff2c7816 */ /* 0x020fca0000000021 */
[----:B------:R-:W-:Y:S01]  /*2ea0*/  FADD.FTZ R165, R44, R165 ;  /* 0x000000a52ca57221 */ /* 0x000fe20000010000 */
[----:B------:R-:W-:-:S05]  /*2eb0*/  @P2 PRMT R44, RZ, 0x7610, R37 ;  /* 0x00007610ff2c2816 */ /* 0x000fca0000000025 */
[----:B------:R-:W-:-:S05]  /*2ec0*/  @P2 FADD.FTZ R165, R44, R165 ;  /* 0x000000a52ca52221 */ /* 0x000fca0000010000 */
.L_x_1027:
[----:B------:R-:W-:-:S04]  /*2ed0*/  F2FP.BF16.PACK_AB R44, RZ, R165 ;  /* 0x000000a5ff2c723e */ /* 0x000fc800000010ff */
[----:B------:R-:W-:Y:S02]  /*2ee0*/  PRMT R41, R41, 0x5410, R44 ;  /* 0x0000541029297816 */ /* 0x000fe4000000002c */
.L_x_1028:
[----:B------:R-:W-:Y:S01]  /*2ef0*/  PRMT R166, RZ, 0x5410, R46 ;  /* 0x00005410ffa67816 */ /* 0x000fe2000000002e */
[----:B------:R-:W-:Y:S05]  /*2f00*/  @P3 BRA `(.L_x_1029) ;  /* 0x0000008000003947 */ /* 0x000fea0003800000 */
[----:B------:R-:W-:-:S04]  /*2f10*/  ISETP.NE.U32.AND P4, PT, RZ, c[0x0][0x180], PT ;  /* 0x00006000ff007a0c */ /* 0x000fc80003f85070 */
[----:B------:R-:W-:-:S13]  /*2f20*/  ISETP.NE.AND.EX P4, PT, RZ, c[0x0][0x184], PT, P4 ;  /* 0x00006100ff007a0c */ /* 0x000fda0003f85340 */
[----:B------:R-:W-:Y:S05]  /*2f30*/  @P4 BRA `(.L_x_1030) ;  /* 0x0000002000004947 */ /* 0x000fea0003800000 */
[----:B------:R-:W-:Y:S05]  /*2f40*/  @P0 BRA `(.L_x_1031) ;  /* 0x0000008000000947 */ /* 0x000fea0003800000 */
[----:B------:R-:W-:Y:S05]  /*2f50*/  BRA `(.L_x_1032) ;  /* 0x0000009000007947 */ /* 0x000fea0003800000 */
.L_x_1030:
[----:B-----5:R-:W-:-:S05]  /*2f60*/  PRMT R45, RZ, 0x5410, R38 ;  /* 0x00005410ff2d7816 */ /* 0x020fca0000000026 */
[----:B------:R-:W-:Y:S01]  /*2f70*/  FADD.FTZ R166, R45, R166 ;  /* 0x000000a62da67221 */ /* 0x000fe20000010000 */
[----:B------:R-:W-:Y:S05]  /*2f80*/  BRA `(.L_x_1031) ;  /* 0x0000004000007947 */ /* 0x000fea0003800000 */
.L_x_1029:
[----:B-----5:R-:W-:-:S05]  /*2f90*/  PRMT R45, RZ, 0x5410, R34 ;  /* 0x00005410ff2d7816 */ /* 0x020fca0000000022 */
[----:B------:R-:W-:Y:S01]  /*2fa0*/  FADD.FTZ R166, R45, R166 ;  /* 0x000000a62da67221 */ /* 0x000fe20000010000 */
[----:B------:R-:W-:-:S05]  /*2fb0*/  @P2 PRMT R45, RZ, 0x5410, R38 ;  /* 0x00005410ff2d2816 */ /* 0x000fca0000000026 */
[----:B------:R-:W-:-:S05]  /*2fc0*/  @P2 FADD.FTZ R166, R45, R166 ;  /* 0x000000a62da62221 */ /* 0x000fca0000010000 */
.L_x_1031:
[----:B------:R-:W-:-:S04]  /*2fd0*/  F2FP.BF16.PACK_AB R44, RZ, R166 ;  /* 0x000000a6ff2c723e */ /* 0x000fc800000010ff */
[----:B------:R-:W-:Y:S02]  /*2fe0*/  PRMT R42, R44, 0x7610, R42 ;  /* 0x000076102c2a7816 */ /* 0x000fe4000000002a */
.L_x_1032:
[----:B------:R-:W-:Y:S01]  /*2ff0*/  PRMT R167, RZ, 0x7610, R46 ;  /* 0x00007610ffa77816 */ /* 0x000fe2000000002e */
[----:B------:R-:W-:Y:S05]  /*3000*/  @P3 BRA `(.L_x_1033) ;  /* 0x0000008000003947 */ /* 0x000fea0003800000 */
[----:B------:R-:W-:-:S04]  /*3010*/  ISETP.NE.U32.AND P4, PT, RZ, c[0x0][0x180], PT ;  /* 0x00006000ff007a0c */ /* 0x000fc80003f85070 */
[----:B------:R-:W-:-:S13]  /*3020*/  ISETP.NE.AND.EX P4, PT, RZ, c[0x0][0x184], PT, P4 ;  /* 0x00006100ff007a0c */ /* 0x000fda0003f85340 */
[----:B------:R-:W-:Y:S05]  /*3030*/  @P4 BRA `(.L_x_1034) ;  /* 0x0000002000004947 */ /* 0x000fea0003800000 */
[----:B------:R-:W-:Y:S05]  /*3040*/  @P0 BRA `(.L_x_1035) ;  /* 0x0000008000000947 */ /* 0x000fea0003800000 */
[----:B------:R-:W-:Y:S05]  /*3050*/  BRA `(.L_x_1036) ;  /* 0x0000009000007947 */ /* 0x000fea0003800000 */
.L_x_1034:
[----:B-----5:R-:W-:-:S05]  /*3060*/  PRMT R44, RZ, 0x7610, R38 ;  /* 0x00007610ff2c7816 */ /* 0x020fca0000000026 */
[----:B------:R-:W-:Y:S01]  /*3070*/  FADD.FTZ R167, R44, R167 ;  /* 0x000000a72ca77221 */ /* 0x000fe20000010000 */
[----:B------:R-:W-:Y:S05]  /*3080*/  BRA `(.L_x_1035) ;  /* 0x0000004000007947 */ /* 0x000fea0003800000 */
.L_x_1033:
[----:B-----5:R-:W-:-:S05]  /*3090*/  PRMT R44, RZ, 0x7610, R34 ;  /* 0x00007610ff2c7816 */ /* 0x020fca0000000022 */
[----:B------:R-:W-:Y:S01]  /*30a0*/  FADD.FTZ R167, R44, R167 ;  /* 0x000000a72ca77221 */ /* 0x000fe20000010000 */
[----:B------:R-:W-:-:S05]  /*30b0*/  @P2 PRMT R44, RZ, 0x7610, R38 ;  /* 0x00007610ff2c2816 */ /* 0x000fca0000000026 */
[----:B------:R-:W-:-:S05]  /*30c0*/  @P2 FADD.FTZ R167, R44, R167 ;  /* 0x000000a72ca72221 */ /* 0x000fca0000010000 */
.L_x_1035:
[----:B------:R-:W-:-:S04]  /*30d0*/  F2FP.BF16.PACK_AB R44, RZ, R167 ;  /* 0x000000a7ff2c723e */ /* 0x000fc800000010ff */
[----:B------:R-:W-:Y:S02]  /*30e0*/  PRMT R42, R42, 0x5410, R44 ;  /* 0x000054102a2a7816 */ /* 0x000fe4000000002c */
.L_x_1036:
[----:B------:R-:W-:Y:S01]  /*30f0*/  PRMT R168, RZ, 0x5410, R47 ;  /* 0x00005410ffa87816 */ /* 0x000fe2000000002f */
[----:B------:R-:W-:Y:S05]  /*3100*/  @P3 BRA `(.L_x_1037) ;  /* 0x0000008000003947 */ /* 0x000fea0003800000 */
[----:B------:R-:W-:-:S04]  /*3110*/  ISETP.NE.U32.AND P4, PT, RZ, c[0x0][0x180], PT ;  /* 0x00006000ff007a0c */ /* 0x000fc80003f85070 */
[----:B------:R-:W-:-:S13]  /*3120*/  ISETP.NE.AND.EX P4, PT, RZ, c[0x0][0x184], PT, P4 ;  /* 0x00006100ff007a0c */ /* 0x000fda0003f85340 */
[----:B------:R-:W-:Y:S05]  /*3130*/  @P4 BRA `(.L_x_1038) ;  /* 0x0000002000004947 */ /* 0x000fea0003800000 */
[----:B------:R-:W-:Y:S05]  /*3140*/  @P0 BRA `(.L_x_1039) ;  /* 0x0000008000000947 */ /* 0x000fea0003800000 */
[----:B------:R-:W-:Y:S05]  /*3150*/  BRA `(.L_x_1040) ;  /* 0x0000009000007947 */ /* 0x000fea0003800000 */
.L_x_1038:
[----:B-----5:R-:W-:-:S05]  /*3160*/  PRMT R45, RZ, 0x5410, R39 ;  /* 0x00005410ff2d7816 */ /* 0x020fca0000000027 */
[----:B------:R-:W-:Y:S01]  /*3170*/  FADD.FTZ R168, R45, R168 ;  /* 0x000000a82da87221 */ /* 0x000fe20000010000 */
[----:B------:R-:W-:Y:S05]  /*3180*/  BRA `(.L_x_1039) ;  /* 0x0000004000007947 */ /* 0x000fea0003800000 */
.L_x_1037:
[----:B-----5:R-:W-:-:S05]  /*3190*/  PRMT R45, RZ, 0x5410, R35 ;  /* 0x00005410ff2d7816 */ /* 0x020fca0000000023 */
[----:B------:R-:W-:Y:S01]  /*31a0*/  FADD.FTZ R168, R45, R168 ;  /* 0x000000a82da87221 */ /* 0x000fe20000010000 */
[----:B------:R-:W-:-:S05]  /*31b0*/  @P2 PRMT R45, RZ, 0x5410, R39 ;  /* 0x00005410ff2d2816 */ /* 0x000fca0000000027 */
[----:B------:R-:W-:-:S05]  /*31c0*/  @P2 FADD.FTZ R168, R45, R168 ;  /* 0x000000a82da82221 */ /* 0x000fca0000010000 */
.L_x_1039:
[----:B------:R-:W-:-:S04]  /*31d0*/  F2FP.BF16.PACK_AB R44, RZ, R168 ;  /* 0x000000a8ff2c723e */ /* 0x000fc800000010ff */
[----:B------:R-:W-:Y:S02]  /*31e0*/  PRMT R43, R44, 0x7610, R43 ;  /* 0x000076102c2b7816 */ /* 0x000fe4000000002b */
.L_x_1040:
[----:B------:R-:W-:Y:S01]  /*31f0*/  PRMT R169, RZ, 0x7610, R47 ;  /* 0x00007610ffa97816 */ /* 0x000fe2000000002f */
[----:B------:R-:W-:Y:S05]  /*3200*/  @P3 BRA `(.L_x_1041) ;  /* 0x0000008000003947 */ /* 0x000fea0003800000 */
[----:B------:R-:W-:-:S04]  /*3210*/  ISETP.NE.U32.AND P4, PT, RZ, c[0x0][0x180], PT ;  /* 0x00006000ff007a0c */ /* 0x000fc80003f85070 */
[----:B------:R-:W-:-:S13]  /*3220*/  ISETP.NE.AND.EX P4, PT, RZ, c[0x0][0x184], PT, P4 ;  /* 0x00006100ff007a0c */ /* 0x000fda0003f85340 */
[----:B------:R-:W-:Y:S05]  /*3230*/  @P4 BRA `(.L_x_1042) ;  /* 0x0000002000004947 */ /* 0x000fea0003800000 */
[----:B------:R-:W-:Y:S05]  /*3240*/  @P0 BRA `(.L_x_1043) ;  /* 0x0000008000000947 */ /* 0x000fea0003800000 */
[----:B------:R-:W-:Y:S05]  /*3250*/  BRA `(.L_x_1044) ;  /* 0x0000009000007947 */ /* 0x000fea0003800000 */
.L_x_1042:
[----:B-----5:R-:W-:-:S05]  /*3260*/  PRMT R44, RZ, 0x7610, R39 ;  /* 0x00007610ff2c7816 */ /* 0x020fca0000000027 */
[----:B------:R-:W-:Y:S01]  /*3270*/  FADD.FTZ R169, R44, R169 ;  /* 0x000000a92ca97221 */ /* 0x000fe20000010000 */
[----:B------:R-:W-:Y:S05]  /*3280*/  BRA `(.L_x_1043) ;  /* 0x0000004000007947 */ /* 0x000fea0003800000 */
.L_x_1041:
[----:B-----5:R-:W-:-:S05]  /*3290*/  PRMT R44, RZ, 0x7610, R35 ;  /* 0x00007610ff2c7816 */ /* 0x020fca0000000023 */
[----:B------:R-:W-:Y:S01]  /*32a0*/  FADD.FTZ R169, R44, R169 ;  /* 0x000000a92ca97221 */ /* 0x000fe20000010000 */
[----:B------:R-:W-:-:S05]  /*32b0*/  @P2 PRMT R44, RZ, 0x7610, R39 ;  /* 0x00007610ff2c2816 */ /* 0x000fca0000000027 */
[----:B------:R-:W-:-:S05]  /*32c0*/  @P2 FADD.FTZ R169, R44, R169 ;  /* 0x000000a92ca92221 */ /* 0x000fca0000010000 */
.L_x_1043:
[----:B------:R-:W-:-:S04]  /*32d0*/  F2FP.BF16.PACK_AB R44, RZ, R169 ;  /* 0x000000a9ff2c723e */ /* 0x000fc800000010ff */
[----:B------:R-:W-:Y:S02]  /*32e0*/  PRMT R43, R43, 0x5410, R44 ;  /* 0x000054102b2b7816 */ /* 0x000fe4000000002c */
.L_x_1044:
        /* <DEDUP_REMOVED lines=16> */
.L_x_1046:
[----:B-----5:R-:W-:-:S05]  /*33f0*/  PRMT R49, RZ, 0x5410, R36 ;  /* 0x00005410ff317816 */ /* 0x020fca0000000024 */
[----:B------:R-:W-:Y:S01]  /*3400*/  FADD.FTZ R170, R49, R170 ;  /* 0x000000aa31aa7221 */ /* 0x000fe20000010000 */
[----:B------:R-:W-:Y:S05]  /*3410*/  BRA `(.L_x_1047) ;  /* 0x0000004000007947 */ /* 0x000fea0003800000 */
.L_x_1045:
[----:B0----5:R-:W-:-:S05]  /*3420*/  PRMT R49, RZ, 0x5410, R32 ;  /* 0x00005410ff317816 */ /* 0x021fca0000000020 */
[----:B------:R-:W-:Y:S01]  /*3430*/  FADD.FTZ R170, R49, R170 ;  /* 0x000000aa31aa7221 */ /* 0x000fe20000010000 */
[----:B------:R-:W-:-:S05]  /*3440*/  @P2 PRMT R49, RZ, 0x5410, R36 ;  /* 0x00005410ff312816 */ /* 0x000fca0000000024 */
[----:B------:R-:W-:-:S05]  /*3450*/  @P2 FADD.FTZ R170, R49, R170 ;  /* 0x000000aa31aa2221 */ /* 0x000fca0000010000 */
.L_x_1047:
[----:B------:R-:W-:-:S04]  /*3460*/  F2FP.BF16.PACK_AB R48, RZ, R170 ;  /* 0x000000aaff30723e */ /* 0x000fc800000010ff */
[----:B------:R-:W-:Y:S02]  /*3470*/  PRMT R40, R48, 0x7610, R40 ;  /* 0x0000761030287816 */ /* 0x000fe40000000028 */
.L_x_1048:
[----:B------:R-:W-:Y:S01]  /*3480*/  PRMT R171, RZ, 0x7610, R44 ;  /* 0x00007610ffab7816 */ /* 0x000fe2000000002c */
[----:B------:R-:W-:Y:S05]  /*3490*/  @P3 BRA `(.L_x_1049) ;  /* 0x0000008000003947 */ /* 0x000fea0003800000 */
[----:B------:R-:W-:-:S04]  /*34a0*/  ISETP.NE.U32.AND P4, PT, RZ, c[0x0][0x180], PT ;  /* 0x00006000ff007a0c */ /* 0x000fc80003f85070 */
[----:B------:R-:W-:-:S13]  /*34b0*/  ISETP.NE.AND.EX P4, PT, RZ, c[0x0][0x184], PT, P4 ;  /* 0x00006100ff007a0c */ /* 0x000fda0003f85340 */
[----:B------:R-:W-:Y:S05]  /*34c0*/  @P4 BRA `(.L_x_1050) ;  /* 0x0000002000004947 */ /* 0x000fea0003800000 */
[----:B------:R-:W-:Y:S05]  /*34d0*/  @P0 BRA `(.L_x_1051) ;  /* 0x0000008000000947 */ /* 0x000fea0003800000 */
[----:B------:R-:W-:Y:S05]  /*34e0*/  BRA `(.L_x_1052) ;  /* 0x0000009000007947 */ /* 0x000fea0003800000 */
.L_x_1050:
[----:B-----5:R-:W-:-:S05]  /*34f0*/  PRMT R44, RZ, 0x7610, R36 ;  /* 0x00007610ff2c7816 */ /* 0x020fca0000000024 */
[----:B------:R-:W-:Y:S01]  /*3500*/  FADD.FTZ R171, R44, R171 ;  /* 0x000000ab2cab7221 */ /* 0x000fe20000010000 */
[----:B------:R-:W-:Y:S05]  /*3510*/  BRA `(.L_x_1051) ;  /* 0x0000004000007947 */ /* 0x000fea0003800000 */
.L_x_1049:
[----:B-----5:R-:W-:-:S05]  /*3520*/  PRMT R44, RZ, 0x7610, R32 ;  /* 0x00007610ff2c7816 */ /* 0x020fca0000000020 */
[----:B------:R-:W-:Y:S01]  /*3530*/  FADD.FTZ R171, R44, R171 ;  /* 0x000000ab2cab7221 */ /* 0x000fe20000010000 */
[----:B------:R-:W-:-:S05]  /*3540*/  @P2 PRMT R44, RZ, 0x7610, R36 ;  /* 0x00007610ff2c2816 */ /* 0x000fca0000000024 */
[----:B------:R-:W-:-:S05]  /*3550*/  @P2 FADD.FTZ R171, R44, R171 ;  /* 0x000000ab2cab2221 */ /* 0x000fca0000010000 */
.L_x_1051:
[----:B------:R-:W-:-:S04]  /*3560*/  F2FP.BF16.PACK_AB R44, RZ, R171 ;  /* 0x000000abff2c723e */ /* 0x000fc800000010ff */
[----:B------:R-:W-:Y:S02]  /*3570*/  PRMT R40, R40, 0x5410, R44 ;  /* 0x0000541028287816 */ /* 0x000fe4000000002c */
.L_x_1052:
[----:B------:R-:W-:Y:S01]  /*3580*/  PRMT R172, RZ, 0x5410, R45 ;  /* 0x00005410ffac7816 */ /* 0x000fe2000000002d */
[----:B------:R-:W-:Y:S05]  /*3590*/  @P3 BRA `(.L_x_1053) ;  /* 0x0000008000003947 */ /* 0x000fea0003800000 */
[----:B------:R-:W-:-:S04]  /*35a0*/  ISETP.NE.U32.AND P4, PT, RZ, c[0x0][0x180], PT ;  /* 0x00006000ff007a0c */ /* 0x000fc80003f85070 */
[----:B------:R-:W-:-:S13]  /*35b0*/  ISETP.NE.AND.EX P4, PT, RZ, c[0x0][0x184], PT, P4 ;  /* 0x00006100ff007a0c */ /* 0x000fda0003f85340 */
[----:B------:R-:W-:Y:S05]  /*35c0*/  @P4 BRA `(.L_x_1054) ;  /* 0x0000002000004947 */ /* 0x000fea0003800000 */
[----:B------:R-:W-:Y:S05]  /*35d0*/  @P0 BRA `(.L_x_1055) ;  /* 0x0000008000000947 */ /* 0x000fea0003800000 */
[----:B------:R-:W-:Y:S05]  /*35e0*/  BRA `(.L_x_1056) ;  /* 0x0000009000007947 */ /* 0x000fea0003800000 */
.L_x_1054:
[----:B-----5:R-:W-:-:S05]  /*35f0*/  PRMT R49, RZ, 0x5410, R37 ;  /* 0x00005410ff317816 */ /* 0x020fca0000000025 */
[----:B------:R-:W-:Y:S01]  /*3600*/  FADD.FTZ R172, R49, R172 ;  /* 0x000000ac31ac7221 */ /* 0x000fe20000010000 */
[----:B------:R-:W-:Y:S05]  /*3610*/  BRA `(.L_x_1055) ;  /* 0x0000004000007947 */ /* 0x000fea0003800000 */
.L_x_1053:
[----:B-----5:R-:W-:-:S05]  /*3620*/  PRMT R49, RZ, 0x5410, R33 ;  /* 0x00005410ff317816 */ /* 0x020fca0000000021 */
[----:B------:R-:W-:Y:S01]  /*3630*/  FADD.FTZ R172, R49, R172 ;  /* 0x000000ac31ac7221 */ /* 0x000fe20000010000 */
[----:B------:R-:W-:-:S05]  /*3640*/  @P2 PRMT R49, RZ, 0x5410, R37 ;  /* 0x00005410ff312816 */ /* 0x000fca0000000025 */
[----:B------:R-:W-:-:S05]  /*3650*/  @P2 FADD.FTZ R172, R49, R172 ;  /* 0x000000ac31ac2221 */ /* 0x000fca0000010000 */
.L_x_1055:
[----:B------:R-:W-:-:S04]  /*3660*/  F2FP.BF16.PACK_AB R44, RZ, R172 ;  /* 0x000000acff2c723e */ /* 0x000fc800000010ff */
[----:B------:R-:W-:Y:S02]  /*3670*/  PRMT R41, R44, 0x7610, R41 ;  /* 0x000076102c297816 */ /* 0x000fe40000000029 */
.L_x_1056:
[----:B------:R-:W-:Y:S01]  /*3680*/  PRMT R173, RZ, 0x7610, R45 ;  /* 0x00007610ffad7816 */ /* 0x000fe2000000002d */
[----:B------:R-:W-:Y:S05]  /*3690*/  @P3 BRA `(.L_x_1057) ;  /* 0x0000008000003947 */ /* 0x000fea0003800000 */
[----:B------:R-:W-:-:S04]  /*36a0*/  ISETP.NE.U32.AND P4, PT, RZ, c[0x0][0x180], PT ;  /* 0x00006000ff007a0c */ /* 0x000fc80003f85070 */
[----:B------:R-:W-:-:S13]  /*36b0*/  ISETP.NE.AND.EX P4, PT, RZ, c[0x0][0x184], PT, P4 ;  /* 0x00006100ff007a0c */ /* 0x000fda0003f85340 */
[----:B------:R-:W-:Y:S05]  /*36c0*/  @P4 BRA `(.L_x_1058) ;  /* 0x0000002000004947 */ /* 0x000fea0003800000 */
[----:B------:R-:W-:Y:S05]  /*36d0*/  @P0 BRA `(.L_x_1059) ;  /* 0x0000008000000947 */ /* 0x000fea0003800000 */
[----:B------:R-:W-:Y:S05]  /*36e0*/  BRA `(.L_x_1060) ;  /* 0x0000009000007947 */ /* 0x000fea0003800000 */
.L_x_1058:
[----:B-----5:R-:W-:-:S05]  /*36f0*/  PRMT R44, RZ, 0x7610, R37 ;  /* 0x00007610ff2c7816 */ /* 0x020fca0000000025 */
[----:B------:R-:W-:Y:S01]  /*3700*/  FADD.FTZ R173, R44, R173 ;  /* 0x000000ad2cad7221 */ /* 0x000fe20000010000 */
[----:B------:R-:W-:Y:S05]  /*3710*/  BRA `(.L_x_1059) ;  /* 0x0000004000007947 */ /* 0x000fea0003800000 */
.L_x_1057:
[----:B-----5:R-:W-:-:S05]  /*3720*/  PRMT R44, RZ, 0x7610, R33 ;  /* 0x00007610ff2c7816 */ /* 0x020fca0000000021 */
[----:B------:R-:W-:Y:S01]  /*3730*/  FADD.FTZ R173, R44, R173 ;  /* 0x000000ad2cad7221 */ /* 0x000fe20000010000 */
[----:B------:R-:W-:-:S05]  /*3740*/  @P2 PRMT R44, RZ, 0x7610, R37 ;  /* 0x00007610ff2c2816 */ /* 0x000fca0000000025 */
[----:B------:R-:W-:-:S05]  /*3750*/  @P2 FADD.FTZ R173, R44, R173 ;  /* 0x000000ad2cad2221 */ /* 0x000fca0000010000 */
.L_x_1059:
[----:B------:R-:W-:-:S04]  /*3760*/  F2FP.BF16.PACK_AB R44, RZ, R173 ;  /* 0x000000adff2c723e */ /* 0x000fc800000010ff */
[----:B------:R-:W-:Y:S02]  /*3770*/  PRMT R41, R41, 0x5410, R44 ;  /* 0x0000541029297816 */ /* 0x000fe4000000002c */
.L_x_1060:
[----:B------:R-:W-:Y:S01]  /*3780*/  PRMT R174, RZ, 0x5410, R46 ;  /* 0x00005410ffae7816 */ /* 0x000fe2000000002e */
[----:B------:R-:W-:Y:S05]  /*3790*/  @P3 BRA `(.L_x_1061) ;  /* 0x0000008000003947 */ /* 0x000fea0003800000 */
[----:B------:R-:W-:-:S04]  /*37a0*/  ISETP.NE.U32.AND P4, PT, RZ, c[0x0][0x180], PT ;  /* 0x00006000ff007a0c */ /* 0x000fc80003f85070 */
[----:B------:R-:W-:-:S13]  /*37b0*/  ISETP.NE.AND.EX P4, PT, RZ, c[0x0][0x184], PT, P4 ;  /* 0x00006100ff007a0c */ /* 0x000fda0003f85340 */
[----:B------:R-:W-:Y:S05]  /*37c0*/  @P4 BRA `(.L_x_1062) ;  /* 0x0000002000004947 */ /* 0x000fea0003800000 */
[----:B------:R-:W-:Y:S05]  /*37d0*/  @P0 BRA `(.L_x_1063) ;  /* 0x0000008000000947 */ /* 0x000fea0003800000 */
[----:B------:R-:W-:Y:S05]  /*37e0*/  BRA `(.L_x_1064) ;  /* 0x0000009000007947 */ /* 0x000fea0003800000 */
.L_x_1062:
[----:B-----5:R-:W-:-:S05]  /*37f0*/  PRMT R45, RZ, 0x5410, R38 ;  /* 0x00005410ff2d7816 */ /* 0x020fca0000000026 */
[----:B------:R-:W-:Y:S01]  /*3800*/  FADD.FTZ R174, R45, R174 ;  /* 0x000000ae2dae7221 */ /* 0x000fe20000010000 */
[----:B------:R-:W-:Y:S05]  /*3810*/  BRA `(.L_x_1063) ;  /* 0x0000004000007947 */ /* 0x000fea0003800000 */
.L_x_1061:
[----:B-----5:R-:W-:-:S05]  /*3820*/  PRMT R45, RZ, 0x5410, R34 ;  /* 0x00005410ff2d7816 */ /* 0x020fca0000000022 */
[----:B------:R-:W-:Y:S01]  /*3830*/  FADD.FTZ R174, R45, R174 ;  /* 0x000000ae2dae7221 */ /* 0x000fe20000010000 */
[----:B------:R-:W-:-:S05]  /*3840*/  @P2 PRMT R45, RZ, 0x5410, R38 ;  /* 0x00005410ff2d2816 */ /* 0x000fca0000000026 */
[----:B------:R-:W-:-:S05]  /*3850*/  @P2 FADD.FTZ R174, R45, R174 ;  /* 0x000000ae2dae2221 */ /* 0x000fca0000010000 */
.L_x_1063:
[----:B------:R-:W-:-:S04]  /*3860*/  F2FP.BF16.PACK_AB R44, RZ, R174 ;  /* 0x000000aeff2c723e */ /* 0x000fc800000010ff */
[----:B------:R-:W-:Y:S02]  /*3870*/  PRMT R42, R44, 0x7610, R42 ;  /* 0x000076102c2a7816 */ /* 0x000fe4000000002a */
.L_x_1064:
[----:B------:R-:W-:Y:S01]  /*3880*/  PRMT R175, RZ, 0x7610, R46 ;  /* 0x00007610ffaf7816 */ /* 0x000fe2000000002e */
[----:B------:R-:W-:Y:S05]  /*3890*/  @P3 BRA `(.L_x_1065) ;  /* 0x0000008000003947 */ /* 0x000fea0003800000 */
[----:B------:R-:W-:-:S04]  /*38a0*/  ISETP.NE.U32.AND P4, PT, RZ, c[0x0][0x180], PT ;  /* 0x00006000ff007a0c */ /* 0x000fc80003f85070 */
[----:B------:R-:W-:-:S13]  /*38b0*/  ISETP.NE.AND.EX P4, PT, RZ, c[0x0][0x184], PT, P4 ;  /* 0x00006100ff007a0c */ /* 0x000fda0003f85340 */
[----:B------:R-:W-:Y:S05]  /*38c0*/  @P4 BRA `(.L_x_1066) ;  /* 0x0000002000004947 */ /* 0x000fea0003800000 */
[----:B------:R-:W-:Y:S05]  /*38d0*/  @P0 BRA `(.L_x_1067) ;  /* 0x0000008000000947 */ /* 0x000fea0003800000 */
[----:B------:R-:W-:Y:S05]  /*38e0*/  BRA `(.L_x_1068) ;  /* 0x0000009000007947 */ /* 0x000fea0003800000 */
.L_x_1066:
[----:B-----5:R-:W-:-:S05]  /*38f0*/  PRMT R44, RZ, 0x7610, R38 ;  /* 0x00007610ff2c7816 */ /* 0x020fca0000000026 */
[----:B------:R-:W-:Y:S01]  /*3900*/  FADD.FTZ R175, R44, R175 ;  /* 0x000000af2caf7221 */ /* 0x000fe20000010000 */
[----:B------:R-:W-:Y:S05]  /*3910*/  BRA `(.L_x_1067) ;  /* 0x0000004000007947 */ /* 0x000fea0003800000 */
.L_x_1065:
[----:B-----5:R-:W-:-:S05]  /*3920*/  PRMT R44, RZ, 0x7610, R34 ;  /* 0x00007610ff2c7816 */ /* 0x020fca0000000022 */
[----:B------:R-:W-:Y:S01]  /*3930*/  FADD.FTZ R175, R44, R175 ;  /* 0x000000af2caf7221 */ /* 0x000fe20000010000 */
[----:B------:R-:W-:-:S05]  /*3940*/  @P2 PRMT R44, RZ, 0x7610, R38 ;  /* 0x00007610ff2c2816 */ /* 0x000fca0000000026 */
[----:B------:R-:W-:-:S05]  /*3950*/  @P2 FADD.FTZ R175, R44, R175 ;  /* 0x000000af2caf2221 */ /* 0x000fca0000010000 */
.L_x_1067:
[----:B------:R-:W-:-:S04]  /*3960*/  F2FP.BF16.PACK_AB R44, RZ, R175 ;  /* 0x000000afff2c723e */ /* 0x000fc800000010ff */
[----:B------:R-:W-:Y:S02]  /*3970*/  PRMT R42, R42, 0x5410, R44 ;  /* 0x000054102a2a7816 */ /* 0x000fe4000000002c */
.L_x_1068:
[----:B------:R-:W-:Y:S01]  /*3980*/  PRMT R176, RZ, 0x5410, R47 ;  /* 0x00005410ffb07816 */ /* 0x000fe2000000002f */
[----:B------:R-:W-:Y:S05]  /*3990*/  @P3 BRA `(.L_x_1069) ;  /* 0x0000008000003947 */ /* 0x000fea0003800000 */
[----:B------:R-:W-:-:S04]  /*39a0*/  ISETP.NE.U32.AND P4, PT, RZ, c[0x0][0x180], PT ;  /* 0x00006000ff007a0c */ /* 0x000fc80003f85070 */
[----:B------:R-:W-:-:S13]  /*39b0*/  ISETP.NE.AND.EX P4, PT, RZ, c[0x0][0x184], PT, P4 ;  /* 0x00006100ff007a0c */ /* 0x000fda0003f85340 */
[----:B------:R-:W-:Y:S05]  /*39c0*/  @P4 BRA `(.L_x_1070) ;  /* 0x0000002000004947 */ /* 0x000fea0003800000 */
[----:B------:R-:W-:Y:S05]  /*39d0*/  @P0 BRA `(.L_x_1071) ;  /* 0x0000008000000947 */ /* 0x000fea0003800000 */
[----:B------:R-:W-:Y:S05]  /*39e0*/  BRA `(.L_x_1072) ;  /* 0x0000009000007947 */ /* 0x000fea0003800000 */
.L_x_1070:
[----:B-----5:R-:W-:-:S05]  /*39f0*/  PRMT R45, RZ, 0x5410, R39 ;  /* 0x00005410ff2d7816 */ /* 0x020fca0000000027 */
[----:B------:R-:W-:Y:S01]  /*3a00*/  FADD.FTZ R176, R45, R176 ;  /* 0x000000b02db07221 */ /* 0x000fe20000010000 */
[----:B------:R-:W-:Y:S05]  /*3a10*/  BRA `(.L_x_1071) ;  /* 0x0000004000007947 */ /* 0x000fea0003800000 */
.L_x_1069:
[----:B-----5:R-:W-:-:S05]  /*3a20*/  PRMT R45, RZ, 0x5410, R35 ;  /* 0x00005410ff2d7816 */ /* 0x020fca0000000023 */
[----:B------:R-:W-:Y:S01]  /*3a30*/  FADD.FTZ R176, R45, R176 ;  /* 0x000000b02db07221 */ /* 0x000fe20000010000 */
[----:B------:R-:W-:-:S05]  /*3a40*/  @P2 PRMT R45, RZ, 0x5410, R39 ;  /* 0x00005410ff2d2816 */ /* 0x000fca0000000027 */
[----:B------:R-:W-:-:S05]  /*3a50*/  @P2 FADD.FTZ R176, R45, R176 ;  /* 0x000000b02db02221 */ /* 0x000fca0000010000 */
.L_x_1071:
[----:B------:R-:W-:-:S04]  /*3a60*/  F2FP.BF16.PACK_AB R44, RZ, R176 ;  /* 0x000000b0ff2c723e */ /* 0x000fc800000010ff */
[----:B------:R-:W-:Y:S02]  /*3a70*/  PRMT R43, R44, 0x7610, R43 ;  /* 0x000076102c2b7816 */ /* 0x000fe4000000002b */
.L_x_1072:
[----:B------:R-:W-:Y:S01]  /*3a80*/  PRMT R177, RZ, 0x7610, R47 ;  /* 0x00007610ffb17816 */ /* 0x000fe2000000002f */
[----:B------:R-:W-:Y:S05]  /*3a90*/  @P3 BRA `(.L_x_1073) ;  /* 0x0000008000003947 */ /* 0x000fea0003800000 */
[----:B------:R-:W-:-:S04]  /*3aa0*/  ISETP.NE.U32.AND P4, PT, RZ, c[0x0][0x180], PT ;  /* 0x00006000ff007a0c */ /* 0x000fc80003f85070 */
[----:B------:R-:W-:-:S13]  /*3ab0*/  ISETP.NE.AND.EX P4, PT, RZ, c[0x0][0x184], PT, P4 ;  /* 0x00006100ff007a0c */ /* 0x000fda0003f85340 */
[----:B------:R-:W-:Y:S05]  /*3ac0*/  @P4 BRA `(.L_x_1074) ;  /* 0x0000002000004947 */ /* 0x000fea0003800000 */
[----:B------:R-:W-:Y:S05]  /*3ad0*/  @P0 BRA `(.L_x_1075) ;  /* 0x0000008000000947 */ /* 0x000fea0003800000 */
[----:B------:R-:W-:Y:S05]  /*3ae0*/  BRA `(.L_x_1076) ;  /* 0x0000009000007947 */ /* 0x000fea0003800000 */
.L_x_1074:
[----:B-----5:R-:W-:-:S05]  /*3af0*/  PRMT R44, RZ, 0x7610, R39 ;  /* 0x00007610ff2c7816 */ /* 0x020fca0000000027 */
[----:B------:R-:W-:Y:S01]  /*3b00*/  FADD.FTZ R177, R44, R177 ;  /* 0x000000b12cb17221 */ /* 0x000fe20000010000 */
[----:B------:R-:W-:Y:S05]  /*3b10*/  BRA `(.L_x_1075) ;  /* 0x0000004000007947 */ /* 0x000fea0003800000 */
.L_x_1073:
[----:B-----5:R-:W-:-:S05]  /*3b20*/  PRMT R44, RZ, 0x7610, R35 ;  /* 0x00007610ff2c7816 */ /* 0x020fca0000000023 */
[----:B------:R-:W-:Y:S01]  /*3b30*/  FADD.FTZ R177, R44, R177 ;  /* 0x000000b12cb17221 */ /* 0x000fe20000010000 */
[----:B------:R-:W-:-:S05]  /*3b40*/  @P2 PRMT R44, RZ, 0x7610, R39 ;  /* 0x00007610ff2c2816 */ /* 0x000fca0000000027 */
[----:B------:R-:W-:-:S05]  /*3b50*/  @P2 FADD.FTZ R177, R44, R177 ;  /* 0x000000b12cb12221 */ /* 0x000fca0000010000 */
.L_x_1075:
[----:B------:R-:W-:-:S04]  /*3b60*/  F2FP.BF16.PACK_AB R44, RZ, R177 ;  /* 0x000000b1ff2c723e */ /* 0x000fc800000010ff */
[----:B------:R-:W-:Y:S02]  /*3b70*/  PRMT R43, R43, 0x5410, R44 ;  /* 0x000054102b2b7816 */ /* 0x000fe4000000002c */
.L_x_1076:
        /* <DEDUP_REMOVED lines=16> */
.L_x_1078:
[----:B-----5:R-:W-:-:S05]  /*3c80*/  PRMT R49, RZ, 0x5410, R36 ;  /* 0x00005410ff317816 */ /* 0x020fca0000000024 */
[----:B------:R-:W-:Y:S01]  /*3c90*/  FADD.FTZ R178, R49, R178 ;  /* 0x000000b231b27221 */ /* 0x000fe20000010000 */
[----:B------:R-:W-:Y:S05]  /*3ca0*/  BRA `(.L_x_1079) ;  /* 0x0000004000007947 */ /* 0x000fea0003800000 */
.L_x_1077:
[----:B0----5:R-:W-:-:S05]  /*3cb0*/  PRMT R49, RZ, 0x5410, R32 ;  /* 0x00005410ff317816 */ /* 0x021fca0000000020 */
[----:B------:R-:W-:Y:S01]  /*3cc0*/  FADD.FTZ R178, R49, R178 ;  /* 0x000000b231b27221 */ /* 0x000fe20000010000 */
[----:B------:R-:W-:-:S05]  /*3cd0*/  @P2 PRMT R49, RZ, 0x5410, R36 ;  /* 0x00005410ff312816 */ /* 0x000fca0000000024 */
[----:B------:R-:W-:-:S05]  /*3ce0*/  @P2 FADD.FTZ R178, R49, R178 ;  /* 0x000000b231b22221 */ /* 0x000fca0000010000 */
.L_x_1079:
[----:B------:R-:W-:-:S04]  /*3cf0*/  F2FP.BF16.PACK_AB R48, RZ, R178 ;  /* 0x000000b2ff30723e */ /* 0x000fc800000010ff */
[----:B------:R-:W-:Y:S02]  /*3d00*/  PRMT R40, R48, 0x7610, R40 ;  /* 0x0000761030287816 */ /* 0x000fe40000000028 */
.L_x_1080:
[----:B------:R-:W-:Y:S01]  /*3d10*/  PRMT R179, RZ, 0x7610, R44 ;  /* 0x00007610ffb37816 */ /* 0x000fe2000000002c */
[----:B------:R-:W-:Y:S05]  /*3d20*/  @P3 BRA `(.L_x_1081) ;  /* 0x0000008000003947 */ /* 0x000fea0003800000 */
[----:B------:R-:W-:-:S04]  /*3d30*/  ISETP.NE.U32.AND P4, PT, RZ, c[0x0][0x180], PT ;  /* 0x00006000ff007a0c */ /* 0x000fc80003f85070 */
[----:B------:R-:W-:-:S13]  /*3d40*/  ISETP.NE.AND.EX P4, PT, RZ, c[0x0][0x184], PT, P4 ;  /* 0x00006100ff007a0c */ /* 0x000fda0003f85340 */
[----:B------:R-:W-:Y:S05]  /*3d50*/  @P4 BRA `(.L_x_1082) ;  /* 0x0000002000004947 */ /* 0x000fea0003800000 */
[----:B------:R-:W-:Y:S05]  /*3d60*/  @P0 BRA `(.L_x_1083) ;  /* 0x0000008000000947 */ /* 0x000fea0003800000 */
[----:B------:R-:W-:Y:S05]  /*3d70*/  BRA `(.L_x_1084) ;  /* 0x0000009000007947 */ /* 0x000fea0003800000 */
.L_x_1082:
[----:B-----5:R-:W-:-:S05]  /*3d80*/  PRMT R44, RZ, 0x7610, R36 ;  /* 0x00007610ff2c7816 */ /* 0x020fca0000000024 */
[----:B------:R-:W-:Y:S01]  /*3d90*/  FADD.FTZ R179, R44, R179 ;  /* 0x000000b32cb37221 */ /* 0x000fe20000010000 */
[----:B------:R-:W-:Y:S05]  /*3da0*/  BRA `(.L_x_1083) ;  /* 0x0000004000007947 */ /* 0x000fea0003800000 */
.L_x_1081:
[----:B-----5:R-:W-:-:S05]  /*3db0*/  PRMT R44, RZ, 0x7610, R32 ;  /* 0x00007610ff2c7816 */ /* 0x020fca0000000020 */
[----:B------:R-:W-:Y:S01]  /*3dc0*/  FADD.FTZ R179, R44, R179 ;  /* 0x000000b32cb37221 */ /* 0x000fe20000010000 */
[----:B------:R-:W-:-:S05]  /*3dd0*/  @P2 PRMT R44, RZ, 0x7610, R36 ;  /* 0x00007610ff2c2816 */ /* 0x000fca0000000024 */
[----:B------:R-:W-:-:S05]  /*3de0*/  @P2 FADD.FTZ R179, R44, R179 ;  /* 0x000000b32cb32221 */ /* 0x000fca0000010000 */
.L_x_1083:
[----:B------:R-:W-:-:S04]  /*3df0*/  F2FP.BF16.PACK_AB R44, RZ, R179 ;  /* 0x000000b3ff2c723e */ /* 0x000fc800000010ff */
[----:B------:R-:W-:Y:S02]  /*3e00*/  PRMT R40, R40, 0x5410, R44 ;  /* 0x0000541028287816 */ /* 0x000fe4000000002c */
.L_x_1084:
[----:B------:R-:W-:Y:S01]  /*3e10*/  PRMT R180, RZ, 0x5410, R45 ;  /* 0x00005410ffb47816 */ /* 0x000fe2000000002d */
[----:B------:R-:W-:Y:S05]  /*3e20*/  @P3 BRA `(.L_x_1085) ;  /* 0x0000008000003947 */ /* 0x000fea0003800000 */
[----:B------:R-:W-:-:S04]  /*3e30*/  ISETP.NE.U32.AND P4, PT, RZ, c[0x0][0x180], PT ;  /* 0x00006000ff007a0c */ /* 0x000fc80003f85070 */
[----:B------:R-:W-:-:S13]  /*3e40*/  ISETP.NE.AND.EX P4, PT, RZ, c[0x0][0x184], PT, P4 ;  /* 0x00006100ff007a0c */ /* 0x000fda0003f85340 */
[----:B------:R-:W-:Y:S05]  /*3e50*/  @P4 BRA `(.L_x_1086) ;  /* 0x0000002000004947 */ /* 0x000fea0003800000 */
[----:B------:R-:W-:Y:S05]  /*3e60*/  @P0 BRA `(.L_x_1087) ;  /* 0x0000008000000947 */ /* 0x000fea0003800000 */
[----:B------:R-:W-:Y:S05]  /*3e70*/  BRA `(.L_x_1088) ;  /* 0x0000009000007947 */ /* 0x000fea0003800000 */
.L_x_1086:
[----:B-----5:R-:W-:-:S05]  /*3e80*/  PRMT R49, RZ, 0x5410, R37 ;  /* 0x00005410ff317816 */ /* 0x020fca0000000025 */
[----:B------:R-:W-:Y:S01]  /*3e90*/  FADD.FTZ R180, R49, R180 ;  /* 0x000000b431b47221 */ /* 0x000fe20000010000 */
[----:B------:R-:W-:Y:S05]  /*3ea0*/  BRA `(.L_x_1087) ;  /* 0x0000004000007947 */ /* 0x000fea0003800000 */
.L_x_1085:
[----:B-----5:R-:W-:-:S05]  /*3eb0*/  PRMT R49, RZ, 0x5410, R33 ;  /* 0x00005410ff317816 */ /* 0x020fca0000000021 */
[----:B------:R-:W-:Y:S01]  /*3ec0*/  FADD.FTZ R180, R49, R180 ;  /* 0x000000b431b47221 */ /* 0x000fe20000010000 */
[----:B------:R-:W-:-:S05]  /*3ed0*/  @P2 PRMT R49, RZ, 0x5410, R37 ;  /* 0x00005410ff312816 */ /* 0x000fca0000000025 */
[----:B------:R-:W-:-:S05]  /*3ee0*/  @P2 FADD.FTZ R180, R49, R180 ;  /* 0x000000b431b42221 */ /* 0x000fca0000010000 */
.L_x_1087:
[----:B------:R-:W-:-:S04]  /*3ef0*/  F2FP.BF16.PACK_AB R44, RZ, R180 ;  /* 0x000000b4ff2c723e */ /* 0x000fc800000010ff */
[----:B------:R-:W-:Y:S02]  /*3f00*/  PRMT R41, R44, 0x7610, R41 ;  /* 0x000076102c297816 */ /* 0x000fe40000000029 */
.L_x_1088:
[----:B------:R-:W-:Y:S01]  /*3f10*/  PRMT R181, RZ, 0x7610, R45 ;  /* 0x00007610ffb57816 */ /* 0x000fe2000000002d */
[----:B------:R-:W-:Y:S05]  /*3f20*/  @P3 BRA `(.L_x_1089) ;  /* 0x0000008000003947 */ /* 0x000fea0003800000 */
[----:B------:R-:W-:-:S04]  /*3f30*/  ISETP.NE.U32.AND P4, PT, RZ, c[0x0][0x180], PT ;  /* 0x00006000ff007a0c */ /* 0x000fc80003f85070 */
[----:B------:R-:W-:-:S13]  /*3f40*/  ISETP.NE.AND.EX P4, PT, RZ, c[0x0][0x184], PT, P4 ;  /* 0x00006100ff007a0c */ /* 0x000fda0003f85340 */
[----:B------:R-:W-:Y:S05]  /*3f50*/  @P4 BRA `(.L_x_1090) ;  /* 0x0000002000004947 */ /* 0x000fea0003800000 */
[----:B------:R-:W-:Y:S05]  /*3f60*/  @P0 BRA `(.L_x_1091) ;  /* 0x0000008000000947 */ /* 0x000fea0003800000 */
[----:B------:R-:W-:Y:S05]  /*3f70*/  BRA `(.L_x_1092) ;  /* 0x0000009000007947 */ /* 0x000fea0003800000 */
.L_x_1090:
[----:B-----5:R-:W-:-:S05]  /*3f80*/  PRMT R44, RZ, 0x7610, R37 ;  /* 0x00007610ff2c7816 */ /* 0x020fca0000000025 */
[----:B------:R-:W-:Y:S01]  /*3f90*/  FADD.FTZ R181, R44, R181 ;  /* 0x000000b52cb57221 */ /* 0x000fe20000010000 */
[----:B------:R-:W-:Y:S05]  /*3fa0*/  BRA `(.L_x_1091) ;  /* 0x0000004000007947 */ /* 0x000fea0003800000 */
.L_x_1089:
[----:B-----5:R-:W-:-:S05]  /*3fb0*/  PRMT R44, RZ, 0x7610, R33 ;  /* 0x00007610ff2c7816 */ /* 0x020fca0000000021 */
[----:B------:R-:W-:Y:S01]  /*3fc0*/  FADD.FTZ R181, R44, R181 ;  /* 0x000000b52cb57221 */ /* 0x000fe20000010000 */
[----:B------:R-:W-:-:S05]  /*3fd0*/  @P2 PRMT R44, RZ, 0x7610, R37 ;  /* 0x00007610ff2c2816 */ /* 0x000fca0000000025 */
[----:B------:R-:W-:-:S05]  /*3fe0*/  @P2 FADD.FTZ R181, R44, R181 ;  /* 0x000000b52cb52221 */ /* 0x000fca0000010000 */
.L_x_1091:
[----:B------:R-:W-:-:S04]  /*3ff0*/  F2FP.BF16.PACK_AB R44, RZ, R181 ;  /* 0x000000b5ff2c723e */ /* 0x000fc800000010ff */
[----:B------:R-:W-:Y:S02]  /*4000*/  PRMT R41, R41, 0x5410, R44 ;  /* 0x0000541029297816 */ /* 0x000fe4000000002c */
.L_x_1092:
[----:B------:R-:W-:Y:S01]  /*4010*/  PRMT R182, RZ, 0x5410, R46 ;  /* 0x00005410ffb67816 */ /* 0x000fe2000000002e */
[----:B------:R-:W-:Y:S05]  /*4020*/  @P3 BRA `(.L_x_1093) ;  /* 0x0000008000003947 */ /* 0x000fea0003800000 */
[----:B------:R-:W-:-:S04]  /*4030*/  ISETP.NE.U32.AND P4, PT, RZ, c[0x0][0x180], PT ;  /* 0x00006000ff007a0c */ /* 0x000fc80003f85070 */
[----:B------:R-:W-:-:S13]  /*4040*/  ISETP.NE.AND.EX P4, PT, RZ, c[0x0][0x184], PT, P4 ;  /* 0x00006100ff007a0c */ /* 0x000fda0003f85340 */
[----:B------:R-:W-:Y:S05]  /*4050*/  @P4 BRA `(.L_x_1094) ;  /* 0x0000002000004947 */ /* 0x000fea0003800000 */
[----:B------:R-:W-:Y:S05]  /*4060*/  @P0 BRA `(.L_x_1095) ;  /* 0x0000008000000947 */ /* 0x000fea0003800000 */
[----:B------:R-:W-:Y:S05]  /*4070*/  BRA `(.L_x_1096) ;  /* 0x0000009000007947 */ /* 0x000fea0003800000 */
.L_x_1094:
[----:B-----5:R-:W-:-:S05]  /*4080*/  PRMT R45, RZ, 0x5410, R38 ;  /* 0x00005410ff2d7816 */ /* 0x020fca0000000026 */
[----:B------:R-:W-:Y:S01]  /*4090*/  FADD.FTZ R182, R45, R182 ;  /* 0x000000b62db67221 */ /* 0x000fe20000010000 */
[----:B------:R-:W-:Y:S05]  /*40a0*/  BRA `(.L_x_1095) ;  /* 0x0000004000007947 */ /* 0x000fea0003800000 */
.L_x_1093:
[----:B-----5:R-:W-:-:S05]  /*40b0*/  PRMT R45, RZ, 0x5410, R34 ;  /* 0x00005410ff2d7816 */ /* 0x020fca0000000022 */
[----:B------:R-:W-:Y:S01]  /*40c0*/  FADD.FTZ R182, R45, R182 ;  /* 0x000000b62db67221 */ /* 0x000fe20000010000 */
[----:B------:R-:W-:-:S05]  /*40d0*/  @P2 PRMT R45, RZ, 0x5410, R38 ;  /* 0x00005410ff2d2816 */ /* 0x000fca0000000026 */
[----:B------:R-:W-:-:S05]  /*40e0*/  @P2 FADD.FTZ R182, R45, R182 ;  /* 0x000000b62db62221 */ /* 0x000fca0000010000 */
.L_x_1095:
[----:B------:R-:W-:-:S04]  /*40f0*/  F2FP.BF16.PACK_AB R44, RZ, R182 ;  /* 0x000000b6ff2c723e */ /* 0x000fc800000010ff */
[----:B------:R-:W-:Y:S02]  /*4100*/  PRMT R42, R44, 0x7610, R42 ;  /* 0x000076102c2a7816 */ /* 0x000fe4000000002a */
.L_x_1096:
[----:B------:R-:W-:Y:S01]  /*4110*/  PRMT R183, RZ, 0x7610, R46 ;  /* 0x00007610ffb77816 */ /* 0x000fe2000000002e */
[----:B------:R-:W-:Y:S05]  /*4120*/  @P3 BRA `(.L_x_1097) ;  /* 0x0000008000003947 */ /* 0x000fea0003800000 */
[----:B------:R-:W-:-:S04]  /*4130*/  ISETP.NE.U32.AND P4, PT, RZ, c[0x0][0x180], PT ;  /* 0x00006000ff007a0c */ /* 0x000fc80003f85070 */
[----:B------:R-:W-:-:S13]  /*4140*/  ISETP.NE.AND.EX P4, PT, RZ, c[0x0][0x184], PT, P4 ;  /* 0x00006100ff007a0c */ /* 0x000fda0003f85340 */
[----:B------:R-:W-:Y:S05]  /*4150*/  @P4 BRA `(.L_x_1098) ;  /* 0x0000002000004947 */ /* 0x000fea0003800000 */
[----:B------:R-:W-:Y:S05]  /*4160*/  @P0 BRA `(.L_x_1099) ;  /* 0x0000008000000947 */ /* 0x000fea0003800000 */
[----:B------:R-:W-:Y:S05]  /*4170*/  BRA `(.L_x_1100) ;  /* 0x0000009000007947 */ /* 0x000fea0003800000 */
.L_x_1098:
[----:B-----5:R-:W-:-:S05]  /*4180*/  PRMT R44, RZ, 0x7610, R38 ;  /* 0x00007610ff2c7816 */ /* 0x020fca0000000026 */
[----:B------:R-:W-:Y:S01]  /*4190*/  FADD.FTZ R183, R44, R183 ;  /* 0x000000b72cb77221 */ /* 0x000fe20000010000 */
[----:B------:R-:W-:Y:S05]  /*41a0*/  BRA `(.L_x_1099) ;  /* 0x0000004000007947 */ /* 0x000fea0003800000 */
.L_x_1097:
[----:B-----5:R-:W-:-:S05]  /*41b0*/  PRMT R44, RZ, 0x7610, R34 ;  /* 0x00007610ff2c7816 */ /* 0x020fca0000000022 */
[----:B------:R-:W-:Y:S01]  /*41c0*/  FADD.FTZ R183, R44, R183 ;  /* 0x000000b72cb77221 */ /* 0x000fe20000010000 */
[----:B------:R-:W-:-:S05]  /*41d0*/  @P2 PRMT R44, RZ, 0x7610, R38 ;  /* 0x00007610ff2c2816 */ /* 0x000fca0000000026 */
[----:B------:R-:W-:-:S05]  /*41e0*/  @P2 FADD.FTZ R183, R44, R183 ;  /* 0x000000b72cb72221 */ /* 0x000fca0000010000 */
.L_x_1099:
[----:B------:R-:W-:-:S04]  /*41f0*/  F2FP.BF16.PACK_AB R44, RZ, R183 ;  /* 0x000000b7ff2c723e */ /* 0x000fc800000010ff */
[----:B------:R-:W-:Y:S02]  /*4200*/  PRMT R42, R42, 0x5410, R44 ;  /* 0x000054102a2a7816 */ /* 0x000fe4000000002c */
.L_x_1100:
[----:B------:R-:W-:Y:S01]  /*4210*/  PRMT R184, RZ, 0x5410, R47 ;  /* 0x00005410ffb87816 */ /* 0x000fe2000000002f */
[----:B------:R-:W-:Y:S05]  /*4220*/  @P3 BRA `(.L_x_1101) ;  /* 0x0000008000003947 */ /* 0x000fea0003800000 */
[----:B------:R-:W-:-:S04]  /*4230*/  ISETP.NE.U32.AND P4, PT, RZ, c[0x0][0x180], PT ;  /* 0x00006000ff007a0c */ /* 0x000fc80003f85070 */
[----:B------:R-:W-:-:S13]  /*4240*/  ISETP.NE.AND.EX P4, PT, RZ, c[0x0][0x184], PT, P4 ;  /* 0x00006100ff007a0c */ /* 0x000fda0003f85340 */
[----:B------:R-:W-:Y:S05]  /*4250*/  @P4 BRA `(.L_x_1102) ;  /* 0x0000002000004947 */ /* 0x000fea0003800000 */
[----:B------:R-:W-:Y:S05]  /*4260*/  @P0 BRA `(.L_x_1103) ;  /* 0x0000008000000947 */ /* 0x000fea0003800000 */
[----:B------:R-:W-:Y:S05]  /*4270*/  BRA `(.L_x_1104) ;  /* 0x0000009000007947 */ /* 0x000fea0003800000 */
.L_x_1102:
[----:B-----5:R-:W-:-:S05]  /*4280*/  PRMT R45, RZ, 0x5410, R39 ;  /* 0x00005410ff2d7816 */ /* 0x020fca0000000027 */
[----:B------:R-:W-:Y:S01]  /*4290*/  FADD.FTZ R184, R45, R184 ;  /* 0x000000b82db87221 */ /* 0x000fe20000010000 */
[----:B------:R-:W-:Y:S05]  /*42a0*/  BRA `(.L_x_1103) ;  /* 0x0000004000007947 */ /* 0x000fea0003800000 */
.L_x_1101:
[----:B-----5:R-:W-:-:S05]  /*42b0*/  PRMT R45, RZ, 0x5410, R35 ;  /* 0x00005410ff2d7816 */ /* 0x020fca0000000023 */
[----:B------:R-:W-:Y:S01]  /*42c0*/  FADD.FTZ R184, R45, R184 ;  /* 0x000000b82db87221 */ /* 0x000fe20000010000 */
[----:B------:R-:W-:-:S05]  /*42d0*/  @P2 PRMT R45, RZ, 0x5410, R39 ;  /* 0x00005410ff2d2816 */ /* 0x000fca0000000027 */
[----:B------:R-:W-:-:S05]  /*42e0*/  @P2 FADD.FTZ R184, R45, R184 ;  /* 0x000000b82db82221 */ /* 0x000fca0000010000 */
.L_x_1103:
[----:B------:R-:W-:-:S04]  /*42f0*/  F2FP.BF16.PACK_AB R44, RZ, R184 ;  /* 0x000000b8ff2c723e */ /* 0x000fc800000010ff */
[----:B------:R-:W-:Y:S02]  /*4300*/  PRMT R43, R44, 0x7610, R43 ;  /* 0x000076102c2b7816 */ /* 0x000fe4000000002b */
.L_x_1104:
[----:B------:R-:W-:Y:S01]  /*4310*/  PRMT R185, RZ, 0x7610, R47 ;  /* 0x00007610ffb97816 */ /* 0x000fe2000000002f */
[----:B------:R-:W-:Y:S05]  /*4320*/  @P3 BRA `(.L_x_1105) ;  /* 0x0000008000003947 */ /* 0x000fea0003800000 */
[----:B------:R-:W-:-:S04]  /*4330*/  ISETP.NE.U32.AND P4, PT, RZ, c[0x0][0x180], PT ;  /* 0x00006000ff007a0c */ /* 0x000fc80003f85070 */
[----:B------:R-:W-:-:S13]  /*4340*/  ISETP.NE.AND.EX P4, PT, RZ, c[0x0][0x184], PT, P4 ;  /* 0x00006100ff007a0c */ /* 0x000fda0003f85340 */
[----:B------:R-:W-:Y:S05]  /*4350*/  @P4 BRA `(.L_x_1106) ;  /* 0x0000002000004947 */ /* 0x000fea0003800000 */
[----:B------:R-:W-:Y:S05]  /*4360*/  @P0 BRA `(.L_x_1107) ;  /* 0x0000008000000947 */ /* 0x000fea0003800000 */
[----:B------:R-:W-:Y:S05]  /*4370*/  BRA `(.L_x_1108) ;  /* 0x0000009000007947 */ /* 0x000fea0003800000 */
.L_x_1106:
[----:B-----5:R-:W-:-:S05]  /*4380*/  PRMT R44, RZ, 0x7610, R39 ;  /* 0x00007610ff2c7816 */ /* 0x020fca0000000027 */
[----:B------:R-:W-:Y:S01]  /*4390*/  FADD.FTZ R185, R44, R185 ;  /* 0x000000b92cb97221 */ /* 0x000fe20000010000 */
[----:B------:R-:W-:Y:S05]  /*43a0*/  BRA `(.L_x_1107) ;  /* 0x0000004000007947 */ /* 0x000fea0003800000 */
.L_x_1105:
[----:B-----5:R-:W-:-:S05]  /*43b0*/  PRMT R44, RZ, 0x7610, R35 ;  /* 0x00007610ff2c7816 */ /* 0x020fca0000000023 */
[----:B------:R-:W-:Y:S01]  /*43c0*/  FADD.FTZ R185, R44, R185 ;  /* 0x000000b92cb97221 */ /* 0x000fe20000010000 */
[----:B------:R-:W-:-:S05]  /*43d0*/  @P2 PRMT R44, RZ, 0x7610, R39 ;  /* 0x00007610ff2c2816 */ /* 0x000fca0000000027 */
[----:B------:R-:W-:-:S05]  /*43e0*/  @P2 FADD.FTZ R185, R44, R185 ;  /* 0x000000b92cb92221 */ /* 0x000fca0000010000 */
.L_x_1107:
[----:B------:R-:W-:-:S04]  /*43f0*/  F2FP.BF16.PACK_AB R44, RZ, R185 ;  /* 0x000000b9ff2c723e */ /* 0x000fc800000010ff */
[----:B------:R-:W-:Y:S02]  /*4400*/  PRMT R43, R43, 0x5410, R44 ;  /* 0x000054102b2b7816 */ /* 0x000fe4000000002c */
.L_x_1108:
        /* <DEDUP_REMOVED lines=8> */
[----:B------:R2:W5:Y:S02]  /*4490*/  @P1 LDG.E.128 R32, [R48.64] ;  /* 0x0000000430201981 */ /* 0x000564000c1e1d00 */
[----:B--2---:R-:W-:Y:S01]  /*44a0*/  PRMT R48, RZ, 0x5410, R44 ;  /* 0x00005410ff307816 */ /* 0x004fe2000000002c */
[----:B------:R-:W-:Y:S05]  /*44b0*/  @P3 BRA `(.L_x_1109) ;  /* 0x0000008000003947 */ /* 0x000fea0003800000 */
[----:B0-----:R-:W-:-:S04]  /*44c0*/  ISETP.NE.U32.AND P1, PT, RZ, c[0x0][0x180], PT ;  /* 0x00006000ff007a0c */ /* 0x001fc80003f25070 */
[----:B------:R-:W-:-:S13]  /*44d0*/  ISETP.NE.AND.EX P1, PT, RZ, c[0x0][0x184], PT, P1 ;  /* 0x00006100ff007a0c */ /* 0x000fda0003f25310 */
[----:B------:R-:W-:Y:S05]  /*44e0*/  @P1 BRA `(.L_x_1110) ;  /* 0x0000002000001947 */ /* 0x000fea0003800000 */
[----:B------:R-:W-:Y:S05]  /*44f0*/  @P0 BRA `(.L_x_1111) ;  /* 0x0000008000000947 */ /* 0x000fea0003800000 */
[----:B------:R-:W-:Y:S05]  /*4500*/  BRA `(.L_x_1112) ;  /* 0x0000009000007947 */ /* 0x000fea0003800000 */
.L_x_1110:
[----:B-----5:R-:W-:-:S05]  /*4510*/  PRMT R49, RZ, 0x5410, R36 ;  /* 0x00005410ff317816 */ /* 0x020fca0000000024 */
[----:B------:R-:W-:Y:S01]  /*4520*/  FADD.FTZ R48, R49, R48 ;  /* 0x0000003031307221 */ /* 0x000fe20000010000 */
[----:B------:R-:W-:Y:S05]  /*4530*/  BRA `(.L_x_1111) ;  /* 0x0000004000007947 */ /* 0x000fea0003800000 */
.L_x_1109:
[----:B0----5:R-:W-:-:S05]  /*4540*/  PRMT R49, RZ, 0x5410, R32 ;  /* 0x00005410ff317816 */ /* 0x021fca0000000020 */
[----:B------:R-:W-:Y:S01]  /*4550*/  FADD.FTZ R48, R49, R48 ;  /* 0x0000003031307221 */ /* 0x000fe20000010000 */
[----:B------:R-:W-:-:S05]  /*4560*/  @P2 PRMT R49, RZ, 0x5410, R36 ;  /* 0x00005410ff312816 */ /* 0x000fca0000000024 */
[----:B------:R-:W-:-:S05]  /*4570*/  @P2 FADD.FTZ R48, R49, R48 ;  /* 0x0000003031302221 */ /* 0x000fca0000010000 */
.L_x_1111:
[----:B------:R-:W-:-:S04]  /*4580*/  F2FP.BF16.PACK_AB R49, RZ, R48 ;  /* 0x00000030ff31723e */ /* 0x000fc800000010ff */
[----:B------:R-:W-:Y:S02]  /*4590*/  PRMT R40, R49, 0x7610, R40 ;  /* 0x0000761031287816 */ /* 0x000fe40000000028 */
.L_x_1112:
[----:B------:R-:W-:Y:S01]  /*45a0*/  PRMT R49, RZ, 0x7610, R44 ;  /* 0x00007610ff317816 */ /* 0x000fe2000000002c */
[----:B------:R-:W-:Y:S05]  /*45b0*/  @P3 BRA `(.L_x_1113) ;  /* 0x0000008000003947 */ /* 0x000fea0003800000 */
[----:B------:R-:W-:-:S04]  /*45c0*/  ISETP.NE.U32.AND P1, PT, RZ, c[0x0][0x180], PT ;  /* 0x00006000ff007a0c */ /* 0x000fc80003f25070 */
[----:B------:R-:W-:-:S13]  /*45d0*/  ISETP.NE.AND.EX P1, PT, RZ, c[0x0][0x184], PT, P1 ;  /* 0x00006100ff007a0c */ /* 0x000fda0003f25310 */
[----:B------:R-:W-:Y:S05]  /*45e0*/  @P1 BRA `(.L_x_1114) ;  /* 0x0000002000001947 */ /* 0x000fea0003800000 */
[----:B------:R-:W-:Y:S05]  /*45f0*/  @P0 BRA `(.L_x_1115) ;  /* 0x0000008000000947 */ /* 0x000fea0003800000 */
[----:B------:R-:W-:Y:S05]  /*4600*/  BRA `(.L_x_1116) ;  /* 0x0000009000007947 */ /* 0x000fea0003800000 */
.L_x_1114:
[----:B-----5:R-:W-:-:S05]  /*4610*/  PRMT R44, RZ, 0x7610, R36 ;  /* 0x00007610ff2c7816 */ /* 0x020fca0000000024 */
[----:B------:R-:W-:Y:S01]  /*4620*/  FADD.FTZ R49, R44, R49 ;  /* 0x000000312c317221 */ /* 0x000fe20000010000 */
[----:B------:R-:W-:Y:S05]  /*4630*/  BRA `(.L_x_1115) ;  /* 0x0000004000007947 */ /* 0x000fea0003800000 */
.L_x_1113:
[----:B-----5:R-:W-:-:S05]  /*4640*/  PRMT R44, RZ, 0x7610, R32 ;  /* 0x00007610ff2c7816 */ /* 0x020fca0000000020 */
[----:B------:R-:W-:Y:S01]  /*4650*/  FADD.FTZ R49, R44, R49 ;  /* 0x000000312c317221 */ /* 0x000fe20000010000 */
[----:B------:R-:W-:-:S05]  /*4660*/  @P2 PRMT R44, RZ, 0x7610, R36 ;  /* 0x00007610ff2c2816 */ /* 0x000fca0000000024 */
[----:B------:R-:W-:-:S05]  /*4670*/  @P2 FADD.FTZ R49, R44, R49 ;  /* 0x000000312c312221 */ /* 0x000fca0000010000 */
.L_x_1115:
[----:B------:R-:W-:-:S04]  /*4680*/  F2FP.BF16.PACK_AB R44, RZ, R49 ;  /* 0x00000031ff2c723e */ /* 0x000fc800000010ff */
[----:B------:R-:W-:Y:S02]  /*4690*/  PRMT R40, R40, 0x5410, R44 ;  /* 0x0000541028287816 */ /* 0x000fe4000000002c */
.L_x_1116:
[----:B------:R-:W-:Y:S01]  /*46a0*/  PRMT R50, RZ, 0x5410, R45 ;  /* 0x00005410ff327816 */ /* 0x000fe2000000002d */
[----:B------:R-:W-:Y:S05]  /*46b0*/  @P3 BRA `(.L_x_1117) ;  /* 0x0000008000003947 */ /* 0x000fea0003800000 */
[----:B------:R-:W-:-:S04]  /*46c0*/  ISETP.NE.U32.AND P1, PT, RZ, c[0x0][0x180], PT ;  /* 0x00006000ff007a0c */ /* 0x000fc80003f25070 */
[----:B------:R-:W-:-:S13]  /*46d0*/  ISETP.NE.AND.EX P1, PT, RZ, c[0x0][0x184], PT, P1 ;  /* 0x00006100ff007a0c */ /* 0x000fda0003f25310 */
[----:B------:R-:W-:Y:S05]  /*46e0*/  @P1 BRA `(.L_x_1118) ;  /* 0x0000002000001947 */ /* 0x000fea0003800000 */
[----:B------:R-:W-:Y:S05]  /*46f0*/  @P0 BRA `(.L_x_1119) ;  /* 0x0000008000000947 */ /* 0x000fea0003800000 */
[----:B------:R-:W-:Y:S05]  /*4700*/  BRA `(.L_x_1120) ;  /* 0x0000009000007947 */ /* 0x000fea0003800000 */
.L_x_1118:
[----:B-----5:R-:W-:-:S05]  /*4710*/  PRMT R51, RZ, 0x5410, R37 ;  /* 0x00005410ff337816 */ /* 0x020fca0000000025 */
[----:B------:R-:W-:Y:S01]  /*4720*/  FADD.FTZ R50, R51, R50 ;  /* 0x0000003233327221 */ /* 0x000fe20000010000 */
[----:B------:R-:W-:Y:S05]  /*4730*/  BRA `(.L_x_1119) ;  /* 0x0000004000007947 */ /* 0x000fea0003800000 */
.L_x_1117:
[----:B-----5:R-:W-:-:S05]  /*4740*/  PRMT R51, RZ, 0x5410, R33 ;  /* 0x00005410ff337816 */ /* 0x020fca0000000021 */
[----:B------:R-:W-:Y:S01]  /*4750*/  FADD.FTZ R50, R51, R50 ;  /* 0x0000003233327221 */ /* 0x000fe20000010000 */
[----:B------:R-:W-:-:S05]  /*4760*/  @P2 PRMT R51, RZ, 0x5410, R37 ;  /* 0x00005410ff332816 */ /* 0x000fca0000000025 */
[----:B------:R-:W-:-:S05]  /*4770*/  @P2 FADD.FTZ R50, R51, R50 ;  /* 0x0000003233322221 */ /* 0x000fca0000010000 */
.L_x_1119:
[----:B------:R-:W-:-:S04]  /*4780*/  F2FP.BF16.PACK_AB R44, RZ, R50 ;  /* 0x00000032ff2c723e */ /* 0x000fc800000010ff */
[----:B------:R-:W-:Y:S02]  /*4790*/  PRMT R41, R44, 0x7610, R41 ;  /* 0x000076102c297816 */ /* 0x000fe40000000029 */
.L_x_1120:
[----:B------:R-:W-:Y:S01]  /*47a0*/  PRMT R51, RZ, 0x7610, R45 ;  /* 0x00007610ff337816 */ /* 0x000fe2000000002d */
[----:B------:R-:W-:Y:S05]  /*47b0*/  @P3 BRA `(.L_x_1121) ;  /* 0x0000008000003947 */ /* 0x000fea0003800000 */
[----:B------:R-:W-:-:S04]  /*47c0*/  ISETP.NE.U32.AND P1, PT, RZ, c[0x0][0x180], PT ;  /* 0x00006000ff007a0c */ /* 0x000fc80003f25070 */
[----:B------:R-:W-:-:S13]  /*47d0*/  ISETP.NE.AND.EX P1, PT, RZ, c[0x0][0x184], PT, P1 ;  /* 0x00006100ff007a0c */ /* 0x000fda0003f25310 */
[----:B------:R-:W-:Y:S05]  /*47e0*/  @P1 BRA `(.L_x_1122) ;  /* 0x0000002000001947 */ /* 0x000fea0003800000 */
[----:B------:R-:W-:Y:S05]  /*47f0*/  @P0 BRA `(.L_x_1123) ;  /* 0x0000008000000947 */ /* 0x000fea0003800000 */
[----:B------:R-:W-:Y:S05]  /*4800*/  BRA `(.L_x_1124) ;  /* 0x0000009000007947 */ /* 0x000fea0003800000 */
.L_x_1122:
[----:B-----5:R-:W-:-:S05]  /*4810*/  PRMT R44, RZ, 0x7610, R37 ;  /* 0x00007610ff2c7816 */ /* 0x020fca0000000025 */
[----:B------:R-:W-:Y:S01]  /*4820*/  FADD.FTZ R51, R44, R51 ;  /* 0x000000332c337221 */ /* 0x000fe20000010000 */
[----:B------:R-:W-:Y:S05]  /*4830*/  BRA `(.L_x_1123) ;  /* 0x0000004000007947 */ /* 0x000fea0003800000 */
.L_x_1121:
[----:B-----5:R-:W-:-:S05]  /*4840*/  PRMT R44, RZ, 0x7610, R33 ;  /* 0x00007610ff2c7816 */ /* 0x020fca0000000021 */
[----:B------:R-:W-:Y:S01]  /*4850*/  FADD.FTZ R51, R44, R51 ;  /* 0x000000332c337221 */ /* 0x000fe20000010000 */
[----:B------:R-:W-:-:S05]  /*4860*/  @P2 PRMT R44, RZ, 0x7610, R37 ;  /* 0x00007610ff2c2816 */ /* 0x000fca0000000025 */
[----:B------:R-:W-:-:S05]  /*4870*/  @P2 FADD.FTZ R51, R44, R51 ;  /* 0x000000332c332221 */ /* 0x000fca0000010000 */
.L_x_1123:
[----:B------:R-:W-:-:S04]  /*4880*/  F2FP.BF16.PACK_AB R44, RZ, R51 ;  /* 0x00000033ff2c723e */ /* 0x000fc800000010ff */
[----:B------:R-:W-:Y:S02]  /*4890*/  PRMT R41, R41, 0x5410, R44 ;  /* 0x0000541029297816 */ /* 0x000fe4000000002c */
.L_x_1124:
[----:B------:R-:W-:Y:S01]  /*48a0*/  PRMT R52, RZ, 0x5410, R46 ;  /* 0x00005410ff347816 */ /* 0x000fe2000000002e */
[----:B------:R-:W-:Y:S05]  /*48b0*/  @P3 BRA `(.L_x_1125) ;  /* 0x0000008000003947 */ /* 0x000fea0003800000 */
[----:B------:R-:W-:-:S04]  /*48c0*/  ISETP.NE.U32.AND P1, PT, RZ, c[0x0][0x180], PT ;  /* 0x00006000ff007a0c */ /* 0x000fc80003f25070 */
[----:B------:R-:W-:-:S13]  /*48d0*/  ISETP.NE.AND.EX P1, PT, RZ, c[0x0][0x184], PT, P1 ;  /* 0x00006100ff007a0c */ /* 0x000fda0003f25310 */
[----:B------:R-:W-:Y:S05]  /*48e0*/  @P1 BRA `(.L_x_1126) ;  /* 0x0000002000001947 */ /* 0x000fea0003800000 */
[----:B------:R-:W-:Y:S05]  /*48f0*/  @P0 BRA `(.L_x_1127) ;  /* 0x0000008000000947 */ /* 0x000fea0003800000 */
[----:B------:R-:W-:Y:S05]  /*4900*/  BRA `(.L_x_1128) ;  /* 0x0000009000007947 */ /* 0x000fea0003800000 */
.L_x_1126:
[----:B-----5:R-:W-:-:S05]  /*4910*/  PRMT R45, RZ, 0x5410, R38 ;  /* 0x00005410ff2d7816 */ /* 0x020fca0000000026 */
[----:B------:R-:W-:Y:S01]  /*4920*/  FADD.FTZ R52, R45, R52 ;  /* 0x000000342d347221 */ /* 0x000fe20000010000 */
[----:B------:R-:W-:Y:S05]  /*4930*/  BRA `(.L_x_1127) ;  /* 0x0000004000007947 */ /* 0x000fea0003800000 */
.L_x_1125:
[----:B-----5:R-:W-:-:S05]  /*4940*/  PRMT R45, RZ, 0x5410, R34 ;  /* 0x00005410ff2d7816 */ /* 0x020fca0000000022 */
[----:B------:R-:W-:Y:S01]  /*4950*/  FADD.FTZ R52, R45, R52 ;  /* 0x000000342d347221 */ /* 0x000fe20000010000 */
[----:B------:R-:W-:-:S05]  /*4960*/  @P2 PRMT R45, RZ, 0x5410, R38 ;  /* 0x00005410ff2d2816 */ /* 0x000fca0000000026 */
[----:B------:R-:W-:-:S05]  /*4970*/  @P2 FADD.FTZ R52, R45, R52 ;  /* 0x000000342d342221 */ /* 0x000fca0000010000 */
.L_x_1127:
[----:B------:R-:W-:-:S04]  /*4980*/  F2FP.BF16.PACK_AB R44, RZ, R52 ;  /* 0x00000034ff2c723e */ /* 0x000fc800000010ff */
[----:B------:R-:W-:Y:S02]  /*4990*/  PRMT R42, R44, 0x7610, R42 ;  /* 0x000076102c2a7816 */ /* 0x000fe4000000002a */
.L_x_1128:
[----:B------:R-:W-:Y:S01]  /*49a0*/  PRMT R53, RZ, 0x7610, R46 ;  /* 0x00007610ff357816 */ /* 0x000fe2000000002e */
[----:B------:R-:W-:Y:S05]  /*49b0*/  @P3 BRA `(.L_x_1129) ;  /* 0x0000008000003947 */ /* 0x000fea0003800000 */
[----:B------:R-:W-:-:S04]  /*49c0*/  ISETP.NE.U32.AND P1, PT, RZ, c[0x0][0x180], PT ;  /* 0x00006000ff007a0c */ /* 0x000fc80003f25070 */
[----:B------:R-:W-:-:S13]  /*49d0*/  ISETP.NE.AND.EX P1, PT, RZ, c[0x0][0x184], PT, P1 ;  /* 0x00006100ff007a0c */ /* 0x000fda0003f25310 */
[----:B------:R-:W-:Y:S05]  /*49e0*/  @P1 BRA `(.L_x_1130) ;  /* 0x0000002000001947 */ /* 0x000fea0003800000 */
[----:B------:R-:W-:Y:S05]  /*49f0*/  @P0 BRA `(.L_x_1131) ;  /* 0x0000008000000947 */ /* 0x000fea0003800000 */
[----:B------:R-:W-:Y:S05]  /*4a00*/  BRA `(.L_x_1132) ;  /* 0x0000009000007947 */ /* 0x000fea0003800000 */
.L_x_1130:
[----:B-----5:R-:W-:-:S05]  /*4a10*/  PRMT R44, RZ, 0x7610, R38 ;  /* 0x00007610ff2c7816 */ /* 0x020fca0000000026 */
[----:B------:R-:W-:Y:S01]  /*4a20*/  FADD.FTZ R53, R44, R53 ;  /* 0x000000352c357221 */ /* 0x000fe20000010000 */
[----:B------:R-:W-:Y:S05]  /*4a30*/  BRA `(.L_x_1131) ;  /* 0x0000004000007947 */ /* 0x000fea0003800000 */
.L_x_1129:
[----:B-----5:R-:W-:-:S05]  /*4a40*/  PRMT R44, RZ, 0x7610, R34 ;  /* 0x00007610ff2c7816 */ /* 0x020fca0000000022 */
[----:B------:R-:W-:Y:S01]  /*4a50*/  FADD.FTZ R53, R44, R53 ;  /* 0x000000352c357221 */ /* 0x000fe20000010000 */
[----:B------:R-:W-:-:S05]  /*4a60*/  @P2 PRMT R44, RZ, 0x7610, R38 ;  /* 0x00007610ff2c2816 */ /* 0x000fca0000000026 */
[----:B------:R-:W-:-:S05]  /*4a70*/  @P2 FADD.FTZ R53, R44, R53 ;  /* 0x000000352c352221 */ /* 0x000fca0000010000 */
.L_x_1131:
[----:B------:R-:W-:-:S04]  /*4a80*/  F2FP.BF16.PACK_AB R44, RZ, R53 ;  /* 0x00000035ff2c723e */ /* 0x000fc800000010ff */
[----:B------:R-:W-:Y:S02]  /*4a90*/  PRMT R42, R42, 0x5410, R44 ;  /* 0x000054102a2a7816 */ /* 0x000fe4000000002c */
.L_x_1132:
[----:B------:R-:W-:Y:S01]  /*4aa0*/  PRMT R186, RZ, 0x5410, R47 ;  /* 0x00005410ffba7816 */ /* 0x000fe2000000002f */
[----:B------:R-:W-:Y:S05]  /*4ab0*/  @P3 BRA `(.L_x_1133) ;  /* 0x0000008000003947 */ /* 0x000fea0003800000 */
[----:B------:R-:W-:-:S04]  /*4ac0*/  ISETP.NE.U32.AND P1, PT, RZ, c[0x0][0x180], PT ;  /* 0x00006000ff007a0c */ /* 0x000fc80003f25070 */
[----:B------:R-:W-:-:S13]  /*4ad0*/  ISETP.NE.AND.EX P1, PT, RZ, c[0x0][0x184], PT, P1 ;  /* 0x00006100ff007a0c */ /* 0x000fda0003f25310 */
[----:B------:R-:W-:Y:S05]  /*4ae0*/  @P1 BRA `(.L_x_1134) ;  /* 0x0000002000001947 */ /* 0x000fea0003800000 */
[----:B------:R-:W-:Y:S05]  /*4af0*/  @P0 BRA `(.L_x_1135) ;  /* 0x0000008000000947 */ /* 0x000fea0003800000 */
[----:B------:R-:W-:Y:S05]  /*4b00*/  BRA `(.L_x_1136) ;  /* 0x0000009000007947 */ /* 0x000fea0003800000 */
.L_x_1134:
[----:B-----5:R-:W-:-:S05]  /*4b10*/  PRMT R45, RZ, 0x5410, R39 ;  /* 0x00005410ff2d7816 */ /* 0x020fca0000000027 */
[----:B------:R-:W-:Y:S01]  /*4b20*/  FADD.FTZ R186, R45, R186 ;  /* 0x000000ba2dba7221 */ /* 0x000fe20000010000 */
[----:B------:R-:W-:Y:S05]  /*4b30*/  BRA `(.L_x_1135) ;  /* 0x0000004000007947 */ /* 0x000fea0003800000 */
.L_x_1133:
[----:B-----5:R-:W-:-:S05]  /*4b40*/  PRMT R45, RZ, 0x5410, R35 ;  /* 0x00005410ff2d7816 */ /* 0x020fca0000000023 */
[----:B------:R-:W-:Y:S01]  /*4b50*/  FADD.FTZ R186, R45, R186 ;  /* 0x000000ba2dba7221 */ /* 0x000fe20000010000 */
[----:B------:R-:W-:-:S05]  /*4b60*/  @P2 PRMT R45, RZ, 0x5410, R39 ;  /* 0x00005410ff2d2816 */ /* 0x000fca0000000027 */
[----:B------:R-:W-:-:S05]  /*4b70*/  @P2 FADD.FTZ R186, R45, R186 ;  /* 0x000000ba2dba2221 */ /* 0x000fca0000010000 */
.L_x_1135:
[----:B------:R-:W-:-:S04]  /*4b80*/  F2FP.BF16.PACK_AB R44, RZ, R186 ;  /* 0x000000baff2c723e */ /* 0x000fc800000010ff */
[----:B------:R-:W-:Y:S02]  /*4b90*/  PRMT R43, R44, 0x7610, R43 ;  /* 0x000076102c2b7816 */ /* 0x000fe4000000002b */
.L_x_1136:
[----:B------:R-:W-:Y:S01]  /*4ba0*/  PRMT R187, RZ, 0x7610, R47 ;  /* 0x00007610ffbb7816 */ /* 0x000fe2000000002f */
[----:B------:R-:W-:Y:S05]  /*4bb0*/  @P3 BRA `(.L_x_1137) ;  /* 0x0000008000003947 */ /* 0x000fea0003800000 */
[----:B------:R-:W-:-:S04]  /*4bc0*/  ISETP.NE.U32.AND P1, PT, RZ, c[0x0][0x180], PT ;  /* 0x00006000ff007a0c */ /* 0x000fc80003f25070 */
[----:B------:R-:W-:-:S13]  /*4bd0*/  ISETP.NE.AND.EX P1, PT, RZ, c[0x0][0x184], PT, P1 ;  /* 0x00006100ff007a0c */ /* 0x000fda0003f25310 */
[----:B------:R-:W-:Y:S05]  /*4be0*/  @P1 BRA `(.L_x_1138) ;  /* 0x0000002000001947 */ /* 0x000fea0003800000 */
[----:B------:R-:W-:Y:S05]  /*4bf0*/  @P0 BRA `(.L_x_1139) ;  /* 0x0000008000000947 */ /* 0x000fea0003800000 */
[----:B------:R-:W-:Y:S05]  /*4c00*/  BRA `(.L_x_1140) ;  /* 0x0000009000007947 */ /* 0x000fea0003800000 */
.L_x_1138:
[----:B-----5:R-:W-:-:S05]  /*4c10*/  PRMT R44, RZ, 0x7610, R39 ;  /* 0x00007610ff2c7816 */ /* 0x020fca0000000027 */
[----:B------:R-:W-:Y:S01]  /*4c20*/  FADD.FTZ R187, R44, R187 ;  /* 0x000000bb2cbb7221 */ /* 0x000fe20000010000 */
[----:B------:R-:W-:Y:S05]  /*4c30*/  BRA `(.L_x_1139) ;  /* 0x0000004000007947 */ /* 0x000fea0003800000 */
.L_x_1137:
[----:B-----5:R-:W-:-:S05]  /*4c40*/  PRMT R44, RZ, 0x7610, R35 ;  /* 0x00007610ff2c7816 */ /* 0x020fca0000000023 */
[----:B------:R-:W-:Y:S01]  /*4c50*/  FADD.FTZ R187, R44, R187 ;  /* 0x000000bb2cbb7221 */ /* 0x000fe20000010000 */
[----:B------:R-:W-:-:S05]  /*4c60*/  @P2 PRMT R44, RZ, 0x7610, R39 ;  /* 0x00007610ff2c2816 */ /* 0x000fca0000000027 */
[----:B------:R-:W-:-:S05]  /*4c70*/  @P2 FADD.FTZ R187, R44, R187 ;  /* 0x000000bb2cbb2221 */ /* 0x000fca0000010000 */
.L_x_1139:
[----:B------:R-:W-:-:S04]  /*4c80*/  F2FP.BF16.PACK_AB R44, RZ, R187 ;  /* 0x000000bbff2c723e */ /* 0x000fc800000010ff */
[----:B------:R-:W-:Y:S02]  /*4c90*/  PRMT R43, R43, 0x5410, R44 ;  /* 0x000054102b2b7816 */ /* 0x000fe4000000002c */
.L_x_1140:
[----:B------:R-:W-:Y:S01]  /*4ca0*/  FADD.FTZ R45, RZ, R54 ;  /* 0x00000036ff2d7221 */ /* 0x000fe20000010000 */
[----:B------:R-:W-:-:S03]  /*4cb0*/  ISETP.NE.AND P2, PT, R142, RZ, PT ;  /* 0x000000ff8e00720c */ /* 0x000fc60003f45270 */
        /* <DEDUP_REMOVED lines=56> */
[----:B------:R-:W-:Y:S02]  /*5040*/  FADD.FTZ R47, R44, R49 ;  /* 0x000000312c2f7221 */ /* 0x000fe40000010000 */
[----:B------:R-:W-:-:S04]  /*5050*/  @P0 IMAD.WIDE.U32 R44, R140, R144, c[0x0][0x188] ;  /* 0x000062008c2c0625 */ /* 0x000fc800078e0090 */
[----:B------:R-:W-:Y:S01]  /*5060*/  FADD.FTZ R46, R47, R50 ;  /* 0x000000322f2e7221 */ /* 0x000fe20000010000 */
[----:B------:R0:W-:Y:S03]  /*5070*/  @P0 STG.E.128 [R44.64], R40 ;  /* 0x000000282c000986 */ /* 0x0001e6000c101d04 */
[----:B------:R-:W-:-:S04]  /*5080*/  FADD.FTZ R47, R46, R51 ;  /* 0x000000332e2f7221 */ /* 0x000fc80000010000 */
[----:B------:R-:W-:-:S04]  /*5090*/  FADD.FTZ R46, R47, R52 ;  /* 0x000000342f2e7221 */ /* 0x000fc80000010000 */
[----:B------:R-:W-:-:S04]  /*50a0*/  FADD.FTZ R47, R46, R53 ;  /* 0x000000352e2f7221 */ /* 0x000fc80000010000 */
[----:B------:R-:W-:-:S04]  /*50b0*/  FADD.FTZ R46, R47, R186 ;  /* 0x000000ba2f2e7221 */ /* 0x000fc80000010000 */
[----:B------:R-:W-:Y:S01]  /*50c0*/  FADD.FTZ R189, R46, R187 ;  /* 0x000000bb2ebd7221 */ /* 0x000fe20000010000 */
[----:B------:R-:W-:Y:S05]  /*50d0*/  BRA.DIV ~URZ, `(.L_x_1141) ;  /* 0x00001da27f007947 */ /* 0x000fea000b800000 */
[----:B0-----:R0:W1:Y:S02]  /*50e0*/  SHFL.BFLY PT, R44, R189, 0x1, 0x1f ;  /* 0x0c201f00bd2c7f89 */ /* 0x00106400000e0000 */
.L_x_1145:
        /* <DEDUP_REMOVED lines=12> */
[C---:B------:R-:W-:Y:S02]  /*51b0*/  FADD.FTZ R142, -R144.reuse, R56 ;  /* 0x00000038908e7221 */ /* 0x040fe40000010100 */
[----:B------:R-:W-:Y:S02]  /*51c0*/  FFMA.FTZ R47, R47, R47, RZ ;  /* 0x0000002f2f2f7223 */ /* 0x000fe400000100ff */
[----:B------:R-:W-:Y:S02]  /*51d0*/  FADD.FTZ R188, -R144, R55 ;  /* 0x0000003790bc7221 */ /* 0x000fe40000010100 */
[----:B------:R-:W-:Y:S02]  /*51e0*/  FFMA.FTZ R47, R142, R142, R47 ;  /* 0x0000008e8e2f7223 */ /* 0x000fe4000001002f */
[----:B------:R-:W-:-:S02]  /*51f0*/  FADD.FTZ R44, -R144, R58 ;  /* 0x0000003a902c7221 */ /* 0x000fc40000010100 */
[----:B------:R-:W-:Y:S02]  /*5200*/  FFMA.FTZ R47, R188, R188, R47 ;  /* 0x000000bcbc2f7223 */ /* 0x000fe4000001002f */
[----:B------:R-:W-:Y:S02]  /*5210*/  FADD.FTZ R142, -R144, R57 ;  /* 0x00000039908e7221 */ /* 0x000fe40000010100 */
[----:B------:R-:W-:Y:S02]  /*5220*/  FFMA.FTZ R47, R44, R44, R47 ;  /* 0x0000002c2c2f7223 */ /* 0x000fe4000001002f */
        /* <DEDUP_REMOVED lines=117> */
[----:B------:R-:W-:-:S04]  /*5980*/  FFMA.FTZ R47, R46, R46, R47 ;  /* 0x0000002e2e2f7223 */ /* 0x000fc8000001002f */
        /* <DEDUP_REMOVED lines=10> */
.L_x_1146:
[----:B------:R-:W-:Y:S01]  /*5a30*/  FMUL.FTZ R46, R144, R144 ;  /* 0x00000090902e7220 */ /* 0x000fe20000410000 */
[----:B------:R-:W-:Y:S01]  /*5a40*/  ISETP.NE.AND P1, PT, RZ, UR6, PT ;  /* 0x00000006ff007c0c */ /* 0x000fe2000bf25270 */
[----:B01----:R-:W-:Y:S01]  /*5a50*/  FADD.FTZ R189, R188, R189 ;  /* 0x000000bdbcbd7221 */ /* 0x003fe20000010000 */
[----:B------:R-:W-:Y:S02]  /*5a60*/  MOV R190, c[0x0][0x1e0] ;  /* 0x0000780000be7a02 */ /* 0x000fe40000000f00 */
[----:B------:R-:W-:Y:S02]  /*5a70*/  FSEL R47, R46, RZ, P1 ;  /* 0x000000ff2e2f7208 */ /* 0x000fe40000800000 */
[----:B------:R-:W-:Y:S01]  /*5a80*/  FSEL R188, R144, RZ, !P1 ;  /* 0x000000ff90bc7208 */ /* 0x000fe20004800000 */
[----:B------:R-:W-:Y:S01]  /*5a90*/  FFMA.FTZ R46, R189, R190, c[0x0][0x228] ;  /* 0x00008a00bd2e7623 */ /* 0x000fe200000100be */
[----:B------:R-:W-:-:S03]  /*5aa0*/  MOV R142, 0x4 ;  /* 0x00000004008e7802 */ /* 0x000fc60000000f00 */
[----:B------:R-:W-:Y:S02]  /*5ab0*/  FADD.FTZ R189, R46, R47 ;  /* 0x0000002f2ebd7221 */ /* 0x000fe40000010000 */
[C---:B------:R-:W-:Y:S02]  /*5ac0*/  FADD.FTZ R210, -R188.reuse, R149 ;  /* 0x00000095bcd27221 */ /* 0x040fe40000010100 */
[----:B------:R0:W1:Y:S01]  /*5ad0*/  MUFU.RSQ R149, R189 ;  /* 0x000000bd00957308 */ /* 0x0000620000001400 */
[C---:B------:R-:W-:Y:S02]  /*5ae0*/  FADD.FTZ R190, -R188.reuse, R55 ;  /* 0x00000037bcbe7221 */ /* 0x040fe40000010100 */
[C---:B------:R-:W-:Y:S02]  /*5af0*/  FADD.FTZ R55, -R188.reuse, R178 ;  /* 0x000000b2bc377221 */ /* 0x040fe40000010100 */
[C---:B------:R-:W-:Y:S02]  /*5b00*/  FADD.FTZ R182, -R188.reuse, R182 ;  /* 0x000000b6bcb67221 */ /* 0x040fe40000010100 */
[----:B------:R-:W-:-:S02]  /*5b10*/  FADD.FTZ R198, -R188, R138 ;  /* 0x0000008abcc67221 */ /* 0x000fc40000010100 */
[C---:B0-----:R-:W-:Y:S02]  /*5b20*/  FADD.FTZ R189, -R188.reuse, R51 ;  /* 0x00000033bcbd7221 */ /* 0x041fe40000010100 */
[----:B------:R-:W-:Y:S02]  /*5b30*/  FADD.FTZ R232, -R188, R164 ;  /* 0x000000a4bce87221 */ /* 0x000fe40000010100 */
[----:B------:R-:W-:-:S04]  /*5b40*/  @!P2 IMAD.WIDE R44, R123, R142, c[0x0][0x1a0] ;  /* 0x000068007b2ca625 */ /* 0x000fc800078e028e */
[C---:B-1----:R-:W-:Y:S01]  /*5b50*/  FMUL.FTZ R51, R149.reuse, R55 ;  /* 0x0000003795337220 */ /* 0x042fe20000410000 */
[----:B------:R0:W-:Y:S01]  /*5b60*/  @!P2 STG.E [R44.64], R144 ;  /* 0x000000902c00a986 */ /* 0x0001e2000c101904 */
[C---:B------:R-:W-:Y:S01]  /*5b70*/  FMUL.FTZ R55, R149.reuse, R182 ;  /* 0x000000b695377220 */ /* 0x040fe20000410000 */
[--C-:B------:R-:W-:Y:S01]  /*5b80*/  PRMT R182, RZ, 0x5410, R30.reuse ;  /* 0x00005410ffb67816 */ /* 0x100fe2000000001e */
[----:B------:R-:W-:Y:S02]  /*5b90*/  FMUL.FTZ R164, R149, R198 ;  /* 0x000000c695a47220 */ /* 0x000fe40000410000 */
[----:B------:R-:W-:Y:S02]  /*5ba0*/  FADD.FTZ R200, -R188, R143 ;  /* 0x0000008fbcc87221 */ /* 0x000fe40000010100 */
[----:B------:R-:W-:Y:S01]  /*5bb0*/  FFMA.FTZ R164, R164, R182, R101 ;  /* 0x000000b6a4a47223 */ /* 0x000fe20000010065 */
[----:B------:R-:W-:Y:S01]  /*5bc0*/  PRMT R182, RZ, 0x7610, R30 ;  /* 0x00007610ffb67816 */ /* 0x000fe2000000001e */
[----:B------:R-:W-:-:S02]  /*5bd0*/  FADD.FTZ R240, -R188, R169 ;  /* 0x000000a9bcf07221 */ /* 0x000fc40000010100 */
[----:B------:R-:W-:Y:S02]  /*5be0*/  FMUL.FTZ R169, R149, R200 ;  /* 0x000000c895a97220 */ /* 0x000fe40000410000 */
[C---:B0-----:R-:W-:Y:S02]  /*5bf0*/  FADD.FTZ R144, -R188.reuse, R63 ;  /* 0x0000003fbc907221 */ /* 0x041fe40000010100 */
[----:B------:R-:W-:Y:S01]  /*5c00*/  FFMA.FTZ R169, R169, R182, R100 ;  /* 0x000000b6a9a97223 */ /* 0x000fe20000010064 */
[----:B------:R-:W-:Y:S01]  /*5c10*/  PRMT R182, RZ, 0x5410, R29 ;  /* 0x00005410ffb67816 */ /* 0x000fe2000000001d */
[C---:B------:R-:W-:Y:S02]  /*5c20*/  FADD.FTZ R238, -R188.reuse, R168 ;  /* 0x000000a8bcee7221 */ /* 0x040fe40000010100 */
[----:B------:R-:W-:Y:S02]  /*5c30*/  FMUL.FTZ R168, R149, R144 ;  /* 0x0000009095a87220 */ /* 0x000fe40000410000 */
[----:B------:R-:W-:-:S02]  /*5c40*/  FADD.FTZ R196, -R188, R139 ;  /* 0x0000008bbcc47221 */ /* 0x000fc40000010100 */
[----:B------:R-:W-:Y:S01]  /*5c50*/  FFMA.FTZ R168, R168, R182, R103 ;  /* 0x000000b6a8a87223 */ /* 0x000fe20000010067 */
[----:B------:R-:W-:Y:S01]  /*5c60*/  PRMT R182, RZ, 0x7610, R29 ;  /* 0x00007610ffb67816 */ /* 0x000fe2000000001d */
[C---:B------:R-:W-:Y:S02]  /*5c70*/  FADD.FTZ R248, -R188.reuse, R173 ;  /* 0x000000adbcf87221 */ /* 0x040fe40000010100 */
[----:B------:R-:W-:Y:S02]  /*5c80*/  FMUL.FTZ R173, R149, R196 ;  /* 0x000000c495ad7220 */ /* 0x000fe40000410000 */
[C---:B------:R-:W-:Y:S02]  /*5c90*/  FADD.FTZ R44, -R188.reuse, R61 ;  /* 0x0000003dbc2c7221 */ /* 0x040fe40000010100 */
[----:B------:R-:W-:Y:S01]  /*5ca0*/  FFMA.FTZ R173, R173, R182, R102 ;  /* 0x000000b6adad7223 */ /* 0x000fe20000010066 */
[----:B------:R-:W-:Y:S01]  /*5cb0*/  PRMT R182, RZ, 0x5410, R28 ;  /* 0x00005410ffb67816 */ /* 0x000fe2000000001c */
[----:B------:R-:W-:-:S02]  /*5cc0*/  FADD.FTZ R246, -R188, R172 ;  /* 0x000000acbcf67221 */ /* 0x000fc40000010100 */
[C---:B------:R-:W-:Y:S02]  /*5cd0*/  FMUL.FTZ R172, R149.reuse, R44 ;  /* 0x0000002c95ac7220 */ /* 0x040fe40000410000 */
[----:B------:R-:W-:Y:S02]  /*5ce0*/  FADD.FTZ R136, -R188, R136 ;  /* 0x00000088bc887221 */ /* 0x000fe40000010100 */
        /* <DEDUP_REMOVED lines=10> */
[----:B------:R-:W-:Y:S02]  /*5d90*/  FADD.FTZ R192, -R188, R57 ;  /* 0x00000039bcc07221 */ /* 0x000fe40000010100 */
[----:B------:R-:W-:Y:S01]  /*5da0*/  FFMA.FTZ R176, R176, R182, R87 ;  /* 0x000000b6b0b07223 */ /* 0x000fe20000010057 */
[----:B------:R-:W-:Y:S01]  /*5db0*/  PRMT R182, RZ, 0x7610, R27 ;  /* 0x00007610ffb67816 */ /* 0x000fe2000000001b */
[----:B------:R-:W-:-:S02]  /*5dc0*/  FADD.FTZ R57, -R188, R179 ;  /* 0x000000b3bc397221 */ /* 0x000fc40000010100 */
[----:B------:R-:W-:Y:S02]  /*5dd0*/  FMUL.FTZ R179, R149, R216 ;  /* 0x000000d895b37220 */ /* 0x000fe40000410000 */
[C---:B------:R-:W-:Y:S02]  /*5de0*/  FADD.FTZ R150, -R188.reuse, R150 ;  /* 0x00000096bc967221 */ /* 0x040fe40000010100 */
[----:B------:R-:W-:Y:S01]  /*5df0*/  FFMA.FTZ R179, R179, R182, R86 ;  /* 0x000000b6b3b37223 */ /* 0x000fe20000010056 */
[--C-:B------:R-:W-:Y:S01]  /*5e00*/  PRMT R182, RZ, 0x5410, R26.reuse ;  /* 0x00005410ffb67816 */ /* 0x100fe2000000001a */
[----:B------:R-:W-:Y:S02]  /*5e10*/  FMUL.FTZ R178, R149, R150 ;  /* 0x0000009695b27220 */ /* 0x000fe40000410000 */
[----:B------:R-:W-:Y:S02]  /*5e20*/  FADD.FTZ R212, -R188, R151 ;  /* 0x00000097bcd47221 */ /* 0x000fe40000010100 */
[----:B------:R-:W-:Y:S01]  /*5e30*/  FFMA.FTZ R178, R178, R182, R89 ;  /* 0x000000b6b2b27223 */ /* 0x000fe20000010059 */
[----:B------:R-:W-:Y:S01]  /*5e40*/  PRMT R182, RZ, 0x7610, R26 ;  /* 0x00007610ffb67816 */ /* 0x000fe2000000001a */
[----:B------:R-:W-:-:S02]  /*5e50*/  FADD.FTZ R191, -R188, R183 ;  /* 0x000000b7bcbf7221 */ /* 0x000fc40000010100 */
[----:B------:R-:W-:Y:S02]  /*5e60*/  FMUL.FTZ R183, R149, R212 ;  /* 0x000000d495b77220 */ /* 0x000fe40000410000 */
[C---:B------:R-:W-:Y:S02]  /*5e70*/  FADD.FTZ R208, -R188.reuse, R148 ;  /* 0x00000094bcd07221 */ /* 0x040fe40000010100 */
[----:B------:R-:W-:Y:S01]  /*5e80*/  FFMA.FTZ R183, R183, R182, R88 ;  /* 0x000000b6b7b77223 */ /* 0x000fe20000010058 */
[----:B------:R-:W-:Y:S01]  /*5e90*/  PRMT R182, RZ, 0x5410, R25 ;  /* 0x00005410ffb67816 */ /* 0x000fe20000000019 */
[C---:B------:R-:W-:Y:S02]  /*5ea0*/  FADD.FTZ R250, -R188.reuse, R174 ;  /* 0x000000aebcfa7221 */ /* 0x040fe40000010100 */
[----:B------:R-:W-:Y:S02]  /*5eb0*/  FMUL.FTZ R174, R149, R208 ;  /* 0x000000d095ae7220 */ /* 0x000fe40000410000 */
[----:B------:R-:W-:-:S02]  /*5ec0*/  FADD.FTZ R252, -R188, R175 ;  /* 0x000000afbcfc7221 */ /* 0x000fc40000010100 */
[----:B------:R-:W-:Y:S01]  /*5ed0*/  FFMA.FTZ R174, R174, R182, R91 ;  /* 0x000000b6aeae7223 */ /* 0x000fe2000001005b */
[----:B------:R-:W-:Y:S01]  /*5ee0*/  PRMT R182, RZ, 0x7610, R25 ;  /* 0x00007610ffb67816 */ /* 0x000fe20000000019 */
[----:B------:R-:W-:Y:S02]  /*5ef0*/  FMUL.FTZ R175, R149, R210 ;  /* 0x000000d295af7220 */ /* 0x000fe40000410000 */
[C---:B------:R-:W-:Y:S02]  /*5f00*/  FADD.FTZ R146, -R188.reuse, R146 ;  /* 0x00000092bc927221 */ /* 0x040fe40000010100 */
[----:B------:R-:W-:Y:S01]  /*5f10*/  FFMA.FTZ R175, R175, R182, R90 ;  /* 0x000000b6afaf7223 */ /* 0x000fe2000001005a */
[----:B------:R-:W-:Y:S01]  /*5f20*/  PRMT R182, RZ, 0x5410, R24 ;  /* 0x00005410ffb67816 */ /* 0x000fe20000000018 */
[----:B------:R-:W-:Y:S02]  /*5f30*/  FADD.FTZ R226, -R188, R160 ;  /* 0x000000a0bce27221 */ /* 0x000fe40000010100 */
[----:B------:R-:W-:-:S02]  /*5f40*/  FMUL.FTZ R160, R149, R146 ;  /* 0x0000009295a07220 */ /* 0x000fc40000410000 */
[----:B------:R-:W-:Y:S02]  /*5f50*/  FADD.FTZ R206, -R188, R147 ;  /* 0x00000093bcce7221 */ /* 0x000fe40000010100 */
        /* <DEDUP_REMOVED lines=26> */
[C---:B------:R-:W-:Y:S02]  /*6100*/  FMUL.FTZ R156, R149.reuse, R156 ;  /* 0x0000009c959c7220 */ /* 0x040fe40000410000 */
[----:B------:R-:W-:Y:S02]  /*6110*/  FADD.FTZ R220, -R188, R157 ;  /* 0x0000009dbcdc7221 */ /* 0x000fe40000010100 */
[----:B------:R-:W-:Y:S01]  /*6120*/  FFMA.FTZ R156, R156, R182, R83 ;  /* 0x000000b69c9c7223 */ /* 0x000fe20000010053 */
[----:B------:R-:W-:Y:S01]  /*6130*/  PRMT R182, RZ, 0x7610, R21 ;  /* 0x00007610ffb67816 */ /* 0x000fe20000000015 */
[----:B------:R-:W-:Y:S02]  /*6140*/  FADD.FTZ R218, -R188, R155 ;  /* 0x0000009bbcda7221 */ /* 0x000fe40000010100 */
[----:B------:R-:W-:-:S02]  /*6150*/  FMUL.FTZ R155, R149, R220 ;  /* 0x000000dc959b7220 */ /* 0x000fc40000410000 */
[----:B------:R-:W-:Y:S02]  /*6160*/  FADD.FTZ R154, -R188, R154 ;  /* 0x0000009abc9a7221 */ /* 0x000fe40000010100 */
[----:B------:R-:W-:Y:S01]  /*6170*/  FFMA.FTZ R155, R155, R182, R82 ;  /* 0x000000b69b9b7223 */ /* 0x000fe20000010052 */
[--C-:B------:R-:W-:Y:S01]  /*6180*/  PRMT R182, RZ, 0x5410, R20.reuse ;  /* 0x00005410ffb67816 */ /* 0x100fe20000000014 */
[C---:B------:R-:W-:Y:S02]  /*6190*/  FMUL.FTZ R146, R149.reuse, R154 ;  /* 0x0000009a95927220 */ /* 0x040fe40000410000 */
[----:B------:R-:W-:Y:S02]  /*61a0*/  FMUL.FTZ R147, R149, R218 ;  /* 0x000000da95937220 */ /* 0x000fe40000410000 */
[----:B------:R-:W-:Y:S01]  /*61b0*/  FFMA.FTZ R146, R146, R182, R85 ;  /* 0x000000b692927223 */ /* 0x000fe20000010055 */
[----:B------:R-:W-:Y:S01]  /*61c0*/  PRMT R182, RZ, 0x7610, R20 ;  /* 0x00007610ffb67816 */ /* 0x000fe20000000014 */
[----:B------:R-:W-:-:S02]  /*61d0*/  FADD.FTZ R166, -R188, R166 ;  /* 0x000000a6bca67221 */ /* 0x000fc40000010100 */
[----:B------:R-:W-:Y:S02]  /*61e0*/  FADD.FTZ R234, -R188, R165 ;  /* 0x000000a5bcea7221 */ /* 0x000fe40000010100 */
[----:B------:R-:W-:Y:S01]  /*61f0*/  FFMA.FTZ R147, R147, R182, R84 ;  /* 0x000000b693937223 */ /* 0x000fe20000010054 */
[----:B------:R-:W-:Y:S01]  /*6200*/  PRMT R182, RZ, 0x5410, R19 ;  /* 0x00005410ffb67816 */ /* 0x000fe20000000013 */
[C---:B------:R-:W-:Y:S02]  /*6210*/  FMUL.FTZ R154, R149.reuse, R166 ;  /* 0x000000a6959a7220 */ /* 0x040fe40000410000 */
[C---:B------:R-:W-:Y:S02]  /*6220*/  FMUL.FTZ R166, R149.reuse, R238 ;  /* 0x000000ee95a67220 */ /* 0x040fe40000410000 */
[----:B------:R-:W-:Y:S02]  /*6230*/  FMUL.FTZ R165, R149, R240 ;  /* 0x000000f095a57220 */ /* 0x000fe40000410000 */
[----:B------:R-:W-:Y:S01]  /*6240*/  FFMA.FTZ R166, R166, R182, R71 ;  /* 0x000000b6a6a67223 */ /* 0x000fe20000010047 */
[----:B------:R-:W-:Y:S01]  /*6250*/  PRMT R182, RZ, 0x7610, R19 ;  /* 0x00007610ffb67816 */ /* 0x000fe20000000013 */
[----:B------:R-:W-:-:S02]  /*6260*/  FADD.FTZ R236, -R188, R167 ;  /* 0x000000a7bcec7221 */ /* 0x000fc40000010100 */
[----:B------:R-:W-:Y:S02]  /*6270*/  FMUL.FTZ R150, R149, R232 ;  /* 0x000000e895967220 */ /* 0x000fe40000410000 */
[----:B------:R-:W-:Y:S01]  /*6280*/  FFMA.FTZ R165, R165, R182, R70 ;  /* 0x000000b6a5a57223 */ /* 0x000fe20000010046 */
[--C-:B------:R-:W-:Y:S01]  /*6290*/  PRMT R182, RZ, 0x5410, R18.reuse ;  /* 0x00005410ffb67816 */ /* 0x100fe20000000012 */
[C---:B------:R-:W-:Y:S02]  /*62a0*/  FMUL.FTZ R157, R149.reuse, R236 ;  /* 0x000000ec959d7220 */ /* 0x040fe40000410000 */
[----:B------:R-:W-:Y:S02]  /*62b0*/  FMUL.FTZ R151, R149, R234 ;  /* 0x000000ea95977220 */ /* 0x000fe40000410000 */
[----:B------:R-:W-:Y:S01]  /*62c0*/  FFMA.FTZ R154, R154, R182, R73 ;  /* 0x000000b69a9a7223 */ /* 0x000fe20000010049 */
[----:B------:R-:W-:Y:S01]  /*62d0*/  PRMT R182, RZ, 0x7610, R18 ;  /* 0x00007610ffb67816 */ /* 0x000fe20000000012 */
[----:B------:R-:W-:-:S02]  /*62e0*/  FADD.FTZ R162, -R188, R162 ;  /* 0x000000a2bca27221 */ /* 0x000fc40000010100 */
[----:B------:R-:W-:Y:S02]  /*62f0*/  FMUL.FTZ R136, R149, R45 ;  /* 0x0000002d95887220 */ /* 0x000fe40000410000 */
[----:B------:R-:W-:Y:S01]  /*6300*/  FFMA.FTZ R157, R157, R182, R72 ;  /* 0x000000b69d9d7223 */ /* 0x000fe20000010048 */
[----:B------:R-:W-:Y:S01]  /*6310*/  PRMT R182, RZ, 0x5410, R17 ;  /* 0x00005410ffb67816 */ /* 0x000fe20000000011 */
[C---:B------:R-:W-:Y:S01]  /*6320*/  FMUL.FTZ R144, R149.reuse, R162 ;  /* 0x000000a295907220 */ /* 0x040fe20000410000 */
[----:B------:R-:W-:Y:S01]  /*6330*/  PRMT R162, RZ, 0x5410, R97 ;  /* 0x00005410ffa27816 */ /* 0x000fe20000000061 */
[----:B------:R-:W-:Y:S02]  /*6340*/  FMUL.FTZ R143, R149, R143 ;  /* 0x0000008f958f7220 */ /* 0x000fe40000410000 */
[----:B------:R-:W-:Y:S01]  /*6350*/  FFMA.FTZ R150, R150, R182, R75 ;  /* 0x000000b696967223 */ /* 0x000fe2000001004b */
[----:B------:R-:W-:Y:S01]  /*6360*/  PRMT R182, RZ, 0x7610, R17 ;  /* 0x00007610ffb67816 */ /* 0x000fe20000000011 */
[----:B------:R-:W-:-:S02]  /*6370*/  FADD.FTZ R54, -R188, R54 ;  /* 0x00000036bc367221 */ /* 0x000fc40000010100 */
[C---:B------:R-:W-:Y:S02]  /*6380*/  FADD.FTZ R56, -R188.reuse, R56 ;  /* 0x00000038bc387221 */ /* 0x040fe40000010100 */
[----:B------:R-:W-:Y:S01]  /*6390*/  FFMA.FTZ R151, R151, R182, R74 ;  /* 0x000000b697977223 */ /* 0x000fe2000001004a */
[----:B------:R-:W-:Y:S01]  /*63a0*/  PRMT R182, RZ, 0x5410, R16 ;  /* 0x00005410ffb67816 */ /* 0x000fe20000000010 */
[C---:B------:R-:W-:Y:S02]  /*63b0*/  FADD.FTZ R58, -R188.reuse, R58 ;  /* 0x0000003abc3a7221 */ /* 0x040fe40000010100 */
[----:B------:R-:W-:Y:S02]  /*63c0*/  FADD.FTZ R60, -R188, R60 ;  /* 0x0000003cbc3c7221 */ /* 0x000fe40000010100 */
[----:B------:R-:W-:Y:S01]  /*63d0*/  FFMA.FTZ R182, R144, R182, R77 ;  /* 0x000000b690b67223 */ /* 0x000fe2000001004d */
[----:B------:R-:W-:Y:S01]  /*63e0*/  PRMT R144, RZ, 0x5410, R15 ;  /* 0x00005410ff907816 */ /* 0x000fe2000000000f */
[----:B------:R-:W-:-:S02]  /*63f0*/  FADD.FTZ R62, -R188, R62 ;  /* 0x0000003ebc3e7221 */ /* 0x000fc40000010100 */
[----:B------:R-:W-:Y:S02]  /*6400*/  FADD.FTZ R202, -R188, R141 ;  /* 0x0000008dbcca7221 */ /* 0x000fe40000010100 */
[----:B------:R-:W-:Y:S01]  /*6410*/  FFMA.FTZ R136, R136, R144, R3 ;  /* 0x0000009088887223 */ /* 0x000fe20000010003 */
[----:B------:R-:W-:Y:S01]  /*6420*/  PRMT R144, RZ, 0x7610, R15 ;  /* 0x00007610ff907816 */ /* 0x000fe2000000000f */
[C---:B------:R-:W-:Y:S02]  /*6430*/  FADD.FTZ R204, -R188.reuse, R145 ;  /* 0x00000091bccc7221 */ /* 0x040fe40000010100 */
[C---:B------:R-:W-:Y:S02]  /*6440*/  FADD.FTZ R230, -R188.reuse, R163 ;  /* 0x000000a3bce67221 */ /* 0x040fe40000010100 */
[C---:B------:R-:W-:Y:S02]  /*6450*/  FADD.FTZ R184, -R188.reuse, R184 ;  /* 0x000000b8bcb87221 */ /* 0x040fe40000010100 */
[----:B------:R-:W-:-:S02]  /*6460*/  FADD.FTZ R193, -R188, R185 ;  /* 0x000000b9bcc17221 */ /* 0x000fc40000010100 */
[C---:B------:R-:W-:Y:S02]  /*6470*/  FADD.FTZ R195, -R188.reuse, R48 ;  /* 0x00000030bcc37221 */ /* 0x040fe40000010100 */
[C---:B------:R-:W-:Y:S02]  /*6480*/  FADD.FTZ R49, -R188.reuse, R49 ;  /* 0x00000031bc317221 */ /* 0x040fe40000010100 */
[C---:B------:R-:W-:Y:S02]  /*6490*/  FADD.FTZ R197, -R188.reuse, R50 ;  /* 0x00000032bcc57221 */ /* 0x040fe40000010100 */
[C---:B------:R-:W-:Y:S02]  /*64a0*/  FADD.FTZ R199, -R188.reuse, R52 ;  /* 0x00000034bcc77221 */ /* 0x040fe40000010100 */
[C---:B------:R-:W-:Y:S02]  /*64b0*/  FADD.FTZ R201, -R188.reuse, R53 ;  /* 0x00000035bcc97221 */ /* 0x040fe40000010100 */
[----:B------:R-:W-:-:S02]  /*64c0*/  FADD.FTZ R186, -R188, R186 ;  /* 0x000000babcba7221 */ /* 0x000fc40000010100 */
[----:B------:R-:W-:Y:S01]  /*64d0*/  FFMA.FTZ R143, R143, R144, R2 ;  /* 0x000000908f8f7223 */ /* 0x000fe20000010002 */
[--C-:B------:R-:W-:Y:S01]  /*64e0*/  PRMT R144, RZ, 0x5410, R14.reuse ;  /* 0x00005410ff907816 */ /* 0x100fe2000000000e */
[----:B------:R-:W-:Y:S02]  /*64f0*/  FADD.FTZ R188, -R188, R187 ;  /* 0x000000bbbcbc7221 */ /* 0x000fe40000010100 */
[C---:B------:R-:W-:Y:S02]  /*6500*/  FMUL.FTZ R52, R149.reuse, R250 ;  /* 0x000000fa95347220 */ /* 0x040fe40000410000 */
[C---:B------:R-:W-:Y:S02]  /*6510*/  FMUL.FTZ R153, R149.reuse, R62 ;  /* 0x0000003e95997220 */ /* 0x040fe40000410000 */
[C---:B------:R-:W-:Y:S02]  /*6520*/  FMUL.FTZ R62, R149.reuse, R188 ;  /* 0x000000bc953e7220 */ /* 0x040fe40000410000 */
[----:B------:R-:W-:Y:S01]  /*6530*/  FFMA.FTZ R188, R52, R144, R65 ;  /* 0x0000009034bc7223 */ /* 0x000fe20000010041 */
[----:B------:R-:W-:Y:S01]  /*6540*/  PRMT R52, RZ, 0x7610, R14 ;  /* 0x00007610ff347816 */ /* 0x000fe2000000000e */
[----:B------:R-:W-:-:S02]  /*6550*/  FMUL.FTZ R141, R149, R252 ;  /* 0x000000fc958d7220 */ /* 0x000fc40000410000 */
[----:B------:R-:W-:Y:S02]  /*6560*/  FMUL.FTZ R53, R149, R59 ;  /* 0x0000003b95357220 */ /* 0x000fe40000410000 */
[----:B------:R-:W-:-:S04]  /*6570*/  @!P2 IMAD.WIDE R46, R123, R142, c[0x0][0x1a8] ;  /* 0x00006a007b2ea625 */ /* 0x000fc800078e028e */
[----:B------:R-:W-:Y:S01]  /*6580*/  FMUL.FTZ R59, R149, R189 ;  /* 0x000000bd953b7220 */ /* 0x000fe20000410000 */
[----:B------:R0:W-:Y:S01]  /*6590*/  @!P2 STG.E [R46.64], R149 ;  /* 0x000000952e00a986 */ /* 0x0001e2000c101904 */
[----:B------:R-:W-:Y:S01]  /*65a0*/  FFMA.FTZ R189, R141, R52, R64 ;  /* 0x000000348dbd7223 */ /* 0x000fe20000010040 */
[----:B------:R-:W-:Y:S01]  /*65b0*/  PRMT R52, RZ, 0x5410, R13 ;  /* 0x00005410ff347816 */ /* 0x000fe2000000000d */
[C---:B------:R-:W-:Y:S02]  /*65c0*/  FMUL.FTZ R50, R149.reuse, R246 ;  /* 0x000000f695327220 */ /* 0x040fe40000410000 */
[C---:B------:R-:W-:Y:S02]  /*65d0*/  FMUL.FTZ R139, R149.reuse, R248 ;  /* 0x000000f8958b7220 */ /* 0x040fe40000410000 */
[C---:B------:R-:W-:Y:S02]  /*65e0*/  FMUL.FTZ R48, R149.reuse, R242 ;  /* 0x000000f295307220 */ /* 0x040fe40000410000 */
[----:B------:R-:W-:-:S02]  /*65f0*/  FMUL.FTZ R63, R149, R244 ;  /* 0x000000f4953f7220 */ /* 0x000fc40000410000 */
[C---:B------:R-:W-:Y:S02]  /*6600*/  FMUL.FTZ R158, R149.reuse, R54 ;  /* 0x00000036959e7220 */ /* 0x040fe40000410000 */
[C---:B0-----:R-:W-:Y:S02]  /*6610*/  FMUL.FTZ R46, R149.reuse, R186 ;  /* 0x000000ba952e7220 */ /* 0x041fe40000410000 */
[----:B------:R-:W-:Y:S01]  /*6620*/  FFMA.FTZ R186, R50, R52, R67 ;  /* 0x0000003432ba7223 */ /* 0x000fe20000010043 */
[----:B------:R-:W-:Y:S01]  /*6630*/  PRMT R50, RZ, 0x7610, R13 ;  /* 0x00007610ff327816 */ /* 0x000fe2000000000d */
[C---:B------:R-:W-:Y:S02]  /*6640*/  FMUL.FTZ R54, R149.reuse, R57 ;  /* 0x0000003995367220 */ /* 0x040fe40000410000 */
[----:B------:R-:W-:Y:S02]  /*6650*/  FMUL.FTZ R57, R149, R184 ;  /* 0x000000b895397220 */ /* 0x000fe40000410000 */
[----:B------:R-:W-:Y:S01]  /*6660*/  FFMA.FTZ R187, R139, R50, R66 ;  /* 0x000000328bbb7223 */ /* 0x000fe20000010042 */
[----:B------:R-:W-:Y:S01]  /*6670*/  PRMT R50, RZ, 0x5410, R12 ;  /* 0x00005410ff327816 */ /* 0x000fe2000000000c */
[----:B------:R-:W-:-:S02]  /*6680*/  FMUL.FTZ R167, R149, R60 ;  /* 0x0000003c95a77220 */ /* 0x000fc40000410000 */
[C---:B------:R-:W-:Y:S02]  /*6690*/  FMUL.FTZ R60, R149.reuse, R193 ;  /* 0x000000c1953c7220 */ /* 0x040fe40000410000 */
[----:B------:R-:W-:Y:S01]  /*66a0*/  FFMA.FTZ R141, R48, R50, R69 ;  /* 0x00000032308d7223 */ /* 0x000fe20000010045 */
[----:B------:R-:W-:Y:S01]  /*66b0*/  PRMT R48, RZ, 0x7610, R12 ;  /* 0x00007610ff307816 */ /* 0x000fe2000000000c */
[----:B------:R-:W-:Y:S01]  /*66c0*/  FMUL.FTZ R45, R149, R49 ;  /* 0x00000031952d7220 */ /* 0x000fe20000410000 */
[----:B------:R-:W-:Y:S01]  /*66d0*/  F2FP.BF16.PACK_AB R50, R157, R154 ;  /* 0x0000009a9d32723e */ /* 0x000fe200000010ff */
[----:B------:R-:W-:Y:S02]  /*66e0*/  FMUL.FTZ R49, R149, R197 ;  /* 0x000000c595317220 */ /* 0x000fe40000410000 */
[----:B------:R-:W-:Y:S01]  /*66f0*/  FFMA.FTZ R184, R63, R48, R68 ;  /* 0x000000303fb87223 */ /* 0x000fe20000010044 */
[----:B------:R-:W-:Y:S01]  /*6700*/  PRMT R48, RZ, 0x5410, R11 ;  /* 0x00005410ff307816 */ /* 0x000fe2000000000b */
[----:B------:R-:W-:Y:S01]  /*6710*/  FMUL.FTZ R138, R149, R194 ;  /* 0x000000c2958a7220 */ /* 0x000fe20000410000 */
[----:B------:R-:W-:Y:S01]  /*6720*/  F2FP.BF16.PACK_AB R63, R179, R176 ;  /* 0x000000b0b33f723e */ /* 0x000fe200000010ff */
[----:B------:R-:W-:-:S02]  /*6730*/  FMUL.FTZ R159, R149, R58 ;  /* 0x0000003a959f7220 */ /* 0x000fc40000410000 */
[----:B------:R-:W-:Y:S01]  /*6740*/  FFMA.FTZ R196, R57, R48, R118 ;  /* 0x0000003039c47223 */ /* 0x000fe20000010076 */
[----:B------:R-:W-:Y:S01]  /*6750*/  PRMT R48, RZ, 0x7610, R11 ;  /* 0x00007610ff307816 */ /* 0x000fe2000000000b */
[----:B------:R-:W-:Y:S01]  /*6760*/  FMUL.FTZ R58, R149, R191 ;  /* 0x000000bf953a7220 */ /* 0x000fe20000410000 */
[----:B------:R-:W-:Y:S01]  /*6770*/  F2FP.BF16.PACK_AB R57, R173, R168 ;  /* 0x000000a8ad39723e */ /* 0x000fe200000010ff */
[C---:B------:R-:W-:Y:S02]  /*6780*/  FMUL.FTZ R47, R149.reuse, R195 ;  /* 0x000000c3952f7220 */ /* 0x040fe40000410000 */
[----:B------:R-:W-:Y:S01]  /*6790*/  FFMA.FTZ R197, R60, R48, R121 ;  /* 0x000000303cc57223 */ /* 0x000fe20000010079 */
[----:B------:R-:W-:Y:S01]  /*67a0*/  PRMT R48, RZ, 0x5410, R10 ;  /* 0x00005410ff307816 */ /* 0x000fe2000000000a */
[----:B------:R-:W-:Y:S01]  /*67b0*/  FMUL.FTZ R148, R149, R192 ;  /* 0x000000c095947220 */ /* 0x000fe20000410000 */
[----:B------:R-:W-:Y:S01]  /*67c0*/  F2FP.BF16.PACK_AB R60, R161, R160 ;  /* 0x000000a0a13c723e */ /* 0x000fe200000010ff */
[----:B------:R-:W-:-:S02]  /*67d0*/  FMUL.FTZ R163, R149, R56 ;  /* 0x0000003895a37220 */ /* 0x000fc40000410000 */
[----:B------:R-:W-:Y:S01]  /*67e0*/  FFMA.FTZ R194, R55, R48, R116 ;  /* 0x0000003037c27223 */ /* 0x000fe20000010074 */
[----:B------:R-:W-:Y:S01]  /*67f0*/  PRMT R48, RZ, 0x7610, R10 ;  /* 0x00007610ff307816 */ /* 0x000fe2000000000a */
[C---:B------:R-:W-:Y:S02]  /*6800*/  FMUL.FTZ R56, R149.reuse, R61 ;  /* 0x0000003d95387220 */ /* 0x040fe40000410000 */
[C---:B------:R-:W-:Y:S02]  /*6810*/  FMUL.FTZ R152, R149.reuse, R190 ;  /* 0x000000be95987220 */ /* 0x040fe40000410000 */
[----:B------:R-:W-:Y:S01]  /*6820*/  FFMA.FTZ R195, R58, R48, R119 ;  /* 0x000000303ac37223 */ /* 0x000fe20000010077 */
[----:B------:R-:W-:Y:S01]  /*6830*/  PRMT R48, RZ, 0x5410, R9 ;  /* 0x00005410ff307816 */ /* 0x000fe20000000009 */
[----:B------:R-:W-:Y:S01]  /*6840*/  FFMA.FTZ R152, R152, R162, R111 ;  /* 0x000000a298987223 */ /* 0x000fe2000001006f */
[----:B------:R-:W-:Y:S01]  /*6850*/  PRMT R162, RZ, 0x7610, R97 ;  /* 0x00007610ffa27816 */ /* 0x000fe20000000061 */
[----:B------:R-:W-:Y:S01]  /*6860*/  FMUL.FTZ R202, R149, R202 ;  /* 0x000000ca95ca7220 */ /* 0x000fe20000410000 */
[----:B------:R-:W-:Y:S01]  /*6870*/  F2FP.BF16.PACK_AB R58, R169, R164 ;  /* 0x000000a4a93a723e */ /* 0x000fe200000010ff */
[----:B------:R-:W-:Y:S01]  /*6880*/  FFMA.FTZ R192, R53, R48, R114 ;  /* 0x0000003035c07223 */ /* 0x000fe20000010072 */
[----:B------:R-:W-:Y:S01]  /*6890*/  PRMT R48, RZ, 0x7610, R9 ;  /* 0x00007610ff307816 */ /* 0x000fe20000000009 */
[----:B------:R-:W-:Y:S01]  /*68a0*/  FFMA.FTZ R159, R159, R162, R110 ;  /* 0x000000a29f9f7223 */ /* 0x000fe2000001006e */
[----:B------:R-:W-:Y:S01]  /*68b0*/  PRMT R162, RZ, 0x5410, R96 ;  /* 0x00005410ffa27816 */ /* 0x000fe20000000060 */
[----:B------:R-:W-:-:S02]  /*68c0*/  FMUL.FTZ R185, R149, R204 ;  /* 0x000000cc95b97220 */ /* 0x000fc40000410000 */
[----:B------:R-:W-:Y:S01]  /*68d0*/  FFMA.FTZ R193, R56, R48, R117 ;  /* 0x0000003038c17223 */ /* 0x000fe20000010075 */
[----:B------:R-:W-:Y:S01]  /*68e0*/  PRMT R48, RZ, 0x5410, R8 ;  /* 0x00005410ff307816 */ /* 0x000fe20000000008 */
[----:B------:R-:W-:Y:S01]  /*68f0*/  FMUL.FTZ R145, R149, R230 ;  /* 0x000000e695917220 */ /* 0x000fe20000410000 */
[----:B------:R-:W-:Y:S01]  /*6900*/  F2FP.BF16.PACK_AB R53, R159, R152 ;  /* 0x000000989f35723e */ /* 0x000fe200000010ff */
[----:B------:R-:W-:Y:S01]  /*6910*/  FMUL.FTZ R44, R149, R199 ;  /* 0x000000c7952c7220 */ /* 0x000fe20000410000 */
[----:B------:R-:W-:Y:S01]  /*6920*/  F2FP.BF16.PACK_AB R56, R177, R172 ;  /* 0x000000acb138723e */ /* 0x000fe200000010ff */
[----:B------:R-:W-:Y:S01]  /*6930*/  FFMA.FTZ R190, R51, R48, R0 ;  /* 0x0000003033be7223 */ /* 0x000fe20000010000 */
[----:B------:R-:W-:Y:S01]  /*6940*/  PRMT R48, RZ, 0x7610, R8 ;  /* 0x00007610ff307816 */ /* 0x000fe20000000008 */
[----:B------:R-:W-:Y:S01]  /*6950*/  FMUL.FTZ R61, R149, R201 ;  /* 0x000000c9953d7220 */ /* 0x000fe20000410000 */
[----:B------:R-:W-:Y:S01]  /*6960*/  PRMT R149, RZ, 0x5410, R99 ;  /* 0x00005410ff957816 */ /* 0x000fe20000000063 */
[----:B------:R-:W-:Y:S01]  /*6970*/  FFMA.FTZ R158, R158, R162, R113 ;  /* 0x000000a29e9e7223 */ /* 0x000fe20000010071 */
        /* <DEDUP_REMOVED lines=12> */
[----:B------:R-:W-:Y:S01]  /*6a40*/  F2FP.BF16.PACK_AB R52, R163, R158 ;  /* 0x0000009ea334723e */ /* 0x000fe200000010ff */
[----:B------:R-:W-:Y:S01]  /*6a50*/  FFMA.FTZ R204, R62, R46, R129 ;  /* 0x0000002e3ecc7223 */ /* 0x000fe20000010081 */
[----:B------:R-:W-:Y:S01]  /*6a60*/  PRMT R46, RZ, 0x5410, R6 ;  /* 0x00005410ff2e7816 */ /* 0x000fe20000000006 */
[----:B------:R-:W-:Y:S01]  /*6a70*/  FFMA.FTZ R148, R148, R153, R109 ;  /* 0x0000009994947223 */ /* 0x000fe2000001006d */
[----:B------:R-:W-:Y:S01]  /*6a80*/  PRMT R153, RZ, 0x7610, R98 ;  /* 0x00007610ff997816 */ /* 0x000fe20000000062 */
[----:B------:R-:W-:Y:S01]  /*6a90*/  IMAD R123, R142, c[0x0][0x160], R123 ;  /* 0x000058008e7b7a24 */ /* 0x000fe200078e027b */
[----:B------:R-:W-:Y:S01]  /*6aa0*/  F2FP.BF16.PACK_AB R55, R149, R138 ;  /* 0x0000008a9537723e */ /* 0x000fe200000010ff */
[----:B------:R-:W-:Y:S01]  /*6ab0*/  FFMA.FTZ R201, R44, R46, R125 ;  /* 0x0000002e2cc97223 */ /* 0x000fe2000001007d */
[----:B------:R-:W-:Y:S01]  /*6ac0*/  PRMT R44, RZ, 0x7610, R6 ;  /* 0x00007610ff2c7816 */ /* 0x000fe20000000006 */
[----:B------:R-:W-:Y:S01]  /*6ad0*/  FFMA.FTZ R153, R167, R153, R108 ;  /* 0x00000099a7997223 */ /* 0x000fe2000001006c */
[----:B------:R-:W-:-:S02]  /*6ae0*/  PRMT R167, RZ, 0x7610, R31 ;  /* 0x00007610ffa77816 */ /* 0x000fc4000000001f */
[C---:B------:R-:W-:Y:S01]  /*6af0*/  LEA R138, P1, R132.reuse, c[0x0][0x208], 0x4 ;  /* 0x00008200848a7a11 */ /* 0x040fe200078220ff */
[----:B------:R-:W-:Y:S01]  /*6b00*/  FFMA.FTZ R202, R61, R44, R128 ;  /* 0x0000002c3dca7223 */ /* 0x000fe20000010080 */
[--C-:B------:R-:W-:Y:S01]  /*6b10*/  PRMT R44, RZ, 0x5410, R5.reuse ;  /* 0x00005410ff2c7816 */ /* 0x100fe20000000005 */
[----:B------:R-:W-:Y:S01]  /*6b20*/  FFMA.FTZ R167, R185, R167, R94 ;  /* 0x000000a7b9a77223 */ /* 0x000fe2000001005e */
[----:B------:R-:W-:Y:S01]  /*6b30*/  F2FP.BF16.PACK_AB R54, R153, R148 ;  /* 0x000000949936723e */ /* 0x000fe200000010ff */
[----:B------:R-:W-:Y:S01]  /*6b40*/  HFMA2.MMA R148, -RZ, RZ, 0, 9.5367431640625e-07 ;  /* 0x00000010ff947435 */ /* 0x000fe200000001ff */
[----:B------:R-:W-:Y:S01]  /*6b50*/  PRMT R185, RZ, 0x7610, R16 ;  /* 0x00007610ffb97816 */ /* 0x000fe20000000010 */
[----:B------:R-:W-:Y:S01]  /*6b60*/  FFMA.FTZ R199, R49, R44, R122 ;  /* 0x0000002c31c77223 */ /* 0x000fe2000001007a */
[----:B------:R-:W-:Y:S02]  /*6b70*/  PRMT R44, RZ, 0x7610, R5 ;  /* 0x00007610ff2c7816 */ /* 0x000fe40000000005 */
[----:B------:R-:W-:Y:S01]  /*6b80*/  LEA.HI.X R139, R132, c[0x0][0x20c], RZ, 0x4, P1 ;  /* 0x00008300848b7a11 */ /* 0x000fe200008f24ff */
[----:B------:R-:W-:Y:S01]  /*6b90*/  FFMA.FTZ R185, R145, R185, R76 ;  /* 0x000000b991b97223 */ /* 0x000fe2000001004c */
[----:B------:R-:W-:Y:S01]  /*6ba0*/  F2FP.BF16.PACK_AB R62, R183, R178 ;  /* 0x000000b2b73e723e */ /* 0x000fe200000010ff */
[----:B------:R-:W-:Y:S01]  /*6bb0*/  FFMA.FTZ R200, R59, R44, R126 ;  /* 0x0000002c3bc87223 */ /* 0x000fe2000001007e */
[----:B------:R-:W-:Y:S01]  /*6bc0*/  PRMT R44, RZ, 0x5410, R4 ;  /* 0x00005410ff2c7816 */ /* 0x000fe20000000004 */
[----:B------:R-:W-:Y:S01]  /*6bd0*/  IMAD.WIDE.U32 R132, R133, R148, c[0x0][0x208] ;  /* 0x0000820085847625 */ /* 0x000fe200078e0094 */
[----:B------:R-:W-:Y:S01]  /*6be0*/  F2FP.BF16.PACK_AB R59, R167, R162 ;  /* 0x000000a2a73b723e */ /* 0x000fe200000010ff */
[----:B------:R0:W-:Y:S01]  /*6bf0*/  STG.E.128 [R138.64], R52 ;  /* 0x000000348a007986 */ /* 0x0001e2000c101d04 */
[----:B------:R-:W-:Y:S01]  /*6c00*/  F2FP.BF16.PACK_AB R61, R175, R174 ;  /* 0x000000aeaf3d723e */ /* 0x000fe200000010ff */
[----:B------:R-:W-:Y:S01]  /*6c10*/  FFMA.FTZ R198, R47, R44, R120 ;  /* 0x0000002c2fc67223 */ /* 0x000fe20000010078 */
[----:B------:R-:W-:Y:S01]  /*6c20*/  PRMT R44, RZ, 0x7610, R4 ;  /* 0x00007610ff2c7816 */ /* 0x000fe20000000004 */
[----:B------:R-:W-:Y:S01]  /*6c30*/  IMAD.WIDE.U32 R144, R135, R148, c[0x0][0x208] ;  /* 0x0000820087907625 */ /* 0x000fe200078e0094 */
[----:B------:R1:W-:Y:S01]  /*6c40*/  STG.E.128 [R132.64], R56 ;  /* 0x0000003884007986 */ /* 0x0003e2000c101d04 */
[----:B------:R-:W-:-:S02]  /*6c50*/  F2FP.BF16.PACK_AB R47, R181, R180 ;  /* 0x000000b4b52f723e */ /* 0x000fc400000010ff */
[----:B------:R-:W-:Y:S01]  /*6c60*/  FFMA.FTZ R135, R45, R44, R124 ;  /* 0x0000002c2d877223 */ /* 0x000fe2000001007c */
[----:B------:R2:W-:Y:S01]  /*6c70*/  STG.E.128 [R144.64], R60 ;  /* 0x0000003c90007986 */ /* 0x0005e2000c101d04 */
[----:B------:R-:W-:Y:S02]  /*6c80*/  F2FP.BF16.PACK_AB R46, R171, R170 ;  /* 0x000000aaab2e723e */ /* 0x000fe400000010ff */
[----:B------:R-:W-:Y:S02]  /*6c90*/  F2FP.BF16.PACK_AB R45, R155, R156 ;  /* 0x0000009c9b2d723e */ /* 0x000fe400000010ff */
[----:B------:R-:W-:Y:S02]  /*6ca0*/  F2FP.BF16.PACK_AB R44, R147, R146 ;  /* 0x00000092932c723e */ /* 0x000fe400000010ff */
[----:B------:R-:W-:Y:S02]  /*6cb0*/  F2FP.BF16.PACK_AB R51, R165, R166 ;  /* 0x000000a6a533723e */ /* 0x000fe400000010ff */
[----:B------:R-:W-:-:S02]  /*6cc0*/  F2FP.BF16.PACK_AB R49, R151, R150 ;  /* 0x000000969731723e */ /* 0x000fc400000010ff */
[----:B------:R-:W-:Y:S02]  /*6cd0*/  F2FP.BF16.PACK_AB R48, R185, R182 ;  /* 0x000000b6b930723e */ /* 0x000fe400000010ff */
[----:B0-----:R-:W-:Y:S01]  /*6ce0*/  F2FP.BF16.PACK_AB R55, R143, R136 ;  /* 0x000000888f37723e */ /* 0x001fe200000010ff */
[----:B-1----:R-:W-:Y:S01]  /*6cf0*/  IMAD.WIDE.U32 R132, R130, R148, c[0x0][0x208] ;  /* 0x0000820082847625 */ /* 0x002fe200078e0094 */
[----:B------:R-:W-:Y:S02]  /*6d00*/  F2FP.BF16.PACK_AB R54, R189, R188 ;  /* 0x000000bcbd36723e */ /* 0x000fe400000010ff */
[----:B------:R-:W-:Y:S01]  /*6d10*/  F2FP.BF16.PACK_AB R53, R187, R186 ;  /* 0x000000babb35723e */ /* 0x000fe200000010ff */
[----:B------:R-:W-:Y:S01]  /*6d20*/  IMAD.WIDE.U32 R130, R131, R148, c[0x0][0x208] ;  /* 0x0000820083827625 */ /* 0x000fe200078e0094 */
[----:B--2---:R-:W-:Y:S01]  /*6d30*/  F2FP.BF16.PACK_AB R60, R135, R198 ;  /* 0x000000c6873c723e */ /* 0x004fe200000010ff */
[----:B------:R0:W-:Y:S01]  /*6d40*/  STG.E.128 [R132.64], R44 ;  /* 0x0000002c84007986 */ /* 0x0001e2000c101d04 */
[----:B------:R-:W-:Y:S01]  /*6d50*/  F2FP.BF16.PACK_AB R52, R184, R141 ;  /* 0x0000008db834723e */ /* 0x000fe200000010ff */
[----:B------:R-:W-:Y:S01]  /*6d60*/  IMAD.WIDE.U32 R134, R134, R148, c[0x0][0x208] ;  /* 0x0000820086867625 */ /* 0x000fe200078e0094 */
[----:B------:R-:W-:Y:S01]  /*6d70*/  F2FP.BF16.PACK_AB R59, R197, R196 ;  /* 0x000000c4c53b723e */ /* 0x000fe200000010ff */
[----:B------:R0:W-:Y:S01]  /*6d80*/  STG.E.128 [R130.64], R48 ;  /* 0x0000003082007986 */ /* 0x0001e2000c101d04 */
[----:B------:R-:W-:Y:S01]  /*6d90*/  F2FP.BF16.PACK_AB R58, R195, R194 ;  /* 0x000000c2c33a723e */ /* 0x000fe200000010ff */
[----:B------:R-:W-:Y:S01]  /*6da0*/  IMAD.WIDE.U32 R136, R137, R148, c[0x0][0x208] ;  /* 0x0000820089887625 */ /* 0x000fe200078e0094 */
[----:B------:R-:W-:Y:S01]  /*6db0*/  F2FP.BF16.PACK_AB R57, R193, R192 ;  /* 0x000000c0c139723e */ /* 0x000fe200000010ff */
[----:B------:R0:W-:Y:S01]  /*6dc0*/  STG.E.128 [R134.64], R52 ;  /* 0x0000003486007986 */ /* 0x0001e2000c101d04 */
[----:B------:R-:W-:Y:S01]  /*6dd0*/  F2FP.BF16.PACK_AB R56, R191, R190 ;  /* 0x000000bebf38723e */ /* 0x000fe200000010ff */
[----:B------:R-:W-:Y:S01]  /*6de0*/  IMAD.WIDE.U32 R140, R140, R148, c[0x0][0x208] ;  /* 0x000082008c8c7625 */ /* 0x000fe200078e0094 */
[----:B------:R-:W-:-:S02]  /*6df0*/  F2FP.BF16.PACK_AB R63, R204, R203 ;  /* 0x000000cbcc3f723e */ /* 0x000fc400000010ff */
[----:B------:R-:W-:Y:S01]  /*6e00*/  F2FP.BF16.PACK_AB R62, R202, R201 ;  /* 0x000000c9ca3e723e */ /* 0x000fe200000010ff */
[----:B------:R0:W-:Y:S01]  /*6e10*/  STG.E.128 [R136.64], R56 ;  /* 0x0000003888007986 */ /* 0x0001e2000c101d04 */
[----:B------:R-:W-:Y:S02]  /*6e20*/  F2FP.BF16.PACK_AB R61, R200, R199 ;  /* 0x000000c7c83d723e */ /* 0x000fe400000010ff */
[----:B------:R-:W-:-:S03]  /*6e30*/  ISETP.GE.AND P1, PT, R123, c[0x0][0x164], PT ;  /* 0x000059007b007a0c */ /* 0x000fc60003f26270 */
[----:B------:R0:W-:Y:S10]  /*6e40*/  STG.E.128 [R140.64], R60 ;  /* 0x0000003c8c007986 */ /* 0x0001f4000c101d04 */
[----:B0----5:R-:W-:Y:S01]  /*6e50*/  @P1 CALL.REL.NOINC `(.L_x_1143) ;  /* 0x0000001000001944 */ /* 0x021fe20003c00000 */
[----:B------:R-:W-:Y:S05]  /*6e60*/  BRA `(.L_x_1144) ;  /* 0xffff98e000007947 */ /* 0x000fea000383ffff */
.L_x_1143:
[----:B------:R-:W-:Y:S05]  /*6e70*/  EXIT ;  /* 0x000000000000794d */ /* 0x000fea0003800000 */
.L_x_1141:
[----:B0-----:R-:W-:Y:S01]  /*6e80*/  HFMA2.MMA R46, -RZ, RZ, 0, 1.847743988037109375e-06 ;  /* 0x0000001fff2e7435 */ /* 0x001fe200000001ff */
[----:B------:R-:W-:-:S02]  /*6e90*/  MOV R188, 0x1 ;  /* 0x0000000100bc7802 */ /* 0x000fc40000000f00 */
[----:B------:R-:W-:Y:S02]  /*6ea0*/  MOV R47, 0xffffffff ;  /* 0xffffffff002f7802 */ /* 0x000fe40000000f00 */
[----:B------:R-:W-:Y:S02]  /*6eb0*/  MOV R44, 0x6ed0 ;  /* 0x00006ed0002c7802 */ /* 0x000fe40000000f00 */
[----:B-----5:R-:W-:Y:S05]  /*6ec0*/  CALL.REL.NOINC `($__internal_3_$__cuda_sm70_shflsync_bfly_p) ;  /* 0x00000b9000007944 */ /* 0x020fea0003c00000 */
[----:B-1----:R-:W-:Y:S01]  /*6ed0*/  MOV R44, R188 ;  /* 0x000000bc002c7202 */ /* 0x002fe20000000f00 */
[----:B0-----:R-:W-:Y:S05]  /*6ee0*/  BRA `(.L_x_1145) ;  /* 0xffffe20000007947 */ /* 0x001fea000383ffff */
.L_x_1142:
[----:B------:R-:W-:Y:S01]  /*6ef0*/  HFMA2.MMA R188, -RZ, RZ, 0, 1.1920928955078125e-07 ;  /* 0x00000002ffbc7435 */ /* 0x000fe200000001ff */
[----:B------:R-:W-:Y:S02]  /*6f00*/  MOV R46, 0x1f ;  /* 0x0000001f002e7802 */ /* 0x000fe40000000f00 */
[----:B------:R-:W-:Y:S02]  /*6f10*/  MOV R47, 0xffffffff ;  /* 0xffffffff002f7802 */ /* 0x000fe40000000f00 */
[----:B------:R-:W-:Y:S02]  /*6f20*/  MOV R44, 0x6f40 ;  /* 0x00006f40002c7802 */ /* 0x000fe40000000f00 */
[----:B-----5:R-:W-:Y:S05]  /*6f30*/  CALL.REL.NOINC `($__internal_3_$__cuda_sm70_shflsync_bfly_p) ;  /* 0x00000b2000007944 */ /* 0x020fea0003c00000 */
[----:B01----:R-:W-:Y:S01]  /*6f40*/  FADD.FTZ R189, R189, R188 ;  /* 0x000000bcbdbd7221 */ /* 0x003fe20000010000 */
[----:B------:R-:W-:Y:S01]  /*6f50*/  HFMA2.MMA R188, -RZ, RZ, 0, 2.384185791015625e-07 ;  /* 0x00000004ffbc7435 */ /* 0x000fe200000001ff */
[----:B------:R-:W-:-:S02]  /*6f60*/  MOV R46, 0x1f ;  /* 0x0000001f002e7802 */ /* 0x000fc40000000f00 */
[----:B------:R-:W-:Y:S02]  /*6f70*/  MOV R47, 0xffffffff ;  /* 0xffffffff002f7802 */ /* 0x000fe40000000f00 */
[----:B------:R-:W-:Y:S02]  /*6f80*/  MOV R44, 0x6fa0 ;  /* 0x00006fa0002c7802 */ /* 0x000fe40000000f00 */
[----:B------:R-:W-:Y:S05]  /*6f90*/  CALL.REL.NOINC `($__internal_3_$__cuda_sm70_shflsync_bfly_p) ;  /* 0x00000ac000007944 */ /* 0x000fea0003c00000 */
[----:B01----:R-:W-:Y:S01]  /*6fa0*/  FADD.FTZ R189, R189, R188 ;  /* 0x000000bcbdbd7221 */ /* 0x003fe20000010000 */
[----:B------:R-:W-:Y:S01]  /*6fb0*/  HFMA2.MMA R188, -RZ, RZ, 0, 4.76837158203125e-07 ;  /* 0x00000008ffbc7435 */ /* 0x000fe200000001ff */
[----:B------:R-:W-:Y:S02]  /*6fc0*/  MOV R46, 0x1f ;  /* 0x0000001f002e7802 */ /* 0x000fe40000000f00 */
[----:B------:R-:W-:Y:S02]  /*6fd0*/  MOV R47, 0xffffffff ;  /* 0xffffffff002f7802 */ /* 0x000fe40000000f00 */
[----:B------:R-:W-:Y:S02]  /*6fe0*/  MOV R44, 0x7000 ;  /* 0x00007000002c7802 */ /* 0x000fe40000000f00 */
[----:B------:R-:W-:Y:S05]  /*6ff0*/  CALL.REL.NOINC `($__internal_3_$__cuda_sm70_shflsync_bfly_p) ;  /* 0x00000a6000007944 */ /* 0x000fea0003c00000 */
[----:B01----:R-:W-:Y:S01]  /*7000*/  FADD.FTZ R189, R189, R188 ;  /* 0x000000bcbdbd7221 */ /* 0x003fe20000010000 */
[----:B------:R-:W-:Y:S01]  /*7010*/  HFMA2.MMA R188, -RZ, RZ, 0, 9.5367431640625e-07 ;  /* 0x00000010ffbc7435 */ /* 0x000fe200000001ff */
[----:B------:R-:W-:-:S02]  /*7020*/  MOV R46, 0x1f ;  /* 0x0000001f002e7802 */ /* 0x000fc40000000f00 */
[----:B------:R-:W-:Y:S02]  /*7030*/  MOV R47, 0xffffffff ;  /* 0xffffffff002f7802 */ /* 0x000fe40000000f00 */
[----:B------:R-:W-:Y:S02]  /*7040*/  MOV R44, 0x7060 ;  /* 0x00007060002c7802 */ /* 0x000fe40000000f00 */
[----:B------:R-:W-:Y:S05]  /*7050*/  CALL.REL.NOINC `($__internal_3_$__cuda_sm70_shflsync_bfly_p) ;  /* 0x00000a0000007944 */ /* 0x000fea0003c00000 */
[----:B-1----:R-:W-:Y:S01]  /*7060*/  FADD.FTZ R144, R189, R188 ;  /* 0x000000bcbd907221 */ /* 0x002fe20000010000 */
[----:B------:R-:W-:Y:S01]  /*7070*/  HFMA2.MMA R188, -RZ, RZ, 0, 5.9604644775390625e-08 ;  /* 0x00000001ffbc7435 */ /* 0x000fe200000001ff */
[----:B0-----:R-:W-:Y:S02]  /*7080*/  MOV R46, 0x1f ;  /* 0x0000001f002e7802 */ /* 0x001fe40000000f00 */
[----:B------:R-:W-:-:S04]  /*7090*/  FMUL.FTZ R144, R144, c[0x0][0x1e0] ;  /* 0x0000780090907a20 */ /* 0x000fc80000410000 */
[C---:B------:R-:W-:Y:S02]  /*70a0*/  FADD.FTZ R44, -R144.reuse, R54 ;  /* 0x00000036902c7221 */ /* 0x040fe40000010100 */
[----:B------:R-:W-:Y:S02]  /*70b0*/  FADD.FTZ R45, -R144, R56 ;  /* 0x00000038902d7221 */ /* 0x000fe40000010100 */
[----:B------:R-:W-:Y:S02]  /*70c0*/  FFMA.FTZ R44, R44, R44, RZ ;  /* 0x0000002c2c2c7223 */ /* 0x000fe400000100ff */
[C---:B------:R-:W-:Y:S02]  /*70d0*/  FADD.FTZ R47, -R144.reuse, R55 ;  /* 0x00000037902f7221 */ /* 0x040fe40000010100 */
[----:B------:R-:W-:Y:S02]  /*70e0*/  FFMA.FTZ R44, R45, R45, R44 ;  /* 0x0000002d2d2c7223 */ /* 0x000fe4000001002c */
[----:B------:R-:W-:-:S02]  /*70f0*/  FADD.FTZ R45, -R144, R58 ;  /* 0x0000003a902d7221 */ /* 0x000fc40000010100 */
[----:B------:R-:W-:Y:S02]  /*7100*/  FFMA.FTZ R44, R47, R47, R44 ;  /* 0x0000002f2f2c7223 */ /* 0x000fe4000001002c */
[C---:B------:R-:W-:Y:S02]  /*7110*/  FADD.FTZ R47, -R144.reuse, R57 ;  /* 0x00000039902f7221 */ /* 0x040fe40000010100 */
[----:B------:R-:W-:Y:S02]  /*7120*/  FFMA.FTZ R44, R45, R45, R44 ;  /* 0x0000002d2d2c7223 */ /* 0x000fe4000001002c */
        /* <DEDUP_REMOVED lines=117> */
[----:B------:R-:W-:Y:S01]  /*7880*/  FFMA.FTZ R44, R47, R47, R44 ;  /* 0x0000002f2f2c7223 */ /* 0x000fe2000001002c */
[----:B------:R-:W-:-:S03]  /*7890*/  MOV R47, 0xffffffff ;  /* 0xffffffff002f7802 */ /* 0x000fc60000000f00 */
[----:B------:R-:W-:Y:S01]  /*78a0*/  FFMA.FTZ R189, R45, R45, R44 ;  /* 0x0000002d2dbd7223 */ /* 0x000fe2000001002c */
[----:B------:R-:W-:Y:S02]  /*78b0*/  MOV R44, 0x78d0 ;  /* 0x000078d0002c7802 */ /* 0x000fe40000000f00 */
[----:B------:R-:W-:Y:S05]  /*78c0*/  CALL.REL.NOINC `($__internal_3_$__cuda_sm70_shflsync_bfly_p) ;  /* 0x0000019000007944 */ /* 0x000fea0003c00000 */
[----:B01----:R-:W-:Y:S01]  /*78d0*/  FADD.FTZ R189, R189, R188 ;  /* 0x000000bcbdbd7221 */ /* 0x003fe20000010000 */
[----:B------:R-:W-:Y:S01]  /*78e0*/  HFMA2.MMA R188, -RZ, RZ, 0, 1.1920928955078125e-07 ;  /* 0x00000002ffbc7435 */ /* 0x000fe200000001ff */
[----:B------:R-:W-:Y:S02]  /*78f0*/  MOV R46, 0x1f ;  /* 0x0000001f002e7802 */ /* 0x000fe40000000f00 */
[----:B------:R-:W-:Y:S02]  /*7900*/  MOV R47, 0xffffffff ;  /* 0xffffffff002f7802 */ /* 0x000fe40000000f00 */
[----:B------:R-:W-:Y:S02]  /*7910*/  MOV R44, 0x7930 ;  /* 0x00007930002c7802 */ /* 0x000fe40000000f00 */
[----:B------:R-:W-:Y:S05]  /*7920*/  CALL.REL.NOINC `($__internal_3_$__cuda_sm70_shflsync_bfly_p) ;  /* 0x0000013000007944 */ /* 0x000fea0003c00000 */
[----:B01----:R-:W-:Y:S01]  /*7930*/  FADD.FTZ R189, R189, R188 ;  /* 0x000000bcbdbd7221 */ /* 0x003fe20000010000 */
[----:B------:R-:W-:Y:S01]  /*7940*/  HFMA2.MMA R188, -RZ, RZ, 0, 2.384185791015625e-07 ;  /* 0x00000004ffbc7435 */ /* 0x000fe200000001ff */
[----:B------:R-:W-:Y:S02]  /*7950*/  MOV R46, 0x1f ;  /* 0x0000001f002e7802 */ /* 0x000fe40000000f00 */
[----:B------:R-:W-:-:S02]  /*7960*/  MOV R47, 0xffffffff ;  /* 0xffffffff002f7802 */ /* 0x000fc40000000f00 */
        /* <DEDUP_REMOVED lines=10> */
[----:B------:R-:W-:Y:S02]  /*7a10*/  MOV R46, 0x1f ;  /* 0x0000001f002e7802 */ /* 0x000fe40000000f00 */
[----:B------:R-:W-:-:S02]  /*7a20*/  MOV R47, 0xffffffff ;  /* 0xffffffff002f7802 */ /* 0x000fc40000000f00 */
[----:B------:R-:W-:Y:S02]  /*7a30*/  MOV R44, 0x7a50 ;  /* 0x00007a50002c7802 */ /* 0x000fe40000000f00 */
[----:B------:R-:W-:Y:S05]  /*7a40*/  CALL.REL.NOINC `($__internal_3_$__cuda_sm70_shflsync_bfly_p) ;  /* 0x0000001000007944 */ /* 0x000fea0003c00000 */
[----:B01----:R-:W-:Y:S05]  /*7a50*/  BRA `(.L_x_1146) ;  /* 0xffffdfd000007947 */ /* 0x003fea000383ffff */
        .weak           $__internal_3_$__cuda_sm70_shflsync_bfly_p
        .type           $__internal_3_$__cuda_sm70_shflsync_bfly_p,@function
        .size           $__internal_3_$__cuda_sm70_shflsync_bfly_p,(.L_x_52421 - $__internal_3_$__cuda_sm70_shflsync_bfly_p)
$__internal_3_$__cuda_sm70_shflsync_bfly_p:
[----:B------:R-:W-:Y:S01]  /*7a60*/  HFMA2.MMA R45, -RZ, RZ, 0, 0 ;  /* 0x00000000ff2d7435 */ /* 0x000fe200000001ff */
[----:B------:R-:W-:Y:S04]  /*7a70*/  WARPSYNC R47 ;  /* 0x0000002f00007348 */ /* 0x000fe80003800000 */
[----:B------:R0:W1:Y:S01]  /*7a80*/  SHFL.BFLY PT, R188, R189, R188, R46 ;  /* 0x0c0000bcbdbc7389 */ /* 0x00006200000e002e */
[----:B------:R-:W-:Y:S05]  /*7a90*/  RET.REL.NODEC R44 `(_ZN10layer_norm31ln_parallel_residual_fwd_kernelINS_13Kernel_traitsI13__nv_bfloat16S2_S2_S2_fjLj2048ELj1ELj4ELj1ELj16ENS_18Kernel_traits_baseILj2048ES2_S2_S2_S2_fjLj128EEEEELb0ELb1ELb1EEEvNS_9FwdParamsE) ;  /* 0xffff85602c007950 */ /* 0x000fea0003c3ffff */
.L_x_1147:
        /* <DEDUP_REMOVED lines=14> */
.L_x_52421:


//--------------------- .text._ZN10layer_norm31ln_parallel_residual_fwd_kernelINS_13Kernel_traitsI13__nv_bfloat16S2_S2_S2_fjLj2048ELj1ELj4ELj1ELj16ENS_18Kernel_traits_baseILj2048ES2_S2_S2_S2_fjLj128EEEEELb1ELb0ELb0EEEvNS_9FwdParamsE --------------------------
	.section	.text._ZN10layer_norm31ln_parallel_residual_fwd_kernelINS_13Kernel_traitsI13__nv_bfloat16S2_S2_S2_fjLj2048ELj1ELj4ELj1ELj16ENS_18Kernel_traits_baseILj2048ES2_S2_S2_S2_fjLj128EEEEELb1ELb0ELb0EEEvNS_9FwdParamsE,"ax",@progbits
	.sectioninfo	@"SHI_REGISTERS=255"
	.align	128
        .global         _ZN10layer_norm31ln_parallel_residual_fwd_kernelINS_13Kernel_traitsI13__nv_bfloat16S2_S2_S2_fjLj2048ELj1ELj4ELj1ELj16ENS_18Kernel_traits_baseILj2048ES2_S2_S2_S2_fjLj128EEEEELb1ELb0ELb0EEEvNS_9FwdParamsE
        .type           _ZN10layer_norm31ln_parallel_residual_fwd_kernelINS_13Kernel_traitsI13__nv_bfloat16S2_S2_S2_fjLj2048ELj1ELj4ELj1ELj16ENS_18Kernel_traits_baseILj2048ES2_S2_S2_S2_fjLj128EEEEELb1ELb0ELb0EEEvNS_9FwdParamsE,@function
        .size           _ZN10layer_norm31ln_parallel_residual_fwd_kernelINS_13Kernel_traitsI13__nv_bfloat16S2_S2_S2_fjLj2048ELj1ELj4ELj1ELj16ENS_18Kernel_traits_baseILj2048ES2_S2_S2_S2_fjLj128EEEEELb1ELb0ELb0EEEvNS_9FwdParamsE,(.L_x_52422 - _ZN10layer_norm31ln_parallel_residual_fwd_kernelINS_13Kernel_traitsI13__nv_bfloat16S2_S2_S2_fjLj2048ELj1ELj4ELj1ELj16ENS_18Kernel_traits_baseILj2048ES2_S2_S2_S2_fjLj128EEEEELb1ELb0ELb0EEEvNS_9FwdParamsE)
        .other          _ZN10layer_norm31ln_parallel_residual_fwd_kernelINS_13Kernel_traitsI13__nv_bfloat16S2_S2_S2_fjLj2048ELj1ELj4ELj1ELj16ENS_18Kernel_traits_baseILj2048ES2_S2_S2_S2_fjLj128EEEEELb1ELb0ELb0EEEvNS_9FwdParamsE,@"STO_CUDA_ENTRY STV_DEFAULT"
_ZN10layer_norm31ln_parallel_residual_fwd_kernelINS_13Kernel_traitsI13__nv_bfloat16S2_S2_S2_fjLj2048ELj1ELj4ELj1ELj16ENS_18Kernel_traits_baseILj2048ES2_S2_S2_S2_fjLj128EEEEELb1ELb0ELb0EEEvNS_9FwdParamsE:
.text._ZN10layer_norm31ln_parallel_residual_fwd_kernelINS_13Kernel_traitsI13__nv_bfloat16S2_S2_S2_fjLj2048ELj1ELj4ELj1ELj16ENS_18Kernel_traits_baseILj2048ES2_S2_S2_S2_fjLj128EEEEELb1ELb0ELb0EEEvNS_9FwdParamsE:
[----:B------:R-:W-:-:S04]  /*0000*/  IMAD.MOV.U32 R1, RZ, RZ, c[0x0][0x28] ;  /* 0x00000a00ff017624 */ /* 0x000fc800078e00ff */
[----:B------:R-:W-:Y:S01]  /*0010*/  ULDC.U8 UR4, c[0x0][0x244] ;  /* 0x0000910000047ab9 */ /* 0x000fe20000000000 */
[----:B------:R-:W-:Y:S01]  /*0020*/  IADD3 R1, R1, -0x1e0, RZ ;  /* 0xfffffe2001017810 */ /* 0x000fe20007ffe0ff */
[----:B------:R-:W-:Y:S01]  /*0030*/  ULDC.64 UR6, c[0x0][0x118] ;  /* 0x0000460000067ab9 */ /* 0x000fe20000000a00 */
[----:B------:R-:W-:Y:S01]  /*0040*/  ISETP.NE.AND P0, PT, RZ, UR4, PT ;  /* 0x00000004ff007c0c */ /* 0x000fe2000bf05270 */
[----:B------:R-:W-:Y:S02]  /*0050*/  ULDC.64 UR4, c[0x0][0x230] ;  /* 0x00008c0000047ab9 */ /* 0x000fe40000000a00 */
[----:B------:R-:W-:Y:S02]  /*0060*/  IMAD.U32 R6, RZ, RZ, UR4 ;  /* 0x00000004ff067e24 */ /* 0x000fe4000f8e00ff */
[----:B------:R-:W-:Y:S02]  /*0070*/  IMAD.U32 R7, RZ, RZ, UR5 ;  /* 0x00000005ff077e24 */ /* 0x000fe4000f8e00ff */
[----:B------:R-:W-:-:S02]  /*0080*/  IMAD.MOV.U32 R58, RZ, RZ, c[0x0][0x238] ;  /* 0x00008e00ff3a7624 */ /* 0x000fc400078e00ff */
[----:B------:R-:W-:-:S04]  /*0090*/  IMAD.MOV.U32 R59, RZ, RZ, c[0x0][0x23c] ;  /* 0x00008f00ff3b7624 */ /* 0x000fc800078e00ff */
[----:B------:R-:W2:Y:S01]  /*00a0*/  @P0 LDG.E.64 R6, [R6.64] ;  /* 0x0000000606060981 */ /* 0x000ea2000c1e1b00 */
[----:B------:R-:W-:Y:S02]  /*00b0*/  @P0 IMAD.MOV.U32 R12, RZ, RZ, R58 ;  /* 0x000000ffff0c0224 */ /* 0x000fe400078e003a */
[----:B------:R-:W-:-:S05]  /*00c0*/  @P0 IMAD.MOV.U32 R13, RZ, RZ, R59 ;  /* 0x000000ffff0d0224 */ /* 0x000fca00078e003b */
[----:B------:R-:W3:Y:S01]  /*00d0*/  @P0 LDG.E.64 R2, [R12.64] ;  /* 0x000000060c020981 */ /* 0x000ee2000c1e1b00 */
[----:B------:R-:W-:Y:S01]  /*00e0*/  LOP3.LUT R5, R5, 0xffffefff, RZ, 0xc0, !PT ;  /* 0xffffefff05057812 */ /* 0x000fe200078ec0ff */
[----:B------:R-:W-:Y:S02]  /*00f0*/  BSSY B0, `(.L_x_1148) ;  /* 0x0000055000007945 */ /* 0x000fe40003800000 */
[----:B------:R-:W0:Y:S01]  /*0100*/  S2R R16, SR_TID.X ;  /* 0x0000000000107919 */ /* 0x000e220000002100 */
[----:B------:R-:W-:-:S03]  /*0110*/  LOP3.LUT R5, R5, 0xffffffdf, RZ, 0xc0, !PT ;  /* 0xffffffdf05057812 */ /* 0x000fc600078ec0ff */
[----:B------:R-:W0:Y:S02]  /*0120*/  S2R R17, SR_CTAID.X ;  /* 0x0000000000117919 */ /* 0x000e240000002500 */
[----:B0-----:R-:W-:-:S04]  /*0130*/  IMAD R0, R17, c[0x0][0x0], R16 ;  /* 0x0000000011007a24 */ /* 0x001fc800078e0210 */
[----:B------:R-:W-:Y:S01]  /*0140*/  IMAD.WIDE.U32 R10, R0, -0x326172a9, RZ ;  /* 0xcd9e8d57000a7825 */ /* 0x000fe200078e00ff */
[----:B--2---:R-:W0:Y:S08]  /*0150*/  @P0 R2UR UR4, R6 ;  /* 0x00000000060403c2 */ /* 0x004e3000000e0000 */
[----:B------:R1:W2:Y:S01]  /*0160*/  @P0 R2UR UR5, R7 ;  /* 0x00000000070503c2 */ /* 0x0002a200000e0000 */
[----:B---3--:R-:W-:-:S05]  /*0170*/  @P0 IADD3 R58, P1, R2, c[0x0][0x240], RZ ;  /* 0x00009000023a0a10 */ /* 0x008fca0007f3e0ff */
[----:B------:R-:W-:-:S05]  /*0180*/  @P0 IMAD.X R59, RZ, RZ, R3, P1 ;  /* 0x000000ffff3b0224 */ /* 0x000fca00008e0603 */
[--C-:B------:R-:W-:Y:S02]  /*0190*/  SHF.R.U64 R2, R58, 0x2, R59.reuse ;  /* 0x000000023a027819 */ /* 0x100fe4000000123b */
[----:B------:R-:W-:-:S03]  /*01a0*/  SHF.R.U32.HI R3, RZ, 0x2, R59 ;  /* 0x00000002ff037819 */ /* 0x000fc6000001163b */
[----:B------:R-:W-:Y:S01]  /*01b0*/  IMAD.WIDE.U32 R8, R2, -0x2daee0ad, RZ ;  /* 0xd2511f5302087825 */ /* 0x000fe200078e00ff */
[----:B0-----:R-:W-:Y:S01]  /*01c0*/  LOP3.LUT R4, R11, UR4, R3, 0x96, !PT ;  /* 0x000000040b047c12 */ /* 0x001fe2000f8e9603 */
[----:B------:R-:W-:Y:S02]  /*01d0*/  UIADD3 UR9, UR4, -0x61c88647, URZ ;  /* 0x9e3779b904097890 */ /* 0x000fe4000fffe03f */
[----:B------:R-:W-:Y:S02]  /*01e0*/  UIADD3 UR11, UR4, 0x3c6ef372, URZ ;  /* 0x3c6ef372040b7890 */ /* 0x000fe4000fffe03f */
[----:B-1----:R-:W-:Y:S01]  /*01f0*/  IMAD.WIDE.U32 R6, R4, -0x2daee0ad, RZ ;  /* 0xd2511f5304067825 */ /* 0x002fe200078e00ff */
[----:B------:R-:W-:Y:S01]  /*0200*/  UIADD3 UR13, UR4, -0x255992d5, URZ ;  /* 0xdaa66d2b040d7890 */ /* 0x000fe2000fffe03f */
[----:B--2---:R-:W-:Y:S01]  /*0210*/  LOP3.LUT R12, R9, UR5, RZ, 0x3c, !PT ;  /* 0x00000005090c7c12 */ /* 0x004fe2000f8e3cff */
[----:B------:R-:W-:Y:S01]  /*0220*/  UIADD3 UR10, UR5, -0x4498517b, URZ ;  /* 0xbb67ae85050a7890 */ /* 0x000fe2000fffe03f */
[----:B------:R-:W-:Y:S01]  /*0230*/  IMAD.MOV.U32 R4, RZ, RZ, c[0x0][0x168] ;  /* 0x00005a00ff047624 */ /* 0x000fe200078e00ff */
[----:B------:R-:W-:-:S02]  /*0240*/  UIADD3 UR12, UR5, 0x76cf5d0a, URZ ;  /* 0x76cf5d0a050c7890 */ /* 0x000fc4000fffe03f */
[----:B------:R-:W-:Y:S01]  /*0250*/  IMAD.WIDE.U32 R12, R12, -0x326172a9, RZ ;  /* 0xcd9e8d570c0c7825 */ /* 0x000fe200078e00ff */
[----:B------:R-:W-:Y:S01]  /*0260*/  UIADD3 UR14, UR5, 0x32370b8f, URZ ;  /* 0x32370b8f050e7890 */ /* 0x000fe2000fffe03f */
[----:B------:R-:W-:Y:S01]  /*0270*/  LOP3.LUT R11, R7, UR10, R8, 0x96, !PT ;  /* 0x0000000a070b7c12 */ /* 0x000fe2000f8e9608 */
[----:B------:R-:W-:Y:S01]  /*0280*/  UIADD3 UR15, UR4, 0x78dde6e4, URZ ;  /* 0x78dde6e4040f7890 */ /* 0x000fe2000fffe03f */
[----:B------:R-:W-:Y:S01]  /*0290*/  SHF.R.S32.HI R4, RZ, 0x1f, R4 ;  /* 0x0000001fff047819 */ /* 0x000fe20000011404 */
[----:B------:R-:W-:Y:S01]  /*02a0*/  UIADD3 UR16, UR5, -0x126145ec, URZ ;  /* 0xed9eba1405107890 */ /* 0x000fe2000fffe03f */
[----:B------:R-:W-:Y:S01]  /*02b0*/  LOP3.LUT R8, R13, UR9, R10, 0x96, !PT ;  /* 0x000000090d087c12 */ /* 0x000fe2000f8e960a */
[----:B------:R-:W-:Y:S01]  /*02c0*/  IMAD.WIDE.U32 R10, R11, -0x326172a9, RZ ;  /* 0xcd9e8d570b0a7825 */ /* 0x000fe200078e00ff */
[----:B------:R-:W-:Y:S01]  /*02d0*/  LEA.HI R4, R4, c[0x0][0x168], RZ, 0x3 ;  /* 0x00005a0004047a11 */ /* 0x000fe200078f18ff */
[----:B------:R-:W-:Y:S02]  /*02e0*/  UIADD3 UR17, UR4, 0x1715609d, URZ ;  /* 0x1715609d04117890 */ /* 0x000fe4000fffe03f */
[----:B------:R-:W-:Y:S01]  /*02f0*/  IMAD.WIDE.U32 R8, R8, -0x2daee0ad, RZ ;  /* 0xd2511f5308087825 */ /* 0x000fe200078e00ff */
[----:B------:R-:W-:Y:S01]  /*0300*/  LOP3.LUT R7, R11, UR11, R12, 0x96, !PT ;  /* 0x0000000b0b077c12 */ /* 0x000fe2000f8e960c */
[----:B------:R-:W-:Y:S01]  /*0310*/  UIADD3 UR18, UR5, -0x56f99767, URZ ;  /* 0xa906689905127890 */ /* 0x000fe2000fffe03f */
[----:B------:R-:W-:Y:S01]  /*0320*/  LOP3.LUT R12, R16, 0x1f, RZ, 0xc0, !PT ;  /* 0x0000001f100c7812 */ /* 0x000fe200078ec0ff */
[----:B------:R-:W-:Y:S01]  /*0330*/  UIADD3 UR19, UR4, -0x4ab325aa, URZ ;  /* 0xb54cda5604137890 */ /* 0x000fe2000fffe03f */
[----:B------:R-:W-:Y:S01]  /*0340*/  LOP3.LUT R14, R9, UR12, R6, 0x96, !PT ;  /* 0x0000000c090e7c12 */ /* 0x000fe2000f8e9606 */
[----:B------:R-:W-:Y:S01]  /*0350*/  IMAD.WIDE.U32 R6, R7, -0x2daee0ad, RZ ;  /* 0xd2511f5307067825 */ /* 0x000fe200078e00ff */
[----:B------:R-:W-:Y:S01]  /*0360*/  LOP3.LUT R9, R12, 0x1f, RZ, 0x3c, !PT ;  /* 0x0000001f0c097812 */ /* 0x000fe200078e3cff */
[----:B------:R-:W-:-:S02]  /*0370*/  UIADD3 UR20, UR5, 0x646e171e, URZ ;  /* 0x646e171e05147890 */ /* 0x000fc4000fffe03f */
[----:B------:R-:W-:Y:S01]  /*0380*/  IMAD.WIDE.U32 R14, R14, -0x326172a9, RZ ;  /* 0xcd9e8d570e0e7825 */ /* 0x000fe200078e00ff */
[----:B------:R-:W-:Y:S01]  /*0390*/  LEA.HI.SX32 R4, R4, R9, 0x1d ;  /* 0x0000000904047211 */ /* 0x000fe200078feaff */
[----:B------:R-:W-:Y:S01]  /*03a0*/  UIADD3 UR21, UR4, 0x5384540f, URZ ;  /* 0x5384540f04157890 */ /* 0x000fe2000fffe03f */
[----:B------:R-:W-:Y:S01]  /*03b0*/  LOP3.LUT R11, R7, UR14, R8, 0x96, !PT ;  /* 0x0000000e070b7c12 */ /* 0x000fe2000f8e9608 */
[----:B------:R-:W-:Y:S01]  /*03c0*/  UIADD3 UR22, UR5, 0x1fd5c5a3, URZ ;  /* 0x1fd5c5a305167890 */ /* 0x000fe2000fffe03f */
[C---:B------:R-:W-:Y:S02]  /*03d0*/  LOP3.LUT P2, RZ, R4.reuse, 0xffffffe0, RZ, 0xc0, !PT ;  /* 0xffffffe004ff7812 */ /* 0x040fe4000784c0ff */
[C---:B------:R-:W-:Y:S02]  /*03e0*/  ISETP.GE.U32.AND P5, PT, R4.reuse, 0x40, PT ;  /* 0x000000400400780c */ /* 0x040fe40003fa6070 */
[C---:B------:R-:W-:Y:S02]  /*03f0*/  ISETP.GE.U32.AND P4, PT, R4.reuse, 0x60, PT ;  /* 0x000000600400780c */ /* 0x040fe40003f86070 */
[----:B------:R-:W-:-:S02]  /*0400*/  ISETP.GE.U32.AND P3, PT, R4, 0x80, PT ;  /* 0x000000800400780c */ /* 0x000fc40003f66070 */
[----:B------:R-:W-:Y:S01]  /*0410*/  LOP3.LUT R8, R15, UR13, R10, 0x96, !PT ;  /* 0x0000000d0f087c12 */ /* 0x000fe2000f8e960a */
[----:B------:R-:W-:-:S04]  /*0420*/  IMAD.WIDE.U32 R10, R11, -0x326172a9, RZ ;  /* 0xcd9e8d570b0a7825 */ /* 0x000fc800078e00ff */
[----:B------:R-:W-:Y:S01]  /*0430*/  @P2 LOP3.LUT R5, R5, 0x20, RZ, 0xfc, !PT ;  /* 0x0000002005052812 */ /* 0x000fe200078efcff */
[----:B------:R-:W-:Y:S01]  /*0440*/  IMAD.WIDE.U32 R8, R8, -0x2daee0ad, RZ ;  /* 0xd2511f5308087825 */ /* 0x000fe200078e00ff */
[----:B------:R-:W-:Y:S02]  /*0450*/  LOP3.LUT R7, R11, UR15, R14, 0x96, !PT ;  /* 0x0000000f0b077c12 */ /* 0x000fe4000f8e960e */
[----:B------:R-:W-:Y:S02]  /*0460*/  @P5 LOP3.LUT R5, R5, 0x1000, RZ, 0xfc, !PT ;  /* 0x0000100005055812 */ /* 0x000fe400078efcff */
[----:B------:R-:W-:Y:S02]  /*0470*/  LOP3.LUT R14, R9, UR16, R6, 0x96, !PT ;  /* 0x00000010090e7c12 */ /* 0x000fe4000f8e9606 */
[----:B------:R-:W-:-:S04]  /*0480*/  LOP3.LUT R5, R5, 0xfffff7ff, RZ, 0xc0, !PT ;  /* 0xfffff7ff05057812 */ /* 0x000fc800078ec0ff */
[----:B------:R-:W-:-:S04]  /*0490*/  @P4 LOP3.LUT R5, R5, 0x800, RZ, 0xfc, !PT ;  /* 0x0000080005054812 */ /* 0x000fc800078efcff */
[----:B------:R-:W-:-:S04]  /*04a0*/  LOP3.LUT R5, R5, 0xfffffbff, RZ, 0xc0, !PT ;  /* 0xfffffbff05057812 */ /* 0x000fc800078ec0ff */
[----:B------:R-:W-:Y:S01]  /*04b0*/  @P3 LOP3.LUT R5, R5, 0x400, RZ, 0xfc, !PT ;  /* 0x0000040005053812 */ /* 0x000fe200078efcff */
[----:B------:R-:W-:Y:S05]  /*04c0*/  @!P2 BRA `(.L_x_1149) ;  /* 0x000001700000a947 */ /* 0x000fea0003800000 */
[----:B------:R-:W-:Y:S01]  /*04d0*/  ISETP.NE.U32.AND P0, PT, RZ, c[0x0][0x218], PT ;  /* 0x00008600ff007a0c */ /* 0x000fe20003f05070 */
        /* <DEDUP_REMOVED lines=22> */
.L_x_1149:
[----:B------:R-:W-:Y:S05]  /*0640*/  BSYNC B0 ;  /* 0x0000000000007941 */ /* 0x000fea0003800000 */
.L_x_1148:
        /* <DEDUP_REMOVED lines=25> */
.L_x_1151:
[----:B------:R-:W-:Y:S05]  /*07e0*/  BSYNC B0 ;  /* 0x0000000000007941 */ /* 0x000fea0003800000 */
.L_x_1150:
        /* <DEDUP_REMOVED lines=25> */
.L_x_1153:
[----:B------:R-:W-:Y:S05]  /*0980*/  BSYNC B0 ;  /* 0x0000000000007941 */ /* 0x000fea0003800000 */
.L_x_1152:
        /* <DEDUP_REMOVED lines=25> */
.L_x_1155:
[----:B------:R-:W-:Y:S05]  /*0b20*/  BSYNC B0 ;  /* 0x0000000000007941 */ /* 0x000fea0003800000 */
.L_x_1154:
[----:B------:R-:W-:Y:S01]  /*0b30*/  ISETP.GE.U32.AND P0, PT, R4, 0xa0, PT ;  /* 0x000000a00400780c */ /* 0x000fe20003f06070 */
[----:B------:R-:W-:Y:S01]  /*0b40*/  IMAD.WIDE.U32 R6, R7, -0x2daee0ad, RZ ;  /* 0xd2511f5307067825 */ /* 0x000fe200078e00ff */
[----:B------:R-:W-:Y:S01]  /*0b50*/  LOP3.LUT R5, R5, 0xfffffdff, RZ, 0xc0, !PT ;  /* 0xfffffdff05057812 */ /* 0x000fe200078ec0ff */
[----:B------:R-:W-:Y:S01]  /*0b60*/  UIADD3 UR23, UR4, -0xe443238, URZ ;  /* 0xf1bbcdc804177890 */ /* 0x000fe2000fffe03f */
[----:B------:R-:W-:Y:S01]  /*0b70*/  BSSY B0, `(.L_x_1156) ;  /* 0x000001d000007945 */ /* 0x000fe20003800000 */
[----:B------:R-:W-:Y:S01]  /*0b80*/  IMAD.WIDE.U32 R14, R14, -0x326172a9, RZ ;  /* 0xcd9e8d570e0e7825 */ /* 0x000fe200078e00ff */
[----:B------:R-:W-:-:S04]  /*0b90*/  LOP3.LUT R11, R7, UR18, R8, 0x96, !PT ;  /* 0x00000012070b7c12 */ /* 0x000fc8000f8e9608 */
[----:B------:R-:W-:-:S03]  /*0ba0*/  LOP3.LUT R13, R15, UR17, R10, 0x96, !PT ;  /* 0x000000110f0d7c12 */ /* 0x000fc6000f8e960a */
        /* <DEDUP_REMOVED lines=25> */
.L_x_1157:
[----:B0-----:R-:W-:Y:S05]  /*0d40*/  BSYNC B0 ;  /* 0x0000000000007941 */ /* 0x001fea0003800000 */
.L_x_1156:
[----:B------:R-:W-:Y:S01]  /*0d50*/  ISETP.GE.U32.AND P0, PT, R4, 0xc0, PT ;  /* 0x000000c00400780c */ /* 0x000fe20003f06070 */
[----:B------:R-:W-:Y:S01]  /*0d60*/  IMAD.WIDE.U32 R10, R11, -0x326172a9, RZ ;  /* 0xcd9e8d570b0a7825 */ /* 0x000fe200078e00ff */
[----:B------:R-:W-:Y:S01]  /*0d70*/  LOP3.LUT R5, R5, 0xfffffeff, RZ, 0xc0, !PT ;  /* 0xfffffeff05057812 */ /* 0x000fe200078ec0ff */
[----:B------:R-:W-:Y:S01]  /*0d80*/  UIADD3 UR24, UR5, -0x24c28bd8, URZ ;  /* 0xdb3d742805187890 */ /* 0x000fe2000fffe03f */
[----:B------:R-:W-:Y:S01]  /*0d90*/  BSSY B0, `(.L_x_1158) ;  /* 0x000001f000007945 */ /* 0x000fe20003800000 */
[----:B------:R-:W-:Y:S01]  /*0da0*/  IMAD.WIDE.U32 R8, R13, -0x2daee0ad, RZ ;  /* 0xd2511f530d087825 */ /* 0x000fe200078e00ff */
[----:B------:R-:W-:Y:S01]  /*0db0*/  UIADD3 UR25, UR4, -0x700cb87f, URZ ;  /* 0x8ff3478104197890 */ /* 0x000fe2000fffe03f */
[----:B------:R-:W-:-:S02]  /*0dc0*/  LOP3.LUT R116, R11, UR19, R14, 0x96, !PT ;  /* 0x000000130b747c12 */ /* 0x000fc4000f8e960e */
[----:B------:R-:W-:Y:S02]  /*0dd0*/  SHF.R.U32.HI R13, RZ, 0x5, R16 ;  /* 0x00000005ff0d7819 */ /* 0x000fe40000011610 */
[----:B------:R-:W-:Y:S02]  /*0de0*/  LOP3.LUT R56, R9, UR20, R6, 0x96, !PT ;  /* 0x0000001409387c12 */ /* 0x000fe4000f8e9606 */
        /* <DEDUP_REMOVED lines=25> */
.L_x_1159:
[----:B0-----:R-:W-:Y:S05]  /*0f80*/  BSYNC B0 ;  /* 0x0000000000007941 */ /* 0x001fea0003800000 */
.L_x_1158:
[----:B------:R-:W-:Y:S01]  /*0f90*/  ISETP.GE.U32.AND P0, PT, R4, 0xe0, PT ;  /* 0x000000e00400780c */ /* 0x000fe20003f06070 */
[----:B------:R-:W-:Y:S01]  /*0fa0*/  IMAD.WIDE.U32 R116, R116, -0x2daee0ad, RZ ;  /* 0xd2511f5374747825 */ /* 0x000fe200078e00ff */
[----:B------:R-:W-:Y:S01]  /*0fb0*/  LOP3.LUT R5, R5, 0xffffff7f, RZ, 0xc0, !PT ;  /* 0xffffff7f05057812 */ /* 0x000fe200078ec0ff */
[----:B------:R-:W-:Y:S01]  /*0fc0*/  UIADD3 UR26, UR5, -0x695add53, URZ ;  /* 0x96a522ad051a7890 */ /* 0x000fe2000fffe03f */
[----:B------:R-:W-:Y:S01]  /*0fd0*/  BSSY B0, `(.L_x_1160) ;  /* 0x000001e000007945 */ /* 0x000fe20003800000 */
[----:B------:R-:W-:Y:S01]  /*0fe0*/  IMAD.WIDE.U32 R56, R56, -0x326172a9, RZ ;  /* 0xcd9e8d5738387825 */ /* 0x000fe200078e00ff */
[----:B------:R-:W-:-:S03]  /*0ff0*/  LOP3.LUT R7, R117, UR22, R8, 0x96, !PT ;  /* 0x0000001675077c12 */ /* 0x000fc6000f8e9608 */
[----:B------:R-:W-:Y:S01]  /*1000*/  IMAD R6, R17, 0x4, R13 ;  /* 0x0000000411067824 */ /* 0x000fe200078e020d */
[----:B------:R-:W-:-:S03]  /*1010*/  LOP3.LUT R59, R57, UR21, R10, 0x96, !PT ;  /* 0x00000015393b7c12 */ /* 0x000fc6000f8e960a */
[----:B------:R-:W-:Y:S01]  /*1020*/  @P0 LOP3.LUT R5, R5, 0x80, RZ, 0xfc, !PT ;  /* 0x0000008005050812 */ /* 0x000fe200078efcff */
[----:B------:R-:W-:Y:S05]  /*1030*/  @!P0 BRA `(.L_x_1161) ;  /* 0x0000017000008947 */ /* 0x000fea0003800000 */
[C---:B------:R-:W-:Y:S01]  /*1040*/  IMAD.SHL.U32 R14, R12.reuse, 0x10, RZ ;  /* 0x000000100c0e7824 */ /* 0x040fe200078e00ff */
[----:B------:R-:W-:-:S04]  /*1050*/  SHF.L.U64.HI R13, R12, 0x4, RZ ;  /* 0x000000040c0d7819 */ /* 0x000fc800000102ff */
[----:B------:R-:W-:-:S04]  /*1060*/  IADD3 R10, P0, R14, c[0x0][0x1b8], RZ ;  /* 0x00006e000e0a7a10 */ /* 0x000fc80007f1e0ff */
[----:B------:R-:W-:Y:S02]  /*1070*/  IADD3.X R11, R13, c[0x0][0x1bc], RZ, P0, !PT ;  /* 0x00006f000d0b7a10 */ /* 0x000fe400007fe4ff */
        /* <DEDUP_REMOVED lines=9> */
[----:B------:R-:W5:Y:S04]  /*1110*/  LDG.E.128 R136, [R136.64] ;  /* 0x0000000688887981 */ /* 0x000f68000c1e1d00 */
[----:B0-----:R-:W5:Y:S02]  /*1120*/  LDG.E.128 R8, [R10.64] ;  /* 0x000000060a087981 */ /* 0x001f64000c1e1d00 */
        /* <DEDUP_REMOVED lines=8> */
.L_x_1161:
[----:B0-----:R-:W-:Y:S05]  /*11b0*/  BSYNC B0 ;  /* 0x0000000000007941 */ /* 0x001fea0003800000 */
.L_x_1160:
[----:B------:R-:W-:Y:S01]  /*11c0*/  ISETP.GE.U32.AND P0, PT, R4, 0x100, PT ;  /* 0x000001000400780c */ /* 0x000fe20003f06070 */
[----:B------:R-:W-:Y:S01]  /*11d0*/  BSSY B0, `(.L_x_1162) ;  /* 0x000001c000007945 */ /* 0x000fe20003800000 */
[----:B------:R-:W-:Y:S01]  /*11e0*/  LOP3.LUT R5, R5, 0xffffffbf, RZ, 0xc0, !PT ;  /* 0xffffffbf05057812 */ /* 0x000fe200078ec0ff */
[----:B------:R-:W-:-:S04]  /*11f0*/  IMAD.HI.U32 R123, R7, -0x326172a9, RZ ;  /* 0xcd9e8d57077b7827 */ /* 0x000fc800078e00ff */
[----:B------:R-:W-:-:S06]  /*1200*/  IMAD.HI.U32 R121, R59, -0x2daee0ad, RZ ;  /* 0xd2511f533b797827 */ /* 0x000fcc00078e00ff */
        /* <DEDUP_REMOVED lines=17> */
[----:B------:R-:W-:Y:S01]  /*1320*/  IMAD.WIDE.U32 R12, R12, R13, c[0x0][0x1b0] ;  /* 0x00006c000c0c7625 */ /* 0x000fe200078e000d */
[----:B------:R1:W5:Y:S05]  /*1330*/  @P1 LDG.E.128 R40, [R118.64] ;  /* 0x0000000676281981 */ /* 0x00036a000c1e1d00 */
[----:B0-----:R-:W5:Y:S01]  /*1340*/  LDG.E.128 R12, [R12.64] ;  /* 0x000000060c0c7981 */ /* 0x001f62000c1e1d00 */
[----:B------:R-:W-:Y:S01]  /*1350*/  @!P0 CS2R R20, SRZ ;  /* 0x0000000000148805 */ /* 0x000fe2000001ff00 */
[----:B------:R-:W-:Y:S01]  /*1360*/  @!P0 CS2R R22, SRZ ;  /* 0x0000000000168805 */ /* 0x000fe2000001ff00 */
[----:B------:R-:W-:Y:S01]  /*1370*/  @!P1 CS2R R40, SRZ ;  /* 0x0000000000289805 */ /* 0x000fe2000001ff00 */
[----:B------:R-:W-:-:S02]  /*1380*/  @!P1 CS2R R42, SRZ ;  /* 0x00000000002a9805 */ /* 0x000fc4000001ff00 */
.L_x_1163:
[----:B-1----:R-:W-:Y:S05]  /*1390*/  BSYNC B0 ;  /* 0x0000000000007941 */ /* 0x002fea0003800000 */
.L_x_1162:
[----:B------:R-:W-:Y:S02]  /*13a0*/  ISETP.GE.AND P0, PT, R6, c[0x0][0x164], PT ;  /* 0x0000590006007a0c */ /* 0x000fe40003f06270 */
[----:B------:R-:W-:-:S02]  /*13b0*/  LOP3.LUT R56, R123, UR23, R56, 0x96, !PT ;  /* 0x000000177b387c12 */ /* 0x000fc4000f8e9638 */
[----:B------:R-:W-:-:S09]  /*13c0*/  LOP3.LUT R57, R121, UR24, R116, 0x96, !PT ;  /* 0x0000001879397c12 */ /* 0x000fd2000f8e9674 */
[----:B------:R-:W-:Y:S05]  /*13d0*/  @P0 EXIT ;  /* 0x000000000000094d */ /* 0x000fea0003800000 */
[--C-:B-----5:R-:W-:Y:S01]  /*13e0*/  PRMT R118, RZ, 0x5410, R112.reuse ;  /* 0x00005410ff767816 */ /* 0x120fe20000000070 */
[----:B------:R-:W-:Y:S01]  /*13f0*/  IMAD R7, R7, -0x326172a9, RZ ;  /* 0xcd9e8d5707077824 */ /* 0x000fe200078e02ff */
[----:B------:R-:W-:Y:S01]  /*1400*/  PRMT R117, RZ, 0x7610, R112 ;  /* 0x00007610ff757816 */ /* 0x000fe20000000070 */
[----:B------:R-:W-:Y:S01]  /*1410*/  BSSY B0, `(.L_x_1164) ;  /* 0x000331e000007945 */ /* 0x000fe20003800000 */
[--C-:B------:R-:W-:Y:S01]  /*1420*/  PRMT R116, RZ, 0x5410, R113.reuse ;  /* 0x00005410ff747816 */ /* 0x100fe20000000071 */
[----:B------:R-:W-:Y:S01]  /*1430*/  STL [R1+0x1bc], R118 ;  /* 0x0001bc7601007387 */ /* 0x000fe20000100800 */
[----:B------:R-:W-:Y:S01]  /*1440*/  PRMT R112, RZ, 0x7610, R113 ;  /* 0x00007610ff707816 */ /* 0x000fe20000000071 */
[----:B------:R-:W-:Y:S01]  /*1450*/  ULDC.U8 UR8, c[0x0][0x1f0] ;  /* 0x00007c0000087ab9 */ /* 0x000fe20000000000 */
[--C-:B------:R-:W-:Y:S01]  /*1460*/  PRMT R113, RZ, 0x5410, R114.reuse ;  /* 0x00005410ff717816 */ /* 0x100fe20000000072 */
[----:B------:R-:W-:Y:S01]  /*1470*/  STL [R1+0x1ac], R117 ;  /* 0x0001ac7501007387 */ /* 0x000fe20000100800 */
[----:B------:R-:W-:-:S02]  /*1480*/  PRMT R114, RZ, 0x7610, R114 ;  /* 0x00007610ff727816 */ /* 0x000fc40000000072 */
[--C-:B------:R-:W-:Y:S01]  /*1490*/  PRMT R249, RZ, 0x5410, R66.reuse ;  /* 0x00005410fff97816 */ /* 0x100fe20000000042 */
[----:B------:R-:W-:Y:S01]  /*14a0*/  STL [R1+0x1a0], R116 ;  /* 0x0001a07401007387 */ /* 0x000fe20000100800 */
[----:B------:R-:W-:Y:S02]  /*14b0*/  PRMT R245, RZ, 0x7610, R66 ;  /* 0x00007610fff57816 */ /* 0x000fe40000000042 */
[----:B------:R-:W-:Y:S01]  /*14c0*/  PRMT R66, RZ, 0x5410, R60 ;  /* 0x00005410ff427816 */ /* 0x000fe2000000003c */
[----:B------:R0:W-:Y:S01]  /*14d0*/  STL [R1+0x18c], R112 ;  /* 0x00018c7001007387 */ /* 0x0001e20000100800 */
[--C-:B------:R-:W-:Y:S02]  /*14e0*/  PRMT R248, RZ, 0x5410, R62.reuse ;  /* 0x00005410fff87816 */ /* 0x100fe4000000003e */
[----:B------:R-:W-:Y:S01]  /*14f0*/  PRMT R244, RZ, 0x7610, R62 ;  /* 0x00007610fff47816 */ /* 0x000fe2000000003e */
[----:B------:R1:W-:Y:S01]  /*1500*/  STL [R1+0x17c], R113 ;  /* 0x00017c7101007387 */ /* 0x0003e20000100800 */
[----:B------:R-:W-:-:S02]  /*1510*/  PRMT R62, RZ, 0x7610, R232 ;  /* 0x00007610ff3e7816 */ /* 0x000fc400000000e8 */
[--C-:B------:R-:W-:Y:S01]  /*1520*/  PRMT R199, RZ, 0x5410, R168.reuse ;  /* 0x00005410ffc77816 */ /* 0x100fe200000000a8 */
[----:B------:R2:W-:Y:S01]  /*1530*/  STL [R1+0x16c], R114 ;  /* 0x00016c7201007387 */ /* 0x0005e20000100800 */
[----:B------:R-:W-:Y:S02]  /*1540*/  PRMT R195, RZ, 0x7610, R168 ;  /* 0x00007610ffc37816 */ /* 0x000fe400000000a8 */
[--C-:B0-----:R-:W-:Y:S02]  /*1550*/  PRMT R112, RZ, 0x5410, R115.reuse ;  /* 0x00005410ff707816 */ /* 0x101fe40000000073 */
[--C-:B------:R-:W-:Y:S02]  /*1560*/  PRMT R168, RZ, 0x5410, R24.reuse ;  /* 0x00005410ffa87816 */ /* 0x100fe40000000018 */
[----:B-1----:R-:W-:Y:S01]  /*1570*/  PRMT R113, RZ, 0x7610, R115 ;  /* 0x00007610ff717816 */ /* 0x002fe20000000073 */
[----:B------:R0:W-:Y:S01]  /*1580*/  STL [R1+0x15c], R112 ;  /* 0x00015c7001007387 */ /* 0x0001e20000100800 */
[----:B------:R-:W-:Y:S01]  /*1590*/  PRMT R164, RZ, 0x7610, R24 ;  /* 0x00007610ffa47816 */ /* 0x000fe20000000018 */
[----:B------:R-:W-:Y:S01]  /*15a0*/  IMAD.HI.U32 R24, R57, -0x326172a9, RZ ;  /* 0xcd9e8d5739187827 */ /* 0x000fe200078e00ff */
[----:B--2---:R-:W-:Y:S01]  /*15b0*/  PRMT R114, RZ, 0x5410, R108 ;  /* 0x00005410ff727816 */ /* 0x004fe2000000006c */
[----:B------:R1:W-:Y:S01]  /*15c0*/  STL [R1+0x14c], R113 ;  /* 0x00014c7101007387 */ /* 0x0003e20000100800 */
[----:B------:R-:W-:-:S02]  /*15d0*/  PRMT R167, RZ, 0x5410, R8 ;  /* 0x00005410ffa77816 */ /* 0x000fc40000000008 */
[----:B------:R-:W-:Y:S01]  /*15e0*/  PRMT R163, RZ, 0x7610, R8 ;  /* 0x00007610ffa37816 */ /* 0x000fe20000000008 */
[----:B------:R-:W-:Y:S01]  /*15f0*/  STL [R1+0x1b8], R114 ;  /* 0x0001b87201007387 */ /* 0x000fe20000100800 */
[----:B------:R-:W-:Y:S01]  /*1600*/  PRMT R159, RZ, 0x5410, R9 ;  /* 0x00005410ff9f7816 */ /* 0x000fe20000000009 */
[----:B------:R-:W-:Y:S01]  /*1610*/  IMAD R8, R59, -0x2daee0ad, RZ ;  /* 0xd2511f533b087824 */ /* 0x000fe200078e02ff */
[----:B0-----:R-:W-:Y:S02]  /*1620*/  PRMT R112, RZ, 0x7610, R108 ;  /* 0x00007610ff707816 */ /* 0x001fe4000000006c */
[--C-:B------:R-:W-:Y:S02]  /*1630*/  PRMT R108, RZ, 0x7610, R109.reuse ;  /* 0x00007610ff6c7816 */ /* 0x100fe4000000006d */
[----:B-1----:R-:W-:Y:S01]  /*1640*/  PRMT R113, RZ, 0x5410, R109 ;  /* 0x00005410ff717816 */ /* 0x002fe2000000006d */
[----:B------:R0:W-:Y:S01]  /*1650*/  STL [R1+0x1a8], R112 ;  /* 0x0001a87001007387 */ /* 0x0001e20000100800 */
[----:B------:R-:W-:-:S02]  /*1660*/  PRMT R109, RZ, 0x7610, R110 ;  /* 0x00007610ff6d7816 */ /* 0x000fc4000000006e */
[----:B------:R-:W-:Y:S01]  /*1670*/  PRMT R155, RZ, 0x7610, R9 ;  /* 0x00007610ff9b7816 */ /* 0x000fe20000000009 */
[----:B------:R-:W-:Y:S01]  /*1680*/  STL [R1+0x19c], R113 ;  /* 0x00019c7101007387 */ /* 0x000fe20000100800 */
[----:B------:R-:W-:Y:S01]  /*1690*/  IMAD.HI.U32 R9, R56, -0x2daee0ad, RZ ;  /* 0xd2511f5338097827 */ /* 0x000fe200078e00ff */
[--C-:B------:R-:W-:Y:S02]  /*16a0*/  PRMT R209, RZ, 0x5410, R223.reuse ;  /* 0x00005410ffd17816 */ /* 0x100fe400000000df */
[----:B------:R1:W-:Y:S01]  /*16b0*/  STL [R1+0x188], R108 ;  /* 0x0001886c01007387 */ /* 0x0003e20000100800 */
[----:B------:R-:W-:Y:S02]  /*16c0*/  PRMT R205, RZ, 0x7610, R223 ;  /* 0x00007610ffcd7816 */ /* 0x000fe400000000df */
[----:B0-----:R-:W-:Y:S02]  /*16d0*/  PRMT R112, RZ, 0x5410, R110 ;  /* 0x00005410ff707816 */ /* 0x001fe4000000006e */
[----:B------:R-:W-:-:S02]  /*16e0*/  PRMT R110, RZ, 0x7610, R111 ;  /* 0x00007610ff6e7816 */ /* 0x000fc4000000006f */
[--C-:B------:R-:W-:Y:S01]  /*16f0*/  PRMT R177, RZ, 0x5410, R191.reuse ;  /* 0x00005410ffb17816 */ /* 0x100fe200000000bf */
[----:B------:R-:W-:Y:S01]  /*1700*/  STL [R1+0x178], R112 ;  /* 0x0001787001007387 */ /* 0x000fe20000100800 */
[----:B------:R-:W-:Y:S02]  /*1710*/  PRMT R173, RZ, 0x7610, R191 ;  /* 0x00007610ffad7816 */ /* 0x000fe400000000bf */
[----:B-1----:R-:W-:Y:S01]  /*1720*/  PRMT R108, RZ, 0x5410, R111 ;  /* 0x00005410ff6c7816 */ /* 0x002fe2000000006f */
[----:B------:R0:W-:Y:S01]  /*1730*/  STL [R1+0x168], R109 ;  /* 0x0001686d01007387 */ /* 0x0001e20000100800 */
[--C-:B------:R-:W-:Y:S02]  /*1740*/  PRMT R223, RZ, 0x5410, R201.reuse ;  /* 0x00005410ffdf7816 */ /* 0x100fe400000000c9 */
[----:B------:R-:W-:Y:S01]  /*1750*/  PRMT R219, RZ, 0x7610, R201 ;  /* 0x00007610ffdb7816 */ /* 0x000fe200000000c9 */
[----:B------:R1:W-:Y:S01]  /*1760*/  STL [R1+0x158], R108 ;  /* 0x0001586c01007387 */ /* 0x0003e20000100800 */
[----:B------:R-:W-:-:S02]  /*1770*/  PRMT R191, RZ, 0x5410, R169 ;  /* 0x00005410ffbf7816 */ /* 0x000fc400000000a9 */
[----:B------:R-:W-:Y:S01]  /*1780*/  PRMT R187, RZ, 0x7610, R169 ;  /* 0x00007610ffbb7816 */ /* 0x000fe200000000a9 */
[----:B------:R-:W-:Y:S01]  /*1790*/  STL [R1+0x148], R110 ;  /* 0x0001486e01007387 */ /* 0x000fe20000100800 */
[----:B------:R-:W-:Y:S02]  /*17a0*/  PRMT R201, RZ, 0x5410, R188 ;  /* 0x00005410ffc97816 */ /* 0x000fe400000000bc */
[----:B0-----:R-:W-:Y:S02]  /*17b0*/  PRMT R109, RZ, 0x5410, R104 ;  /* 0x00005410ff6d7816 */ /* 0x001fe40000000068 */
[----:B------:R-:W-:Y:S02]  /*17c0*/  PRMT R197, RZ, 0x7610, R188 ;  /* 0x00007610ffc57816 */ /* 0x000fe400000000bc */
[----:B-1----:R-:W-:Y:S01]  /*17d0*/  PRMT R108, RZ, 0x7610, R104 ;  /* 0x00007610ff6c7816 */ /* 0x002fe20000000068 */
[----:B------:R-:W-:Y:S01]  /*17e0*/  STL [R1+0x1b4], R109 ;  /* 0x0001b46d01007387 */ /* 0x000fe20000100800 */
        /* <DEDUP_REMOVED lines=13> */
[----:B------:R-:W-:Y:S01]  /*18c0*/  STL [R1+0x174], R108 ;  /* 0x0001746c01007387 */ /* 0x000fe20000100800 */
[--C-:B------:R-:W-:Y:S02]  /*18d0*/  PRMT R106, RZ, 0x7610, R107.reuse ;  /* 0x00007610ff6a7816 */ /* 0x100fe4000000006b */
[----:B--2---:R-:W-:Y:S01]  /*18e0*/  PRMT R105, RZ, 0x5410, R107 ;  /* 0x00005410ff697816 */ /* 0x004fe2000000006b */
[----:B------:R0:W-:Y:S01]  /*18f0*/  STL [R1+0x164], R104 ;  /* 0x0001646801007387 */ /* 0x0001e20000100800 */
[----:B------:R-:W-:-:S02]  /*1900*/  PRMT R153, RZ, 0x5410, R138 ;  /* 0x00005410ff997816 */ /* 0x000fc4000000008a */
[----:B------:R-:W-:Y:S01]  /*1910*/  PRMT R149, RZ, 0x7610, R138 ;  /* 0x00007610ff957816 */ /* 0x000fe2000000008a */
        /* <DEDUP_REMOVED lines=17> */
[--C-:B------:R-:W-:Y:S02]  /*1a30*/  PRMT R101, RZ, 0x5410, R102.reuse ;  /* 0x00005410ff657816 */ /* 0x100fe40000000066 */
[--C-:B------:R-:W-:Y:S01]  /*1a40*/  PRMT R160, RZ, 0x5410, R25.reuse ;  /* 0x00005410ffa07816 */ /* 0x100fe20000000019 */
[----:B------:R-:W-:Y:S01]  /*1a50*/  STL [R1+0x180], R104 ;  /* 0x0001806801007387 */ /* 0x000fe20000100800 */
[----:B------:R-:W-:Y:S02]  /*1a60*/  PRMT R156, RZ, 0x7610, R25 ;  /* 0x00007610ff9c7816 */ /* 0x000fe40000000019 */
[----:B-1----:R-:W-:Y:S01]  /*1a70*/  PRMT R100, RZ, 0x7610, R102 ;  /* 0x00007610ff647816 */ /* 0x002fe20000000066 */
[----:B------:R0:W-:Y:S01]  /*1a80*/  STL [R1+0x170], R101 ;  /* 0x0001706501007387 */ /* 0x0001e20000100800 */
[----:B------:R-:W-:-:S02]  /*1a90*/  PRMT R102, RZ, 0x5410, R103 ;  /* 0x00005410ff667816 */ /* 0x000fc40000000067 */
[--C-:B------:R-:W-:Y:S01]  /*1aa0*/  PRMT R152, RZ, 0x5410, R26.reuse ;  /* 0x00005410ff987816 */ /* 0x100fe2000000001a */
[----:B------:R1:W-:Y:S01]  /*1ab0*/  STL [R1+0x160], R100 ;  /* 0x0001606401007387 */ /* 0x0003e20000100800 */
[----:B------:R-:W-:Y:S02]  /*1ac0*/  PRMT R148, RZ, 0x7610, R26 ;  /* 0x00007610ff947816 */ /* 0x000fe4000000001a */
[--C-:B------:R-:W-:Y:S01]  /*1ad0*/  PRMT R142, RZ, 0x5410, R27.reuse ;  /* 0x00005410ff8e7816 */ /* 0x100fe2000000001b */
[----:B------:R-:W-:Y:S01]  /*1ae0*/  STL [R1+0x150], R102 ;  /* 0x0001506601007387 */ /* 0x000fe20000100800 */
[----:B------:R-:W-:Y:S02]  /*1af0*/  PRMT R138, RZ, 0x7610, R27 ;  /* 0x00007610ff8a7816 */ /* 0x000fe4000000001b */
[----:B0-----:R-:W-:Y:S02]  /*1b00*/  PRMT R101, RZ, 0x7610, R103 ;  /* 0x00007610ff657816 */ /* 0x001fe40000000067 */
[----:B------:R-:W-:-:S02]  /*1b10*/  LOP3.LUT R7, R24, UR25, R7, 0x96, !PT ;  /* 0x0000001918077c12 */ /* 0x000fc4000f8e9607 */
[--C-:B-1----:R-:W-:Y:S01]  /*1b20*/  PRMT R100, RZ, 0x5410, R96.reuse ;  /* 0x00005410ff647816 */ /* 0x102fe20000000060 */
        /* <DEDUP_REMOVED lines=9> */
[----:B------:R-:W-:Y:S02]  /*1bc0*/  LOP3.LUT R8, R9, UR26, R8, 0x96, !PT ;  /* 0x0000001a09087c12 */ /* 0x000fe4000f8e9608 */
[----:B-1----:R-:W-:Y:S01]  /*1bd0*/  PRMT R100, RZ, 0x7610, R97 ;  /* 0x00007610ff647816 */ /* 0x002fe20000000061 */
[----:B------:R-:W-:Y:S01]  /*1be0*/  STL [R1+0x11c], R101 ;  /* 0x00011c6501007387 */ /* 0x000fe20000100800 */
[--C-:B------:R-:W-:Y:S02]  /*1bf0*/  PRMT R97, RZ, 0x7610, R98.reuse ;  /* 0x00007610ff617816 */ /* 0x100fe40000000062 */
[----:B--2---:R-:W-:Y:S01]  /*1c00*/  PRMT R96, RZ, 0x5410, R98 ;  /* 0x00005410ff607816 */ /* 0x004fe20000000062 */
[----:B------:R-:W-:Y:S01]  /*1c10*/  STL [R1+0x10c], R100 ;  /* 0x00010c6401007387 */ /* 0x000fe20000100800 */
[----:B------:R-:W-:-:S02]  /*1c20*/  PRMT R98, RZ, 0x5410, R99 ;  /* 0x00005410ff627816 */ /* 0x000fc40000000063 */
[--C-:B------:R-:W-:Y:S01]  /*1c30*/  PRMT R166, RZ, 0x5410, R16.reuse ;  /* 0x00005410ffa67816 */ /* 0x100fe20000000010 */
[----:B------:R0:W-:Y:S01]  /*1c40*/  STL [R1+0xfc], R96 ;  /* 0x0000fc6001007387 */ /* 0x0001e20000100800 */
[----:B------:R-:W-:Y:S02]  /*1c50*/  PRMT R162, RZ, 0x7610, R16 ;  /* 0x00007610ffa27816 */ /* 0x000fe40000000010 */
[--C-:B------:R-:W-:Y:S01]  /*1c60*/  PRMT R158, RZ, 0x5410, R17.reuse ;  /* 0x00005410ff9e7816 */ /* 0x100fe20000000011 */
[----:B------:R1:W-:Y:S01]  /*1c70*/  STL [R1+0xec], R97 ;  /* 0x0000ec6101007387 */ /* 0x0003e20000100800 */
[----:B------:R-:W-:Y:S02]  /*1c80*/  PRMT R154, RZ, 0x7610, R17 ;  /* 0x00007610ff9a7816 */ /* 0x000fe40000000011 */
[--C-:B------:R-:W-:Y:S01]  /*1c90*/  PRMT R150, RZ, 0x5410, R18.reuse ;  /* 0x00005410ff967816 */ /* 0x100fe20000000012 */
[----:B------:R-:W-:Y:S01]  /*1ca0*/  STL [R1+0xdc], R98 ;  /* 0x0000dc6201007387 */ /* 0x000fe20000100800 */
[----:B------:R-:W-:-:S02]  /*1cb0*/  PRMT R146, RZ, 0x7610, R18 ;  /* 0x00007610ff927816 */ /* 0x000fc40000000012 */
[----:B0-----:R-:W-:Y:S02]  /*1cc0*/  PRMT R96, RZ, 0x7610, R99 ;  /* 0x00007610ff607816 */ /* 0x001fe40000000063 */
[--C-:B------:R-:W-:Y:S02]  /*1cd0*/  PRMT R140, RZ, 0x5410, R19.reuse ;  /* 0x00005410ff8c7816 */ /* 0x100fe40000000013 */
[--C-:B-1----:R-:W-:Y:S01]  /*1ce0*/  PRMT R97, RZ, 0x5410, R92.reuse ;  /* 0x00005410ff617816 */ /* 0x102fe2000000005c */
        /* <DEDUP_REMOVED lines=8> */
[--C-:B0-----:R-:W-:Y:S02]  /*1d70*/  PRMT R96, RZ, 0x5410, R93.reuse ;  /* 0x00005410ff607816 */ /* 0x101fe4000000005d */
[----:B------:R-:W-:Y:S02]  /*1d80*/  PRMT R93, RZ, 0x7610, R93 ;  /* 0x00007610ff5d7816 */ /* 0x000fe4000000005d */
[----:B------:R-:W-:Y:S01]  /*1d90*/  PRMT R11, RZ, 0x7610, R13 ;  /* 0x00007610ff0b7816 */ /* 0x000fe2000000000d */
[----:B------:R-:W-:Y:S01]  /*1da0*/  STL [R1+0x118], R96 ;  /* 0x0001186001007387 */ /* 0x000fe20000100800 */
[----:B------:R-:W-:-:S02]  /*1db0*/  PRMT R16, RZ, 0x5410, R20 ;  /* 0x00005410ff107816 */ /* 0x000fc40000000014 */
[--C-:B-1----:R-:W-:Y:S01]  /*1dc0*/  PRMT R92, RZ, 0x5410, R94.reuse ;  /* 0x00005410ff5c7816 */ /* 0x102fe2000000005e */
[----:B------:R0:W-:Y:S01]  /*1dd0*/  STL [R1+0x108], R93 ;  /* 0x0001085d01007387 */ /* 0x0001e20000100800 */
[----:B------:R-:W-:Y:S02]  /*1de0*/  PRMT R94, RZ, 0x7610, R94 ;  /* 0x00007610ff5e7816 */ /* 0x000fe4000000005e */
        /* <DEDUP_REMOVED lines=10> */
[--C-:B------:R-:W-:Y:S02]  /*1e90*/  PRMT R26, RZ, 0x5410, R29.reuse ;  /* 0x00005410ff1a7816 */ /* 0x100fe4000000001d */
        /* <DEDUP_REMOVED lines=9> */
[----:B------:R-:W-:Y:S01]  /*1f30*/  STL [R1+0x124], R93 ;  /* 0x0001245d01007387 */ /* 0x000fe20000100800 */
[----:B------:R-:W-:-:S02]  /*1f40*/  PRMT R89, RZ, 0x5410, R90 ;  /* 0x00005410ff597816 */ /* 0x000fc4000000005a */
[----:B------:R-:W-:Y:S01]  /*1f50*/  PRMT R90, RZ, 0x7610, R90 ;  /* 0x00007610ff5a7816 */ /* 0x000fe2000000005a */
[----:B------:R-:W-:Y:S01]  /*1f60*/  STL [R1+0x114], R92 ;  /* 0x0001145c01007387 */ /* 0x000fe20000100800 */
[--C-:B------:R-:W-:Y:S02]  /*1f70*/  PRMT R37, RZ, 0x5410, R41.reuse ;  /* 0x00005410ff257816 */ /* 0x100fe40000000029 */
        /* <DEDUP_REMOVED lines=33> */
[----:B------:R-:W-:Y:S01]  /*2190*/  PRMT R239, RZ, 0x5410, R235 ;  /* 0x00005410ffef7816 */ /* 0x000fe200000000eb */
        /* <DEDUP_REMOVED lines=14> */
[----:B------:R-:W-:Y:S01]  /*2280*/  STL [R1+0xbc], R85 ;  /* 0x0000bc5501007387 */ /* 0x000fe20000100800 */
[--C-:B------:R-:W-:Y:S02]  /*2290*/  PRMT R80, RZ, 0x5410, R81.reuse ;  /* 0x00005410ff507816 */ /* 0x100fe40000000051 */
[----:B------:R-:W-:Y:S01]  /*22a0*/  PRMT R81, RZ, 0x7610, R81 ;  /* 0x00007610ff517816 */ /* 0x000fe20000000051 */
[----:B------:R0:W-:Y:S01]  /*22b0*/  STL [R1+0xac], R84 ;  /* 0x0000ac5401007387 */ /* 0x0001e20000100800 */
[----:B------:R-:W-:Y:S02]  /*22c0*/  PRMT R193, RZ, 0x5410, R189 ;  /* 0x00005410ffc17816 */ /* 0x000fe400000000bd */
[--C-:B------:R-:W-:Y:S01]  /*22d0*/  PRMT R200, RZ, 0x5410, R36.reuse ;  /* 0x00005410ffc87816 */ /* 0x100fe20000000024 */
[----:B------:R1:W-:Y:S01]  /*22e0*/  STL [R1+0x9c], R80 ;  /* 0x00009c5001007387 */ /* 0x0003e20000100800 */
[----:B------:R-:W-:Y:S01]  /*22f0*/  PRMT R196, RZ, 0x7610, R36 ;  /* 0x00007610ffc47816 */ /* 0x000fe20000000024 */
[----:B------:R-:W-:Y:S01]  /*2300*/  IMAD R36, R57, -0x326172a9, RZ ;  /* 0xcd9e8d5739247824 */ /* 0x000fe200078e02ff */
[--C-:B------:R-:W-:Y:S01]  /*2310*/  PRMT R184, RZ, 0x5410, R38.reuse ;  /* 0x00005410ffb87816 */ /* 0x100fe20000000026 */
[----:B------:R2:W-:Y:S01]  /*2320*/  STL [R1+0x8c], R81 ;  /* 0x00008c5101007387 */ /* 0x0005e20000100800 */
[----:B------:R-:W-:Y:S01]  /*2330*/  PRMT R180, RZ, 0x7610, R38 ;  /* 0x00007610ffb47816 */ /* 0x000fe20000000026 */
[----:B------:R-:W-:Y:S01]  /*2340*/  IMAD R38, R56, -0x2daee0ad, RZ ;  /* 0xd2511f5338267824 */ /* 0x000fe200078e02ff */
[----:B0-----:R-:W-:-:S02]  /*2350*/  PRMT R84, RZ, 0x5410, R82 ;  /* 0x00005410ff547816 */ /* 0x001fc40000000052 */
[----:B------:R-:W-:Y:S02]  /*2360*/  PRMT R175, RZ, 0x5410, R171 ;  /* 0x00005410ffaf7816 */ /* 0x000fe400000000ab */
[----:B-1----:R-:W-:Y:S01]  /*2370*/  PRMT R80, RZ, 0x7610, R82 ;  /* 0x00007610ff507816 */ /* 0x002fe20000000052 */
[----:B------:R-:W-:Y:S01]  /*2380*/  STL [R1+0x7c], R84 ;  /* 0x00007c5401007387 */ /* 0x000fe20000100800 */
[--C-:B------:R-:W-:Y:S02]  /*2390*/  PRMT R82, RZ, 0x7610, R83.reuse ;  /* 0x00007610ff527816 */ /* 0x100fe40000000053 */
[----:B--2---:R-:W-:Y:S01]  /*23a0*/  PRMT R81, RZ, 0x5410, R83 ;  /* 0x00005410ff517816 */ /* 0x004fe20000000053 */
[----:B------:R0:W-:Y:S01]  /*23b0*/  STL [R1+0x6c], R80 ;  /* 0x00006c5001007387 */ /* 0x0001e20000100800 */
[--C-:B------:R-:W-:Y:S02]  /*23c0*/  PRMT R182, RZ, 0x5410, R34.reuse ;  /* 0x00005410ffb67816 */ /* 0x100fe40000000022 */
[----:B------:R-:W-:Y:S01]  /*23d0*/  PRMT R178, RZ, 0x7610, R34 ;  /* 0x00007610ffb27816 */ /* 0x000fe20000000022 */
[----:B------:R1:W-:Y:S01]  /*23e0*/  STL [R1+0x5c], R81 ;  /* 0x00005c5101007387 */ /* 0x0003e20000100800 */
[----:B------:R-:W-:-:S02]  /*23f0*/  PRMT R174, RZ, 0x5410, R35 ;  /* 0x00005410ffae7816 */ /* 0x000fc40000000023 */
[----:B------:R-:W-:Y:S01]  /*2400*/  PRMT R170, RZ, 0x7610, R35 ;  /* 0x00007610ffaa7816 */ /* 0x000fe20000000023 */
[----:B------:R-:W-:Y:S01]  /*2410*/  STL [R1+0x4c], R82 ;  /* 0x00004c5201007387 */ /* 0x000fe20000100800 */
[----:B------:R-:W-:Y:S01]  /*2420*/  PRMT R143, RZ, 0x5410, R139 ;  /* 0x00005410ff8f7816 */ /* 0x000fe2000000008b */
[----:B------:R-:W-:Y:S01]  /*2430*/  IMAD.MOV.U32 R35, RZ, RZ, RZ ;  /* 0x000000ffff237224 */ /* 0x000fe200078e00ff */
[--C-:B0-----:R-:W-:Y:S02]  /*2440*/  PRMT R80, RZ, 0x5410, R76.reuse ;  /* 0x00005410ff507816 */ /* 0x101fe4000000004c */
[----:B------:R-:W-:Y:S02]  /*2450*/  PRMT R14, RZ, 0x5410, R15 ;  /* 0x00005410ff0e7816 */ /* 0x000fe4000000000f */
[----:B-1----:R-:W-:Y:S01]  /*2460*/  PRMT R81, RZ, 0x7610, R76 ;  /* 0x00007610ff517816 */ /* 0x002fe2000000004c */
[----:B------:R0:W-:Y:S01]  /*2470*/  STL [R1+0xb8], R80 ;  /* 0x0000b85001007387 */ /* 0x0001e20000100800 */
[----:B------:R-:W-:-:S02]  /*2480*/  PRMT R76, RZ, 0x5410, R77 ;  /* 0x00005410ff4c7816 */ /* 0x000fc4000000004d */
[----:B------:R-:W-:Y:S01]  /*2490*/  PRMT R22, RZ, 0x5410, R23 ;  /* 0x00005410ff167816 */ /* 0x000fe20000000017 */
[----:B------:R-:W-:Y:S01]  /*24a0*/  STL [R1+0xa8], R81 ;  /* 0x0000a85101007387 */ /* 0x000fe20000100800 */
[----:B------:R-:W-:Y:S02]  /*24b0*/  PRMT R30, RZ, 0x5410, R31 ;  /* 0x00005410ff1e7816 */ /* 0x000fe4000000001f */
[----:B------:R-:W-:Y:S01]  /*24c0*/  PRMT R42, RZ, 0x5410, R43 ;  /* 0x00005410ff2a7816 */ /* 0x000fe2000000002b */
[----:B------:R1:W-:Y:S01]  /*24d0*/  STL [R1+0x98], R76 ;  /* 0x0000984c01007387 */ /* 0x0003e20000100800 */
[----:B------:R-:W-:Y:S02]  /*24e0*/  PRMT R241, RZ, 0x5410, R67 ;  /* 0x00005410fff17816 */ /* 0x000fe40000000043 */
[----:B0-----:R-:W-:Y:S02]  /*24f0*/  PRMT R80, RZ, 0x7610, R77 ;  /* 0x00007610ff507816 */ /* 0x001fe4000000004d */
[----:B------:R-:W-:-:S02]  /*2500*/  PRMT R77, RZ, 0x5410, R78 ;  /* 0x00005410ff4d7816 */ /* 0x000fc4000000004e */
[----:B------:R-:W-:Y:S01]  /*2510*/  PRMT R237, RZ, 0x7610, R67 ;  /* 0x00007610ffed7816 */ /* 0x000fe20000000043 */
[----:B------:R-:W-:Y:S01]  /*2520*/  STL [R1+0x88], R80 ;  /* 0x0000885001007387 */ /* 0x000fe20000100800 */
[----:B------:R-:W-:Y:S02]  /*2530*/  PRMT R240, RZ, 0x5410, R63 ;  /* 0x00005410fff07816 */ /* 0x000fe4000000003f */
[----:B-1----:R-:W-:Y:S01]  /*2540*/  PRMT R76, RZ, 0x7610, R78 ;  /* 0x00007610ff4c7816 */ /* 0x002fe2000000004e */
[----:B------:R0:W-:Y:S01]  /*2550*/  STL [R1+0x78], R77 ;  /* 0x0000784d01007387 */ /* 0x0001e20000100800 */
[----:B------:R-:W-:Y:S02]  /*2560*/  PRMT R78, RZ, 0x5410, R79 ;  /* 0x00005410ff4e7816 */ /* 0x000fe4000000004f */
[----:B------:R-:W-:Y:S01]  /*2570*/  PRMT R236, RZ, 0x7610, R63 ;  /* 0x00007610ffec7816 */ /* 0x000fe2000000003f */
[----:B------:R1:W-:Y:S01]  /*2580*/  STL [R1+0x68], R76 ;  /* 0x0000684c01007387 */ /* 0x0003e20000100800 */
[----:B------:R-:W-:-:S02]  /*2590*/  PRMT R235, RZ, 0x7610, R235 ;  /* 0x00007610ffeb7816 */ /* 0x000fc400000000eb */
[--C-:B------:R-:W-:Y:S01]  /*25a0*/  PRMT R246, RZ, 0x5410, R54.reuse ;  /* 0x00005410fff67816 */ /* 0x100fe20000000036 */
[----:B------:R-:W-:Y:S01]  /*25b0*/  STL [R1+0x58], R78 ;  /* 0x0000584e01007387 */ /* 0x000fe20000100800 */
[----:B------:R-:W-:Y:S02]  /*25c0*/  PRMT R242, RZ, 0x7610, R54 ;  /* 0x00007610fff27816 */ /* 0x000fe40000000036 */
[----:B0-----:R-:W-:Y:S02]  /*25d0*/  PRMT R77, RZ, 0x7610, R79 ;  /* 0x00007610ff4d7816 */ /* 0x001fe4000000004f */
[----:B------:R-:W-:Y:S02]  /*25e0*/  PRMT R238, RZ, 0x5410, R55 ;  /* 0x00005410ffee7816 */ /* 0x000fe40000000037 */
[--C-:B-1----:R-:W-:Y:S01]  /*25f0*/  PRMT R76, RZ, 0x5410, R72.reuse ;  /* 0x00005410ff4c7816 */ /* 0x102fe20000000048 */
[----:B------:R0:W-:Y:S01]  /*2600*/  STL [R1+0x48], R77 ;  /* 0x0000484d01007387 */ /* 0x0001e20000100800 */
[----:B------:R-:W-:-:S02]  /*2610*/  PRMT R72, RZ, 0x7610, R72 ;  /* 0x00007610ff487816 */ /* 0x000fc40000000048 */
[----:B------:R-:W-:Y:S01]  /*2620*/  PRMT R234, RZ, 0x7610, R55 ;  /* 0x00007610ffea7816 */ /* 0x000fe20000000037 */
        /* <DEDUP_REMOVED lines=8> */
[----:B------:R-:W-:Y:S01]  /*26b0*/  STL [R1+0x94], R77 ;  /* 0x0000944d01007387 */ /* 0x000fe20000100800 */
[--C-:B------:R-:W-:Y:S02]  /*26c0*/  PRMT R73, RZ, 0x7610, R74.reuse ;  /* 0x00007610ff497816 */ /* 0x100fe4000000004a */
[----:B--2---:R-:W-:Y:S01]  /*26d0*/  PRMT R72, RZ, 0x5410, R74 ;  /* 0x00005410ff487816 */ /* 0x004fe2000000004a */
[----:B------:R-:W-:Y:S01]  /*26e0*/  STL [R1+0x84], R76 ;  /* 0x0000844c01007387 */ /* 0x000fe20000100800 */
[----:B------:R-:W-:Y:S02]  /*26f0*/  PRMT R74, RZ, 0x5410, R75 ;  /* 0x00005410ff4a7816 */ /* 0x000fe4000000004b */
[----:B------:R-:W-:Y:S01]  /*2700*/  PRMT R212, RZ, 0x7610, R50 ;  /* 0x00007610ffd47816 */ /* 0x000fe20000000032 */
[----:B------:R0:W-:Y:S01]  /*2710*/  STL [R1+0x74], R72 ;  /* 0x0000744801007387 */ /* 0x0001e20000100800 */
[----:B------:R-:W-:-:S02]  /*2720*/  PRMT R208, RZ, 0x5410, R51 ;  /* 0x00005410ffd07816 */ /* 0x000fc40000000033 */
[----:B------:R-:W-:Y:S01]  /*2730*/  PRMT R204, RZ, 0x7610, R51 ;  /* 0x00007610ffcc7816 */ /* 0x000fe20000000033 */
[----:B------:R1:W-:Y:S01]  /*2740*/  STL [R1+0x64], R73 ;  /* 0x0000644901007387 */ /* 0x0003e20000100800 */
[----:B------:R-:W-:Y:S02]  /*2750*/  PRMT R203, RZ, 0x7610, R203 ;  /* 0x00007610ffcb7816 */ /* 0x000fe400000000cb */
[--C-:B------:R-:W-:Y:S01]  /*2760*/  PRMT R230, RZ, 0x5410, R44.reuse ;  /* 0x00005410ffe67816 */ /* 0x100fe2000000002c */
[----:B------:R-:W-:Y:S01]  /*2770*/  STL [R1+0x54], R74 ;  /* 0x0000544a01007387 */ /* 0x000fe20000100800 */
[----:B------:R-:W-:Y:S02]  /*2780*/  PRMT R226, RZ, 0x7610, R44 ;  /* 0x00007610ffe27816 */ /* 0x000fe4000000002c */
[----:B0-----:R-:W-:Y:S02]  /*2790*/  PRMT R72, RZ, 0x7610, R75 ;  /* 0x00007610ff487816 */ /* 0x001fe4000000004b */
[----:B------:R-:W-:-:S02]  /*27a0*/  PRMT R222, RZ, 0x5410, R45 ;  /* 0x00005410ffde7816 */ /* 0x000fc4000000002d */
[--C-:B-1----:R-:W-:Y:S01]  /*27b0*/  PRMT R73, RZ, 0x5410, R68.reuse ;  /* 0x00005410ff497816 */ /* 0x102fe20000000044 */
[----:B------:R0:W-:Y:S01]  /*27c0*/  STL [R1+0x44], R72 ;  /* 0x0000444801007387 */ /* 0x0001e20000100800 */
[----:B------:R-:W-:Y:S02]  /*27d0*/  PRMT R68, RZ, 0x7610, R68 ;  /* 0x00007610ff447816 */ /* 0x000fe40000000044 */
[----:B------:R-:W-:Y:S01]  /*27e0*/  PRMT R218, RZ, 0x7610, R45 ;  /* 0x00007610ffda7816 */ /* 0x000fe2000000002d */
[----:B------:R-:W-:Y:S01]  /*27f0*/  STL [R1+0xb0], R73 ;  /* 0x0000b04901007387 */ /* 0x000fe20000100800 */
[--C-:B------:R-:W-:Y:S02]  /*2800*/  PRMT R214, RZ, 0x5410, R46.reuse ;  /* 0x00005410ffd67816 */ /* 0x100fe4000000002e */
[----:B------:R-:W-:Y:S01]  /*2810*/  PRMT R210, RZ, 0x7610, R46 ;  /* 0x00007610ffd27816 */ /* 0x000fe2000000002e */
[----:B------:R1:W-:Y:S01]  /*2820*/  STL [R1+0xa0], R68 ;  /* 0x0000a04401007387 */ /* 0x0003e20000100800 */
[----:B------:R-:W-:-:S02]  /*2830*/  PRMT R206, RZ, 0x5410, R47 ;  /* 0x00005410ffce7816 */ /* 0x000fc4000000002f */
[--C-:B0-----:R-:W-:Y:S02]  /*2840*/  PRMT R72, RZ, 0x5410, R69.reuse ;  /* 0x00005410ff487816 */ /* 0x101fe40000000045 */
[----:B------:R-:W-:Y:S02]  /*2850*/  PRMT R69, RZ, 0x7610, R69 ;  /* 0x00007610ff457816 */ /* 0x000fe40000000045 */
[----:B------:R-:W-:Y:S01]  /*2860*/  PRMT R202, RZ, 0x7610, R47 ;  /* 0x00007610ffca7816 */ /* 0x000fe2000000002f */
[----:B------:R-:W-:Y:S01]  /*2870*/  STL [R1+0x90], R72 ;  /* 0x0000904801007387 */ /* 0x000fe20000100800 */
        /* <DEDUP_REMOVED lines=14> */
[----:B------:R-:W-:Y:S02]  /*2960*/  LOP3.LUT R34, R58, 0x3, RZ, 0xc0, !PT ;  /* 0x000000033a227812 */ /* 0x000fe400078ec0ff */
[----:B--2---:R-:W-:Y:S01]  /*2970*/  PRMT R70, RZ, 0x5410, R64 ;  /* 0x00005410ff467816 */ /* 0x004fe20000000040 */
[----:B------:R1:W-:Y:S01]  /*2980*/  STL [R1+0x40], R68 ;  /* 0x0000404401007387 */ /* 0x0003e20000100800 */
[----:B------:R-:W-:-:S03]  /*2990*/  PRMT R43, RZ, 0x7610, R43 ;  /* 0x00007610ff2b7816 */ /* 0x000fc6000000002b */
[----:B------:R-:W-:Y:S01]  /*29a0*/  STL [R1+0x3c], R70 ;  /* 0x00003c4601007387 */ /* 0x000fe20000100800 */
[----:B0-----:R-:W-:Y:S02]  /*29b0*/  PRMT R69, RZ, 0x7610, R64 ;  /* 0x00007610ff457816 */ /* 0x001fe40000000040 */
[--C-:B------:R-:W-:Y:S02]  /*29c0*/  PRMT R64, RZ, 0x7610, R65.reuse ;  /* 0x00007610ff407816 */ /* 0x100fe40000000041 */
[----:B-1----:R-:W-:Y:S01]  /*29d0*/  PRMT R68, RZ, 0x5410, R65 ;  /* 0x00005410ff447816 */ /* 0x002fe20000000041 */
[----:B------:R-:W-:Y:S01]  /*29e0*/  STL [R1+0x2c], R69 ;  /* 0x00002c4501007387 */ /* 0x000fe20000100800 */
[----:B------:R-:W-:Y:S02]  /*29f0*/  PRMT R65, RZ, 0x7610, R60 ;  /* 0x00007610ff417816 */ /* 0x000fe4000000003c */
[--C-:B------:R-:W-:Y:S01]  /*2a00*/  PRMT R60, RZ, 0x7610, R61.reuse ;  /* 0x00007610ff3c7816 */ /* 0x100fe2000000003d */
[----:B------:R-:W-:Y:S04]  /*2a10*/  STL [R1+0x1c], R68 ;  /* 0x00001c4401007387 */ /* 0x000fe80000100800 */
[----:B------:R0:W-:Y:S04]  /*2a20*/  STL [R1+0xc], R64 ;  /* 0x00000c4001007387 */ /* 0x0001e80000100800 */
[----:B------:R-:W-:Y:S04]  /*2a30*/  STL [R1+0x38], R66 ;  /* 0x0000384201007387 */ /* 0x000fe80000100800 */
[----:B------:R-:W-:Y:S01]  /*2a40*/  STL [R1+0x28], R65 ;  /* 0x0000284101007387 */ /* 0x000fe20000100800 */
[----:B0-----:R-:W-:-:S02]  /*2a50*/  PRMT R64, RZ, 0x5410, R61 ;  /* 0x00005410ff407816 */ /* 0x001fc4000000003d */
[----:B------:R-:W-:-:S03]  /*2a60*/  PRMT R61, RZ, 0x5410, R233 ;  /* 0x00005410ff3d7816 */ /* 0x000fc600000000e9 */
[----:B------:R-:W-:Y:S04]  /*2a70*/  STL [R1+0x18], R64 ;  /* 0x0000184001007387 */ /* 0x000fe80000100800 */
[----:B------:R0:W-:Y:S02]  /*2a80*/  STL [R1+0x8], R60 ;  /* 0x0000083c01007387 */ /* 0x0001e40000100800 */
[----:B0-----:R-:W-:Y:S02]  /*2a90*/  PRMT R60, RZ, 0x5410, R232 ;  /* 0x00005410ff3c7816 */ /* 0x001fe400000000e8 */
[----:B------:R-:W-:-:S03]  /*2aa0*/  PRMT R232, RZ, 0x5410, R48 ;  /* 0x00005410ffe87816 */ /* 0x000fc60000000030 */
[----:B------:R0:W-:Y:S04]  /*2ab0*/  STL [R1+0x34], R60 ;  /* 0x0000343c01007387 */ /* 0x0001e80000100800 */
[----:B------:R1:W-:Y:S04]  /*2ac0*/  STL [R1+0x24], R62 ;  /* 0x0000243e01007387 */ /* 0x0003e80000100800 */
[----:B------:R2:W-:Y:S01]  /*2ad0*/  STL [R1+0x14], R61 ;  /* 0x0000143d01007387 */ /* 0x0005e20000100800 */
[----:B0-----:R-:W-:Y:S02]  /*2ae0*/  PRMT R60, RZ, 0x7610, R233 ;  /* 0x00007610ff3c7816 */ /* 0x001fe400000000e9 */
[----:B------:R-:W-:-:S02]  /*2af0*/  PRMT R233, RZ, 0x5410, R220 ;  /* 0x00005410ffe97816 */ /* 0x000fc400000000dc */
[--C-:B-1----:R-:W-:Y:S01]  /*2b00*/  PRMT R62, RZ, 0x5410, R52.reuse ;  /* 0x00005410ff3e7816 */ /* 0x102fe20000000034 */
[----:B------:R0:W-:Y:S01]  /*2b10*/  STL [R1+0x4], R60 ;  /* 0x0000043c01007387 */ /* 0x0001e20000100800 */
[----:B------:R-:W-:Y:S02]  /*2b20*/  PRMT R220, RZ, 0x7610, R49 ;  /* 0x00007610ffdc7816 */ /* 0x000fe40000000031 */
[----:B--2---:R-:W-:Y:S01]  /*2b30*/  PRMT R61, RZ, 0x7610, R52 ;  /* 0x00007610ff3d7816 */ /* 0x004fe20000000034 */
[----:B------:R1:W-:Y:S01]  /*2b40*/  STL [R1+0x30], R62 ;  /* 0x0000303e01007387 */ /* 0x0003e20000100800 */
[----:B------:R-:W-:-:S03]  /*2b50*/  PRMT R52, RZ, 0x7610, R53 ;  /* 0x00007610ff347816 */ /* 0x000fc60000000035 */
[----:B------:R1:W-:Y:S01]  /*2b60*/  STL [R1+0x20], R61 ;  /* 0x0000203d01007387 */ /* 0x0003e20000100800 */
[----:B0-----:R-:W-:-:S05]  /*2b70*/  PRMT R60, RZ, 0x5410, R53 ;  /* 0x00005410ff3c7816 */ /* 0x001fca0000000035 */
[----:B------:R1:W-:Y:S04]  /*2b80*/  STL [R1+0x10], R60 ;  /* 0x0000103c01007387 */ /* 0x0003e80000100800 */
[----:B------:R1:W-:Y:S02]  /*2b90*/  STL [R1], R52 ;  /* 0x0000003401007387 */ /* 0x0003e40000100800 */
.L_x_2231:
[----:B------:R-:W-:Y:S01]  /*2ba0*/  IMAD R68, R6, c[0x0][0x168], RZ ;  /* 0x00005a0006447a24 */ /* 0x000fe200078e02ff */
[----:B------:R-:W-:Y:S01]  /*2bb0*/  LOP3.LUT P0, RZ, R5, 0x20, RZ, 0xc0, !PT ;  /* 0x0000002005ff7812 */ /* 0x000fe2000780c0ff */
[----:B------:R-:W-:Y:S03]  /*2bc0*/  BSSY B1, `(.L_x_1165) ;  /* 0x00005d1000017945 */ /* 0x000fe60003800000 */
[----:B------:R-:W-:-:S04]  /*2bd0*/  SHF.R.S32.HI R69, RZ, 0x1f, R68 ;  /* 0x0000001fff457819 */ /* 0x000fc80000011444 */
[----:B------:R-:W-:Y:S02]  /*2be0*/  LEA.HI R69, R69, R68, RZ, 0x3 ;  /* 0x0000004445457211 */ /* 0x000fe400078f18ff */
[----:B------:R-:W0:Y:S02]  /*2bf0*/  S2R R68, SR_TID.X ;  /* 0x0000000000447919 */ /* 0x000e240000002100 */
[----:B0-----:R-:W-:-:S04]  /*2c00*/  LOP3.LUT R250, R68, 0x1f, RZ, 0xc0, !PT ;  /* 0x0000001f44fa7812 */ /* 0x001fc800078ec0ff */
[----:B------:R-:W-:-:S05]  /*2c10*/  LEA.HI.SX32 R76, R69, R250, 0x1d ;  /* 0x000000fa454c7211 */ /* 0x000fca00078feaff */
[----:B------:R-:W-:Y:S01]  /*2c20*/  IMAD.MOV.U32 R72, RZ, RZ, R76 ;  /* 0x000000ffff487224 */ /* 0x000fe200078e004c */
[----:B------:R-:W-:Y:S05]  /*2c30*/  @!P0 BRA `(.L_x_1166) ;  /* 0x00005c9000008947 */ /* 0x000fea0003800000 */
[----:B------:R-:W-:Y:S02]  /*2c40*/  ISETP.NE.U32.AND P0, PT, RZ, c[0x0][0x178], PT ;  /* 0x00005e00ff007a0c */ /* 0x000fe40003f05070 */
[----:B------:R-:W-:Y:S02]  /*2c50*/  LOP3.LUT R5, R5, 0xffffffef, RZ, 0xc0, !PT ;  /* 0xffffffef05057812 */ /* 0x000fe400078ec0ff */
[----:B------:R-:W-:-:S13]  /*2c60*/  ISETP.NE.AND.EX P2, PT, RZ, c[0x0][0x17c], PT, P0 ;  /* 0x00005f00ff007a0c */ /* 0x000fda0003f45300 */
[C---:B------:R-:W-:Y:S01]  /*2c70*/  @P2 LEA R68, P0, R76.reuse, c[0x0][0x178], 0x4 ;  /* 0x00005e004c442a11 */ /* 0x040fe200078020ff */
[----:B------:R-:W-:Y:S01]  /*2c80*/  BSSY B2, `(.L_x_1167) ;  /* 0x0000018000027945 */ /* 0x000fe20003800000 */
[----:B------:R-:W-:Y:S02]  /*2c90*/  @P2 LOP3.LUT R5, R5, 0x10, RZ, 0xfc, !PT ;  /* 0x0000001005052812 */ /* 0x000fe400078efcff */
[----:B------:R-:W-:Y:S02]  /*2ca0*/  @P2 LEA.HI.X R69, R76, c[0x0][0x17c], RZ, 0x4, P0 ;  /* 0x00005f004c452a11 */ /* 0x000fe400000f24ff */
[----:B------:R-:W-:-:S03]  /*2cb0*/  ISETP.NE.U32.AND P0, PT, RZ, c[0x0][0x180], PT ;  /* 0x00006000ff007a0c */ /* 0x000fc60003f05070 */
[----:B-1----:R0:W5:Y:S01]  /*2cc0*/  @P2 LDG.E.128 R60, [R68.64] ;  /* 0x00000006443c2981 */ /* 0x002162000c1e1d00 */
[----:B------:R-:W-:Y:S01]  /*2cd0*/  ISETP.NE.AND.EX P0, PT, RZ, c[0x0][0x184], PT, P0 ;  /* 0x00006100ff007a0c */ /* 0x000fe20003f05300 */
[----:B0-----:R-:W-:-:S12]  /*2ce0*/  IMAD.MOV.U32 R68, RZ, RZ, 0x10 ;  /* 0x00000010ff447424 */ /* 0x001fd800078e00ff */
[C---:B------:R-:W-:Y:S01]  /*2cf0*/  @P0 LEA R70, P1, R76.reuse, c[0x0][0x180], 0x4 ;  /* 0x000060004c460a11 */ /* 0x040fe200078220ff */
[----:B------:R-:W-:-:S03]  /*2d00*/  IMAD.WIDE.U32 R68, R76, R68, c[0x0][0x170] ;  /* 0x00005c004c447625 */ /* 0x000fc600078e0044 */
[----:B------:R-:W-:-:S05]  /*2d10*/  @P0 LEA.HI.X R71, R76, c[0x0][0x184], RZ, 0x4, P1 ;  /* 0x000061004c470a11 */ /* 0x000fca00008f24ff */
[----:B------:R0:W5:Y:S04]  /*2d20*/  @P0 LDG.E.128 R64, [R70.64] ;  /* 0x0000000646400981 */ /* 0x000168000c1e1d00 */
[----:B0-----:R-:W5:Y:S01]  /*2d30*/  LDG.E.128 R68, [R68.64] ;  /* 0x0000000644447981 */ /* 0x001f62000c1e1d00 */
[C---:B------:R-:W-:Y:S02]  /*2d40*/  ISETP.NE.AND P1, PT, R34.reuse, 0x1, PT ;  /* 0x000000012200780c */ /* 0x040fe40003f25270 */
[----:B------:R-:W-:-:S11]  /*2d50*/  IADD3 R72, R34, 0x1, RZ ;  /* 0x0000000122487810 */ /* 0x000fd60007ffe0ff */
[----:B------:R-:W-:Y:S05]  /*2d60*/  @!P1 BRA `(.L_x_1168) ;  /* 0x0000008000009947 */ /* 0x000fea0003800000 */
[----:B------:R-:W-:Y:S01]  /*2d70*/  ISETP.NE.AND P1, PT, R34, 0x2, PT ;  /* 0x000000022200780c */ /* 0x000fe20003f25270 */
[----:B------:R-:W-:-:S12]  /*2d80*/  IMAD.MOV.U32 R44, RZ, RZ, R8 ;  /* 0x000000ffff2c7224 */ /* 0x000fd800078e0008 */
[----:B------:R-:W-:Y:S05]  /*2d90*/  @!P1 BRA `(.L_x_1169) ;  /* 0x0000006000009947 */ /* 0x000fea0003800000 */
[----:B------:R-:W-:Y:S01]  /*2da0*/  ISETP.NE.AND P1, PT, R34, 0x3, PT ;  /* 0x000000032200780c */ /* 0x000fe20003f25270 */
[----:B------:R-:W-:-:S12]  /*2db0*/  IMAD.MOV.U32 R44, RZ, RZ, R7 ;  /* 0x000000ffff2c7224 */ /* 0x000fd800078e0007 */
[----:B------:R-:W-:Y:S05]  /*2dc0*/  @P1 BRA `(.L_x_1169) ;  /* 0x0000003000001947 */ /* 0x000fea0003800000 */
[----:B------:R-:W-:Y:S01]  /*2dd0*/  IMAD.MOV.U32 R44, RZ, RZ, R38 ;  /* 0x000000ffff2c7224 */ /* 0x000fe200078e0026 */
[----:B------:R-:W-:Y:S05]  /*2de0*/  BRA `(.L_x_1169) ;  /* 0x0000001000007947 */ /* 0x000fea0003800000 */
.L_x_1168:
[----:B------:R-:W-:Y:S02]  /*2df0*/  IMAD.MOV.U32 R44, RZ, RZ, R36 ;  /* 0x000000ffff2c7224 */ /* 0x000fe400078e0024 */
.L_x_1169:
[----:B------:R-:W-:Y:S05]  /*2e00*/  BSYNC B2 ;  /* 0x0000000000027941 */ /* 0x000fea0003800000 */
.L_x_1167:
[----:B------:R-:W-:Y:S01]  /*2e10*/  ISETP.NE.AND P1, PT, R72, 0x4, PT ;  /* 0x000000044800780c */ /* 0x000fe20003f25270 */
[----:B------:R-:W-:-:S12]  /*2e20*/  BSSY B2, `(.L_x_1170) ;  /* 0x000003c000027945 */ /* 0x000fd80003800000 */
[----:B------:R-:W-:Y:S05]  /*2e30*/  @P1 BRA `(.L_x_1171) ;  /* 0x000003a000001947 */ /* 0x000fea0003800000 */
[----:B------:R-:W-:Y:S01]  /*2e40*/  IADD3 R2, R2, 0x1, RZ ;  /* 0x0000000102027810 */ /* 0x000fe20007ffe0ff */
[----:B------:R-:W-:Y:S03]  /*2e50*/  BSSY B3, `(.L_x_1172) ;  /* 0x000000c000037945 */ /* 0x000fe60003800000 */
[C---:B------:R-:W-:Y:S01]  /*2e60*/  ISETP.NE.AND P1, PT, R2.reuse, RZ, PT ;  /* 0x000000ff0200720c */ /* 0x040fe20003f25270 */
[----:B------:R-:W-:-:S12]  /*2e70*/  IMAD.HI.U32 R72, R2, -0x2daee0ad, RZ ;  /* 0xd2511f5302487827 */ /* 0x000fd800078e00ff */
[----:B------:R-:W-:Y:S05]  /*2e80*/  @P1 BRA `(.L_x_1173) ;  /* 0x0000008000001947 */ /* 0x000fea0003800000 */
[----:B------:R-:W-:-:S04]  /*2e90*/  IADD3 R3, R3, 0x1, RZ ;  /* 0x0000000103037810 */ /* 0x000fc80007ffe0ff */
[----:B------:R-:W-:-:S13]  /*2ea0*/  ISETP.NE.AND P1, PT, R3, RZ, PT ;  /* 0x000000ff0300720c */ /* 0x000fda0003f25270 */
[----:B------:R-:W-:Y:S01]  /*2eb0*/  @!P1 IADD3 R0, R0, 0x1, RZ ;  /* 0x0000000100009810 */ /* 0x000fe20007ffe0ff */
[----:B------:R-:W-:Y:S01]  /*2ec0*/  @!P1 IMAD.MOV.U32 R3, RZ, RZ, RZ ;  /* 0x000000ffff039224 */ /* 0x000fe200078e00ff */
[----:B------:R-:W-:Y:S02]  /*2ed0*/  @!P1 IADD3 R7, R35, 0x1, RZ ;  /* 0x0000000123079810 */ /* 0x000fe40007ffe0ff */
[----:B------:R-:W-:-:S13]  /*2ee0*/  ISETP.NE.AND P2, PT, R0, RZ, !P1 ;  /* 0x000000ff0000720c */ /* 0x000fda0004f45270 */
[----:B------:R-:W-:-:S04]  /*2ef0*/  @P2 IMAD.MOV R7, RZ, RZ, R35 ;  /* 0x000000ffff072224 */ /* 0x000fc800078e0223 */
[----:B------:R-:W-:Y:S02]  /*2f00*/  @!P1 IMAD.MOV.U32 R35, RZ, RZ, R7 ;  /* 0x000000ffff239224 */ /* 0x000fe400078e0007 */
.L_x_1173:
[----:B------:R-:W-:Y:S05]  /*2f10*/  BSYNC B3 ;  /* 0x0000000000037941 */ /* 0x000fea0003800000 */
.L_x_1172:
[----:B------:R-:W-:Y:S01]  /*2f20*/  LOP3.LUT R72, R72, UR5, R35, 0x96, !PT ;  /* 0x0000000548487c12 */ /* 0x000fe2000f8e9623 */
[----:B------:R-:W-:-:S04]  /*2f30*/  IMAD.HI.U32 R74, R0, -0x326172a9, RZ ;  /* 0xcd9e8d57004a7827 */ /* 0x000fc800078e00ff */
[----:B------:R-:W-:Y:S01]  /*2f40*/  IMAD R134, R0, -0x326172a9, RZ ;  /* 0xcd9e8d5700867824 */ /* 0x000fe200078e02ff */
[----:B------:R-:W-:Y:S01]  /*2f50*/  LOP3.LUT R74, R74, UR4, R3, 0x96, !PT ;  /* 0x000000044a4a7c12 */ /* 0x000fe2000f8e9603 */
[----:B------:R-:W-:-:S04]  /*2f60*/  IMAD.WIDE.U32 R72, R72, -0x326172a9, RZ ;  /* 0xcd9e8d5748487825 */ /* 0x000fc800078e00ff */
[----:B------:R-:W-:Y:S01]  /*2f70*/  IMAD R7, R2, -0x2daee0ad, RZ ;  /* 0xd2511f5302077824 */ /* 0x000fe200078e02ff */
[----:B------:R-:W-:Y:S01]  /*2f80*/  LOP3.LUT R134, R73, UR9, R134, 0x96, !PT ;  /* 0x0000000949867c12 */ /* 0x000fe2000f8e9686 */
[----:B------:R-:W-:-:S04]  /*2f90*/  IMAD.WIDE.U32 R74, R74, -0x2daee0ad, RZ ;  /* 0xd2511f534a4a7825 */ /* 0x000fc800078e00ff */
[----:B------:R-:W-:Y:S01]  /*2fa0*/  IMAD.WIDE.U32 R134, R134, -0x2daee0ad, RZ ;  /* 0xd2511f5386867825 */ /* 0x000fe200078e00ff */
[----:B------:R-:W-:-:S04]  /*2fb0*/  LOP3.LUT R75, R75, UR10, R7, 0x96, !PT ;  /* 0x0000000a4b4b7c12 */ /* 0x000fc8000f8e9607 */
[----:B------:R-:W-:Y:S01]  /*2fc0*/  LOP3.LUT R135, R135, UR12, R74, 0x96, !PT ;  /* 0x0000000c87877c12 */ /* 0x000fe2000f8e964a */
[----:B------:R-:W-:-:S05]  /*2fd0*/  IMAD.WIDE.U32 R74, R75, -0x326172a9, RZ ;  /* 0xcd9e8d574b4a7825 */ /* 0x000fca00078e00ff */
[----:B------:R-:W-:-:S05]  /*2fe0*/  LOP3.LUT R72, R75, UR11, R72, 0x96, !PT ;  /* 0x0000000b4b487c12 */ /* 0x000fca000f8e9648 */
[----:B------:R-:W-:-:S05]  /*2ff0*/  IMAD.WIDE.U32 R72, R72, -0x2daee0ad, RZ ;  /* 0xd2511f5348487825 */ /* 0x000fca00078e00ff */
        /* <DEDUP_REMOVED lines=23> */
[----:B------:R-:W-:-:S04]  /*3170*/  IMAD.WIDE.U32 R72, R72, -0x2daee0ad, RZ ;  /* 0xd2511f5348487825 */ /* 0x000fc800078e00ff */
[----:B------:R-:W-:Y:S01]  /*3180*/  IMAD.MOV.U32 R38, RZ, RZ, R72 ;  /* 0x000000ffff267224 */ /* 0x000fe200078e0048 */
[----:B------:R-:W-:Y:S01]  /*3190*/  LOP3.LUT R8, R73, UR26, R134, 0x96, !PT ;  /* 0x0000001a49087c12 */ /* 0x000fe2000f8e9686 */
[----:B------:R-:W-:-:S04]  /*31a0*/  IMAD.WIDE.U32 R72, R7, -0x326172a9, RZ ;  /* 0xcd9e8d5707487825 */ /* 0x000fc800078e00ff */
[----:B------:R-:W-:Y:S01]  /*31b0*/  IMAD.MOV.U32 R36, RZ, RZ, R72 ;  /* 0x000000ffff247224 */ /* 0x000fe200078e0048 */
[----:B------:R-:W-:Y:S01]  /*31c0*/  LOP3.LUT R7, R73, UR25, R74, 0x96, !PT ;  /* 0x0000001949077c12 */ /* 0x000fe2000f8e964a */
[----:B------:R-:W-:Y:S02]  /*31d0*/  IMAD.MOV.U32 R72, RZ, RZ, RZ ;  /* 0x000000ffff487224 */ /* 0x000fe400078e00ff */
.L_x_1171:
[----:B------:R-:W-:Y:S05]  /*31e0*/  BSYNC B2 ;  /* 0x0000000000027941 */ /* 0x000fea0003800000 */
.L_x_1170:
[----:B------:R-:W0:Y:S01]  /*31f0*/  I2F.U32 R34, R44 ;  /* 0x0000002c00227306 */ /* 0x000e220000201000 */
[----:B------:R-:W-:Y:S01]  /*3200*/  IMAD.MOV.U32 R134, RZ, RZ, 0x2f800000 ;  /* 0x2f800000ff867424 */ /* 0x000fe200078e00ff */
[----:B------:R-:W-:Y:S02]  /*3210*/  ISETP.NE.U32.AND P1, PT, RZ, c[0x0][0x178], PT ;  /* 0x00005e00ff007a0c */ /* 0x000fe40003f25070 */
[----:B------:R-:W-:Y:S02]  /*3220*/  LOP3.LUT R5, R5, 0xfffffff7, RZ, 0xc0, !PT ;  /* 0xfffffff705057812 */ /* 0x000fe400078ec0ff */
[----:B------:R-:W-:Y:S01]  /*3230*/  ISETP.NE.AND.EX P1, PT, RZ, c[0x0][0x17c], PT, P1 ;  /* 0x00005f00ff007a0c */ /* 0x000fe20003f25310 */
[----:B0-----:R-:W-:-:S05]  /*3240*/  FFMA.FTZ R34, R34, R134, 1.1641532182693481445e-10 ;  /* 0x2f00000022227423 */ /* 0x001fca0000010086 */
[----:B------:R-:W-:Y:S02]  /*3250*/  FSETP.GTU.FTZ.AND P2, PT, R34, c[0x0][0x1e4], PT ;  /* 0x0000790022007a0b */ /* 0x000fe40003f5c000 */
[----:B-----5:R-:W-:-:S05]  /*3260*/  PRMT R34, RZ, 0x5410, R68 ;  /* 0x00005410ff227816 */ /* 0x020fca0000000044 */
[----:B------:R-:W-:-:S05]  /*3270*/  FMUL.FTZ R34, R34, c[0x0][0x1e8] ;  /* 0x00007a0022227a20 */ /* 0x000fca0000410000 */
[----:B------:R-:W-:Y:S02]  /*3280*/  FSEL R44, R34, RZ, !P2 ;  /* 0x000000ff222c7208 */ /* 0x000fe40005000000 */
[----:B------:R-:W-:Y:S01]  /*3290*/  @P2 LOP3.LUT R5, R5, 0x8, RZ, 0xfc, !PT ;  /* 0x0000000805052812 */ /* 0x000fe200078efcff */
[----:B------:R-:W-:Y:S05]  /*32a0*/  @P1 BRA `(.L_x_1174) ;  /* 0x0000006000001947 */ /* 0x000fea0003800000 */
[----:B------:R-:W-:Y:S01]  /*32b0*/  IMAD.MOV.U32 R73, RZ, RZ, R72 ;  /* 0x000000ffff497224 */ /* 0x000fe200078e0048 */
[----:B------:R-:W-:Y:S05]  /*32c0*/  @!P0 BRA `(.L_x_1175) ;  /* 0x000005a000008947 */ /* 0x000fea0003800000 */
[----:B------:R-:W-:Y:S01]  /*32d0*/  PRMT R34, RZ, 0x5410, R64 ;  /* 0x00005410ff227816 */ /* 0x000fe20000000040 */
[----:B------:R-:W-:-:S04]  /*32e0*/  IMAD.MOV.U32 R73, RZ, RZ, R72 ;  /* 0x000000ffff497224 */ /* 0x000fc800078e0048 */
[----:B------:R-:W-:Y:S01]  /*32f0*/  FADD.FTZ R44, R34, R44 ;  /* 0x0000002c222c7221 */ /* 0x000fe20000010000 */
[----:B------:R-:W-:Y:S05]  /*3300*/  BRA `(.L_x_1175) ;  /* 0x0000056000007947 */ /* 0x000fea0003800000 */
.L_x_1174:
[C---:B------:R-:W-:Y:S01]  /*3310*/  ISETP.NE.AND P2, PT, R72.reuse, 0x1, PT ;  /* 0x000000014800780c */ /* 0x040fe20003f45270 */
[----:B------:R-:W-:Y:S01]  /*3320*/  BSSY B2, `(.L_x_1176) ;  /* 0x000000c000027945 */ /* 0x000fe20003800000 */
        /* <DEDUP_REMOVED lines=10> */
.L_x_1177:
[----:B------:R-:W-:Y:S02]  /*33d0*/  IMAD.MOV.U32 R34, RZ, RZ, R36 ;  /* 0x000000ffff227224 */ /* 0x000fe400078e0024 */
.L_x_1178:
[----:B------:R-:W-:Y:S05]  /*33e0*/  BSYNC B2 ;  /* 0x0000000000027941 */ /* 0x000fea0003800000 */
.L_x_1176:
        /* <DEDUP_REMOVED lines=16> */
.L_x_1182:
[----:B------:R-:W-:Y:S05]  /*34f0*/  BSYNC B3 ;  /* 0x0000000000037941 */ /* 0x000fea0003800000 */
.L_x_1181:
        /* <DEDUP_REMOVED lines=44> */
.L_x_1180:
[----:B------:R-:W-:Y:S05]  /*37c0*/  BSYNC B2 ;  /* 0x0000000000027941 */ /* 0x000fea0003800000 */
.L_x_1179:
[----:B------:R-:W0:Y:S02]  /*37d0*/  I2F.U32 R34, R34 ;  /* 0x0000002200227306 */ /* 0x000e240000201000 */
[----:B0-----:R-:W-:-:S05]  /*37e0*/  FFMA.FTZ R34, R34, R134, 1.1641532182693481445e-10 ;  /* 0x2f00000022227423 */ /* 0x001fca0000010086 */
[----:B------:R-:W-:Y:S02]  /*37f0*/  FSETP.GTU.FTZ.AND P2, PT, R34, c[0x0][0x1e4], PT ;  /* 0x0000790022007a0b */ /* 0x000fe40003f5c000 */
[----:B------:R-:W-:Y:S02]  /*3800*/  PRMT R34, RZ, 0x5410, R60 ;  /* 0x00005410ff227816 */ /* 0x000fe4000000003c */
[----:B------:R-:W-:-:S03]  /*3810*/  SEL R45, RZ, 0x1, P2 ;  /* 0x00000001ff2d7807 */ /* 0x000fc60001000000 */
[----:B------:R-:W-:-:S05]  /*3820*/  FMUL.FTZ R34, R34, c[0x0][0x1e8] ;  /* 0x00007a0022227a20 */ /* 0x000fca0000410000 */
[----:B------:R-:W-:-:S05]  /*3830*/  FSEL R34, R34, RZ, !P2 ;  /* 0x000000ff22227208 */ /* 0x000fca0005000000 */
[----:B------:R-:W-:Y:S01]  /*3840*/  FADD.FTZ R44, R34, R44 ;  /* 0x0000002c222c7221 */ /* 0x000fe20000010000 */
[----:B------:R-:W-:-:S05]  /*3850*/  @P0 PRMT R34, RZ, 0x5410, R64 ;  /* 0x00005410ff220816 */ /* 0x000fca0000000040 */
[----:B------:R-:W-:Y:S02]  /*3860*/  @P0 FADD.FTZ R44, R34, R44 ;  /* 0x0000002c222c0221 */ /* 0x000fe40000010000 */
.L_x_1175:
        /* <DEDUP_REMOVED lines=12> */
.L_x_1184:
[----:B------:R-:W-:Y:S02]  /*3930*/  IMAD.MOV.U32 R34, RZ, RZ, R36 ;  /* 0x000000ffff227224 */ /* 0x000fe400078e0024 */
.L_x_1185:
[----:B------:R-:W-:Y:S05]  /*3940*/  BSYNC B2 ;  /* 0x0000000000027941 */ /* 0x000fea0003800000 */
.L_x_1183:
        /* <DEDUP_REMOVED lines=16> */
.L_x_1189:
[----:B------:R-:W-:Y:S05]  /*3a50*/  BSYNC B3 ;  /* 0x0000000000037941 */ /* 0x000fea0003800000 */
.L_x_1188:
        /* <DEDUP_REMOVED lines=44> */
.L_x_1187:
[----:B------:R-:W-:Y:S05]  /*3d20*/  BSYNC B2 ;  /* 0x0000000000027941 */ /* 0x000fea0003800000 */
.L_x_1186:
[----:B------:R-:W0:Y:S01]  /*3d30*/  I2F.U32 R34, R34 ;  /* 0x0000002200227306 */ /* 0x000e220000201000 */
[----:B------:R-:W-:Y:S02]  /*3d40*/  PRMT R68, RZ, 0x7610, R68 ;  /* 0x00007610ff447816 */ /* 0x000fe40000000044 */
[----:B------:R-:W-:-:S03]  /*3d50*/  LOP3.LUT R5, R5, 0xfffffffb, RZ, 0xc0, !PT ;  /* 0xfffffffb05057812 */ /* 0x000fc600078ec0ff */
[----:B------:R-:W-:Y:S02]  /*3d60*/  FMUL.FTZ R68, R68, c[0x0][0x1e8] ;  /* 0x00007a0044447a20 */ /* 0x000fe40000410000 */
[----:B0-----:R-:W-:-:S05]  /*3d70*/  FFMA.FTZ R34, R34, R134, 1.1641532182693481445e-10 ;  /* 0x2f00000022227423 */ /* 0x001fca0000010086 */
[----:B------:R-:W-:-:S04]  /*3d80*/  FSETP.GTU.FTZ.AND P2, PT, R34, c[0x0][0x1e4], PT ;  /* 0x0000790022007a0b */ /* 0x000fc80003f5c000 */
[----:B------:R-:W-:-:S09]  /*3d90*/  FSEL R77, R68, RZ, !P2 ;  /* 0x000000ff444d7208 */ /* 0x000fd20005000000 */
        /* <DEDUP_REMOVED lines=8> */
.L_x_1190:
        /* <DEDUP_REMOVED lines=12> */
.L_x_1193:
[----:B------:R-:W-:Y:S02]  /*3ee0*/  IMAD.MOV.U32 R34, RZ, RZ, R36 ;  /* 0x000000ffff227224 */ /* 0x000fe400078e0024 */
.L_x_1194:
[----:B------:R-:W-:Y:S05]  /*3ef0*/  BSYNC B2 ;  /* 0x0000000000027941 */ /* 0x000fea0003800000 */
.L_x_1192:
        /* <DEDUP_REMOVED lines=16> */
.L_x_1198:
[----:B------:R-:W-:Y:S05]  /*4000*/  BSYNC B3 ;  /* 0x0000000000037941 */ /* 0x000fea0003800000 */
.L_x_1197:
        /* <DEDUP_REMOVED lines=44> */
.L_x_1196:
[----:B------:R-:W-:Y:S05]  /*42d0*/  BSYNC B2 ;  /* 0x0000000000027941 */ /* 0x000fea0003800000 */
.L_x_1195:
        /* <DEDUP_REMOVED lines=10> */
.L_x_1191:
        /* <DEDUP_REMOVED lines=12> */
.L_x_1200:
[----:B------:R-:W-:Y:S02]  /*4440*/  IMAD.MOV.U32 R34, RZ, RZ, R36 ;  /* 0x000000ffff227224 */ /* 0x000fe400078e0024 */
.L_x_1201:
[----:B------:R-:W-:Y:S05]  /*4450*/  BSYNC B2 ;  /* 0x0000000000027941 */ /* 0x000fea0003800000 */
.L_x_1199:
        /* <DEDUP_REMOVED lines=16> */
.L_x_1205:
[----:B------:R-:W-:Y:S05]  /*4560*/  BSYNC B3 ;  /* 0x0000000000037941 */ /* 0x000fea0003800000 */
.L_x_1204:
        /* <DEDUP_REMOVED lines=9> */
[----:B------:R-:W-:-:S03]  /*4600*/  LOP3.LUT R75, R75, UR10, R7, 0x96, !PT ;  /* 0x0000000a4b4b7c12 */ /* 0x000fc6000f8e9607 */
[----:B------:R-:W-:Y:S01]  /*4610*/  IMAD.MOV.U32 R68, RZ, RZ, RZ ;  /* 0x000000ffff447224 */ /* 0x000fe200078e00ff */
        /* <DEDUP_REMOVED lines=32> */
[----:B------:R-:W-:Y:S02]  /*4820*/  LOP3.LUT R7, R73, UR25, R74, 0x96, !PT ;  /* 0x0000001949077c12 */ /* 0x000fe4000f8e964a */
.L_x_1203:
[----:B------:R-:W-:Y:S05]  /*4830*/  BSYNC B2 ;  /* 0x0000000000027941 */ /* 0x000fea0003800000 */
.L_x_1202:
[----:B------:R-:W0:Y:S01]  /*4840*/  I2F.U32 R34, R34 ;  /* 0x0000002200227306 */ /* 0x000e220000201000 */
[----:B------:R-:W-:Y:S01]  /*4850*/  LOP3.LUT R5, R5, 0xfffffffd, RZ, 0xc0, !PT ;  /* 0xfffffffd05057812 */ /* 0x000fe200078ec0ff */
[----:B0-----:R-:W-:-:S05]  /*4860*/  FFMA.FTZ R34, R34, R134, 1.1641532182693481445e-10 ;  /* 0x2f00000022227423 */ /* 0x001fca0000010086 */
[----:B------:R-:W-:Y:S02]  /*4870*/  FSETP.GTU.FTZ.AND P2, PT, R34, c[0x0][0x1e4], PT ;  /* 0x0000790022007a0b */ /* 0x000fe40003f5c000 */
[----:B------:R-:W-:-:S05]  /*4880*/  PRMT R34, RZ, 0x5410, R69 ;  /* 0x00005410ff227816 */ /* 0x000fca0000000045 */
        /* <DEDUP_REMOVED lines=10> */
.L_x_1206:
        /* <DEDUP_REMOVED lines=12> */
.L_x_1209:
[----:B------:R-:W-:Y:S02]  /*49f0*/  IMAD.MOV.U32 R34, RZ, RZ, R36 ;  /* 0x000000ffff227224 */ /* 0x000fe400078e0024 */
.L_x_1210:
[----:B------:R-:W-:Y:S05]  /*4a00*/  BSYNC B2 ;  /* 0x0000000000027941 */ /* 0x000fea0003800000 */
.L_x_1208:
        /* <DEDUP_REMOVED lines=16> */
.L_x_1214:
[----:B------:R-:W-:Y:S05]  /*4b10*/  BSYNC B3 ;  /* 0x0000000000037941 */ /* 0x000fea0003800000 */
.L_x_1213:
        /* <DEDUP_REMOVED lines=44> */
.L_x_1212:
[----:B------:R-:W-:Y:S05]  /*4de0*/  BSYNC B2 ;  /* 0x0000000000027941 */ /* 0x000fea0003800000 */
.L_x_1211:
        /* <DEDUP_REMOVED lines=10> */
.L_x_1207:
        /* <DEDUP_REMOVED lines=12> */
.L_x_1216:
[----:B------:R-:W-:Y:S02]  /*4f50*/  IMAD.MOV.U32 R34, RZ, RZ, R36 ;  /* 0x000000ffff227224 */ /* 0x000fe400078e0024 */
.L_x_1217:
[----:B------:R-:W-:Y:S05]  /*4f60*/  BSYNC B2 ;  /* 0x0000000000027941 */ /* 0x000fea0003800000 */
.L_x_1215:
        /* <DEDUP_REMOVED lines=16> */
.L_x_1221:
[----:B------:R-:W-:Y:S05]  /*5070*/  BSYNC B3 ;  /* 0x0000000000037941 */ /* 0x000fea0003800000 */
.L_x_1220:
        /* <DEDUP_REMOVED lines=44> */
.L_x_1219:
[----:B------:R-:W-:Y:S05]  /*5340*/  BSYNC B2 ;  /* 0x0000000000027941 */ /* 0x000fea0003800000 */
.L_x_1218:
        /* <DEDUP_REMOVED lines=15> */
.L_x_1222:
        /* <DEDUP_REMOVED lines=12> */
.L_x_1225:
[----:B------:R-:W-:Y:S02]  /*5500*/  IMAD.MOV.U32 R34, RZ, RZ, R36 ;  /* 0x000000ffff227224 */ /* 0x000fe400078e0024 */
.L_x_1226:
[----:B------:R-:W-:Y:S05]  /*5510*/  BSYNC B2 ;  /* 0x0000000000027941 */ /* 0x000fea0003800000 */
.L_x_1224:
        /* <DEDUP_REMOVED lines=16> */
.L_x_1230:
[----:B------:R-:W-:Y:S05]  /*5620*/  BSYNC B3 ;  /* 0x0000000000037941 */ /* 0x000fea0003800000 */
.L_x_1229:
        /* <DEDUP_REMOVED lines=44> */
.L_x_1228:
[----:B------:R-:W-:Y:S05]  /*58f0*/  BSYNC B2 ;  /* 0x0000000000027941 */ /* 0x000fea0003800000 */
.L_x_1227:
        /* <DEDUP_REMOVED lines=10> */
.L_x_1223:
        /* <DEDUP_REMOVED lines=12> */
.L_x_1232:
[----:B------:R-:W-:Y:S02]  /*5a60*/  IMAD.MOV.U32 R34, RZ, RZ, R36 ;  /* 0x000000ffff227224 */ /* 0x000fe400078e0024 */
.L_x_1233:
[----:B------:R-:W-:Y:S05]  /*5a70*/  BSYNC B2 ;  /* 0x0000000000027941 */ /* 0x000fea0003800000 */
.L_x_1231:
        /* <DEDUP_REMOVED lines=16> */
.L_x_1237:
[----:B------:R-:W-:Y:S05]  /*5b80*/  BSYNC B3 ;  /* 0x0000000000037941 */ /* 0x000fea0003800000 */
.L_x_1236:
        /* <DEDUP_REMOVED lines=44> */
.L_x_1235:
[----:B------:R-:W-:Y:S05]  /*5e50*/  BSYNC B2 ;  /* 0x0000000000027941 */ /* 0x000fea0003800000 */
.L_x_1234:
[----:B------:R-:W0:Y:S02]  /*5e60*/  I2F.U32 R34, R34 ;  /* 0x0000002200227306 */ /* 0x000e240000201000 */
[----:B0-----:R-:W-:-:S05]  /*5e70*/  FFMA.FTZ R34, R34, R134, 1.1641532182693481445e-10 ;  /* 0x2f00000022227423 */ /* 0x001fca0000010086 */
[----:B------:R-:W-:Y:S02]  /*5e80*/  FSETP.GTU.FTZ.AND P2, PT, R34, c[0x0][0x1e4], PT ;  /* 0x0000790022007a0b */ /* 0x000fe40003f5c000 */
[----:B------:R-:W-:-:S05]  /*5e90*/  PRMT R34, RZ, 0x5410, R70 ;  /* 0x00005410ff227816 */ /* 0x000fca0000000046 */
[----:B------:R-:W-:-:S05]  /*5ea0*/  FMUL.FTZ R34, R34, c[0x0][0x1e8] ;  /* 0x00007a0022227a20 */ /* 0x000fca0000410000 */
[----:B------:R-:W-:Y:S01]  /*5eb0*/  FSEL R94, R34, RZ, !P2 ;  /* 0x000000ff225e7208 */ /* 0x000fe20005000000 */
[----:B------:R-:W-:Y:S05]  /*5ec0*/  @P1 BRA `(.L_x_1238) ;  /* 0x0000006000001947 */ /* 0x000fea0003800000 */
[----:B------:R-:W-:Y:S01]  /*5ed0*/  IMAD.MOV.U32 R69, RZ, RZ, R68 ;  /* 0x000000ffff457224 */ /* 0x000fe200078e0044 */
[----:B------:R-:W-:Y:S05]  /*5ee0*/  @!P0 BRA `(.L_x_1239) ;  /* 0x000005a000008947 */ /* 0x000fea0003800000 */
[----:B------:R-:W-:Y:S01]  /*5ef0*/  PRMT R34, RZ, 0x5410, R66 ;  /* 0x00005410ff227816 */ /* 0x000fe20000000042 */
[----:B------:R-:W-:-:S04]  /*5f00*/  IMAD.MOV.U32 R69, RZ, RZ, R68 ;  /* 0x000000ffff457224 */ /* 0x000fc800078e0044 */
[----:B------:R-:W-:Y:S01]  /*5f10*/  FADD.FTZ R94, R34, R94 ;  /* 0x0000005e225e7221 */ /* 0x000fe20000010000 */
[----:B------:R-:W-:Y:S05]  /*5f20*/  BRA `(.L_x_1239) ;  /* 0x0000056000007947 */ /* 0x000fea0003800000 */
.L_x_1238:
        /* <DEDUP_REMOVED lines=12> */
.L_x_1241:
[----:B------:R-:W-:Y:S02]  /*5ff0*/  IMAD.MOV.U32 R34, RZ, RZ, R36 ;  /* 0x000000ffff227224 */ /* 0x000fe400078e0024 */
.L_x_1242:
[----:B------:R-:W-:Y:S05]  /*6000*/  BSYNC B2 ;  /* 0x0000000000027941 */ /* 0x000fea0003800000 */
.L_x_1240:
        /* <DEDUP_REMOVED lines=16> */
.L_x_1246:
[----:B------:R-:W-:Y:S05]  /*6110*/  BSYNC B3 ;  /* 0x0000000000037941 */ /* 0x000fea0003800000 */
.L_x_1245:
        /* <DEDUP_REMOVED lines=44> */
.L_x_1244:
[----:B------:R-:W-:Y:S05]  /*63e0*/  BSYNC B2 ;  /* 0x0000000000027941 */ /* 0x000fea0003800000 */
.L_x_1243:
        /* <DEDUP_REMOVED lines=10> */
.L_x_1239:
        /* <DEDUP_REMOVED lines=12> */
.L_x_1248:
[----:B------:R-:W-:Y:S02]  /*6550*/  IMAD.MOV.U32 R34, RZ, RZ, R36 ;  /* 0x000000ffff227224 */ /* 0x000fe400078e0024 */
.L_x_1249:
[----:B------:R-:W-:Y:S05]  /*6560*/  BSYNC B2 ;  /* 0x0000000000027941 */ /* 0x000fea0003800000 */
.L_x_1247:
        /* <DEDUP_REMOVED lines=16> */
.L_x_1253:
[----:B------:R-:W-:Y:S05]  /*6670*/  BSYNC B3 ;  /* 0x0000000000037941 */ /* 0x000fea0003800000 */
.L_x_1252:
        /* <DEDUP_REMOVED lines=44> */
.L_x_1251:
[----:B------:R-:W-:Y:S05]  /*6940*/  BSYNC B2 ;  /* 0x0000000000027941 */ /* 0x000fea0003800000 */
.L_x_1250:
[----:B------:R-:W0:Y:S01]  /*6950*/  I2F.U32 R34, R34 ;  /* 0x0000002200227306 */ /* 0x000e220000201000 */
[----:B------:R-:W-:-:S05]  /*6960*/  PRMT R70, RZ, 0x7610, R70 ;  /* 0x00007610ff467816 */ /* 0x000fca0000000046 */
[----:B------:R-:W-:Y:S02]  /*6970*/  FMUL.FTZ R70, R70, c[0x0][0x1e8] ;  /* 0x00007a0046467a20 */ /* 0x000fe40000410000 */
[----:B0-----:R-:W-:-:S05]  /*6980*/  FFMA.FTZ R34, R34, R134, 1.1641532182693481445e-10 ;  /* 0x2f00000022227423 */ /* 0x001fca0000010086 */
[----:B------:R-:W-:-:S04]  /*6990*/  FSETP.GTU.FTZ.AND P3, PT, R34, c[0x0][0x1e4], PT ;  /* 0x0000790022007a0b */ /* 0x000fc80003f7c000 */
        /* <DEDUP_REMOVED lines=8> */
.L_x_1254:
        /* <DEDUP_REMOVED lines=12> */
.L_x_1257:
[----:B------:R-:W-:Y:S02]  /*6ae0*/  IMAD.MOV.U32 R34, RZ, RZ, R36 ;  /* 0x000000ffff227224 */ /* 0x000fe400078e0024 */
.L_x_1258:
[----:B------:R-:W-:Y:S05]  /*6af0*/  BSYNC B2 ;  /* 0x0000000000027941 */ /* 0x000fea0003800000 */
.L_x_1256:
        /* <DEDUP_REMOVED lines=16> */
.L_x_1262:
[----:B------:R-:W-:Y:S05]  /*6c00*/  BSYNC B3 ;  /* 0x0000000000037941 */ /* 0x000fea0003800000 */
.L_x_1261:
        /* <DEDUP_REMOVED lines=44> */
.L_x_1260:
[----:B------:R-:W-:Y:S05]  /*6ed0*/  BSYNC B2 ;  /* 0x0000000000027941 */ /* 0x000fea0003800000 */
.L_x_1259:
        /* <DEDUP_REMOVED lines=10> */
.L_x_1255:
        /* <DEDUP_REMOVED lines=12> */
.L_x_1264:
[----:B------:R-:W-:Y:S02]  /*7040*/  IMAD.MOV.U32 R34, RZ, RZ, R36 ;  /* 0x000000ffff227224 */ /* 0x000fe400078e0024 */
.L_x_1265:
[----:B------:R-:W-:Y:S05]  /*7050*/  BSYNC B2 ;  /* 0x0000000000027941 */ /* 0x000fea0003800000 */
.L_x_1263:
        /* <DEDUP_REMOVED lines=16> */
.L_x_1269:
[----:B------:R-:W-:Y:S05]  /*7160*/  BSYNC B3 ;  /* 0x0000000000037941 */ /* 0x000fea0003800000 */
.L_x_1268:
        /* <DEDUP_REMOVED lines=44> */
.L_x_1267:
[----:B------:R-:W-:Y:S05]  /*7430*/  BSYNC B2 ;  /* 0x0000000000027941 */ /* 0x000fea0003800000 */
.L_x_1266:
        /* <DEDUP_REMOVED lines=13> */
.L_x_1270:
        /* <DEDUP_REMOVED lines=12> */
.L_x_1273:
[----:B------:R-:W-:Y:S02]  /*75d0*/  IMAD.MOV.U32 R34, RZ, RZ, R36 ;  /* 0x000000ffff227224 */ /* 0x000fe400078e0024 */
.L_x_1274:
[----:B------:R-:W-:Y:S05]  /*75e0*/  BSYNC B2 ;  /* 0x0000000000027941 */ /* 0x000fea0003800000 */
.L_x_1272:
        /* <DEDUP_REMOVED lines=16> */
.L_x_1278:
[----:B------:R-:W-:Y:S05]  /*76f0*/  BSYNC B3 ;  /* 0x0000000000037941 */ /* 0x000fea0003800000 */
.L_x_1277:
        /* <DEDUP_REMOVED lines=44> */
.L_x_1276:
[----:B------:R-:W-:Y:S05]  /*79c0*/  BSYNC B2 ;  /* 0x0000000000027941 */ /* 0x000fea0003800000 */
.L_x_1275:
        /* <DEDUP_REMOVED lines=10> */
.L_x_1271:
        /* <DEDUP_REMOVED lines=12> */
.L_x_1280:
[----:B------:R-:W-:Y:S02]  /*7b30*/  IMAD.MOV.U32 R34, RZ, RZ, R36 ;  /* 0x000000ffff227224 */ /* 0x000fe400078e0024 */
.L_x_1281:
[----:B------:R-:W-:Y:S05]  /*7b40*/  BSYNC B2 ;  /* 0x0000000000027941 */ /* 0x000fea0003800000 */
.L_x_1279:
        /* <DEDUP_REMOVED lines=16> */
.L_x_1285:
[----:B------:R-:W-:Y:S05]  /*7c50*/  BSYNC B3 ;  /* 0x0000000000037941 */ /* 0x000fea0003800000 */
.L_x_1284:
        /* <DEDUP_REMOVED lines=44> */
.L_x_1283:
[----:B------:R-:W-:Y:S05]  /*7f20*/  BSYNC B2 ;  /* 0x0000000000027941 */ /* 0x000fea0003800000 */
.L_x_1282:
        /* <DEDUP_REMOVED lines=9> */
[----:B------:R-:W-:-:S05]  /*7fc0*/  PRMT R34, RZ, 0x7610, R67 ;  /* 0x00007610ff227816 */ /* 0x000fca0000000043 */
[----:B------:R-:W-:Y:S02]  /*7fd0*/  FADD.FTZ R125, R34, R125 ;  /* 0x0000007d227d7221 */ /* 0x000fe40000010000 */
[----:B------:R-:W-:Y:S01]  /*7fe0*/  IMAD.MOV.U32 R34, RZ, RZ, R68 ;  /* 0x000000ffff227224 */ /* 0x000fe200078e0044 */
[----:B------:R-:W-:Y:S05]  /*7ff0*/  BRA `(.L_x_1287) ;  /* 0x0000056000007947 */ /* 0x000fea0003800000 */
.L_x_1286:
        /* <DEDUP_REMOVED lines=12> */
.L_x_1289:
[----:B------:R-:W-:Y:S02]  /*80c0*/  IMAD.MOV.U32 R52, RZ, RZ, R36 ;  /* 0x000000ffff347224 */ /* 0x000fe400078e0024 */
.L_x_1290:
[----:B------:R-:W-:Y:S05]  /*80d0*/  BSYNC B2 ;  /* 0x0000000000027941 */ /* 0x000fea0003800000 */
.L_x_1288:
        /* <DEDUP_REMOVED lines=16> */
.L_x_1294:
[----:B------:R-:W-:Y:S05]  /*81e0*/  BSYNC B3 ;  /* 0x0000000000037941 */ /* 0x000fea0003800000 */
.L_x_1293:
        /* <DEDUP_REMOVED lines=44> */
.L_x_1292:
[----:B------:R-:W-:Y:S05]  /*84b0*/  BSYNC B2 ;  /* 0x0000000000027941 */ /* 0x000fea0003800000 */
.L_x_1291:
[----:B------:R-:W0:Y:S02]  /*84c0*/  I2F.U32 R52, R52 ;  /* 0x0000003400347306 */ /* 0x000e240000201000 */
[----:B0-----:R-:W-:-:S05]  /*84d0*/  FFMA.FTZ R52, R52, R134, 1.1641532182693481445e-10 ;  /* 0x2f00000034347423 */ /* 0x001fca0000010086 */
[----:B------:R-:W-:Y:S02]  /*84e0*/  FSETP.GTU.FTZ.AND P1, PT, R52, c[0x0][0x1e4], PT ;  /* 0x0000790034007a0b */ /* 0x000fe40003f3c000 */
[----:B------:R-:W-:-:S05]  /*84f0*/  PRMT R52, RZ, 0x7610, R63 ;  /* 0x00007610ff347816 */ /* 0x000fca000000003f */
[----:B------:R-:W-:-:S05]  /*8500*/  FMUL.FTZ R52, R52, c[0x0][0x1e8] ;  /* 0x00007a0034347a20 */ /* 0x000fca0000410000 */
[----:B------:R-:W-:-:S05]  /*8510*/  FSEL R52, R52, RZ, !P1 ;  /* 0x000000ff34347208 */ /* 0x000fca0004800000 */
[----:B------:R-:W-:Y:S01]  /*8520*/  FADD.FTZ R125, R52, R125 ;  /* 0x0000007d347d7221 */ /* 0x000fe20000010000 */
[----:B------:R-:W-:-:S05]  /*8530*/  @P0 PRMT R52, RZ, 0x7610, R67 ;  /* 0x00007610ff340816 */ /* 0x000fca0000000043 */
[----:B------:R-:W-:Y:S01]  /*8540*/  @P0 FADD.FTZ R125, R52, R125 ;  /* 0x0000007d347d0221 */ /* 0x000fe20000010000 */
[----:B------:R-:W-:Y:S02]  /*8550*/  SEL R52, RZ, 0x1, P1 ;  /* 0x00000001ff347807 */ /* 0x000fe40000800000 */
.L_x_1287:
[C---:B------:R-:W-:Y:S01]  /*8560*/  LEA R72, P0, R76.reuse, c[0x0][0x188], 0x4 ;  /* 0x000062004c487a11 */ /* 0x040fe200078020ff */
[C---:B------:R-:W-:Y:S01]  /*8570*/  IMAD.SHL.U32 R75, R76.reuse, 0x8, RZ ;  /* 0x000000084c4b7824 */ /* 0x040fe200078e00ff */
[----:B------:R-:W-:Y:S02]  /*8580*/  F2FP.BF16.PACK_AB R71, R125, R110 ;  /* 0x0000006e7d47723e */ /* 0x000fe400000010ff */
[----:B------:R-:W-:Y:S02]  /*8590*/  LEA.HI.X R73, R76, c[0x0][0x18c], RZ, 0x4, P0 ;  /* 0x000063004c497a11 */ /* 0x000fe400000f24ff */
[----:B------:R-:W-:Y:S02]  /*85a0*/  F2FP.BF16.PACK_AB R70, R109, R94 ;  /* 0x0000005e6d46723e */ /* 0x000fe400000010ff */
[----:B------:R-:W-:Y:S02]  /*85b0*/  F2FP.BF16.PACK_AB R69, R93, R78 ;  /* 0x0000004e5d45723e */ /* 0x000fe400000010ff */
[----:B------:R-:W-:-:S02]  /*85c0*/  F2FP.BF16.PACK_AB R68, R77, R44 ;  /* 0x0000002c4d44723e */ /* 0x000fc400000010ff */
[C---:B------:R-:W-:Y:S02]  /*85d0*/  LOP3.LUT P0, RZ, R5.reuse, 0x4, RZ, 0xc0, !PT ;  /* 0x0000000405ff7812 */ /* 0x040fe4000780c0ff */
[C---:B------:R-:W-:Y:S01]  /*85e0*/  LOP3.LUT P6, RZ, R5.reuse, 0x8, RZ, 0xc0, !PT ;  /* 0x0000000805ff7812 */ /* 0x040fe200078cc0ff */
[----:B------:R0:W-:Y:S01]  /*85f0*/  STG.E.128 [R72.64], R68 ;  /* 0x0000004448007986 */ /* 0x0001e2000c101d06 */
[----:B------:R-:W-:Y:S02]  /*8600*/  SHF.L.U64.HI R74, R76, 0x3, RZ ;  /* 0x000000034c4a7819 */ /* 0x000fe400000102ff */
[C---:B------:R-:W-:Y:S02]  /*8610*/  LOP3.LUT P1, RZ, R5.reuse, 0x10, RZ, 0xc0, !PT ;  /* 0x0000001005ff7812 */ /* 0x040fe4000782c0ff */
[----:B0-----:R-:W-:Y:S02]  /*8620*/  SEL R69, RZ, 0x10000, P4 ;  /* 0x00010000ff457807 */ /* 0x001fe40002000000 */
[----:B------:R-:W-:-:S02]  /*8630*/  LOP3.LUT P4, RZ, R5, 0x1, RZ, 0xc0, !PT ;  /* 0x0000000105ff7812 */ /* 0x000fc4000788c0ff */
[----:B------:R-:W-:Y:S02]  /*8640*/  SEL R72, RZ, 0x1000000, P5 ;  /* 0x01000000ff487807 */ /* 0x000fe40002800000 */
[----:B------:R-:W-:Y:S02]  /*8650*/  SEL R70, RZ, 0x100, P3 ;  /* 0x00000100ff467807 */ /* 0x000fe40001800000 */
[----:B------:R-:W-:Y:S02]  /*8660*/  SEL R68, RZ, 0x1, P4 ;  /* 0x00000001ff447807 */ /* 0x000fe40002000000 */
[----:B------:R-:W-:Y:S02]  /*8670*/  LOP3.LUT R72, R70, R72, R69, 0xfe, !PT ;  /* 0x0000004846487212 */ /* 0x000fe400078efe45 */
[----:B------:R-:W-:Y:S01]  /*8680*/  SEL R71, RZ, 0x1, P2 ;  /* 0x00000001ff477807 */ /* 0x000fe20001000000 */
[----:B------:R-:W-:Y:S01]  /*8690*/  IMAD.WIDE.U32 R68, R68, 0x1000000, RZ ;  /* 0x0100000044447825 */ /* 0x000fe200078e00ff */
[----:B------:R-:W-:-:S04]  /*86a0*/  LOP3.LUT P5, RZ, R5, 0x2, RZ, 0xc0, !PT ;  /* 0x0000000205ff7812 */ /* 0x000fc800078ac0ff */
[----:B------:R-:W-:Y:S02]  /*86b0*/  LOP3.LUT R69, R69, R72, R71, 0xfe, !PT ;  /* 0x0000004845457212 */ /* 0x000fe400078efe47 */
[----:B------:R-:W-:Y:S02]  /*86c0*/  SEL R70, RZ, 0x1, P5 ;  /* 0x00000001ff467807 */ /* 0x000fe40002800000 */
[----:B------:R-:W-:-:S03]  /*86d0*/  SEL R72, RZ, 0x1, P0 ;  /* 0x00000001ff487807 */ /* 0x000fc60000000000 */
[----:B------:R-:W-:-:S04]  /*86e0*/  IMAD.WIDE.U32 R70, R70, 0x10000, RZ ;  /* 0x0001000046467825 */ /* 0x000fc800078e00ff */
[----:B------:R-:W-:-:S05]  /*86f0*/  IMAD.WIDE.U32 R72, R72, 0x100, RZ ;  /* 0x0000010048487825 */ /* 0x000fca00078e00ff */
[----:B------:R-:W-:Y:S02]  /*8700*/  LOP3.LUT R71, R73, R69, R71, 0xfe, !PT ;  /* 0x0000004549477212 */ /* 0x000fe400078efe47 */
[----:B------:R-:W-:Y:S02]  /*8710*/  LOP3.LUT R68, R72, R68, R70, 0xfe, !PT ;  /* 0x0000004448447212 */ /* 0x000fe400078efe46 */
[----:B------:R-:W-:-:S04]  /*8720*/  SEL R69, RZ, 0x1, P6 ;  /* 0x00000001ff457807 */ /* 0x000fc80003000000 */
[----:B------:R-:W-:Y:S02]  /*8730*/  LOP3.LUT R70, R68, R69, RZ, 0xfc, !PT ;  /* 0x0000004544467212 */ /* 0x000fe400078efcff */
[----:B------:R-:W-:-:S04]  /*8740*/  IADD3 R68, P0, R75, c[0x0][0x190], RZ ;  /* 0x000064004b447a10 */ /* 0x000fc80007f1e0ff */
[----:B------:R-:W-:-:S05]  /*8750*/  IADD3.X R69, R74, c[0x0][0x194], RZ, P0, !PT ;  /* 0x000065004a457a10 */ /* 0x000fca00007fe4ff */
[----:B------:R0:W-:Y:S01]  /*8760*/  STG.E.64 [R68.64], R70 ;  /* 0x0000004644007986 */ /* 0x0001e2000c101b06 */
[----:B------:R-:W-:Y:S05]  /*8770*/  @!P1 BRA `(.L_x_1295) ;  /* 0x0000014000009947 */ /* 0x000fea0003800000 */
[----:B0-----:R-:W-:Y:S01]  /*8780*/  IMAD.U32 R68, R51, 0x10000, RZ ;  /* 0x0001000033447824 */ /* 0x001fe200078e00ff */
[----:B------:R-:W-:Y:S02]  /*8790*/  LOP3.LUT R69, R52, 0xffff, RZ, 0xc0, !PT ;  /* 0x0000ffff34457812 */ /* 0x000fe400078ec0ff */
[----:B------:R-:W-:Y:S02]  /*87a0*/  PRMT R134, R50, 0x7104, RZ ;  /* 0x0000710432867816 */ /* 0x000fe400000000ff */
[----:B------:R-:W-:Y:S02]  /*87b0*/  LOP3.LUT R68, R68, 0xff0000, RZ, 0xc0, !PT ;  /* 0x00ff000044447812 */ /* 0x000fe400078ec0ff */
[----:B------:R-:W-:Y:S02]  /*87c0*/  LOP3.LUT R70, R47, 0xff, RZ, 0xc0, !PT ;  /* 0x000000ff2f467812 */ /* 0x000fe400078ec0ff */
[----:B------:R-:W-:-:S02]  /*87d0*/  PRMT R68, R68, 0x4210, R69 ;  /* 0x0000421044447816 */ /* 0x000fc40000000045 */
[----:B------:R-:W-:Y:S01]  /*87e0*/  LOP3.LUT R72, R46, 0xff, RZ, 0xc0, !PT ;  /* 0x000000ff2e487812 */ /* 0x000fe200078ec0ff */
[----:B------:R-:W-:Y:S01]  /*87f0*/  IMAD.WIDE.U32 R70, R70, 0x10000, RZ ;  /* 0x0001000046467825 */ /* 0x000fe200078e00ff */
[----:B------:R-:W-:Y:S02]  /*8800*/  LOP3.LUT R134, R68, 0xff00, R134, 0xf8, !PT ;  /* 0x0000ff0044867812 */ /* 0x000fe400078ef886 */
[----:B------:R-:W-:Y:S01]  /*8810*/  LOP3.LUT R68, R48, 0xff, RZ, 0xc0, !PT ;  /* 0x000000ff30447812 */ /* 0x000fe200078ec0ff */
[----:B------:R-:W-:Y:S01]  /*8820*/  IMAD.WIDE.U32 R72, R72, 0x100, RZ ;  /* 0x0000010048487825 */ /* 0x000fe200078e00ff */
[----:B------:R-:W-:-:S03]  /*8830*/  LOP3.LUT R134, R134, 0xff, R49, 0xf8, !PT ;  /* 0x000000ff86867812 */ /* 0x000fc600078ef831 */
[----:B------:R-:W-:-:S05]  /*8840*/  IMAD.WIDE.U32 R68, R68, 0x1000000, RZ ;  /* 0x0100000044447825 */ /* 0x000fca00078e00ff */
[----:B------:R-:W-:Y:S02]  /*8850*/  LOP3.LUT R70, R72, R68, R70, 0xfe, !PT ;  /* 0x0000004448467212 */ /* 0x000fe400078efe46 */
[----:B------:R-:W-:Y:S02]  /*8860*/  LOP3.LUT R71, R71, R134, R69, 0xfe, !PT ;  /* 0x0000008647477212 */ /* 0x000fe400078efe45 */
[----:B------:R-:W-:Y:S02]  /*8870*/  IADD3 R68, P0, R75, c[0x0][0x198], RZ ;  /* 0x000066004b447a10 */ /* 0x000fe40007f1e0ff */
[----:B------:R-:W-:Y:S02]  /*8880*/  LOP3.LUT R73, R71, R73, RZ, 0xfc, !PT ;  /* 0x0000004947497212 */ /* 0x000fe400078efcff */
[----:B------:R-:W-:Y:S02]  /*8890*/  IADD3.X R69, R74, c[0x0][0x19c], RZ, P0, !PT ;  /* 0x000067004a457a10 */ /* 0x000fe400007fe4ff */
[----:B------:R-:W-:-:S05]  /*88a0*/  LOP3.LUT R72, R70, 0xff, R45, 0xf8, !PT ;  /* 0x000000ff46487812 */ /* 0x000fca00078ef82d */
[----:B------:R0:W-:Y:S02]  /*88b0*/  STG.E.64 [R68.64], R72 ;  /* 0x0000004844007986 */ /* 0x0001e4000c101b06 */
.L_x_1295:
[----:B0-----:R-:W-:Y:S02]  /*88c0*/  IADD3 R72, R76, 0x20, RZ ;  /* 0x000000204c487810 */ /* 0x001fe40007ffe0ff */
.L_x_1166:
[----:B------:R-:W-:Y:S05]  /*88d0*/  BSYNC B1 ;  /* 0x0000000000017941 */ /* 0x000fea0003800000 */
.L_x_1165:
[----:B------:R-:W-:Y:S01]  /*88e0*/  LOP3.LUT P0, RZ, R5, 0x1000, RZ, 0xc0, !PT ;  /* 0x0000100005ff7812 */ /* 0x000fe2000780c0ff */
[----:B------:R-:W-:-:S12]  /*88f0*/  BSSY B1, `(.L_x_1296) ;  /* 0x00005cb000017945 */ /* 0x000fd80003800000 */
        /* <DEDUP_REMOVED lines=28> */
.L_x_1299:
[----:B------:R-:W-:Y:S02]  /*8ac0*/  IMAD.MOV.U32 R53, RZ, RZ, R36 ;  /* 0x000000ffff357224 */ /* 0x000fe400078e0024 */
.L_x_1300:
[----:B------:R-:W-:Y:S05]  /*8ad0*/  BSYNC B2 ;  /* 0x0000000000027941 */ /* 0x000fea0003800000 */
.L_x_1298:
        /* <DEDUP_REMOVED lines=16> */
.L_x_1304:
[----:B------:R-:W-:Y:S05]  /*8be0*/  BSYNC B3 ;  /* 0x0000000000037941 */ /* 0x000fea0003800000 */
.L_x_1303:
        /* <DEDUP_REMOVED lines=44> */
.L_x_1302:
[----:B------:R-:W-:Y:S05]  /*8eb0*/  BSYNC B2 ;  /* 0x0000000000027941 */ /* 0x000fea0003800000 */
.L_x_1301:
        /* <DEDUP_REMOVED lines=18> */
.L_x_1305:
        /* <DEDUP_REMOVED lines=12> */
.L_x_1308:
[----:B------:R-:W-:Y:S02]  /*90a0*/  IMAD.MOV.U32 R34, RZ, RZ, R36 ;  /* 0x000000ffff227224 */ /* 0x000fe400078e0024 */
.L_x_1309:
[----:B------:R-:W-:Y:S05]  /*90b0*/  BSYNC B2 ;  /* 0x0000000000027941 */ /* 0x000fea0003800000 */
.L_x_1307:
        /* <DEDUP_REMOVED lines=16> */
.L_x_1313:
[----:B------:R-:W-:Y:S05]  /*91c0*/  BSYNC B3 ;  /* 0x0000000000037941 */ /* 0x000fea0003800000 */
.L_x_1312:
        /* <DEDUP_REMOVED lines=44> */
.L_x_1311:
[----:B------:R-:W-:Y:S05]  /*9490*/  BSYNC B2 ;  /* 0x0000000000027941 */ /* 0x000fea0003800000 */
.L_x_1310:
        /* <DEDUP_REMOVED lines=10> */
.L_x_1306:
        /* <DEDUP_REMOVED lines=12> */
.L_x_1315:
[----:B------:R-:W-:Y:S02]  /*9600*/  IMAD.MOV.U32 R34, RZ, RZ, R36 ;  /* 0x000000ffff227224 */ /* 0x000fe400078e0024 */
.L_x_1316:
[----:B------:R-:W-:Y:S05]  /*9610*/  BSYNC B2 ;  /* 0x0000000000027941 */ /* 0x000fea0003800000 */
.L_x_1314:
        /* <DEDUP_REMOVED lines=16> */
.L_x_1320:
[----:B------:R-:W-:Y:S05]  /*9720*/  BSYNC B3 ;  /* 0x0000000000037941 */ /* 0x000fea0003800000 */
.L_x_1319:
        /* <DEDUP_REMOVED lines=44> */
.L_x_1318:
[----:B------:R-:W-:Y:S05]  /*99f0*/  BSYNC B2 ;  /* 0x0000000000027941 */ /* 0x000fea0003800000 */
.L_x_1317:
        /* <DEDUP_REMOVED lines=15> */
.L_x_1321:
        /* <DEDUP_REMOVED lines=12> */
.L_x_1324:
[----:B------:R-:W-:Y:S02]  /*9bb0*/  IMAD.MOV.U32 R34, RZ, RZ, R36 ;  /* 0x000000ffff227224 */ /* 0x000fe400078e0024 */
.L_x_1325:
[----:B------:R-:W-:Y:S05]  /*9bc0*/  BSYNC B2 ;  /* 0x0000000000027941 */ /* 0x000fea0003800000 */
.L_x_1323:
        /* <DEDUP_REMOVED lines=16> */
.L_x_1329:
[----:B------:R-:W-:Y:S05]  /*9cd0*/  BSYNC B3 ;  /* 0x0000000000037941 */ /* 0x000fea0003800000 */
.L_x_1328:
        /* <DEDUP_REMOVED lines=44> */
.L_x_1327:
[----:B------:R-:W-:Y:S05]  /*9fa0*/  BSYNC B2 ;  /* 0x0000000000027941 */ /* 0x000fea0003800000 */
.L_x_1326:
        /* <DEDUP_REMOVED lines=10> */
.L_x_1322:
        /* <DEDUP_REMOVED lines=12> */
.L_x_1331:
[----:B------:R-:W-:Y:S02]  /*a110*/  IMAD.MOV.U32 R34, RZ, RZ, R36 ;  /* 0x000000ffff227224 */ /* 0x000fe400078e0024 */
.L_x_1332:
[----:B------:R-:W-:Y:S05]  /*a120*/  BSYNC B2 ;  /* 0x0000000000027941 */ /* 0x000fea0003800000 */
.L_x_1330:
        /* <DEDUP_REMOVED lines=16> */
.L_x_1336:
[----:B------:R-:W-:Y:S05]  /*a230*/  BSYNC B3 ;  /* 0x0000000000037941 */ /* 0x000fea0003800000 */
.L_x_1335:
        /* <DEDUP_REMOVED lines=44> */
.L_x_1334:
[----:B------:R-:W-:Y:S05]  /*a500*/  BSYNC B2 ;  /* 0x0000000000027941 */ /* 0x000fea0003800000 */
.L_x_1333:
        /* <DEDUP_REMOVED lines=15> */
.L_x_1337:
        /* <DEDUP_REMOVED lines=12> */
.L_x_1340:
[----:B------:R-:W-:Y:S02]  /*a6c0*/  IMAD.MOV.U32 R34, RZ, RZ, R36 ;  /* 0x000000ffff227224 */ /* 0x000fe400078e0024 */
.L_x_1341:
[----:B------:R-:W-:Y:S05]  /*a6d0*/  BSYNC B2 ;  /* 0x0000000000027941 */ /* 0x000fea0003800000 */
.L_x_1339:
        /* <DEDUP_REMOVED lines=16> */
.L_x_1345:
[----:B------:R-:W-:Y:S05]  /*a7e0*/  BSYNC B3 ;  /* 0x0000000000037941 */ /* 0x000fea0003800000 */
.L_x_1344:
        /* <DEDUP_REMOVED lines=44> */
.L_x_1343:
[----:B------:R-:W-:Y:S05]  /*aab0*/  BSYNC B2 ;  /* 0x0000000000027941 */ /* 0x000fea0003800000 */
.L_x_1342:
        /* <DEDUP_REMOVED lines=10> */
.L_x_1338:
        /* <DEDUP_REMOVED lines=12> */
.L_x_1347:
[----:B------:R-:W-:Y:S02]  /*ac20*/  IMAD.MOV.U32 R34, RZ, RZ, R36 ;  /* 0x000000ffff227224 */ /* 0x000fe400078e0024 */
.L_x_1348:
[----:B------:R-:W-:Y:S05]  /*ac30*/  BSYNC B2 ;  /* 0x0000000000027941 */ /* 0x000fea0003800000 */
.L_x_1346:
        /* <DEDUP_REMOVED lines=16> */
.L_x_1352:
[----:B------:R-:W-:Y:S05]  /*ad40*/  BSYNC B3 ;  /* 0x0000000000037941 */ /* 0x000fea0003800000 */
.L_x_1351:
        /* <DEDUP_REMOVED lines=44> */
.L_x_1350:
[----:B------:R-:W-:Y:S05]  /*b010*/  BSYNC B2 ;  /* 0x0000000000027941 */ /* 0x000fea0003800000 */
.L_x_1349:
        /* <DEDUP_REMOVED lines=15> */
.L_x_1353:
        /* <DEDUP_REMOVED lines=12> */
.L_x_1356:
[----:B------:R-:W-:Y:S02]  /*b1d0*/  IMAD.MOV.U32 R34, RZ, RZ, R36 ;  /* 0x000000ffff227224 */ /* 0x000fe400078e0024 */
.L_x_1357:
[----:B------:R-:W-:Y:S05]  /*b1e0*/  BSYNC B2 ;  /* 0x0000000000027941 */ /* 0x000fea0003800000 */
.L_x_1355:
        /* <DEDUP_REMOVED lines=16> */
.L_x_1361:
[----:B------:R-:W-:Y:S05]  /*b2f0*/  BSYNC B3 ;  /* 0x0000000000037941 */ /* 0x000fea0003800000 */
.L_x_1360:
        /* <DEDUP_REMOVED lines=44> */
.L_x_1359:
[----:B------:R-:W-:Y:S05]  /*b5c0*/  BSYNC B2 ;  /* 0x0000000000027941 */ /* 0x000fea0003800000 */
.L_x_1358:
        /* <DEDUP_REMOVED lines=10> */
.L_x_1354:
        /* <DEDUP_REMOVED lines=12> */
.L_x_1363:
[----:B------:R-:W-:Y:S02]  /*b730*/  IMAD.MOV.U32 R34, RZ, RZ, R36 ;  /* 0x000000ffff227224 */ /* 0x000fe400078e0024 */
.L_x_1364:
[----:B------:R-:W-:Y:S05]  /*b740*/  BSYNC B2 ;  /* 0x0000000000027941 */ /* 0x000fea0003800000 */
.L_x_1362:
        /* <DEDUP_REMOVED lines=16> */
.L_x_1368:
[----:B------:R-:W-:Y:S05]  /*b850*/  BSYNC B3 ;  /* 0x0000000000037941 */ /* 0x000fea0003800000 */
.L_x_1367:
        /* <DEDUP_REMOVED lines=44> */
.L_x_1366:
[----:B------:R-:W-:Y:S05]  /*bb20*/  BSYNC B2 ;  /* 0x0000000000027941 */ /* 0x000fea0003800000 */
.L_x_1365:
        /* <DEDUP_REMOVED lines=13> */
.L_x_1369:
        /* <DEDUP_REMOVED lines=12> */
.L_x_1372:
[----:B------:R-:W-:Y:S02]  /*bcc0*/  IMAD.MOV.U32 R34, RZ, RZ, R36 ;  /* 0x000000ffff227224 */ /* 0x000fe400078e0024 */
.L_x_1373:
[----:B------:R-:W-:Y:S05]  /*bcd0*/  BSYNC B2 ;  /* 0x0000000000027941 */ /* 0x000fea0003800000 */
.L_x_1371:
        /* <DEDUP_REMOVED lines=16> */
.L_x_1377:
[----:B------:R-:W-:Y:S05]  /*bde0*/  BSYNC B3 ;  /* 0x0000000000037941 */ /* 0x000fea0003800000 */
.L_x_1376:
        /* <DEDUP_REMOVED lines=44> */
.L_x_1375:
[----:B------:R-:W-:Y:S05]  /*c0b0*/  BSYNC B2 ;  /* 0x0000000000027941 */ /* 0x000fea0003800000 */
.L_x_1374:
        /* <DEDUP_REMOVED lines=10> */
.L_x_1370:
        /* <DEDUP_REMOVED lines=12> */
.L_x_1379:
[----:B------:R-:W-:Y:S02]  /*c220*/  IMAD.MOV.U32 R34, RZ, RZ, R36 ;  /* 0x000000ffff227224 */ /* 0x000fe400078e0024 */
.L_x_1380:
[----:B------:R-:W-:Y:S05]  /*c230*/  BSYNC B2 ;  /* 0x0000000000027941 */ /* 0x000fea0003800000 */
.L_x_1378:
        /* <DEDUP_REMOVED lines=16> */
.L_x_1384:
[----:B------:R-:W-:Y:S05]  /*c340*/  BSYNC B3 ;  /* 0x0000000000037941 */ /* 0x000fea0003800000 */
.L_x_1383:
        /* <DEDUP_REMOVED lines=44> */
.L_x_1382:
[----:B------:R-:W-:Y:S05]  /*c610*/  BSYNC B2 ;  /* 0x0000000000027941 */ /* 0x000fea0003800000 */
.L_x_1381:
        /* <DEDUP_REMOVED lines=13> */
.L_x_1385:
        /* <DEDUP_REMOVED lines=12> */
.L_x_1388:
[----:B------:R-:W-:Y:S02]  /*c7b0*/  IMAD.MOV.U32 R34, RZ, RZ, R36 ;  /* 0x000000ffff227224 */ /* 0x000fe400078e0024 */
.L_x_1389:
[----:B------:R-:W-:Y:S05]  /*c7c0*/  BSYNC B2 ;  /* 0x0000000000027941 */ /* 0x000fea0003800000 */
.L_x_1387:
        /* <DEDUP_REMOVED lines=16> */
.L_x_1393:
[----:B------:R-:W-:Y:S05]  /*c8d0*/  BSYNC B3 ;  /* 0x0000000000037941 */ /* 0x000fea0003800000 */
.L_x_1392:
        /* <DEDUP_REMOVED lines=44> */
.L_x_1391:
[----:B------:R-:W-:Y:S05]  /*cba0*/  BSYNC B2 ;  /* 0x0000000000027941 */ /* 0x000fea0003800000 */
.L_x_1390:
        /* <DEDUP_REMOVED lines=10> */
.L_x_1386:
        /* <DEDUP_REMOVED lines=12> */
.L_x_1395:
[----:B------:R-:W-:Y:S02]  /*cd10*/  IMAD.MOV.U32 R34, RZ, RZ, R36 ;  /* 0x000000ffff227224 */ /* 0x000fe400078e0024 */
.L_x_1396:
[----:B------:R-:W-:Y:S05]  /*cd20*/  BSYNC B2 ;  /* 0x0000000000027941 */ /* 0x000fea0003800000 */
.L_x_1394:
        /* <DEDUP_REMOVED lines=16> */
.L_x_1400:
[----:B------:R-:W-:Y:S05]  /*ce30*/  BSYNC B3 ;  /* 0x0000000000037941 */ /* 0x000fea0003800000 */
.L_x_1399:
        /* <DEDUP_REMOVED lines=44> */
.L_x_1398:
[----:B------:R-:W-:Y:S05]  /*d100*/  BSYNC B2 ;  /* 0x0000000000027941 */ /* 0x000fea0003800000 */
.L_x_1397:
        /* <DEDUP_REMOVED lines=13> */
.L_x_1401:
        /* <DEDUP_REMOVED lines=12> */
.L_x_1404:
[----:B------:R-:W-:Y:S02]  /*d2a0*/  IMAD.MOV.U32 R34, RZ, RZ, R36 ;  /* 0x000000ffff227224 */ /* 0x000fe400078e0024 */
.L_x_1405:
[----:B------:R-:W-:Y:S05]  /*d2b0*/  BSYNC B2 ;  /* 0x0000000000027941 */ /* 0x000fea0003800000 */
.L_x_1403:
        /* <DEDUP_REMOVED lines=16> */
.L_x_1409:
[----:B------:R-:W-:Y:S05]  /*d3c0*/  BSYNC B3 ;  /* 0x0000000000037941 */ /* 0x000fea0003800000 */
.L_x_1408:
        /* <DEDUP_REMOVED lines=44> */
.L_x_1407:
[----:B------:R-:W-:Y:S05]  /*d690*/  BSYNC B2 ;  /* 0x0000000000027941 */ /* 0x000fea0003800000 */
.L_x_1406:
        /* <DEDUP_REMOVED lines=10> */
.L_x_1402:
        /* <DEDUP_REMOVED lines=12> */
.L_x_1411:
[----:B------:R-:W-:Y:S02]  /*d800*/  IMAD.MOV.U32 R34, RZ, RZ, R36 ;  /* 0x000000ffff227224 */ /* 0x000fe400078e0024 */
.L_x_1412:
[----:B------:R-:W-:Y:S05]  /*d810*/  BSYNC B2 ;  /* 0x0000000000027941 */ /* 0x000fea0003800000 */
.L_x_1410:
        /* <DEDUP_REMOVED lines=16> */
.L_x_1416:
[----:B------:R-:W-:Y:S05]  /*d920*/  BSYNC B3 ;  /* 0x0000000000037941 */ /* 0x000fea0003800000 */
.L_x_1415:
        /* <DEDUP_REMOVED lines=44> */
.L_x_1414:
[----:B------:R-:W-:Y:S05]  /*dbf0*/  BSYNC B2 ;  /* 0x0000000000027941 */ /* 0x000fea0003800000 */
.L_x_1413:
        /* <DEDUP_REMOVED lines=13> */
.L_x_1417:
        /* <DEDUP_REMOVED lines=12> */
.L_x_1420:
[----:B------:R-:W-:Y:S02]  /*dd90*/  IMAD.MOV.U32 R52, RZ, RZ, R36 ;  /* 0x000000ffff347224 */ /* 0x000fe400078e0024 */
.L_x_1421:
[----:B------:R-:W-:Y:S05]  /*dda0*/  BSYNC B2 ;  /* 0x0000000000027941 */ /* 0x000fea0003800000 */
.L_x_1419:
        /* <DEDUP_REMOVED lines=16> */
.L_x_1425:
[----:B------:R-:W-:Y:S05]  /*deb0*/  BSYNC B3 ;  /* 0x0000000000037941 */ /* 0x000fea0003800000 */
.L_x_1424:
        /* <DEDUP_REMOVED lines=44> */
.L_x_1423:
[----:B------:R-:W-:Y:S05]  /*e180*/  BSYNC B2 ;  /* 0x0000000000027941 */ /* 0x000fea0003800000 */
.L_x_1422:
        /* <DEDUP_REMOVED lines=10> */
.L_x_1418:
[C---:B------:R-:W-:Y:S01]  /*e230*/  LEA R74, P0, R72.reuse, c[0x0][0x188], 0x4 ;  /* 0x00006200484a7a11 */ /* 0x040fe200078020ff */
[----:B------:R-:W-:Y:S01]  /*e240*/  IMAD.SHL.U32 R134, R72, 0x8, RZ ;  /* 0x0000000848867824 */ /* 0x000fe200078e00ff */
[----:B------:R-:W-:Y:S02]  /*e250*/  F2FP.BF16.PACK_AB R71, R126, R112 ;  /* 0x000000707e47723e */ /* 0x000fe400000010ff */
[----:B------:R-:W-:Y:S02]  /*e260*/  LEA.HI.X R75, R72, c[0x0][0x18c], RZ, 0x4, P0 ;  /* 0x00006300484b7a11 */ /* 0x000fe400000f24ff */
[----:B------:R-:W-:Y:S02]  /*e270*/  F2FP.BF16.PACK_AB R70, R111, R96 ;  /* 0x000000606f46723e */ /* 0x000fe400000010ff */
[----:B------:R-:W-:Y:S02]  /*e280*/  F2FP.BF16.PACK_AB R69, R95, R80 ;  /* 0x000000505f45723e */ /* 0x000fe400000010ff */
[----:B------:R-:W-:-:S02]  /*e290*/  F2FP.BF16.PACK_AB R68, R79, R53 ;  /* 0x000000354f44723e */ /* 0x000fc400000010ff */
[----:B------:R-:W-:Y:S02]  /*e2a0*/  SEL R73, RZ, 0x1000000, P5 ;  /* 0x01000000ff497807 */ /* 0x000fe40002800000 */
[C---:B------:R-:W-:Y:S01]  /*e2b0*/  LOP3.LUT P0, RZ, R5.reuse, 0x4, RZ, 0xc0, !PT ;  /* 0x0000000405ff7812 */ /* 0x040fe2000780c0ff */
[----:B------:R0:W-:Y:S01]  /*e2c0*/  STG.E.128 [R74.64], R68 ;  /* 0x000000444a007986 */ /* 0x0001e2000c101d06 */
[C---:B------:R-:W-:Y:S02]  /*e2d0*/  LOP3.LUT P5, RZ, R5.reuse, 0x2, RZ, 0xc0, !PT ;  /* 0x0000000205ff7812 */ /* 0x040fe400078ac0ff */
[C---:B------:R-:W-:Y:S02]  /*e2e0*/  LOP3.LUT P6, RZ, R5.reuse, 0x8, RZ, 0xc0, !PT ;  /* 0x0000000805ff7812 */ /* 0x040fe400078cc0ff */
[----:B------:R-:W-:Y:S02]  /*e2f0*/  LOP3.LUT P1, RZ, R5, 0x10, RZ, 0xc0, !PT ;  /* 0x0000001005ff7812 */ /* 0x000fe4000782c0ff */
[----:B0-----:R-:W-:-:S02]  /*e300*/  SEL R69, RZ, 0x10000, P4 ;  /* 0x00010000ff457807 */ /* 0x001fc40002000000 */
[----:B------:R-:W-:Y:S02]  /*e310*/  LOP3.LUT P4, RZ, R5, 0x1, RZ, 0xc0, !PT ;  /* 0x0000000105ff7812 */ /* 0x000fe4000788c0ff */
[----:B------:R-:W-:Y:S02]  /*e320*/  SEL R70, RZ, 0x100, P3 ;  /* 0x00000100ff467807 */ /* 0x000fe40001800000 */
[----:B------:R-:W-:Y:S02]  /*e330*/  SEL R68, RZ, 0x1, P4 ;  /* 0x00000001ff447807 */ /* 0x000fe40002000000 */
[----:B------:R-:W-:Y:S02]  /*e340*/  LOP3.LUT R73, R70, R73, R69, 0xfe, !PT ;  /* 0x0000004946497212 */ /* 0x000fe400078efe45 */
[----:B------:R-:W-:Y:S01]  /*e350*/  SEL R71, RZ, 0x1, P2 ;  /* 0x00000001ff477807 */ /* 0x000fe20001000000 */
[----:B------:R-:W-:Y:S01]  /*e360*/  IMAD.WIDE.U32 R68, R68, 0x1000000, RZ ;  /* 0x0100000044447825 */ /* 0x000fe200078e00ff */
[----:B------:R-:W-:-:S02]  /*e370*/  SEL R70, RZ, 0x1, P5 ;  /* 0x00000001ff467807 */ /* 0x000fc40002800000 */
[----:B------:R-:W-:Y:S02]  /*e380*/  SEL R74, RZ, 0x1, P0 ;  /* 0x00000001ff4a7807 */ /* 0x000fe40000000000 */
[----:B------:R-:W-:Y:S01]  /*e390*/  LOP3.LUT R69, R69, R73, R71, 0xfe, !PT ;  /* 0x0000004945457212 */ /* 0x000fe200078efe47 */
[----:B------:R-:W-:Y:S01]  /*e3a0*/  IMAD.WIDE.U32 R70, R70, 0x10000, RZ ;  /* 0x0001000046467825 */ /* 0x000fe200078e00ff */
[----:B------:R-:W-:-:S03]  /*e3b0*/  SHF.L.U64.HI R73, R72, 0x3, RZ ;  /* 0x0000000348497819 */ /* 0x000fc600000102ff */
        /* <DEDUP_REMOVED lines=29> */
.L_x_1426:
[----:B------:R-:W-:Y:S02]  /*e590*/  IADD3 R72, R72, 0x20, RZ ;  /* 0x0000002048487810 */ /* 0x000fe40007ffe0ff */
.L_x_1297:
[----:B------:R-:W-:Y:S05]  /*e5a0*/  BSYNC B1 ;  /* 0x0000000000017941 */ /* 0x000fea0003800000 */
.L_x_1296:
[----:B------:R-:W-:Y:S01]  /*e5b0*/  LOP3.LUT P0, RZ, R5, 0x800, RZ, 0xc0, !PT ;  /* 0x0000080005ff7812 */ /* 0x000fe2000780c0ff */
[----:B------:R-:W-:-:S12]  /*e5c0*/  BSSY B1, `(.L_x_1427) ;  /* 0x00005cb000017945 */ /* 0x000fd80003800000 */
[----:B------:R-:W-:Y:S05]  /*e5d0*/  @!P0 BRA `(.L_x_1428) ;  /* 0x00005c9000008947 */ /* 0x000fea0003800000 */
[----:B------:R-:W-:Y:S02]  /*e5e0*/  ISETP.NE.U32.AND P0, PT, RZ, c[0x0][0x178], PT ;  /* 0x00005e00ff007a0c */ /* 0x000fe40003f05070 */
[----:B------:R-:W-:Y:S02]  /*e5f0*/  LOP3.LUT R5, R5, 0xffffffef, RZ, 0xc0, !PT ;  /* 0xffffffef05057812 */ /* 0x000fe400078ec0ff */
[----:B------:R-:W-:-:S13]  /*e600*/  ISETP.NE.AND.EX P2, PT, RZ, c[0x0][0x17c], PT, P0 ;  /* 0x00005f00ff007a0c */ /* 0x000fda0003f45300 */
[C---:B0-----:R-:W-:Y:S01]  /*e610*/  @P2 LEA R68, P0, R72.reuse, c[0x0][0x178], 0x4 ;  /* 0x00005e0048442a11 */ /* 0x041fe200078020ff */
        /* <DEDUP_REMOVED lines=23> */
.L_x_1430:
[----:B------:R-:W-:Y:S02]  /*e790*/  IMAD.MOV.U32 R54, RZ, RZ, R36 ;  /* 0x000000ffff367224 */ /* 0x000fe400078e0024 */
.L_x_1431:
[----:B------:R-:W-:Y:S05]  /*e7a0*/  BSYNC B2 ;  /* 0x0000000000027941 */ /* 0x000fea0003800000 */
.L_x_1429:
        /* <DEDUP_REMOVED lines=16> */
.L_x_1435:
[----:B------:R-:W-:Y:S05]  /*e8b0*/  BSYNC B3 ;  /* 0x0000000000037941 */ /* 0x000fea0003800000 */
.L_x_1434:
        /* <DEDUP_REMOVED lines=44> */
.L_x_1433:
[----:B------:R-:W-:Y:S05]  /*eb80*/  BSYNC B2 ;  /* 0x0000000000027941 */ /* 0x000fea0003800000 */
.L_x_1432:
        /* <DEDUP_REMOVED lines=18> */
.L_x_1436:
        /* <DEDUP_REMOVED lines=12> */
.L_x_1439:
[----:B------:R-:W-:Y:S02]  /*ed70*/  IMAD.MOV.U32 R34, RZ, RZ, R36 ;  /* 0x000000ffff227224 */ /* 0x000fe400078e0024 */
.L_x_1440:
[----:B------:R-:W-:Y:S05]  /*ed80*/  BSYNC B2 ;  /* 0x0000000000027941 */ /* 0x000fea0003800000 */
.L_x_1438:
        /* <DEDUP_REMOVED lines=16> */
.L_x_1444:
[----:B------:R-:W-:Y:S05]  /*ee90*/  BSYNC B3 ;  /* 0x0000000000037941 */ /* 0x000fea0003800000 */
.L_x_1443:
        /* <DEDUP_REMOVED lines=44> */
.L_x_1442:
[----:B------:R-:W-:Y:S05]  /*f160*/  BSYNC B2 ;  /* 0x0000000000027941 */ /* 0x000fea0003800000 */
.L_x_1441:
        /* <DEDUP_REMOVED lines=10> */
.L_x_1437:
        /* <DEDUP_REMOVED lines=12> */
.L_x_1446:
[----:B------:R-:W-:Y:S02]  /*f2d0*/  IMAD.MOV.U32 R34, RZ, RZ, R36 ;  /* 0x000000ffff227224 */ /* 0x000fe400078e0024 */
.L_x_1447:
[----:B------:R-:W-:Y:S05]  /*f2e0*/  BSYNC B2 ;  /* 0x0000000000027941 */ /* 0x000fea0003800000 */
.L_x_1445:
        /* <DEDUP_REMOVED lines=16> */
.L_x_1451:
[----:B------:R-:W-:Y:S05]  /*f3f0*/  BSYNC B3 ;  /* 0x0000000000037941 */ /* 0x000fea0003800000 */
.L_x_1450:
        /* <DEDUP_REMOVED lines=44> */
.L_x_1449:
[----:B------:R-:W-:Y:S05]  /*f6c0*/  BSYNC B2 ;  /* 0x0000000000027941 */ /* 0x000fea0003800000 */
.L_x_1448:
        /* <DEDUP_REMOVED lines=15> */
.L_x_1452:
        /* <DEDUP_REMOVED lines=12> */
.L_x_1455:
[----:B------:R-:W-:Y:S02]  /*f880*/  IMAD.MOV.U32 R34, RZ, RZ, R36 ;  /* 0x000000ffff227224 */ /* 0x000fe400078e0024 */
.L_x_1456:
[----:B------:R-:W-:Y:S05]  /*f890*/  BSYNC B2 ;  /* 0x0000000000027941 */ /* 0x000fea0003800000 */
.L_x_1454:
        /* <DEDUP_REMOVED lines=16> */
.L_x_1460:
[----:B------:R-:W-:Y:S05]  /*f9a0*/  BSYNC B3 ;  /* 0x0000000000037941 */ /* 0x000fea0003800000 */
.L_x_1459:
        /* <DEDUP_REMOVED lines=44> */
.L_x_1458:
[----:B------:R-:W-:Y:S05]  /*fc70*/  BSYNC B2 ;  /* 0x0000000000027941 */ /* 0x000fea0003800000 */
.L_x_1457:
        /* <DEDUP_REMOVED lines=10> */
.L_x_1453:
        /* <DEDUP_REMOVED lines=12> */
.L_x_1462:
[----:B------:R-:W-:Y:S02]  /*fde0*/  IMAD.MOV.U32 R34, RZ, RZ, R36 ;  /* 0x000000ffff227224 */ /* 0x000fe400078e0024 */
.L_x_1463:
[----:B------:R-:W-:Y:S05]  /*fdf0*/  BSYNC B2 ;  /* 0x0000000000027941 */ /* 0x000fea0003800000 */
.L_x_1461:
        /* <DEDUP_REMOVED lines=16> */
.L_x_1467:
[----:B------:R-:W-:Y:S05]  /*ff00*/  BSYNC B3 ;  /* 0x0000000000037941 */ /* 0x000fea0003800000 */
.L_x_1466:
        /* <DEDUP_REMOVED lines=44> */
.L_x_1465:
[----:B------:R-:W-:Y:S05]  /*101d0*/  BSYNC B2 ;  /* 0x0000000000027941 */ /* 0x000fea0003800000 */
.L_x_1464:
        /* <DEDUP_REMOVED lines=15> */
.L_x_1468:
        /* <DEDUP_REMOVED lines=12> */
.L_x_1471:
[----:B------:R-:W-:Y:S02]  /*10390*/  IMAD.MOV.U32 R34, RZ, RZ, R36 ;  /* 0x000000ffff227224 */ /* 0x000fe400078e0024 */
.L_x_1472:
[----:B------:R-:W-:Y:S05]  /*103a0*/  BSYNC B2 ;  /* 0x0000000000027941 */ /* 0x000fea0003800000 */
.L_x_1470:
        /* <DEDUP_REMOVED lines=16> */
.L_x_1476:
[----:B------:R-:W-:Y:S05]  /*104b0*/  BSYNC B3 ;  /* 0x0000000000037941 */ /* 0x000fea0003800000 */
.L_x_1475:
        /* <DEDUP_REMOVED lines=44> */
.L_x_1474:
[----:B------:R-:W-:Y:S05]  /*10780*/  BSYNC B2 ;  /* 0x0000000000027941 */ /* 0x000fea0003800000 */
.L_x_1473:
        /* <DEDUP_REMOVED lines=10> */
.L_x_1469:
        /* <DEDUP_REMOVED lines=12> */
.L_x_1478:
[----:B------:R-:W-:Y:S02]  /*108f0*/  IMAD.MOV.U32 R34, RZ, RZ, R36 ;  /* 0x000000ffff227224 */ /* 0x000fe400078e0024 */
.L_x_1479:
[----:B------:R-:W-:Y:S05]  /*10900*/  BSYNC B2 ;  /* 0x0000000000027941 */ /* 0x000fea0003800000 */
.L_x_1477:
        /* <DEDUP_REMOVED lines=16> */
.L_x_1483:
[----:B------:R-:W-:Y:S05]  /*10a10*/  BSYNC B3 ;  /* 0x0000000000037941 */ /* 0x000fea0003800000 */
.L_x_1482:
        /* <DEDUP_REMOVED lines=44> */
.L_x_1481:
[----:B------:R-:W-:Y:S05]  /*10ce0*/  BSYNC B2 ;  /* 0x0000000000027941 */ /* 0x000fea0003800000 */
.L_x_1480:
        /* <DEDUP_REMOVED lines=15> */
.L_x_1484:
        /* <DEDUP_REMOVED lines=12> */
.L_x_1487:
[----:B------:R-:W-:Y:S02]  /*10ea0*/  IMAD.MOV.U32 R34, RZ, RZ, R36 ;  /* 0x000000ffff227224 */ /* 0x000fe400078e0024 */
.L_x_1488:
[----:B------:R-:W-:Y:S05]  /*10eb0*/  BSYNC B2 ;  /* 0x0000000000027941 */ /* 0x000fea0003800000 */
.L_x_1486:
        /* <DEDUP_REMOVED lines=16> */
.L_x_1492:
[----:B------:R-:W-:Y:S05]  /*10fc0*/  BSYNC B3 ;  /* 0x0000000000037941 */ /* 0x000fea0003800000 */
.L_x_1491:
        /* <DEDUP_REMOVED lines=44> */
.L_x_1490:
[----:B------:R-:W-:Y:S05]  /*11290*/  BSYNC B2 ;  /* 0x0000000000027941 */ /* 0x000fea0003800000 */
.L_x_1489:
        /* <DEDUP_REMOVED lines=10> */
.L_x_1485:
        /* <DEDUP_REMOVED lines=12> */
.L_x_1494:
[----:B------:R-:W-:Y:S02]  /*11400*/  IMAD.MOV.U32 R34, RZ, RZ, R36 ;  /* 0x000000ffff227224 */ /* 0x000fe400078e0024 */
.L_x_1495:
[----:B------:R-:W-:Y:S05]  /*11410*/  BSYNC B2 ;  /* 0x0000000000027941 */ /* 0x000fea0003800000 */
.L_x_1493:
        /* <DEDUP_REMOVED lines=16> */
.L_x_1499:
[----:B------:R-:W-:Y:S05]  /*11520*/  BSYNC B3 ;  /* 0x0000000000037941 */ /* 0x000fea0003800000 */
.L_x_1498:
        /* <DEDUP_REMOVED lines=44> */
.L_x_1497:
[----:B------:R-:W-:Y:S05]  /*117f0*/  BSYNC B2 ;  /* 0x0000000000027941 */ /* 0x000fea0003800000 */
.L_x_1496:
        /* <DEDUP_REMOVED lines=13> */
.L_x_1500:
        /* <DEDUP_REMOVED lines=12> */
.L_x_1503:
[----:B------:R-:W-:Y:S02]  /*11990*/  IMAD.MOV.U32 R34, RZ, RZ, R36 ;  /* 0x000000ffff227224 */ /* 0x000fe400078e0024 */
.L_x_1504:
[----:B------:R-:W-:Y:S05]  /*119a0*/  BSYNC B2 ;  /* 0x0000000000027941 */ /* 0x000fea0003800000 */
.L_x_1502:
        /* <DEDUP_REMOVED lines=16> */
.L_x_1508:
[----:B------:R-:W-:Y:S05]  /*11ab0*/  BSYNC B3 ;  /* 0x0000000000037941 */ /* 0x000fea0003800000 */
.L_x_1507:
        /* <DEDUP_REMOVED lines=44> */
.L_x_1506:
[----:B------:R-:W-:Y:S05]  /*11d80*/  BSYNC B2 ;  /* 0x0000000000027941 */ /* 0x000fea0003800000 */
.L_x_1505:
        /* <DEDUP_REMOVED lines=10> */
.L_x_1501:
        /* <DEDUP_REMOVED lines=12> */
.L_x_1510:
[----:B------:R-:W-:Y:S02]  /*11ef0*/  IMAD.MOV.U32 R34, RZ, RZ, R36 ;  /* 0x000000ffff227224 */ /* 0x000fe400078e0024 */
.L_x_1511:
[----:B------:R-:W-:Y:S05]  /*11f00*/  BSYNC B2 ;  /* 0x0000000000027941 */ /* 0x000fea0003800000 */
.L_x_1509:
        /* <DEDUP_REMOVED lines=16> */
.L_x_1515:
[----:B------:R-:W-:Y:S05]  /*12010*/  BSYNC B3 ;  /* 0x0000000000037941 */ /* 0x000fea0003800000 */
.L_x_1514:
        /* <DEDUP_REMOVED lines=44> */
.L_x_1513:
[----:B------:R-:W-:Y:S05]  /*122e0*/  BSYNC B2 ;  /* 0x0000000000027941 */ /* 0x000fea0003800000 */
.L_x_1512:
        /* <DEDUP_REMOVED lines=13> */
.L_x_1516:
        /* <DEDUP_REMOVED lines=12> */
.L_x_1519:
[----:B------:R-:W-:Y:S02]  /*12480*/  IMAD.MOV.U32 R34, RZ, RZ, R36 ;  /* 0x000000ffff227224 */ /* 0x000fe400078e0024 */
.L_x_1520:
[----:B------:R-:W-:Y:S05]  /*12490*/  BSYNC B2 ;  /* 0x0000000000027941 */ /* 0x000fea0003800000 */
.L_x_1518:
        /* <DEDUP_REMOVED lines=16> */
.L_x_1524:
[----:B------:R-:W-:Y:S05]  /*125a0*/  BSYNC B3 ;  /* 0x0000000000037941 */ /* 0x000fea0003800000 */
.L_x_1523:
        /* <DEDUP_REMOVED lines=44> */
.L_x_1522:
[----:B------:R-:W-:Y:S05]  /*12870*/  BSYNC B2 ;  /* 0x0000000000027941 */ /* 0x000fea0003800000 */
.L_x_1521:
        /* <DEDUP_REMOVED lines=10> */
.L_x_1517:
        /* <DEDUP_REMOVED lines=12> */
.L_x_1526:
[----:B------:R-:W-:Y:S02]  /*129e0*/  IMAD.MOV.U32 R34, RZ, RZ, R36 ;  /* 0x000000ffff227224 */ /* 0x000fe400078e0024 */
.L_x_1527:
[----:B------:R-:W-:Y:S05]  /*129f0*/  BSYNC B2 ;  /* 0x0000000000027941 */ /* 0x000fea0003800000 */
.L_x_1525:
        /* <DEDUP_REMOVED lines=16> */
.L_x_1531:
[----:B------:R-:W-:Y:S05]  /*12b00*/  BSYNC B3 ;  /* 0x0000000000037941 */ /* 0x000fea0003800000 */
.L_x_1530:
        /* <DEDUP_REMOVED lines=44> */
.L_x_1529:
[----:B------:R-:W-:Y:S05]  /*12dd0*/  BSYNC B2 ;  /* 0x0000000000027941 */ /* 0x000fea0003800000 */
.L_x_1528:
        /* <DEDUP_REMOVED lines=13> */
.L_x_1532:
        /* <DEDUP_REMOVED lines=12> */
.L_x_1535:
[----:B------:R-:W-:Y:S02]  /*12f70*/  IMAD.MOV.U32 R34, RZ, RZ, R36 ;  /* 0x000000ffff227224 */ /* 0x000fe400078e0024 */
.L_x_1536:
[----:B------:R-:W-:Y:S05]  /*12f80*/  BSYNC B2 ;  /* 0x0000000000027941 */ /* 0x000fea0003800000 */
.L_x_1534:
        /* <DEDUP_REMOVED lines=16> */
.L_x_1540:
[----:B------:R-:W-:Y:S05]  /*13090*/  BSYNC B3 ;  /* 0x0000000000037941 */ /* 0x000fea0003800000 */
.L_x_1539:
        /* <DEDUP_REMOVED lines=44> */
.L_x_1538:
[----:B------:R-:W-:Y:S05]  /*13360*/  BSYNC B2 ;  /* 0x0000000000027941 */ /* 0x000fea0003800000 */
.L_x_1537:
        /* <DEDUP_REMOVED lines=10> */
.L_x_1533:
        /* <DEDUP_REMOVED lines=12> */
.L_x_1542:
[----:B------:R-:W-:Y:S02]  /*134d0*/  IMAD.MOV.U32 R34, RZ, RZ, R36 ;  /* 0x000000ffff227224 */ /* 0x000fe400078e0024 */
.L_x_1543:
[----:B------:R-:W-:Y:S05]  /*134e0*/  BSYNC B2 ;  /* 0x0000000000027941 */ /* 0x000fea0003800000 */
.L_x_1541:
        /* <DEDUP_REMOVED lines=16> */
.L_x_1547:
[----:B------:R-:W-:Y:S05]  /*135f0*/  BSYNC B3 ;  /* 0x0000000000037941 */ /* 0x000fea0003800000 */
.L_x_1546:
        /* <DEDUP_REMOVED lines=44> */
.L_x_1545:
[----:B------:R-:W-:Y:S05]  /*138c0*/  BSYNC B2 ;  /* 0x0000000000027941 */ /* 0x000fea0003800000 */
.L_x_1544:
        /* <DEDUP_REMOVED lines=13> */
.L_x_1548:
        /* <DEDUP_REMOVED lines=12> */
.L_x_1551:
[----:B------:R-:W-:Y:S02]  /*13a60*/  IMAD.MOV.U32 R52, RZ, RZ, R36 ;  /* 0x000000ffff347224 */ /* 0x000fe400078e0024 */
.L_x_1552:
[----:B------:R-:W-:Y:S05]  /*13a70*/  BSYNC B2 ;  /* 0x0000000000027941 */ /* 0x000fea0003800000 */
.L_x_1550:
        /* <DEDUP_REMOVED lines=16> */
.L_x_1556:
[----:B------:R-:W-:Y:S05]  /*13b80*/  BSYNC B3 ;  /* 0x0000000000037941 */ /* 0x000fea0003800000 */
.L_x_1555:
        /* <DEDUP_REMOVED lines=44> */
.L_x_1554:
[----:B------:R-:W-:Y:S05]  /*13e50*/  BSYNC B2 ;  /* 0x0000000000027941 */ /* 0x000fea0003800000 */
.L_x_1553:
        /* <DEDUP_REMOVED lines=10> */
.L_x_1549:
[C---:B------:R-:W-:Y:S01]  /*13f00*/  LEA R74, P0, R72.reuse, c[0x0][0x188], 0x4 ;  /* 0x00006200484a7a11 */ /* 0x040fe200078020ff */
[C---:B------:R-:W-:Y:S01]  /*13f10*/  IMAD.SHL.U32 R134, R72.reuse, 0x8, RZ ;  /* 0x0000000848867824 */ /* 0x040fe200078e00ff */
        /* <DEDUP_REMOVED lines=52> */
.L_x_1557:
[----:B------:R-:W-:Y:S02]  /*14260*/  IADD3 R72, R72, 0x20, RZ ;  /* 0x0000002048487810 */ /* 0x000fe40007ffe0ff */
.L_x_1428:
[----:B------:R-:W-:Y:S05]  /*14270*/  BSYNC B1 ;  /* 0x0000000000017941 */ /* 0x000fea0003800000 */
.L_x_1427:
        /* <DEDUP_REMOVED lines=30> */
.L_x_1561:
[----:B------:R-:W-:Y:S02]  /*14460*/  IMAD.MOV.U32 R55, RZ, RZ, R36 ;  /* 0x000000ffff377224 */ /* 0x000fe400078e0024 */
.L_x_1562:
[----:B------:R-:W-:Y:S05]  /*14470*/  BSYNC B2 ;  /* 0x0000000000027941 */ /* 0x000fea0003800000 */
.L_x_1560:
        /* <DEDUP_REMOVED lines=16> */
.L_x_1566:
[----:B------:R-:W-:Y:S05]  /*14580*/  BSYNC B3 ;  /* 0x0000000000037941 */ /* 0x000fea0003800000 */
.L_x_1565:
        /* <DEDUP_REMOVED lines=44> */
.L_x_1564:
[----:B------:R-:W-:Y:S05]  /*14850*/  BSYNC B2 ;  /* 0x0000000000027941 */ /* 0x000fea0003800000 */
.L_x_1563:
        /* <DEDUP_REMOVED lines=18> */
.L_x_1567:
        /* <DEDUP_REMOVED lines=12> */
.L_x_1570:
[----:B------:R-:W-:Y:S02]  /*14a40*/  IMAD.MOV.U32 R34, RZ, RZ, R36 ;  /* 0x000000ffff227224 */ /* 0x000fe400078e0024 */
.L_x_1571:
[----:B------:R-:W-:Y:S05]  /*14a50*/  BSYNC B2 ;  /* 0x0000000000027941 */ /* 0x000fea0003800000 */
.L_x_1569:
        /* <DEDUP_REMOVED lines=16> */
.L_x_1575:
[----:B------:R-:W-:Y:S05]  /*14b60*/  BSYNC B3 ;  /* 0x0000000000037941 */ /* 0x000fea0003800000 */
.L_x_1574:
        /* <DEDUP_REMOVED lines=44> */
.L_x_1573:
[----:B------:R-:W-:Y:S05]  /*14e30*/  BSYNC B2 ;  /* 0x0000000000027941 */ /* 0x000fea0003800000 */
.L_x_1572:
        /* <DEDUP_REMOVED lines=10> */
.L_x_1568:
        /* <DEDUP_REMOVED lines=12> */
.L_x_1577:
[----:B------:R-:W-:Y:S02]  /*14fa0*/  IMAD.MOV.U32 R34, RZ, RZ, R36 ;  /* 0x000000ffff227224 */ /* 0x000fe400078e0024 */
.L_x_1578:
[----:B------:R-:W-:Y:S05]  /*14fb0*/  BSYNC B2 ;  /* 0x0000000000027941 */ /* 0x000fea0003800000 */
.L_x_1576:
        /* <DEDUP_REMOVED lines=16> */
.L_x_1582:
[----:B------:R-:W-:Y:S05]  /*150c0*/  BSYNC B3 ;  /* 0x0000000000037941 */ /* 0x000fea0003800000 */
.L_x_1581:
        /* <DEDUP_REMOVED lines=44> */
.L_x_1580:
[----:B------:R-:W-:Y:S05]  /*15390*/  BSYNC B2 ;  /* 0x0000000000027941 */ /* 0x000fea0003800000 */
.L_x_1579:
        /* <DEDUP_REMOVED lines=15> */
.L_x_1583:
        /* <DEDUP_REMOVED lines=12> */
.L_x_1586:
[----:B------:R-:W-:Y:S02]  /*15550*/  IMAD.MOV.U32 R34, RZ, RZ, R36 ;  /* 0x000000ffff227224 */ /* 0x000fe400078e0024 */
.L_x_1587:
[----:B------:R-:W-:Y:S05]  /*15560*/  BSYNC B2 ;  /* 0x0000000000027941 */ /* 0x000fea0003800000 */
.L_x_1585:
        /* <DEDUP_REMOVED lines=16> */
.L_x_1591:
[----:B------:R-:W-:Y:S05]  /*15670*/  BSYNC B3 ;  /* 0x0000000000037941 */ /* 0x000fea0003800000 */
.L_x_1590:
        /* <DEDUP_REMOVED lines=44> */
.L_x_1589:
[----:B------:R-:W-:Y:S05]  /*15940*/  BSYNC B2 ;  /* 0x0000000000027941 */ /* 0x000fea0003800000 */
.L_x_1588:
        /* <DEDUP_REMOVED lines=10> */
.L_x_1584:
        /* <DEDUP_REMOVED lines=12> */
.L_x_1593:
[----:B------:R-:W-:Y:S02]  /*15ab0*/  IMAD.MOV.U32 R34, RZ, RZ, R36 ;  /* 0x000000ffff227224 */ /* 0x000fe400078e0024 */
.L_x_1594:
[----:B------:R-:W-:Y:S05]  /*15ac0*/  BSYNC B2 ;  /* 0x0000000000027941 */ /* 0x000fea0003800000 */
.L_x_1592:
        /* <DEDUP_REMOVED lines=16> */
.L_x_1598:
[----:B------:R-:W-:Y:S05]  /*15bd0*/  BSYNC B3 ;  /* 0x0000000000037941 */ /* 0x000fea0003800000 */
.L_x_1597:
        /* <DEDUP_REMOVED lines=44> */
.L_x_1596:
[----:B------:R-:W-:Y:S05]  /*15ea0*/  BSYNC B2 ;  /* 0x0000000000027941 */ /* 0x000fea0003800000 */
.L_x_1595:
        /* <DEDUP_REMOVED lines=15> */
.L_x_1599:
        /* <DEDUP_REMOVED lines=12> */
.L_x_1602:
[----:B------:R-:W-:Y:S02]  /*16060*/  IMAD.MOV.U32 R34, RZ, RZ, R36 ;  /* 0x000000ffff227224 */ /* 0x000fe400078e0024 */
.L_x_1603:
[----:B------:R-:W-:Y:S05]  /*16070*/  BSYNC B2 ;  /* 0x0000000000027941 */ /* 0x000fea0003800000 */
.L_x_1601:
        /* <DEDUP_REMOVED lines=16> */
.L_x_1607:
[----:B------:R-:W-:Y:S05]  /*16180*/  BSYNC B3 ;  /* 0x0000000000037941 */ /* 0x000fea0003800000 */
.L_x_1606:
        /* <DEDUP_REMOVED lines=44> */
.L_x_1605:
[----:B------:R-:W-:Y:S05]  /*16450*/  BSYNC B2 ;  /* 0x0000000000027941 */ /* 0x000fea0003800000 */
.L_x_1604:
        /* <DEDUP_REMOVED lines=10> */
.L_x_1600:
        /* <DEDUP_REMOVED lines=12> */
.L_x_1609:
[----:B------:R-:W-:Y:S02]  /*165c0*/  IMAD.MOV.U32 R34, RZ, RZ, R36 ;  /* 0x000000ffff227224 */ /* 0x000fe400078e0024 */
.L_x_1610:
[----:B------:R-:W-:Y:S05]  /*165d0*/  BSYNC B2 ;  /* 0x0000000000027941 */ /* 0x000fea0003800000 */
.L_x_1608:
        /* <DEDUP_REMOVED lines=16> */
.L_x_1614:
[----:B------:R-:W-:Y:S05]  /*166e0*/  BSYNC B3 ;  /* 0x0000000000037941 */ /* 0x000fea0003800000 */
.L_x_1613:
        /* <DEDUP_REMOVED lines=44> */
.L_x_1612:
[----:B------:R-:W-:Y:S05]  /*169b0*/  BSYNC B2 ;  /* 0x0000000000027941 */ /* 0x000fea0003800000 */
.L_x_1611:
        /* <DEDUP_REMOVED lines=15> */
.L_x_1615:
        /* <DEDUP_REMOVED lines=12> */
.L_x_1618:
[----:B------:R-:W-:Y:S02]  /*16b70*/  IMAD.MOV.U32 R34, RZ, RZ, R36 ;  /* 0x000000ffff227224 */ /* 0x000fe400078e0024 */
.L_x_1619:
[----:B------:R-:W-:Y:S05]  /*16b80*/  BSYNC B2 ;  /* 0x0000000000027941 */ /* 0x000fea0003800000 */
.L_x_1617:
        /* <DEDUP_REMOVED lines=16> */
.L_x_1623:
[----:B------:R-:W-:Y:S05]  /*16c90*/  BSYNC B3 ;  /* 0x0000000000037941 */ /* 0x000fea0003800000 */
.L_x_1622:
        /* <DEDUP_REMOVED lines=44> */
.L_x_1621:
[----:B------:R-:W-:Y:S05]  /*16f60*/  BSYNC B2 ;  /* 0x0000000000027941 */ /* 0x000fea0003800000 */
.L_x_1620:
        /* <DEDUP_REMOVED lines=10> */
.L_x_1616:
        /* <DEDUP_REMOVED lines=12> */
.L_x_1625:
[----:B------:R-:W-:Y:S02]  /*170d0*/  IMAD.MOV.U32 R34, RZ, RZ, R36 ;  /* 0x000000ffff227224 */ /* 0x000fe400078e0024 */
.L_x_1626:
[----:B------:R-:W-:Y:S05]  /*170e0*/  BSYNC B2 ;  /* 0x0000000000027941 */ /* 0x000fea0003800000 */
.L_x_1624:
        /* <DEDUP_REMOVED lines=16> */
.L_x_1630:
[----:B------:R-:W-:Y:S05]  /*171f0*/  BSYNC B3 ;  /* 0x0000000000037941 */ /* 0x000fea0003800000 */
.L_x_1629:
        /* <DEDUP_REMOVED lines=44> */
.L_x_1628:
[----:B------:R-:W-:Y:S05]  /*174c0*/  BSYNC B2 ;  /* 0x0000000000027941 */ /* 0x000fea0003800000 */
.L_x_1627:
        /* <DEDUP_REMOVED lines=13> */
.L_x_1631:
        /* <DEDUP_REMOVED lines=12> */
.L_x_1634:
[----:B------:R-:W-:Y:S02]  /*17660*/  IMAD.MOV.U32 R34, RZ, RZ, R36 ;  /* 0x000000ffff227224 */ /* 0x000fe400078e0024 */
.L_x_1635:
[----:B------:R-:W-:Y:S05]  /*17670*/  BSYNC B2 ;  /* 0x0000000000027941 */ /* 0x000fea0003800000 */
.L_x_1633:
        /* <DEDUP_REMOVED lines=16> */
.L_x_1639:
[----:B------:R-:W-:Y:S05]  /*17780*/  BSYNC B3 ;  /* 0x0000000000037941 */ /* 0x000fea0003800000 */
.L_x_1638:
        /* <DEDUP_REMOVED lines=44> */
.L_x_1637:
[----:B------:R-:W-:Y:S05]  /*17a50*/  BSYNC B2 ;  /* 0x0000000000027941 */ /* 0x000fea0003800000 */
.L_x_1636:
        /* <DEDUP_REMOVED lines=10> */
.L_x_1632:
        /* <DEDUP_REMOVED lines=12> */
.L_x_1641:
[----:B------:R-:W-:Y:S02]  /*17bc0*/  IMAD.MOV.U32 R34, RZ, RZ, R36 ;  /* 0x000000ffff227224 */ /* 0x000fe400078e0024 */
.L_x_1642:
[----:B------:R-:W-:Y:S05]  /*17bd0*/  BSYNC B2 ;  /* 0x0000000000027941 */ /* 0x000fea0003800000 */
.L_x_1640:
        /* <DEDUP_REMOVED lines=16> */
.L_x_1646:
[----:B------:R-:W-:Y:S05]  /*17ce0*/  BSYNC B3 ;  /* 0x0000000000037941 */ /* 0x000fea0003800000 */
.L_x_1645:
        /* <DEDUP_REMOVED lines=44> */
.L_x_1644:
[----:B------:R-:W-:Y:S05]  /*17fb0*/  BSYNC B2 ;  /* 0x0000000000027941 */ /* 0x000fea0003800000 */
.L_x_1643:
        /* <DEDUP_REMOVED lines=13> */
.L_x_1647:
        /* <DEDUP_REMOVED lines=12> */
.L_x_1650:
[----:B------:R-:W-:Y:S02]  /*18150*/  IMAD.MOV.U32 R34, RZ, RZ, R36 ;  /* 0x000000ffff227224 */ /* 0x000fe400078e0024 */
.L_x_1651:
[----:B------:R-:W-:Y:S05]  /*18160*/  BSYNC B2 ;  /* 0x0000000000027941 */ /* 0x000fea0003800000 */
.L_x_1649:
        /* <DEDUP_REMOVED lines=16> */
.L_x_1655:
[----:B------:R-:W-:Y:S05]  /*18270*/  BSYNC B3 ;  /* 0x0000000000037941 */ /* 0x000fea0003800000 */
.L_x_1654:
        /* <DEDUP_REMOVED lines=44> */
.L_x_1653:
[----:B------:R-:W-:Y:S05]  /*18540*/  BSYNC B2 ;  /* 0x0000000000027941 */ /* 0x000fea0003800000 */
.L_x_1652:
        /* <DEDUP_REMOVED lines=10> */
.L_x_1648:
        /* <DEDUP_REMOVED lines=12> */
.L_x_1657:
[----:B------:R-:W-:Y:S02]  /*186b0*/  IMAD.MOV.U32 R34, RZ, RZ, R36 ;  /* 0x000000ffff227224 */ /* 0x000fe400078e0024 */
.L_x_1658:
[----:B------:R-:W-:Y:S05]  /*186c0*/  BSYNC B2 ;  /* 0x0000000000027941 */ /* 0x000fea0003800000 */
.L_x_1656:
        /* <DEDUP_REMOVED lines=16> */
.L_x_1662:
[----:B------:R-:W-:Y:S05]  /*187d0*/  BSYNC B3 ;  /* 0x0000000000037941 */ /* 0x000fea0003800000 */
.L_x_1661:
        /* <DEDUP_REMOVED lines=44> */
.L_x_1660:
[----:B------:R-:W-:Y:S05]  /*18aa0*/  BSYNC B2 ;  /* 0x0000000000027941 */ /* 0x000fea0003800000 */
.L_x_1659:
        /* <DEDUP_REMOVED lines=13> */
.L_x_1663:
        /* <DEDUP_REMOVED lines=12> */
.L_x_1666:
[----:B------:R-:W-:Y:S02]  /*18c40*/  IMAD.MOV.U32 R34, RZ, RZ, R36 ;  /* 0x000000ffff227224 */ /* 0x000fe400078e0024 */
.L_x_1667:
[----:B------:R-:W-:Y:S05]  /*18c50*/  BSYNC B2 ;  /* 0x0000000000027941 */ /* 0x000fea0003800000 */
.L_x_1665:
        /* <DEDUP_REMOVED lines=16> */
.L_x_1671:
[----:B------:R-:W-:Y:S05]  /*18d60*/  BSYNC B3 ;  /* 0x0000000000037941 */ /* 0x000fea0003800000 */
.L_x_1670:
        /* <DEDUP_REMOVED lines=44> */
.L_x_1669:
[----:B------:R-:W-:Y:S05]  /*19030*/  BSYNC B2 ;  /* 0x0000000000027941 */ /* 0x000fea0003800000 */
.L_x_1668:
        /* <DEDUP_REMOVED lines=10> */
.L_x_1664:
        /* <DEDUP_REMOVED lines=12> */
.L_x_1673:
[----:B------:R-:W-:Y:S02]  /*191a0*/  IMAD.MOV.U32 R34, RZ, RZ, R36 ;  /* 0x000000ffff227224 */ /* 0x000fe400078e0024 */
.L_x_1674:
[----:B------:R-:W-:Y:S05]  /*191b0*/  BSYNC B2 ;  /* 0x0000000000027941 */ /* 0x000fea0003800000 */
.L_x_1672:
        /* <DEDUP_REMOVED lines=16> */
.L_x_1678:
[----:B------:R-:W-:Y:S05]  /*192c0*/  BSYNC B3 ;  /* 0x0000000000037941 */ /* 0x000fea0003800000 */
.L_x_1677:
        /* <DEDUP_REMOVED lines=44> */
.L_x_1676:
[----:B------:R-:W-:Y:S05]  /*19590*/  BSYNC B2 ;  /* 0x0000000000027941 */ /* 0x000fea0003800000 */
.L_x_1675:
        /* <DEDUP_REMOVED lines=13> */
.L_x_1679:
        /* <DEDUP_REMOVED lines=12> */
.L_x_1682:
[----:B------:R-:W-:Y:S02]  /*19730*/  IMAD.MOV.U32 R52, RZ, RZ, R36 ;  /* 0x000000ffff347224 */ /* 0x000fe400078e0024 */
.L_x_1683:
[----:B------:R-:W-:Y:S05]  /*19740*/  BSYNC B2 ;  /* 0x0000000000027941 */ /* 0x000fea0003800000 */
.L_x_1681:
        /* <DEDUP_REMOVED lines=16> */
.L_x_1687:
[----:B------:R-:W-:Y:S05]  /*19850*/  BSYNC B3 ;  /* 0x0000000000037941 */ /* 0x000fea0003800000 */
.L_x_1686:
        /* <DEDUP_REMOVED lines=44> */
.L_x_1685:
[----:B------:R-:W-:Y:S05]  /*19b20*/  BSYNC B2 ;  /* 0x0000000000027941 */ /* 0x000fea0003800000 */
.L_x_1684:
        /* <DEDUP_REMOVED lines=10> */
.L_x_1680:
        /* <DEDUP_REMOVED lines=54> */
.L_x_1688:
[----:B------:R-:W-:Y:S02]  /*19f30*/  IADD3 R72, R72, 0x20, RZ ;  /* 0x0000002048487810 */ /* 0x000fe40007ffe0ff */
.L_x_1559:
[----:B------:R-:W-:Y:S05]  /*19f40*/  BSYNC B1 ;  /* 0x0000000000017941 */ /* 0x000fea0003800000 */
.L_x_1558:
        /* <DEDUP_REMOVED lines=30> */
.L_x_1692:
[----:B------:R-:W-:Y:S02]  /*1a130*/  IMAD.MOV.U32 R56, RZ, RZ, R36 ;  /* 0x000000ffff387224 */ /* 0x000fe400078e0024 */
.L_x_1693:
[----:B------:R-:W-:Y:S05]  /*1a140*/  BSYNC B2 ;  /* 0x0000000000027941 */ /* 0x000fea0003800000 */
.L_x_1691:
        /* <DEDUP_REMOVED lines=16> */
.L_x_1697:
[----:B------:R-:W-:Y:S05]  /*1a250*/  BSYNC B3 ;  /* 0x0000000000037941 */ /* 0x000fea0003800000 */
.L_x_1696:
        /* <DEDUP_REMOVED lines=44> */
.L_x_1695:
[----:B------:R-:W-:Y:S05]  /*1a520*/  BSYNC B2 ;  /* 0x0000000000027941 */ /* 0x000fea0003800000 */
.L_x_1694:
        /* <DEDUP_REMOVED lines=18> */
.L_x_1698:
        /* <DEDUP_REMOVED lines=12> */
.L_x_1701:
[----:B------:R-:W-:Y:S02]  /*1a710*/  IMAD.MOV.U32 R34, RZ, RZ, R36 ;  /* 0x000000ffff227224 */ /* 0x000fe400078e0024 */
.L_x_1702:
[----:B------:R-:W-:Y:S05]  /*1a720*/  BSYNC B2 ;  /* 0x0000000000027941 */ /* 0x000fea0003800000 */
.L_x_1700:
        /* <DEDUP_REMOVED lines=16> */
.L_x_1706:
[----:B------:R-:W-:Y:S05]  /*1a830*/  BSYNC B3 ;  /* 0x0000000000037941 */ /* 0x000fea0003800000 */
.L_x_1705:
        /* <DEDUP_REMOVED lines=44> */
.L_x_1704:
[----:B------:R-:W-:Y:S05]  /*1ab00*/  BSYNC B2 ;  /* 0x0000000000027941 */ /* 0x000fea0003800000 */
.L_x_1703:
        /* <DEDUP_REMOVED lines=10> */
.L_x_1699:
        /* <DEDUP_REMOVED lines=12> */
.L_x_1708:
[----:B------:R-:W-:Y:S02]  /*1ac70*/  IMAD.MOV.U32 R34, RZ, RZ, R36 ;  /* 0x000000ffff227224 */ /* 0x000fe400078e0024 */
.L_x_1709:
[----:B------:R-:W-:Y:S05]  /*1ac80*/  BSYNC B2 ;  /* 0x0000000000027941 */ /* 0x000fea0003800000 */
.L_x_1707:
        /* <DEDUP_REMOVED lines=16> */
.L_x_1713:
[----:B------:R-:W-:Y:S05]  /*1ad90*/  BSYNC B3 ;  /* 0x0000000000037941 */ /* 0x000fea0003800000 */
.L_x_1712:
        /* <DEDUP_REMOVED lines=44> */
.L_x_1711:
[----:B------:R-:W-:Y:S05]  /*1b060*/  BSYNC B2 ;  /* 0x0000000000027941 */ /* 0x000fea0003800000 */
.L_x_1710:
        /* <DEDUP_REMOVED lines=15> */
.L_x_1714:
        /* <DEDUP_REMOVED lines=12> */
.L_x_1717:
[----:B------:R-:W-:Y:S02]  /*1b220*/  IMAD.MOV.U32 R34, RZ, RZ, R36 ;  /* 0x000000ffff227224 */ /* 0x000fe400078e0024 */
.L_x_1718:
[----:B------:R-:W-:Y:S05]  /*1b230*/  BSYNC B2 ;  /* 0x0000000000027941 */ /* 0x000fea0003800000 */
.L_x_1716:
        /* <DEDUP_REMOVED lines=16> */
.L_x_1722:
[----:B------:R-:W-:Y:S05]  /*1b340*/  BSYNC B3 ;  /* 0x0000000000037941 */ /* 0x000fea0003800000 */
.L_x_1721:
        /* <DEDUP_REMOVED lines=44> */
.L_x_1720:
[----:B------:R-:W-:Y:S05]  /*1b610*/  BSYNC B2 ;  /* 0x0000000000027941 */ /* 0x000fea0003800000 */
.L_x_1719:
        /* <DEDUP_REMOVED lines=10> */
.L_x_1715:
        /* <DEDUP_REMOVED lines=12> */
.L_x_1724:
[----:B------:R-:W-:Y:S02]  /*1b780*/  IMAD.MOV.U32 R34, RZ, RZ, R36 ;  /* 0x000000ffff227224 */ /* 0x000fe400078e0024 */
.L_x_1725:
[----:B------:R-:W-:Y:S05]  /*1b790*/  BSYNC B2 ;  /* 0x0000000000027941 */ /* 0x000fea0003800000 */
.L_x_1723:
        /* <DEDUP_REMOVED lines=16> */
.L_x_1729:
[----:B------:R-:W-:Y:S05]  /*1b8a0*/  BSYNC B3 ;  /* 0x0000000000037941 */ /* 0x000fea0003800000 */
.L_x_1728:
        /* <DEDUP_REMOVED lines=44> */
.L_x_1727:
[----:B------:R-:W-:Y:S05]  /*1bb70*/  BSYNC B2 ;  /* 0x0000000000027941 */ /* 0x000fea0003800000 */
.L_x_1726:
        /* <DEDUP_REMOVED lines=15> */
.L_x_1730:
        /* <DEDUP_REMOVED lines=12> */
.L_x_1733:
[----:B------:R-:W-:Y:S02]  /*1bd30*/  IMAD.MOV.U32 R34, RZ, RZ, R36 ;  /* 0x000000ffff227224 */ /* 0x000fe400078e0024 */
.L_x_1734:
[----:B------:R-:W-:Y:S05]  /*1bd40*/  BSYNC B2 ;  /* 0x0000000000027941 */ /* 0x000fea0003800000 */
.L_x_1732:
        /* <DEDUP_REMOVED lines=16> */
.L_x_1738:
[----:B------:R-:W-:Y:S05]  /*1be50*/  BSYNC B3 ;  /* 0x0000000000037941 */ /* 0x000fea0003800000 */
.L_x_1737:
        /* <DEDUP_REMOVED lines=44> */
.L_x_1736:
[----:B------:R-:W-:Y:S05]  /*1c120*/  BSYNC B2 ;  /* 0x0000000000027941 */ /* 0x000fea0003800000 */
.L_x_1735:
        /* <DEDUP_REMOVED lines=10> */
.L_x_1731:
        /* <DEDUP_REMOVED lines=12> */
.L_x_1740:
[----:B------:R-:W-:Y:S02]  /*1c290*/  IMAD.MOV.U32 R34, RZ, RZ, R36 ;  /* 0x000000ffff227224 */ /* 0x000fe400078e0024 */
.L_x_1741:
[----:B------:R-:W-:Y:S05]  /*1c2a0*/  BSYNC B2 ;  /* 0x0000000000027941 */ /* 0x000fea0003800000 */
.L_x_1739:
        /* <DEDUP_REMOVED lines=16> */
.L_x_1745:
[----:B------:R-:W-:Y:S05]  /*1c3b0*/  BSYNC B3 ;  /* 0x0000000000037941 */ /* 0x000fea0003800000 */
.L_x_1744:
        /* <DEDUP_REMOVED lines=44> */
.L_x_1743:
[----:B------:R-:W-:Y:S05]  /*1c680*/  BSYNC B2 ;  /* 0x0000000000027941 */ /* 0x000fea0003800000 */
.L_x_1742:
        /* <DEDUP_REMOVED lines=15> */
.L_x_1746:
        /* <DEDUP_REMOVED lines=12> */
.L_x_1749:
[----:B------:R-:W-:Y:S02]  /*1c840*/  IMAD.MOV.U32 R34, RZ, RZ, R36 ;  /* 0x000000ffff227224 */ /* 0x000fe400078e0024 */
.L_x_1750:
[----:B------:R-:W-:Y:S05]  /*1c850*/  BSYNC B2 ;  /* 0x0000000000027941 */ /* 0x000fea0003800000 */
.L_x_1748:
        /* <DEDUP_REMOVED lines=16> */
.L_x_1754:
[----:B------:R-:W-:Y:S05]  /*1c960*/  BSYNC B3 ;  /* 0x0000000000037941 */ /* 0x000fea0003800000 */
.L_x_1753:
        /* <DEDUP_REMOVED lines=44> */
.L_x_1752:
[----:B------:R-:W-:Y:S05]  /*1cc30*/  BSYNC B2 ;  /* 0x0000000000027941 */ /* 0x000fea0003800000 */
.L_x_1751:
        /* <DEDUP_REMOVED lines=10> */
.L_x_1747:
        /* <DEDUP_REMOVED lines=12> */
.L_x_1756:
[----:B------:R-:W-:Y:S02]  /*1cda0*/  IMAD.MOV.U32 R34, RZ, RZ, R36 ;  /* 0x000000ffff227224 */ /* 0x000fe400078e0024 */
.L_x_1757:
[----:B------:R-:W-:Y:S05]  /*1cdb0*/  BSYNC B2 ;  /* 0x0000000000027941 */ /* 0x000fea0003800000 */
.L_x_1755:
        /* <DEDUP_REMOVED lines=16> */
.L_x_1761:
[----:B------:R-:W-:Y:S05]  /*1cec0*/  BSYNC B3 ;  /* 0x0000000000037941 */ /* 0x000fea0003800000 */
.L_x_1760:
        /* <DEDUP_REMOVED lines=44> */
.L_x_1759:
[----:B------:R-:W-:Y:S05]  /*1d190*/  BSYNC B2 ;  /* 0x0000000000027941 */ /* 0x000fea0003800000 */
.L_x_1758:
        /* <DEDUP_REMOVED lines=13> */
.L_x_1762:
        /* <DEDUP_REMOVED lines=12> */
.L_x_1765:
[----:B------:R-:W-:Y:S02]  /*1d330*/  IMAD.MOV.U32 R34, RZ, RZ, R36 ;  /* 0x000000ffff227224 */ /* 0x000fe400078e0024 */
.L_x_1766:
[----:B------:R-:W-:Y:S05]  /*1d340*/  BSYNC B2 ;  /* 0x0000000000027941 */ /* 0x000fea0003800000 */
.L_x_1764:
        /* <DEDUP_REMOVED lines=16> */
.L_x_1770:
[----:B------:R-:W-:Y:S05]  /*1d450*/  BSYNC B3 ;  /* 0x0000000000037941 */ /* 0x000fea0003800000 */
.L_x_1769:
        /* <DEDUP_REMOVED lines=44> */
.L_x_1768:
[----:B------:R-:W-:Y:S05]  /*1d720*/  BSYNC B2 ;  /* 0x0000000000027941 */ /* 0x000fea0003800000 */
.L_x_1767:
        /* <DEDUP_REMOVED lines=10> */
.L_x_1763:
        /* <DEDUP_REMOVED lines=12> */
.L_x_1772:
[----:B------:R-:W-:Y:S02]  /*1d890*/  IMAD.MOV.U32 R34, RZ, RZ, R36 ;  /* 0x000000ffff227224 */ /* 0x000fe400078e0024 */
.L_x_1773:
[----:B------:R-:W-:Y:S05]  /*1d8a0*/  BSYNC B2 ;  /* 0x0000000000027941 */ /* 0x000fea0003800000 */
.L_x_1771:
        /* <DEDUP_REMOVED lines=16> */
.L_x_1777:
[----:B------:R-:W-:Y:S05]  /*1d9b0*/  BSYNC B3 ;  /* 0x0000000000037941 */ /* 0x000fea0003800000 */
.L_x_1776:
        /* <DEDUP_REMOVED lines=44> */
.L_x_1775:
[----:B------:R-:W-:Y:S05]  /*1dc80*/  BSYNC B2 ;  /* 0x0000000000027941 */ /* 0x000fea0003800000 */
.L_x_1774:
        /* <DEDUP_REMOVED lines=13> */
.L_x_1778:
        /* <DEDUP_REMOVED lines=12> */
.L_x_1781:
[----:B------:R-:W-:Y:S02]  /*1de20*/  IMAD.MOV.U32 R34, RZ, RZ, R36 ;  /* 0x000000ffff227224 */ /* 0x000fe400078e0024 */
.L_x_1782:
[----:B------:R-:W-:Y:S05]  /*1de30*/  BSYNC B2 ;  /* 0x0000000000027941 */ /* 0x000fea0003800000 */
.L_x_1780:
        /* <DEDUP_REMOVED lines=16> */
.L_x_1786:
[----:B------:R-:W-:Y:S05]  /*1df40*/  BSYNC B3 ;  /* 0x0000000000037941 */ /* 0x000fea0003800000 */
.L_x_1785:
        /* <DEDUP_REMOVED lines=44> */
.L_x_1784:
[----:B------:R-:W-:Y:S05]  /*1e210*/  BSYNC B2 ;  /* 0x0000000000027941 */ /* 0x000fea0003800000 */
.L_x_1783:
        /* <DEDUP_REMOVED lines=10> */
.L_x_1779:
        /* <DEDUP_REMOVED lines=12> */
.L_x_1788:
[----:B------:R-:W-:Y:S02]  /*1e380*/  IMAD.MOV.U32 R34, RZ, RZ, R36 ;  /* 0x000000ffff227224 */ /* 0x000fe400078e0024 */
.L_x_1789:
[----:B------:R-:W-:Y:S05]  /*1e390*/  BSYNC B2 ;  /* 0x0000000000027941 */ /* 0x000fea0003800000 */
.L_x_1787:
        /* <DEDUP_REMOVED lines=16> */
.L_x_1793:
[----:B------:R-:W-:Y:S05]  /*1e4a0*/  BSYNC B3 ;  /* 0x0000000000037941 */ /* 0x000fea0003800000 */
.L_x_1792:
        /* <DEDUP_REMOVED lines=44> */
.L_x_1791:
[----:B------:R-:W-:Y:S05]  /*1e770*/  BSYNC B2 ;  /* 0x0000000000027941 */ /* 0x000fea0003800000 */
.L_x_1790:
        /* <DEDUP_REMOVED lines=13> */
.L_x_1794:
        /* <DEDUP_REMOVED lines=12> */
.L_x_1797:
[----:B------:R-:W-:Y:S02]  /*1e910*/  IMAD.MOV.U32 R34, RZ, RZ, R36 ;  /* 0x000000ffff227224 */ /* 0x000fe400078e0024 */
.L_x_1798:
[----:B------:R-:W-:Y:S05]  /*1e920*/  BSYNC B2 ;  /* 0x0000000000027941 */ /* 0x000fea0003800000 */
.L_x_1796:
        /* <DEDUP_REMOVED lines=16> */
.L_x_1802:
[----:B------:R-:W-:Y:S05]  /*1ea30*/  BSYNC B3 ;  /* 0x0000000000037941 */ /* 0x000fea0003800000 */
.L_x_1801:
        /* <DEDUP_REMOVED lines=44> */
.L_x_1800:
[----:B------:R-:W-:Y:S05]  /*1ed00*/  BSYNC B2 ;  /* 0x0000000000027941 */ /* 0x000fea0003800000 */
.L_x_1799:
        /* <DEDUP_REMOVED lines=10> */
.L_x_1795:
        /* <DEDUP_REMOVED lines=12> */
.L_x_1804:
[----:B------:R-:W-:Y:S02]  /*1ee70*/  IMAD.MOV.U32 R34, RZ, RZ, R36 ;  /* 0x000000ffff227224 */ /* 0x000fe400078e0024 */
.L_x_1805:
[----:B------:R-:W-:Y:S05]  /*1ee80*/  BSYNC B2 ;  /* 0x0000000000027941 */ /* 0x000fea0003800000 */
.L_x_1803:
        /* <DEDUP_REMOVED lines=16> */
.L_x_1809:
[----:B------:R-:W-:Y:S05]  /*1ef90*/  BSYNC B3 ;  /* 0x0000000000037941 */ /* 0x000fea0003800000 */
.L_x_1808:
        /* <DEDUP_REMOVED lines=44> */
.L_x_1807:
[----:B------:R-:W-:Y:S05]  /*1f260*/  BSYNC B2 ;  /* 0x0000000000027941 */ /* 0x000fea0003800000 */
.L_x_1806:
        /* <DEDUP_REMOVED lines=13> */
.L_x_1810:
        /* <DEDUP_REMOVED lines=12> */
.L_x_1813:
[----:B------:R-:W-:Y:S02]  /*1f400*/  IMAD.MOV.U32 R52, RZ, RZ, R36 ;  /* 0x000000ffff347224 */ /* 0x000fe400078e0024 */
.L_x_1814:
[----:B------:R-:W-:Y:S05]  /*1f410*/  BSYNC B2 ;  /* 0x0000000000027941 */ /* 0x000fea0003800000 */
.L_x_1812:
        /* <DEDUP_REMOVED lines=16> */
.L_x_1818:
[----:B------:R-:W-:Y:S05]  /*1f520*/  BSYNC B3 ;  /* 0x0000000000037941 */ /* 0x000fea0003800000 */
.L_x_1817:
        /* <DEDUP_REMOVED lines=44> */
.L_x_1816:
[----:B------:R-:W-:Y:S05]  /*1f7f0*/  BSYNC B2 ;  /* 0x0000000000027941 */ /* 0x000fea0003800000 */
.L_x_1815:
        /* <DEDUP_REMOVED lines=10> */
.L_x_1811:
        /* <DEDUP_REMOVED lines=54> */
.L_x_1819:
[----:B------:R-:W-:Y:S02]  /*1fc00*/  IADD3 R72, R72, 0x20, RZ ;  /* 0x0000002048487810 */ /* 0x000fe40007ffe0ff */
.L_x_1690:
[----:B------:R-:W-:Y:S05]  /*1fc10*/  BSYNC B1 ;  /* 0x0000000000017941 */ /* 0x000fea0003800000 */
.L_x_1689:
        /* <DEDUP_REMOVED lines=30> */
.L_x_1823:
[----:B------:R-:W-:Y:S02]  /*1fe00*/  IMAD.MOV.U32 R57, RZ, RZ, R36 ;  /* 0x000000ffff397224 */ /* 0x000fe400078e0024 */
.L_x_1824:
[----:B------:R-:W-:Y:S05]  /*1fe10*/  BSYNC B2 ;  /* 0x0000000000027941 */ /* 0x000fea0003800000 */
.L_x_1822:
        /* <DEDUP_REMOVED lines=16> */
.L_x_1828:
[----:B------:R-:W-:Y:S05]  /*1ff20*/  BSYNC B3 ;  /* 0x0000000000037941 */ /* 0x000fea0003800000 */
.L_x_1827:
        /* <DEDUP_REMOVED lines=44> */
.L_x_1826:
[----:B------:R-:W-:Y:S05]  /*201f0*/  BSYNC B2 ;  /* 0x0000000000027941 */ /* 0x000fea0003800000 */
.L_x_1825:
        /* <DEDUP_REMOVED lines=18> */
.L_x_1829:
        /* <DEDUP_REMOVED lines=12> */
.L_x_1832:
[----:B------:R-:W-:Y:S02]  /*203e0*/  IMAD.MOV.U32 R34, RZ, RZ, R36 ;  /* 0x000000ffff227224 */ /* 0x000fe400078e0024 */
.L_x_1833:
[----:B------:R-:W-:Y:S05]  /*203f0*/  BSYNC B2 ;  /* 0x0000000000027941 */ /* 0x000fea0003800000 */
.L_x_1831:
        /* <DEDUP_REMOVED lines=16> */
.L_x_1837:
[----:B------:R-:W-:Y:S05]  /*20500*/  BSYNC B3 ;  /* 0x0000000000037941 */ /* 0x000fea0003800000 */
.L_x_1836:
        /* <DEDUP_REMOVED lines=44> */
.L_x_1835:
[----:B------:R-:W-:Y:S05]  /*207d0*/  BSYNC B2 ;  /* 0x0000000000027941 */ /* 0x000fea0003800000 */
.L_x_1834:
        /* <DEDUP_REMOVED lines=10> */
.L_x_1830:
        /* <DEDUP_REMOVED lines=12> */
.L_x_1839:
[----:B------:R-:W-:Y:S02]  /*20940*/  IMAD.MOV.U32 R34, RZ, RZ, R36 ;  /* 0x000000ffff227224 */ /* 0x000fe400078e0024 */
.L_x_1840:
[----:B------:R-:W-:Y:S05]  /*20950*/  BSYNC B2 ;  /* 0x0000000000027941 */ /* 0x000fea0003800000 */
.L_x_1838:
        /* <DEDUP_REMOVED lines=16> */
.L_x_1844:
[----:B------:R-:W-:Y:S05]  /*20a60*/  BSYNC B3 ;  /* 0x0000000000037941 */ /* 0x000fea0003800000 */
.L_x_1843:
        /* <DEDUP_REMOVED lines=44> */
.L_x_1842:
[----:B------:R-:W-:Y:S05]  /*20d30*/  BSYNC B2 ;  /* 0x0000000000027941 */ /* 0x000fea0003800000 */
.L_x_1841:
        /* <DEDUP_REMOVED lines=15> */
.L_x_1845:
        /* <DEDUP_REMOVED lines=12> */
.L_x_1848:
[----:B------:R-:W-:Y:S02]  /*20ef0*/  IMAD.MOV.U32 R34, RZ, RZ, R36 ;  /* 0x000000ffff227224 */ /* 0x000fe400078e0024 */
.L_x_1849:
[----:B------:R-:W-:Y:S05]  /*20f00*/  BSYNC B2 ;  /* 0x0000000000027941 */ /* 0x000fea0003800000 */
.L_x_1847:
        /* <DEDUP_REMOVED lines=16> */
.L_x_1853:
[----:B------:R-:W-:Y:S05]  /*21010*/  BSYNC B3 ;  /* 0x0000000000037941 */ /* 0x000fea0003800000 */
.L_x_1852:
        /* <DEDUP_REMOVED lines=44> */
.L_x_1851:
[----:B------:R-:W-:Y:S05]  /*212e0*/  BSYNC B2 ;  /* 0x0000000000027941 */ /* 0x000fea0003800000 */
.L_x_1850:
        /* <DEDUP_REMOVED lines=10> */
.L_x_1846:
        /* <DEDUP_REMOVED lines=12> */
.L_x_1855:
[----:B------:R-:W-:Y:S02]  /*21450*/  IMAD.MOV.U32 R34, RZ, RZ, R36 ;  /* 0x000000ffff227224 */ /* 0x000fe400078e0024 */
.L_x_1856:
[----:B------:R-:W-:Y:S05]  /*21460*/  BSYNC B2 ;  /* 0x0000000000027941 */ /* 0x000fea0003800000 */
.L_x_1854:
        /* <DEDUP_REMOVED lines=16> */
.L_x_1860:
[----:B------:R-:W-:Y:S05]  /*21570*/  BSYNC B3 ;  /* 0x0000000000037941 */ /* 0x000fea0003800000 */
.L_x_1859:
        /* <DEDUP_REMOVED lines=44> */
.L_x_1858:
[----:B------:R-:W-:Y:S05]  /*21840*/  BSYNC B2 ;  /* 0x0000000000027941 */ /* 0x000fea0003800000 */
.L_x_1857:
        /* <DEDUP_REMOVED lines=15> */
.L_x_1861:
        /* <DEDUP_REMOVED lines=12> */
.L_x_1864:
[----:B------:R-:W-:Y:S02]  /*21a00*/  IMAD.MOV.U32 R34, RZ, RZ, R36 ;  /* 0x000000ffff227224 */ /* 0x000fe400078e0024 */
.L_x_1865:
[----:B------:R-:W-:Y:S05]  /*21a10*/  BSYNC B2 ;  /* 0x0000000000027941 */ /* 0x000fea0003800000 */
.L_x_1863:
        /* <DEDUP_REMOVED lines=16> */
.L_x_1869:
[----:B------:R-:W-:Y:S05]  /*21b20*/  BSYNC B3 ;  /* 0x0000000000037941 */ /* 0x000fea0003800000 */
.L_x_1868:
        /* <DEDUP_REMOVED lines=44> */
.L_x_1867:
[----:B------:R-:W-:Y:S05]  /*21df0*/  BSYNC B2 ;  /* 0x0000000000027941 */ /* 0x000fea0003800000 */
.L_x_1866:
        /* <DEDUP_REMOVED lines=10> */
.L_x_1862:
        /* <DEDUP_REMOVED lines=12> */
.L_x_1871:
[----:B------:R-:W-:Y:S02]  /*21f60*/  IMAD.MOV.U32 R34, RZ, RZ, R36 ;  /* 0x000000ffff227224 */ /* 0x000fe400078e0024 */
.L_x_1872:
[----:B------:R-:W-:Y:S05]  /*21f70*/  BSYNC B2 ;  /* 0x0000000000027941 */ /* 0x000fea0003800000 */
.L_x_1870:
        /* <DEDUP_REMOVED lines=16> */
.L_x_1876:
[----:B------:R-:W-:Y:S05]  /*22080*/  BSYNC B3 ;  /* 0x0000000000037941 */ /* 0x000fea0003800000 */
.L_x_1875:
        /* <DEDUP_REMOVED lines=44> */
.L_x_1874:
[----:B------:R-:W-:Y:S05]  /*22350*/  BSYNC B2 ;  /* 0x0000000000027941 */ /* 0x000fea0003800000 */
.L_x_1873:
        /* <DEDUP_REMOVED lines=15> */
.L_x_1877:
        /* <DEDUP_REMOVED lines=12> */
.L_x_1880:
[----:B------:R-:W-:Y:S02]  /*22510*/  IMAD.MOV.U32 R34, RZ, RZ, R36 ;  /* 0x000000ffff227224 */ /* 0x000fe400078e0024 */
.L_x_1881:
[----:B------:R-:W-:Y:S05]  /*22520*/  BSYNC B2 ;  /* 0x0000000000027941 */ /* 0x000fea0003800000 */
.L_x_1879:
        /* <DEDUP_REMOVED lines=16> */
.L_x_1885:
[----:B------:R-:W-:Y:S05]  /*22630*/  BSYNC B3 ;  /* 0x0000000000037941 */ /* 0x000fea0003800000 */
.L_x_1884:
        /* <DEDUP_REMOVED lines=44> */
.L_x_1883:
[----:B------:R-:W-:Y:S05]  /*22900*/  BSYNC B2 ;  /* 0x0000000000027941 */ /* 0x000fea0003800000 */
.L_x_1882:
        /* <DEDUP_REMOVED lines=10> */
.L_x_1878:
        /* <DEDUP_REMOVED lines=12> */
.L_x_1887:
[----:B------:R-:W-:Y:S02]  /*22a70*/  IMAD.MOV.U32 R34, RZ, RZ, R36 ;  /* 0x000000ffff227224 */ /* 0x000fe400078e0024 */
.L_x_1888:
[----:B------:R-:W-:Y:S05]  /*22a80*/  BSYNC B2 ;  /* 0x0000000000027941 */ /* 0x000fea0003800000 */
.L_x_1886:
        /* <DEDUP_REMOVED lines=16> */
.L_x_1892:
[----:B------:R-:W-:Y:S05]  /*22b90*/  BSYNC B3 ;  /* 0x0000000000037941 */ /* 0x000fea0003800000 */
.L_x_1891:
        /* <DEDUP_REMOVED lines=44> */
.L_x_1890:
[----:B------:R-:W-:Y:S05]  /*22e60*/  BSYNC B2 ;  /* 0x0000000000027941 */ /* 0x000fea0003800000 */
.L_x_1889:
        /* <DEDUP_REMOVED lines=13> */
.L_x_1893:
        /* <DEDUP_REMOVED lines=12> */
.L_x_1896:
[----:B------:R-:W-:Y:S02]  /*23000*/  IMAD.MOV.U32 R34, RZ, RZ, R36 ;  /* 0x000000ffff227224 */ /* 0x000fe400078e0024 */
.L_x_1897:
[----:B------:R-:W-:Y:S05]  /*23010*/  BSYNC B2 ;  /* 0x0000000000027941 */ /* 0x000fea0003800000 */
.L_x_1895:
        /* <DEDUP_REMOVED lines=16> */
.L_x_1901:
[----:B------:R-:W-:Y:S05]  /*23120*/  BSYNC B3 ;  /* 0x0000000000037941 */ /* 0x000fea0003800000 */
.L_x_1900:
        /* <DEDUP_REMOVED lines=44> */
.L_x_1899:
[----:B------:R-:W-:Y:S05]  /*233f0*/  BSYNC B2 ;  /* 0x0000000000027941 */ /* 0x000fea0003800000 */
.L_x_1898:
        /* <DEDUP_REMOVED lines=10> */
.L_x_1894:
        /* <DEDUP_REMOVED lines=12> */
.L_x_1903:
[----:B------:R-:W-:Y:S02]  /*23560*/  IMAD.MOV.U32 R34, RZ, RZ, R36 ;  /* 0x000000ffff227224 */ /* 0x000fe400078e0024 */
.L_x_1904:
[----:B------:R-:W-:Y:S05]  /*23570*/  BSYNC B2 ;  /* 0x0000000000027941 */ /* 0x000fea0003800000 */
.L_x_1902:
        /* <DEDUP_REMOVED lines=16> */
.L_x_1908:
[----:B------:R-:W-:Y:S05]  /*23680*/  BSYNC B3 ;  /* 0x0000000000037941 */ /* 0x000fea0003800000 */
.L_x_1907:
        /* <DEDUP_REMOVED lines=44> */
.L_x_1906:
[----:B------:R-:W-:Y:S05]  /*23950*/  BSYNC B2 ;  /* 0x0000000000027941 */ /* 0x000fea0003800000 */
.L_x_1905:
        /* <DEDUP_REMOVED lines=13> */
.L_x_1909:
        /* <DEDUP_REMOVED lines=12> */
.L_x_1912:
[----:B------:R-:W-:Y:S02]  /*23af0*/  IMAD.MOV.U32 R34, RZ, RZ, R36 ;  /* 0x000000ffff227224 */ /* 0x000fe400078e0024 */
.L_x_1913:
[----:B------:R-:W-:Y:S05]  /*23b00*/  BSYNC B2 ;  /* 0x0000000000027941 */ /* 0x000fea0003800000 */
.L_x_1911:
        /* <DEDUP_REMOVED lines=16> */
.L_x_1917:
[----:B------:R-:W-:Y:S05]  /*23c10*/  BSYNC B3 ;  /* 0x0000000000037941 */ /* 0x000fea0003800000 */
.L_x_1916:
        /* <DEDUP_REMOVED lines=44> */
.L_x_1915:
[----:B------:R-:W-:Y:S05]  /*23ee0*/  BSYNC B2 ;  /* 0x0000000000027941 */ /* 0x000fea0003800000 */
.L_x_1914:
        /* <DEDUP_REMOVED lines=10> */
.L_x_1910:
        /* <DEDUP_REMOVED lines=12> */
.L_x_1919:
[----:B------:R-:W-:Y:S02]  /*24050*/  IMAD.MOV.U32 R34, RZ, RZ, R36 ;  /* 0x000000ffff227224 */ /* 0x000fe400078e0024 */
.L_x_1920:
[----:B------:R-:W-:Y:S05]  /*24060*/  BSYNC B2 ;  /* 0x0000000000027941 */ /* 0x000fea0003800000 */
.L_x_1918:
        /* <DEDUP_REMOVED lines=16> */
.L_x_1924:
[----:B------:R-:W-:Y:S05]  /*24170*/  BSYNC B3 ;  /* 0x0000000000037941 */ /* 0x000fea0003800000 */
.L_x_1923:
        /* <DEDUP_REMOVED lines=44> */
.L_x_1922:
[----:B------:R-:W-:Y:S05]  /*24440*/  BSYNC B2 ;  /* 0x0000000000027941 */ /* 0x000fea0003800000 */
.L_x_1921:
        /* <DEDUP_REMOVED lines=13> */
.L_x_1925:
        /* <DEDUP_REMOVED lines=12> */
.L_x_1928:
[----:B------:R-:W-:Y:S02]  /*245e0*/  IMAD.MOV.U32 R34, RZ, RZ, R36 ;  /* 0x000000ffff227224 */ /* 0x000fe400078e0024 */
.L_x_1929:
[----:B------:R-:W-:Y:S05]  /*245f0*/  BSYNC B2 ;  /* 0x0000000000027941 */ /* 0x000fea0003800000 */
.L_x_1927:
        /* <DEDUP_REMOVED lines=16> */
.L_x_1933:
[----:B------:R-:W-:Y:S05]  /*24700*/  BSYNC B3 ;  /* 0x0000000000037941 */ /* 0x000fea0003800000 */
.L_x_1932:
        /* <DEDUP_REMOVED lines=44> */
.L_x_1931:
[----:B------:R-:W-:Y:S05]  /*249d0*/  BSYNC B2 ;  /* 0x0000000000027941 */ /* 0x000fea0003800000 */
.L_x_1930:
        /* <DEDUP_REMOVED lines=10> */
.L_x_1926:
        /* <DEDUP_REMOVED lines=12> */
.L_x_1935:
[----:B------:R-:W-:Y:S02]  /*24b40*/  IMAD.MOV.U32 R34, RZ, RZ, R36 ;  /* 0x000000ffff227224 */ /* 0x000fe400078e0024 */
.L_x_1936:
[----:B------:R-:W-:Y:S05]  /*24b50*/  BSYNC B2 ;  /* 0x0000000000027941 */ /* 0x000fea0003800000 */
.L_x_1934:
        /* <DEDUP_REMOVED lines=16> */
.L_x_1940:
[----:B------:R-:W-:Y:S05]  /*24c60*/  BSYNC B3 ;  /* 0x0000000000037941 */ /* 0x000fea0003800000 */
.L_x_1939:
        /* <DEDUP_REMOVED lines=44> */
.L_x_1938:
[----:B------:R-:W-:Y:S05]  /*24f30*/  BSYNC B2 ;  /* 0x0000000000027941 */ /* 0x000fea0003800000 */
.L_x_1937:
        /* <DEDUP_REMOVED lines=13> */
.L_x_1941:
        /* <DEDUP_REMOVED lines=12> */
.L_x_1944:
[----:B------:R-:W-:Y:S02]  /*250d0*/  IMAD.MOV.U32 R52, RZ, RZ, R36 ;  /* 0x000000ffff347224 */ /* 0x000fe400078e0024 */
.L_x_1945:
[----:B------:R-:W-:Y:S05]  /*250e0*/  BSYNC B2 ;  /* 0x0000000000027941 */ /* 0x000fea0003800000 */
.L_x_1943:
        /* <DEDUP_REMOVED lines=16> */
.L_x_1949:
[----:B------:R-:W-:Y:S05]  /*251f0*/  BSYNC B3 ;  /* 0x0000000000037941 */ /* 0x000fea0003800000 */
.L_x_1948:
        /* <DEDUP_REMOVED lines=44> */
.L_x_1947:
[----:B------:R-:W-:Y:S05]  /*254c0*/  BSYNC B2 ;  /* 0x0000000000027941 */ /* 0x000fea0003800000 */
.L_x_1946:
        /* <DEDUP_REMOVED lines=10> */
.L_x_1942:
        /* <DEDUP_REMOVED lines=54> */
.L_x_1950:
[----:B------:R-:W-:Y:S02]  /*258d0*/  IADD3 R72, R72, 0x20, RZ ;  /* 0x0000002048487810 */ /* 0x000fe40007ffe0ff */
.L_x_1821:
[----:B------:R-:W-:Y:S05]  /*258e0*/  BSYNC B1 ;  /* 0x0000000000017941 */ /* 0x000fea0003800000 */
.L_x_1820:
        /* <DEDUP_REMOVED lines=30> */
.L_x_1954:
[----:B------:R-:W-:Y:S02]  /*25ad0*/  IMAD.MOV.U32 R58, RZ, RZ, R36 ;  /* 0x000000ffff3a7224 */ /* 0x000fe400078e0024 */
.L_x_1955:
[----:B------:R-:W-:Y:S05]  /*25ae0*/  BSYNC B2 ;  /* 0x0000000000027941 */ /* 0x000fea0003800000 */
.L_x_1953:
        /* <DEDUP_REMOVED lines=16> */
.L_x_1959:
[----:B------:R-:W-:Y:S05]  /*25bf0*/  BSYNC B3 ;  /* 0x0000000000037941 */ /* 0x000fea0003800000 */
.L_x_1958:
        /* <DEDUP_REMOVED lines=44> */
.L_x_1957:
[----:B------:R-:W-:Y:S05]  /*25ec0*/  BSYNC B2 ;  /* 0x0000000000027941 */ /* 0x000fea0003800000 */
.L_x_1956:
        /* <DEDUP_REMOVED lines=18> */
.L_x_1960:
        /* <DEDUP_REMOVED lines=12> */
.L_x_1963:
[----:B------:R-:W-:Y:S02]  /*260b0*/  IMAD.MOV.U32 R34, RZ, RZ, R36 ;  /* 0x000000ffff227224 */ /* 0x000fe400078e0024 */
.L_x_1964:
[----:B------:R-:W-:Y:S05]  /*260c0*/  BSYNC B2 ;  /* 0x0000000000027941 */ /* 0x000fea0003800000 */
.L_x_1962:
        /* <DEDUP_REMOVED lines=16> */
.L_x_1968:
[----:B------:R-:W-:Y:S05]  /*261d0*/  BSYNC B3 ;  /* 0x0000000000037941 */ /* 0x000fea0003800000 */
.L_x_1967:
        /* <DEDUP_REMOVED lines=44> */
.L_x_1966:
[----:B------:R-:W-:Y:S05]  /*264a0*/  BSYNC B2 ;  /* 0x0000000000027941 */ /* 0x000fea0003800000 */
.L_x_1965:
        /* <DEDUP_REMOVED lines=10> */
.L_x_1961:
        /* <DEDUP_REMOVED lines=12> */
.L_x_1970:
[----:B------:R-:W-:Y:S02]  /*26610*/  IMAD.MOV.U32 R34, RZ, RZ, R36 ;  /* 0x000000ffff227224 */ /* 0x000fe400078e0024 */
.L_x_1971:
[----:B------:R-:W-:Y:S05]  /*26620*/  BSYNC B2 ;  /* 0x0000000000027941 */ /* 0x000fea0003800000 */
.L_x_1969:
        /* <DEDUP_REMOVED lines=16> */
.L_x_1975:
[----:B------:R-:W-:Y:S05]  /*26730*/  BSYNC B3 ;  /* 0x0000000000037941 */ /* 0x000fea0003800000 */
.L_x_1974:
        /* <DEDUP_REMOVED lines=44> */
.L_x_1973:
[----:B------:R-:W-:Y:S05]  /*26a00*/  BSYNC B2 ;  /* 0x0000000000027941 */ /* 0x000fea0003800000 */
.L_x_1972:
        /* <DEDUP_REMOVED lines=15> */
.L_x_1976:
        /* <DEDUP_REMOVED lines=12> */
.L_x_1979:
[----:B------:R-:W-:Y:S02]  /*26bc0*/  IMAD.MOV.U32 R34, RZ, RZ, R36 ;  /* 0x000000ffff227224 */ /* 0x000fe400078e0024 */
.L_x_1980:
[----:B------:R-:W-:Y:S05]  /*26bd0*/  BSYNC B2 ;  /* 0x0000000000027941 */ /* 0x000fea0003800000 */
.L_x_1978:
        /* <DEDUP_REMOVED lines=16> */
.L_x_1984:
[----:B------:R-:W-:Y:S05]  /*26ce0*/  BSYNC B3 ;  /* 0x0000000000037941 */ /* 0x000fea0003800000 */
.L_x_1983:
        /* <DEDUP_REMOVED lines=44> */
.L_x_1982:
[----:B------:R-:W-:Y:S05]  /*26fb0*/  BSYNC B2 ;  /* 0x0000000000027941 */ /* 0x000fea0003800000 */
.L_x_1981:
        /* <DEDUP_REMOVED lines=10> */
.L_x_1977:
        /* <DEDUP_REMOVED lines=12> */
.L_x_1986:
[----:B------:R-:W-:Y:S02]  /*27120*/  IMAD.MOV.U32 R34, RZ, RZ, R36 ;  /* 0x000000ffff227224 */ /* 0x000fe400078e0024 */
.L_x_1987:
[----:B------:R-:W-:Y:S05]  /*27130*/  BSYNC B2 ;  /* 0x0000000000027941 */ /* 0x000fea0003800000 */
.L_x_1985:
        /* <DEDUP_REMOVED lines=16> */
.L_x_1991:
[----:B------:R-:W-:Y:S05]  /*27240*/  BSYNC B3 ;  /* 0x0000000000037941 */ /* 0x000fea0003800000 */
.L_x_1990:
        /* <DEDUP_REMOVED lines=44> */
.L_x_1989:
[----:B------:R-:W-:Y:S05]  /*27510*/  BSYNC B2 ;  /* 0x0000000000027941 */ /* 0x000fea0003800000 */
.L_x_1988:
        /* <DEDUP_REMOVED lines=15> */
.L_x_1992:
        /* <DEDUP_REMOVED lines=12> */
.L_x_1995:
[----:B------:R-:W-:Y:S02]  /*276d0*/  IMAD.MOV.U32 R34, RZ, RZ, R36 ;  /* 0x000000ffff227224 */ /* 0x000fe400078e0024 */
.L_x_1996:
[----:B------:R-:W-:Y:S05]  /*276e0*/  BSYNC B2 ;  /* 0x0000000000027941 */ /* 0x000fea0003800000 */
.L_x_1994:
        /* <DEDUP_REMOVED lines=16> */
.L_x_2000:
[----:B------:R-:W-:Y:S05]  /*277f0*/  BSYNC B3 ;  /* 0x0000000000037941 */ /* 0x000fea0003800000 */
.L_x_1999:
        /* <DEDUP_REMOVED lines=44> */
.L_x_1998:
[----:B------:R-:W-:Y:S05]  /*27ac0*/  BSYNC B2 ;  /* 0x0000000000027941 */ /* 0x000fea0003800000 */
.L_x_1997:
        /* <DEDUP_REMOVED lines=10> */
.L_x_1993:
        /* <DEDUP_REMOVED lines=12> */
.L_x_2002:
[----:B------:R-:W-:Y:S02]  /*27c30*/  IMAD.MOV.U32 R34, RZ, RZ, R36 ;  /* 0x000000ffff227224 */ /* 0x000fe400078e0024 */
.L_x_2003:
[----:B------:R-:W-:Y:S05]  /*27c40*/  BSYNC B2 ;  /* 0x0000000000027941 */ /* 0x000fea0003800000 */
.L_x_2001:
        /* <DEDUP_REMOVED lines=16> */
.L_x_2007:
[----:B------:R-:W-:Y:S05]  /*27d50*/  BSYNC B3 ;  /* 0x0000000000037941 */ /* 0x000fea0003800000 */
.L_x_2006:
        /* <DEDUP_REMOVED lines=44> */
.L_x_2005:
[----:B------:R-:W-:Y:S05]  /*28020*/  BSYNC B2 ;  /* 0x0000000000027941 */ /* 0x000fea0003800000 */
.L_x_2004:
        /* <DEDUP_REMOVED lines=15> */
.L_x_2008:
        /* <DEDUP_REMOVED lines=12> */
.L_x_2011:
[----:B------:R-:W-:Y:S02]  /*281e0*/  IMAD.MOV.U32 R34, RZ, RZ, R36 ;  /* 0x000000ffff227224 */ /* 0x000fe400078e0024 */
.L_x_2012:
[----:B------:R-:W-:Y:S05]  /*281f0*/  BSYNC B2 ;  /* 0x0000000000027941 */ /* 0x000fea0003800000 */
.L_x_2010:
        /* <DEDUP_REMOVED lines=16> */
.L_x_2016:
[----:B------:R-:W-:Y:S05]  /*28300*/  BSYNC B3 ;  /* 0x0000000000037941 */ /* 0x000fea0003800000 */
.L_x_2015:
        /* <DEDUP_REMOVED lines=44> */
.L_x_2014:
[----:B------:R-:W-:Y:S05]  /*285d0*/  BSYNC B2 ;  /* 0x0000000000027941 */ /* 0x000fea0003800000 */
.L_x_2013:
        /* <DEDUP_REMOVED lines=10> */
.L_x_2009:
        /* <DEDUP_REMOVED lines=12> */
.L_x_2018:
[----:B------:R-:W-:Y:S02]  /*28740*/  IMAD.MOV.U32 R34, RZ, RZ, R36 ;  /* 0x000000ffff227224 */ /* 0x000fe400078e0024 */
.L_x_2019:
[----:B------:R-:W-:Y:S05]  /*28750*/  BSYNC B2 ;  /* 0x0000000000027941 */ /* 0x000fea0003800000 */
.L_x_2017:
        /* <DEDUP_REMOVED lines=16> */
.L_x_2023:
[----:B------:R-:W-:Y:S05]  /*28860*/  BSYNC B3 ;  /* 0x0000000000037941 */ /* 0x000fea0003800000 */
.L_x_2022:
        /* <DEDUP_REMOVED lines=44> */
.L_x_2021:
[----:B------:R-:W-:Y:S05]  /*28b30*/  BSYNC B2 ;  /* 0x0000000000027941 */ /* 0x000fea0003800000 */
.L_x_2020:
        /* <DEDUP_REMOVED lines=13> */
.L_x_2024:
        /* <DEDUP_REMOVED lines=12> */
.L_x_2027:
[----:B------:R-:W-:Y:S02]  /*28cd0*/  IMAD.MOV.U32 R34, RZ, RZ, R36 ;  /* 0x000000ffff227224 */ /* 0x000fe400078e0024 */
.L_x_2028:
[----:B------:R-:W-:Y:S05]  /*28ce0*/  BSYNC B2 ;  /* 0x0000000000027941 */ /* 0x000fea0003800000 */
.L_x_2026:
        /* <DEDUP_REMOVED lines=16> */
.L_x_2032:
[----:B------:R-:W-:Y:S05]  /*28df0*/  BSYNC B3 ;  /* 0x0000000000037941 */ /* 0x000fea0003800000 */
.L_x_2031:
        /* <DEDUP_REMOVED lines=44> */
.L_x_2030:
[----:B------:R-:W-:Y:S05]  /*290c0*/  BSYNC B2 ;  /* 0x0000000000027941 */ /* 0x000fea0003800000 */
.L_x_2029:
        /* <DEDUP_REMOVED lines=10> */
.L_x_2025:
        /* <DEDUP_REMOVED lines=12> */
.L_x_2034:
[----:B------:R-:W-:Y:S02]  /*29230*/  IMAD.MOV.U32 R34, RZ, RZ, R36 ;  /* 0x000000ffff227224 */ /* 0x000fe400078e0024 */
.L_x_2035:
[----:B------:R-:W-:Y:S05]  /*29240*/  BSYNC B2 ;  /* 0x0000000000027941 */ /* 0x000fea0003800000 */
.L_x_2033:
        /* <DEDUP_REMOVED lines=16> */
.L_x_2039:
[----:B------:R-:W-:Y:S05]  /*29350*/  BSYNC B3 ;  /* 0x0000000000037941 */ /* 0x000fea0003800000 */
.L_x_2038:
        /* <DEDUP_REMOVED lines=44> */
.L_x_2037:
[----:B------:R-:W-:Y:S05]  /*29620*/  BSYNC B2 ;  /* 0x0000000000027941 */ /* 0x000fea0003800000 */
.L_x_2036:
        /* <DEDUP_REMOVED lines=13> */
.L_x_2040:
        /* <DEDUP_REMOVED lines=12> */
.L_x_2043:
[----:B------:R-:W-:Y:S02]  /*297c0*/  IMAD.MOV.U32 R34, RZ, RZ, R36 ;  /* 0x000000ffff227224 */ /* 0x000fe400078e0024 */
.L_x_2044:
[----:B------:R-:W-:Y:S05]  /*297d0*/  BSYNC B2 ;  /* 0x0000000000027941 */ /* 0x000fea0003800000 */
.L_x_2042:
        /* <DEDUP_REMOVED lines=16> */
.L_x_2048:
[----:B------:R-:W-:Y:S05]  /*298e0*/  BSYNC B3 ;  /* 0x0000000000037941 */ /* 0x000fea0003800000 */
.L_x_2047:
        /* <DEDUP_REMOVED lines=44> */
.L_x_2046:
[----:B------:R-:W-:Y:S05]  /*29bb0*/  BSYNC B2 ;  /* 0x0000000000027941 */ /* 0x000fea0003800000 */
.L_x_2045:
        /* <DEDUP_REMOVED lines=10> */
.L_x_2041:
        /* <DEDUP_REMOVED lines=12> */
.L_x_2050:
[----:B------:R-:W-:Y:S02]  /*29d20*/  IMAD.MOV.U32 R34, RZ, RZ, R36 ;  /* 0x000000ffff227224 */ /* 0x000fe400078e0024 */
.L_x_2051:
[----:B------:R-:W-:Y:S05]  /*29d30*/  BSYNC B2 ;  /* 0x0000000000027941 */ /* 0x000fea0003800000 */
.L_x_2049:
        /* <DEDUP_REMOVED lines=16> */
.L_x_2055:
[----:B------:R-:W-:Y:S05]  /*29e40*/  BSYNC B3 ;  /* 0x0000000000037941 */ /* 0x000fea0003800000 */
.L_x_2054:
        /* <DEDUP_REMOVED lines=44> */
.L_x_2053:
[----:B------:R-:W-:Y:S05]  /*2a110*/  BSYNC B2 ;  /* 0x0000000000027941 */ /* 0x000fea0003800000 */
.L_x_2052:
        /* <DEDUP_REMOVED lines=13> */
.L_x_2056:
        /* <DEDUP_REMOVED lines=12> */
.L_x_2059:
[----:B------:R-:W-:Y:S02]  /*2a2b0*/  IMAD.MOV.U32 R34, RZ, RZ, R36 ;  /* 0x000000ffff227224 */ /* 0x000fe400078e0024 */
.L_x_2060:
[----:B------:R-:W-:Y:S05]  /*2a2c0*/  BSYNC B2 ;  /* 0x0000000000027941 */ /* 0x000fea0003800000 */
.L_x_2058:
        /* <DEDUP_REMOVED lines=16> */
.L_x_2064:
[----:B------:R-:W-:Y:S05]  /*2a3d0*/  BSYNC B3 ;  /* 0x0000000000037941 */ /* 0x000fea0003800000 */
.L_x_2063:
        /* <DEDUP_REMOVED lines=44> */
.L_x_2062:
[----:B------:R-:W-:Y:S05]  /*2a6a0*/  BSYNC B2 ;  /* 0x0000000000027941 */ /* 0x000fea0003800000 */
.L_x_2061:
        /* <DEDUP_REMOVED lines=10> */
.L_x_2057:
        /* <DEDUP_REMOVED lines=12> */
.L_x_2066:
[----:B------:R-:W-:Y:S02]  /*2a810*/  IMAD.MOV.U32 R34, RZ, RZ, R36 ;  /* 0x000000ffff227224 */ /* 0x000fe400078e0024 */
.L_x_2067:
[----:B------:R-:W-:Y:S05]  /*2a820*/  BSYNC B2 ;  /* 0x0000000000027941 */ /* 0x000fea0003800000 */
.L_x_2065:
        /* <DEDUP_REMOVED lines=16> */
.L_x_2071:
[----:B------:R-:W-:Y:S05]  /*2a930*/  BSYNC B3 ;  /* 0x0000000000037941 */ /* 0x000fea0003800000 */
.L_x_2070:
        /* <DEDUP_REMOVED lines=44> */
.L_x_2069:
[----:B------:R-:W-:Y:S05]  /*2ac00*/  BSYNC B2 ;  /* 0x0000000000027941 */ /* 0x000fea0003800000 */
.L_x_2068:
        /* <DEDUP_REMOVED lines=13> */
.L_x_2072:
        /* <DEDUP_REMOVED lines=12> */
.L_x_2075:
[----:B------:R-:W-:Y:S02]  /*2ada0*/  IMAD.MOV.U32 R52, RZ, RZ, R36 ;  /* 0x000000ffff347224 */ /* 0x000fe400078e0024 */
.L_x_2076:
[----:B------:R-:W-:Y:S05]  /*2adb0*/  BSYNC B2 ;  /* 0x0000000000027941 */ /* 0x000fea0003800000 */
.L_x_2074:
        /* <DEDUP_REMOVED lines=16> */
.L_x_2080:
[----:B------:R-:W-:Y:S05]  /*2aec0*/  BSYNC B3 ;  /* 0x0000000000037941 */ /* 0x000fea0003800000 */
.L_x_2079:
        /* <DEDUP_REMOVED lines=44> */
.L_x_2078:
[----:B------:R-:W-:Y:S05]  /*2b190*/  BSYNC B2 ;  /* 0x0000000000027941 */ /* 0x000fea0003800000 */
.L_x_2077:
        /* <DEDUP_REMOVED lines=10> */
.L_x_2073:
        /* <DEDUP_REMOVED lines=54> */
.L_x_2081:
[----:B------:R-:W-:Y:S02]  /*2b5a0*/  IADD3 R72, R72, 0x20, RZ ;  /* 0x0000002048487810 */ /* 0x000fe40007ffe0ff */
.L_x_1952:
[----:B------:R-:W-:Y:S05]  /*2b5b0*/  BSYNC B1 ;  /* 0x0000000000017941 */ /* 0x000fea0003800000 */
.L_x_1951:
        /* <DEDUP_REMOVED lines=30> */
.L_x_2085:
[----:B------:R-:W-:Y:S02]  /*2b7a0*/  IMAD.MOV.U32 R59, RZ, RZ, R36 ;  /* 0x000000ffff3b7224 */ /* 0x000fe400078e0024 */
.L_x_2086:
[----:B------:R-:W-:Y:S05]  /*2b7b0*/  BSYNC B2 ;  /* 0x0000000000027941 */ /* 0x000fea0003800000 */
.L_x_2084:
        /* <DEDUP_REMOVED lines=16> */
.L_x_2090:
[----:B------:R-:W-:Y:S05]  /*2b8c0*/  BSYNC B3 ;  /* 0x0000000000037941 */ /* 0x000fea0003800000 */
.L_x_2089:
        /* <DEDUP_REMOVED lines=44> */
.L_x_2088:
[----:B------:R-:W-:Y:S05]  /*2bb90*/  BSYNC B2 ;  /* 0x0000000000027941 */ /* 0x000fea0003800000 */
.L_x_2087:
        /* <DEDUP_REMOVED lines=18> */
.L_x_2091:
        /* <DEDUP_REMOVED lines=12> */
.L_x_2094:
[----:B------:R-:W-:Y:S02]  /*2bd80*/  IMAD.MOV.U32 R34, RZ, RZ, R36 ;  /* 0x000000ffff227224 */ /* 0x000fe400078e0024 */
.L_x_2095:
[----:B------:R-:W-:Y:S05]  /*2bd90*/  BSYNC B2 ;  /* 0x0000000000027941 */ /* 0x000fea0003800000 */
.L_x_2093:
        /* <DEDUP_REMOVED lines=16> */
.L_x_2099:
[----:B------:R-:W-:Y:S05]  /*2bea0*/  BSYNC B3 ;  /* 0x0000000000037941 */ /* 0x000fea0003800000 */
.L_x_2098:
        /* <DEDUP_REMOVED lines=44> */
.L_x_2097:
[----:B------:R-:W-:Y:S05]  /*2c170*/  BSYNC B2 ;  /* 0x0000000000027941 */ /* 0x000fea0003800000 */
.L_x_2096:
        /* <DEDUP_REMOVED lines=10> */
.L_x_2092:
        /* <DEDUP_REMOVED lines=12> */
.L_x_2101:
[----:B------:R-:W-:Y:S02]  /*2c2e0*/  IMAD.MOV.U32 R34, RZ, RZ, R36 ;  /* 0x000000ffff227224 */ /* 0x000fe400078e0024 */
.L_x_2102:
[----:B------:R-:W-:Y:S05]  /*2c2f0*/  BSYNC B2 ;  /* 0x0000000000027941 */ /* 0x000fea0003800000 */
.L_x_2100:
        /* <DEDUP_REMOVED lines=16> */
.L_x_2106:
[----:B------:R-:W-:Y:S05]  /*2c400*/  BSYNC B3 ;  /* 0x0000000000037941 */ /* 0x000fea0003800000 */
.L_x_2105:
        /* <DEDUP_REMOVED lines=44> */
.L_x_2104:
[----:B------:R-:W-:Y:S05]  /*2c6d0*/  BSYNC B2 ;  /* 0x0000000000027941 */ /* 0x000fea0003800000 */
.L_x_2103:
        /* <DEDUP_REMOVED lines=15> */
.L_x_2107:
        /* <DEDUP_REMOVED lines=12> */
.L_x_2110:
[----:B------:R-:W-:Y:S02]  /*2c890*/  IMAD.MOV.U32 R34, RZ, RZ, R36 ;  /* 0x000000ffff227224 */ /* 0x000fe400078e0024 */
.L_x_2111:
[----:B------:R-:W-:Y:S05]  /*2c8a0*/  BSYNC B2 ;  /* 0x0000000000027941 */ /* 0x000fea0003800000 */
.L_x_2109:
        /* <DEDUP_REMOVED lines=16> */
.L_x_2115:
[----:B------:R-:W-:Y:S05]  /*2c9b0*/  BSYNC B3 ;  /* 0x0000000000037941 */ /* 0x000fea0003800000 */
.L_x_2114:
        /* <DEDUP_REMOVED lines=44> */
.L_x_2113:
[----:B------:R-:W-:Y:S05]  /*2cc80*/  BSYNC B2 ;  /* 0x0000000000027941 */ /* 0x000fea0003800000 */
.L_x_2112:
        /* <DEDUP_REMOVED lines=10> */
.L_x_2108:
        /* <DEDUP_REMOVED lines=12> */
.L_x_2117:
[----:B------:R-:W-:Y:S02]  /*2cdf0*/  IMAD.MOV.U32 R34, RZ, RZ, R36 ;  /* 0x000000ffff227224 */ /* 0x000fe400078e0024 */
.L_x_2118:
[----:B------:R-:W-:Y:S05]  /*2ce00*/  BSYNC B2 ;  /* 0x0000000000027941 */ /* 0x000fea0003800000 */
.L_x_2116:
        /* <DEDUP_REMOVED lines=16> */
.L_x_2122:
[----:B------:R-:W-:Y:S05]  /*2cf10*/  BSYNC B3 ;  /* 0x0000000000037941 */ /* 0x000fea0003800000 */
.L_x_2121:
        /* <DEDUP_REMOVED lines=44> */
.L_x_2120:
[----:B------:R-:W-:Y:S05]  /*2d1e0*/  BSYNC B2 ;  /* 0x0000000000027941 */ /* 0x000fea0003800000 */
.L_x_2119:
        /* <DEDUP_REMOVED lines=15> */
.L_x_2123:
        /* <DEDUP_REMOVED lines=12> */
.L_x_2126:
[----:B------:R-:W-:Y:S02]  /*2d3a0*/  IMAD.MOV.U32 R34, RZ, RZ, R36 ;  /* 0x000000ffff227224 */ /* 0x000fe400078e0024 */
.L_x_2127:
[----:B------:R-:W-:Y:S05]  /*2d3b0*/  BSYNC B2 ;  /* 0x0000000000027941 */ /* 0x000fea0003800000 */
.L_x_2125:
        /* <DEDUP_REMOVED lines=16> */
.L_x_2131:
[----:B------:R-:W-:Y:S05]  /*2d4c0*/  BSYNC B3 ;  /* 0x0000000000037941 */ /* 0x000fea0003800000 */
.L_x_2130:
        /* <DEDUP_REMOVED lines=44> */
.L_x_2129:
[----:B------:R-:W-:Y:S05]  /*2d790*/  BSYNC B2 ;  /* 0x0000000000027941 */ /* 0x000fea0003800000 */
.L_x_2128:
        /* <DEDUP_REMOVED lines=10> */
.L_x_2124:
        /* <DEDUP_REMOVED lines=12> */
.L_x_2133:
[----:B------:R-:W-:Y:S02]  /*2d900*/  IMAD.MOV.U32 R34, RZ, RZ, R36 ;  /* 0x000000ffff227224 */ /* 0x000fe400078e0024 */
.L_x_2134:
[----:B------:R-:W-:Y:S05]  /*2d910*/  BSYNC B2 ;  /* 0x0000000000027941 */ /* 0x000fea0003800000 */
.L_x_2132:
        /* <DEDUP_REMOVED lines=16> */
.L_x_2138:
[----:B------:R-:W-:Y:S05]  /*2da20*/  BSYNC B3 ;  /* 0x0000000000037941 */ /* 0x000fea0003800000 */
.L_x_2137:
        /* <DEDUP_REMOVED lines=44> */
.L_x_2136:
[----:B------:R-:W-:Y:S05]  /*2dcf0*/  BSYNC B2 ;  /* 0x0000000000027941 */ /* 0x000fea0003800000 */
.L_x_2135:
        /* <DEDUP_REMOVED lines=15> */
.L_x_2139:
        /* <DEDUP_REMOVED lines=12> */
.L_x_2142:
[----:B------:R-:W-:Y:S02]  /*2deb0*/  IMAD.MOV.U32 R34, RZ, RZ, R36 ;  /* 0x000000ffff227224 */ /* 0x000fe400078e0024 */
.L_x_2143:
[----:B------:R-:W-:Y:S05]  /*2dec0*/  BSYNC B2 ;  /* 0x0000000000027941 */ /* 0x000fea0003800000 */
.L_x_2141:
        /* <DEDUP_REMOVED lines=16> */
.L_x_2147:
[----:B------:R-:W-:Y:S05]  /*2dfd0*/  BSYNC B3 ;  /* 0x0000000000037941 */ /* 0x000fea0003800000 */
.L_x_2146:
        /* <DEDUP_REMOVED lines=44> */
.L_x_2145:
[----:B------:R-:W-:Y:S05]  /*2e2a0*/  BSYNC B2 ;  /* 0x0000000000027941 */ /* 0x000fea0003800000 */
.L_x_2144:
        /* <DEDUP_REMOVED lines=10> */
.L_x_2140:
        /* <DEDUP_REMOVED lines=12> */
.L_x_2149:
[----:B------:R-:W-:Y:S02]  /*2e410*/  IMAD.MOV.U32 R34, RZ, RZ, R36 ;  /* 0x000000ffff227224 */ /* 0x000fe400078e0024 */
.L_x_2150:
[----:B------:R-:W-:Y:S05]  /*2e420*/  BSYNC B2 ;  /* 0x0000000000027941 */ /* 0x000fea0003800000 */
.L_x_2148:
        /* <DEDUP_REMOVED lines=16> */
.L_x_2154:
[----:B------:R-:W-:Y:S05]  /*2e530*/  BSYNC B3 ;  /* 0x0000000000037941 */ /* 0x000fea0003800000 */
.L_x_2153:
        /* <DEDUP_REMOVED lines=44> */
.L_x_2152:
[----:B------:R-:W-:Y:S05]  /*2e800*/  BSYNC B2 ;  /* 0x0000000000027941 */ /* 0x000fea0003800000 */
.L_x_2151:
        /* <DEDUP_REMOVED lines=13> */
.L_x_2155:
        /* <DEDUP_REMOVED lines=12> */
.L_x_2158:
[----:B------:R-:W-:Y:S02]  /*2e9a0*/  IMAD.MOV.U32 R34, RZ, RZ, R36 ;  /* 0x000000ffff227224 */ /* 0x000fe400078e0024 */
.L_x_2159:
[----:B------:R-:W-:Y:S05]  /*2e9b0*/  BSYNC B2 ;  /* 0x0000000000027941 */ /* 0x000fea0003800000 */
.L_x_2157:
        /* <DEDUP_REMOVED lines=16> */
.L_x_2163:
[----:B------:R-:W-:Y:S05]  /*2eac0*/  BSYNC B3 ;  /* 0x0000000000037941 */ /* 0x000fea0003800000 */
.L_x_2162:
        /* <DEDUP_REMOVED lines=44> */
.L_x_2161:
[----:B------:R-:W-:Y:S05]  /*2ed90*/  BSYNC B2 ;  /* 0x0000000000027941 */ /* 0x000fea0003800000 */
.L_x_2160:
        /* <DEDUP_REMOVED lines=10> */
.L_x_2156:
        /* <DEDUP_REMOVED lines=12> */
.L_x_2165:
[----:B------:R-:W-:Y:S02]  /*2ef00*/  IMAD.MOV.U32 R34, RZ, RZ, R36 ;  /* 0x000000ffff227224 */ /* 0x000fe400078e0024 */
.L_x_2166:
[----:B------:R-:W-:Y:S05]  /*2ef10*/  BSYNC B2 ;  /* 0x0000000000027941 */ /* 0x000fea0003800000 */
.L_x_2164:
        /* <DEDUP_REMOVED lines=16> */
.L_x_2170:
[----:B------:R-:W-:Y:S05]  /*2f020*/  BSYNC B3 ;  /* 0x0000000000037941 */ /* 0x000fea0003800000 */
.L_x_2169:
        /* <DEDUP_REMOVED lines=44> */
.L_x_2168:
[----:B------:R-:W-:Y:S05]  /*2f2f0*/  BSYNC B2 ;  /* 0x0000000000027941 */ /* 0x000fea0003800000 */
.L_x_2167:
        /* <DEDUP_REMOVED lines=13> */
.L_x_2171:
        /* <DEDUP_REMOVED lines=12> */
.L_x_2174:
[----:B------:R-:W-:Y:S02]  /*2f490*/  IMAD.MOV.U32 R34, RZ, RZ, R36 ;  /* 0x000000ffff227224 */ /* 0x000fe400078e0024 */
.L_x_2175:
[----:B------:R-:W-:Y:S05]  /*2f4a0*/  BSYNC B2 ;  /* 0x0000000000027941 */ /* 0x000fea0003800000 */
.L_x_2173:
        /* <DEDUP_REMOVED lines=16> */
.L_x_2179:
[----:B------:R-:W-:Y:S05]  /*2f5b0*/  BSYNC B3 ;  /* 0x0000000000037941 */ /* 0x000fea0003800000 */
.L_x_2178:
        /* <DEDUP_REMOVED lines=44> */
.L_x_2177:
[----:B------:R-:W-:Y:S05]  /*2f880*/  BSYNC B2 ;  /* 0x0000000000027941 */ /* 0x000fea0003800000 */
.L_x_2176:
        /* <DEDUP_REMOVED lines=10> */
.L_x_2172:
        /* <DEDUP_REMOVED lines=12> */
.L_x_2181:
[----:B------:R-:W-:Y:S02]  /*2f9f0*/  IMAD.MOV.U32 R34, RZ, RZ, R36 ;  /* 0x000000ffff227224 */ /* 0x000fe400078e0024 */
.L_x_2182:
[----:B------:R-:W-:Y:S05]  /*2fa00*/  BSYNC B2 ;  /* 0x0000000000027941 */ /* 0x000fea0003800000 */
.L_x_2180:
        /* <DEDUP_REMOVED lines=16> */
.L_x_2186:
[----:B------:R-:W-:Y:S05]  /*2fb10*/  BSYNC B3 ;  /* 0x0000000000037941 */ /* 0x000fea0003800000 */
.L_x_2185:
        /* <DEDUP_REMOVED lines=44> */
.L_x_2184:
[----:B------:R-:W-:Y:S05]  /*2fde0*/  BSYNC B2 ;  /* 0x0000000000027941 */ /* 0x000fea0003800000 */
.L_x_2183:
        /* <DEDUP_REMOVED lines=13> */
.L_x_2187:
        /* <DEDUP_REMOVED lines=12> */
.L_x_2190:
[----:B------:R-:W-:Y:S02]  /*2ff80*/  IMAD.MOV.U32 R34, RZ, RZ, R36 ;  /* 0x000000ffff227224 */ /* 0x000fe400078e0024 */
.L_x_2191:
[----:B------:R-:W-:Y:S05]  /*2ff90*/  BSYNC B2 ;  /* 0x0000000000027941 */ /* 0x000fea0003800000 */
.L_x_2189:
        /* <DEDUP_REMOVED lines=16> */
.L_x_2195:
[----:B------:R-:W-:Y:S05]  /*300a0*/  BSYNC B3 ;  /* 0x0000000000037941 */ /* 0x000fea0003800000 */
.L_x_2194:
        /* <DEDUP_REMOVED lines=44> */
.L_x_2193:
[----:B------:R-:W-:Y:S05]  /*30370*/  BSYNC B2 ;  /* 0x0000000000027941 */ /* 0x000fea0003800000 */
.L_x_2192:
        /* <DEDUP_REMOVED lines=10> */
.L_x_2188:
        /* <DEDUP_REMOVED lines=12> */
.L_x_2197:
[----:B------:R-:W-:Y:S02]  /*304e0*/  IMAD.MOV.U32 R34, RZ, RZ, R36 ;  /* 0x000000ffff227224 */ /* 0x000fe400078e0024 */
.L_x_2198:
[----:B------:R-:W-:Y:S05]  /*304f0*/  BSYNC B2 ;  /* 0x0000000000027941 */ /* 0x000fea0003800000 */
.L_x_2196:
        /* <DEDUP_REMOVED lines=16> */
.L_x_2202:
[----:B------:R-:W-:Y:S05]  /*30600*/  BSYNC B3 ;  /* 0x0000000000037941 */ /* 0x000fea0003800000 */
.L_x_2201:
        /* <DEDUP_REMOVED lines=44> */
.L_x_2200:
[----:B------:R-:W-:Y:S05]  /*308d0*/  BSYNC B2 ;  /* 0x0000000000027941 */ /* 0x000fea0003800000 */
.L_x_2199:
        /* <DEDUP_REMOVED lines=13> */
.L_x_2203:
        /* <DEDUP_REMOVED lines=12> */
.L_x_2206:
[----:B------:R-:W-:Y:S02]  /*30a70*/  IMAD.MOV.U32 R52, RZ, RZ, R36 ;  /* 0x000000ffff347224 */ /* 0x000fe400078e0024 */
.L_x_2207:
[----:B------:R-:W-:Y:S05]  /*30a80*/  BSYNC B2 ;  /* 0x0000000000027941 */ /* 0x000fea0003800000 */
.L_x_2205:
        /* <DEDUP_REMOVED lines=16> */
.L_x_2211:
[----:B------:R-:W-:Y:S05]  /*30b90*/  BSYNC B3 ;  /* 0x0000000000037941 */ /* 0x000fea0003800000 */
.L_x_2210:
        /* <DEDUP_REMOVED lines=44> */
.L_x_2209:
[----:B------:R-:W-:Y:S05]  /*30e60*/  BSYNC B2 ;  /* 0x0000000000027941 */ /* 0x000fea0003800000 */
.L_x_2208:
        /* <DEDUP_REMOVED lines=10> */
.L_x_2204:
[----:B------:R-:W-:Y:S02]  /*30f10*/  LEA R74, P0, R72, c[0x0][0x188], 0x4 ;  /* 0x00006200484a7a11 */ /* 0x000fe400078020ff */
        /* <DEDUP_REMOVED lines=21> */
[----:B------:R-:W-:-:S04]  /*31070*/  IMAD.WIDE.U32 R70, R70, 0x10000, RZ ;  /* 0x0001000046467825 */ /* 0x000fc800078e00ff */
[----:B------:R-:W-:-:S05]  /*31080*/  IMAD.WIDE.U32 R74, R74, 0x100, RZ ;  /* 0x000001004a4a7825 */ /* 0x000fca00078e00ff */
[----:B------:R-:W-:Y:S01]  /*31090*/  LOP3.LUT R71, R75, R69, R71, 0xfe, !PT ;  /* 0x000000454b477212 */ /* 0x000fe200078efe47 */
[----:B------:R-:W-:Y:S01]  /*310a0*/  IMAD.SHL.U32 R75, R72, 0x8, RZ ;  /* 0x00000008484b7824 */ /* 0x000fe200078e00ff */
[----:B------:R-:W-:Y:S02]  /*310b0*/  LOP3.LUT R68, R74, R68, R70, 0xfe, !PT ;  /* 0x000000444a447212 */ /* 0x000fe400078efe46 */
[----:B------:R-:W-:Y:S02]  /*310c0*/  SEL R69, RZ, 0x1, P6 ;  /* 0x00000001ff457807 */ /* 0x000fe40003000000 */
[----:B------:R-:W-:Y:S02]  /*310d0*/  SHF.R.U32.HI R74, RZ, 0x1d, R72 ;  /* 0x0000001dff4a7819 */ /* 0x000fe40000011648 */
        /* <DEDUP_REMOVED lines=25> */
.L_x_2083:
[----:B------:R-:W-:Y:S05]  /*31270*/  BSYNC B1 ;  /* 0x0000000000017941 */ /* 0x000fea0003800000 */
.L_x_2082:
[----:B0-----:R-:W-:Y:S01]  /*31280*/  FADD.FTZ R68, RZ, R44 ;  /* 0x0000002cff447221 */ /* 0x001fe20000010000 */
[C---:B------:R-:W-:Y:S02]  /*31290*/  LOP3.LUT P0, RZ, R5.reuse, 0x20, RZ, 0xc0, !PT ;  /* 0x0000002005ff7812 */ /* 0x040fe4000780c0ff */
[----:B------:R-:W-:Y:S01]  /*312a0*/  LOP3.LUT R5, R5, 0xfffffffe, RZ, 0xc0, !PT ;  /* 0xfffffffe05057812 */ /* 0x000fe200078ec0ff */
[----:B------:R-:W-:Y:S01]  /*312b0*/  FADD.FTZ R68, R77, R68 ;  /* 0x000000444d447221 */ /* 0x000fe20000010000 */
[C---:B------:R-:W-:Y:S02]  /*312c0*/  ISETP.GT.U32.AND P1, PT, R4.reuse, 0x7f, PT ;  /* 0x0000007f0400780c */ /* 0x040fe40003f24070 */
[----:B------:R-:W-:Y:S01]  /*312d0*/  ISETP.GT.U32.AND P2, PT, R4, 0x9f, PT ;  /* 0x0000009f0400780c */ /* 0x000fe20003f44070 */
[----:B------:R-:W-:Y:S01]  /*312e0*/  FADD.FTZ R68, R78, R68 ;  /* 0x000000444e447221 */ /* 0x000fe20000010000 */
[C---:B------:R-:W-:Y:S02]  /*312f0*/  ISETP.GT.U32.AND P3, PT, R4.reuse, 0xbf, PT ;  /* 0x000000bf0400780c */ /* 0x040fe40003f64070 */
[C---:B------:R-:W-:Y:S01]  /*31300*/  ISETP.GT.U32.AND P4, PT, R4.reuse, 0xdf, PT ;  /* 0x000000df0400780c */ /* 0x040fe20003f84070 */
[----:B------:R-:W-:Y:S01]  /*31310*/  FADD.FTZ R68, R93, R68 ;  /* 0x000000445d447221 */ /* 0x000fe20000010000 */
[----:B------:R-:W-:-:S02]  /*31320*/  ISETP.GT.U32.AND P5, PT, R4, 0xff, PT ;  /* 0x000000ff0400780c */ /* 0x000fc40003fa4070 */
[----:B------:R-:W-:Y:S01]  /*31330*/  ISETP.NE.AND P6, PT, R250, RZ, PT ;  /* 0x000000fffa00720c */ /* 0x000fe20003fc5270 */
[----:B------:R-:W-:-:S04]  /*31340*/  FADD.FTZ R68, R94, R68 ;  /* 0x000000445e447221 */ /* 0x000fc80000010000 */
[----:B------:R-:W-:-:S04]  /*31350*/  FADD.FTZ R68, R109, R68 ;  /* 0x000000446d447221 */ /* 0x000fc80000010000 */
[----:B------:R-:W-:-:S04]  /*31360*/  FADD.FTZ R68, R110, R68 ;  /* 0x000000446e447221 */ /* 0x000fc80000010000 */
[----:B------:R-:W-:-:S05]  /*31370*/  FADD.FTZ R68, R125, R68 ;  /* 0x000000447d447221 */ /* 0x000fca0000010000 */
[----:B------:R-:W-:Y:S02]  /*31380*/  FSEL R71, R68, RZ, P0 ;  /* 0x000000ff44477208 */ /* 0x000fe40000000000 */
        /* <DEDUP_REMOVED lines=60> */
[----:B------:R0:W2:Y:S02]  /*31750*/  SHFL.BFLY PT, R70, R71, 0x1, 0x1f ;  /* 0x0c201f0047467f89 */ /* 0x0000a400000e0000 */
.L_x_2232:
[----:B0-2---:R-:W-:Y:S01]  /*31760*/  FADD.FTZ R71, R71, R70 ;  /* 0x0000004647477221 */ /* 0x005fe20000010000 */
[----:B------:R-:W-:Y:S05]  /*31770*/  BRA.DIV ~URZ, `(.L_x_2213) ;  /* 0x00002ef27f007947 */ /* 0x000fea000b800000 */
[----:B------:R-:W0:Y:S01]  /*31780*/  SHFL.BFLY PT, R68, R71, 0x2, 0x1f ;  /* 0x0c401f0047447f89 */ /* 0x000e2200000e0000 */
[----:B------:R-:W-:-:S04]  /*31790*/  LOP3.LUT R5, R5, 0xffffbfff, RZ, 0xc0, !PT ;  /* 0xffffbfff05057812 */ /* 0x000fc800078ec0ff */
[----:B------:R-:W-:-:S04]  /*317a0*/  @P5 LOP3.LUT R5, R5, 0x4000, RZ, 0xfc, !PT ;  /* 0x0000400005055812 */ /* 0x000fc800078efcff */
[C---:B------:R-:W-:Y:S02]  /*317b0*/  LOP3.LUT P5, RZ, R5.reuse, 0x20, RZ, 0xc0, !PT ;  /* 0x0000002005ff7812 */ /* 0x040fe400078ac0ff */
[----:B------:R-:W-:-:S04]  /*317c0*/  LOP3.LUT R5, R5, 0xffffdfff, RZ, 0xc0, !PT ;  /* 0xffffdfff05057812 */ /* 0x000fc800078ec0ff */
[----:B------:R-:W-:-:S04]  /*317d0*/  @P6 LOP3.LUT R5, R5, 0x2000, RZ, 0xfc, !PT ;  /* 0x0000200005056812 */ /* 0x000fc800078efcff */
[----:B------:R-:W-:Y:S01]  /*317e0*/  LOP3.LUT P6, RZ, R5, 0x1, RZ, 0xc0, !PT ;  /* 0x0000000105ff7812 */ /* 0x000fe200078cc0ff */
        /* <DEDUP_REMOVED lines=26> */
[----:B------:R-:W-:Y:S02]  /*31990*/  FSEL R68, R68, RZ, P5 ;  /* 0x000000ff44447208 */ /* 0x000fe40002800000 */
[----:B------:R-:W-:-:S03]  /*319a0*/  LOP3.LUT P5, RZ, R5, 0x4000, RZ, 0xc0, !PT ;  /* 0x0000400005ff7812 */ /* 0x000fc600078ac0ff */
        /* <DEDUP_REMOVED lines=119> */
[----:B------:R0:W2:Y:S02]  /*32120*/  SHFL.BFLY PT, R70, R71, 0x10, 0x1f ;  /* 0x0e001f0047467f89 */ /* 0x0000a400000e0000 */
.L_x_2233:
[----:B------:R-:W-:Y:S01]  /*32130*/  @!P6 IMAD.MOV.U32 R68, RZ, RZ, 0x4 ;  /* 0x00000004ff44e424 */ /* 0x000fe200078e00ff */
[----:B------:R-:W-:Y:S01]  /*32140*/  ISETP.NE.AND P0, PT, RZ, UR8, PT ;  /* 0x00000008ff007c0c */ /* 0x000fe2000bf05270 */
[----:B0-2---:R-:W-:Y:S01]  /*32150*/  FADD.FTZ R71, R70, R71 ;  /* 0x0000004746477221 */ /* 0x005fe20000010000 */
[----:B------:R-:W-:Y:S01]  /*32160*/  LOP3.LUT P1, RZ, R5, 0x20, RZ, 0xc0, !PT ;  /* 0x0000002005ff7812 */ /* 0x000fe2000782c0ff */
[----:B------:R-:W-:Y:S01]  /*32170*/  @!P6 IMAD.WIDE R68, R6, R68, c[0x0][0x1a0] ;  /* 0x000068000644e625 */ /* 0x000fe200078e0244 */
[----:B------:R-:W-:Y:S04]  /*32180*/  BSSY B1, `(.L_x_2214) ;  /* 0x000006b000017945 */ /* 0x000fe80003800000 */
[----:B------:R0:W-:Y:S02]  /*32190*/  @!P6 STG.E [R68.64], R145 ;  /* 0x000000914400e986 */ /* 0x0001e4000c101906 */
[----:B0-----:R-:W-:-:S04]  /*321a0*/  IMAD.MOV.U32 R68, RZ, RZ, c[0x0][0x1e0] ;  /* 0x00007800ff447624 */ /* 0x001fc800078e00ff */
[----:B------:R-:W-:Y:S02]  /*321b0*/  FFMA.FTZ R71, R71, R68, c[0x0][0x228] ;  /* 0x00008a0047477623 */ /* 0x000fe40000010044 */
[----:B------:R-:W-:-:S05]  /*321c0*/  FMUL.FTZ R68, R145, R145 ;  /* 0x0000009191447220 */ /* 0x000fca0000410000 */
[----:B------:R-:W-:-:S05]  /*321d0*/  FSEL R68, R68, RZ, P0 ;  /* 0x000000ff44447208 */ /* 0x000fca0000000000 */
[----:B------:R-:W-:-:S04]  /*321e0*/  FADD.FTZ R68, R71, R68 ;  /* 0x0000004447447221 */ /* 0x000fc80000010000 */
[----:B------:R0:W2:Y:S02]  /*321f0*/  MUFU.RSQ R144, R68 ;  /* 0x0000004400907308 */ /* 0x0000a40000001400 */
[----:B0-----:R-:W-:-:S04]  /*32200*/  @!P6 IMAD.MOV.U32 R68, RZ, RZ, 0x4 ;  /* 0x00000004ff44e424 */ /* 0x001fc800078e00ff */
[----:B------:R-:W-:-:S05]  /*32210*/  @!P6 IMAD.WIDE R68, R6, R68, c[0x0][0x1a8] ;  /* 0x00006a000644e625 */ /* 0x000fca00078e0244 */
[----:B--2---:R0:W-:Y:S01]  /*32220*/  @!P6 STG.E [R68.64], R144 ;  /* 0x000000904400e986 */ /* 0x0041e2000c101906 */
[----:B------:R-:W-:Y:S05]  /*32230*/  @!P1 BRA `(.L_x_2215) ;  /* 0x000005f000009947 */ /* 0x000fea0003800000 */
[----:B------:R-:W2:Y:S04]  /*32240*/  LDL R252, [R1+0x1b8] ;  /* 0x0001b80001fc7983 */ /* 0x000ea80000100800 */
[----:B------:R-:W2:Y:S04]  /*32250*/  LDL R251, [R1+0x1bc] ;  /* 0x0001bc0001fb7983 */ /* 0x000ea80000100800 */
[----:B------:R-:W3:Y:S04]  /*32260*/  LDL R134, [R1+0x1a8] ;  /* 0x0001a80001867983 */ /* 0x000ee80000100800 */
[----:B------:R-:W3:Y:S04]  /*32270*/  LDL R75, [R1+0x1ac] ;  /* 0x0001ac00014b7983 */ /* 0x000ee80000100800 */
[----:B------:R-:W4:Y:S04]  /*32280*/  LDL R250, [R1+0x1b0] ;  /* 0x0001b00001fa7983 */ /* 0x000f280000100800 */
[----:B------:R-:W4:Y:S04]  /*32290*/  LDL R135, [R1+0x1b4] ;  /* 0x0001b40001877983 */ /* 0x000f280000100800 */
[----:B------:R-:W4:Y:S04]  /*322a0*/  LDL R74, [R1+0x198] ;  /* 0x00019800014a7983 */ /* 0x000f280000100800 */
[----:B------:R-:W4:Y:S01]  /*322b0*/  LDL R73, [R1+0x1a4] ;  /* 0x0001a40001497983 */ /* 0x000f220000100800 */
[----:B------:R-:W-:-:S05]  /*322c0*/  FSEL R71, R145, RZ, !P0 ;  /* 0x000000ff91477208 */ /* 0x000fca0004000000 */
[--C-:B------:R-:W-:Y:S02]  /*322d0*/  FADD.FTZ R72, R44, -R71.reuse ;  /* 0x800000472c487221 */ /* 0x100fe40000010000 */
[----:B0-----:R-:W-:Y:S02]  /*322e0*/  FADD.FTZ R69, R77, -R71 ;  /* 0x800000474d457221 */ /* 0x001fe40000010000 */
        /* <DEDUP_REMOVED lines=17> */
[----:B------:R-:W4:Y:S01]  /*32400*/  LDL R0, [R1+0x160] ;  /* 0x0001600001007983 */ /* 0x000f220000100800 */
[----:B--2---:R-:W-:-:S03]  /*32410*/  FFMA.FTZ R68, R251, R72, R252 ;  /* 0x00000048fb447223 */ /* 0x004fc600000100fc */
[----:B------:R-:W2:Y:S04]  /*32420*/  LDL R252, [R1+0x174] ;  /* 0x0001740001fc7983 */ /* 0x000ea80000100800 */
[----:B------:R-:W2:Y:S01]  /*32430*/  LDL R251, [R1+0x164] ;  /* 0x0001640001fb7983 */ /* 0x000ea20000100800 */
[----:B---3--:R-:W-:-:S03]  /*32440*/  FFMA.FTZ R70, R75, R69, R134 ;  /* 0x000000454b467223 */ /* 0x008fc60000010086 */
[----:B------:R-:W3:Y:S02]  /*32450*/  LDL R75, [R1+0x188] ;  /* 0x00018800014b7983 */ /* 0x000ee40000100800 */
[----:B------:R-:W-:Y:S02]  /*32460*/  F2FP.BF16.PACK_AB R68, R70, R68 ;  /* 0x000000444644723e */ /* 0x000fe400000010ff */
[----:B------:R-:W2:Y:S01]  /*32470*/  LDL R134, [R1+0x16c] ;  /* 0x00016c0001867983 */ /* 0x000ea20000100800 */
[----:B----4-:R-:W-:-:S03]  /*32480*/  FFMA.FTZ R72, R135, R72, R250 ;  /* 0x0000004887487223 */ /* 0x010fc600000100fa */
[----:B------:R-:W4:Y:S04]  /*32490*/  LDL R250, [R1+0x1a0] ;  /* 0x0001a00001fa7983 */ /* 0x000f280000100800 */
[----:B------:R-:W4:Y:S01]  /*324a0*/  LDL R70, [R1+0x19c] ;  /* 0x00019c0001467983 */ /* 0x000f220000100800 */
[----:B------:R-:W-:-:S03]  /*324b0*/  FFMA.FTZ R69, R73, R69, R74 ;  /* 0x0000004549457223 */ /* 0x000fc6000001004a */
[----:B------:R-:W3:Y:S01]  /*324c0*/  LDL R74, [R1+0x18c] ;  /* 0x00018c00014a7983 */ /* 0x000ee20000100800 */
[--C-:B------:R-:W-:Y:S02]  /*324d0*/  FADD.FTZ R73, R78, -R71.reuse ;  /* 0x800000474e497221 */ /* 0x100fe40000010000 */
[----:B------:R-:W-:Y:S02]  /*324e0*/  FADD.FTZ R135, R93, -R71 ;  /* 0x800000475d877221 */ /* 0x000fe40000010000 */
[C---:B------:R-:W-:Y:S02]  /*324f0*/  FMUL.FTZ R73, R144.reuse, R73 ;  /* 0x0000004990497220 */ /* 0x040fe40000410000 */
[----:B------:R-:W-:Y:S01]  /*32500*/  FMUL.FTZ R135, R144, R135 ;  /* 0x0000008790877220 */ /* 0x000fe20000410000 */
[----:B------:R-:W-:Y:S01]  /*32510*/  F2FP.BF16.PACK_AB R72, R69, R72 ;  /* 0x000000484548723e */ /* 0x000fe200000010ff */
[----:B----4-:R-:W-:Y:S02]  /*32520*/  FFMA.FTZ R69, R250, R73, R70 ;  /* 0x00000049fa457223 */ /* 0x010fe40000010046 */
[----:B------:R-:W4:Y:S01]  /*32530*/  LDL R250, [R1+0x14c] ;  /* 0x00014c0001fa7983 */ /* 0x000f220000100800 */
        /* <DEDUP_REMOVED lines=10> */
[-C--:B--2---:R-:W-:Y:S01]  /*325e0*/  FFMA.FTZ R134, R134, R75.reuse, R2 ;  /* 0x0000004b86867223 */ /* 0x084fe20000010002 */
        /* <DEDUP_REMOVED lines=12> */
[----:B------:R-:W2:Y:S01]  /*326b0*/  LDL R252, [R1+0x144] ;  /* 0x0001440001fc7983 */ /* 0x000ea20000100800 */
[----:B------:R-:W-:-:S03]  /*326c0*/  F2FP.BF16.PACK_AB R70, R134, R70 ;  /* 0x000000468646723e */ /* 0x000fc600000010ff */
[----:B------:R0:W5:Y:S04]  /*326d0*/  LDL.LU R2, [R1+0x1c4] ;  /* 0x0001c40001027983 */ /* 0x0001680000300800 */
[----:B------:R0:W5:Y:S04]  /*326e0*/  LDL.LU R0, [R1+0x1c0] ;  /* 0x0001c00001007983 */ /* 0x0001680000300800 */
[----:B------:R-:W3:Y:S04]  /*326f0*/  LDL R134, [R1+0x15c] ;  /* 0x00015c0001867983 */ /* 0x000ee80000100800 */
[----:B------:R-:W3:Y:S04]  /*32700*/  LDL R71, [R1+0x158] ;  /* 0x0001580001477983 */ /* 0x000ee80000100800 */
[----:B------:R-:W4:Y:S01]  /*32710*/  LDL R135, [R1+0x148] ;  /* 0x0001480001877983 */ /* 0x000f220000100800 */
[----:B------:R-:W-:-:S02]  /*32720*/  FMUL.FTZ R75, R144, R75 ;  /* 0x0000004b904b7220 */ /* 0x000fc40000410000 */
[----:B------:R-:W-:Y:S02]  /*32730*/  FMUL.FTZ R251, R144, R251 ;  /* 0x000000fb90fb7220 */ /* 0x000fe40000410000 */
[----:B---3--:R-:W-:Y:S02]  /*32740*/  FFMA.FTZ R71, R134, R75, R71 ;  /* 0x0000004b86477223 */ /* 0x008fe40000010047 */
[----:B----4-:R-:W-:Y:S02]  /*32750*/  FFMA.FTZ R134, R250, R251, R135 ;  /* 0x000000fbfa867223 */ /* 0x010fe40000010087 */
[----:B------:R-:W-:-:S03]  /*32760*/  IMAD.MOV.U32 R250, RZ, RZ, 0x10 ;  /* 0x00000010fffa7424 */ /* 0x000fc600078e00ff */
[----:B------:R-:W-:Y:S01]  /*32770*/  F2FP.BF16.PACK_AB R71, R134, R71 ;  /* 0x000000478647723e */ /* 0x000fe200000010ff */
[----:B------:R-:W-:-:S05]  /*32780*/  IMAD.WIDE.U32 R134, R76, R250, c[0x0][0x208] ;  /* 0x000082004c867625 */ /* 0x000fca00078e00fa */
[----:B------:R1:W-:Y:S04]  /*32790*/  STG.E.128 [R134.64], R68 ;  /* 0x0000004486007986 */ /* 0x0003e8000c101d06 */
[----:B-1----:R-:W3:Y:S04]  /*327a0*/  LDL R71, [R1+0x150] ;  /* 0x0001500001477983 */ /* 0x002ee80000100800 */
[----:B------:R-:W3:Y:S04]  /*327b0*/  LDL R134, [R1+0x154] ;  /* 0x0001540001867983 */ /* 0x000ee80000100800 */
[----:B------:R-:W2:Y:S01]  /*327c0*/  LDL R135, [R1+0x140] ;  /* 0x0001400001877983 */ /* 0x000ea20000100800 */
[C---:B------:R-:W-:Y:S01]  /*327d0*/  IMAD.WIDE.U32 R68, R76.reuse, R250, c[0x0][0x210] ;  /* 0x000084004c447625 */ /* 0x040fe200078e00fa */
[----:B------:R-:W-:-:S03]  /*327e0*/  IADD3 R76, R76, 0x20, RZ ;  /* 0x000000204c4c7810 */ /* 0x000fc60007ffe0ff */
[----:B---3--:R-:W-:Y:S02]  /*327f0*/  FFMA.FTZ R75, R134, R75, R71 ;  /* 0x0000004b864b7223 */ /* 0x008fe40000010047 */
[----:B--2---:R-:W-:-:S05]  /*32800*/  FFMA.FTZ R251, R252, R251, R135 ;  /* 0x000000fbfcfb7223 */ /* 0x004fca0000010087 */
[----:B------:R-:W-:-:S05]  /*32810*/  F2FP.BF16.PACK_AB R75, R251, R75 ;  /* 0x0000004bfb4b723e */ /* 0x000fca00000010ff */
[----:B------:R0:W-:Y:S02]  /*32820*/  STG.E.128 [R68.64], R72 ;  /* 0x0000004844007986 */ /* 0x0001e4000c101d06 */
.L_x_2215:
[----:B------:R-:W-:Y:S05]  /*32830*/  BSYNC B1 ;  /* 0x0000000000017941 */ /* 0x000fea0003800000 */
.L_x_2214:
[----:B-----5:R-:W-:Y:S01]  /*32840*/  LOP3.LUT P1, RZ, R5, 0x1000, RZ, 0xc0, !PT ;  /* 0x0000100005ff7812 */ /* 0x020fe2000782c0ff */
        /* <DEDUP_REMOVED lines=73> */
[----:B------:R-:W3:Y:S01]  /*32ce0*/  LDL R252, [R1+0xc4] ;  /* 0x0000c40001fc7983 */ /* 0x000ee20000100800 */
[----:B------:R-:W-:-:S03]  /*32cf0*/  F2FP.BF16.PACK_AB R70, R134, R70 ;  /* 0x000000468646723e */ /* 0x000fc600000010ff */
[----:B------:R0:W5:Y:S04]  /*32d00*/  LDL.LU R2, [R1+0x1c4] ;  /* 0x0001c40001027983 */ /* 0x0001680000300800 */
[----:B------:R0:W5:Y:S04]  /*32d10*/  LDL.LU R0, [R1+0x1c0] ;  /* 0x0001c00001007983 */ /* 0x0001680000300800 */
[----:B------:R-:W4:Y:S04]  /*32d20*/  LDL R134, [R1+0xdc] ;  /* 0x0000dc0001867983 */ /* 0x000f280000100800 */
[----:B------:R-:W4:Y:S04]  /*32d30*/  LDL R71, [R1+0xd8] ;  /* 0x0000d80001477983 */ /* 0x000f280000100800 */
[----:B------:R-:W2:Y:S01]  /*32d40*/  LDL R135, [R1+0xc8] ;  /* 0x0000c80001877983 */ /* 0x000ea20000100800 */
[----:B------:R-:W-:-:S02]  /*32d50*/  FMUL.FTZ R75, R144, R75 ;  /* 0x0000004b904b7220 */ /* 0x000fc40000410000 */
[----:B------:R-:W-:Y:S02]  /*32d60*/  FMUL.FTZ R251, R144, R251 ;  /* 0x000000fb90fb7220 */ /* 0x000fe40000410000 */
[----:B----4-:R-:W-:Y:S02]  /*32d70*/  FFMA.FTZ R71, R134, R75, R71 ;  /* 0x0000004b86477223 */ /* 0x010fe40000010047 */
[----:B--2---:R-:W-:Y:S02]  /*32d80*/  FFMA.FTZ R134, R250, R251, R135 ;  /* 0x000000fbfa867223 */ /* 0x004fe40000010087 */
[----:B------:R-:W-:-:S03]  /*32d90*/  IMAD.MOV.U32 R250, RZ, RZ, 0x10 ;  /* 0x00000010fffa7424 */ /* 0x000fc600078e00ff */
[----:B------:R-:W-:Y:S01]  /*32da0*/  F2FP.BF16.PACK_AB R71, R134, R71 ;  /* 0x000000478647723e */ /* 0x000fe200000010ff */
[----:B------:R-:W-:-:S05]  /*32db0*/  IMAD.WIDE.U32 R134, R76, R250, c[0x0][0x208] ;  /* 0x000082004c867625 */ /* 0x000fca00078e00fa */
[----:B------:R1:W-:Y:S04]  /*32dc0*/  STG.E.128 [R134.64], R68 ;  /* 0x0000004486007986 */ /* 0x0003e8000c101d06 */
[----:B-1----:R-:W2:Y:S04]  /*32dd0*/  LDL R71, [R1+0xd0] ;  /* 0x0000d00001477983 */ /* 0x002ea80000100800 */
[----:B------:R-:W2:Y:S04]  /*32de0*/  LDL R134, [R1+0xd4] ;  /* 0x0000d40001867983 */ /* 0x000ea80000100800 */
[----:B------:R-:W3:Y:S01]  /*32df0*/  LDL R135, [R1+0xc0] ;  /* 0x0000c00001877983 */ /* 0x000ee20000100800 */
[C---:B------:R-:W-:Y:S01]  /*32e00*/  IMAD.WIDE.U32 R68, R76.reuse, R250, c[0x0][0x210] ;  /* 0x000084004c447625 */ /* 0x040fe200078e00fa */
[----:B------:R-:W-:-:S03]  /*32e10*/  IADD3 R76, R76, 0x20, RZ ;  /* 0x000000204c4c7810 */ /* 0x000fc60007ffe0ff */
[----:B--2---:R-:W-:Y:S02]  /*32e20*/  FFMA.FTZ R75, R134, R75, R71 ;  /* 0x0000004b864b7223 */ /* 0x004fe40000010047 */
[----:B---3--:R-:W-:-:S05]  /*32e30*/  FFMA.FTZ R251, R252, R251, R135 ;  /* 0x000000fbfcfb7223 */ /* 0x008fca0000010087 */
[----:B------:R-:W-:-:S05]  /*32e40*/  F2FP.BF16.PACK_AB R75, R251, R75 ;  /* 0x0000004bfb4b723e */ /* 0x000fca00000010ff */
[----:B------:R0:W-:Y:S02]  /*32e50*/  STG.E.128 [R68.64], R72 ;  /* 0x0000004844007986 */ /* 0x0001e4000c101d06 */
.L_x_2217:
[----:B------:R-:W-:Y:S05]  /*32e60*/  BSYNC B1 ;  /* 0x0000000000017941 */ /* 0x000fea0003800000 */
.L_x_2216:
        /* <DEDUP_REMOVED lines=98> */
.L_x_2219:
[----:B------:R-:W-:Y:S05]  /*33490*/  BSYNC B1 ;  /* 0x0000000000017941 */ /* 0x000fea0003800000 */
.L_x_2218:
[----:B-----5:R-:W-:Y:S01]  /*334a0*/  LOP3.LUT P1, RZ, R5, 0x400, RZ, 0xc0, !PT ;  /* 0x0000040005ff7812 */ /* 0x020fe2000782c0ff */
[----:B------:R-:W-:-:S12]  /*334b0*/  BSSY B1, `(.L_x_2220) ;  /* 0x0000043000017945 */ /* 0x000fd80003800000 */
[----:B------:R-:W-:Y:S05]  /*334c0*/  @!P1 BRA `(.L_x_2221) ;  /* 0x0000041000009947 */ /* 0x000fea0003800000 */
[----:B------:R-:W2:Y:S04]  /*334d0*/  LDL R251, [R1+0x38] ;  /* 0x0000380001fb7983 */ /* 0x000ea80000100800 */
[----:B0-----:R-:W2:Y:S04]  /*334e0*/  LDL R68, [R1+0x3c] ;  /* 0x00003c0001447983 */ /* 0x001ea80000100800 */
[----:B------:R-:W3:Y:S04]  /*334f0*/  LDL R250, [R1+0x30] ;  /* 0x0000300001fa7983 */ /* 0x000ee80000100800 */
[----:B------:R-:W3:Y:S04]  /*33500*/  LDL R134, [R1+0x34] ;  /* 0x0000340001867983 */ /* 0x000ee80000100800 */
[----:B------:R0:W-:Y:S04]  /*33510*/  STL [R1+0x1c0], R0 ;  /* 0x0001c00001007387 */ /* 0x0001e80000100800 */
[----:B------:R-:W4:Y:S04]  /*33520*/  LDL R70, [R1+0x2c] ;  /* 0x00002c0001467983 */ /* 0x000f280000100800 */
[----:B------:R-:W4:Y:S04]  /*33530*/  LDL R135, [R1+0x20] ;  /* 0x0000200001877983 */ /* 0x000f280000100800 */
[----:B0-----:R-:W4:Y:S04]  /*33540*/  LDL R0, [R1+0x28] ;  /* 0x0000280001007983 */ /* 0x001f280000100800 */
        /* <DEDUP_REMOVED lines=8> */
[----:B------:R-:W4:Y:S01]  /*335d0*/  LDL R252, [R1+0x10] ;  /* 0x0000100001fc7983 */ /* 0x000f220000100800 */
[----:B--2---:R-:W-:-:S03]  /*335e0*/  FFMA.FTZ R68, R68, R72, R251 ;  /* 0x0000004844447223 */ /* 0x004fc600000100fb */
[----:B------:R-:W2:Y:S01]  /*335f0*/  LDL R251, [R1+0x14] ;  /* 0x0000140001fb7983 */ /* 0x000ea20000100800 */
[----:B---3--:R-:W-:-:S03]  /*33600*/  FFMA.FTZ R72, R134, R72, R250 ;  /* 0x0000004886487223 */ /* 0x008fc600000100fa */
[----:B------:R-:W3:Y:S04]  /*33610*/  LDL R250, [R1] ;  /* 0x0000000001fa7983 */ /* 0x000ee80000100800 */
[----:B------:R-:W3:Y:S01]  /*33620*/  LDL R134, [R1+0x4] ;  /* 0x0000040001867983 */ /* 0x000ee20000100800 */
[----:B----4-:R-:W-:-:S03]  /*33630*/  FFMA.FTZ R70, R70, R69, R0 ;  /* 0x0000004546467223 */ /* 0x010fc60000010000 */
[----:B------:R0:W5:Y:S01]  /*33640*/  LDL.LU R0, [R1+0x1c0] ;  /* 0x0001c00001007983 */ /* 0x0001620000300800 */
[----:B------:R-:W-:Y:S01]  /*33650*/  FFMA.FTZ R69, R73, R69, R135 ;  /* 0x0000004549457223 */ /* 0x000fe20000010087 */
[----:B------:R-:W-:Y:S02]  /*33660*/  F2FP.BF16.PACK_AB R68, R70, R68 ;  /* 0x000000444644723e */ /* 0x000fe400000010ff */
[----:B------:R-:W4:Y:S02]  /*33670*/  LDL R70, [R1+0x1c] ;  /* 0x00001c0001467983 */ /* 0x000f240000100800 */
[----:B------:R-:W-:Y:S02]  /*33680*/  F2FP.BF16.PACK_AB R72, R69, R72 ;  /* 0x000000484548723e */ /* 0x000fe400000010ff */
[----:B------:R-:W4:Y:S01]  /*33690*/  LDL R69, [R1+0x18] ;  /* 0x0000180001457983 */ /* 0x000f220000100800 */
[--C-:B------:R-:W-:Y:S02]  /*336a0*/  FADD.FTZ R73, R84, -R71.reuse ;  /* 0x8000004754497221 */ /* 0x100fe40000010000 */
[----:B------:R-:W-:-:S02]  /*336b0*/  FADD.FTZ R135, R99, -R71 ;  /* 0x8000004763877221 */ /* 0x000fc40000010000 */
[C---:B------:R-:W-:Y:S02]  /*336c0*/  FMUL.FTZ R73, R144.reuse, R73 ;  /* 0x0000004990497220 */ /* 0x040fe40000410000 */
[----:B------:R-:W-:Y:S02]  /*336d0*/  FMUL.FTZ R135, R144, R135 ;  /* 0x0000008790877220 */ /* 0x000fe40000410000 */
[----:B----4-:R-:W-:Y:S02]  /*336e0*/  FFMA.FTZ R69, R70, R73, R69 ;  /* 0x0000004946457223 */ /* 0x010fe40000010045 */
[----:B------:R-:W-:Y:S02]  /*336f0*/  FFMA.FTZ R70, R74, R135, R75 ;  /* 0x000000874a467223 */ /* 0x000fe4000001004b */
[--C-:B------:R-:W-:Y:S02]  /*33700*/  FADD.FTZ R74, R100, -R71.reuse ;  /* 0x80000047644a7221 */ /* 0x100fe40000010000 */
[----:B------:R-:W-:-:S02]  /*33710*/  FADD.FTZ R75, R115, -R71 ;  /* 0x80000047734b7221 */ /* 0x000fc40000010000 */
[C---:B------:R-:W-:Y:S02]  /*33720*/  FMUL.FTZ R74, R144.reuse, R74 ;  /* 0x0000004a904a7220 */ /* 0x040fe40000410000 */
[----:B------:R-:W-:Y:S01]  /*33730*/  FMUL.FTZ R75, R144, R75 ;  /* 0x0000004b904b7220 */ /* 0x000fe20000410000 */
[----:B------:R-:W-:Y:S01]  /*33740*/  F2FP.BF16.PACK_AB R69, R70, R69 ;  /* 0x000000454645723e */ /* 0x000fe200000010ff */
[----:B---3--:R-:W-:Y:S02]  /*33750*/  FFMA.FTZ R135, R134, R135, R250 ;  /* 0x0000008786877223 */ /* 0x008fe400000100fa */
[-C--:B------:R-:W-:Y:S02]  /*33760*/  FFMA.FTZ R70, R249, R74.reuse, R248 ;  /* 0x0000004af9467223 */ /* 0x080fe400000100f8 */
[----:B------:R-:W-:Y:S02]  /*33770*/  FFMA.FTZ R134, R245, R75, R244 ;  /* 0x0000004bf5867223 */ /* 0x000fe400000100f4 */
[----:B------:R-:W-:-:S02]  /*33780*/  FFMA.FTZ R74, R247, R74, R246 ;  /* 0x0000004af74a7223 */ /* 0x000fc400000100f6 */
[----:B------:R-:W-:Y:S02]  /*33790*/  FFMA.FTZ R75, R243, R75, R242 ;  /* 0x0000004bf34b7223 */ /* 0x000fe400000100f2 */
[----:B--2---:R-:W-:Y:S02]  /*337a0*/  FFMA.FTZ R73, R251, R73, R252 ;  /* 0x00000049fb497223 */ /* 0x004fe400000100fc */
[--C-:B------:R-:W-:Y:S01]  /*337b0*/  FADD.FTZ R251, R128, -R71.reuse ;  /* 0x8000004780fb7221 */ /* 0x100fe20000010000 */
[----:B------:R-:W-:Y:S01]  /*337c0*/  F2FP.BF16.PACK_AB R74, R75, R74 ;  /* 0x0000004a4b4a723e */ /* 0x000fe200000010ff */
[----:B------:R-:W-:Y:S02]  /*337d0*/  FADD.FTZ R75, R116, -R71 ;  /* 0x80000047744b7221 */ /* 0x000fe40000010000 */
[C---:B------:R-:W-:Y:S02]  /*337e0*/  FMUL.FTZ R251, R144.reuse, R251 ;  /* 0x000000fb90fb7220 */ /* 0x040fe40000410000 */
[----:B------:R-:W-:Y:S01]  /*337f0*/  FMUL.FTZ R75, R144, R75 ;  /* 0x0000004b904b7220 */ /* 0x000fe20000410000 */
[----:B------:R-:W-:Y:S01]  /*33800*/  F2FP.BF16.PACK_AB R70, R134, R70 ;  /* 0x000000468646723e */ /* 0x000fe200000010ff */
[----:B------:R-:W-:-:S02]  /*33810*/  FFMA.FTZ R134, R237, R251, R236 ;  /* 0x000000fbed867223 */ /* 0x000fc400000100ec */
[----:B------:R-:W-:Y:S02]  /*33820*/  FFMA.FTZ R71, R241, R75, R240 ;  /* 0x0000004bf1477223 */ /* 0x000fe400000100f0 */
[----:B------:R-:W-:Y:S01]  /*33830*/  IMAD.MOV.U32 R250, RZ, RZ, 0x10 ;  /* 0x00000010fffa7424 */ /* 0x000fe200078e00ff */
[----:B------:R-:W-:Y:S02]  /*33840*/  F2FP.BF16.PACK_AB R73, R135, R73 ;  /* 0x000000498749723e */ /* 0x000fe400000010ff */
[----:B------:R-:W-:Y:S01]  /*33850*/  F2FP.BF16.PACK_AB R71, R134, R71 ;  /* 0x000000478647723e */ /* 0x000fe200000010ff */
[----:B------:R-:W-:-:S04]  /*33860*/  IMAD.WIDE.U32 R134, R76, R250, c[0x0][0x208] ;  /* 0x000082004c867625 */ /* 0x000fc800078e00fa */
[----:B------:R-:W-:Y:S02]  /*33870*/  FFMA.FTZ R75, R239, R75, R238 ;  /* 0x0000004bef4b7223 */ /* 0x000fe400000100ee */
[----:B------:R-:W-:Y:S01]  /*33880*/  FFMA.FTZ R251, R235, R251, R234 ;  /* 0x000000fbebfb7223 */ /* 0x000fe200000100ea */
[----:B------:R2:W-:Y:S04]  /*33890*/  STG.E.128 [R134.64], R68 ;  /* 0x0000004486007986 */ /* 0x0005e8000c101d06 */
[----:B------:R-:W-:Y:S01]  /*338a0*/  F2FP.BF16.PACK_AB R75, R251, R75 ;  /* 0x0000004bfb4b723e */ /* 0x000fe200000010ff */
[----:B--2---:R-:W-:-:S05]  /*338b0*/  IMAD.WIDE.U32 R68, R76, R250, c[0x0][0x210] ;  /* 0x000084004c447625 */ /* 0x004fca00078e00fa */
[----:B------:R0:W-:Y:S01]  /*338c0*/  STG.E.128 [R68.64], R72 ;  /* 0x0000004844007986 */ /* 0x0001e2000c101d06 */
[----:B------:R-:W-:-:S03]  /*338d0*/  IADD3 R76, R76, 0x20, RZ ;  /* 0x000000204c4c7810 */ /* 0x000fc60007ffe0ff */
.L_x_2221:
[----:B------:R-:W-:Y:S05]  /*338e0*/  BSYNC B1 ;  /* 0x0000000000017941 */ /* 0x000fea0003800000 */
.L_x_2220:
[----:B------:R-:W-:Y:S01]  /*338f0*/  LOP3.LUT P1, RZ, R5, 0x200, RZ, 0xc0, !PT ;  /* 0x0000020005ff7812 */ /* 0x000fe2000782c0ff */
        /* <DEDUP_REMOVED lines=30> */
[--C-:B------:R-:W-:Y:S02]  /*33ae0*/  FADD.FTZ R251, R129, -R71.reuse ;  /* 0x8000004781fb7221 */ /* 0x100fe40000010000 */
        /* <DEDUP_REMOVED lines=18> */
.L_x_2223:
[----:B------:R-:W-:Y:S05]  /*33c10*/  BSYNC B1 ;  /* 0x0000000000017941 */ /* 0x000fea0003800000 */
.L_x_2222:
        /* <DEDUP_REMOVED lines=50> */
.L_x_2225:
[----:B------:R-:W-:Y:S05]  /*33f40*/  BSYNC B1 ;  /* 0x0000000000017941 */ /* 0x000fea0003800000 */
.L_x_2224:
        /* <DEDUP_REMOVED lines=50> */
.L_x_2227:
[----:B------:R-:W-:Y:S05]  /*34270*/  BSYNC B1 ;  /* 0x0000000000017941 */ /* 0x000fea0003800000 */
.L_x_2226:
[----:B------:R-:W-:Y:S01]  /*34280*/  LOP3.LUT P1, RZ, R5, 0x40, RZ, 0xc0, !PT ;  /* 0x0000004005ff7812 */ /* 0x000fe2000782c0ff */
        /* <DEDUP_REMOVED lines=44> */
[----:B------:R-:W-:Y:S01]  /*34550*/  IMAD.WIDE.U32 R72, R76, R74, c[0x0][0x210] ;  /* 0x000084004c487625 */ /* 0x000fe200078e004a */
[----:B------:R-:W-:-:S02]  /*34560*/  F2FP.BF16.PACK_AB R69, R75, R69 ;  /* 0x000000454b45723e */ /* 0x000fc400000010ff */
[----:B------:R-:W-:-:S05]  /*34570*/  F2FP.BF16.PACK_AB R70, R251, R70 ;  /* 0x00000046fb46723e */ /* 0x000fca00000010ff */
[----:B------:R0:W-:Y:S02]  /*34580*/  STG.E.128 [R72.64], R68 ;  /* 0x0000004448007986 */ /* 0x0001e4000c101d06 */
.L_x_2229:
[----:B------:R-:W-:Y:S05]  /*34590*/  BSYNC B1 ;  /* 0x0000000000017941 */ /* 0x000fea0003800000 */
.L_x_2228:
[----:B0-----:R-:W-:-:S04]  /*345a0*/  IMAD.MOV.U32 R68, RZ, RZ, 0x4 ;  /* 0x00000004ff447424 */ /* 0x001fc800078e00ff */
[----:B------:R-:W-:-:S05]  /*345b0*/  IMAD R6, R68, c[0x0][0x160], R6 ;  /* 0x0000580044067a24 */ /* 0x000fca00078e0206 */
[----:B------:R-:W-:-:S13]  /*345c0*/  ISETP.GE.AND P0, PT, R6, c[0x0][0x164], PT ;  /* 0x0000590006007a0c */ /* 0x000fda0003f06270 */
[----:B-1---5:R-:W-:Y:S01]  /*345d0*/  @P0 CALL.REL.NOINC `(.L_x_2230) ;  /* 0x0000001000000944 */ /* 0x022fe20003c00000 */
[----:B------:R-:W-:Y:S05]  /*345e0*/  BRA `(.L_x_2231) ;  /* 0xfffce5b000007947 */ /* 0x000fea000383ffff */
.L_x_2230:
[----:B------:R-:W-:Y:S05]  /*345f0*/  BSYNC B0 ;  /* 0x0000000000007941 */ /* 0x000fea0003800000 */
.L_x_1164:
[----:B------:R-:W-:Y:S05]  /*34600*/  EXIT ;  /* 0x000000000000794d */ /* 0x000fea0003800000 */
.L_x_2212:
[----:B------:R-:W-:Y:S01]  /*34610*/  IMAD.MOV.U32 R70, RZ, RZ, 0x1 ;  /* 0x00000001ff467424 */ /* 0x000fe200078e00ff */
[----:B------:R-:W-:Y:S01]  /*34620*/  MOV R68, 0x34660 ;  /* 0x0003466000447802 */ /* 0x000fe20000000f00 */
[----:B------:R-:W-:Y:S02]  /*34630*/  IMAD.MOV.U32 R72, RZ, RZ, 0x1f ;  /* 0x0000001fff487424 */ /* 0x000fe400078e00ff */
[----:B------:R-:W-:Y:S02]  /*34640*/  IMAD.MOV.U32 R69, RZ, RZ, -0x1 ;  /* 0xffffffffff457424 */ /* 0x000fe400078e00ff */
[----:B-1----:R-:W-:Y:S05]  /*34650*/  CALL.REL.NOINC `($__internal_4_$__cuda_sm70_shflsync_bfly_p) ;  /* 0x00000c1000007944 */ /* 0x002fea0003c00000 */
[----:B-1----:R-:W-:Y:S05]  /*34660*/  BRA `(.L_x_2232) ;  /* 0xffffd0f000007947 */ /* 0x002fea000383ffff */
.L_x_2213:
[----:B------:R-:W-:Y:S01]  /*34670*/  IMAD.MOV.U32 R70, RZ, RZ, 0x2 ;  /* 0x00000002ff467424 */ /* 0x000fe200078e00ff */
[----:B------:R-:W-:Y:S01]  /*34680*/  MOV R68, 0x346c0 ;  /* 0x000346c000447802 */ /* 0x000fe20000000f00 */
[----:B------:R-:W-:Y:S02]  /*34690*/  IMAD.MOV.U32 R72, RZ, RZ, 0x1f ;  /* 0x0000001fff487424 */ /* 0x000fe400078e00ff */
[----:B------:R-:W-:Y:S02]  /*346a0*/  IMAD.MOV.U32 R69, RZ, RZ, -0x1 ;  /* 0xffffffffff457424 */ /* 0x000fe400078e00ff */
[----:B-1----:R-:W-:Y:S05]  /*346b0*/  CALL.REL.NOINC `($__internal_4_$__cuda_sm70_shflsync_bfly_p) ;  /* 0x00000bb000007944 */ /* 0x002fea0003c00000 */
[----:B-1----:R-:W-:Y:S01]  /*346c0*/  FADD.FTZ R71, R71, R70 ;  /* 0x0000004647477221 */ /* 0x002fe20000010000 */
[----:B------:R-:W-:Y:S01]  /*346d0*/  MOV R68, 0x34720 ;  /* 0x0003472000447802 */ /* 0x000fe20000000f00 */
[----:B------:R-:W-:-:S02]  /*346e0*/  IMAD.MOV.U32 R70, RZ, RZ, 0x4 ;  /* 0x00000004ff467424 */ /* 0x000fc400078e00ff */
[----:B------:R-:W-:Y:S02]  /*346f0*/  IMAD.MOV.U32 R72, RZ, RZ, 0x1f ;  /* 0x0000001fff487424 */ /* 0x000fe400078e00ff */
[----:B------:R-:W-:Y:S02]  /*34700*/  IMAD.MOV.U32 R69, RZ, RZ, -0x1 ;  /* 0xffffffffff457424 */ /* 0x000fe400078e00ff */
[----:B------:R-:W-:Y:S05]  /*34710*/  CALL.REL.NOINC `($__internal_4_$__cuda_sm70_shflsync_bfly_p) ;  /* 0x00000b5000007944 */ /* 0x000fea0003c00000 */
[----:B-1----:R-:W-:Y:S01]  /*34720*/  FADD.FTZ R71, R71, R70 ;  /* 0x0000004647477221 */ /* 0x002fe20000010000 */
[----:B------:R-:W-:Y:S01]  /*34730*/  MOV R68, 0x34780 ;  /* 0x0003478000447802 */ /* 0x000fe20000000f00 */
[----:B------:R-:W-:Y:S02]  /*34740*/  IMAD.MOV.U32 R70, RZ, RZ, 0x8 ;  /* 0x00000008ff467424 */ /* 0x000fe400078e00ff */
[----:B------:R-:W-:Y:S02]  /*34750*/  IMAD.MOV.U32 R72, RZ, RZ, 0x1f ;  /* 0x0000001fff487424 */ /* 0x000fe400078e00ff */
[----:B------:R-:W-:Y:S02]  /*34760*/  IMAD.MOV.U32 R69, RZ, RZ, -0x1 ;  /* 0xffffffffff457424 */ /* 0x000fe400078e00ff */
[----:B------:R-:W-:Y:S05]  /*34770*/  CALL.REL.NOINC `($__internal_4_$__cuda_sm70_shflsync_bfly_p) ;  /* 0x00000af000007944 */ /* 0x000fea0003c00000 */
[----:B-1----:R-:W-:Y:S01]  /*34780*/  FADD.FTZ R71, R71, R70 ;  /* 0x0000004647477221 */ /* 0x002fe20000010000 */
[----:B------:R-:W-:Y:S01]  /*34790*/  MOV R68, 0x347e0 ;  /* 0x000347e000447802 */ /* 0x000fe20000000f00 */
[----:B------:R-:W-:-:S02]  /*347a0*/  IMAD.MOV.U32 R70, RZ, RZ, 0x10 ;  /* 0x00000010ff467424 */ /* 0x000fc400078e00ff */
[----:B------:R-:W-:Y:S02]  /*347b0*/  IMAD.MOV.U32 R72, RZ, RZ, 0x1f ;  /* 0x0000001fff487424 */ /* 0x000fe400078e00ff */
[----:B------:R-:W-:Y:S02]  /*347c0*/  IMAD.MOV.U32 R69, RZ, RZ, -0x1 ;  /* 0xffffffffff457424 */ /* 0x000fe400078e00ff */
[----:B------:R-:W-:Y:S05]  /*347d0*/  CALL.REL.NOINC `($__internal_4_$__cuda_sm70_shflsync_bfly_p) ;  /* 0x00000a9000007944 */ /* 0x000fea0003c00000 */
[----:B-1----:R-:W-:Y:S01]  /*347e0*/  FADD.FTZ R70, R71, R70 ;  /* 0x0000004647467221 */ /* 0x002fe20000010000 */
[----:B------:R-:W-:Y:S01]  /*347f0*/  LOP3.LUT R5, R5, 0xffffbfff, RZ, 0xc0, !PT ;  /* 0xffffbfff05057812 */ /* 0x000fe200078ec0ff */
[----:B------:R-:W-:Y:S02]  /*34800*/  IMAD.MOV.U32 R72, RZ, RZ, 0x1f ;  /* 0x0000001fff487424 */ /* 0x000fe400078e00ff */
[----:B------:R-:W-:Y:S01]  /*34810*/  FMUL.FTZ R145, R70, c[0x0][0x1e0] ;  /* 0x0000780046917a20 */ /* 0x000fe20000410000 */
[----:B------:R-:W-:Y:S01]  /*34820*/  @P5 LOP3.LUT R5, R5, 0x4000, RZ, 0xfc, !PT ;  /* 0x0000400005055812 */ /* 0x000fe200078efcff */
[----:B------:R-:W-:Y:S02]  /*34830*/  IMAD.MOV.U32 R70, RZ, RZ, 0x1 ;  /* 0x00000001ff467424 */ /* 0x000fe400078e00ff */
[--C-:B------:R-:W-:Y:S01]  /*34840*/  FADD.FTZ R68, R44, -R145.reuse ;  /* 0x800000912c447221 */ /* 0x100fe20000010000 */
[----:B------:R-:W-:Y:S01]  /*34850*/  LOP3.LUT P5, RZ, R5, 0x20, RZ, 0xc0, !PT ;  /* 0x0000002005ff7812 */ /* 0x000fe200078ac0ff */
[----:B------:R-:W-:Y:S01]  /*34860*/  FADD.FTZ R69, R77, -R145 ;  /* 0x800000914d457221 */ /* 0x000fe20000010000 */
[----:B------:R-:W-:Y:S01]  /*34870*/  LOP3.LUT R5, R5, 0xffffdfff, RZ, 0xc0, !PT ;  /* 0xffffdfff05057812 */ /* 0x000fe200078ec0ff */
[----:B------:R-:W-:-:S03]  /*34880*/  FFMA.FTZ R68, R68, R68, RZ ;  /* 0x0000004444447223 */ /* 0x000fc600000100ff */
[----:B------:R-:W-:Y:S01]  /*34890*/  @P6 LOP3.LUT R5, R5, 0x2000, RZ, 0xfc, !PT ;  /* 0x0000200005056812 */ /* 0x000fe200078efcff */
[----:B------:R-:W-:Y:S02]  /*348a0*/  FFMA.FTZ R68, R69, R69, R68 ;  /* 0x0000004545447223 */ /* 0x000fe40000010044 */
[----:B------:R-:W-:Y:S01]  /*348b0*/  FADD.FTZ R69, R78, -R145 ;  /* 0x800000914e457221 */ /* 0x000fe20000010000 */
[----:B------:R-:W-:-:S03]  /*348c0*/  LOP3.LUT P6, RZ, R5, 0x1, RZ, 0xc0, !PT ;  /* 0x0000000105ff7812 */ /* 0x000fc600078cc0ff */
        /* <DEDUP_REMOVED lines=13> */
[----:B------:R-:W-:Y:S01]  /*349a0*/  FADD.FTZ R68, R53, -R145 ;  /* 0x8000009135447221 */ /* 0x000fe20000010000 */
        /* <DEDUP_REMOVED lines=139> */
[----:B-1----:R-:W-:Y:S05]  /*35260*/  BRA `(.L_x_2233) ;  /* 0xffffcec000007947 */ /* 0x002fea000383ffff */
        .weak           $__internal_4_$__cuda_sm70_shflsync_bfly_p
        .type           $__internal_4_$__cuda_sm70_shflsync_bfly_p,@function
        .size           $__internal_4_$__cuda_sm70_shflsync_bfly_p,(.L_x_52422 - $__internal_4_$__cuda_sm70_shflsync_bfly_p)
$__internal_4_$__cuda_sm70_shflsync_bfly_p:
[----:B------:R-:W-:Y:S04]  /*35270*/  WARPSYNC R69 ;  /* 0x0000004500007348 */ /* 0x000fe80003800000 */
[----:B------:R0:W1:Y:S02]  /*35280*/  SHFL.BFLY PT, R70, R71, R70, R72 ;  /* 0x0c00004647467389 */ /* 0x00006400000e0048 */
[----:B0-----:R-:W-:-:S04]  /*35290*/  IMAD.MOV.U32 R69, RZ, RZ, 0x0 ;  /* 0x00000000ff457424 */ /* 0x001fc800078e00ff */
[----:B------:R-:W-:Y:S05]  /*352a0*/  RET.REL.NODEC R68 `(_ZN10layer_norm31ln_parallel_residual_fwd_kernelINS_13Kernel_traitsI13__nv_bfloat16S2_S2_S2_fjLj2048ELj1ELj4ELj1ELj16ENS_18Kernel_traits_baseILj2048ES2_S2_S2_S2_fjLj128EEEEELb1ELb0ELb0EEEvNS_9FwdParamsE) ;  /* 0xfffcad5044007950 */ /* 0x000fea0003c3ffff */
.L_x_2234:
        /* <DEDUP_REMOVED lines=13> */
.L_x_52422:


//--------------------- .text._ZN10layer_norm31ln_parallel_residual_fwd_kernelINS_13Kernel_traitsI13__nv_bfloat16S2_S2_S2_fjLj2048ELj1ELj4ELj1ELj16ENS_18Kernel_traits_baseILj2048ES2_S2_S2_S2_fjLj128EEEEELb1ELb0ELb1EEEvNS_9FwdParamsE --------------------------
	.section	.text._ZN10layer_norm31ln_parallel_residual_fwd_kernelINS_13Kernel_traitsI13__nv_bfloat16S2_S2_S2_fjLj2048ELj1ELj4ELj1ELj16ENS_18Kernel_traits_baseILj2048ES2_S2_S2_S2_fjLj128EEEEELb1ELb0ELb1EEEvNS_9FwdParamsE,"ax",@progbits
	.sectioninfo	@"SHI_REGISTERS=255"
	.align	128
        .global         _ZN10layer_norm31ln_parallel_residual_fwd_kernelINS_13Kernel_traitsI13__nv_bfloat16S2_S2_S2_fjLj2048ELj1ELj4ELj1ELj16ENS_18Kernel_traits_baseILj2048ES2_S2_S2_S2_fjLj128EEEEELb1ELb0ELb1EEEvNS_9FwdParamsE
        .type           _ZN10layer_norm31ln_parallel_residual_fwd_kernelINS_13Kernel_traitsI13__nv_bfloat16S2_S2_S2_fjLj2048ELj1ELj4ELj1ELj16ENS_18Kernel_traits_baseILj2048ES2_S2_S2_S2_fjLj128EEEEELb1ELb0ELb1EEEvNS_9FwdParamsE,@function
        .size           _ZN10layer_norm31ln_parallel_residual_fwd_kernelINS_13Kernel_traitsI13__nv_bfloat16S2_S2_S2_fjLj2048ELj1ELj4ELj1ELj16ENS_18Kernel_traits_baseILj2048ES2_S2_S2_S2_fjLj128EEEEELb1ELb0ELb1EEEvNS_9FwdParamsE,(.L_x_52423 - _ZN10layer_norm31ln_parallel_residual_fwd_kernelINS_13Kernel_traitsI13__nv_bfloat16S2_S2_S2_fjLj2048ELj1ELj4ELj1ELj16ENS_18Kernel_traits_baseILj2048ES2_S2_S2_S2_fjLj128EEEEELb1ELb0ELb1EEEvNS_9FwdParamsE)
        .other          _ZN10layer_norm31ln_parallel_residual_fwd_kernelINS_13Kernel_traitsI13__nv_bfloat16S2_S2_S2_fjLj2048ELj1ELj4ELj1ELj16ENS_18Kernel_traits_baseILj2048ES2_S2_S2_S2_fjLj128EEEEELb1ELb0ELb1EEEvNS_9FwdParamsE,@"STO_CUDA_ENTRY STV_DEFAULT"
_ZN10layer_norm31ln_parallel_residual_fwd_kernelINS_13Kernel_traitsI13__nv_bfloat16S2_S2_S2_fjLj2048ELj1ELj4ELj1ELj16ENS_18Kernel_traits_baseILj2048ES2_S2_S2_S2_fjLj128EEEEELb1ELb0ELb1EEEvNS_9FwdParamsE:
.text._ZN10layer_norm31ln_parallel_residual_fwd_kernelINS_13Kernel_traitsI13__nv_bfloat16S2_S2_S2_fjLj2048ELj1ELj4ELj1ELj16ENS_18Kernel_traits_baseILj2048ES2_S2_S2_S2_fjLj128EEEEELb1ELb0ELb1EEEvNS_9FwdParamsE:
        /* <DEDUP_REMOVED lines=10> */
[----:B------:R-:W2:Y:S04]  /*00a0*/  @P1 LDG.E.64 R4, [R4.64] ;  /* 0x0000000604041981 */ /* 0x000ea8000c1e1b00 */
[----:B------:R-:W3:Y:S01]  /*00b0*/  @P1 LDG.E.64 R6, [R42.64] ;  /* 0x000000062a061981 */ /* 0x000ee2000c1e1b00 */
[----:B------:R-:W-:-:S03]  /*00c0*/  ISETP.NE.U32.AND P0, PT, RZ, c[0x0][0x218], PT ;  /* 0x00008600ff007a0c */ /* 0x000fc60003f05070 */
[----:B------:R-:W0:Y:S01]  /*00d0*/  S2R R0, SR_TID.X ;  /* 0x0000000000007919 */ /* 0x000e220000002100 */
[----:B------:R-:W-:-:S03]  /*00e0*/  ISETP.NE.AND.EX P0, PT, RZ, c[0x0][0x21c], PT, P0 ;  /* 0x00008700ff007a0c */ /* 0x000fc60003f05300 */
[----:B------:R-:W1:Y:S01]  /*00f0*/  S2R R12, SR_CTAID.X ;  /* 0x00000000000c7919 */ /* 0x000e620000002500 */
[----:B0-----:R-:W-:-:S09]  /*0100*/  LOP3.LUT R46, R0, 0x1f, RZ, 0xc0, !PT ;  /* 0x0000001f002e7812 */ /* 0x001fd200078ec0ff */
[C---:B------:R-:W-:Y:S02]  /*0110*/  @P0 LEA R120, P2, R46.reuse, c[0x0][0x218], 0x4 ;  /* 0x000086002e780a11 */ /* 0x040fe400078420ff */
[----:B------:R-:W-:-:S03]  /*0120*/  LOP3.LUT R108, R46, 0x20, RZ, 0xfc, !PT ;  /* 0x000000202e6c7812 */ /* 0x000fc600078efcff */
[----:B------:R-:W-:Y:S01]  /*0130*/  @P0 IMAD.X R121, RZ, RZ, c[0x0][0x21c], P2 ;  /* 0x00008700ff790624 */ /* 0x000fe200010e06ff */
[----:B------:R-:W-:-:S05]  /*0140*/  @P0 LEA R116, P2, R108, c[0x0][0x218], 0x4 ;  /* 0x000086006c740a11 */ /* 0x000fca00078420ff */
[----:B------:R-:W-:Y:S02]  /*0150*/  @P0 IMAD.X R117, RZ, RZ, c[0x0][0x21c], P2 ;  /* 0x00008700ff750624 */ /* 0x000fe400010e06ff */
[----:B-1----:R-:W-:Y:S01]  /*0160*/  IMAD R3, R12, c[0x0][0x0], R0 ;  /* 0x000000000c037a24 */ /* 0x002fe200078e0200 */
[C---:B------:R-:W-:Y:S02]  /*0170*/  LOP3.LUT R84, R46.reuse, 0x80, RZ, 0xfc, !PT ;  /* 0x000000802e547812 */ /* 0x040fe400078efcff */
[C---:B------:R-:W-:Y:S02]  /*0180*/  LOP3.LUT R100, R46.reuse, 0x40, RZ, 0xfc, !PT ;  /* 0x000000402e647812 */ /* 0x040fe400078efcff */
[C---:B------:R-:W-:Y:S02]  /*0190*/  LOP3.LUT R92, R46.reuse, 0x60, RZ, 0xfc, !PT ;  /* 0x000000602e5c7812 */ /* 0x040fe400078efcff */
[C---:B------:R-:W-:Y:S02]  /*01a0*/  LOP3.LUT R76, R46.reuse, 0xa0, RZ, 0xfc, !PT ;  /* 0x000000a02e4c7812 */ /* 0x040fe400078efcff */
[C---:B------:R-:W-:Y:S01]  /*01b0*/  LOP3.LUT R68, R46.reuse, 0xc0, RZ, 0xfc, !PT ;  /* 0x000000c02e447812 */ /* 0x040fe200078efcff */
[----:B------:R-:W-:Y:S01]  /*01c0*/  IMAD.SHL.U32 R112, R46, 0x10, RZ ;  /* 0x000000102e707824 */ /* 0x000fe200078e00ff */
[----:B------:R-:W-:-:S02]  /*01d0*/  @P0 LEA R48, P3, R100, c[0x0][0x218], 0x4 ;  /* 0x0000860064300a11 */ /* 0x000fc400078620ff */
[----:B------:R-:W-:Y:S01]  /*01e0*/  LOP3.LUT R60, R46, 0xe0, RZ, 0xfc, !PT ;  /* 0x000000e02e3c7812 */ /* 0x000fe200078efcff */
[----:B------:R-:W-:Y:S01]  /*01f0*/  IMAD.SHL.U32 R104, R108, 0x10, RZ ;  /* 0x000000106c687824 */ /* 0x000fe200078e00ff */
[----:B------:R-:W5:Y:S01]  /*0200*/  @P0 LDG.E.128 R120, [R120.64] ;  /* 0x0000000678780981 */ /* 0x000f62000c1e1d00 */
[----:B------:R-:W-:Y:S01]  /*0210*/  @P0 IMAD.X R49, RZ, RZ, c[0x0][0x21c], P3 ;  /* 0x00008700ff310624 */ /* 0x000fe200018e06ff */
[----:B------:R-:W-:Y:S01]  /*0220*/  @P0 LEA R36, P3, R92, c[0x0][0x218], 0x4 ;  /* 0x000086005c240a11 */ /* 0x000fe200078620ff */
[----:B------:R-:W-:Y:S01]  /*0230*/  IMAD.MOV.U32 R53, RZ, RZ, 0x10 ;  /* 0x00000010ff357424 */ /* 0x000fe200078e00ff */
[----:B------:R-:W5:Y:S03]  /*0240*/  @P0 LDG.E.128 R116, [R116.64] ;  /* 0x0000000674740981 */ /* 0x000f66000c1e1d00 */
[----:B------:R-:W-:Y:S01]  /*0250*/  @P0 IMAD.X R37, RZ, RZ, c[0x0][0x21c], P3 ;  /* 0x00008700ff250624 */ /* 0x000fe200018e06ff */
[----:B------:R-:W-:Y:S01]  /*0260*/  @P0 LEA R184, P3, R68, c[0x0][0x218], 0x4 ;  /* 0x0000860044b80a11 */ /* 0x000fe200078620ff */
[----:B------:R-:W-:Y:S01]  /*0270*/  IMAD.SHL.U32 R96, R100, 0x10, RZ ;  /* 0x0000001064607824 */ /* 0x000fe200078e00ff */
[----:B------:R-:W5:Y:S03]  /*0280*/  @P0 LDG.E.128 R48, [R48.64] ;  /* 0x0000000630300981 */ /* 0x000f66000c1e1d00 */
[----:B------:R-:W-:Y:S01]  /*0290*/  @P0 IMAD.X R185, RZ, RZ, c[0x0][0x21c], P3 ;  /* 0x00008700ffb90624 */ /* 0x000fe200018e06ff */
[----:B------:R-:W-:Y:S01]  /*02a0*/  @P0 LEA R168, P3, R60, c[0x0][0x218], 0x4 ;  /* 0x000086003ca80a11 */ /* 0x000fe200078620ff */
[----:B------:R-:W-:Y:S01]  /*02b0*/  IMAD.SHL.U32 R88, R92, 0x10, RZ ;  /* 0x000000105c587824 */ /* 0x000fe200078e00ff */
[----:B------:R-:W5:Y:S01]  /*02c0*/  @P0 LDG.E.128 R36, [R36.64] ;  /* 0x0000000624240981 */ /* 0x000f62000c1e1d00 */
[----:B------:R-:W-:-:S02]  /*02d0*/  IMAD.SHL.U32 R80, R84, 0x10, RZ ;  /* 0x0000001054507824 */ /* 0x000fc400078e00ff */
[----:B------:R-:W-:Y:S01]  /*02e0*/  @P0 IMAD.X R169, RZ, RZ, c[0x0][0x21c], P3 ;  /* 0x00008700ffa90624 */ /* 0x000fe200018e06ff */
[----:B------:R-:W5:Y:S01]  /*02f0*/  @P0 LDG.E.128 R184, [R184.64] ;  /* 0x00000006b8b80981 */ /* 0x000f62000c1e1d00 */
[----:B------:R-:W-:Y:S02]  /*0300*/  IMAD.SHL.U32 R72, R76, 0x10, RZ ;  /* 0x000000104c487824 */ /* 0x000fe400078e00ff */
[----:B------:R-:W-:Y:S02]  /*0310*/  IMAD.SHL.U32 R64, R68, 0x10, RZ ;  /* 0x0000001044407824 */ /* 0x000fe400078e00ff */
[----:B------:R-:W5:Y:S01]  /*0320*/  @P0 LDG.E.128 R168, [R168.64] ;  /* 0x00000006a8a80981 */ /* 0x000f62000c1e1d00 */
[----:B--2---:R0:W1:Y:S01]  /*0330*/  @P1 R2UR UR4, R4 ;  /* 0x00000000040413c2 */ /* 0x00406200000e0000 */
[----:B---3--:R-:W-:-:S07]  /*0340*/  @P1 IADD3 R42, P2, R6, c[0x0][0x240], RZ ;  /* 0x00009000062a1a10 */ /* 0x008fce0007f5e0ff */
[----:B------:R0:W2:Y:S01]  /*0350*/  @P1 R2UR UR5, R5 ;  /* 0x00000000050513c2 */ /* 0x0000a200000e0000 */
[----:B------:R-:W-:-:S05]  /*0360*/  @P1 IMAD.X R43, RZ, RZ, R7, P2 ;  /* 0x000000ffff2b1224 */ /* 0x000fca00010e0607 */
[--C-:B------:R-:W-:Y:S01]  /*0370*/  SHF.R.U64 R44, R42, 0x2, R43.reuse ;  /* 0x000000022a2c7819 */ /* 0x100fe2000000122b */
[----:B------:R-:W-:Y:S01]  /*0380*/  IMAD.WIDE.U32 R6, R3, -0x326172a9, RZ ;  /* 0xcd9e8d5703067825 */ /* 0x000fe200078e00ff */
[----:B------:R-:W-:-:S03]  /*0390*/  SHF.R.U32.HI R43, RZ, 0x2, R43 ;  /* 0x00000002ff2b7819 */ /* 0x000fc6000001162b */
[----:B0-----:R-:W-:Y:S01]  /*03a0*/  IMAD.WIDE.U32 R4, R44, -0x2daee0ad, RZ ;  /* 0xd2511f532c047825 */ /* 0x001fe200078e00ff */
[----:B-1----:R-:W-:Y:S01]  /*03b0*/  LOP3.LUT R8, R7, UR4, R43, 0x96, !PT ;  /* 0x0000000407087c12 */ /* 0x002fe2000f8e962b */
[----:B------:R-:W-:-:S03]  /*03c0*/  UIADD3 UR9, UR4, -0x61c88647, URZ ;  /* 0x9e3779b904097890 */ /* 0x000fc6000fffe03f */
[----:B--2---:R-:W-:Y:S01]  /*03d0*/  LOP3.LUT R10, R5, UR5, RZ, 0x3c, !PT ;  /* 0x00000005050a7c12 */ /* 0x004fe2000f8e3cff */
[----:B------:R-:W-:Y:S01]  /*03e0*/  UIADD3 UR10, UR5, -0x4498517b, URZ ;  /* 0xbb67ae85050a7890 */ /* 0x000fe2000fffe03f */
[----:B------:R-:W-:-:S04]  /*03f0*/  IMAD.WIDE.U32 R8, R8, -0x2daee0ad, RZ ;  /* 0xd2511f5308087825 */ /* 0x000fc800078e00ff */
[----:B------:R-:W-:Y:S01]  /*0400*/  IMAD.WIDE.U32 R10, R10, -0x326172a9, RZ ;  /* 0xcd9e8d570a0a7825 */ /* 0x000fe200078e00ff */
[----:B------:R-:W-:Y:S01]  /*0410*/  LOP3.LUT R7, R9, UR10, R4, 0x96, !PT ;  /* 0x0000000a09077c12 */ /* 0x000fe2000f8e9604 */
[----:B------:R-:W-:-:S03]  /*0420*/  UIADD3 UR11, UR4, 0x3c6ef372, URZ ;  /* 0x3c6ef372040b7890 */ /* 0x000fc6000fffe03f */
[----:B------:R-:W-:Y:S01]  /*0430*/  LOP3.LUT R4, R11, UR9, R6, 0x96, !PT ;  /* 0x000000090b047c12 */ /* 0x000fe2000f8e9606 */
[----:B------:R-:W-:Y:S01]  /*0440*/  UIADD3 UR12, UR5, 0x76cf5d0a, URZ ;  /* 0x76cf5d0a050c7890 */ /* 0x000fe2000fffe03f */
[----:B------:R-:W-:-:S04]  /*0450*/  IMAD.WIDE.U32 R6, R7, -0x326172a9, RZ ;  /* 0xcd9e8d5707067825 */ /* 0x000fc800078e00ff */
[----:B------:R-:W-:Y:S01]  /*0460*/  IMAD.WIDE.U32 R4, R4, -0x2daee0ad, RZ ;  /* 0xd2511f5304047825 */ /* 0x000fe200078e00ff */
[----:B------:R-:W-:Y:S01]  /*0470*/  LOP3.LUT R9, R7, UR11, R10, 0x96, !PT ;  /* 0x0000000b07097c12 */ /* 0x000fe2000f8e960a */
[----:B------:R-:W-:-:S03]  /*0480*/  UIADD3 UR14, UR5, 0x32370b8f, URZ ;  /* 0x32370b8f050e7890 */ /* 0x000fc6000fffe03f */
[----:B------:R-:W-:Y:S01]  /*0490*/  LOP3.LUT R10, R5, UR12, R8, 0x96, !PT ;  /* 0x0000000c050a7c12 */ /* 0x000fe2000f8e9608 */
[----:B------:R-:W-:Y:S01]  /*04a0*/  UIADD3 UR13, UR4, -0x255992d5, URZ ;  /* 0xdaa66d2b040d7890 */ /* 0x000fe2000fffe03f */
[----:B------:R-:W-:-:S04]  /*04b0*/  IMAD.WIDE.U32 R8, R9, -0x2daee0ad, RZ ;  /* 0xd2511f5309087825 */ /* 0x000fc800078e00ff */
[----:B------:R-:W-:Y:S01]  /*04c0*/  IMAD.WIDE.U32 R10, R10, -0x326172a9, RZ ;  /* 0xcd9e8d570a0a7825 */ /* 0x000fe200078e00ff */
[----:B------:R-:W-:Y:S01]  /*04d0*/  LOP3.LUT R7, R9, UR14, R4, 0x96, !PT ;  /* 0x0000000e09077c12 */ /* 0x000fe2000f8e9604 */
[----:B------:R-:W-:-:S03]  /*04e0*/  UIADD3 UR15, UR4, 0x78dde6e4, URZ ;  /* 0x78dde6e4040f7890 */ /* 0x000fc6000fffe03f */
[----:B------:R-:W-:Y:S01]  /*04f0*/  LOP3.LUT R4, R11, UR13, R6, 0x96, !PT ;  /* 0x0000000d0b047c12 */ /* 0x000fe2000f8e9606 */
[----:B------:R-:W-:Y:S01]  /*0500*/  IMAD.WIDE.U32 R6, R7, -0x326172a9, RZ ;  /* 0xcd9e8d5707067825 */ /* 0x000fe200078e00ff */
[----:B------:R-:W-:-:S03]  /*0510*/  UIADD3 UR16, UR5, -0x126145ec, URZ ;  /* 0xed9eba1405107890 */ /* 0x000fc6000fffe03f */
[----:B------:R-:W-:Y:S01]  /*0520*/  IMAD.WIDE.U32 R4, R4, -0x2daee0ad, RZ ;  /* 0xd2511f5304047825 */ /* 0x000fe200078e00ff */
[----:B------:R-:W-:Y:S02]  /*0530*/  LOP3.LUT R9, R7, UR15, R10, 0x96, !PT ;  /* 0x0000000f07097c12 */ /* 0x000fe4000f8e960a */
[----:B------:R-:W-:Y:S02]  /*0540*/  @P0 LEA R216, P1, R84, c[0x0][0x218], 0x4 ;  /* 0x0000860054d80a11 */ /* 0x000fe400078220ff */
[----:B------:R-:W-:Y:S01]  /*0550*/  LOP3.LUT R10, R5, UR16, R8, 0x96, !PT ;  /* 0x00000010050a7c12 */ /* 0x000fe2000f8e9608 */
[----:B------:R-:W-:Y:S01]  /*0560*/  UIADD3 UR18, UR5, -0x56f99767, URZ ;  /* 0xa906689905127890 */ /* 0x000fe2000fffe03f */
[----:B------:R-:W-:Y:S01]  /*0570*/  IMAD.WIDE.U32 R8, R9, -0x2daee0ad, RZ ;  /* 0xd2511f5309087825 */ /* 0x000fe200078e00ff */
[----:B------:R-:W-:-:S03]  /*0580*/  UIADD3 UR17, UR4, 0x1715609d, URZ ;  /* 0x1715609d04117890 */ /* 0x000fc6000fffe03f */
[----:B------:R-:W-:Y:S01]  /*0590*/  IMAD.WIDE.U32 R10, R10, -0x326172a9, RZ ;  /* 0xcd9e8d570a0a7825 */ /* 0x000fe200078e00ff */
[----:B------:R-:W-:-:S03]  /*05a0*/  LOP3.LUT R7, R9, UR18, R4, 0x96, !PT ;  /* 0x0000001209077c12 */ /* 0x000fc6000f8e9604 */
[----:B------:R-:W-:Y:S01]  /*05b0*/  @P0 IMAD.X R217, RZ, RZ, c[0x0][0x21c], P1 ;  /* 0x00008700ffd90624 */ /* 0x000fe200008e06ff */
[----:B------:R-:W-:Y:S02]  /*05c0*/  ISETP.NE.U32.AND P1, PT, RZ, c[0x0][0x220], PT ;  /* 0x00008800ff007a0c */ /* 0x000fe40003f25070 */
[----:B------:R-:W-:Y:S02]  /*05d0*/  LOP3.LUT R4, R11, UR17, R6, 0x96, !PT ;  /* 0x000000110b047c12 */ /* 0x000fe4000f8e9606 */
[----:B------:R-:W-:Y:S01]  /*05e0*/  ISETP.NE.AND.EX P1, PT, RZ, c[0x0][0x224], PT, P1 ;  /* 0x00008900ff007a0c */ /* 0x000fe20003f25310 */
[----:B------:R-:W-:Y:S01]  /*05f0*/  UIADD3 UR19, UR4, -0x4ab325aa, URZ ;  /* 0xb54cda5604137890 */ /* 0x000fe2000fffe03f */
[----:B------:R-:W-:Y:S01]  /*0600*/  IMAD.WIDE.U32 R6, R7, -0x326172a9, RZ ;  /* 0xcd9e8d5707067825 */ /* 0x000fe200078e00ff */
[----:B------:R-:W-:Y:S01]  /*0610*/  UIADD3 UR20, UR5, 0x646e171e, URZ ;  /* 0x646e171e05147890 */ /* 0x000fe2000fffe03f */
[----:B------:R-:W-:Y:S01]  /*0620*/  @P0 LEA R200, P2, R76, c[0x0][0x218], 0x4 ;  /* 0x000086004cc80a11 */ /* 0x000fe200078420ff */
[----:B------:R-:W-:Y:S01]  /*0630*/  UIADD3 UR22, UR5, 0x1fd5c5a3, URZ ;  /* 0x1fd5c5a305167890 */ /* 0x000fe2000fffe03f */
[----:B------:R-:W-:Y:S01]  /*0640*/  IMAD.WIDE.U32 R4, R4, -0x2daee0ad, RZ ;  /* 0xd2511f5304047825 */ /* 0x000fe200078e00ff */
[----:B------:R-:W-:Y:S01]  /*0650*/  LOP3.LUT R40, R7, UR19, R10, 0x96, !PT ;  /* 0x0000001307287c12 */ /* 0x000fe2000f8e960a */
[----:B------:R-:W-:Y:S01]  /*0660*/  UIADD3 UR21, UR4, 0x5384540f, URZ ;  /* 0x5384540f04157890 */ /* 0x000fe2000fffe03f */
[----:B------:R-:W5:Y:S02]  /*0670*/  @P0 LDG.E.128 R216, [R216.64] ;  /* 0x00000006d8d80981 */ /* 0x000f64000c1e1d00 */
[----:B------:R-:W-:Y:S01]  /*0680*/  LOP3.LUT R8, R5, UR20, R8, 0x96, !PT ;  /* 0x0000001405087c12 */ /* 0x000fe2000f8e9608 */
[----:B------:R-:W-:Y:S01]  /*0690*/  @P0 IMAD.X R201, RZ, RZ, c[0x0][0x21c], P2 ;  /* 0x00008700ffc90624 */ /* 0x000fe200010e06ff */
[----:B------:R-:W-:Y:S01]  /*06a0*/  @P1 IADD3 R32, P2, R112, c[0x0][0x220], RZ ;  /* 0x0000880070201a10 */ /* 0x000fe20007f5e0ff */
[----:B------:R-:W-:-:S04]  /*06b0*/  IMAD.WIDE.U32 R40, R40, -0x2daee0ad, RZ ;  /* 0xd2511f5328287825 */ /* 0x000fc800078e00ff */
[----:B------:R-:W-:Y:S01]  /*06c0*/  IMAD.WIDE.U32 R8, R8, -0x326172a9, RZ ;  /* 0xcd9e8d5708087825 */ /* 0x000fe200078e00ff */
[----:B------:R-:W-:Y:S01]  /*06d0*/  LOP3.LUT R2, R41, UR22, R4, 0x96, !PT ;  /* 0x0000001629027c12 */ /* 0x000fe2000f8e9604 */
[----:B------:R-:W-:Y:S01]  /*06e0*/  UIADD3 UR23, UR4, -0xe443238, URZ ;  /* 0xf1bbcdc804177890 */ /* 0x000fe2000fffe03f */
[----:B------:R-:W-:Y:S01]  /*06f0*/  @P1 IADD3 R24, P3, R96, c[0x0][0x220], RZ ;  /* 0x0000880060181a10 */ /* 0x000fe20007f7e0ff */
[----:B------:R-:W-:Y:S01]  /*0700*/  @P1 IMAD.X R33, RZ, RZ, c[0x0][0x224], P2 ;  /* 0x00008900ff211624 */ /* 0x000fe200010e06ff */
[----:B------:R-:W-:Y:S01]  /*0710*/  @P1 IADD3 R28, P2, R104, c[0x0][0x220], RZ ;  /* 0x00008800681c1a10 */ /* 0x000fe20007f5e0ff */
[----:B------:R-:W-:Y:S01]  /*0720*/  UIADD3 UR24, UR5, -0x24c28bd8, URZ ;  /* 0xdb3d742805187890 */ /* 0x000fe2000fffe03f */
[----:B------:R-:W-:Y:S01]  /*0730*/  LOP3.LUT R45, R9, UR21, R6, 0x96, !PT ;  /* 0x00000015092d7c12 */ /* 0x000fe2000f8e9606 */
[----:B------:R-:W5:Y:S01]  /*0740*/  @P0 LDG.E.128 R200, [R200.64] ;  /* 0x00000006c8c80981 */ /* 0x000f62000c1e1d00 */
[----:B------:R-:W-:Y:S01]  /*0750*/  SHF.R.U32.HI R41, RZ, 0x5, R0 ;  /* 0x00000005ff297819 */ /* 0x000fe20000011600 */
[----:B------:R-:W-:Y:S01]  /*0760*/  @P1 IMAD.X R29, RZ, RZ, c[0x0][0x224], P2 ;  /* 0x00008900ff1d1624 */ /* 0x000fe200010e06ff */
[----:B------:R-:W-:Y:S01]  /*0770*/  @P1 IADD3 R20, P2, R88, c[0x0][0x220], RZ ;  /* 0x0000880058141a10 */ /* 0x000fe20007f5e0ff */
[----:B------:R-:W-:Y:S01]  /*0780*/  @P1 IMAD.X R25, RZ, RZ, c[0x0][0x224], P3 ;  /* 0x00008900ff191624 */ /* 0x000fe200018e06ff */
[----:B------:R-:W-:Y:S01]  /*0790*/  @P1 IADD3 R16, P3, R80, c[0x0][0x220], RZ ;  /* 0x0000880050101a10 */ /* 0x000fe20007f7e0ff */
[----:B------:R-:W-:Y:S01]  /*07a0*/  IMAD.HI.U32 R7, R2, -0x326172a9, RZ ;  /* 0xcd9e8d5702077827 */ /* 0x000fe200078e00ff */
[----:B------:R-:W-:Y:S01]  /*07b0*/  @P1 IADD3 R4, P6, R64, c[0x0][0x220], RZ ;  /* 0x0000880040041a10 */ /* 0x000fe20007fde0ff */
[----:B------:R-:W5:Y:S02]  /*07c0*/  @P1 LDG.E.128 R32, [R32.64] ;  /* 0x0000000620201981 */ /* 0x000f64000c1e1d00 */
[----:B------:R-:W-:-:S04]  /*07d0*/  IMAD.HI.U32 R5, R45, -0x2daee0ad, RZ ;  /* 0xd2511f532d057827 */ /* 0x000fc800078e00ff */
[----:B------:R-:W-:Y:S01]  /*07e0*/  IMAD R41, R12, 0x4, R41 ;  /* 0x000000040c297824 */ /* 0x000fe200078e0229 */
[----:B------:R-:W-:Y:S01]  /*07f0*/  @P1 IADD3 R12, P4, R72, c[0x0][0x220], RZ ;  /* 0x00008800480c1a10 */ /* 0x000fe20007f9e0ff */
[----:B------:R-:W-:Y:S01]  /*0800*/  @P1 IMAD.X R21, RZ, RZ, c[0x0][0x224], P2 ;  /* 0x00008900ff151624 */ /* 0x000fe200010e06ff */
[----:B------:R-:W-:Y:S01]  /*0810*/  LOP3.LUT R0, R7, UR23, R8, 0x96, !PT ;  /* 0x0000001707007c12 */ /* 0x000fe2000f8e9608 */
[----:B------:R-:W-:Y:S01]  /*0820*/  @P1 IMAD.X R17, RZ, RZ, c[0x0][0x224], P3 ;  /* 0x00008900ff111624 */ /* 0x000fe200018e06ff */
[----:B------:R-:W-:Y:S01]  /*0830*/  LOP3.LUT R40, R5, UR24, R40, 0x96, !PT ;  /* 0x0000001805287c12 */ /* 0x000fe2000f8e9628 */
[----:B------:R-:W-:Y:S01]  /*0840*/  @P1 IMAD.X R13, RZ, RZ, c[0x0][0x224], P4 ;  /* 0x00008900ff0d1624 */ /* 0x000fe200020e06ff */
[----:B------:R-:W5:Y:S01]  /*0850*/  @P1 LDG.E.128 R28, [R28.64] ;  /* 0x000000061c1c1981 */ /* 0x000f62000c1e1d00 */
[----:B------:R-:W-:Y:S02]  /*0860*/  @P1 IMAD.X R5, RZ, RZ, c[0x0][0x224], P6 ;  /* 0x00008900ff051624 */ /* 0x000fe400030e06ff */
[----:B------:R-:W-:Y:S01]  /*0870*/  @P1 IMAD.WIDE.U32 R8, R60, R53, c[0x0][0x220] ;  /* 0x000088003c081625 */ /* 0x000fe200078e0035 */
[----:B------:R-:W5:Y:S04]  /*0880*/  @P1 LDG.E.128 R24, [R24.64] ;  /* 0x0000000618181981 */ /* 0x000f68000c1e1d00 */
        /* <DEDUP_REMOVED lines=8> */
[----:B------:R-:W-:Y:S02]  /*0910*/  IADD3 R104, P6, R104, c[0x0][0x1b8], RZ ;  /* 0x00006e0068687a10 */ /* 0x000fe40007fde0ff */
[----:B------:R-:W-:Y:S01]  /*0920*/  IADD3 R96, P4, R96, c[0x0][0x1b8], RZ ;  /* 0x00006e0060607a10 */ /* 0x000fe20007f9e0ff */
[----:B------:R-:W-:Y:S01]  /*0930*/  IMAD.X R113, RZ, RZ, c[0x0][0x1bc], P3 ;  /* 0x00006f00ff717624 */ /* 0x000fe200018e06ff */
[----:B------:R-:W-:Y:S01]  /*0940*/  IADD3 R88, P3, R88, c[0x0][0x1b8], RZ ;  /* 0x00006e0058587a10 */ /* 0x000fe20007f7e0ff */
[----:B------:R-:W-:Y:S01]  /*0950*/  IMAD.X R105, RZ, RZ, c[0x0][0x1bc], P6 ;  /* 0x00006f00ff697624 */ /* 0x000fe200030e06ff */
[----:B------:R-:W-:Y:S01]  /*0960*/  IADD3 R80, P6, R80, c[0x0][0x1b8], RZ ;  /* 0x00006e0050507a10 */ /* 0x000fe20007fde0ff */
[----:B------:R-:W-:Y:S01]  /*0970*/  IMAD.X R57, RZ, RZ, c[0x0][0x1bc], P5 ;  /* 0x00006f00ff397624 */ /* 0x000fe200028e06ff */
[----:B------:R-:W-:Y:S01]  /*0980*/  IADD3 R64, P5, R64, c[0x0][0x1b8], RZ ;  /* 0x00006e0040407a10 */ /* 0x000fe20007fbe0ff */
[----:B------:R-:W-:Y:S01]  /*0990*/  IMAD.X R97, RZ, RZ, c[0x0][0x1bc], P4 ;  /* 0x00006f00ff617624 */ /* 0x000fe200020e06ff */
[----:B------:R-:W-:Y:S01]  /*09a0*/  IADD3 R72, P4, R72, c[0x0][0x1b8], RZ ;  /* 0x00006e0048487a10 */ /* 0x000fe20007f9e0ff */
[----:B------:R-:W-:-:S04]  /*09b0*/  IMAD.WIDE.U32 R108, R108, R53, c[0x0][0x1b0] ;  /* 0x00006c006c6c7625 */ /* 0x000fc800078e0035 */
[----:B------:R-:W-:-:S04]  /*09c0*/  IMAD.WIDE.U32 R100, R100, R53, c[0x0][0x1b0] ;  /* 0x00006c0064647625 */ /* 0x000fc800078e0035 */
[----:B------:R-:W-:-:S04]  /*09d0*/  IMAD.WIDE.U32 R92, R92, R53, c[0x0][0x1b0] ;  /* 0x00006c005c5c7625 */ /* 0x000fc800078e0035 */
[----:B------:R-:W-:-:S04]  /*09e0*/  IMAD.WIDE.U32 R84, R84, R53, c[0x0][0x1b0] ;  /* 0x00006c0054547625 */ /* 0x000fc800078e0035 */
[----:B------:R-:W-:-:S04]  /*09f0*/  IMAD.WIDE.U32 R76, R76, R53, c[0x0][0x1b0] ;  /* 0x00006c004c4c7625 */ /* 0x000fc800078e0035 */
[----:B------:R-:W-:-:S04]  /*0a00*/  IMAD.WIDE.U32 R68, R68, R53, c[0x0][0x1b0] ;  /* 0x00006c0044447625 */ /* 0x000fc800078e0035 */
[----:B------:R-:W-:-:S04]  /*0a10*/  IMAD.WIDE.U32 R60, R60, R53, c[0x0][0x1b0] ;  /* 0x00006c003c3c7625 */ /* 0x000fc800078e0035 */
[----:B------:R-:W-:Y:S02]  /*0a20*/  IMAD.X R89, RZ, RZ, c[0x0][0x1bc], P3 ;  /* 0x00006f00ff597624 */ /* 0x000fe400018e06ff */
[----:B------:R-:W-:Y:S02]  /*0a30*/  IMAD.X R81, RZ, RZ, c[0x0][0x1bc], P6 ;  /* 0x00006f00ff517624 */ /* 0x000fe400030e06ff */
[----:B------:R-:W-:Y:S02]  /*0a40*/  IMAD.X R73, RZ, RZ, c[0x0][0x1bc], P4 ;  /* 0x00006f00ff497624 */ /* 0x000fe400020e06ff */
[----:B------:R-:W-:Y:S01]  /*0a50*/  IMAD.X R65, RZ, RZ, c[0x0][0x1bc], P5 ;  /* 0x00006f00ff417624 */ /* 0x000fe200028e06ff */
[----:B------:R-:W-:Y:S06]  /*0a60*/  @P2 EXIT ;  /* 0x000000000000294d */ /* 0x000fec0003800000 */
[----:B------:R-:W-:Y:S01]  /*0a70*/  IMAD.WIDE.U32 R52, R46, R53, c[0x0][0x1b0] ;  /* 0x00006c002e347625 */ /* 0x000fe200078e0035 */
        /* <DEDUP_REMOVED lines=15> */
[----:B------:R-:W5:Y:S02]  /*0b70*/  LDG.E.128 R52, [R52.64] ;  /* 0x0000000634347981 */ /* 0x000f64000c1e1d00 */
[----:B-----5:R-:W-:Y:S01]  /*0b80*/  @!P0 CS2R R120, SRZ ;  /* 0x0000000000788805 */ /* 0x020fe2000001ff00 */
[----:B------:R-:W-:Y:S01]  /*0b90*/  @!P0 CS2R R122, SRZ ;  /* 0x00000000007a8805 */ /* 0x000fe2000001ff00 */
[----:B------:R-:W-:Y:S01]  /*0ba0*/  @!P0 CS2R R116, SRZ ;  /* 0x0000000000748805 */ /* 0x000fe2000001ff00 */
[----:B------:R-:W-:Y:S01]  /*0bb0*/  @!P0 CS2R R118, SRZ ;  /* 0x0000000000768805 */ /* 0x000fe2000001ff00 */
[----:B------:R-:W-:Y:S01]  /*0bc0*/  @!P0 CS2R R48, SRZ ;  /* 0x0000000000308805 */ /* 0x000fe2000001ff00 */
[----:B------:R-:W-:Y:S01]  /*0bd0*/  @!P0 CS2R R50, SRZ ;  /* 0x0000000000328805 */ /* 0x000fe2000001ff00 */
[--C-:B------:R-:W-:Y:S01]  /*0be0*/  PRMT R47, RZ, 0x5410, R120.reuse ;  /* 0x00005410ff2f7816 */ /* 0x100fe20000000078 */
[----:B------:R-:W-:Y:S01]  /*0bf0*/  @!P0 CS2R R36, SRZ ;  /* 0x0000000000248805 */ /* 0x000fe2000001ff00 */
[----:B------:R-:W-:Y:S01]  /*0c00*/  PRMT R46, RZ, 0x7610, R120 ;  /* 0x00007610ff2e7816 */ /* 0x000fe20000000078 */
[----:B------:R-:W-:Y:S01]  /*0c10*/  @!P0 CS2R R38, SRZ ;  /* 0x0000000000268805 */ /* 0x000fe2000001ff00 */
[--C-:B------:R-:W-:Y:S01]  /*0c20*/  PRMT R120, RZ, 0x5410, R121.reuse ;  /* 0x00005410ff787816 */ /* 0x100fe20000000079 */
[----:B------:R0:W-:Y:S01]  /*0c30*/  STL [R1+0xbc], R47 ;  /* 0x0000bc2f01007387 */ /* 0x0001e20000100800 */
[----:B------:R-:W-:Y:S01]  /*0c40*/  @!P1 CS2R R32, SRZ ;  /* 0x0000000000209805 */ /* 0x000fe2000001ff00 */
[----:B------:R-:W-:Y:S01]  /*0c50*/  @!P1 CS2R R34, SRZ ;  /* 0x0000000000229805 */ /* 0x000fe2000001ff00 */
[----:B------:R-:W-:Y:S01]  /*0c60*/  @!P1 CS2R R28, SRZ ;  /* 0x00000000001c9805 */ /* 0x000fe2000001ff00 */
        /* <DEDUP_REMOVED lines=9> */
[--C-:B------:R-:W-:Y:S01]  /*0d00*/  PRMT R229, RZ, 0x5410, R217.reuse ;  /* 0x00005410ffe57816 */ /* 0x100fe200000000d9 */
[----:B------:R-:W-:Y:S01]  /*0d10*/  @!P0 CS2R R184, SRZ ;  /* 0x0000000000b88805 */ /* 0x000fe2000001ff00 */
[--C-:B-1----:R-:W-:Y:S01]  /*0d20*/  PRMT R46, RZ, 0x5410, R122.reuse ;  /* 0x00005410ff2e7816 */ /* 0x102fe2000000007a */
[----:B------:R0:W-:Y:S01]  /*0d30*/  STL [R1+0xb0], R47 ;  /* 0x0000b02f01007387 */ /* 0x0001e20000100800 */
[----:B------:R-:W-:Y:S01]  /*0d40*/  PRMT R227, RZ, 0x7610, R217 ;  /* 0x00007610ffe37816 */ /* 0x000fe200000000d9 */
[----:B------:R-:W-:Y:S01]  /*0d50*/  @!P0 CS2R R186, SRZ ;  /* 0x0000000000ba8805 */ /* 0x000fe2000001ff00 */
[----:B--2---:R-:W-:Y:S01]  /*0d60*/  PRMT R120, RZ, 0x7610, R122 ;  /* 0x00007610ff787816 */ /* 0x004fe2000000007a */
[----:B------:R1:W-:Y:S01]  /*0d70*/  STL [R1+0xac], R46 ;  /* 0x0000ac2e01007387 */ /* 0x0003e20000100800 */
[--C-:B------:R-:W-:Y:S01]  /*0d80*/  PRMT R225, RZ, 0x5410, R218.reuse ;  /* 0x00005410ffe17816 */ /* 0x100fe200000000da */
[----:B------:R-:W-:Y:S01]  /*0d90*/  @!P0 CS2R R202, SRZ ;  /* 0x0000000000ca8805 */ /* 0x000fe2000001ff00 */
[----:B------:R-:W-:Y:S01]  /*0da0*/  PRMT R223, RZ, 0x7610, R218 ;  /* 0x00007610ffdf7816 */ /* 0x000fe200000000da */
[----:B------:R-:W-:Y:S01]  /*0db0*/  STL [R1+0xa8], R120 ;  /* 0x0000a87801007387 */ /* 0x000fe20000100800 */
[--C-:B------:R-:W-:Y:S01]  /*0dc0*/  PRMT R217, RZ, 0x5410, R200.reuse ;  /* 0x00005410ffd97816 */ /* 0x100fe200000000c8 */
[----:B------:R-:W-:Y:S01]  /*0dd0*/  @!P0 CS2R R168, SRZ ;  /* 0x0000000000a88805 */ /* 0x000fe2000001ff00 */
[--C-:B0-----:R-:W-:Y:S01]  /*0de0*/  PRMT R47, RZ, 0x5410, R123.reuse ;  /* 0x00005410ff2f7816 */ /* 0x101fe2000000007b */
[----:B------:R-:W-:Y:S01]  /*0df0*/  @!P0 CS2R R170, SRZ ;  /* 0x0000000000aa8805 */ /* 0x000fe2000001ff00 */
[----:B------:R-:W-:Y:S01]  /*0e00*/  PRMT R215, RZ, 0x7610, R200 ;  /* 0x00007610ffd77816 */ /* 0x000fe200000000c8 */
[----:B------:R-:W-:Y:S01]  /*0e10*/  @!P1 CS2R R20, SRZ ;  /* 0x0000000000149805 */ /* 0x000fe2000001ff00 */
[----:B-1----:R-:W-:Y:S01]  /*0e20*/  PRMT R46, RZ, 0x7610, R123 ;  /* 0x00007610ff2e7816 */ /* 0x002fe2000000007b */
[----:B------:R0:W-:Y:S01]  /*0e30*/  STL [R1+0xa4], R47 ;  /* 0x0000a42f01007387 */ /* 0x0001e20000100800 */
[--C-:B------:R-:W-:Y:S01]  /*0e40*/  PRMT R220, RZ, 0x5410, R19.reuse ;  /* 0x00005410ffdc7816 */ /* 0x100fe20000000013 */
[----:B------:R-:W-:Y:S01]  /*0e50*/  @!P1 CS2R R6, SRZ ;  /* 0x0000000000069805 */ /* 0x000fe2000001ff00 */
[----:B------:R-:W-:Y:S01]  /*0e60*/  PRMT R218, RZ, 0x7610, R19 ;  /* 0x00007610ffda7816 */ /* 0x000fe20000000013 */
[----:B------:R1:W-:Y:S01]  /*0e70*/  STL [R1+0xa0], R46 ;  /* 0x0000a02e01007387 */ /* 0x0003e20000100800 */
[--C-:B------:R-:W-:Y:S01]  /*0e80*/  PRMT R200, RZ, 0x5410, R4.reuse ;  /* 0x00005410ffc87816 */ /* 0x100fe20000000004 */
[----:B------:R-:W-:Y:S01]  /*0e90*/  UIADD3 UR25, UR4, -0x700cb87f, URZ ;  /* 0x8ff3478104197890 */ /* 0x000fe2000fffe03f */
[----:B------:R-:W-:Y:S01]  /*0ea0*/  PRMT R198, RZ, 0x7610, R4 ;  /* 0x00007610ffc67816 */ /* 0x000fe20000000004 */
[----:B------:R-:W-:Y:S01]  /*0eb0*/  @!P1 CS2R R8, SRZ ;  /* 0x0000000000089805 */ /* 0x000fe2000001ff00 */
[----:B------:R-:W-:Y:S01]  /*0ec0*/  @!P1 CS2R R24, SRZ ;  /* 0x0000000000189805 */ /* 0x000fe2000001ff00 */
[--C-:B0-----:R-:W-:Y:S01]  /*0ed0*/  PRMT R47, RZ, 0x5410, R116.reuse ;  /* 0x00005410ff2f7816 */ /* 0x101fe20000000074 */
[----:B------:R-:W-:Y:S01]  /*0ee0*/  @!P1 CS2R R26, SRZ ;  /* 0x00000000001a9805 */ /* 0x000fe2000001ff00 */
[----:B------:R-:W-:Y:S01]  /*0ef0*/  @!P1 CS2R R22, SRZ ;  /* 0x0000000000169805 */ /* 0x000fe2000001ff00 */
[----:B------:R-:W-:Y:S01]  /*0f00*/  @!P1 CS2R R16, SRZ ;  /* 0x0000000000109805 */ /* 0x000fe2000001ff00 */
[----:B-1----:R-:W-:Y:S01]  /*0f10*/  PRMT R46, RZ, 0x7610, R116 ;  /* 0x00007610ff2e7816 */ /* 0x002fe20000000074 */
[----:B------:R0:W-:Y:S01]  /*0f20*/  STL [R1+0x9c], R47 ;  /* 0x00009c2f01007387 */ /* 0x0001e20000100800 */
[--C-:B------:R-:W-:Y:S01]  /*0f30*/  PRMT R116, RZ, 0x5410, R117.reuse ;  /* 0x00005410ff747816 */ /* 0x100fe20000000075 */
[----:B------:R-:W-:Y:S01]  /*0f40*/  @!P1 CS2R R12, SRZ ;  /* 0x00000000000c9805 */ /* 0x000fe2000001ff00 */
[----:B------:R-:W-:Y:S01]  /*0f50*/  @!P1 CS2R R14, SRZ ;  /* 0x00000000000e9805 */ /* 0x000fe2000001ff00 */
[----:B------:R1:W-:Y:S01]  /*0f60*/  STL [R1+0x98], R46 ;  /* 0x0000982e01007387 */ /* 0x0003e20000100800 */
[----:B------:R-:W-:Y:S01]  /*0f70*/  UIADD3 UR26, UR5, -0x695add53, URZ ;  /* 0x96a522ad051a7890 */ /* 0x000fe2000fffe03f */
[----:B------:R-:W-:Y:S01]  /*0f80*/  IMAD R19, R2, -0x326172a9, RZ ;  /* 0xcd9e8d5702137824 */ /* 0x000fe200078e02ff */
[----:B------:R-:W-:Y:S01]  /*0f90*/  @!P1 CS2R R10, SRZ ;  /* 0x00000000000a9805 */ /* 0x000fe2000001ff00 */
[----:B------:R2:W-:Y:S01]  /*0fa0*/  STL [R1+0x94], R116 ;  /* 0x0000947401007387 */ /* 0x0005e20000100800 */
[----:B------:R-:W-:Y:S01]  /*0fb0*/  IMAD.HI.U32 R4, R40, -0x326172a9, RZ ;  /* 0xcd9e8d5728047827 */ /* 0x000fe200078e00ff */
[----:B0-----:R-:W-:Y:S01]  /*0fc0*/  PRMT R47, RZ, 0x7610, R117 ;  /* 0x00007610ff2f7816 */ /* 0x001fe20000000075 */
[----:B------:R-:W-:Y:S01]  /*0fd0*/  BSSY B0, `(.L_x_2235) ;  /* 0x0003185000007945 */ /* 0x000fe20003800000 */
[--C-:B------:R-:W-:Y:S01]  /*0fe0*/  PRMT R213, RZ, 0x5410, R201.reuse ;  /* 0x00005410ffd57816 */ /* 0x100fe200000000c9 */
[----:B------:R-:W-:Y:S01]  /*0ff0*/  IMAD R45, R45, -0x2daee0ad, RZ ;  /* 0xd2511f532d2d7824 */ /* 0x000fe200078e02ff */
[----:B-1----:R-:W-:Y:S01]  /*1000*/  PRMT R46, RZ, 0x5410, R118 ;  /* 0x00005410ff2e7816 */ /* 0x002fe20000000076 */
[----:B------:R0:W-:Y:S01]  /*1010*/  STL [R1+0x90], R47 ;  /* 0x0000902f01007387 */ /* 0x0001e20000100800 */
[----:B------:R-:W-:Y:S01]  /*1020*/  IMAD.HI.U32 R2, R0, -0x2daee0ad, RZ ;  /* 0xd2511f5300027827 */ /* 0x000fe200078e00ff */
[----:B------:R-:W-:-:S02]  /*1030*/  PRMT R211, RZ, 0x7610, R201 ;  /* 0x00007610ffd37816 */ /* 0x000fc400000000c9 */
[----:B--2---:R-:W-:Y:S01]  /*1040*/  PRMT R116, RZ, 0x7610, R118 ;  /* 0x00007610ff747816 */ /* 0x004fe20000000076 */
[----:B------:R1:W-:Y:S01]  /*1050*/  STL [R1+0x8c], R46 ;  /* 0x00008c2e01007387 */ /* 0x0003e20000100800 */
[--C-:B------:R-:W-:Y:S01]  /*1060*/  PRMT R201, RZ, 0x5410, R184.reuse ;  /* 0x00005410ffc97816 */ /* 0x100fe200000000b8 */
[----:B------:R-:W-:Y:S01]  /*1070*/  IMAD R0, R0, -0x2daee0ad, RZ ;  /* 0xd2511f5300007824 */ /* 0x000fe200078e02ff */
[----:B------:R-:W-:Y:S01]  /*1080*/  PRMT R199, RZ, 0x7610, R184 ;  /* 0x00007610ffc77816 */ /* 0x000fe200000000b8 */
[----:B------:R-:W-:Y:S01]  /*1090*/  STL [R1+0x88], R116 ;  /* 0x0000887401007387 */ /* 0x000fe20000100800 */
[--C-:B0-----:R-:W-:Y:S02]  /*10a0*/  PRMT R47, RZ, 0x5410, R119.reuse ;  /* 0x00005410ff2f7816 */ /* 0x101fe40000000077 */
[--C-:B------:R-:W-:Y:S02]  /*10b0*/  PRMT R193, RZ, 0x5410, R186.reuse ;  /* 0x00005410ffc17816 */ /* 0x100fe400000000ba */
[----:B------:R-:W-:Y:S01]  /*10c0*/  PRMT R191, RZ, 0x7610, R186 ;  /* 0x00007610ffbf7816 */ /* 0x000fe200000000ba */
[----:B------:R0:W-:Y:S01]  /*10d0*/  STL [R1+0x84], R47 ;  /* 0x0000842f01007387 */ /* 0x0001e20000100800 */
[----:B-1----:R-:W-:-:S02]  /*10e0*/  PRMT R46, RZ, 0x7610, R119 ;  /* 0x00007610ff2e7816 */ /* 0x002fc40000000077 */
[--C-:B------:R-:W-:Y:S02]  /*10f0*/  PRMT R233, RZ, 0x5410, R216.reuse ;  /* 0x00005410ffe97816 */ /* 0x100fe400000000d8 */
[----:B------:R-:W-:Y:S01]  /*1100*/  PRMT R231, RZ, 0x7610, R216 ;  /* 0x00007610ffe77816 */ /* 0x000fe200000000d8 */
[----:B------:R1:W-:Y:S01]  /*1110*/  STL [R1+0x80], R46 ;  /* 0x0000802e01007387 */ /* 0x0003e20000100800 */
[----:B------:R-:W-:Y:S02]  /*1120*/  PRMT R221, RZ, 0x5410, R219 ;  /* 0x00005410ffdd7816 */ /* 0x000fe400000000db */
[----:B------:R-:W-:Y:S02]  /*1130*/  PRMT R209, RZ, 0x5410, R202 ;  /* 0x00005410ffd17816 */ /* 0x000fe400000000ca */
[----:B0-----:R-:W-:Y:S02]  /*1140*/  PRMT R47, RZ, 0x5410, R48 ;  /* 0x00005410ff2f7816 */ /* 0x001fe40000000030 */
[----:B------:R-:W-:-:S02]  /*1150*/  PRMT R207, RZ, 0x7610, R202 ;  /* 0x00007610ffcf7816 */ /* 0x000fc400000000ca */
[----:B------:R-:W-:Y:S01]  /*1160*/  PRMT R205, RZ, 0x5410, R203 ;  /* 0x00005410ffcd7816 */ /* 0x000fe200000000cb */
[----:B------:R0:W-:Y:S01]  /*1170*/  STL [R1+0x7c], R47 ;  /* 0x00007c2f01007387 */ /* 0x0001e20000100800 */
[----:B-1----:R-:W-:Y:S02]  /*1180*/  PRMT R46, RZ, 0x7610, R48 ;  /* 0x00007610ff2e7816 */ /* 0x002fe40000000030 */
[----:B------:R-:W-:Y:S02]  /*1190*/  PRMT R48, RZ, 0x5410, R49 ;  /* 0x00005410ff307816 */ /* 0x000fe40000000031 */
[--C-:B------:R-:W-:Y:S01]  /*11a0*/  PRMT R197, RZ, 0x5410, R185.reuse ;  /* 0x00005410ffc57816 */ /* 0x100fe200000000b9 */
[----:B------:R1:W-:Y:S01]  /*11b0*/  STL [R1+0x78], R46 ;  /* 0x0000782e01007387 */ /* 0x0003e20000100800 */
[----:B------:R-:W-:Y:S02]  /*11c0*/  PRMT R195, RZ, 0x7610, R185 ;  /* 0x00007610ffc37816 */ /* 0x000fe400000000b9 */
[----:B------:R-:W-:Y:S01]  /*11d0*/  PRMT R189, RZ, 0x5410, R187 ;  /* 0x00005410ffbd7816 */ /* 0x000fe200000000bb */
[----:B------:R2:W-:Y:S01]  /*11e0*/  STL [R1+0x74], R48 ;  /* 0x0000743001007387 */ /* 0x0005e20000100800 */
[----:B0-----:R-:W-:-:S02]  /*11f0*/  PRMT R47, RZ, 0x7610, R49 ;  /* 0x00007610ff2f7816 */ /* 0x001fc40000000031 */
[--C-:B------:R-:W-:Y:S02]  /*1200*/  PRMT R181, RZ, 0x5410, R169.reuse ;  /* 0x00005410ffb57816 */ /* 0x100fe400000000a9 */
[----:B------:R-:W-:Y:S01]  /*1210*/  PRMT R179, RZ, 0x7610, R169 ;  /* 0x00007610ffb37816 */ /* 0x000fe200000000a9 */
[----:B------:R0:W-:Y:S01]  /*1220*/  STL [R1+0x70], R47 ;  /* 0x0000702f01007387 */ /* 0x0001e20000100800 */
[--C-:B-1----:R-:W-:Y:S02]  /*1230*/  PRMT R46, RZ, 0x5410, R50.reuse ;  /* 0x00005410ff2e7816 */ /* 0x102fe40000000032 */
[----:B------:R-:W-:Y:S02]  /*1240*/  PRMT R173, RZ, 0x5410, R171 ;  /* 0x00005410ffad7816 */ /* 0x000fe400000000ab */
[----:B--2---:R-:W-:Y:S01]  /*1250*/  PRMT R48, RZ, 0x7610, R50 ;  /* 0x00007610ff307816 */ /* 0x004fe20000000032 */
[----:B------:R1:W-:Y:S01]  /*1260*/  STL [R1+0x6c], R46 ;  /* 0x00006c2e01007387 */ /* 0x0003e20000100800 */
[----:B------:R-:W-:-:S02]  /*1270*/  PRMT R241, RZ, 0x5410, R20 ;  /* 0x00005410fff17816 */ /* 0x000fc40000000014 */
[----:B------:R-:W-:Y:S01]  /*1280*/  PRMT R240, RZ, 0x7610, R20 ;  /* 0x00007610fff07816 */ /* 0x000fe20000000014 */
[----:B------:R-:W-:Y:S01]  /*1290*/  STL [R1+0x68], R48 ;  /* 0x0000683001007387 */ /* 0x000fe20000100800 */
[----:B0-----:R-:W-:Y:S01]  /*12a0*/  PRMT R47, RZ, 0x5410, R51 ;  /* 0x00005410ff2f7816 */ /* 0x001fe20000000033 */
[----:B------:R-:W-:Y:S01]  /*12b0*/  IMAD R20, R40, -0x326172a9, RZ ;  /* 0xcd9e8d5728147824 */ /* 0x000fe200078e02ff */
[--C-:B------:R-:W-:Y:S02]  /*12c0*/  PRMT R196, RZ, 0x5410, R5.reuse ;  /* 0x00005410ffc47816 */ /* 0x100fe40000000005 */
[----:B------:R-:W-:Y:S01]  /*12d0*/  PRMT R194, RZ, 0x7610, R5 ;  /* 0x00007610ffc27816 */ /* 0x000fe20000000005 */
[----:B------:R0:W-:Y:S01]  /*12e0*/  STL [R1+0x64], R47 ;  /* 0x0000642f01007387 */ /* 0x0001e20000100800 */
[----:B-1----:R-:W-:Y:S01]  /*12f0*/  PRMT R46, RZ, 0x7610, R51 ;  /* 0x00007610ff2e7816 */ /* 0x002fe20000000033 */
[----:B------:R-:W-:Y:S01]  /*1300*/  IMAD.MOV.U32 R5, RZ, RZ, R43 ;  /* 0x000000ffff057224 */ /* 0x000fe200078e002b */
[----:B------:R-:W-:-:S02]  /*1310*/  PRMT R192, RZ, 0x5410, R6 ;  /* 0x00005410ffc07816 */ /* 0x000fc40000000006 */
[----:B------:R-:W-:Y:S01]  /*1320*/  PRMT R190, RZ, 0x7610, R6 ;  /* 0x00007610ffbe7816 */ /* 0x000fe20000000006 */
[----:B------:R1:W-:Y:S01]  /*1330*/  STL [R1+0x60], R46 ;  /* 0x0000602e01007387 */ /* 0x0003e20000100800 */
[----:B------:R-:W-:Y:S01]  /*1340*/  PRMT R188, RZ, 0x5410, R7 ;  /* 0x00005410ffbc7816 */ /* 0x000fe20000000007 */
[----:B------:R-:W-:Y:S01]  /*1350*/  IMAD.MOV.U32 R6, RZ, RZ, R41 ;  /* 0x000000ffff067224 */ /* 0x000fe200078e0029 */
[----:B------:R-:W-:Y:S01]  /*1360*/  PRMT R186, RZ, 0x7610, R7 ;  /* 0x00007610ffba7816 */ /* 0x000fe20000000007 */
[----:B------:R-:W-:Y:S01]  /*1370*/  IMAD.MOV.U32 R7, RZ, RZ, RZ ;  /* 0x000000ffff077224 */ /* 0x000fe200078e00ff */
[--C-:B0-----:R-:W-:Y:S02]  /*1380*/  PRMT R47, RZ, 0x5410, R36.reuse ;  /* 0x00005410ff2f7816 */ /* 0x101fe40000000024 */
[----:B------:R-:W-:Y:S02]  /*1390*/  PRMT R36, RZ, 0x7610, R36 ;  /* 0x00007610ff247816 */ /* 0x000fe40000000024 */
[----:B------:R-:W-:Y:S01]  /*13a0*/  LOP3.LUT R19, R4, UR25, R19, 0x96, !PT ;  /* 0x0000001904137c12 */ /* 0x000fe2000f8e9613 */
[----:B------:R-:W-:Y:S01]  /*13b0*/  STL [R1+0x5c], R47 ;  /* 0x00005c2f01007387 */ /* 0x000fe20000100800 */
[--C-:B-1----:R-:W-:Y:S01]  /*13c0*/  PRMT R46, RZ, 0x5410, R37.reuse ;  /* 0x00005410ff2e7816 */ /* 0x102fe20000000025 */
[----:B------:R-:W-:Y:S01]  /*13d0*/  IMAD.MOV.U32 R4, RZ, RZ, R44 ;  /* 0x000000ffff047224 */ /* 0x000fe200078e002c */
[----:B------:R-:W-:Y:S01]  /*13e0*/  PRMT R37, RZ, 0x7610, R37 ;  /* 0x00007610ff257816 */ /* 0x000fe20000000025 */
        /* <DEDUP_REMOVED lines=8> */
[--C-:B0-----:R-:W-:Y:S02]  /*1470*/  PRMT R36, RZ, 0x5410, R38.reuse ;  /* 0x00005410ff247816 */ /* 0x101fe40000000026 */
[----:B------:R-:W-:-:S02]  /*1480*/  PRMT R38, RZ, 0x7610, R38 ;  /* 0x00007610ff267816 */ /* 0x000fc40000000026 */
[--C-:B------:R-:W-:Y:S01]  /*1490*/  PRMT R185, RZ, 0x5410, R168.reuse ;  /* 0x00005410ffb97816 */ /* 0x100fe200000000a8 */
[----:B------:R0:W-:Y:S01]  /*14a0*/  STL [R1+0x48], R36 ;  /* 0x0000482401007387 */ /* 0x0001e20000100800 */
[----:B------:R-:W-:Y:S02]  /*14b0*/  PRMT R183, RZ, 0x7610, R168 ;  /* 0x00007610ffb77816 */ /* 0x000fe400000000a8 */
[----:B-1----:R-:W-:Y:S01]  /*14c0*/  PRMT R37, RZ, 0x5410, R39 ;  /* 0x00005410ff257816 */ /* 0x002fe20000000027 */
[----:B------:R-:W-:Y:S01]  /*14d0*/  STL [R1+0x44], R38 ;  /* 0x0000442601007387 */ /* 0x000fe20000100800 */
[--C-:B------:R-:W-:Y:S02]  /*14e0*/  PRMT R177, RZ, 0x5410, R170.reuse ;  /* 0x00005410ffb17816 */ /* 0x100fe400000000aa */
[----:B------:R-:W-:Y:S01]  /*14f0*/  PRMT R175, RZ, 0x7610, R170 ;  /* 0x00007610ffaf7816 */ /* 0x000fe200000000aa */
[----:B------:R1:W-:Y:S01]  /*1500*/  STL [R1+0x40], R37 ;  /* 0x0000402501007387 */ /* 0x0003e20000100800 */
[----:B------:R-:W-:-:S02]  /*1510*/  PRMT R171, RZ, 0x7610, R171 ;  /* 0x00007610ffab7816 */ /* 0x000fc400000000ab */
[----:B0-----:R-:W-:Y:S02]  /*1520*/  PRMT R36, RZ, 0x7610, R39 ;  /* 0x00007610ff247816 */ /* 0x001fe40000000027 */
[--C-:B------:R-:W-:Y:S02]  /*1530*/  PRMT R249, RZ, 0x5410, R24.reuse ;  /* 0x00005410fff97816 */ /* 0x100fe40000000018 */
[----:B------:R-:W-:Y:S01]  /*1540*/  PRMT R248, RZ, 0x7610, R24 ;  /* 0x00007610fff87816 */ /* 0x000fe20000000018 */
[----:B------:R0:W-:Y:S01]  /*1550*/  STL [R1+0x3c], R36 ;  /* 0x00003c2401007387 */ /* 0x0001e20000100800 */
[----:B------:R-:W-:Y:S02]  /*1560*/  PRMT R247, RZ, 0x5410, R25 ;  /* 0x00005410fff77816 */ /* 0x000fe40000000019 */
[--C-:B-1----:R-:W-:Y:S02]  /*1570*/  PRMT R37, RZ, 0x5410, R32.reuse ;  /* 0x00005410ff257816 */ /* 0x102fe40000000020 */
[----:B------:R-:W-:-:S02]  /*1580*/  PRMT R32, RZ, 0x7610, R32 ;  /* 0x00007610ff207816 */ /* 0x000fc40000000020 */
[----:B------:R-:W-:Y:S01]  /*1590*/  PRMT R246, RZ, 0x7610, R25 ;  /* 0x00007610fff67816 */ /* 0x000fe20000000019 */
[----:B------:R-:W-:Y:S01]  /*15a0*/  STL [R1+0x54], R37 ;  /* 0x0000542501007387 */ /* 0x000fe20000100800 */
[--C-:B------:R-:W-:Y:S02]  /*15b0*/  PRMT R245, RZ, 0x5410, R26.reuse ;  /* 0x00005410fff57816 */ /* 0x100fe4000000001a */
[--C-:B0-----:R-:W-:Y:S01]  /*15c0*/  PRMT R36, RZ, 0x5410, R33.reuse ;  /* 0x00005410ff247816 */ /* 0x101fe20000000021 */
[----:B------:R0:W-:Y:S01]  /*15d0*/  STL [R1+0x38], R32 ;  /* 0x0000382001007387 */ /* 0x0001e20000100800 */
[----:B------:R-:W-:Y:S02]  /*15e0*/  PRMT R33, RZ, 0x7610, R33 ;  /* 0x00007610ff217816 */ /* 0x000fe40000000021 */
[----:B------:R-:W-:Y:S01]  /*15f0*/  PRMT R244, RZ, 0x7610, R26 ;  /* 0x00007610fff47816 */ /* 0x000fe2000000001a */
        /* <DEDUP_REMOVED lines=20> */
[--C-:B------:R-:W-:Y:S02]  /*1740*/  PRMT R228, RZ, 0x5410, R17.reuse ;  /* 0x00005410ffe47816 */ /* 0x100fe40000000011 */
[--C-:B-1----:R-:W-:Y:S02]  /*1750*/  PRMT R33, RZ, 0x5410, R28.reuse ;  /* 0x00005410ff217816 */ /* 0x102fe4000000001c */
[----:B------:R-:W-:Y:S02]  /*1760*/  PRMT R28, RZ, 0x7610, R28 ;  /* 0x00007610ff1c7816 */ /* 0x000fe4000000001c */
[----:B------:R-:W-:Y:S01]  /*1770*/  PRMT R226, RZ, 0x7610, R17 ;  /* 0x00007610ffe27816 */ /* 0x000fe20000000011 */
[----:B------:R-:W-:Y:S01]  /*1780*/  STL [R1+0x1c], R33 ;  /* 0x00001c2101007387 */ /* 0x000fe20000100800 */
[----:B------:R-:W-:-:S02]  /*1790*/  PRMT R224, RZ, 0x5410, R18 ;  /* 0x00005410ffe07816 */ /* 0x000fc40000000012 */
[--C-:B0-----:R-:W-:Y:S01]  /*17a0*/  PRMT R32, RZ, 0x5410, R29.reuse ;  /* 0x00005410ff207816 */ /* 0x101fe2000000001d */
        /* <DEDUP_REMOVED lines=11> */
[----:B------:R0:W-:Y:S01]  /*1860*/  STL [R1+0xc], R28 ;  /* 0x00000c1c01007387 */ /* 0x0001e20000100800 */
[--C-:B------:R-:W-:Y:S02]  /*1870*/  PRMT R208, RZ, 0x5410, R14.reuse ;  /* 0x00005410ffd07816 */ /* 0x100fe4000000000e */
[----:B-1----:R-:W-:Y:S01]  /*1880*/  PRMT R29, RZ, 0x5410, R31 ;  /* 0x00005410ff1d7816 */ /* 0x002fe2000000001f */
[----:B------:R1:W-:Y:S01]  /*1890*/  STL [R1+0x8], R30 ;  /* 0x0000081e01007387 */ /* 0x0003e20000100800 */
[----:B------:R-:W-:-:S02]  /*18a0*/  PRMT R206, RZ, 0x7610, R14 ;  /* 0x00007610ffce7816 */ /* 0x000fc4000000000e */
[--C-:B------:R-:W-:Y:S01]  /*18b0*/  PRMT R204, RZ, 0x5410, R15.reuse ;  /* 0x00005410ffcc7816 */ /* 0x100fe2000000000f */
[----:B------:R1:W-:Y:S01]  /*18c0*/  STL [R1+0x4], R29 ;  /* 0x0000041d01007387 */ /* 0x0003e20000100800 */
[----:B------:R-:W-:Y:S02]  /*18d0*/  PRMT R202, RZ, 0x7610, R15 ;  /* 0x00007610ffca7816 */ /* 0x000fe4000000000f */
[----:B0-----:R-:W-:Y:S02]  /*18e0*/  PRMT R28, RZ, 0x7610, R31 ;  /* 0x00007610ff1c7816 */ /* 0x001fe4000000001f */
[----:B------:R-:W-:Y:S02]  /*18f0*/  LOP3.LUT R2, R2, UR26, R45, 0x96, !PT ;  /* 0x0000001a02027c12 */ /* 0x000fe4000f8e962d */
[----:B------:R-:W-:Y:S01]  /*1900*/  LOP3.LUT R169, R42, 0x3, RZ, 0xc0, !PT ;  /* 0x000000032aa97812 */ /* 0x000fe200078ec0ff */
[----:B------:R1:W-:Y:S01]  /*1910*/  STL [R1], R28 ;  /* 0x0000001c01007387 */ /* 0x0003e20000100800 */
[----:B------:R-:W-:-:S02]  /*1920*/  PRMT R180, RZ, 0x5410, R9 ;  /* 0x00005410ffb47816 */ /* 0x000fc40000000009 */
[----:B------:R-:W-:Y:S02]  /*1930*/  PRMT R178, RZ, 0x7610, R9 ;  /* 0x00007610ffb27816 */ /* 0x000fe40000000009 */
[--C-:B------:R-:W-:Y:S02]  /*1940*/  PRMT R176, RZ, 0x5410, R10.reuse ;  /* 0x00005410ffb07816 */ /* 0x100fe4000000000a */
[----:B------:R-:W-:Y:S02]  /*1950*/  PRMT R174, RZ, 0x7610, R10 ;  /* 0x00007610ffae7816 */ /* 0x000fe4000000000a */
[--C-:B------:R-:W-:Y:S02]  /*1960*/  PRMT R172, RZ, 0x5410, R11.reuse ;  /* 0x00005410ffac7816 */ /* 0x100fe4000000000b */
[----:B-1----:R-:W-:Y:S02]  /*1970*/  PRMT R8, RZ, 0x7610, R11 ;  /* 0x00007610ff087816 */ /* 0x002fe4000000000b */
.L_x_3271:
[----:B------:R-:W0:Y:S01]  /*1980*/  S2R R252, SR_TID.X ;  /* 0x0000000000fc7919 */ /* 0x000e220000002100 */
[----:B------:R-:W-:Y:S01]  /*1990*/  ISETP.NE.U32.AND P0, PT, RZ, c[0x0][0x178], PT ;  /* 0x00005e00ff007a0c */ /* 0x000fe20003f05070 */
[----:B------:R-:W-:Y:S01]  /*19a0*/  IMAD R18, R6, c[0x0][0x168], RZ ;  /* 0x00005a0006127a24 */ /* 0x000fe200078e02ff */
[----:B------:R-:W-:Y:S01]  /*19b0*/  ISETP.NE.U32.AND P1, PT, RZ, c[0x0][0x180], PT ;  /* 0x00006000ff007a0c */ /* 0x000fe20003f25070 */
[----:B------:R-:W-:Y:S01]  /*19c0*/  IMAD.MOV.U32 R250, RZ, RZ, 0x10 ;  /* 0x00000010fffa7424 */ /* 0x000fe200078e00ff */
[----:B------:R-:W-:-:S02]  /*19d0*/  ISETP.NE.AND.EX P3, PT, RZ, c[0x0][0x17c], PT, P0 ;  /* 0x00005f00ff007a0c */ /* 0x000fc40003f65300 */
[----:B------:R-:W-:Y:S02]  /*19e0*/  ISETP.NE.AND.EX P0, PT, RZ, c[0x0][0x184], PT, P1 ;  /* 0x00006100ff007a0c */ /* 0x000fe40003f05310 */
[----:B------:R-:W-:Y:S02]  /*19f0*/  SHF.R.S32.HI R21, RZ, 0x1f, R18 ;  /* 0x0000001fff157819 */ /* 0x000fe40000011412 */
[----:B------:R-:W-:Y:S02]  /*1a00*/  LOP3.LUT R9, R9, 0xffffffdf, RZ, 0xc0, !PT ;  /* 0xffffffdf09097812 */ /* 0x000fe400078ec0ff */
[----:B------:R-:W-:Y:S01]  /*1a10*/  LEA.HI R21, R21, R18, RZ, 0x3 ;  /* 0x0000001215157211 */ /* 0x000fe200078f18ff */
[----:B------:R-:W-:Y:S04]  /*1a20*/  BSSY B1, `(.L_x_2236) ;  /* 0x0000018000017945 */ /* 0x000fe80003800000 */
[----:B------:R-:W-:-:S02]  /*1a30*/  @P3 LOP3.LUT R9, R9, 0x20, RZ, 0xfc, !PT ;  /* 0x0000002009093812 */ /* 0x000fc400078efcff */
[----:B0-----:R-:W-:-:S04]  /*1a40*/  LOP3.LUT R252, R252, 0x1f, RZ, 0xc0, !PT ;  /* 0x0000001ffcfc7812 */ /* 0x001fc800078ec0ff */
[----:B------:R-:W-:-:S04]  /*1a50*/  LEA.HI.SX32 R160, R21, R252, 0x1d ;  /* 0x000000fc15a07211 */ /* 0x000fc800078feaff */
[C---:B------:R-:W-:Y:S01]  /*1a60*/  @P3 LEA R22, P1, R160.reuse, c[0x0][0x178], 0x4 ;  /* 0x00005e00a0163a11 */ /* 0x040fe200078220ff */
[C---:B------:R-:W-:Y:S01]  /*1a70*/  IMAD.WIDE.U32 R24, R160.reuse, R250, c[0x0][0x170] ;  /* 0x00005c00a0187625 */ /* 0x040fe200078e00fa */
[C---:B------:R-:W-:Y:S02]  /*1a80*/  @P0 LEA R28, P2, R160.reuse, c[0x0][0x180], 0x4 ;  /* 0x00006000a01c0a11 */ /* 0x040fe400078420ff */
[C---:B------:R-:W-:Y:S02]  /*1a90*/  @P3 LEA.HI.X R23, R160.reuse, c[0x0][0x17c], RZ, 0x4, P1 ;  /* 0x00005f00a0173a11 */ /* 0x040fe400008f24ff */
[----:B------:R-:W-:Y:S01]  /*1aa0*/  @P0 LEA.HI.X R29, R160, c[0x0][0x184], RZ, 0x4, P2 ;  /* 0x00006100a01d0a11 */ /* 0x000fe200010f24ff */
[----:B------:R-:W5:Y:S04]  /*1ab0*/  LDG.E.128 R24, [R24.64] ;  /* 0x0000000618187981 */ /* 0x000f68000c1e1d00 */
[----:B------:R0:W5:Y:S04]  /*1ac0*/  @P3 LDG.E.128 R48, [R22.64] ;  /* 0x0000000616303981 */ /* 0x000168000c1e1d00 */
[----:B------:R0:W5:Y:S01]  /*1ad0*/  @P0 LDG.E.128 R44, [R28.64] ;  /* 0x000000061c2c0981 */ /* 0x000162000c1e1d00 */
[----:B------:R-:W-:-:S02]  /*1ae0*/  ISETP.NE.AND P1, PT, R169, 0x1, PT ;  /* 0x00000001a900780c */ /* 0x000fc40003f25270 */
[----:B------:R-:W-:-:S11]  /*1af0*/  IADD3 R21, R169, 0x1, RZ ;  /* 0x00000001a9157810 */ /* 0x000fd60007ffe0ff */
[----:B------:R-:W-:Y:S05]  /*1b00*/  @!P1 BRA `(.L_x_2237) ;  /* 0x0000008000009947 */ /* 0x000fea0003800000 */
[----:B0-----:R-:W-:Y:S01]  /*1b10*/  ISETP.NE.AND P1, PT, R169, 0x2, PT ;  /* 0x00000002a900780c */ /* 0x001fe20003f25270 */
[----:B------:R-:W-:-:S12]  /*1b20*/  IMAD.MOV.U32 R30, RZ, RZ, R2 ;  /* 0x000000ffff1e7224 */ /* 0x000fd800078e0002 */
[----:B------:R-:W-:Y:S05]  /*1b30*/  @!P1 BRA `(.L_x_2238) ;  /* 0x0000006000009947 */ /* 0x000fea0003800000 */
[----:B------:R-:W-:Y:S01]  /*1b40*/  ISETP.NE.AND P1, PT, R169, 0x3, PT ;  /* 0x00000003a900780c */ /* 0x000fe20003f25270 */
[----:B------:R-:W-:-:S12]  /*1b50*/  IMAD.MOV.U32 R30, RZ, RZ, R19 ;  /* 0x000000ffff1e7224 */ /* 0x000fd800078e0013 */
[----:B------:R-:W-:Y:S05]  /*1b60*/  @P1 BRA `(.L_x_2238) ;  /* 0x0000003000001947 */ /* 0x000fea0003800000 */
[----:B------:R-:W-:Y:S01]  /*1b70*/  IMAD.MOV.U32 R30, RZ, RZ, R0 ;  /* 0x000000ffff1e7224 */ /* 0x000fe200078e0000 */
[----:B------:R-:W-:Y:S05]  /*1b80*/  BRA `(.L_x_2238) ;  /* 0x0000001000007947 */ /* 0x000fea0003800000 */
.L_x_2237:
[----:B0-----:R-:W-:Y:S02]  /*1b90*/  IMAD.MOV.U32 R30, RZ, RZ, R20 ;  /* 0x000000ffff1e7224 */ /* 0x001fe400078e0014 */
.L_x_2238:
[----:B------:R-:W-:Y:S05]  /*1ba0*/  BSYNC B1 ;  /* 0x0000000000017941 */ /* 0x000fea0003800000 */
.L_x_2236:
        /* <DEDUP_REMOVED lines=16> */
.L_x_2242:
[----:B------:R-:W-:Y:S05]  /*1cb0*/  BSYNC B2 ;  /* 0x0000000000027941 */ /* 0x000fea0003800000 */
.L_x_2241:
[----:B------:R-:W-:Y:S01]  /*1cc0*/  IMAD.HI.U32 R0, R3, -0x326172a9, RZ ;  /* 0xcd9e8d5703007827 */ /* 0x000fe200078e00ff */
[----:B------:R-:W-:-:S03]  /*1cd0*/  LOP3.LUT R2, R2, UR5, R7, 0x96, !PT ;  /* 0x0000000502027c12 */ /* 0x000fc6000f8e9607 */
        /* <DEDUP_REMOVED lines=10> */
[----:B------:R-:W-:Y:S01]  /*1d80*/  LOP3.LUT R22, R29, UR11, R20, 0x96, !PT ;  /* 0x0000000b1d167c12 */ /* 0x000fe2000f8e9614 */
[----:B------:R-:W-:-:S04]  /*1d90*/  IMAD.WIDE.U32 R20, R21, -0x326172a9, RZ ;  /* 0xcd9e8d5715147825 */ /* 0x000fc800078e00ff */
[----:B------:R-:W-:Y:S01]  /*1da0*/  IMAD.WIDE.U32 R22, R22, -0x2daee0ad, RZ ;  /* 0xd2511f5316167825 */ /* 0x000fe200078e00ff */
[----:B------:R-:W-:-:S04]  /*1db0*/  LOP3.LUT R19, R21, UR13, R28, 0x96, !PT ;  /* 0x0000000d15137c12 */ /* 0x000fc8000f8e961c */
        /* <DEDUP_REMOVED lines=23> */
[----:B------:R-:W-:-:S03]  /*1f30*/  LOP3.LUT R19, R21, UR25, R28, 0x96, !PT ;  /* 0x0000001915137c12 */ /* 0x000fc6000f8e961c */
[----:B------:R-:W-:Y:S01]  /*1f40*/  IMAD.MOV.U32 R0, RZ, RZ, R22 ;  /* 0x000000ffff007224 */ /* 0x000fe200078e0016 */
[----:B------:R-:W-:Y:S01]  /*1f50*/  LOP3.LUT R2, R23, UR26, R18, 0x96, !PT ;  /* 0x0000001a17027c12 */ /* 0x000fe2000f8e9612 */
[----:B------:R-:W-:Y:S02]  /*1f60*/  IMAD.MOV.U32 R21, RZ, RZ, RZ ;  /* 0x000000ffff157224 */ /* 0x000fe400078e00ff */
.L_x_2240:
[----:B------:R-:W-:Y:S05]  /*1f70*/  BSYNC B1 ;  /* 0x0000000000017941 */ /* 0x000fea0003800000 */
.L_x_2239:
[----:B------:R-:W0:Y:S01]  /*1f80*/  I2F.U32 R23, R30 ;  /* 0x0000001e00177306 */ /* 0x000e220000201000 */
[----:B------:R-:W-:Y:S01]  /*1f90*/  ISETP.NE.U32.AND P1, PT, RZ, c[0x0][0x178], PT ;  /* 0x00005e00ff007a0c */ /* 0x000fe20003f25070 */
[----:B------:R-:W-:Y:S01]  /*1fa0*/  IMAD.MOV.U32 R170, RZ, RZ, 0x2f800000 ;  /* 0x2f800000ffaa7424 */ /* 0x000fe200078e00ff */
[----:B-----5:R-:W-:Y:S02]  /*1fb0*/  PRMT R18, RZ, 0x5410, R24 ;  /* 0x00005410ff127816 */ /* 0x020fe40000000018 */
[----:B------:R-:W-:Y:S02]  /*1fc0*/  ISETP.NE.AND.EX P6, PT, RZ, c[0x0][0x17c], PT, P1 ;  /* 0x00005f00ff007a0c */ /* 0x000fe40003fc5310 */
[----:B------:R-:W-:Y:S01]  /*1fd0*/  LOP3.LUT R9, R9, 0xffffffef, RZ, 0xc0, !PT ;  /* 0xffffffef09097812 */ /* 0x000fe200078ec0ff */
[----:B------:R-:W-:-:S02]  /*1fe0*/  FMUL.FTZ R127, R18, c[0x0][0x1e8] ;  /* 0x00007a00127f7a20 */ /* 0x000fc40000410000 */
[----:B0-----:R-:W-:-:S08]  /*1ff0*/  FFMA.FTZ R23, R23, R170, 1.1641532182693481445e-10 ;  /* 0x2f00000017177423 */ /* 0x001fd000000100aa */
[----:B------:R-:W-:Y:S02]  /*2000*/  @P6 LOP3.LUT R9, R9, 0x10, RZ, 0xfc, !PT ;  /* 0x0000001009096812 */ /* 0x000fe400078efcff */
[----:B------:R-:W-:-:S04]  /*2010*/  FSETP.GTU.FTZ.AND P2, PT, R23, c[0x0][0x1e4], PT ;  /* 0x0000790017007a0b */ /* 0x000fc80003f5c000 */
[----:B------:R-:W-:Y:S02]  /*2020*/  P2R R18, PR, RZ, 0x4 ;  /* 0x00000004ff127803 */ /* 0x000fe40000000000 */
        /* <DEDUP_REMOVED lines=8> */
.L_x_2243:
        /* <DEDUP_REMOVED lines=12> */
.L_x_2246:
[----:B------:R-:W-:Y:S02]  /*2170*/  IMAD.MOV.U32 R10, RZ, RZ, R20 ;  /* 0x000000ffff0a7224 */ /* 0x000fe400078e0014 */
.L_x_2247:
[----:B------:R-:W-:Y:S05]  /*2180*/  BSYNC B1 ;  /* 0x0000000000017941 */ /* 0x000fea0003800000 */
.L_x_2245:
        /* <DEDUP_REMOVED lines=16> */
.L_x_2251:
[----:B------:R-:W-:Y:S05]  /*2290*/  BSYNC B2 ;  /* 0x0000000000027941 */ /* 0x000fea0003800000 */
.L_x_2250:
[----:B------:R-:W-:Y:S01]  /*22a0*/  IMAD.HI.U32 R0, R3, -0x326172a9, RZ ;  /* 0xcd9e8d5703007827 */ /* 0x000fe200078e00ff */
[----:B------:R-:W-:-:S03]  /*22b0*/  LOP3.LUT R2, R2, UR5, R7, 0x96, !PT ;  /* 0x0000000502027c12 */ /* 0x000fc6000f8e9607 */
[----:B------:R-:W-:Y:S01]  /*22c0*/  IMAD R19, R3, -0x326172a9, RZ ;  /* 0xcd9e8d5703137824 */ /* 0x000fe200078e02ff */
[----:B------:R-:W-:Y:S01]  /*22d0*/  LOP3.LUT R0, R0, UR4, R5, 0x96, !PT ;  /* 0x0000000400007c12 */ /* 0x000fe2000f8e9605 */
[----:B------:R-:W-:-:S04]  /*22e0*/  IMAD.WIDE.U32 R20, R2, -0x326172a9, RZ ;  /* 0xcd9e8d5702147825 */ /* 0x000fc800078e00ff */
[----:B------:R-:W-:Y:S01]  /*22f0*/  IMAD R29, R4, -0x2daee0ad, RZ ;  /* 0xd2511f53041d7824 */ /* 0x000fe200078e02ff */
        /* <DEDUP_REMOVED lines=37> */
.L_x_2249:
[----:B------:R-:W-:Y:S05]  /*2550*/  BSYNC B1 ;  /* 0x0000000000017941 */ /* 0x000fea0003800000 */
.L_x_2248:
[----:B------:R0:W1:Y:S02]  /*2560*/  I2F.U32 R21, R10 ;  /* 0x0000000a00157306 */ /* 0x0000640000201000 */
[----:B0-----:R-:W-:-:S05]  /*2570*/  PRMT R10, RZ, 0x5410, R48 ;  /* 0x00005410ff0a7816 */ /* 0x001fca0000000030 */
[----:B------:R-:W-:Y:S02]  /*2580*/  FMUL.FTZ R23, R10, c[0x0][0x1e8] ;  /* 0x00007a000a177a20 */ /* 0x000fe40000410000 */
[----:B-1----:R-:W-:-:S05]  /*2590*/  FFMA.FTZ R21, R21, R170, 1.1641532182693481445e-10 ;  /* 0x2f00000015157423 */ /* 0x002fca00000100aa */
[----:B------:R-:W-:-:S04]  /*25a0*/  FSETP.GTU.FTZ.AND P1, PT, R21, c[0x0][0x1e4], PT ;  /* 0x0000790015007a0b */ /* 0x000fc80003f3c000 */
[----:B------:R-:W-:Y:S02]  /*25b0*/  FSEL R28, R23, RZ, !P1 ;  /* 0x000000ff171c7208 */ /* 0x000fe40004800000 */
[----:B------:R-:W-:-:S03]  /*25c0*/  SEL R21, RZ, 0x1, P1 ;  /* 0x00000001ff157807 */ /* 0x000fc60000800000 */
[----:B------:R-:W-:Y:S01]  /*25d0*/  FADD.FTZ R127, R127, R28 ;  /* 0x0000001c7f7f7221 */ /* 0x000fe20000010000 */
[----:B------:R-:W-:Y:S02]  /*25e0*/  @P0 PRMT R28, RZ, 0x5410, R44 ;  /* 0x00005410ff1c0816 */ /* 0x000fe4000000002c */
[----:B------:R-:W-:-:S03]  /*25f0*/  PRMT R10, R21, 0x7610, R10 ;  /* 0x00007610150a7816 */ /* 0x000fc6000000000a */
[----:B------:R-:W-:Y:S02]  /*2600*/  @P0 FADD.FTZ R127, R127, R28 ;  /* 0x0000001c7f7f0221 */ /* 0x000fe40000010000 */
.L_x_2244:
        /* <DEDUP_REMOVED lines=12> */
.L_x_2253:
[----:B------:R-:W-:Y:S02]  /*26d0*/  IMAD.MOV.U32 R32, RZ, RZ, R20 ;  /* 0x000000ffff207224 */ /* 0x000fe400078e0014 */
.L_x_2254:
[----:B------:R-:W-:Y:S05]  /*26e0*/  BSYNC B1 ;  /* 0x0000000000017941 */ /* 0x000fea0003800000 */
.L_x_2252:
        /* <DEDUP_REMOVED lines=16> */
.L_x_2258:
[----:B------:R-:W-:Y:S05]  /*27f0*/  BSYNC B2 ;  /* 0x0000000000027941 */ /* 0x000fea0003800000 */
.L_x_2257:
        /* <DEDUP_REMOVED lines=43> */
.L_x_2256:
[----:B------:R-:W-:Y:S05]  /*2ab0*/  BSYNC B1 ;  /* 0x0000000000017941 */ /* 0x000fea0003800000 */
.L_x_2255:
[----:B------:R-:W0:Y:S01]  /*2ac0*/  I2F.U32 R21, R32 ;  /* 0x0000002000157306 */ /* 0x000e220000201000 */
[----:B------:R-:W-:-:S05]  /*2ad0*/  PRMT R24, RZ, 0x7610, R24 ;  /* 0x00007610ff187816 */ /* 0x000fca0000000018 */
[----:B------:R-:W-:Y:S02]  /*2ae0*/  FMUL.FTZ R24, R24, c[0x0][0x1e8] ;  /* 0x00007a0018187a20 */ /* 0x000fe40000410000 */
[----:B0-----:R-:W-:-:S05]  /*2af0*/  FFMA.FTZ R21, R21, R170, 1.1641532182693481445e-10 ;  /* 0x2f00000015157423 */ /* 0x001fca00000100aa */
[----:B------:R-:W-:-:S04]  /*2b00*/  FSETP.GTU.FTZ.AND P1, PT, R21, c[0x0][0x1e4], PT ;  /* 0x0000790015007a0b */ /* 0x000fc80003f3c000 */
[----:B------:R-:W-:Y:S02]  /*2b10*/  P2R R21, PR, RZ, 0x2 ;  /* 0x00000002ff157803 */ /* 0x000fe40000000000 */
[----:B------:R-:W-:Y:S01]  /*2b20*/  FSEL R128, R24, RZ, !P1 ;  /* 0x000000ff18807208 */ /* 0x000fe20004800000 */
[----:B------:R-:W-:Y:S05]  /*2b30*/  @P6 BRA `(.L_x_2259) ;  /* 0x0000006000006947 */ /* 0x000fea0003800000 */
[----:B------:R-:W-:Y:S01]  /*2b40*/  IMAD.MOV.U32 R22, RZ, RZ, R23 ;  /* 0x000000ffff167224 */ /* 0x000fe200078e0017 */
[----:B------:R-:W-:Y:S05]  /*2b50*/  @!P0 BRA `(.L_x_2260) ;  /* 0x000005b000008947 */ /* 0x000fea0003800000 */
[----:B------:R-:W-:Y:S01]  /*2b60*/  IMAD.MOV.U32 R22, RZ, RZ, R23 ;  /* 0x000000ffff167224 */ /* 0x000fe200078e0017 */
[----:B------:R-:W-:-:S05]  /*2b70*/  PRMT R23, RZ, 0x7610, R44 ;  /* 0x00007610ff177816 */ /* 0x000fca000000002c */
[----:B------:R-:W-:Y:S01]  /*2b80*/  FADD.FTZ R128, R128, R23 ;  /* 0x0000001780807221 */ /* 0x000fe20000010000 */
[----:B------:R-:W-:Y:S05]  /*2b90*/  BRA `(.L_x_2260) ;  /* 0x0000057000007947 */ /* 0x000fea0003800000 */
.L_x_2259:
        /* <DEDUP_REMOVED lines=12> */
.L_x_2262:
[----:B------:R-:W-:Y:S02]  /*2c60*/  IMAD.MOV.U32 R11, RZ, RZ, R20 ;  /* 0x000000ffff0b7224 */ /* 0x000fe400078e0014 */
.L_x_2263:
[----:B------:R-:W-:Y:S05]  /*2c70*/  BSYNC B1 ;  /* 0x0000000000017941 */ /* 0x000fea0003800000 */
.L_x_2261:
        /* <DEDUP_REMOVED lines=16> */
.L_x_2267:
[----:B------:R-:W-:Y:S05]  /*2d80*/  BSYNC B2 ;  /* 0x0000000000027941 */ /* 0x000fea0003800000 */
.L_x_2266:
        /* <DEDUP_REMOVED lines=42> */
[----:B------:R-:W-:Y:S02]  /*3030*/  IMAD.MOV.U32 R20, RZ, RZ, R30 ;  /* 0x000000ffff147224 */ /* 0x000fe400078e001e */
[----:B------:R-:W-:Y:S02]  /*3040*/  IMAD.MOV.U32 R22, RZ, RZ, RZ ;  /* 0x000000ffff167224 */ /* 0x000fe400078e00ff */
.L_x_2265:
[----:B------:R-:W-:Y:S05]  /*3050*/  BSYNC B1 ;  /* 0x0000000000017941 */ /* 0x000fea0003800000 */
.L_x_2264:
[----:B------:R-:W0:Y:S02]  /*3060*/  I2F.U32 R11, R11 ;  /* 0x0000000b000b7306 */ /* 0x000e240000201000 */
[----:B0-----:R-:W-:Y:S01]  /*3070*/  FFMA.FTZ R23, R11, R170, 1.1641532182693481445e-10 ;  /* 0x2f0000000b177423 */ /* 0x001fe200000100aa */
[----:B------:R-:W-:-:S04]  /*3080*/  PRMT R11, RZ, 0x7610, R48 ;  /* 0x00007610ff0b7816 */ /* 0x000fc80000000030 */
[----:B------:R-:W-:Y:S01]  /*3090*/  FSETP.GTU.FTZ.AND P1, PT, R23, c[0x0][0x1e4], PT ;  /* 0x0000790017007a0b */ /* 0x000fe20003f3c000 */
[----:B------:R-:W-:-:S03]  /*30a0*/  FMUL.FTZ R24, R11, c[0x0][0x1e8] ;  /* 0x00007a000b187a20 */ /* 0x000fc60000410000 */
[----:B------:R-:W-:Y:S02]  /*30b0*/  SEL R23, RZ, 0x1, P1 ;  /* 0x00000001ff177807 */ /* 0x000fe40000800000 */
[----:B------:R-:W-:Y:S02]  /*30c0*/  FSEL R29, R24, RZ, !P1 ;  /* 0x000000ff181d7208 */ /* 0x000fe40004800000 */
[----:B------:R-:W-:-:S03]  /*30d0*/  PRMT R11, R23, 0x7610, R11 ;  /* 0x00007610170b7816 */ /* 0x000fc6000000000b */
[----:B------:R-:W-:Y:S01]  /*30e0*/  FADD.FTZ R128, R128, R29 ;  /* 0x0000001d80807221 */ /* 0x000fe20000010000 */
[----:B------:R-:W-:-:S05]  /*30f0*/  @P0 PRMT R29, RZ, 0x7610, R44 ;  /* 0x00007610ff1d0816 */ /* 0x000fca000000002c */
[----:B------:R-:W-:Y:S02]  /*3100*/  @P0 FADD.FTZ R128, R128, R29 ;  /* 0x0000001d80800221 */ /* 0x000fe40000010000 */
.L_x_2260:
        /* <DEDUP_REMOVED lines=12> */
.L_x_2269:
[----:B------:R-:W-:Y:S02]  /*31d0*/  IMAD.MOV.U32 R24, RZ, RZ, R20 ;  /* 0x000000ffff187224 */ /* 0x000fe400078e0014 */
.L_x_2270:
[----:B------:R-:W-:Y:S05]  /*31e0*/  BSYNC B1 ;  /* 0x0000000000017941 */ /* 0x000fea0003800000 */
.L_x_2268:
        /* <DEDUP_REMOVED lines=16> */
.L_x_2274:
[----:B------:R-:W-:Y:S05]  /*32f0*/  BSYNC B2 ;  /* 0x0000000000027941 */ /* 0x000fea0003800000 */
.L_x_2273:
        /* <DEDUP_REMOVED lines=44> */
.L_x_2272:
[----:B------:R-:W-:Y:S05]  /*35c0*/  BSYNC B1 ;  /* 0x0000000000017941 */ /* 0x000fea0003800000 */
.L_x_2271:
        /* <DEDUP_REMOVED lines=14> */
.L_x_2275:
        /* <DEDUP_REMOVED lines=12> */
.L_x_2278:
[----:B------:R-:W-:Y:S02]  /*3770*/  IMAD.MOV.U32 R12, RZ, RZ, R20 ;  /* 0x000000ffff0c7224 */ /* 0x000fe400078e0014 */
.L_x_2279:
[----:B------:R-:W-:Y:S05]  /*3780*/  BSYNC B1 ;  /* 0x0000000000017941 */ /* 0x000fea0003800000 */
.L_x_2277:
        /* <DEDUP_REMOVED lines=16> */
.L_x_2283:
[----:B------:R-:W-:Y:S05]  /*3890*/  BSYNC B2 ;  /* 0x0000000000027941 */ /* 0x000fea0003800000 */
.L_x_2282:
        /* <DEDUP_REMOVED lines=44> */
.L_x_2281:
[----:B------:R-:W-:Y:S05]  /*3b60*/  BSYNC B1 ;  /* 0x0000000000017941 */ /* 0x000fea0003800000 */
.L_x_2280:
        /* <DEDUP_REMOVED lines=11> */
.L_x_2276:
        /* <DEDUP_REMOVED lines=12> */
.L_x_2285:
[----:B------:R-:W-:Y:S02]  /*3ce0*/  IMAD.MOV.U32 R24, RZ, RZ, R20 ;  /* 0x000000ffff187224 */ /* 0x000fe400078e0014 */
.L_x_2286:
[----:B------:R-:W-:Y:S05]  /*3cf0*/  BSYNC B1 ;  /* 0x0000000000017941 */ /* 0x000fea0003800000 */
.L_x_2284:
        /* <DEDUP_REMOVED lines=16> */
.L_x_2290:
[----:B------:R-:W-:Y:S05]  /*3e00*/  BSYNC B2 ;  /* 0x0000000000027941 */ /* 0x000fea0003800000 */
.L_x_2289:
        /* <DEDUP_REMOVED lines=44> */
.L_x_2288:
[----:B------:R-:W-:Y:S05]  /*40d0*/  BSYNC B1 ;  /* 0x0000000000017941 */ /* 0x000fea0003800000 */
.L_x_2287:
        /* <DEDUP_REMOVED lines=13> */
.L_x_2291:
        /* <DEDUP_REMOVED lines=12> */
.L_x_2294:
[----:B------:R-:W-:Y:S02]  /*4270*/  IMAD.MOV.U32 R13, RZ, RZ, R20 ;  /* 0x000000ffff0d7224 */ /* 0x000fe400078e0014 */
.L_x_2295:
[----:B------:R-:W-:Y:S05]  /*4280*/  BSYNC B1 ;  /* 0x0000000000017941 */ /* 0x000fea0003800000 */
.L_x_2293:
        /* <DEDUP_REMOVED lines=16> */
.L_x_2299:
[----:B------:R-:W-:Y:S05]  /*4390*/  BSYNC B2 ;  /* 0x0000000000027941 */ /* 0x000fea0003800000 */
.L_x_2298:
        /* <DEDUP_REMOVED lines=44> */
.L_x_2297:
[----:B------:R-:W-:Y:S05]  /*4660*/  BSYNC B1 ;  /* 0x0000000000017941 */ /* 0x000fea0003800000 */
.L_x_2296:
        /* <DEDUP_REMOVED lines=11> */
.L_x_2292:
        /* <DEDUP_REMOVED lines=12> */
.L_x_2301:
[----:B------:R-:W-:Y:S02]  /*47e0*/  IMAD.MOV.U32 R33, RZ, RZ, R20 ;  /* 0x000000ffff217224 */ /* 0x000fe400078e0014 */
.L_x_2302:
[----:B------:R-:W-:Y:S05]  /*47f0*/  BSYNC B1 ;  /* 0x0000000000017941 */ /* 0x000fea0003800000 */
.L_x_2300:
        /* <DEDUP_REMOVED lines=16> */
.L_x_2306:
[----:B------:R-:W-:Y:S05]  /*4900*/  BSYNC B2 ;  /* 0x0000000000027941 */ /* 0x000fea0003800000 */
.L_x_2305:
        /* <DEDUP_REMOVED lines=44> */
.L_x_2304:
[----:B------:R-:W-:Y:S05]  /*4bd0*/  BSYNC B1 ;  /* 0x0000000000017941 */ /* 0x000fea0003800000 */
.L_x_2303:
        /* <DEDUP_REMOVED lines=13> */
.L_x_2307:
        /* <DEDUP_REMOVED lines=12> */
.L_x_2310:
[----:B------:R-:W-:Y:S02]  /*4d70*/  IMAD.MOV.U32 R14, RZ, RZ, R20 ;  /* 0x000000ffff0e7224 */ /* 0x000fe400078e0014 */
.L_x_2311:
[----:B------:R-:W-:Y:S05]  /*4d80*/  BSYNC B1 ;  /* 0x0000000000017941 */ /* 0x000fea0003800000 */
.L_x_2309:
        /* <DEDUP_REMOVED lines=16> */
.L_x_2315:
[----:B------:R-:W-:Y:S05]  /*4e90*/  BSYNC B2 ;  /* 0x0000000000027941 */ /* 0x000fea0003800000 */
.L_x_2314:
        /* <DEDUP_REMOVED lines=44> */
.L_x_2313:
[----:B------:R-:W-:Y:S05]  /*5160*/  BSYNC B1 ;  /* 0x0000000000017941 */ /* 0x000fea0003800000 */
.L_x_2312:
        /* <DEDUP_REMOVED lines=11> */
.L_x_2308:
        /* <DEDUP_REMOVED lines=12> */
.L_x_2317:
[----:B------:R-:W-:Y:S02]  /*52e0*/  IMAD.MOV.U32 R33, RZ, RZ, R20 ;  /* 0x000000ffff217224 */ /* 0x000fe400078e0014 */
.L_x_2318:
[----:B------:R-:W-:Y:S05]  /*52f0*/  BSYNC B1 ;  /* 0x0000000000017941 */ /* 0x000fea0003800000 */
.L_x_2316:
        /* <DEDUP_REMOVED lines=16> */
.L_x_2322:
[----:B------:R-:W-:Y:S05]  /*5400*/  BSYNC B2 ;  /* 0x0000000000027941 */ /* 0x000fea0003800000 */
.L_x_2321:
        /* <DEDUP_REMOVED lines=44> */
.L_x_2320:
[----:B------:R-:W-:Y:S05]  /*56d0*/  BSYNC B1 ;  /* 0x0000000000017941 */ /* 0x000fea0003800000 */
.L_x_2319:
        /* <DEDUP_REMOVED lines=13> */
.L_x_2323:
        /* <DEDUP_REMOVED lines=12> */
.L_x_2326:
[----:B------:R-:W-:Y:S02]  /*5870*/  IMAD.MOV.U32 R15, RZ, RZ, R20 ;  /* 0x000000ffff0f7224 */ /* 0x000fe400078e0014 */
.L_x_2327:
[----:B------:R-:W-:Y:S05]  /*5880*/  BSYNC B1 ;  /* 0x0000000000017941 */ /* 0x000fea0003800000 */
.L_x_2325:
        /* <DEDUP_REMOVED lines=16> */
.L_x_2331:
[----:B------:R-:W-:Y:S05]  /*5990*/  BSYNC B2 ;  /* 0x0000000000027941 */ /* 0x000fea0003800000 */
.L_x_2330:
        /* <DEDUP_REMOVED lines=44> */
.L_x_2329:
[----:B------:R-:W-:Y:S05]  /*5c60*/  BSYNC B1 ;  /* 0x0000000000017941 */ /* 0x000fea0003800000 */
.L_x_2328:
        /* <DEDUP_REMOVED lines=11> */
.L_x_2324:
        /* <DEDUP_REMOVED lines=12> */
.L_x_2333:
[----:B------:R-:W-:Y:S02]  /*5de0*/  IMAD.MOV.U32 R26, RZ, RZ, R20 ;  /* 0x000000ffff1a7224 */ /* 0x000fe400078e0014 */
.L_x_2334:
[----:B------:R-:W-:Y:S05]  /*5df0*/  BSYNC B1 ;  /* 0x0000000000017941 */ /* 0x000fea0003800000 */
.L_x_2332:
        /* <DEDUP_REMOVED lines=16> */
.L_x_2338:
[----:B------:R-:W-:Y:S05]  /*5f00*/  BSYNC B2 ;  /* 0x0000000000027941 */ /* 0x000fea0003800000 */
.L_x_2337:
        /* <DEDUP_REMOVED lines=44> */
.L_x_2336:
[----:B------:R-:W-:Y:S05]  /*61d0*/  BSYNC B1 ;  /* 0x0000000000017941 */ /* 0x000fea0003800000 */
.L_x_2335:
        /* <DEDUP_REMOVED lines=13> */
.L_x_2339:
        /* <DEDUP_REMOVED lines=12> */
.L_x_2342:
[----:B------:R-:W-:Y:S02]  /*6370*/  IMAD.MOV.U32 R16, RZ, RZ, R20 ;  /* 0x000000ffff107224 */ /* 0x000fe400078e0014 */
.L_x_2343:
[----:B------:R-:W-:Y:S05]  /*6380*/  BSYNC B1 ;  /* 0x0000000000017941 */ /* 0x000fea0003800000 */
.L_x_2341:
        /* <DEDUP_REMOVED lines=16> */
.L_x_2347:
[----:B------:R-:W-:Y:S05]  /*6490*/  BSYNC B2 ;  /* 0x0000000000027941 */ /* 0x000fea0003800000 */
.L_x_2346:
        /* <DEDUP_REMOVED lines=44> */
.L_x_2345:
[----:B------:R-:W-:Y:S05]  /*6760*/  BSYNC B1 ;  /* 0x0000000000017941 */ /* 0x000fea0003800000 */
.L_x_2344:
        /* <DEDUP_REMOVED lines=11> */
.L_x_2340:
        /* <DEDUP_REMOVED lines=12> */
.L_x_2349:
[----:B------:R-:W-:Y:S02]  /*68e0*/  IMAD.MOV.U32 R26, RZ, RZ, R20 ;  /* 0x000000ffff1a7224 */ /* 0x000fe400078e0014 */
.L_x_2350:
[----:B------:R-:W-:Y:S05]  /*68f0*/  BSYNC B1 ;  /* 0x0000000000017941 */ /* 0x000fea0003800000 */
.L_x_2348:
        /* <DEDUP_REMOVED lines=16> */
.L_x_2354:
[----:B------:R-:W-:Y:S05]  /*6a00*/  BSYNC B2 ;  /* 0x0000000000027941 */ /* 0x000fea0003800000 */
.L_x_2353:
        /* <DEDUP_REMOVED lines=44> */
.L_x_2352:
[----:B------:R-:W-:Y:S05]  /*6cd0*/  BSYNC B1 ;  /* 0x0000000000017941 */ /* 0x000fea0003800000 */
.L_x_2351:
[----:B------:R-:W0:Y:S01]  /*6ce0*/  I2F.U32 R25, R26 ;  /* 0x0000001a00197306 */ /* 0x000e220000201000 */
[----:B------:R-:W-:Y:S02]  /*6cf0*/  LOP3.LUT P6, RZ, R9, 0x10, RZ, 0xc0, !PT ;  /* 0x0000001009ff7812 */ /* 0x000fe400078cc0ff */
        /* <DEDUP_REMOVED lines=12> */
.L_x_2355:
        /* <DEDUP_REMOVED lines=12> */
.L_x_2358:
[----:B------:R-:W-:Y:S02]  /*6e80*/  IMAD.MOV.U32 R17, RZ, RZ, R20 ;  /* 0x000000ffff117224 */ /* 0x000fe400078e0014 */
.L_x_2359:
[----:B------:R-:W-:Y:S05]  /*6e90*/  BSYNC B1 ;  /* 0x0000000000017941 */ /* 0x000fea0003800000 */
.L_x_2357:
        /* <DEDUP_REMOVED lines=8> */
[----:B------:R-:W-:Y:S02]  /*6f20*/  IADD3 R5, R5, 0x1, RZ ;  /* 0x0000000105057810 */ /* 0x000fe40007ffe0ff */
[----:B------:R-:W-:Y:S02]  /*6f30*/  P2R R0, PR, RZ, 0x1 ;  /* 0x00000001ff007803 */ /* 0x000fe40000000000 */
[----:B------:R-:W-:-:S13]  /*6f40*/  ISETP.NE.AND P6, PT, R5, RZ, PT ;  /* 0x000000ff0500720c */ /* 0x000fda0003fc5270 */
[----:B------:R-:W-:Y:S01]  /*6f50*/  @!P6 IADD3 R3, R3, 0x1, RZ ;  /* 0x000000010303e810 */ /* 0x000fe20007ffe0ff */
[----:B------:R-:W-:Y:S01]  /*6f60*/  @!P6 IMAD.MOV.U32 R5, RZ, RZ, RZ ;  /* 0x000000ffff05e224 */ /* 0x000fe200078e00ff */
[----:B------:R-:W-:Y:S02]  /*6f70*/  @!P6 IADD3 R19, R7, 0x1, RZ ;  /* 0x000000010713e810 */ /* 0x000fe40007ffe0ff */
[----:B------:R-:W-:-:S13]  /*6f80*/  ISETP.NE.AND P0, PT, R3, RZ, !P6 ;  /* 0x000000ff0300720c */ /* 0x000fda0007705270 */
[----:B------:R-:W-:Y:S01]  /*6f90*/  @P0 IMAD.MOV R19, RZ, RZ, R7 ;  /* 0x000000ffff130224 */ /* 0x000fe200078e0207 */
[----:B------:R-:W-:-:S03]  /*6fa0*/  ISETP.NE.AND P0, PT, R0, RZ, PT ;  /* 0x000000ff0000720c */ /* 0x000fc60003f05270 */
[----:B------:R-:W-:-:S05]  /*6fb0*/  @!P6 IMAD.MOV.U32 R7, RZ, RZ, R19 ;  /* 0x000000ffff07e224 */ /* 0x000fca00078e0013 */
.L_x_2363:
[----:B------:R-:W-:Y:S05]  /*6fc0*/  BSYNC B2 ;  /* 0x0000000000027941 */ /* 0x000fea0003800000 */
.L_x_2362:
        /* <DEDUP_REMOVED lines=8> */
[----:B------:R-:W-:Y:S01]  /*7050*/  IMAD.MOV.U32 R33, RZ, RZ, RZ ;  /* 0x000000ffff217224 */ /* 0x000fe200078e00ff */
        /* <DEDUP_REMOVED lines=35> */
.L_x_2361:
[----:B------:R-:W-:Y:S05]  /*7290*/  BSYNC B1 ;  /* 0x0000000000017941 */ /* 0x000fea0003800000 */
.L_x_2360:
        /* <DEDUP_REMOVED lines=11> */
.L_x_2356:
[----:B------:R-:W-:Y:S02]  /*7350*/  SEL R29, RZ, 0x1000000, P5 ;  /* 0x01000000ff1d7807 */ /* 0x000fe40002800000 */
[----:B------:R-:W-:Y:S02]  /*7360*/  ISETP.NE.AND P5, PT, R18, RZ, PT ;  /* 0x000000ff1200720c */ /* 0x000fe40003fa5270 */
[----:B------:R-:W-:Y:S02]  /*7370*/  SEL R18, RZ, 0x1, P1 ;  /* 0x00000001ff127807 */ /* 0x000fe40000800000 */
[C---:B------:R-:W-:Y:S02]  /*7380*/  LEA R22, P1, R160.reuse, c[0x0][0x188], 0x4 ;  /* 0x00006200a0167a11 */ /* 0x040fe400078220ff */
[----:B------:R-:W-:Y:S02]  /*7390*/  SEL R28, RZ, 0x10000, P4 ;  /* 0x00010000ff1c7807 */ /* 0x000fe40002000000 */
[----:B------:R-:W-:-:S02]  /*73a0*/  LEA.HI.X R23, R160, c[0x0][0x18c], RZ, 0x4, P1 ;  /* 0x00006300a0177a11 */ /* 0x000fc400008f24ff */
[----:B------:R-:W-:Y:S02]  /*73b0*/  F2FP.BF16.PACK_AB R27, R124, R123 ;  /* 0x0000007b7c1b723e */ /* 0x000fe400000010ff */
[----:B------:R-:W-:Y:S02]  /*73c0*/  F2FP.BF16.PACK_AB R26, R126, R125 ;  /* 0x0000007d7e1a723e */ /* 0x000fe400000010ff */
[----:B------:R-:W-:Y:S02]  /*73d0*/  F2FP.BF16.PACK_AB R25, R130, R129 ;  /* 0x000000818219723e */ /* 0x000fe400000010ff */
[----:B------:R-:W-:Y:S02]  /*73e0*/  F2FP.BF16.PACK_AB R24, R128, R127 ;  /* 0x0000007f8018723e */ /* 0x000fe400000010ff */
[----:B------:R-:W-:Y:S02]  /*73f0*/  ISETP.NE.AND P4, PT, R21, RZ, PT ;  /* 0x000000ff1500720c */ /* 0x000fe40003f85270 */
[----:B------:R-:W-:Y:S01]  /*7400*/  SEL R21, RZ, 0x100, P3 ;  /* 0x00000100ff157807 */ /* 0x000fe20001800000 */
[----:B------:R0:W-:Y:S01]  /*7410*/  STG.E.128 [R22.64], R24 ;  /* 0x0000001816007986 */ /* 0x0001e2000c101d06 */
[----:B------:R-:W-:-:S02]  /*7420*/  ISETP.NE.AND P3, PT, R32, RZ, PT ;  /* 0x000000ff2000720c */ /* 0x000fc40003f65270 */
[----:B------:R-:W-:Y:S02]  /*7430*/  LOP3.LUT R21, R21, R29, R28, 0xfe, !PT ;  /* 0x0000001d15157212 */ /* 0x000fe400078efe1c */
[----:B------:R-:W-:Y:S02]  /*7440*/  SEL R29, RZ, 0x1, P2 ;  /* 0x00000001ff1d7807 */ /* 0x000fe40001000000 */
[----:B------:R-:W-:Y:S01]  /*7450*/  LOP3.LUT P6, RZ, R9, 0x20, RZ, 0xc0, !PT ;  /* 0x0000002009ff7812 */ /* 0x000fe200078cc0ff */
[----:B0-----:R-:W-:Y:S01]  /*7460*/  IMAD.WIDE.U32 R22, R18, 0x1000000, RZ ;  /* 0x0100000012167825 */ /* 0x001fe200078e00ff */
[----:B------:R-:W-:-:S04]  /*7470*/  SEL R18, RZ, 0x1, P3 ;  /* 0x00000001ff127807 */ /* 0x000fc80001800000 */
[----:B------:R-:W-:Y:S01]  /*7480*/  LOP3.LUT R29, R23, R21, R29, 0xfe, !PT ;  /* 0x00000015171d7212 */ /* 0x000fe200078efe1d */
[----:B------:R-:W-:Y:S01]  /*7490*/  IMAD.WIDE.U32 R24, R18, 0x10000, RZ ;  /* 0x0001000012187825 */ /* 0x000fe200078e00ff */
[----:B------:R-:W-:-:S03]  /*74a0*/  SEL R21, RZ, 0x1, P4 ;  /* 0x00000001ff157807 */ /* 0x000fc60002000000 */
[----:B------:R-:W-:Y:S02]  /*74b0*/  IMAD.SHL.U32 R18, R160, 0x8, RZ ;  /* 0x00000008a0127824 */ /* 0x000fe400078e00ff */
[----:B------:R-:W-:-:S05]  /*74c0*/  IMAD.WIDE.U32 R26, R21, 0x100, RZ ;  /* 0x00000100151a7825 */ /* 0x000fca00078e00ff */
[----:B------:R-:W-:Y:S02]  /*74d0*/  LOP3.LUT R21, R26, R22, R24, 0xfe, !PT ;  /* 0x000000161a157212 */ /* 0x000fe400078efe18 */
[----:B------:R-:W-:Y:S02]  /*74e0*/  SEL R22, RZ, 0x1, P5 ;  /* 0x00000001ff167807 */ /* 0x000fe40002800000 */
[----:B------:R-:W-:Y:S02]  /*74f0*/  LOP3.LUT R25, R27, R29, R25, 0xfe, !PT ;  /* 0x0000001d1b197212 */ /* 0x000fe400078efe19 */
[----:B------:R-:W-:Y:S02]  /*7500*/  LOP3.LUT R24, R21, R22, RZ, 0xfc, !PT ;  /* 0x0000001615187212 */ /* 0x000fe400078efcff */
[----:B------:R-:W-:Y:S02]  /*7510*/  SHF.R.U32.HI R21, RZ, 0x1d, R160 ;  /* 0x0000001dff157819 */ /* 0x000fe400000116a0 */
[----:B------:R-:W-:-:S02]  /*7520*/  IADD3 R22, P1, R18, c[0x0][0x190], RZ ;  /* 0x0000640012167a10 */ /* 0x000fc40007f3e0ff */
[----:B------:R-:W-:Y:S02]  /*7530*/  IADD3 R26, R160, 0x20, RZ ;  /* 0x00000020a01a7810 */ /* 0x000fe40007ffe0ff */
[----:B------:R-:W-:-:S05]  /*7540*/  IADD3.X R23, R21, c[0x0][0x194], RZ, P1, !PT ;  /* 0x0000650015177a10 */ /* 0x000fca0000ffe4ff */
[----:B------:R0:W-:Y:S02]  /*7550*/  STG.E.64 [R22.64], R24 ;  /* 0x0000001816007986 */ /* 0x0001e4000c101b06 */
[----:B0-----:R-:W-:Y:S01]  /*7560*/  @P6 IMAD.WIDE.U32 R22, R26, R250, c[0x0][0x178] ;  /* 0x00005e001a166625 */ /* 0x001fe200078e00fa */
[----:B------:R-:W-:Y:S05]  /*7570*/  @!P6 BRA `(.L_x_2364) ;  /* 0x000001400000e947 */ /* 0x000fea0003800000 */
[----:B------:R-:W-:Y:S01]  /*7580*/  IMAD.U32 R24, R16, 0x10000, RZ ;  /* 0x0001000010187824 */ /* 0x000fe200078e00ff */
[----:B------:R-:W-:Y:S02]  /*7590*/  LOP3.LUT R28, R12, 0xff, RZ, 0xc0, !PT ;  /* 0x000000ff0c1c7812 */ /* 0x000fe400078ec0ff */
[----:B------:R-:W-:Y:S02]  /*75a0*/  LOP3.LUT R30, R11, 0xff, RZ, 0xc0, !PT ;  /* 0x000000ff0b1e7812 */ /* 0x000fe400078ec0ff */
[----:B------:R-:W-:Y:S01]  /*75b0*/  LOP3.LUT R27, R24, 0xff0000, RZ, 0xc0, !PT ;  /* 0x00ff0000181b7812 */ /* 0x000fe200078ec0ff */
[----:B------:R-:W-:Y:S01]  /*75c0*/  IMAD.WIDE.U32 R28, R28, 0x10000, RZ ;  /* 0x000100001c1c7825 */ /* 0x000fe200078e00ff */
[----:B------:R-:W-:-:S03]  /*75d0*/  LOP3.LUT R24, R17, 0xffff, RZ, 0xc0, !PT ;  /* 0x0000ffff11187812 */ /* 0x000fc600078ec0ff */
[----:B------:R-:W-:Y:S01]  /*75e0*/  IMAD.WIDE.U32 R30, R30, 0x100, RZ ;  /* 0x000001001e1e7825 */ /* 0x000fe200078e00ff */
[----:B------:R-:W-:Y:S02]  /*75f0*/  PRMT R27, R27, 0x4210, R24 ;  /* 0x000042101b1b7816 */ /* 0x000fe40000000018 */
[----:B------:R-:W-:-:S04]  /*7600*/  PRMT R24, R15, 0x7104, RZ ;  /* 0x000071040f187816 */ /* 0x000fc800000000ff */
[----:B------:R-:W-:Y:S02]  /*7610*/  LOP3.LUT R27, R27, 0xff00, R24, 0xf8, !PT ;  /* 0x0000ff001b1b7812 */ /* 0x000fe400078ef818 */
[----:B------:R-:W-:Y:S02]  /*7620*/  LOP3.LUT R24, R13, 0xff, RZ, 0xc0, !PT ;  /* 0x000000ff0d187812 */ /* 0x000fe400078ec0ff */
        /* <DEDUP_REMOVED lines=9> */
.L_x_2364:
[----:B------:R1:W5:Y:S01]  /*76c0*/  @P6 LDG.E.128 R48, [R22.64] ;  /* 0x0000000616306981 */ /* 0x000362000c1e1d00 */
[----:B------:R-:W-:-:S06]  /*76d0*/  IMAD.WIDE.U32 R28, R26, R250, c[0x0][0x170] ;  /* 0x00005c001a1c7625 */ /* 0x000fcc00078e00fa */
[----:B0-----:R-:W5:Y:S01]  /*76e0*/  LDG.E.128 R28, [R28.64] ;  /* 0x000000061c1c7981 */ /* 0x001f62000c1e1d00 */
[----:B-1----:R-:W-:-:S05]  /*76f0*/  @P0 IMAD.WIDE.U32 R22, R26, R250, c[0x0][0x180] ;  /* 0x000060001a160625 */ /* 0x002fca00078e00fa */
[----:B------:R0:W5:Y:S01]  /*7700*/  @P0 LDG.E.128 R44, [R22.64] ;  /* 0x00000006162c0981 */ /* 0x000162000c1e1d00 */
[C---:B------:R-:W-:Y:S01]  /*7710*/  ISETP.NE.AND P1, PT, R33.reuse, 0x1, PT ;  /* 0x000000012100780c */ /* 0x040fe20003f25270 */
[----:B------:R-:W-:Y:S01]  /*7720*/  BSSY B1, `(.L_x_2365) ;  /* 0x000000c000017945 */ /* 0x000fe20003800000 */
        /* <DEDUP_REMOVED lines=10> */
.L_x_2366:
[----:B0-----:R-:W-:Y:S02]  /*77d0*/  IMAD.MOV.U32 R24, RZ, RZ, R20 ;  /* 0x000000ffff187224 */ /* 0x001fe400078e0014 */
.L_x_2367:
[----:B------:R-:W-:Y:S05]  /*77e0*/  BSYNC B1 ;  /* 0x0000000000017941 */ /* 0x000fea0003800000 */
.L_x_2365:
        /* <DEDUP_REMOVED lines=16> */
.L_x_2371:
[----:B------:R-:W-:Y:S05]  /*78f0*/  BSYNC B2 ;  /* 0x0000000000027941 */ /* 0x000fea0003800000 */
.L_x_2370:
[----:B------:R-:W-:Y:S01]  /*7900*/  LOP3.LUT R20, R0, UR5, R7, 0x96, !PT ;  /* 0x0000000500147c12 */ /* 0x000fe2000f8e9607 */
[----:B------:R-:W-:-:S04]  /*7910*/  IMAD.HI.U32 R0, R3, -0x326172a9, RZ ;  /* 0xcd9e8d5703007827 */ /* 0x000fc800078e00ff */
[----:B------:R-:W-:Y:S01]  /*7920*/  IMAD R19, R3, -0x326172a9, RZ ;  /* 0xcd9e8d5703137824 */ /* 0x000fe200078e02ff */
[----:B------:R-:W-:Y:S01]  /*7930*/  LOP3.LUT R0, R0, UR4, R5, 0x96, !PT ;  /* 0x0000000400007c12 */ /* 0x000fe2000f8e9605 */
[----:B------:R-:W-:-:S04]  /*7940*/  IMAD.WIDE.U32 R20, R20, -0x326172a9, RZ ;  /* 0xcd9e8d5714147825 */ /* 0x000fc800078e00ff */
[----:B------:R-:W-:Y:S01]  /*7950*/  IMAD.WIDE.U32 R22, R0, -0x2daee0ad, RZ ;  /* 0xd2511f5300167825 */ /* 0x000fe200078e00ff */
[----:B------:R-:W-:-:S03]  /*7960*/  LOP3.LUT R19, R21, UR9, R19, 0x96, !PT ;  /* 0x0000000915137c12 */ /* 0x000fc6000f8e9613 */
[----:B------:R-:W-:Y:S02]  /*7970*/  IMAD R21, R4, -0x2daee0ad, RZ ;  /* 0xd2511f5304157824 */ /* 0x000fe400078e02ff */
[----:B------:R-:W-:-:S03]  /*7980*/  IMAD.WIDE.U32 R18, R19, -0x2daee0ad, RZ ;  /* 0xd2511f5313127825 */ /* 0x000fc600078e00ff */
[----:B------:R-:W-:Y:S02]  /*7990*/  LOP3.LUT R21, R23, UR10, R21, 0x96, !PT ;  /* 0x0000000a17157c12 */ /* 0x000fe4000f8e9615 */
[----:B------:R-:W-:-:S03]  /*79a0*/  LOP3.LUT R0, R19, UR12, R22, 0x96, !PT ;  /* 0x0000000c13007c12 */ /* 0x000fc6000f8e9616 */
[----:B------:R-:W-:-:S05]  /*79b0*/  IMAD.WIDE.U32 R22, R21, -0x326172a9, RZ ;  /* 0xcd9e8d5715167825 */ /* 0x000fca00078e00ff */
[----:B------:R-:W-:Y:S01]  /*79c0*/  LOP3.LUT R23, R23, UR11, R20, 0x96, !PT ;  /* 0x0000000b17177c12 */ /* 0x000fe2000f8e9614 */
        /* <DEDUP_REMOVED lines=26> */
[----:B------:R-:W-:-:S04]  /*7b70*/  IMAD.WIDE.U32 R22, R23, -0x2daee0ad, RZ ;  /* 0xd2511f5317167825 */ /* 0x000fc800078e00ff */
[----:B------:R-:W-:Y:S01]  /*7b80*/  IMAD.MOV.U32 R0, RZ, RZ, R22 ;  /* 0x000000ffff007224 */ /* 0x000fe200078e0016 */
[----:B------:R-:W-:Y:S01]  /*7b90*/  LOP3.LUT R2, R23, UR26, R18, 0x96, !PT ;  /* 0x0000001a17027c12 */ /* 0x000fe2000f8e9612 */
[----:B------:R-:W-:Y:S02]  /*7ba0*/  IMAD.MOV.U32 R18, RZ, RZ, RZ ;  /* 0x000000ffff127224 */ /* 0x000fe400078e00ff */
.L_x_2369:
[----:B------:R-:W-:Y:S05]  /*7bb0*/  BSYNC B1 ;  /* 0x0000000000017941 */ /* 0x000fea0003800000 */
.L_x_2368:
[----:B------:R-:W0:Y:S01]  /*7bc0*/  I2F.U32 R21, R24 ;  /* 0x0000001800157306 */ /* 0x000e220000201000 */
[C---:B------:R-:W-:Y:S02]  /*7bd0*/  LOP3.LUT P6, RZ, R9.reuse, 0x10, RZ, 0xc0, !PT ;  /* 0x0000001009ff7812 */ /* 0x040fe400078cc0ff */
[----:B------:R-:W-:Y:S01]  /*7be0*/  LOP3.LUT R9, R9, 0xfffffff7, RZ, 0xc0, !PT ;  /* 0xfffffff709097812 */ /* 0x000fe200078ec0ff */
        /* <DEDUP_REMOVED lines=9> */
[----:B------:R-:W-:-:S05]  /*7c80*/  PRMT R21, RZ, 0x5410, R44 ;  /* 0x00005410ff157816 */ /* 0x000fca000000002c */
[----:B------:R-:W-:Y:S02]  /*7c90*/  FADD.FTZ R36, R21, R36 ;  /* 0x0000002415247221 */ /* 0x000fe40000010000 */
[----:B------:R-:W-:Y:S01]  /*7ca0*/  IMAD.MOV.U32 R21, RZ, RZ, R18 ;  /* 0x000000ffff157224 */ /* 0x000fe200078e0012 */
[----:B------:R-:W-:Y:S05]  /*7cb0*/  BRA `(.L_x_2373) ;  /* 0x0000056000007947 */ /* 0x000fea0003800000 */
.L_x_2372:
        /* <DEDUP_REMOVED lines=12> */
.L_x_2375:
[----:B------:R-:W-:Y:S02]  /*7d80*/  IMAD.MOV.U32 R10, RZ, RZ, R20 ;  /* 0x000000ffff0a7224 */ /* 0x000fe400078e0014 */
.L_x_2376:
[----:B------:R-:W-:Y:S05]  /*7d90*/  BSYNC B1 ;  /* 0x0000000000017941 */ /* 0x000fea0003800000 */
.L_x_2374:
        /* <DEDUP_REMOVED lines=16> */
.L_x_2380:
[----:B------:R-:W-:Y:S05]  /*7ea0*/  BSYNC B2 ;  /* 0x0000000000027941 */ /* 0x000fea0003800000 */
.L_x_2379:
        /* <DEDUP_REMOVED lines=43> */
.L_x_2378:
[----:B------:R-:W-:Y:S05]  /*8160*/  BSYNC B1 ;  /* 0x0000000000017941 */ /* 0x000fea0003800000 */
.L_x_2377:
[----:B------:R0:W1:Y:S02]  /*8170*/  I2F.U32 R23, R10 ;  /* 0x0000000a00177306 */ /* 0x0000640000201000 */
[----:B0-----:R-:W-:Y:S01]  /*8180*/  PRMT R10, RZ, 0x5410, R48 ;  /* 0x00005410ff0a7816 */ /* 0x001fe20000000030 */
[----:B-1----:R-:W-:-:S05]  /*8190*/  FFMA.FTZ R23, R23, R170, 1.1641532182693481445e-10 ;  /* 0x2f00000017177423 */ /* 0x002fca00000100aa */
        /* <DEDUP_REMOVED lines=8> */
.L_x_2373:
        /* <DEDUP_REMOVED lines=12> */
.L_x_2382:
[----:B------:R-:W-:Y:S02]  /*82e0*/  IMAD.MOV.U32 R24, RZ, RZ, R20 ;  /* 0x000000ffff187224 */ /* 0x000fe400078e0014 */
.L_x_2383:
[----:B------:R-:W-:Y:S05]  /*82f0*/  BSYNC B1 ;  /* 0x0000000000017941 */ /* 0x000fea0003800000 */
.L_x_2381:
        /* <DEDUP_REMOVED lines=16> */
.L_x_2387:
[----:B------:R-:W-:Y:S05]  /*8400*/  BSYNC B2 ;  /* 0x0000000000027941 */ /* 0x000fea0003800000 */
.L_x_2386:
        /* <DEDUP_REMOVED lines=43> */
.L_x_2385:
[----:B------:R-:W-:Y:S05]  /*86c0*/  BSYNC B1 ;  /* 0x0000000000017941 */ /* 0x000fea0003800000 */
.L_x_2384:
        /* <DEDUP_REMOVED lines=15> */
.L_x_2388:
        /* <DEDUP_REMOVED lines=12> */
.L_x_2391:
[----:B------:R-:W-:Y:S02]  /*8880*/  IMAD.MOV.U32 R11, RZ, RZ, R20 ;  /* 0x000000ffff0b7224 */ /* 0x000fe400078e0014 */
.L_x_2392:
[----:B------:R-:W-:Y:S05]  /*8890*/  BSYNC B1 ;  /* 0x0000000000017941 */ /* 0x000fea0003800000 */
.L_x_2390:
        /* <DEDUP_REMOVED lines=16> */
.L_x_2396:
[----:B------:R-:W-:Y:S05]  /*89a0*/  BSYNC B2 ;  /* 0x0000000000027941 */ /* 0x000fea0003800000 */
.L_x_2395:
        /* <DEDUP_REMOVED lines=43> */
.L_x_2394:
[----:B------:R-:W-:Y:S05]  /*8c60*/  BSYNC B1 ;  /* 0x0000000000017941 */ /* 0x000fea0003800000 */
.L_x_2393:
[----:B------:R-:W0:Y:S02]  /*8c70*/  I2F.U32 R11, R11 ;  /* 0x0000000b000b7306 */ /* 0x000e240000201000 */
[----:B0-----:R-:W-:Y:S01]  /*8c80*/  FFMA.FTZ R18, R11, R170, 1.1641532182693481445e-10 ;  /* 0x2f0000000b127423 */ /* 0x001fe200000100aa */
[----:B------:R-:W-:-:S04]  /*8c90*/  PRMT R11, RZ, 0x7610, R48 ;  /* 0x00007610ff0b7816 */ /* 0x000fc80000000030 */
[----:B------:R-:W-:Y:S01]  /*8ca0*/  FSETP.GTU.FTZ.AND P1, PT, R18, c[0x0][0x1e4], PT ;  /* 0x0000790012007a0b */ /* 0x000fe20003f3c000 */
[----:B------:R-:W-:-:S05]  /*8cb0*/  FMUL.FTZ R18, R11, c[0x0][0x1e8] ;  /* 0x00007a000b127a20 */ /* 0x000fca0000410000 */
[----:B------:R-:W-:-:S05]  /*8cc0*/  FSEL R18, R18, RZ, !P1 ;  /* 0x000000ff12127208 */ /* 0x000fca0004800000 */
[----:B------:R-:W-:Y:S01]  /*8cd0*/  FADD.FTZ R37, R37, R18 ;  /* 0x0000001225257221 */ /* 0x000fe20000010000 */
[----:B------:R-:W-:-:S05]  /*8ce0*/  @P0 PRMT R18, RZ, 0x7610, R44 ;  /* 0x00007610ff120816 */ /* 0x000fca000000002c */
[----:B------:R-:W-:Y:S01]  /*8cf0*/  @P0 FADD.FTZ R37, R18, R37 ;  /* 0x0000002512250221 */ /* 0x000fe20000010000 */
[----:B------:R-:W-:-:S04]  /*8d00*/  SEL R18, RZ, 0x1, P1 ;  /* 0x00000001ff127807 */ /* 0x000fc80000800000 */
[----:B------:R-:W-:Y:S02]  /*8d10*/  PRMT R11, R18, 0x7610, R11 ;  /* 0x00007610120b7816 */ /* 0x000fe4000000000b */
.L_x_2389:
        /* <DEDUP_REMOVED lines=12> */
.L_x_2398:
[----:B------:R-:W-:Y:S02]  /*8de0*/  IMAD.MOV.U32 R24, RZ, RZ, R20 ;  /* 0x000000ffff187224 */ /* 0x000fe400078e0014 */
.L_x_2399:
[----:B------:R-:W-:Y:S05]  /*8df0*/  BSYNC B1 ;  /* 0x0000000000017941 */ /* 0x000fea0003800000 */
.L_x_2397:
        /* <DEDUP_REMOVED lines=16> */
.L_x_2403:
[----:B------:R-:W-:Y:S05]  /*8f00*/  BSYNC B2 ;  /* 0x0000000000027941 */ /* 0x000fea0003800000 */
.L_x_2402:
        /* <DEDUP_REMOVED lines=43> */
.L_x_2401:
[----:B------:R-:W-:Y:S05]  /*91c0*/  BSYNC B1 ;  /* 0x0000000000017941 */ /* 0x000fea0003800000 */
.L_x_2400:
        /* <DEDUP_REMOVED lines=15> */
.L_x_2404:
        /* <DEDUP_REMOVED lines=12> */
.L_x_2407:
[----:B------:R-:W-:Y:S02]  /*9380*/  IMAD.MOV.U32 R12, RZ, RZ, R20 ;  /* 0x000000ffff0c7224 */ /* 0x000fe400078e0014 */
.L_x_2408:
[----:B------:R-:W-:Y:S05]  /*9390*/  BSYNC B1 ;  /* 0x0000000000017941 */ /* 0x000fea0003800000 */
.L_x_2406:
        /* <DEDUP_REMOVED lines=16> */
.L_x_2412:
[----:B------:R-:W-:Y:S05]  /*94a0*/  BSYNC B2 ;  /* 0x0000000000027941 */ /* 0x000fea0003800000 */
.L_x_2411:
        /* <DEDUP_REMOVED lines=43> */
.L_x_2410:
[----:B------:R-:W-:Y:S05]  /*9760*/  BSYNC B1 ;  /* 0x0000000000017941 */ /* 0x000fea0003800000 */
.L_x_2409:
        /* <DEDUP_REMOVED lines=11> */
.L_x_2405:
        /* <DEDUP_REMOVED lines=12> */
.L_x_2414:
[----:B------:R-:W-:Y:S02]  /*98e0*/  IMAD.MOV.U32 R24, RZ, RZ, R20 ;  /* 0x000000ffff187224 */ /* 0x000fe400078e0014 */
.L_x_2415:
[----:B------:R-:W-:Y:S05]  /*98f0*/  BSYNC B1 ;  /* 0x0000000000017941 */ /* 0x000fea0003800000 */
.L_x_2413:
        /* <DEDUP_REMOVED lines=16> */
.L_x_2419:
[----:B------:R-:W-:Y:S05]  /*9a00*/  BSYNC B2 ;  /* 0x0000000000027941 */ /* 0x000fea0003800000 */
.L_x_2418:
        /* <DEDUP_REMOVED lines=43> */
.L_x_2417:
[----:B------:R-:W-:Y:S05]  /*9cc0*/  BSYNC B1 ;  /* 0x0000000000017941 */ /* 0x000fea0003800000 */
.L_x_2416:
        /* <DEDUP_REMOVED lines=13> */
.L_x_2420:
        /* <DEDUP_REMOVED lines=12> */
.L_x_2423:
[----:B------:R-:W-:Y:S02]  /*9e60*/  IMAD.MOV.U32 R13, RZ, RZ, R20 ;  /* 0x000000ffff0d7224 */ /* 0x000fe400078e0014 */
.L_x_2424:
[----:B------:R-:W-:Y:S05]  /*9e70*/  BSYNC B1 ;  /* 0x0000000000017941 */ /* 0x000fea0003800000 */
.L_x_2422:
        /* <DEDUP_REMOVED lines=16> */
.L_x_2428:
[----:B------:R-:W-:Y:S05]  /*9f80*/  BSYNC B2 ;  /* 0x0000000000027941 */ /* 0x000fea0003800000 */
.L_x_2427:
        /* <DEDUP_REMOVED lines=43> */
.L_x_2426:
[----:B------:R-:W-:Y:S05]  /*a240*/  BSYNC B1 ;  /* 0x0000000000017941 */ /* 0x000fea0003800000 */
.L_x_2425:
        /* <DEDUP_REMOVED lines=11> */
.L_x_2421:
        /* <DEDUP_REMOVED lines=12> */
.L_x_2430:
[----:B------:R-:W-:Y:S02]  /*a3c0*/  IMAD.MOV.U32 R24, RZ, RZ, R20 ;  /* 0x000000ffff187224 */ /* 0x000fe400078e0014 */
.L_x_2431:
[----:B------:R-:W-:Y:S05]  /*a3d0*/  BSYNC B1 ;  /* 0x0000000000017941 */ /* 0x000fea0003800000 */
.L_x_2429:
        /* <DEDUP_REMOVED lines=16> */
.L_x_2435:
[----:B------:R-:W-:Y:S05]  /*a4e0*/  BSYNC B2 ;  /* 0x0000000000027941 */ /* 0x000fea0003800000 */
.L_x_2434:
        /* <DEDUP_REMOVED lines=43> */
.L_x_2433:
[----:B------:R-:W-:Y:S05]  /*a7a0*/  BSYNC B1 ;  /* 0x0000000000017941 */ /* 0x000fea0003800000 */
.L_x_2432:
        /* <DEDUP_REMOVED lines=13> */
.L_x_2436:
        /* <DEDUP_REMOVED lines=12> */
.L_x_2439:
[----:B------:R-:W-:Y:S02]  /*a940*/  IMAD.MOV.U32 R14, RZ, RZ, R20 ;  /* 0x000000ffff0e7224 */ /* 0x000fe400078e0014 */
.L_x_2440:
[----:B------:R-:W-:Y:S05]  /*a950*/  BSYNC B1 ;  /* 0x0000000000017941 */ /* 0x000fea0003800000 */
.L_x_2438:
        /* <DEDUP_REMOVED lines=16> */
.L_x_2444:
[----:B------:R-:W-:Y:S05]  /*aa60*/  BSYNC B2 ;  /* 0x0000000000027941 */ /* 0x000fea0003800000 */
.L_x_2443:
        /* <DEDUP_REMOVED lines=43> */
.L_x_2442:
[----:B------:R-:W-:Y:S05]  /*ad20*/  BSYNC B1 ;  /* 0x0000000000017941 */ /* 0x000fea0003800000 */
.L_x_2441:
        /* <DEDUP_REMOVED lines=11> */
.L_x_2437:
        /* <DEDUP_REMOVED lines=12> */
.L_x_2446:
[----:B------:R-:W-:Y:S02]  /*aea0*/  IMAD.MOV.U32 R24, RZ, RZ, R20 ;  /* 0x000000ffff187224 */ /* 0x000fe400078e0014 */
.L_x_2447:
[----:B------:R-:W-:Y:S05]  /*aeb0*/  BSYNC B1 ;  /* 0x0000000000017941 */ /* 0x000fea0003800000 */
.L_x_2445:
        /* <DEDUP_REMOVED lines=16> */
.L_x_2451:
[----:B------:R-:W-:Y:S05]  /*afc0*/  BSYNC B2 ;  /* 0x0000000000027941 */ /* 0x000fea0003800000 */
.L_x_2450:
        /* <DEDUP_REMOVED lines=43> */
.L_x_2449:
[----:B------:R-:W-:Y:S05]  /*b280*/  BSYNC B1 ;  /* 0x0000000000017941 */ /* 0x000fea0003800000 */
.L_x_2448:
        /* <DEDUP_REMOVED lines=13> */
.L_x_2452:
        /* <DEDUP_REMOVED lines=12> */
.L_x_2455:
[----:B------:R-:W-:Y:S02]  /*b420*/  IMAD.MOV.U32 R15, RZ, RZ, R20 ;  /* 0x000000ffff0f7224 */ /* 0x000fe400078e0014 */
.L_x_2456:
[----:B------:R-:W-:Y:S05]  /*b430*/  BSYNC B1 ;  /* 0x0000000000017941 */ /* 0x000fea0003800000 */
.L_x_2454:
        /* <DEDUP_REMOVED lines=16> */
.L_x_2460:
[----:B------:R-:W-:Y:S05]  /*b540*/  BSYNC B2 ;  /* 0x0000000000027941 */ /* 0x000fea0003800000 */
.L_x_2459:
        /* <DEDUP_REMOVED lines=43> */
.L_x_2458:
[----:B------:R-:W-:Y:S05]  /*b800*/  BSYNC B1 ;  /* 0x0000000000017941 */ /* 0x000fea0003800000 */
.L_x_2457:
        /* <DEDUP_REMOVED lines=11> */
.L_x_2453:
        /* <DEDUP_REMOVED lines=12> */
.L_x_2462:
[----:B------:R-:W-:Y:S02]  /*b980*/  IMAD.MOV.U32 R24, RZ, RZ, R20 ;  /* 0x000000ffff187224 */ /* 0x000fe400078e0014 */
.L_x_2463:
[----:B------:R-:W-:Y:S05]  /*b990*/  BSYNC B1 ;  /* 0x0000000000017941 */ /* 0x000fea0003800000 */
.L_x_2461:
        /* <DEDUP_REMOVED lines=16> */
.L_x_2467:
[----:B------:R-:W-:Y:S05]  /*baa0*/  BSYNC B2 ;  /* 0x0000000000027941 */ /* 0x000fea0003800000 */
.L_x_2466:
        /* <DEDUP_REMOVED lines=43> */
.L_x_2465:
[----:B------:R-:W-:Y:S05]  /*bd60*/  BSYNC B1 ;  /* 0x0000000000017941 */ /* 0x000fea0003800000 */
.L_x_2464:
        /* <DEDUP_REMOVED lines=13> */
.L_x_2468:
        /* <DEDUP_REMOVED lines=12> */
.L_x_2471:
[----:B------:R-:W-:Y:S02]  /*bf00*/  IMAD.MOV.U32 R16, RZ, RZ, R20 ;  /* 0x000000ffff107224 */ /* 0x000fe400078e0014 */
.L_x_2472:
[----:B------:R-:W-:Y:S05]  /*bf10*/  BSYNC B1 ;  /* 0x0000000000017941 */ /* 0x000fea0003800000 */
.L_x_2470:
        /* <DEDUP_REMOVED lines=16> */
.L_x_2476:
[----:B------:R-:W-:Y:S05]  /*c020*/  BSYNC B2 ;  /* 0x0000000000027941 */ /* 0x000fea0003800000 */
.L_x_2475:
        /* <DEDUP_REMOVED lines=43> */
.L_x_2474:
[----:B------:R-:W-:Y:S05]  /*c2e0*/  BSYNC B1 ;  /* 0x0000000000017941 */ /* 0x000fea0003800000 */
.L_x_2473:
        /* <DEDUP_REMOVED lines=11> */
.L_x_2469:
        /* <DEDUP_REMOVED lines=12> */
.L_x_2478:
[----:B------:R-:W-:Y:S02]  /*c460*/  IMAD.MOV.U32 R24, RZ, RZ, R20 ;  /* 0x000000ffff187224 */ /* 0x000fe400078e0014 */
.L_x_2479:
[----:B------:R-:W-:Y:S05]  /*c470*/  BSYNC B1 ;  /* 0x0000000000017941 */ /* 0x000fea0003800000 */
.L_x_2477:
        /* <DEDUP_REMOVED lines=16> */
.L_x_2483:
[----:B------:R-:W-:Y:S05]  /*c580*/  BSYNC B2 ;  /* 0x0000000000027941 */ /* 0x000fea0003800000 */
.L_x_2482:
        /* <DEDUP_REMOVED lines=43> */
.L_x_2481:
[----:B------:R-:W-:Y:S05]  /*c840*/  BSYNC B1 ;  /* 0x0000000000017941 */ /* 0x000fea0003800000 */
.L_x_2480:
        /* <DEDUP_REMOVED lines=14> */
.L_x_2484:
        /* <DEDUP_REMOVED lines=12> */
.L_x_2487:
[----:B------:R-:W-:Y:S02]  /*c9f0*/  IMAD.MOV.U32 R17, RZ, RZ, R20 ;  /* 0x000000ffff117224 */ /* 0x000fe400078e0014 */
.L_x_2488:
[----:B------:R-:W-:Y:S05]  /*ca00*/  BSYNC B1 ;  /* 0x0000000000017941 */ /* 0x000fea0003800000 */
.L_x_2486:
        /* <DEDUP_REMOVED lines=18> */
.L_x_2492:
[----:B------:R-:W-:Y:S05]  /*cb30*/  BSYNC B2 ;  /* 0x0000000000027941 */ /* 0x000fea0003800000 */
.L_x_2491:
        /* <DEDUP_REMOVED lines=43> */
.L_x_2490:
[----:B------:R-:W-:Y:S05]  /*cdf0*/  BSYNC B1 ;  /* 0x0000000000017941 */ /* 0x000fea0003800000 */
.L_x_2489:
        /* <DEDUP_REMOVED lines=10> */
[----:B------:R-:W-:-:S05]  /*cea0*/  @P0 FADD.FTZ R43, R22, R43 ;  /* 0x0000002b162b0221 */ /* 0x000fca0000010000 */
.L_x_2485:
[----:B------:R-:W-:Y:S01]  /*ceb0*/  F2FP.BF16.PACK_AB R31, R43, R42 ;  /* 0x0000002a2b1f723e */ /* 0x000fe200000010ff */
[----:B------:R-:W-:Y:S01]  /*cec0*/  IMAD.WIDE.U32 R22, R26, R250, c[0x0][0x188] ;  /* 0x000062001a167625 */ /* 0x000fe200078e00fa */
[----:B------:R-:W-:Y:S02]  /*ced0*/  F2FP.BF16.PACK_AB R30, R41, R40 ;  /* 0x00000028291e723e */ /* 0x000fe400000010ff */
[----:B------:R-:W-:Y:S01]  /*cee0*/  F2FP.BF16.PACK_AB R29, R39, R38 ;  /* 0x00000026271d723e */ /* 0x000fe200000010ff */
[----:B------:R-:W-:Y:S01]  /*cef0*/  IMAD.MOV.U32 R251, RZ, RZ, 0x8 ;  /* 0x00000008fffb7424 */ /* 0x000fe200078e00ff */
[----:B------:R-:W-:Y:S02]  /*cf00*/  F2FP.BF16.PACK_AB R28, R37, R36 ;  /* 0x00000024251c723e */ /* 0x000fe400000010ff */
[----:B------:R-:W-:Y:S02]  /*cf10*/  SEL R18, RZ, 0x1, P1 ;  /* 0x00000001ff127807 */ /* 0x000fe40000800000 */
[----:B------:R-:W-:Y:S01]  /*cf20*/  SEL R27, RZ, 0x1000000, P5 ;  /* 0x01000000ff1b7807 */ /* 0x000fe20002800000 */
[----:B------:R0:W-:Y:S01]  /*cf30*/  STG.E.128 [R22.64], R28 ;  /* 0x0000001c16007986 */ /* 0x0001e2000c101d06 */
[----:B------:R-:W-:-:S02]  /*cf40*/  SEL R25, RZ, 0x10000, P4 ;  /* 0x00010000ff197807 */ /* 0x000fc40002000000 */
[----:B------:R-:W-:Y:S02]  /*cf50*/  SEL R24, RZ, 0x100, P3 ;  /* 0x00000100ff187807 */ /* 0x000fe40001800000 */
[C---:B------:R-:W-:Y:S02]  /*cf60*/  LOP3.LUT P4, RZ, R9.reuse, 0x4, RZ, 0xc0, !PT ;  /* 0x0000000409ff7812 */ /* 0x040fe4000788c0ff */
[----:B------:R-:W-:Y:S02]  /*cf70*/  LOP3.LUT R24, R24, R27, R25, 0xfe, !PT ;  /* 0x0000001b18187212 */ /* 0x000fe400078efe19 */
[----:B------:R-:W-:Y:S02]  /*cf80*/  SEL R27, RZ, 0x1, P2 ;  /* 0x00000001ff1b7807 */ /* 0x000fe40001000000 */
[C---:B------:R-:W-:Y:S02]  /*cf90*/  LOP3.LUT P3, RZ, R9.reuse, 0x2, RZ, 0xc0, !PT ;  /* 0x0000000209ff7812 */ /* 0x040fe4000786c0ff */
[----:B------:R-:W-:-:S02]  /*cfa0*/  LOP3.LUT P5, RZ, R9, 0x8, RZ, 0xc0, !PT ;  /* 0x0000000809ff7812 */ /* 0x000fc400078ac0ff */
[----:B------:R-:W-:Y:S01]  /*cfb0*/  LOP3.LUT P6, RZ, R9, 0x20, RZ, 0xc0, !PT ;  /* 0x0000002009ff7812 */ /* 0x000fe200078cc0ff */
[----:B0-----:R-:W-:Y:S01]  /*cfc0*/  IMAD.WIDE.U32 R22, R18, 0x1000000, RZ ;  /* 0x0100000012167825 */ /* 0x001fe200078e00ff */
[----:B------:R-:W-:-:S04]  /*cfd0*/  SEL R18, RZ, 0x1, P4 ;  /* 0x00000001ff127807 */ /* 0x000fc80002000000 */
[----:B------:R-:W-:Y:S01]  /*cfe0*/  LOP3.LUT R27, R23, R24, R27, 0xfe, !PT ;  /* 0x00000018171b7212 */ /* 0x000fe200078efe1b */
[----:B------:R-:W-:Y:S01]  /*cff0*/  IMAD.WIDE.U32 R28, R18, 0x100, RZ ;  /* 0x00000100121c7825 */ /* 0x000fe200078e00ff */
[----:B------:R-:W-:Y:S02]  /*d000*/  SEL R24, RZ, 0x1, P3 ;  /* 0x00000001ff187807 */ /* 0x000fe40001800000 */
[----:B------:R-:W-:-:S03]  /*d010*/  SEL R23, RZ, 0x1, P5 ;  /* 0x00000001ff177807 */ /* 0x000fc60002800000 */
[----:B------:R-:W-:-:S05]  /*d020*/  IMAD.WIDE.U32 R24, R24, 0x10000, RZ ;  /* 0x0001000018187825 */ /* 0x000fca00078e00ff */
[----:B------:R-:W-:Y:S02]  /*d030*/  LOP3.LUT R18, R28, R22, R24, 0xfe, !PT ;  /* 0x000000161c127212 */ /* 0x000fe400078efe18 */
[----:B------:R-:W-:Y:S02]  /*d040*/  LOP3.LUT R25, R29, R27, R25, 0xfe, !PT ;  /* 0x0000001b1d197212 */ /* 0x000fe400078efe19 */
[----:B------:R-:W-:Y:S01]  /*d050*/  LOP3.LUT R24, R18, R23, RZ, 0xfc, !PT ;  /* 0x0000001712187212 */ /* 0x000fe200078efcff */
[----:B------:R-:W-:Y:S01]  /*d060*/  IMAD.WIDE.U32 R22, R26, R251, c[0x0][0x190] ;  /* 0x000064001a167625 */ /* 0x000fe200078e00fb */
[----:B------:R-:W-:-:S04]  /*d070*/  IADD3 R18, R160, 0x40, RZ ;  /* 0x00000040a0127810 */ /* 0x000fc80007ffe0ff */
[----:B------:R0:W-:Y:S01]  /*d080*/  STG.E.64 [R22.64], R24 ;  /* 0x0000001816007986 */ /* 0x0001e2000c101b06 */
[----:B------:R-:W-:Y:S05]  /*d090*/  @!P6 BRA `(.L_x_2493) ;  /* 0x000001300000e947 */ /* 0x000fea0003800000 */
[----:B0-----:R-:W-:Y:S01]  /*d0a0*/  IMAD.U32 R22, R16, 0x10000, RZ ;  /* 0x0001000010167824 */ /* 0x001fe200078e00ff */
        /* <DEDUP_REMOVED lines=14> */
[----:B------:R-:W-:Y:S02]  /*d190*/  LOP3.LUT R29, R27, R29, RZ, 0xfc, !PT ;  /* 0x0000001d1b1d7212 */ /* 0x000fe400078efcff */
[----:B------:R-:W-:Y:S01]  /*d1a0*/  LOP3.LUT R28, R23, 0xff, R10, 0xf8, !PT ;  /* 0x000000ff171c7812 */ /* 0x000fe200078ef80a */
[----:B------:R-:W-:-:S05]  /*d1b0*/  IMAD.WIDE.U32 R22, R26, R251, c[0x0][0x198] ;  /* 0x000066001a167625 */ /* 0x000fca00078e00fb */
[----:B------:R0:W-:Y:S02]  /*d1c0*/  STG.E.64 [R22.64], R28 ;  /* 0x0000001c16007986 */ /* 0x0001e4000c101b06 */
.L_x_2493:
[----:B0-----:R-:W-:-:S04]  /*d1d0*/  @P6 IMAD.WIDE.U32 R22, R18, R250, c[0x0][0x178] ;  /* 0x00005e0012166625 */ /* 0x001fc800078e00fa */
[CC--:B------:R-:W-:Y:S01]  /*d1e0*/  IMAD.WIDE.U32 R28, R18.reuse, R250.reuse, c[0x0][0x170] ;  /* 0x00005c00121c7625 */ /* 0x0c0fe200078e00fa */
[----:B------:R0:W5:Y:S05]  /*d1f0*/  @P6 LDG.E.128 R48, [R22.64] ;  /* 0x0000000616306981 */ /* 0x00016a000c1e1d00 */
[----:B------:R-:W5:Y:S01]  /*d200*/  LDG.E.128 R28, [R28.64] ;  /* 0x000000061c1c7981 */ /* 0x000f62000c1e1d00 */
[----:B0-----:R-:W-:-:S05]  /*d210*/  @P0 IMAD.WIDE.U32 R22, R18, R250, c[0x0][0x180] ;  /* 0x0000600012160625 */ /* 0x001fca00078e00fa */
        /* <DEDUP_REMOVED lines=13> */
.L_x_2495:
[----:B0-----:R-:W-:Y:S02]  /*d2f0*/  IMAD.MOV.U32 R27, RZ, RZ, R20 ;  /* 0x000000ffff1b7224 */ /* 0x001fe400078e0014 */
.L_x_2496:
[----:B------:R-:W-:Y:S05]  /*d300*/  BSYNC B1 ;  /* 0x0000000000017941 */ /* 0x000fea0003800000 */
.L_x_2494:
        /* <DEDUP_REMOVED lines=16> */
.L_x_2500:
[----:B------:R-:W-:Y:S05]  /*d410*/  BSYNC B2 ;  /* 0x0000000000027941 */ /* 0x000fea0003800000 */
.L_x_2499:
        /* <DEDUP_REMOVED lines=43> */
.L_x_2498:
[----:B------:R-:W-:Y:S05]  /*d6d0*/  BSYNC B1 ;  /* 0x0000000000017941 */ /* 0x000fea0003800000 */
.L_x_2497:
        /* <DEDUP_REMOVED lines=16> */
.L_x_2501:
        /* <DEDUP_REMOVED lines=12> */
.L_x_2504:
[----:B------:R-:W-:Y:S02]  /*d8a0*/  IMAD.MOV.U32 R10, RZ, RZ, R20 ;  /* 0x000000ffff0a7224 */ /* 0x000fe400078e0014 */
.L_x_2505:
[----:B------:R-:W-:Y:S05]  /*d8b0*/  BSYNC B1 ;  /* 0x0000000000017941 */ /* 0x000fea0003800000 */
.L_x_2503:
        /* <DEDUP_REMOVED lines=16> */
.L_x_2509:
[----:B------:R-:W-:Y:S05]  /*d9c0*/  BSYNC B2 ;  /* 0x0000000000027941 */ /* 0x000fea0003800000 */
.L_x_2508:
        /* <DEDUP_REMOVED lines=43> */
.L_x_2507:
[----:B------:R-:W-:Y:S05]  /*dc80*/  BSYNC B1 ;  /* 0x0000000000017941 */ /* 0x000fea0003800000 */
.L_x_2506:
[----:B------:R0:W1:Y:S02]  /*dc90*/  I2F.U32 R23, R10 ;  /* 0x0000000a00177306 */ /* 0x0000640000201000 */
[----:B0-----:R-:W-:-:S05]  /*dca0*/  PRMT R10, RZ, 0x5410, R48 ;  /* 0x00005410ff0a7816 */ /* 0x001fca0000000030 */
[----:B------:R-:W-:Y:S01]  /*dcb0*/  FMUL.FTZ R22, R10, c[0x0][0x1e8] ;  /* 0x00007a000a167a20 */ /* 0x000fe20000410000 */
[----:B------:R-:W-:Y:S01]  /*dcc0*/  @P0 PRMT R10, RZ, 0x5410, R44 ;  /* 0x00005410ff0a0816 */ /* 0x000fe2000000002c */
[----:B-1----:R-:W-:-:S05]  /*dcd0*/  FFMA.FTZ R23, R23, R170, 1.1641532182693481445e-10 ;  /* 0x2f00000017177423 */ /* 0x002fca00000100aa */
[----:B------:R-:W-:-:S04]  /*dce0*/  FSETP.GTU.FTZ.AND P1, PT, R23, c[0x0][0x1e4], PT ;  /* 0x0000790017007a0b */ /* 0x000fc80003f3c000 */
[----:B------:R-:W-:-:S05]  /*dcf0*/  FSEL R22, R22, RZ, !P1 ;  /* 0x000000ff16167208 */ /* 0x000fca0004800000 */
[----:B------:R-:W-:Y:S01]  /*dd00*/  FADD.FTZ R25, R25, R22 ;  /* 0x0000001619197221 */ /* 0x000fe20000010000 */
[----:B------:R-:W-:-:S03]  /*dd10*/  SEL R22, RZ, 0x1, P1 ;  /* 0x00000001ff167807 */ /* 0x000fc60000800000 */
[----:B------:R-:W-:Y:S01]  /*dd20*/  @P0 FADD.FTZ R25, R10, R25 ;  /* 0x000000190a190221 */ /* 0x000fe20000010000 */
[----:B------:R-:W-:Y:S02]  /*dd30*/  PRMT R10, R22, 0x7610, R10 ;  /* 0x00007610160a7816 */ /* 0x000fe4000000000a */
.L_x_2502:
        /* <DEDUP_REMOVED lines=12> */
.L_x_2511:
[----:B------:R-:W-:Y:S02]  /*de00*/  IMAD.MOV.U32 R24, RZ, RZ, R20 ;  /* 0x000000ffff187224 */ /* 0x000fe400078e0014 */
.L_x_2512:
[----:B------:R-:W-:Y:S05]  /*de10*/  BSYNC B1 ;  /* 0x0000000000017941 */ /* 0x000fea0003800000 */
.L_x_2510:
        /* <DEDUP_REMOVED lines=16> */
.L_x_2516:
[----:B------:R-:W-:Y:S05]  /*df20*/  BSYNC B2 ;  /* 0x0000000000027941 */ /* 0x000fea0003800000 */
.L_x_2515:
[----:B------:R-:W-:Y:S01]  /*df30*/  LOP3.LUT R22, R0, UR5, R7, 0x96, !PT ;  /* 0x0000000500167c12 */ /* 0x000fe2000f8e9607 */
[----:B------:R-:W-:-:S04]  /*df40*/  IMAD.HI.U32 R0, R3, -0x326172a9, RZ ;  /* 0xcd9e8d5703007827 */ /* 0x000fc800078e00ff */
[----:B------:R-:W-:Y:S01]  /*df50*/  IMAD R19, R3, -0x326172a9, RZ ;  /* 0xcd9e8d5703137824 */ /* 0x000fe200078e02ff */
[----:B------:R-:W-:Y:S01]  /*df60*/  LOP3.LUT R0, R0, UR4, R5, 0x96, !PT ;  /* 0x0000000400007c12 */ /* 0x000fe2000f8e9605 */
[----:B------:R-:W-:-:S04]  /*df70*/  IMAD.WIDE.U32 R22, R22, -0x326172a9, RZ ;  /* 0xcd9e8d5716167825 */ /* 0x000fc800078e00ff */
[----:B------:R-:W-:Y:S01]  /*df80*/  IMAD R21, R4, -0x2daee0ad, RZ ;  /* 0xd2511f5304157824 */ /* 0x000fe200078e02ff */
[----:B------:R-:W-:Y:S01]  /*df90*/  LOP3.LUT R19, R23, UR9, R19, 0x96, !PT ;  /* 0x0000000917137c12 */ /* 0x000fe2000f8e9613 */
[----:B------:R-:W-:-:S05]  /*dfa0*/  IMAD.WIDE.U32 R32, R0, -0x2daee0ad, RZ ;  /* 0xd2511f5300207825 */ /* 0x000fca00078e00ff */
[----:B------:R-:W-:Y:S01]  /*dfb0*/  LOP3.LUT R33, R33, UR10, R21, 0x96, !PT ;  /* 0x0000000a21217c12 */ /* 0x000fe2000f8e9615 */
        /* <DEDUP_REMOVED lines=32> */
[----:B------:R-:W-:Y:S01]  /*e1c0*/  IMAD.MOV.U32 R22, RZ, RZ, RZ ;  /* 0x000000ffff167224 */ /* 0x000fe200078e00ff */
[----:B------:R-:W-:Y:S02]  /*e1d0*/  LOP3.LUT R19, R21, UR25, R32, 0x96, !PT ;  /* 0x0000001915137c12 */ /* 0x000fe4000f8e9620 */
.L_x_2514:
[----:B------:R-:W-:Y:S05]  /*e1e0*/  BSYNC B1 ;  /* 0x0000000000017941 */ /* 0x000fea0003800000 */
.L_x_2513:
        /* <DEDUP_REMOVED lines=15> */
.L_x_2517:
        /* <DEDUP_REMOVED lines=12> */
.L_x_2520:
[----:B------:R-:W-:Y:S02]  /*e3a0*/  IMAD.MOV.U32 R11, RZ, RZ, R20 ;  /* 0x000000ffff0b7224 */ /* 0x000fe400078e0014 */
.L_x_2521:
[----:B------:R-:W-:Y:S05]  /*e3b0*/  BSYNC B1 ;  /* 0x0000000000017941 */ /* 0x000fea0003800000 */
.L_x_2519:
        /* <DEDUP_REMOVED lines=16> */
.L_x_2525:
[----:B------:R-:W-:Y:S05]  /*e4c0*/  BSYNC B2 ;  /* 0x0000000000027941 */ /* 0x000fea0003800000 */
.L_x_2524:
        /* <DEDUP_REMOVED lines=43> */
.L_x_2523:
[----:B------:R-:W-:Y:S05]  /*e780*/  BSYNC B1 ;  /* 0x0000000000017941 */ /* 0x000fea0003800000 */
.L_x_2522:
[----:B------:R-:W0:Y:S02]  /*e790*/  I2F.U32 R11, R11 ;  /* 0x0000000b000b7306 */ /* 0x000e240000201000 */
[----:B0-----:R-:W-:Y:S01]  /*e7a0*/  FFMA.FTZ R22, R11, R170, 1.1641532182693481445e-10 ;  /* 0x2f0000000b167423 */ /* 0x001fe200000100aa */
[----:B------:R-:W-:-:S04]  /*e7b0*/  PRMT R11, RZ, 0x7610, R48 ;  /* 0x00007610ff0b7816 */ /* 0x000fc80000000030 */
[----:B------:R-:W-:Y:S01]  /*e7c0*/  FSETP.GTU.FTZ.AND P1, PT, R22, c[0x0][0x1e4], PT ;  /* 0x0000790016007a0b */ /* 0x000fe20003f3c000 */
[----:B------:R-:W-:Y:S01]  /*e7d0*/  FMUL.FTZ R23, R11, c[0x0][0x1e8] ;  /* 0x00007a000b177a20 */ /* 0x000fe20000410000 */
[----:B------:R-:W-:Y:S02]  /*e7e0*/  @P0 PRMT R11, RZ, 0x7610, R44 ;  /* 0x00007610ff0b0816 */ /* 0x000fe4000000002c */
[----:B------:R-:W-:Y:S02]  /*e7f0*/  SEL R22, RZ, 0x1, P1 ;  /* 0x00000001ff167807 */ /* 0x000fe40000800000 */
[----:B------:R-:W-:-:S05]  /*e800*/  FSEL R23, R23, RZ, !P1 ;  /* 0x000000ff17177208 */ /* 0x000fca0004800000 */
[----:B------:R-:W-:-:S04]  /*e810*/  FADD.FTZ R24, R24, R23 ;  /* 0x0000001718187221 */ /* 0x000fc80000010000 */
[----:B------:R-:W-:Y:S01]  /*e820*/  @P0 FADD.FTZ R24, R11, R24 ;  /* 0x000000180b180221 */ /* 0x000fe20000010000 */
[----:B------:R-:W-:Y:S02]  /*e830*/  PRMT R11, R22, 0x7610, R11 ;  /* 0x00007610160b7816 */ /* 0x000fe4000000000b */
.L_x_2518:
        /* <DEDUP_REMOVED lines=12> */
.L_x_2527:
[----:B------:R-:W-:Y:S02]  /*e900*/  IMAD.MOV.U32 R27, RZ, RZ, R20 ;  /* 0x000000ffff1b7224 */ /* 0x000fe400078e0014 */
.L_x_2528:
[----:B------:R-:W-:Y:S05]  /*e910*/  BSYNC B1 ;  /* 0x0000000000017941 */ /* 0x000fea0003800000 */
.L_x_2526:
        /* <DEDUP_REMOVED lines=16> */
.L_x_2532:
[----:B------:R-:W-:Y:S05]  /*ea20*/  BSYNC B2 ;  /* 0x0000000000027941 */ /* 0x000fea0003800000 */
.L_x_2531:
        /* <DEDUP_REMOVED lines=43> */
.L_x_2530:
[----:B------:R-:W-:Y:S05]  /*ece0*/  BSYNC B1 ;  /* 0x0000000000017941 */ /* 0x000fea0003800000 */
.L_x_2529:
        /* <DEDUP_REMOVED lines=15> */
.L_x_2533:
        /* <DEDUP_REMOVED lines=12> */
.L_x_2536:
[----:B------:R-:W-:Y:S02]  /*eea0*/  IMAD.MOV.U32 R12, RZ, RZ, R20 ;  /* 0x000000ffff0c7224 */ /* 0x000fe400078e0014 */
.L_x_2537:
[----:B------:R-:W-:Y:S05]  /*eeb0*/  BSYNC B1 ;  /* 0x0000000000017941 */ /* 0x000fea0003800000 */
.L_x_2535:
        /* <DEDUP_REMOVED lines=16> */
.L_x_2541:
[----:B------:R-:W-:Y:S05]  /*efc0*/  BSYNC B2 ;  /* 0x0000000000027941 */ /* 0x000fea0003800000 */
.L_x_2540:
        /* <DEDUP_REMOVED lines=40> */
[----:B------:R-:W-:-:S05]  /*f250*/  IMAD.WIDE.U32 R20, R21, -0x326172a9, RZ ;  /* 0xcd9e8d5715147825 */ /* 0x000fca00078e00ff */
[----:B------:R-:W-:Y:S01]  /*f260*/  LOP3.LUT R19, R21, UR25, R34, 0x96, !PT ;  /* 0x0000001915137c12 */ /* 0x000fe2000f8e9622 */
[----:B------:R-:W-:Y:S02]  /*f270*/  IMAD.MOV.U32 R21, RZ, RZ, RZ ;  /* 0x000000ffff157224 */ /* 0x000fe400078e00ff */
.L_x_2539:
[----:B------:R-:W-:Y:S05]  /*f280*/  BSYNC B1 ;  /* 0x0000000000017941 */ /* 0x000fea0003800000 */
.L_x_2538:
[----:B------:R0:W1:Y:S02]  /*f290*/  I2F.U32 R23, R12 ;  /* 0x0000000c00177306 */ /* 0x0000640000201000 */
[----:B0-----:R-:W-:Y:S01]  /*f2a0*/  PRMT R12, RZ, 0x5410, R49 ;  /* 0x00005410ff0c7816 */ /* 0x001fe20000000031 */
[----:B-1----:R-:W-:-:S05]  /*f2b0*/  FFMA.FTZ R23, R23, R170, 1.1641532182693481445e-10 ;  /* 0x2f00000017177423 */ /* 0x002fca00000100aa */
        /* <DEDUP_REMOVED lines=8> */
.L_x_2534:
        /* <DEDUP_REMOVED lines=12> */
.L_x_2543:
[----:B------:R-:W-:Y:S02]  /*f400*/  IMAD.MOV.U32 R23, RZ, RZ, R20 ;  /* 0x000000ffff177224 */ /* 0x000fe400078e0014 */
.L_x_2544:
[----:B------:R-:W-:Y:S05]  /*f410*/  BSYNC B1 ;  /* 0x0000000000017941 */ /* 0x000fea0003800000 */
.L_x_2542:
        /* <DEDUP_REMOVED lines=16> */
.L_x_2548:
[----:B------:R-:W-:Y:S05]  /*f520*/  BSYNC B2 ;  /* 0x0000000000027941 */ /* 0x000fea0003800000 */
.L_x_2547:
        /* <DEDUP_REMOVED lines=9> */
[----:B------:R-:W-:Y:S01]  /*f5c0*/  LOP3.LUT R33, R33, UR10, R21, 0x96, !PT ;  /* 0x0000000a21217c12 */ /* 0x000fe2000f8e9615 */
[----:B------:R-:W-:Y:S01]  /*f5d0*/  IMAD.MOV.U32 R27, RZ, RZ, RZ ;  /* 0x000000ffff1b7224 */ /* 0x000fe200078e00ff */
[----:B------:R-:W-:-:S03]  /*f5e0*/  LOP3.LUT R35, R35, UR12, R32, 0x96, !PT ;  /* 0x0000000c23237c12 */ /* 0x000fc6000f8e9620 */
        /* <DEDUP_REMOVED lines=30> */
[----:B------:R-:W-:Y:S02]  /*f7d0*/  LOP3.LUT R19, R21, UR25, R32, 0x96, !PT ;  /* 0x0000001915137c12 */ /* 0x000fe4000f8e9620 */
.L_x_2546:
[----:B------:R-:W-:Y:S05]  /*f7e0*/  BSYNC B1 ;  /* 0x0000000000017941 */ /* 0x000fea0003800000 */
.L_x_2545:
        /* <DEDUP_REMOVED lines=13> */
.L_x_2549:
        /* <DEDUP_REMOVED lines=12> */
.L_x_2552:
[----:B------:R-:W-:Y:S02]  /*f980*/  IMAD.MOV.U32 R13, RZ, RZ, R20 ;  /* 0x000000ffff0d7224 */ /* 0x000fe400078e0014 */
.L_x_2553:
[----:B------:R-:W-:Y:S05]  /*f990*/  BSYNC B1 ;  /* 0x0000000000017941 */ /* 0x000fea0003800000 */
.L_x_2551:
        /* <DEDUP_REMOVED lines=16> */
.L_x_2557:
[----:B------:R-:W-:Y:S05]  /*faa0*/  BSYNC B2 ;  /* 0x0000000000027941 */ /* 0x000fea0003800000 */
.L_x_2556:
        /* <DEDUP_REMOVED lines=44> */
.L_x_2555:
[----:B------:R-:W-:Y:S05]  /*fd70*/  BSYNC B1 ;  /* 0x0000000000017941 */ /* 0x000fea0003800000 */
.L_x_2554:
        /* <DEDUP_REMOVED lines=11> */
.L_x_2550:
        /* <DEDUP_REMOVED lines=12> */
.L_x_2559:
[----:B------:R-:W-:Y:S02]  /*fef0*/  IMAD.MOV.U32 R23, RZ, RZ, R20 ;  /* 0x000000ffff177224 */ /* 0x000fe400078e0014 */
.L_x_2560:
[----:B------:R-:W-:Y:S05]  /*ff00*/  BSYNC B1 ;  /* 0x0000000000017941 */ /* 0x000fea0003800000 */
.L_x_2558:
        /* <DEDUP_REMOVED lines=16> */
.L_x_2564:
[----:B------:R-:W-:Y:S05]  /*10010*/  BSYNC B2 ;  /* 0x0000000000027941 */ /* 0x000fea0003800000 */
.L_x_2563:
        /* <DEDUP_REMOVED lines=44> */
.L_x_2562:
[----:B------:R-:W-:Y:S05]  /*102e0*/  BSYNC B1 ;  /* 0x0000000000017941 */ /* 0x000fea0003800000 */
.L_x_2561:
[----:B------:R-:W0:Y:S02]  /*102f0*/  I2F.U32 R23, R23 ;  /* 0x0000001700177306 */ /* 0x000e240000201000 */
[----:B0-----:R-:W-:Y:S01]  /*10300*/  FFMA.FTZ R28, R23, R170, 1.1641532182693481445e-10 ;  /* 0x2f000000171c7423 */ /* 0x001fe200000100aa */
[----:B------:R-:W-:-:S04]  /*10310*/  PRMT R23, RZ, 0x5410, R30 ;  /* 0x00005410ff177816 */ /* 0x000fc8000000001e */
[----:B------:R-:W-:Y:S01]  /*10320*/  FSETP.GTU.FTZ.AND P2, PT, R28, c[0x0][0x1e4], PT ;  /* 0x000079001c007a0b */ /* 0x000fe20003f5c000 */
        /* <DEDUP_REMOVED lines=9> */
.L_x_2565:
        /* <DEDUP_REMOVED lines=12> */
.L_x_2568:
[----:B------:R-:W-:Y:S02]  /*10480*/  IMAD.MOV.U32 R14, RZ, RZ, R20 ;  /* 0x000000ffff0e7224 */ /* 0x000fe400078e0014 */
.L_x_2569:
[----:B------:R-:W-:Y:S05]  /*10490*/  BSYNC B1 ;  /* 0x0000000000017941 */ /* 0x000fea0003800000 */
.L_x_2567:
        /* <DEDUP_REMOVED lines=16> */
.L_x_2573:
[----:B------:R-:W-:Y:S05]  /*105a0*/  BSYNC B2 ;  /* 0x0000000000027941 */ /* 0x000fea0003800000 */
.L_x_2572:
        /* <DEDUP_REMOVED lines=44> */
.L_x_2571:
[----:B------:R-:W-:Y:S05]  /*10870*/  BSYNC B1 ;  /* 0x0000000000017941 */ /* 0x000fea0003800000 */
.L_x_2570:
[----:B------:R0:W1:Y:S02]  /*10880*/  I2F.U32 R27, R14 ;  /* 0x0000000e001b7306 */ /* 0x0000640000201000 */
[----:B0-----:R-:W-:-:S05]  /*10890*/  PRMT R14, RZ, 0x5410, R50 ;  /* 0x00005410ff0e7816 */ /* 0x001fca0000000032 */
[----:B------:R-:W-:Y:S01]  /*108a0*/  FMUL.FTZ R28, R14, c[0x0][0x1e8] ;  /* 0x00007a000e1c7a20 */ /* 0x000fe20000410000 */
[----:B------:R-:W-:Y:S01]  /*108b0*/  @P0 PRMT R14, RZ, 0x5410, R46 ;  /* 0x00005410ff0e0816 */ /* 0x000fe2000000002e */
[----:B-1----:R-:W-:-:S05]  /*108c0*/  FFMA.FTZ R27, R27, R170, 1.1641532182693481445e-10 ;  /* 0x2f0000001b1b7423 */ /* 0x002fca00000100aa */
[----:B------:R-:W-:-:S04]  /*108d0*/  FSETP.GTU.FTZ.AND P3, PT, R27, c[0x0][0x1e4], PT ;  /* 0x000079001b007a0b */ /* 0x000fc80003f7c000 */
[----:B------:R-:W-:Y:S02]  /*108e0*/  FSEL R28, R28, RZ, !P3 ;  /* 0x000000ff1c1c7208 */ /* 0x000fe40005800000 */
[----:B------:R-:W-:-:S03]  /*108f0*/  SEL R27, RZ, 0x1, P3 ;  /* 0x00000001ff1b7807 */ /* 0x000fc60001800000 */
[----:B------:R-:W-:-:S04]  /*10900*/  FADD.FTZ R23, R23, R28 ;  /* 0x0000001c17177221 */ /* 0x000fc80000010000 */
[----:B------:R-:W-:Y:S01]  /*10910*/  @P0 FADD.FTZ R23, R14, R23 ;  /* 0x000000170e170221 */ /* 0x000fe20000010000 */
[----:B------:R-:W-:Y:S02]  /*10920*/  PRMT R14, R27, 0x7610, R14 ;  /* 0x000076101b0e7816 */ /* 0x000fe4000000000e */
.L_x_2566:
        /* <DEDUP_REMOVED lines=12> */
.L_x_2575:
[----:B------:R-:W-:Y:S02]  /*109f0*/  IMAD.MOV.U32 R27, RZ, RZ, R20 ;  /* 0x000000ffff1b7224 */ /* 0x000fe400078e0014 */
.L_x_2576:
[----:B------:R-:W-:Y:S05]  /*10a00*/  BSYNC B1 ;  /* 0x0000000000017941 */ /* 0x000fea0003800000 */
.L_x_2574:
        /* <DEDUP_REMOVED lines=16> */
.L_x_2580:
[----:B------:R-:W-:Y:S05]  /*10b10*/  BSYNC B2 ;  /* 0x0000000000027941 */ /* 0x000fea0003800000 */
.L_x_2579:
        /* <DEDUP_REMOVED lines=44> */
.L_x_2578:
[----:B------:R-:W-:Y:S05]  /*10de0*/  BSYNC B1 ;  /* 0x0000000000017941 */ /* 0x000fea0003800000 */
.L_x_2577:
        /* <DEDUP_REMOVED lines=13> */
.L_x_2581:
        /* <DEDUP_REMOVED lines=12> */
.L_x_2584:
[----:B------:R-:W-:Y:S02]  /*10f80*/  IMAD.MOV.U32 R15, RZ, RZ, R20 ;  /* 0x000000ffff0f7224 */ /* 0x000fe400078e0014 */
.L_x_2585:
[----:B------:R-:W-:Y:S05]  /*10f90*/  BSYNC B1 ;  /* 0x0000000000017941 */ /* 0x000fea0003800000 */
.L_x_2583:
        /* <DEDUP_REMOVED lines=16> */
.L_x_2589:
[----:B------:R-:W-:Y:S05]  /*110a0*/  BSYNC B2 ;  /* 0x0000000000027941 */ /* 0x000fea0003800000 */
.L_x_2588:
        /* <DEDUP_REMOVED lines=44> */
.L_x_2587:
[----:B------:R-:W-:Y:S05]  /*11370*/  BSYNC B1 ;  /* 0x0000000000017941 */ /* 0x000fea0003800000 */
.L_x_2586:
        /* <DEDUP_REMOVED lines=11> */
.L_x_2582:
        /* <DEDUP_REMOVED lines=12> */
.L_x_2591:
[----:B------:R-:W-:Y:S02]  /*114f0*/  IMAD.MOV.U32 R30, RZ, RZ, R20 ;  /* 0x000000ffff1e7224 */ /* 0x000fe400078e0014 */
.L_x_2592:
[----:B------:R-:W-:Y:S05]  /*11500*/  BSYNC B1 ;  /* 0x0000000000017941 */ /* 0x000fea0003800000 */
.L_x_2590:
        /* <DEDUP_REMOVED lines=16> */
.L_x_2596:
[----:B------:R-:W-:Y:S05]  /*11610*/  BSYNC B2 ;  /* 0x0000000000027941 */ /* 0x000fea0003800000 */
.L_x_2595:
        /* <DEDUP_REMOVED lines=44> */
.L_x_2594:
[----:B------:R-:W-:Y:S05]  /*118e0*/  BSYNC B1 ;  /* 0x0000000000017941 */ /* 0x000fea0003800000 */
.L_x_2593:
        /* <DEDUP_REMOVED lines=13> */
.L_x_2597:
        /* <DEDUP_REMOVED lines=12> */
.L_x_2600:
[----:B------:R-:W-:Y:S02]  /*11a80*/  IMAD.MOV.U32 R16, RZ, RZ, R20 ;  /* 0x000000ffff107224 */ /* 0x000fe400078e0014 */
.L_x_2601:
[----:B------:R-:W-:Y:S05]  /*11a90*/  BSYNC B1 ;  /* 0x0000000000017941 */ /* 0x000fea0003800000 */
.L_x_2599:
        /* <DEDUP_REMOVED lines=16> */
.L_x_2605:
[----:B------:R-:W-:Y:S05]  /*11ba0*/  BSYNC B2 ;  /* 0x0000000000027941 */ /* 0x000fea0003800000 */
.L_x_2604:
        /* <DEDUP_REMOVED lines=44> */
.L_x_2603:
[----:B------:R-:W-:Y:S05]  /*11e70*/  BSYNC B1 ;  /* 0x0000000000017941 */ /* 0x000fea0003800000 */
.L_x_2602:
        /* <DEDUP_REMOVED lines=11> */
.L_x_2598:
        /* <DEDUP_REMOVED lines=12> */
.L_x_2607:
[----:B------:R-:W-:Y:S02]  /*11ff0*/  IMAD.MOV.U32 R29, RZ, RZ, R20 ;  /* 0x000000ffff1d7224 */ /* 0x000fe400078e0014 */
.L_x_2608:
[----:B------:R-:W-:Y:S05]  /*12000*/  BSYNC B1 ;  /* 0x0000000000017941 */ /* 0x000fea0003800000 */
.L_x_2606:
        /* <DEDUP_REMOVED lines=16> */
.L_x_2612:
[----:B------:R-:W-:Y:S05]  /*12110*/  BSYNC B2 ;  /* 0x0000000000027941 */ /* 0x000fea0003800000 */
.L_x_2611:
        /* <DEDUP_REMOVED lines=44> */
.L_x_2610:
[----:B------:R-:W-:Y:S05]  /*123e0*/  BSYNC B1 ;  /* 0x0000000000017941 */ /* 0x000fea0003800000 */
.L_x_2609:
        /* <DEDUP_REMOVED lines=14> */
.L_x_2613:
        /* <DEDUP_REMOVED lines=12> */
.L_x_2616:
[----:B------:R-:W-:Y:S02]  /*12590*/  IMAD.MOV.U32 R17, RZ, RZ, R20 ;  /* 0x000000ffff117224 */ /* 0x000fe400078e0014 */
.L_x_2617:
[----:B------:R-:W-:Y:S05]  /*125a0*/  BSYNC B1 ;  /* 0x0000000000017941 */ /* 0x000fea0003800000 */
.L_x_2615:
        /* <DEDUP_REMOVED lines=18> */
.L_x_2621:
[----:B------:R-:W-:Y:S05]  /*126d0*/  BSYNC B2 ;  /* 0x0000000000027941 */ /* 0x000fea0003800000 */
.L_x_2620:
        /* <DEDUP_REMOVED lines=44> */
.L_x_2619:
[----:B------:R-:W-:Y:S05]  /*129a0*/  BSYNC B1 ;  /* 0x0000000000017941 */ /* 0x000fea0003800000 */
.L_x_2618:
        /* <DEDUP_REMOVED lines=11> */
.L_x_2614:
[----:B------:R-:W-:Y:S01]  /*12a60*/  F2FP.BF16.PACK_AB R35, R29, R28 ;  /* 0x0000001c1d23723e */ /* 0x000fe200000010ff */
[----:B------:R-:W-:Y:S01]  /*12a70*/  IMAD.WIDE.U32 R30, R18, R250, c[0x0][0x188] ;  /* 0x00006200121e7625 */ /* 0x000fe200078e00fa */
[----:B------:R-:W-:Y:S02]  /*12a80*/  F2FP.BF16.PACK_AB R34, R27, R23 ;  /* 0x000000171b22723e */ /* 0x000fe400000010ff */
[----:B------:R-:W-:Y:S02]  /*12a90*/  F2FP.BF16.PACK_AB R33, R21, R22 ;  /* 0x000000161521723e */ /* 0x000fe400000010ff */
[----:B------:R-:W-:Y:S02]  /*12aa0*/  F2FP.BF16.PACK_AB R32, R24, R25 ;  /* 0x000000191820723e */ /* 0x000fe400000010ff */
[----:B------:R-:W-:Y:S02]  /*12ab0*/  SEL R116, RZ, 0x1000000, P5 ;  /* 0x01000000ff747807 */ /* 0x000fe40002800000 */
[C---:B------:R-:W-:Y:S01]  /*12ac0*/  LOP3.LUT P5, RZ, R9.reuse, 0x8, RZ, 0xc0, !PT ;  /* 0x0000000809ff7812 */ /* 0x040fe200078ac0ff */
[----:B------:R0:W-:Y:S01]  /*12ad0*/  STG.E.128 [R30.64], R32 ;  /* 0x000000201e007986 */ /* 0x0001e2000c101d06 */
[----:B------:R-:W-:-:S02]  /*12ae0*/  LOP3.LUT P6, RZ, R9, 0x20, RZ, 0xc0, !PT ;  /* 0x0000002009ff7812 */ /* 0x000fc400078cc0ff */
[----:B0-----:R-:W-:Y:S02]  /*12af0*/  SEL R31, RZ, 0x10000, P4 ;  /* 0x00010000ff1f7807 */ /* 0x001fe40002000000 */
[----:B------:R-:W-:Y:S02]  /*12b00*/  SEL R32, RZ, 0x100, P3 ;  /* 0x00000100ff207807 */ /* 0x000fe40001800000 */
[----:B------:R-:W-:Y:S02]  /*12b10*/  SEL R30, RZ, 0x1, P1 ;  /* 0x00000001ff1e7807 */ /* 0x000fe40000800000 */
[----:B------:R-:W-:Y:S02]  /*12b20*/  LOP3.LUT R116, R32, R116, R31, 0xfe, !PT ;  /* 0x0000007420747212 */ /* 0x000fe400078efe1f */
[----:B------:R-:W-:Y:S01]  /*12b30*/  SEL R32, RZ, 0x1, P2 ;  /* 0x00000001ff207807 */ /* 0x000fe20001000000 */
[----:B------:R-:W-:Y:S01]  /*12b40*/  IMAD.WIDE.U32 R30, R30, 0x1000000, RZ ;  /* 0x010000001e1e7825 */ /* 0x000fe200078e00ff */
[----:B------:R-:W-:-:S02]  /*12b50*/  LOP3.LUT P4, RZ, R9, 0x4, RZ, 0xc0, !PT ;  /* 0x0000000409ff7812 */ /* 0x000fc4000788c0ff */
[----:B------:R-:W-:Y:S02]  /*12b60*/  LOP3.LUT P3, RZ, R9, 0x2, RZ, 0xc0, !PT ;  /* 0x0000000209ff7812 */ /* 0x000fe4000786c0ff */
        /* <DEDUP_REMOVED lines=8> */
[----:B------:R-:W-:Y:S01]  /*12bf0*/  LOP3.LUT R32, R30, R31, RZ, 0xfc, !PT ;  /* 0x0000001f1e207212 */ /* 0x000fe200078efcff */
[----:B------:R-:W-:-:S05]  /*12c00*/  IMAD.WIDE.U32 R30, R18, R251, c[0x0][0x190] ;  /* 0x00006400121e7625 */ /* 0x000fca00078e00fb */
        /* <DEDUP_REMOVED lines=17> */
[----:B------:R-:W-:Y:S01]  /*12d20*/  LOP3.LUT R34, R30, 0xff, R10, 0xf8, !PT ;  /* 0x000000ff1e227812 */ /* 0x000fe200078ef80a */
[----:B------:R-:W-:Y:S01]  /*12d30*/  IMAD.WIDE.U32 R30, R18, R251, c[0x0][0x198] ;  /* 0x00006600121e7625 */ /* 0x000fe200078e00fb */
[----:B------:R-:W-:-:S05]  /*12d40*/  LOP3.LUT R35, R116, R35, RZ, 0xfc, !PT ;  /* 0x0000002374237212 */ /* 0x000fca00078efcff */
[----:B------:R0:W-:Y:S02]  /*12d50*/  STG.E.64 [R30.64], R34 ;  /* 0x000000221e007986 */ /* 0x0001e4000c101b06 */
.L_x_2622:
[----:B0-----:R-:W-:-:S05]  /*12d60*/  IADD3 R30, R160, 0x60, RZ ;  /* 0x00000060a01e7810 */ /* 0x001fca0007ffe0ff */
[----:B------:R-:W-:Y:S01]  /*12d70*/  IMAD.WIDE.U32 R116, R30, R250, c[0x0][0x170] ;  /* 0x00005c001e747625 */ /* 0x000fe200078e00fa */
[----:B------:R-:W-:-:S03]  /*12d80*/  ISETP.NE.AND P1, PT, R120, 0x1, PT ;  /* 0x000000017800780c */ /* 0x000fc60003f25270 */
[CC--:B------:R-:W-:Y:S02]  /*12d90*/  @P6 IMAD.WIDE.U32 R32, R30.reuse, R250.reuse, c[0x0][0x178] ;  /* 0x00005e001e206625 */ /* 0x0c0fe400078e00fa */
[----:B------:R-:W5:Y:S04]  /*12da0*/  LDG.E.128 R116, [R116.64] ;  /* 0x0000000674747981 */ /* 0x000f68000c1e1d00 */
[----:B------:R0:W5:Y:S01]  /*12db0*/  @P6 LDG.E.128 R48, [R32.64] ;  /* 0x0000000620306981 */ /* 0x000162000c1e1d00 */
[----:B------:R-:W-:Y:S01]  /*12dc0*/  BSSY B1, `(.L_x_2623) ;  /* 0x000000e000017945 */ /* 0x000fe20003800000 */
[----:B0-----:R-:W-:-:S05]  /*12dd0*/  @P0 IMAD.WIDE.U32 R32, R30, R250, c[0x0][0x180] ;  /* 0x000060001e200625 */ /* 0x001fca00078e00fa */
[----:B------:R0:W5:Y:S02]  /*12de0*/  @P0 LDG.E.128 R44, [R32.64] ;  /* 0x00000006202c0981 */ /* 0x000164000c1e1d00 */
[----:B0-----:R-:W-:Y:S01]  /*12df0*/  IADD3 R32, R120, 0x1, RZ ;  /* 0x0000000178207810 */ /* 0x001fe20007ffe0ff */
        /* <DEDUP_REMOVED lines=9> */
.L_x_2624:
[----:B------:R-:W-:Y:S02]  /*12e90*/  IMAD.MOV.U32 R31, RZ, RZ, R20 ;  /* 0x000000ffff1f7224 */ /* 0x000fe400078e0014 */
.L_x_2625:
[----:B------:R-:W-:Y:S05]  /*12ea0*/  BSYNC B1 ;  /* 0x0000000000017941 */ /* 0x000fea0003800000 */
.L_x_2623:
        /* <DEDUP_REMOVED lines=16> */
.L_x_2629:
[----:B------:R-:W-:Y:S05]  /*12fb0*/  BSYNC B2 ;  /* 0x0000000000027941 */ /* 0x000fea0003800000 */
.L_x_2628:
        /* <DEDUP_REMOVED lines=44> */
.L_x_2627:
[----:B------:R-:W-:Y:S05]  /*13280*/  BSYNC B1 ;  /* 0x0000000000017941 */ /* 0x000fea0003800000 */
.L_x_2626:
        /* <DEDUP_REMOVED lines=16> */
.L_x_2630:
        /* <DEDUP_REMOVED lines=12> */
.L_x_2633:
[----:B------:R-:W-:Y:S02]  /*13450*/  IMAD.MOV.U32 R10, RZ, RZ, R20 ;  /* 0x000000ffff0a7224 */ /* 0x000fe400078e0014 */
.L_x_2634:
[----:B------:R-:W-:Y:S05]  /*13460*/  BSYNC B1 ;  /* 0x0000000000017941 */ /* 0x000fea0003800000 */
.L_x_2632:
        /* <DEDUP_REMOVED lines=16> */
.L_x_2638:
[----:B------:R-:W-:Y:S05]  /*13570*/  BSYNC B2 ;  /* 0x0000000000027941 */ /* 0x000fea0003800000 */
.L_x_2637:
        /* <DEDUP_REMOVED lines=44> */
.L_x_2636:
[----:B------:R-:W-:Y:S05]  /*13840*/  BSYNC B1 ;  /* 0x0000000000017941 */ /* 0x000fea0003800000 */
.L_x_2635:
        /* <DEDUP_REMOVED lines=10> */
.L_x_2631:
        /* <DEDUP_REMOVED lines=12> */
.L_x_2640:
[----:B------:R-:W-:Y:S02]  /*139b0*/  IMAD.MOV.U32 R122, RZ, RZ, R20 ;  /* 0x000000ffff7a7224 */ /* 0x000fe400078e0014 */
.L_x_2641:
[----:B------:R-:W-:Y:S05]  /*139c0*/  BSYNC B1 ;  /* 0x0000000000017941 */ /* 0x000fea0003800000 */
.L_x_2639:
        /* <DEDUP_REMOVED lines=16> */
.L_x_2645:
[----:B------:R-:W-:Y:S05]  /*13ad0*/  BSYNC B2 ;  /* 0x0000000000027941 */ /* 0x000fea0003800000 */
.L_x_2644:
        /* <DEDUP_REMOVED lines=44> */
.L_x_2643:
[----:B------:R-:W-:Y:S05]  /*13da0*/  BSYNC B1 ;  /* 0x0000000000017941 */ /* 0x000fea0003800000 */
.L_x_2642:
        /* <DEDUP_REMOVED lines=15> */
.L_x_2646:
        /* <DEDUP_REMOVED lines=12> */
.L_x_2649:
[----:B------:R-:W-:Y:S02]  /*13f60*/  IMAD.MOV.U32 R11, RZ, RZ, R20 ;  /* 0x000000ffff0b7224 */ /* 0x000fe400078e0014 */
.L_x_2650:
[----:B------:R-:W-:Y:S05]  /*13f70*/  BSYNC B1 ;  /* 0x0000000000017941 */ /* 0x000fea0003800000 */
.L_x_2648:
        /* <DEDUP_REMOVED lines=16> */
.L_x_2654:
[----:B------:R-:W-:Y:S05]  /*14080*/  BSYNC B2 ;  /* 0x0000000000027941 */ /* 0x000fea0003800000 */
.L_x_2653:
        /* <DEDUP_REMOVED lines=44> */
.L_x_2652:
[----:B------:R-:W-:Y:S05]  /*14350*/  BSYNC B1 ;  /* 0x0000000000017941 */ /* 0x000fea0003800000 */
.L_x_2651:
        /* <DEDUP_REMOVED lines=10> */
.L_x_2647:
        /* <DEDUP_REMOVED lines=12> */
.L_x_2656:
[----:B------:R-:W-:Y:S02]  /*144c0*/  IMAD.MOV.U32 R33, RZ, RZ, R20 ;  /* 0x000000ffff217224 */ /* 0x000fe400078e0014 */
.L_x_2657:
[----:B------:R-:W-:Y:S05]  /*144d0*/  BSYNC B1 ;  /* 0x0000000000017941 */ /* 0x000fea0003800000 */
.L_x_2655:
        /* <DEDUP_REMOVED lines=16> */
.L_x_2661:
[----:B------:R-:W-:Y:S05]  /*145e0*/  BSYNC B2 ;  /* 0x0000000000027941 */ /* 0x000fea0003800000 */
.L_x_2660:
        /* <DEDUP_REMOVED lines=44> */
.L_x_2659:
[----:B------:R-:W-:Y:S05]  /*148b0*/  BSYNC B1 ;  /* 0x0000000000017941 */ /* 0x000fea0003800000 */
.L_x_2658:
        /* <DEDUP_REMOVED lines=15> */
.L_x_2662:
        /* <DEDUP_REMOVED lines=12> */
.L_x_2665:
[----:B------:R-:W-:Y:S02]  /*14a70*/  IMAD.MOV.U32 R12, RZ, RZ, R20 ;  /* 0x000000ffff0c7224 */ /* 0x000fe400078e0014 */
.L_x_2666:
[----:B------:R-:W-:Y:S05]  /*14a80*/  BSYNC B1 ;  /* 0x0000000000017941 */ /* 0x000fea0003800000 */
.L_x_2664:
        /* <DEDUP_REMOVED lines=16> */
.L_x_2670:
[----:B------:R-:W-:Y:S05]  /*14b90*/  BSYNC B2 ;  /* 0x0000000000027941 */ /* 0x000fea0003800000 */
.L_x_2669:
        /* <DEDUP_REMOVED lines=44> */
.L_x_2668:
[----:B------:R-:W-:Y:S05]  /*14e60*/  BSYNC B1 ;  /* 0x0000000000017941 */ /* 0x000fea0003800000 */
.L_x_2667:
        /* <DEDUP_REMOVED lines=10> */
.L_x_2663:
        /* <DEDUP_REMOVED lines=12> */
.L_x_2672:
[----:B------:R-:W-:Y:S02]  /*14fd0*/  IMAD.MOV.U32 R116, RZ, RZ, R20 ;  /* 0x000000ffff747224 */ /* 0x000fe400078e0014 */
.L_x_2673:
[----:B------:R-:W-:Y:S05]  /*14fe0*/  BSYNC B1 ;  /* 0x0000000000017941 */ /* 0x000fea0003800000 */
.L_x_2671:
        /* <DEDUP_REMOVED lines=16> */
.L_x_2677:
[----:B------:R-:W-:Y:S05]  /*150f0*/  BSYNC B2 ;  /* 0x0000000000027941 */ /* 0x000fea0003800000 */
.L_x_2676:
        /* <DEDUP_REMOVED lines=44> */
.L_x_2675:
[----:B------:R-:W-:Y:S05]  /*153c0*/  BSYNC B1 ;  /* 0x0000000000017941 */ /* 0x000fea0003800000 */
.L_x_2674:
        /* <DEDUP_REMOVED lines=13> */
.L_x_2678:
        /* <DEDUP_REMOVED lines=12> */
.L_x_2681:
[----:B------:R-:W-:Y:S02]  /*15560*/  IMAD.MOV.U32 R13, RZ, RZ, R20 ;  /* 0x000000ffff0d7224 */ /* 0x000fe400078e0014 */
.L_x_2682:
[----:B------:R-:W-:Y:S05]  /*15570*/  BSYNC B1 ;  /* 0x0000000000017941 */ /* 0x000fea0003800000 */
.L_x_2680:
        /* <DEDUP_REMOVED lines=16> */
.L_x_2686:
[----:B------:R-:W-:Y:S05]  /*15680*/  BSYNC B2 ;  /* 0x0000000000027941 */ /* 0x000fea0003800000 */
.L_x_2685:
        /* <DEDUP_REMOVED lines=44> */
.L_x_2684:
[----:B------:R-:W-:Y:S05]  /*15950*/  BSYNC B1 ;  /* 0x0000000000017941 */ /* 0x000fea0003800000 */
.L_x_2683:
        /* <DEDUP_REMOVED lines=10> */
.L_x_2679:
        /* <DEDUP_REMOVED lines=12> */
.L_x_2688:
[----:B------:R-:W-:Y:S02]  /*15ac0*/  IMAD.MOV.U32 R34, RZ, RZ, R20 ;  /* 0x000000ffff227224 */ /* 0x000fe400078e0014 */
.L_x_2689:
[----:B------:R-:W-:Y:S05]  /*15ad0*/  BSYNC B1 ;  /* 0x0000000000017941 */ /* 0x000fea0003800000 */
.L_x_2687:
        /* <DEDUP_REMOVED lines=16> */
.L_x_2693:
[----:B------:R-:W-:Y:S05]  /*15be0*/  BSYNC B2 ;  /* 0x0000000000027941 */ /* 0x000fea0003800000 */
.L_x_2692:
        /* <DEDUP_REMOVED lines=44> */
.L_x_2691:
[----:B------:R-:W-:Y:S05]  /*15eb0*/  BSYNC B1 ;  /* 0x0000000000017941 */ /* 0x000fea0003800000 */
.L_x_2690:
        /* <DEDUP_REMOVED lines=13> */
.L_x_2694:
        /* <DEDUP_REMOVED lines=12> */
.L_x_2697:
[----:B------:R-:W-:Y:S02]  /*16050*/  IMAD.MOV.U32 R14, RZ, RZ, R20 ;  /* 0x000000ffff0e7224 */ /* 0x000fe400078e0014 */
.L_x_2698:
[----:B------:R-:W-:Y:S05]  /*16060*/  BSYNC B1 ;  /* 0x0000000000017941 */ /* 0x000fea0003800000 */
.L_x_2696:
        /* <DEDUP_REMOVED lines=16> */
.L_x_2702:
[----:B------:R-:W-:Y:S05]  /*16170*/  BSYNC B2 ;  /* 0x0000000000027941 */ /* 0x000fea0003800000 */
.L_x_2701:
        /* <DEDUP_REMOVED lines=44> */
.L_x_2700:
[----:B------:R-:W-:Y:S05]  /*16440*/  BSYNC B1 ;  /* 0x0000000000017941 */ /* 0x000fea0003800000 */
.L_x_2699:
        /* <DEDUP_REMOVED lines=10> */
.L_x_2695:
        /* <DEDUP_REMOVED lines=12> */
.L_x_2704:
[----:B------:R-:W-:Y:S02]  /*165b0*/  IMAD.MOV.U32 R122, RZ, RZ, R20 ;  /* 0x000000ffff7a7224 */ /* 0x000fe400078e0014 */
.L_x_2705:
[----:B------:R-:W-:Y:S05]  /*165c0*/  BSYNC B1 ;  /* 0x0000000000017941 */ /* 0x000fea0003800000 */
.L_x_2703:
        /* <DEDUP_REMOVED lines=16> */
.L_x_2709:
[----:B------:R-:W-:Y:S05]  /*166d0*/  BSYNC B2 ;  /* 0x0000000000027941 */ /* 0x000fea0003800000 */
.L_x_2708:
        /* <DEDUP_REMOVED lines=44> */
.L_x_2707:
[----:B------:R-:W-:Y:S05]  /*169a0*/  BSYNC B1 ;  /* 0x0000000000017941 */ /* 0x000fea0003800000 */
.L_x_2706:
        /* <DEDUP_REMOVED lines=13> */
.L_x_2710:
        /* <DEDUP_REMOVED lines=12> */
.L_x_2713:
[----:B------:R-:W-:Y:S02]  /*16b40*/  IMAD.MOV.U32 R15, RZ, RZ, R20 ;  /* 0x000000ffff0f7224 */ /* 0x000fe400078e0014 */
.L_x_2714:
[----:B------:R-:W-:Y:S05]  /*16b50*/  BSYNC B1 ;  /* 0x0000000000017941 */ /* 0x000fea0003800000 */
.L_x_2712:
        /* <DEDUP_REMOVED lines=16> */
.L_x_2718:
[----:B------:R-:W-:Y:S05]  /*16c60*/  BSYNC B2 ;  /* 0x0000000000027941 */ /* 0x000fea0003800000 */
.L_x_2717:
        /* <DEDUP_REMOVED lines=44> */
.L_x_2716:
[----:B------:R-:W-:Y:S05]  /*16f30*/  BSYNC B1 ;  /* 0x0000000000017941 */ /* 0x000fea0003800000 */
.L_x_2715:
        /* <DEDUP_REMOVED lines=10> */
.L_x_2711:
        /* <DEDUP_REMOVED lines=12> */
.L_x_2720:
[----:B------:R-:W-:Y:S02]  /*170a0*/  IMAD.MOV.U32 R118, RZ, RZ, R20 ;  /* 0x000000ffff767224 */ /* 0x000fe400078e0014 */
.L_x_2721:
[----:B------:R-:W-:Y:S05]  /*170b0*/  BSYNC B1 ;  /* 0x0000000000017941 */ /* 0x000fea0003800000 */
.L_x_2719:
        /* <DEDUP_REMOVED lines=16> */
.L_x_2725:
[----:B------:R-:W-:Y:S05]  /*171c0*/  BSYNC B2 ;  /* 0x0000000000027941 */ /* 0x000fea0003800000 */
.L_x_2724:
        /* <DEDUP_REMOVED lines=44> */
.L_x_2723:
[----:B------:R-:W-:Y:S05]  /*17490*/  BSYNC B1 ;  /* 0x0000000000017941 */ /* 0x000fea0003800000 */
.L_x_2722:
        /* <DEDUP_REMOVED lines=13> */
.L_x_2726:
        /* <DEDUP_REMOVED lines=12> */
.L_x_2729:
[----:B------:R-:W-:Y:S02]  /*17630*/  IMAD.MOV.U32 R16, RZ, RZ, R20 ;  /* 0x000000ffff107224 */ /* 0x000fe400078e0014 */
.L_x_2730:
[----:B------:R-:W-:Y:S05]  /*17640*/  BSYNC B1 ;  /* 0x0000000000017941 */ /* 0x000fea0003800000 */
.L_x_2728:
        /* <DEDUP_REMOVED lines=16> */
.L_x_2734:
[----:B------:R-:W-:Y:S05]  /*17750*/  BSYNC B2 ;  /* 0x0000000000027941 */ /* 0x000fea0003800000 */
.L_x_2733:
        /* <DEDUP_REMOVED lines=44> */
.L_x_2732:
[----:B------:R-:W-:Y:S05]  /*17a20*/  BSYNC B1 ;  /* 0x0000000000017941 */ /* 0x000fea0003800000 */
.L_x_2731:
        /* <DEDUP_REMOVED lines=10> */
.L_x_2727:
        /* <DEDUP_REMOVED lines=12> */
.L_x_2736:
[----:B------:R-:W-:Y:S02]  /*17b90*/  IMAD.MOV.U32 R118, RZ, RZ, R20 ;  /* 0x000000ffff767224 */ /* 0x000fe400078e0014 */
.L_x_2737:
[----:B------:R-:W-:Y:S05]  /*17ba0*/  BSYNC B1 ;  /* 0x0000000000017941 */ /* 0x000fea0003800000 */
.L_x_2735:
        /* <DEDUP_REMOVED lines=16> */
.L_x_2741:
[----:B------:R-:W-:Y:S05]  /*17cb0*/  BSYNC B2 ;  /* 0x0000000000027941 */ /* 0x000fea0003800000 */
.L_x_2740:
        /* <DEDUP_REMOVED lines=44> */
.L_x_2739:
[----:B------:R-:W-:Y:S05]  /*17f80*/  BSYNC B1 ;  /* 0x0000000000017941 */ /* 0x000fea0003800000 */
.L_x_2738:
        /* <DEDUP_REMOVED lines=14> */
.L_x_2742:
        /* <DEDUP_REMOVED lines=12> */
.L_x_2745:
[----:B------:R-:W-:Y:S02]  /*18130*/  IMAD.MOV.U32 R17, RZ, RZ, R20 ;  /* 0x000000ffff117224 */ /* 0x000fe400078e0014 */
.L_x_2746:
[----:B------:R-:W-:Y:S05]  /*18140*/  BSYNC B1 ;  /* 0x0000000000017941 */ /* 0x000fea0003800000 */
.L_x_2744:
        /* <DEDUP_REMOVED lines=9> */
[----:B------:R-:W-:Y:S02]  /*181e0*/  LOP3.LUT R9, R9, 0xffffffbf, RZ, 0xc0, !PT ;  /* 0xffffffbf09097812 */ /* 0x000fe400078ec0ff */
[----:B------:R-:W-:Y:S02]  /*181f0*/  ISETP.NE.AND P6, PT, R5, RZ, PT ;  /* 0x000000ff0500720c */ /* 0x000fe40003fc5270 */
[----:B------:R-:W-:-:S11]  /*18200*/  @P0 LOP3.LUT R9, R9, 0x40, RZ, 0xfc, !PT ;  /* 0x0000004009090812 */ /* 0x000fd600078efcff */
[----:B------:R-:W-:Y:S01]  /*18210*/  @!P6 IADD3 R3, R3, 0x1, RZ ;  /* 0x000000010303e810 */ /* 0x000fe20007ffe0ff */
[----:B------:R-:W-:Y:S01]  /*18220*/  @!P6 IMAD.MOV.U32 R5, RZ, RZ, RZ ;  /* 0x000000ffff05e224 */ /* 0x000fe200078e00ff */
[----:B------:R-:W-:Y:S02]  /*18230*/  @!P6 IADD3 R0, R7, 0x1, RZ ;  /* 0x000000010700e810 */ /* 0x000fe40007ffe0ff */
[----:B------:R-:W-:-:S13]  /*18240*/  ISETP.NE.AND P0, PT, R3, RZ, !P6 ;  /* 0x000000ff0300720c */ /* 0x000fda0007705270 */
[----:B------:R-:W-:Y:S01]  /*18250*/  @P0 IMAD.MOV R0, RZ, RZ, R7 ;  /* 0x000000ffff000224 */ /* 0x000fe200078e0207 */
[----:B------:R-:W-:-:S03]  /*18260*/  LOP3.LUT P0, RZ, R9, 0x40, RZ, 0xc0, !PT ;  /* 0x0000004009ff7812 */ /* 0x000fc6000780c0ff */
[----:B------:R-:W-:-:S05]  /*18270*/  @!P6 IMAD.MOV.U32 R7, RZ, RZ, R0 ;  /* 0x000000ffff07e224 */ /* 0x000fca00078e0000 */
.L_x_2750:
[----:B------:R-:W-:Y:S05]  /*18280*/  BSYNC B2 ;  /* 0x0000000000027941 */ /* 0x000fea0003800000 */
.L_x_2749:
        /* <DEDUP_REMOVED lines=44> */
.L_x_2748:
[----:B------:R-:W-:Y:S05]  /*18550*/  BSYNC B1 ;  /* 0x0000000000017941 */ /* 0x000fea0003800000 */
.L_x_2747:
        /* <DEDUP_REMOVED lines=9> */
[----:B------:R-:W-:-:S04]  /*185f0*/  SEL R17, RZ, 0x1, P6 ;  /* 0x00000001ff117807 */ /* 0x000fc80003000000 */
.L_x_2743:
        /* <DEDUP_REMOVED lines=48> */
.L_x_2751:
[----:B------:R-:W-:-:S05]  /*18900*/  IADD3 R131, R160, 0x80, RZ ;  /* 0x00000080a0837810 */ /* 0x000fca0007ffe0ff */
[----:B0-----:R-:W-:-:S05]  /*18910*/  @P6 IMAD.WIDE.U32 R116, R131, R250, c[0x0][0x178] ;  /* 0x00005e0083746625 */ /* 0x001fca00078e00fa */
[----:B------:R0:W5:Y:S02]  /*18920*/  @P6 LDG.E.128 R48, [R116.64] ;  /* 0x0000000674306981 */ /* 0x000164000c1e1d00 */
[----:B0-----:R-:W-:-:S05]  /*18930*/  @P0 IMAD.WIDE.U32 R116, R131, R250, c[0x0][0x180] ;  /* 0x0000600083740625 */ /* 0x001fca00078e00fa */
[----:B------:R0:W5:Y:S02]  /*18940*/  @P0 LDG.E.128 R44, [R116.64] ;  /* 0x00000006742c0981 */ /* 0x000164000c1e1d00 */
[----:B0-----:R-:W-:-:S06]  /*18950*/  IMAD.WIDE.U32 R116, R131, R250, c[0x0][0x170] ;  /* 0x00005c0083747625 */ /* 0x001fcc00078e00fa */
[----:B------:R-:W5:Y:S01]  /*18960*/  LDG.E.128 R116, [R116.64] ;  /* 0x0000000674747981 */ /* 0x000f62000c1e1d00 */
        /* <DEDUP_REMOVED lines=12> */
.L_x_2753:
[----:B------:R-:W-:Y:S02]  /*18a30*/  IMAD.MOV.U32 R138, RZ, RZ, R20 ;  /* 0x000000ffff8a7224 */ /* 0x000fe400078e0014 */
.L_x_2754:
[----:B------:R-:W-:Y:S05]  /*18a40*/  BSYNC B1 ;  /* 0x0000000000017941 */ /* 0x000fea0003800000 */
.L_x_2752:
        /* <DEDUP_REMOVED lines=16> */
.L_x_2758:
[----:B------:R-:W-:Y:S05]  /*18b50*/  BSYNC B2 ;  /* 0x0000000000027941 */ /* 0x000fea0003800000 */
.L_x_2757:
        /* <DEDUP_REMOVED lines=44> */
.L_x_2756:
[----:B------:R-:W-:Y:S05]  /*18e20*/  BSYNC B1 ;  /* 0x0000000000017941 */ /* 0x000fea0003800000 */
.L_x_2755:
        /* <DEDUP_REMOVED lines=16> */
.L_x_2759:
        /* <DEDUP_REMOVED lines=12> */
.L_x_2762:
[----:B------:R-:W-:Y:S02]  /*18ff0*/  IMAD.MOV.U32 R10, RZ, RZ, R20 ;  /* 0x000000ffff0a7224 */ /* 0x000fe400078e0014 */
.L_x_2763:
[----:B------:R-:W-:Y:S05]  /*19000*/  BSYNC B1 ;  /* 0x0000000000017941 */ /* 0x000fea0003800000 */
.L_x_2761:
        /* <DEDUP_REMOVED lines=16> */
.L_x_2767:
[----:B------:R-:W-:Y:S05]  /*19110*/  BSYNC B2 ;  /* 0x0000000000027941 */ /* 0x000fea0003800000 */
.L_x_2766:
        /* <DEDUP_REMOVED lines=44> */
.L_x_2765:
[----:B------:R-:W-:Y:S05]  /*193e0*/  BSYNC B1 ;  /* 0x0000000000017941 */ /* 0x000fea0003800000 */
.L_x_2764:
        /* <DEDUP_REMOVED lines=10> */
.L_x_2760:
        /* <DEDUP_REMOVED lines=12> */
.L_x_2769:
[----:B------:R-:W-:Y:S02]  /*19550*/  IMAD.MOV.U32 R133, RZ, RZ, R20 ;  /* 0x000000ffff857224 */ /* 0x000fe400078e0014 */
.L_x_2770:
[----:B------:R-:W-:Y:S05]  /*19560*/  BSYNC B1 ;  /* 0x0000000000017941 */ /* 0x000fea0003800000 */
.L_x_2768:
        /* <DEDUP_REMOVED lines=16> */
.L_x_2774:
[----:B------:R-:W-:Y:S05]  /*19670*/  BSYNC B2 ;  /* 0x0000000000027941 */ /* 0x000fea0003800000 */
.L_x_2773:
        /* <DEDUP_REMOVED lines=44> */
.L_x_2772:
[----:B------:R-:W-:Y:S05]  /*19940*/  BSYNC B1 ;  /* 0x0000000000017941 */ /* 0x000fea0003800000 */
.L_x_2771:
        /* <DEDUP_REMOVED lines=15> */
.L_x_2775:
        /* <DEDUP_REMOVED lines=12> */
.L_x_2778:
[----:B------:R-:W-:Y:S02]  /*19b00*/  IMAD.MOV.U32 R11, RZ, RZ, R20 ;  /* 0x000000ffff0b7224 */ /* 0x000fe400078e0014 */
.L_x_2779:
[----:B------:R-:W-:Y:S05]  /*19b10*/  BSYNC B1 ;  /* 0x0000000000017941 */ /* 0x000fea0003800000 */
.L_x_2777:
        /* <DEDUP_REMOVED lines=16> */
.L_x_2783:
[----:B------:R-:W-:Y:S05]  /*19c20*/  BSYNC B2 ;  /* 0x0000000000027941 */ /* 0x000fea0003800000 */
.L_x_2782:
        /* <DEDUP_REMOVED lines=44> */
.L_x_2781:
[----:B------:R-:W-:Y:S05]  /*19ef0*/  BSYNC B1 ;  /* 0x0000000000017941 */ /* 0x000fea0003800000 */
.L_x_2780:
        /* <DEDUP_REMOVED lines=10> */
.L_x_2776:
        /* <DEDUP_REMOVED lines=12> */
.L_x_2785:
[----:B------:R-:W-:Y:S02]  /*1a060*/  IMAD.MOV.U32 R116, RZ, RZ, R20 ;  /* 0x000000ffff747224 */ /* 0x000fe400078e0014 */
.L_x_2786:
[----:B------:R-:W-:Y:S05]  /*1a070*/  BSYNC B1 ;  /* 0x0000000000017941 */ /* 0x000fea0003800000 */
.L_x_2784:
        /* <DEDUP_REMOVED lines=16> */
.L_x_2790:
[----:B------:R-:W-:Y:S05]  /*1a180*/  BSYNC B2 ;  /* 0x0000000000027941 */ /* 0x000fea0003800000 */
.L_x_2789:
        /* <DEDUP_REMOVED lines=44> */
.L_x_2788:
[----:B------:R-:W-:Y:S05]  /*1a450*/  BSYNC B1 ;  /* 0x0000000000017941 */ /* 0x000fea0003800000 */
.L_x_2787:
        /* <DEDUP_REMOVED lines=15> */
.L_x_2791:
        /* <DEDUP_REMOVED lines=12> */
.L_x_2794:
[----:B------:R-:W-:Y:S02]  /*1a610*/  IMAD.MOV.U32 R12, RZ, RZ, R20 ;  /* 0x000000ffff0c7224 */ /* 0x000fe400078e0014 */
.L_x_2795:
[----:B------:R-:W-:Y:S05]  /*1a620*/  BSYNC B1 ;  /* 0x0000000000017941 */ /* 0x000fea0003800000 */
.L_x_2793:
        /* <DEDUP_REMOVED lines=16> */
.L_x_2799:
[----:B------:R-:W-:Y:S05]  /*1a730*/  BSYNC B2 ;  /* 0x0000000000027941 */ /* 0x000fea0003800000 */
.L_x_2798:
        /* <DEDUP_REMOVED lines=44> */
.L_x_2797:
[----:B------:R-:W-:Y:S05]  /*1aa00*/  BSYNC B1 ;  /* 0x0000000000017941 */ /* 0x000fea0003800000 */
.L_x_2796:
        /* <DEDUP_REMOVED lines=10> */
.L_x_2792:
        /* <DEDUP_REMOVED lines=12> */
.L_x_2801:
[----:B------:R-:W-:Y:S02]  /*1ab70*/  IMAD.MOV.U32 R116, RZ, RZ, R20 ;  /* 0x000000ffff747224 */ /* 0x000fe400078e0014 */
.L_x_2802:
[----:B------:R-:W-:Y:S05]  /*1ab80*/  BSYNC B1 ;  /* 0x0000000000017941 */ /* 0x000fea0003800000 */
.L_x_2800:
        /* <DEDUP_REMOVED lines=16> */
.L_x_2806:
[----:B------:R-:W-:Y:S05]  /*1ac90*/  BSYNC B2 ;  /* 0x0000000000027941 */ /* 0x000fea0003800000 */
.L_x_2805:
        /* <DEDUP_REMOVED lines=44> */
.L_x_2804:
[----:B------:R-:W-:Y:S05]  /*1af60*/  BSYNC B1 ;  /* 0x0000000000017941 */ /* 0x000fea0003800000 */
.L_x_2803:
        /* <DEDUP_REMOVED lines=13> */
.L_x_2807:
        /* <DEDUP_REMOVED lines=12> */
.L_x_2810:
[----:B------:R-:W-:Y:S02]  /*1b100*/  IMAD.MOV.U32 R13, RZ, RZ, R20 ;  /* 0x000000ffff0d7224 */ /* 0x000fe400078e0014 */
.L_x_2811:
[----:B------:R-:W-:Y:S05]  /*1b110*/  BSYNC B1 ;  /* 0x0000000000017941 */ /* 0x000fea0003800000 */
.L_x_2809:
        /* <DEDUP_REMOVED lines=16> */
.L_x_2815:
[----:B------:R-:W-:Y:S05]  /*1b220*/  BSYNC B2 ;  /* 0x0000000000027941 */ /* 0x000fea0003800000 */
.L_x_2814:
        /* <DEDUP_REMOVED lines=44> */
.L_x_2813:
[----:B------:R-:W-:Y:S05]  /*1b4f0*/  BSYNC B1 ;  /* 0x0000000000017941 */ /* 0x000fea0003800000 */
.L_x_2812:
        /* <DEDUP_REMOVED lines=10> */
.L_x_2808:
        /* <DEDUP_REMOVED lines=12> */
.L_x_2817:
[----:B------:R-:W-:Y:S02]  /*1b660*/  IMAD.MOV.U32 R140, RZ, RZ, R20 ;  /* 0x000000ffff8c7224 */ /* 0x000fe400078e0014 */
.L_x_2818:
[----:B------:R-:W-:Y:S05]  /*1b670*/  BSYNC B1 ;  /* 0x0000000000017941 */ /* 0x000fea0003800000 */
.L_x_2816:
        /* <DEDUP_REMOVED lines=16> */
.L_x_2822:
[----:B------:R-:W-:Y:S05]  /*1b780*/  BSYNC B2 ;  /* 0x0000000000027941 */ /* 0x000fea0003800000 */
.L_x_2821:
        /* <DEDUP_REMOVED lines=44> */
.L_x_2820:
[----:B------:R-:W-:Y:S05]  /*1ba50*/  BSYNC B1 ;  /* 0x0000000000017941 */ /* 0x000fea0003800000 */
.L_x_2819:
        /* <DEDUP_REMOVED lines=13> */
.L_x_2823:
        /* <DEDUP_REMOVED lines=12> */
.L_x_2826:
[----:B------:R-:W-:Y:S02]  /*1bbf0*/  IMAD.MOV.U32 R14, RZ, RZ, R20 ;  /* 0x000000ffff0e7224 */ /* 0x000fe400078e0014 */
.L_x_2827:
[----:B------:R-:W-:Y:S05]  /*1bc00*/  BSYNC B1 ;  /* 0x0000000000017941 */ /* 0x000fea0003800000 */
.L_x_2825:
        /* <DEDUP_REMOVED lines=16> */
.L_x_2831:
[----:B------:R-:W-:Y:S05]  /*1bd10*/  BSYNC B2 ;  /* 0x0000000000027941 */ /* 0x000fea0003800000 */
.L_x_2830:
        /* <DEDUP_REMOVED lines=44> */
.L_x_2829:
[----:B------:R-:W-:Y:S05]  /*1bfe0*/  BSYNC B1 ;  /* 0x0000000000017941 */ /* 0x000fea0003800000 */
.L_x_2828:
        /* <DEDUP_REMOVED lines=10> */
.L_x_2824:
        /* <DEDUP_REMOVED lines=12> */
.L_x_2833:
[----:B------:R-:W-:Y:S02]  /*1c150*/  IMAD.MOV.U32 R137, RZ, RZ, R20 ;  /* 0x000000ffff897224 */ /* 0x000fe400078e0014 */
.L_x_2834:
[----:B------:R-:W-:Y:S05]  /*1c160*/  BSYNC B1 ;  /* 0x0000000000017941 */ /* 0x000fea0003800000 */
.L_x_2832:
        /* <DEDUP_REMOVED lines=16> */
.L_x_2838:
[----:B------:R-:W-:Y:S05]  /*1c270*/  BSYNC B2 ;  /* 0x0000000000027941 */ /* 0x000fea0003800000 */
.L_x_2837:
        /* <DEDUP_REMOVED lines=44> */
.L_x_2836:
[----:B------:R-:W-:Y:S05]  /*1c540*/  BSYNC B1 ;  /* 0x0000000000017941 */ /* 0x000fea0003800000 */
.L_x_2835:
        /* <DEDUP_REMOVED lines=13> */
.L_x_2839:
        /* <DEDUP_REMOVED lines=12> */
.L_x_2842:
[----:B------:R-:W-:Y:S02]  /*1c6e0*/  IMAD.MOV.U32 R15, RZ, RZ, R20 ;  /* 0x000000ffff0f7224 */ /* 0x000fe400078e0014 */
.L_x_2843:
[----:B------:R-:W-:Y:S05]  /*1c6f0*/  BSYNC B1 ;  /* 0x0000000000017941 */ /* 0x000fea0003800000 */
.L_x_2841:
        /* <DEDUP_REMOVED lines=16> */
.L_x_2847:
[----:B------:R-:W-:Y:S05]  /*1c800*/  BSYNC B2 ;  /* 0x0000000000027941 */ /* 0x000fea0003800000 */
.L_x_2846:
        /* <DEDUP_REMOVED lines=44> */
.L_x_2845:
[----:B------:R-:W-:Y:S05]  /*1cad0*/  BSYNC B1 ;  /* 0x0000000000017941 */ /* 0x000fea0003800000 */
.L_x_2844:
        /* <DEDUP_REMOVED lines=10> */
.L_x_2840:
        /* <DEDUP_REMOVED lines=12> */
.L_x_2849:
[----:B------:R-:W-:Y:S02]  /*1cc40*/  IMAD.MOV.U32 R118, RZ, RZ, R20 ;  /* 0x000000ffff767224 */ /* 0x000fe400078e0014 */
.L_x_2850:
[----:B------:R-:W-:Y:S05]  /*1cc50*/  BSYNC B1 ;  /* 0x0000000000017941 */ /* 0x000fea0003800000 */
.L_x_2848:
        /* <DEDUP_REMOVED lines=16> */
.L_x_2854:
[----:B------:R-:W-:Y:S05]  /*1cd60*/  BSYNC B2 ;  /* 0x0000000000027941 */ /* 0x000fea0003800000 */
.L_x_2853:
        /* <DEDUP_REMOVED lines=44> */
.L_x_2852:
[----:B------:R-:W-:Y:S05]  /*1d030*/  BSYNC B1 ;  /* 0x0000000000017941 */ /* 0x000fea0003800000 */
.L_x_2851:
        /* <DEDUP_REMOVED lines=13> */
.L_x_2855:
        /* <DEDUP_REMOVED lines=12> */
.L_x_2858:
[----:B------:R-:W-:Y:S02]  /*1d1d0*/  IMAD.MOV.U32 R16, RZ, RZ, R20 ;  /* 0x000000ffff107224 */ /* 0x000fe400078e0014 */
.L_x_2859:
[----:B------:R-:W-:Y:S05]  /*1d1e0*/  BSYNC B1 ;  /* 0x0000000000017941 */ /* 0x000fea0003800000 */
.L_x_2857:
        /* <DEDUP_REMOVED lines=16> */
.L_x_2863:
[----:B------:R-:W-:Y:S05]  /*1d2f0*/  BSYNC B2 ;  /* 0x0000000000027941 */ /* 0x000fea0003800000 */
.L_x_2862:
        /* <DEDUP_REMOVED lines=44> */
.L_x_2861:
[----:B------:R-:W-:Y:S05]  /*1d5c0*/  BSYNC B1 ;  /* 0x0000000000017941 */ /* 0x000fea0003800000 */
.L_x_2860:
        /* <DEDUP_REMOVED lines=10> */
.L_x_2856:
        /* <DEDUP_REMOVED lines=12> */
.L_x_2865:
[----:B------:R-:W-:Y:S02]  /*1d730*/  IMAD.MOV.U32 R118, RZ, RZ, R20 ;  /* 0x000000ffff767224 */ /* 0x000fe400078e0014 */
.L_x_2866:
[----:B------:R-:W-:Y:S05]  /*1d740*/  BSYNC B1 ;  /* 0x0000000000017941 */ /* 0x000fea0003800000 */
.L_x_2864:
        /* <DEDUP_REMOVED lines=16> */
.L_x_2870:
[----:B------:R-:W-:Y:S05]  /*1d850*/  BSYNC B2 ;  /* 0x0000000000027941 */ /* 0x000fea0003800000 */
.L_x_2869:
        /* <DEDUP_REMOVED lines=44> */
.L_x_2868:
[----:B------:R-:W-:Y:S05]  /*1db20*/  BSYNC B1 ;  /* 0x0000000000017941 */ /* 0x000fea0003800000 */
.L_x_2867:
        /* <DEDUP_REMOVED lines=14> */
.L_x_2871:
        /* <DEDUP_REMOVED lines=12> */
.L_x_2874:
[----:B------:R-:W-:Y:S02]  /*1dcd0*/  IMAD.MOV.U32 R17, RZ, RZ, R20 ;  /* 0x000000ffff117224 */ /* 0x000fe400078e0014 */
.L_x_2875:
[----:B------:R-:W-:Y:S05]  /*1dce0*/  BSYNC B1 ;  /* 0x0000000000017941 */ /* 0x000fea0003800000 */
.L_x_2873:
        /* <DEDUP_REMOVED lines=19> */
.L_x_2879:
[----:B------:R-:W-:Y:S05]  /*1de20*/  BSYNC B2 ;  /* 0x0000000000027941 */ /* 0x000fea0003800000 */
.L_x_2878:
        /* <DEDUP_REMOVED lines=44> */
.L_x_2877:
[----:B------:R-:W-:Y:S05]  /*1e0f0*/  BSYNC B1 ;  /* 0x0000000000017941 */ /* 0x000fea0003800000 */
.L_x_2876:
        /* <DEDUP_REMOVED lines=10> */
.L_x_2872:
        /* <DEDUP_REMOVED lines=48> */
.L_x_2880:
[----:B0-----:R-:W-:-:S05]  /*1e4a0*/  IADD3 R140, R160, 0xa0, RZ ;  /* 0x000000a0a08c7810 */ /* 0x001fca0007ffe0ff */
[----:B------:R-:W-:-:S05]  /*1e4b0*/  @P6 IMAD.WIDE.U32 R116, R140, R250, c[0x0][0x178] ;  /* 0x00005e008c746625 */ /* 0x000fca00078e00fa */
        /* <DEDUP_REMOVED lines=17> */
.L_x_2882:
[----:B------:R-:W-:Y:S02]  /*1e5d0*/  IMAD.MOV.U32 R141, RZ, RZ, R20 ;  /* 0x000000ffff8d7224 */ /* 0x000fe400078e0014 */
.L_x_2883:
[----:B------:R-:W-:Y:S05]  /*1e5e0*/  BSYNC B1 ;  /* 0x0000000000017941 */ /* 0x000fea0003800000 */
.L_x_2881:
        /* <DEDUP_REMOVED lines=16> */
.L_x_2887:
[----:B------:R-:W-:Y:S05]  /*1e6f0*/  BSYNC B2 ;  /* 0x0000000000027941 */ /* 0x000fea0003800000 */
.L_x_2886:
        /* <DEDUP_REMOVED lines=44> */
.L_x_2885:
[----:B------:R-:W-:Y:S05]  /*1e9c0*/  BSYNC B1 ;  /* 0x0000000000017941 */ /* 0x000fea0003800000 */
.L_x_2884:
        /* <DEDUP_REMOVED lines=16> */
.L_x_2888:
        /* <DEDUP_REMOVED lines=12> */
.L_x_2891:
[----:B------:R-:W-:Y:S02]  /*1eb90*/  IMAD.MOV.U32 R10, RZ, RZ, R20 ;  /* 0x000000ffff0a7224 */ /* 0x000fe400078e0014 */
.L_x_2892:
[----:B------:R-:W-:Y:S05]  /*1eba0*/  BSYNC B1 ;  /* 0x0000000000017941 */ /* 0x000fea0003800000 */
.L_x_2890:
        /* <DEDUP_REMOVED lines=16> */
.L_x_2896:
[----:B------:R-:W-:Y:S05]  /*1ecb0*/  BSYNC B2 ;  /* 0x0000000000027941 */ /* 0x000fea0003800000 */
.L_x_2895:
        /* <DEDUP_REMOVED lines=44> */
.L_x_2894:
[----:B------:R-:W-:Y:S05]  /*1ef80*/  BSYNC B1 ;  /* 0x0000000000017941 */ /* 0x000fea0003800000 */
.L_x_2893:
        /* <DEDUP_REMOVED lines=10> */
.L_x_2889:
        /* <DEDUP_REMOVED lines=12> */
.L_x_2898:
[----:B------:R-:W-:Y:S02]  /*1f0f0*/  IMAD.MOV.U32 R148, RZ, RZ, R20 ;  /* 0x000000ffff947224 */ /* 0x000fe400078e0014 */
.L_x_2899:
[----:B------:R-:W-:Y:S05]  /*1f100*/  BSYNC B1 ;  /* 0x0000000000017941 */ /* 0x000fea0003800000 */
.L_x_2897:
        /* <DEDUP_REMOVED lines=16> */
.L_x_2903:
[----:B------:R-:W-:Y:S05]  /*1f210*/  BSYNC B2 ;  /* 0x0000000000027941 */ /* 0x000fea0003800000 */
.L_x_2902:
        /* <DEDUP_REMOVED lines=44> */
.L_x_2901:
[----:B------:R-:W-:Y:S05]  /*1f4e0*/  BSYNC B1 ;  /* 0x0000000000017941 */ /* 0x000fea0003800000 */
.L_x_2900:
        /* <DEDUP_REMOVED lines=15> */
.L_x_2904:
        /* <DEDUP_REMOVED lines=12> */
.L_x_2907:
[----:B------:R-:W-:Y:S02]  /*1f6a0*/  IMAD.MOV.U32 R11, RZ, RZ, R20 ;  /* 0x000000ffff0b7224 */ /* 0x000fe400078e0014 */
.L_x_2908:
[----:B------:R-:W-:Y:S05]  /*1f6b0*/  BSYNC B1 ;  /* 0x0000000000017941 */ /* 0x000fea0003800000 */
.L_x_2906:
        /* <DEDUP_REMOVED lines=16> */
.L_x_2912:
[----:B------:R-:W-:Y:S05]  /*1f7c0*/  BSYNC B2 ;  /* 0x0000000000027941 */ /* 0x000fea0003800000 */
.L_x_2911:
        /* <DEDUP_REMOVED lines=44> */
.L_x_2910:
[----:B------:R-:W-:Y:S05]  /*1fa90*/  BSYNC B1 ;  /* 0x0000000000017941 */ /* 0x000fea0003800000 */
.L_x_2909:
        /* <DEDUP_REMOVED lines=10> */
.L_x_2905:
        /* <DEDUP_REMOVED lines=12> */
.L_x_2914:
[----:B------:R-:W-:Y:S02]  /*1fc00*/  IMAD.MOV.U32 R116, RZ, RZ, R20 ;  /* 0x000000ffff747224 */ /* 0x000fe400078e0014 */
.L_x_2915:
[----:B------:R-:W-:Y:S05]  /*1fc10*/  BSYNC B1 ;  /* 0x0000000000017941 */ /* 0x000fea0003800000 */
.L_x_2913:
        /* <DEDUP_REMOVED lines=16> */
.L_x_2919:
[----:B------:R-:W-:Y:S05]  /*1fd20*/  BSYNC B2 ;  /* 0x0000000000027941 */ /* 0x000fea0003800000 */
.L_x_2918:
        /* <DEDUP_REMOVED lines=44> */
.L_x_2917:
[----:B------:R-:W-:Y:S05]  /*1fff0*/  BSYNC B1 ;  /* 0x0000000000017941 */ /* 0x000fea0003800000 */
.L_x_2916:
        /* <DEDUP_REMOVED lines=15> */
.L_x_2920:
        /* <DEDUP_REMOVED lines=12> */
.L_x_2923:
[----:B------:R-:W-:Y:S02]  /*201b0*/  IMAD.MOV.U32 R12, RZ, RZ, R20 ;  /* 0x000000ffff0c7224 */ /* 0x000fe400078e0014 */
.L_x_2924:
[----:B------:R-:W-:Y:S05]  /*201c0*/  BSYNC B1 ;  /* 0x0000000000017941 */ /* 0x000fea0003800000 */
.L_x_2922:
        /* <DEDUP_REMOVED lines=16> */
.L_x_2928:
[----:B------:R-:W-:Y:S05]  /*202d0*/  BSYNC B2 ;  /* 0x0000000000027941 */ /* 0x000fea0003800000 */
.L_x_2927:
        /* <DEDUP_REMOVED lines=44> */
.L_x_2926:
[----:B------:R-:W-:Y:S05]  /*205a0*/  BSYNC B1 ;  /* 0x0000000000017941 */ /* 0x000fea0003800000 */
.L_x_2925:
        /* <DEDUP_REMOVED lines=10> */
.L_x_2921:
        /* <DEDUP_REMOVED lines=12> */
.L_x_2930:
[----:B------:R-:W-:Y:S02]  /*20710*/  IMAD.MOV.U32 R116, RZ, RZ, R20 ;  /* 0x000000ffff747224 */ /* 0x000fe400078e0014 */
.L_x_2931:
[----:B------:R-:W-:Y:S05]  /*20720*/  BSYNC B1 ;  /* 0x0000000000017941 */ /* 0x000fea0003800000 */
.L_x_2929:
        /* <DEDUP_REMOVED lines=16> */
.L_x_2935:
[----:B------:R-:W-:Y:S05]  /*20830*/  BSYNC B2 ;  /* 0x0000000000027941 */ /* 0x000fea0003800000 */
.L_x_2934:
        /* <DEDUP_REMOVED lines=44> */
.L_x_2933:
[----:B------:R-:W-:Y:S05]  /*20b00*/  BSYNC B1 ;  /* 0x0000000000017941 */ /* 0x000fea0003800000 */
.L_x_2932:
        /* <DEDUP_REMOVED lines=13> */
.L_x_2936:
        /* <DEDUP_REMOVED lines=12> */
.L_x_2939:
[----:B------:R-:W-:Y:S02]  /*20ca0*/  IMAD.MOV.U32 R13, RZ, RZ, R20 ;  /* 0x000000ffff0d7224 */ /* 0x000fe400078e0014 */
.L_x_2940:
[----:B------:R-:W-:Y:S05]  /*20cb0*/  BSYNC B1 ;  /* 0x0000000000017941 */ /* 0x000fea0003800000 */
.L_x_2938:
        /* <DEDUP_REMOVED lines=16> */
.L_x_2944:
[----:B------:R-:W-:Y:S05]  /*20dc0*/  BSYNC B2 ;  /* 0x0000000000027941 */ /* 0x000fea0003800000 */
.L_x_2943:
        /* <DEDUP_REMOVED lines=44> */
.L_x_2942:
[----:B------:R-:W-:Y:S05]  /*21090*/  BSYNC B1 ;  /* 0x0000000000017941 */ /* 0x000fea0003800000 */
.L_x_2941:
        /* <DEDUP_REMOVED lines=10> */
.L_x_2937:
        /* <DEDUP_REMOVED lines=12> */
.L_x_2946:
[----:B------:R-:W-:Y:S02]  /*21200*/  IMAD.MOV.U32 R145, RZ, RZ, R20 ;  /* 0x000000ffff917224 */ /* 0x000fe400078e0014 */
.L_x_2947:
[----:B------:R-:W-:Y:S05]  /*21210*/  BSYNC B1 ;  /* 0x0000000000017941 */ /* 0x000fea0003800000 */
.L_x_2945:
        /* <DEDUP_REMOVED lines=16> */
.L_x_2951:
[----:B------:R-:W-:Y:S05]  /*21320*/  BSYNC B2 ;  /* 0x0000000000027941 */ /* 0x000fea0003800000 */
.L_x_2950:
        /* <DEDUP_REMOVED lines=44> */
.L_x_2949:
[----:B------:R-:W-:Y:S05]  /*215f0*/  BSYNC B1 ;  /* 0x0000000000017941 */ /* 0x000fea0003800000 */
.L_x_2948:
        /* <DEDUP_REMOVED lines=13> */
.L_x_2952:
        /* <DEDUP_REMOVED lines=12> */
.L_x_2955:
[----:B------:R-:W-:Y:S02]  /*21790*/  IMAD.MOV.U32 R14, RZ, RZ, R20 ;  /* 0x000000ffff0e7224 */ /* 0x000fe400078e0014 */
.L_x_2956:
[----:B------:R-:W-:Y:S05]  /*217a0*/  BSYNC B1 ;  /* 0x0000000000017941 */ /* 0x000fea0003800000 */
.L_x_2954:
        /* <DEDUP_REMOVED lines=16> */
.L_x_2960:
[----:B------:R-:W-:Y:S05]  /*218b0*/  BSYNC B2 ;  /* 0x0000000000027941 */ /* 0x000fea0003800000 */
.L_x_2959:
        /* <DEDUP_REMOVED lines=44> */
.L_x_2958:
[----:B------:R-:W-:Y:S05]  /*21b80*/  BSYNC B1 ;  /* 0x0000000000017941 */ /* 0x000fea0003800000 */
.L_x_2957:
        /* <DEDUP_REMOVED lines=10> */
.L_x_2953:
        /* <DEDUP_REMOVED lines=12> */
.L_x_2962:
[----:B------:R-:W-:Y:S02]  /*21cf0*/  IMAD.MOV.U32 R150, RZ, RZ, R20 ;  /* 0x000000ffff967224 */ /* 0x000fe400078e0014 */
.L_x_2963:
[----:B------:R-:W-:Y:S05]  /*21d00*/  BSYNC B1 ;  /* 0x0000000000017941 */ /* 0x000fea0003800000 */
.L_x_2961:
        /* <DEDUP_REMOVED lines=16> */
.L_x_2967:
[----:B------:R-:W-:Y:S05]  /*21e10*/  BSYNC B2 ;  /* 0x0000000000027941 */ /* 0x000fea0003800000 */
.L_x_2966:
        /* <DEDUP_REMOVED lines=44> */
.L_x_2965:
[----:B------:R-:W-:Y:S05]  /*220e0*/  BSYNC B1 ;  /* 0x0000000000017941 */ /* 0x000fea0003800000 */
.L_x_2964:
        /* <DEDUP_REMOVED lines=13> */
.L_x_2968:
        /* <DEDUP_REMOVED lines=12> */
.L_x_2971:
[----:B------:R-:W-:Y:S02]  /*22280*/  IMAD.MOV.U32 R15, RZ, RZ, R20 ;  /* 0x000000ffff0f7224 */ /* 0x000fe400078e0014 */
.L_x_2972:
[----:B------:R-:W-:Y:S05]  /*22290*/  BSYNC B1 ;  /* 0x0000000000017941 */ /* 0x000fea0003800000 */
.L_x_2970:
        /* <DEDUP_REMOVED lines=16> */
.L_x_2976:
[----:B------:R-:W-:Y:S05]  /*223a0*/  BSYNC B2 ;  /* 0x0000000000027941 */ /* 0x000fea0003800000 */
.L_x_2975:
        /* <DEDUP_REMOVED lines=44> */
.L_x_2974:
[----:B------:R-:W-:Y:S05]  /*22670*/  BSYNC B1 ;  /* 0x0000000000017941 */ /* 0x000fea0003800000 */
.L_x_2973:
        /* <DEDUP_REMOVED lines=10> */
.L_x_2969:
        /* <DEDUP_REMOVED lines=12> */
.L_x_2978:
[----:B------:R-:W-:Y:S02]  /*227e0*/  IMAD.MOV.U32 R118, RZ, RZ, R20 ;  /* 0x000000ffff767224 */ /* 0x000fe400078e0014 */
.L_x_2979:
[----:B------:R-:W-:Y:S05]  /*227f0*/  BSYNC B1 ;  /* 0x0000000000017941 */ /* 0x000fea0003800000 */
.L_x_2977:
        /* <DEDUP_REMOVED lines=16> */
.L_x_2983:
[----:B------:R-:W-:Y:S05]  /*22900*/  BSYNC B2 ;  /* 0x0000000000027941 */ /* 0x000fea0003800000 */
.L_x_2982:
        /* <DEDUP_REMOVED lines=44> */
.L_x_2981:
[----:B------:R-:W-:Y:S05]  /*22bd0*/  BSYNC B1 ;  /* 0x0000000000017941 */ /* 0x000fea0003800000 */
.L_x_2980:
        /* <DEDUP_REMOVED lines=13> */
.L_x_2984:
        /* <DEDUP_REMOVED lines=12> */
.L_x_2987:
[----:B------:R-:W-:Y:S02]  /*22d70*/  IMAD.MOV.U32 R16, RZ, RZ, R20 ;  /* 0x000000ffff107224 */ /* 0x000fe400078e0014 */
.L_x_2988:
[----:B------:R-:W-:Y:S05]  /*22d80*/  BSYNC B1 ;  /* 0x0000000000017941 */ /* 0x000fea0003800000 */
.L_x_2986:
        /* <DEDUP_REMOVED lines=16> */
.L_x_2992:
[----:B------:R-:W-:Y:S05]  /*22e90*/  BSYNC B2 ;  /* 0x0000000000027941 */ /* 0x000fea0003800000 */
.L_x_2991:
        /* <DEDUP_REMOVED lines=44> */
.L_x_2990:
[----:B------:R-:W-:Y:S05]  /*23160*/  BSYNC B1 ;  /* 0x0000000000017941 */ /* 0x000fea0003800000 */
.L_x_2989:
        /* <DEDUP_REMOVED lines=10> */
.L_x_2985:
        /* <DEDUP_REMOVED lines=12> */
.L_x_2994:
[----:B------:R-:W-:Y:S02]  /*232d0*/  IMAD.MOV.U32 R118, RZ, RZ, R20 ;  /* 0x000000ffff767224 */ /* 0x000fe400078e0014 */
.L_x_2995:
[----:B------:R-:W-:Y:S05]  /*232e0*/  BSYNC B1 ;  /* 0x0000000000017941 */ /* 0x000fea0003800000 */
.L_x_2993:
        /* <DEDUP_REMOVED lines=16> */
.L_x_2999:
[----:B------:R-:W-:Y:S05]  /*233f0*/  BSYNC B2 ;  /* 0x0000000000027941 */ /* 0x000fea0003800000 */
.L_x_2998:
        /* <DEDUP_REMOVED lines=44> */
.L_x_2997:
[----:B------:R-:W-:Y:S05]  /*236c0*/  BSYNC B1 ;  /* 0x0000000000017941 */ /* 0x000fea0003800000 */
.L_x_2996:
        /* <DEDUP_REMOVED lines=14> */
.L_x_3000:
        /* <DEDUP_REMOVED lines=12> */
.L_x_3003:
[----:B------:R-:W-:Y:S02]  /*23870*/  IMAD.MOV.U32 R17, RZ, RZ, R20 ;  /* 0x000000ffff117224 */ /* 0x000fe400078e0014 */
.L_x_3004:
[----:B------:R-:W-:Y:S05]  /*23880*/  BSYNC B1 ;  /* 0x0000000000017941 */ /* 0x000fea0003800000 */
.L_x_3002:
        /* <DEDUP_REMOVED lines=19> */
.L_x_3008:
[----:B------:R-:W-:Y:S05]  /*239c0*/  BSYNC B2 ;  /* 0x0000000000027941 */ /* 0x000fea0003800000 */
.L_x_3007:
        /* <DEDUP_REMOVED lines=44> */
.L_x_3006:
[----:B------:R-:W-:Y:S05]  /*23c90*/  BSYNC B1 ;  /* 0x0000000000017941 */ /* 0x000fea0003800000 */
.L_x_3005:
        /* <DEDUP_REMOVED lines=10> */
.L_x_3001:
        /* <DEDUP_REMOVED lines=48> */
.L_x_3009:
        /* <DEDUP_REMOVED lines=19> */
.L_x_3011:
[----:B------:R-:W-:Y:S02]  /*24170*/  IMAD.MOV.U32 R156, RZ, RZ, R20 ;  /* 0x000000ffff9c7224 */ /* 0x000fe400078e0014 */
.L_x_3012:
[----:B------:R-:W-:Y:S05]  /*24180*/  BSYNC B1 ;  /* 0x0000000000017941 */ /* 0x000fea0003800000 */
.L_x_3010:
        /* <DEDUP_REMOVED lines=16> */
.L_x_3016:
[----:B------:R-:W-:Y:S05]  /*24290*/  BSYNC B2 ;  /* 0x0000000000027941 */ /* 0x000fea0003800000 */
.L_x_3015:
        /* <DEDUP_REMOVED lines=44> */
.L_x_3014:
[----:B------:R-:W-:Y:S05]  /*24560*/  BSYNC B1 ;  /* 0x0000000000017941 */ /* 0x000fea0003800000 */
.L_x_3013:
        /* <DEDUP_REMOVED lines=16> */
.L_x_3017:
        /* <DEDUP_REMOVED lines=12> */
.L_x_3020:
[----:B------:R-:W-:Y:S02]  /*24730*/  IMAD.MOV.U32 R10, RZ, RZ, R20 ;  /* 0x000000ffff0a7224 */ /* 0x000fe400078e0014 */
.L_x_3021:
[----:B------:R-:W-:Y:S05]  /*24740*/  BSYNC B1 ;  /* 0x0000000000017941 */ /* 0x000fea0003800000 */
.L_x_3019:
        /* <DEDUP_REMOVED lines=16> */
.L_x_3025:
[----:B------:R-:W-:Y:S05]  /*24850*/  BSYNC B2 ;  /* 0x0000000000027941 */ /* 0x000fea0003800000 */
.L_x_3024:
        /* <DEDUP_REMOVED lines=44> */
.L_x_3023:
[----:B------:R-:W-:Y:S05]  /*24b20*/  BSYNC B1 ;  /* 0x0000000000017941 */ /* 0x000fea0003800000 */
.L_x_3022:
        /* <DEDUP_REMOVED lines=10> */
.L_x_3018:
        /* <DEDUP_REMOVED lines=12> */
.L_x_3027:
[----:B------:R-:W-:Y:S02]  /*24c90*/  IMAD.MOV.U32 R151, RZ, RZ, R20 ;  /* 0x000000ffff977224 */ /* 0x000fe400078e0014 */
.L_x_3028:
[----:B------:R-:W-:Y:S05]  /*24ca0*/  BSYNC B1 ;  /* 0x0000000000017941 */ /* 0x000fea0003800000 */
.L_x_3026:
        /* <DEDUP_REMOVED lines=16> */
.L_x_3032:
[----:B------:R-:W-:Y:S05]  /*24db0*/  BSYNC B2 ;  /* 0x0000000000027941 */ /* 0x000fea0003800000 */
.L_x_3031:
        /* <DEDUP_REMOVED lines=44> */
.L_x_3030:
[----:B------:R-:W-:Y:S05]  /*25080*/  BSYNC B1 ;  /* 0x0000000000017941 */ /* 0x000fea0003800000 */
.L_x_3029:
        /* <DEDUP_REMOVED lines=15> */
.L_x_3033:
        /* <DEDUP_REMOVED lines=12> */
.L_x_3036:
[----:B------:R-:W-:Y:S02]  /*25240*/  IMAD.MOV.U32 R11, RZ, RZ, R20 ;  /* 0x000000ffff0b7224 */ /* 0x000fe400078e0014 */
.L_x_3037:
[----:B------:R-:W-:Y:S05]  /*25250*/  BSYNC B1 ;  /* 0x0000000000017941 */ /* 0x000fea0003800000 */
.L_x_3035:
        /* <DEDUP_REMOVED lines=16> */
.L_x_3041:
[----:B------:R-:W-:Y:S05]  /*25360*/  BSYNC B2 ;  /* 0x0000000000027941 */ /* 0x000fea0003800000 */
.L_x_3040:
        /* <DEDUP_REMOVED lines=44> */
.L_x_3039:
[----:B------:R-:W-:Y:S05]  /*25630*/  BSYNC B1 ;  /* 0x0000000000017941 */ /* 0x000fea0003800000 */
.L_x_3038:
        /* <DEDUP_REMOVED lines=10> */
.L_x_3034:
        /* <DEDUP_REMOVED lines=12> */
.L_x_3043:
[----:B------:R-:W-:Y:S02]  /*257a0*/  IMAD.MOV.U32 R116, RZ, RZ, R20 ;  /* 0x000000ffff747224 */ /* 0x000fe400078e0014 */
.L_x_3044:
[----:B------:R-:W-:Y:S05]  /*257b0*/  BSYNC B1 ;  /* 0x0000000000017941 */ /* 0x000fea0003800000 */
.L_x_3042:
        /* <DEDUP_REMOVED lines=16> */
.L_x_3048:
[----:B------:R-:W-:Y:S05]  /*258c0*/  BSYNC B2 ;  /* 0x0000000000027941 */ /* 0x000fea0003800000 */
.L_x_3047:
        /* <DEDUP_REMOVED lines=44> */
.L_x_3046:
[----:B------:R-:W-:Y:S05]  /*25b90*/  BSYNC B1 ;  /* 0x0000000000017941 */ /* 0x000fea0003800000 */
.L_x_3045:
        /* <DEDUP_REMOVED lines=15> */
.L_x_3049:
        /* <DEDUP_REMOVED lines=12> */
.L_x_3052:
[----:B------:R-:W-:Y:S02]  /*25d50*/  IMAD.MOV.U32 R12, RZ, RZ, R20 ;  /* 0x000000ffff0c7224 */ /* 0x000fe400078e0014 */
.L_x_3053:
[----:B------:R-:W-:Y:S05]  /*25d60*/  BSYNC B1 ;  /* 0x0000000000017941 */ /* 0x000fea0003800000 */
.L_x_3051:
        /* <DEDUP_REMOVED lines=16> */
.L_x_3057:
[----:B------:R-:W-:Y:S05]  /*25e70*/  BSYNC B2 ;  /* 0x0000000000027941 */ /* 0x000fea0003800000 */
.L_x_3056:
        /* <DEDUP_REMOVED lines=44> */
.L_x_3055:
[----:B------:R-:W-:Y:S05]  /*26140*/  BSYNC B1 ;  /* 0x0000000000017941 */ /* 0x000fea0003800000 */
.L_x_3054:
        /* <DEDUP_REMOVED lines=10> */
.L_x_3050:
        /* <DEDUP_REMOVED lines=12> */
.L_x_3059:
[----:B------:R-:W-:Y:S02]  /*262b0*/  IMAD.MOV.U32 R116, RZ, RZ, R20 ;  /* 0x000000ffff747224 */ /* 0x000fe400078e0014 */
.L_x_3060:
[----:B------:R-:W-:Y:S05]  /*262c0*/  BSYNC B1 ;  /* 0x0000000000017941 */ /* 0x000fea0003800000 */
.L_x_3058:
        /* <DEDUP_REMOVED lines=16> */
.L_x_3064:
[----:B------:R-:W-:Y:S05]  /*263d0*/  BSYNC B2 ;  /* 0x0000000000027941 */ /* 0x000fea0003800000 */
.L_x_3063:
        /* <DEDUP_REMOVED lines=44> */
.L_x_3062:
[----:B------:R-:W-:Y:S05]  /*266a0*/  BSYNC B1 ;  /* 0x0000000000017941 */ /* 0x000fea0003800000 */
.L_x_3061:
        /* <DEDUP_REMOVED lines=13> */
.L_x_3065:
        /* <DEDUP_REMOVED lines=12> */
.L_x_3068:
[----:B------:R-:W-:Y:S02]  /*26840*/  IMAD.MOV.U32 R13, RZ, RZ, R20 ;  /* 0x000000ffff0d7224 */ /* 0x000fe400078e0014 */
.L_x_3069:
[----:B------:R-:W-:Y:S05]  /*26850*/  BSYNC B1 ;  /* 0x0000000000017941 */ /* 0x000fea0003800000 */
.L_x_3067:
        /* <DEDUP_REMOVED lines=16> */
.L_x_3073:
[----:B------:R-:W-:Y:S05]  /*26960*/  BSYNC B2 ;  /* 0x0000000000027941 */ /* 0x000fea0003800000 */
.L_x_3072:
        /* <DEDUP_REMOVED lines=44> */
.L_x_3071:
[----:B------:R-:W-:Y:S05]  /*26c30*/  BSYNC B1 ;  /* 0x0000000000017941 */ /* 0x000fea0003800000 */
.L_x_3070:
        /* <DEDUP_REMOVED lines=10> */
.L_x_3066:
        /* <DEDUP_REMOVED lines=12> */
.L_x_3075:
[----:B------:R-:W-:Y:S02]  /*26da0*/  IMAD.MOV.U32 R158, RZ, RZ, R20 ;  /* 0x000000ffff9e7224 */ /* 0x000fe400078e0014 */
.L_x_3076:
[----:B------:R-:W-:Y:S05]  /*26db0*/  BSYNC B1 ;  /* 0x0000000000017941 */ /* 0x000fea0003800000 */
.L_x_3074:
        /* <DEDUP_REMOVED lines=16> */
.L_x_3080:
[----:B------:R-:W-:Y:S05]  /*26ec0*/  BSYNC B2 ;  /* 0x0000000000027941 */ /* 0x000fea0003800000 */
.L_x_3079:
        /* <DEDUP_REMOVED lines=44> */
.L_x_3078:
[----:B------:R-:W-:Y:S05]  /*27190*/  BSYNC B1 ;  /* 0x0000000000017941 */ /* 0x000fea0003800000 */
.L_x_3077:
        /* <DEDUP_REMOVED lines=13> */
.L_x_3081:
        /* <DEDUP_REMOVED lines=12> */
.L_x_3084:
[----:B------:R-:W-:Y:S02]  /*27330*/  IMAD.MOV.U32 R14, RZ, RZ, R20 ;  /* 0x000000ffff0e7224 */ /* 0x000fe400078e0014 */
.L_x_3085:
[----:B------:R-:W-:Y:S05]  /*27340*/  BSYNC B1 ;  /* 0x0000000000017941 */ /* 0x000fea0003800000 */
.L_x_3083:
        /* <DEDUP_REMOVED lines=16> */
.L_x_3089:
[----:B------:R-:W-:Y:S05]  /*27450*/  BSYNC B2 ;  /* 0x0000000000027941 */ /* 0x000fea0003800000 */
.L_x_3088:
        /* <DEDUP_REMOVED lines=44> */
.L_x_3087:
[----:B------:R-:W-:Y:S05]  /*27720*/  BSYNC B1 ;  /* 0x0000000000017941 */ /* 0x000fea0003800000 */
.L_x_3086:
        /* <DEDUP_REMOVED lines=10> */
.L_x_3082:
        /* <DEDUP_REMOVED lines=12> */
.L_x_3091:
[----:B------:R-:W-:Y:S02]  /*27890*/  IMAD.MOV.U32 R155, RZ, RZ, R20 ;  /* 0x000000ffff9b7224 */ /* 0x000fe400078e0014 */
.L_x_3092:
[----:B------:R-:W-:Y:S05]  /*278a0*/  BSYNC B1 ;  /* 0x0000000000017941 */ /* 0x000fea0003800000 */
.L_x_3090:
        /* <DEDUP_REMOVED lines=16> */
.L_x_3096:
[----:B------:R-:W-:Y:S05]  /*279b0*/  BSYNC B2 ;  /* 0x0000000000027941 */ /* 0x000fea0003800000 */
.L_x_3095:
        /* <DEDUP_REMOVED lines=44> */
.L_x_3094:
[----:B------:R-:W-:Y:S05]  /*27c80*/  BSYNC B1 ;  /* 0x0000000000017941 */ /* 0x000fea0003800000 */
.L_x_3093:
        /* <DEDUP_REMOVED lines=13> */
.L_x_3097:
        /* <DEDUP_REMOVED lines=12> */
.L_x_3100:
[----:B------:R-:W-:Y:S02]  /*27e20*/  IMAD.MOV.U32 R15, RZ, RZ, R20 ;  /* 0x000000ffff0f7224 */ /* 0x000fe400078e0014 */
.L_x_3101:
[----:B------:R-:W-:Y:S05]  /*27e30*/  BSYNC B1 ;  /* 0x0000000000017941 */ /* 0x000fea0003800000 */
.L_x_3099:
        /* <DEDUP_REMOVED lines=16> */
.L_x_3105:
[----:B------:R-:W-:Y:S05]  /*27f40*/  BSYNC B2 ;  /* 0x0000000000027941 */ /* 0x000fea0003800000 */
.L_x_3104:
        /* <DEDUP_REMOVED lines=44> */
.L_x_3103:
[----:B------:R-:W-:Y:S05]  /*28210*/  BSYNC B1 ;  /* 0x0000000000017941 */ /* 0x000fea0003800000 */
.L_x_3102:
        /* <DEDUP_REMOVED lines=10> */
.L_x_3098:
        /* <DEDUP_REMOVED lines=12> */
.L_x_3107:
[----:B------:R-:W-:Y:S02]  /*28380*/  IMAD.MOV.U32 R118, RZ, RZ, R20 ;  /* 0x000000ffff767224 */ /* 0x000fe400078e0014 */
.L_x_3108:
[----:B------:R-:W-:Y:S05]  /*28390*/  BSYNC B1 ;  /* 0x0000000000017941 */ /* 0x000fea0003800000 */
.L_x_3106:
        /* <DEDUP_REMOVED lines=16> */
.L_x_3112:
[----:B------:R-:W-:Y:S05]  /*284a0*/  BSYNC B2 ;  /* 0x0000000000027941 */ /* 0x000fea0003800000 */
.L_x_3111:
        /* <DEDUP_REMOVED lines=44> */
.L_x_3110:
[----:B------:R-:W-:Y:S05]  /*28770*/  BSYNC B1 ;  /* 0x0000000000017941 */ /* 0x000fea0003800000 */
.L_x_3109:
        /* <DEDUP_REMOVED lines=13> */
.L_x_3113:
        /* <DEDUP_REMOVED lines=12> */
.L_x_3116:
[----:B------:R-:W-:Y:S02]  /*28910*/  IMAD.MOV.U32 R16, RZ, RZ, R20 ;  /* 0x000000ffff107224 */ /* 0x000fe400078e0014 */
.L_x_3117:
[----:B------:R-:W-:Y:S05]  /*28920*/  BSYNC B1 ;  /* 0x0000000000017941 */ /* 0x000fea0003800000 */
.L_x_3115:
        /* <DEDUP_REMOVED lines=16> */
.L_x_3121:
[----:B------:R-:W-:Y:S05]  /*28a30*/  BSYNC B2 ;  /* 0x0000000000027941 */ /* 0x000fea0003800000 */
.L_x_3120:
        /* <DEDUP_REMOVED lines=44> */
.L_x_3119:
[----:B------:R-:W-:Y:S05]  /*28d00*/  BSYNC B1 ;  /* 0x0000000000017941 */ /* 0x000fea0003800000 */
.L_x_3118:
        /* <DEDUP_REMOVED lines=10> */
.L_x_3114:
        /* <DEDUP_REMOVED lines=12> */
.L_x_3123:
[----:B------:R-:W-:Y:S02]  /*28e70*/  IMAD.MOV.U32 R118, RZ, RZ, R20 ;  /* 0x000000ffff767224 */ /* 0x000fe400078e0014 */
.L_x_3124:
[----:B------:R-:W-:Y:S05]  /*28e80*/  BSYNC B1 ;  /* 0x0000000000017941 */ /* 0x000fea0003800000 */
.L_x_3122:
        /* <DEDUP_REMOVED lines=16> */
.L_x_3128:
[----:B------:R-:W-:Y:S05]  /*28f90*/  BSYNC B2 ;  /* 0x0000000000027941 */ /* 0x000fea0003800000 */
.L_x_3127:
        /* <DEDUP_REMOVED lines=44> */
.L_x_3126:
[----:B------:R-:W-:Y:S05]  /*29260*/  BSYNC B1 ;  /* 0x0000000000017941 */ /* 0x000fea0003800000 */
.L_x_3125:
        /* <DEDUP_REMOVED lines=14> */
.L_x_3129:
        /* <DEDUP_REMOVED lines=12> */
.L_x_3132:
[----:B------:R-:W-:Y:S02]  /*29410*/  IMAD.MOV.U32 R17, RZ, RZ, R20 ;  /* 0x000000ffff117224 */ /* 0x000fe400078e0014 */
.L_x_3133:
[----:B------:R-:W-:Y:S05]  /*29420*/  BSYNC B1 ;  /* 0x0000000000017941 */ /* 0x000fea0003800000 */
.L_x_3131:
        /* <DEDUP_REMOVED lines=19> */
.L_x_3137:
[----:B------:R-:W-:Y:S05]  /*29560*/  BSYNC B2 ;  /* 0x0000000000027941 */ /* 0x000fea0003800000 */
.L_x_3136:
        /* <DEDUP_REMOVED lines=44> */
.L_x_3135:
[----:B------:R-:W-:Y:S05]  /*29830*/  BSYNC B1 ;  /* 0x0000000000017941 */ /* 0x000fea0003800000 */
.L_x_3134:
        /* <DEDUP_REMOVED lines=10> */
.L_x_3130:
        /* <DEDUP_REMOVED lines=24> */
[----:B------:R-:W-:Y:S02]  /*29a60*/  SEL R117, RZ, 0x1, P5 ;  /* 0x00000001ff757807 */ /* 0x000fe40002800000 */
[----:B------:R-:W-:Y:S02]  /*29a70*/  IADD3 R158, R160, 0xe0, RZ ;  /* 0x000000e0a09e7810 */ /* 0x000fe40007ffe0ff */
        /* <DEDUP_REMOVED lines=23> */
.L_x_3138:
        /* <DEDUP_REMOVED lines=18> */
.L_x_3140:
[----:B------:R-:W-:Y:S02]  /*29d10*/  IMAD.MOV.U32 R159, RZ, RZ, R20 ;  /* 0x000000ffff9f7224 */ /* 0x000fe400078e0014 */
.L_x_3141:
[----:B------:R-:W-:Y:S05]  /*29d20*/  BSYNC B1 ;  /* 0x0000000000017941 */ /* 0x000fea0003800000 */
.L_x_3139:
        /* <DEDUP_REMOVED lines=16> */
.L_x_3145:
[----:B------:R-:W-:Y:S05]  /*29e30*/  BSYNC B2 ;  /* 0x0000000000027941 */ /* 0x000fea0003800000 */
.L_x_3144:
        /* <DEDUP_REMOVED lines=44> */
.L_x_3143:
[----:B------:R-:W-:Y:S05]  /*2a100*/  BSYNC B1 ;  /* 0x0000000000017941 */ /* 0x000fea0003800000 */
.L_x_3142:
        /* <DEDUP_REMOVED lines=16> */
.L_x_3146:
        /* <DEDUP_REMOVED lines=12> */
.L_x_3149:
[----:B------:R-:W-:Y:S02]  /*2a2d0*/  IMAD.MOV.U32 R10, RZ, RZ, R20 ;  /* 0x000000ffff0a7224 */ /* 0x000fe400078e0014 */
.L_x_3150:
[----:B------:R-:W-:Y:S05]  /*2a2e0*/  BSYNC B1 ;  /* 0x0000000000017941 */ /* 0x000fea0003800000 */
.L_x_3148:
        /* <DEDUP_REMOVED lines=16> */
.L_x_3154:
[----:B------:R-:W-:Y:S05]  /*2a3f0*/  BSYNC B2 ;  /* 0x0000000000027941 */ /* 0x000fea0003800000 */
.L_x_3153:
        /* <DEDUP_REMOVED lines=44> */
.L_x_3152:
[----:B------:R-:W-:Y:S05]  /*2a6c0*/  BSYNC B1 ;  /* 0x0000000000017941 */ /* 0x000fea0003800000 */
.L_x_3151:
        /* <DEDUP_REMOVED lines=10> */
.L_x_3147:
        /* <DEDUP_REMOVED lines=12> */
.L_x_3156:
[----:B------:R-:W-:Y:S02]  /*2a830*/  IMAD.MOV.U32 R166, RZ, RZ, R20 ;  /* 0x000000ffffa67224 */ /* 0x000fe400078e0014 */
.L_x_3157:
[----:B------:R-:W-:Y:S05]  /*2a840*/  BSYNC B1 ;  /* 0x0000000000017941 */ /* 0x000fea0003800000 */
.L_x_3155:
        /* <DEDUP_REMOVED lines=16> */
.L_x_3161:
[----:B------:R-:W-:Y:S05]  /*2a950*/  BSYNC B2 ;  /* 0x0000000000027941 */ /* 0x000fea0003800000 */
.L_x_3160:
        /* <DEDUP_REMOVED lines=44> */
.L_x_3159:
[----:B------:R-:W-:Y:S05]  /*2ac20*/  BSYNC B1 ;  /* 0x0000000000017941 */ /* 0x000fea0003800000 */
.L_x_3158:
        /* <DEDUP_REMOVED lines=15> */
.L_x_3162:
        /* <DEDUP_REMOVED lines=12> */
.L_x_3165:
[----:B------:R-:W-:Y:S02]  /*2ade0*/  IMAD.MOV.U32 R11, RZ, RZ, R20 ;  /* 0x000000ffff0b7224 */ /* 0x000fe400078e0014 */
.L_x_3166:
[----:B------:R-:W-:Y:S05]  /*2adf0*/  BSYNC B1 ;  /* 0x0000000000017941 */ /* 0x000fea0003800000 */
.L_x_3164:
        /* <DEDUP_REMOVED lines=16> */
.L_x_3170:
[----:B------:R-:W-:Y:S05]  /*2af00*/  BSYNC B2 ;  /* 0x0000000000027941 */ /* 0x000fea0003800000 */
.L_x_3169:
        /* <DEDUP_REMOVED lines=44> */
.L_x_3168:
[----:B------:R-:W-:Y:S05]  /*2b1d0*/  BSYNC B1 ;  /* 0x0000000000017941 */ /* 0x000fea0003800000 */
.L_x_3167:
        /* <DEDUP_REMOVED lines=10> */
.L_x_3163:
        /* <DEDUP_REMOVED lines=12> */
.L_x_3172:
[----:B------:R-:W-:Y:S02]  /*2b340*/  IMAD.MOV.U32 R116, RZ, RZ, R20 ;  /* 0x000000ffff747224 */ /* 0x000fe400078e0014 */
.L_x_3173:
[----:B------:R-:W-:Y:S05]  /*2b350*/  BSYNC B1 ;  /* 0x0000000000017941 */ /* 0x000fea0003800000 */
.L_x_3171:
        /* <DEDUP_REMOVED lines=16> */
.L_x_3177:
[----:B------:R-:W-:Y:S05]  /*2b460*/  BSYNC B2 ;  /* 0x0000000000027941 */ /* 0x000fea0003800000 */
.L_x_3176:
        /* <DEDUP_REMOVED lines=44> */
.L_x_3175:
[----:B------:R-:W-:Y:S05]  /*2b730*/  BSYNC B1 ;  /* 0x0000000000017941 */ /* 0x000fea0003800000 */
.L_x_3174:
        /* <DEDUP_REMOVED lines=15> */
.L_x_3178:
        /* <DEDUP_REMOVED lines=12> */
.L_x_3181:
[----:B------:R-:W-:Y:S02]  /*2b8f0*/  IMAD.MOV.U32 R12, RZ, RZ, R20 ;  /* 0x000000ffff0c7224 */ /* 0x000fe400078e0014 */
.L_x_3182:
[----:B------:R-:W-:Y:S05]  /*2b900*/  BSYNC B1 ;  /* 0x0000000000017941 */ /* 0x000fea0003800000 */
.L_x_3180:
        /* <DEDUP_REMOVED lines=16> */
.L_x_3186:
[----:B------:R-:W-:Y:S05]  /*2ba10*/  BSYNC B2 ;  /* 0x0000000000027941 */ /* 0x000fea0003800000 */
.L_x_3185:
        /* <DEDUP_REMOVED lines=44> */
.L_x_3184:
[----:B------:R-:W-:Y:S05]  /*2bce0*/  BSYNC B1 ;  /* 0x0000000000017941 */ /* 0x000fea0003800000 */
.L_x_3183:
        /* <DEDUP_REMOVED lines=10> */
.L_x_3179:
        /* <DEDUP_REMOVED lines=12> */
.L_x_3188:
[----:B------:R-:W-:Y:S02]  /*2be50*/  IMAD.MOV.U32 R116, RZ, RZ, R20 ;  /* 0x000000ffff747224 */ /* 0x000fe400078e0014 */
.L_x_3189:
[----:B------:R-:W-:Y:S05]  /*2be60*/  BSYNC B1 ;  /* 0x0000000000017941 */ /* 0x000fea0003800000 */
.L_x_3187:
        /* <DEDUP_REMOVED lines=16> */
.L_x_3193:
[----:B------:R-:W-:Y:S05]  /*2bf70*/  BSYNC B2 ;  /* 0x0000000000027941 */ /* 0x000fea0003800000 */
.L_x_3192:
        /* <DEDUP_REMOVED lines=44> */
.L_x_3191:
[----:B------:R-:W-:Y:S05]  /*2c240*/  BSYNC B1 ;  /* 0x0000000000017941 */ /* 0x000fea0003800000 */
.L_x_3190:
        /* <DEDUP_REMOVED lines=13> */
.L_x_3194:
        /* <DEDUP_REMOVED lines=12> */
.L_x_3197:
[----:B------:R-:W-:Y:S02]  /*2c3e0*/  IMAD.MOV.U32 R13, RZ, RZ, R20 ;  /* 0x000000ffff0d7224 */ /* 0x000fe400078e0014 */
.L_x_3198:
[----:B------:R-:W-:Y:S05]  /*2c3f0*/  BSYNC B1 ;  /* 0x0000000000017941 */ /* 0x000fea0003800000 */
.L_x_3196:
        /* <DEDUP_REMOVED lines=16> */
.L_x_3202:
[----:B------:R-:W-:Y:S05]  /*2c500*/  BSYNC B2 ;  /* 0x0000000000027941 */ /* 0x000fea0003800000 */
.L_x_3201:
        /* <DEDUP_REMOVED lines=44> */
.L_x_3200:
[----:B------:R-:W-:Y:S05]  /*2c7d0*/  BSYNC B1 ;  /* 0x0000000000017941 */ /* 0x000fea0003800000 */
.L_x_3199:
        /* <DEDUP_REMOVED lines=10> */
.L_x_3195:
        /* <DEDUP_REMOVED lines=12> */
.L_x_3204:
[----:B------:R-:W-:Y:S02]  /*2c940*/  IMAD.MOV.U32 R163, RZ, RZ, R20 ;  /* 0x000000ffffa37224 */ /* 0x000fe400078e0014 */
.L_x_3205:
[----:B------:R-:W-:Y:S05]  /*2c950*/  BSYNC B1 ;  /* 0x0000000000017941 */ /* 0x000fea0003800000 */
.L_x_3203:
        /* <DEDUP_REMOVED lines=16> */
.L_x_3209:
[----:B------:R-:W-:Y:S05]  /*2ca60*/  BSYNC B2 ;  /* 0x0000000000027941 */ /* 0x000fea0003800000 */
.L_x_3208:
        /* <DEDUP_REMOVED lines=44> */
.L_x_3207:
[----:B------:R-:W-:Y:S05]  /*2cd30*/  BSYNC B1 ;  /* 0x0000000000017941 */ /* 0x000fea0003800000 */
.L_x_3206:
        /* <DEDUP_REMOVED lines=13> */
.L_x_3210:
        /* <DEDUP_REMOVED lines=12> */
.L_x_3213:
[----:B------:R-:W-:Y:S02]  /*2ced0*/  IMAD.MOV.U32 R14, RZ, RZ, R20 ;  /* 0x000000ffff0e7224 */ /* 0x000fe400078e0014 */
.L_x_3214:
[----:B------:R-:W-:Y:S05]  /*2cee0*/  BSYNC B1 ;  /* 0x0000000000017941 */ /* 0x000fea0003800000 */
.L_x_3212:
        /* <DEDUP_REMOVED lines=16> */
.L_x_3218:
[----:B------:R-:W-:Y:S05]  /*2cff0*/  BSYNC B2 ;  /* 0x0000000000027941 */ /* 0x000fea0003800000 */
.L_x_3217:
        /* <DEDUP_REMOVED lines=44> */
.L_x_3216:
[----:B------:R-:W-:Y:S05]  /*2d2c0*/  BSYNC B1 ;  /* 0x0000000000017941 */ /* 0x000fea0003800000 */
.L_x_3215:
        /* <DEDUP_REMOVED lines=10> */
.L_x_3211:
        /* <DEDUP_REMOVED lines=12> */
.L_x_3220:
[----:B------:R-:W-:Y:S02]  /*2d430*/  IMAD.MOV.U32 R168, RZ, RZ, R20 ;  /* 0x000000ffffa87224 */ /* 0x000fe400078e0014 */
.L_x_3221:
[----:B------:R-:W-:Y:S05]  /*2d440*/  BSYNC B1 ;  /* 0x0000000000017941 */ /* 0x000fea0003800000 */
.L_x_3219:
        /* <DEDUP_REMOVED lines=16> */
.L_x_3225:
[----:B------:R-:W-:Y:S05]  /*2d550*/  BSYNC B2 ;  /* 0x0000000000027941 */ /* 0x000fea0003800000 */
.L_x_3224:
        /* <DEDUP_REMOVED lines=44> */
.L_x_3223:
[----:B------:R-:W-:Y:S05]  /*2d820*/  BSYNC B1 ;  /* 0x0000000000017941 */ /* 0x000fea0003800000 */
.L_x_3222:
        /* <DEDUP_REMOVED lines=13> */
.L_x_3226:
        /* <DEDUP_REMOVED lines=12> */
.L_x_3229:
[----:B------:R-:W-:Y:S02]  /*2d9c0*/  IMAD.MOV.U32 R15, RZ, RZ, R20 ;  /* 0x000000ffff0f7224 */ /* 0x000fe400078e0014 */
.L_x_3230:
[----:B------:R-:W-:Y:S05]  /*2d9d0*/  BSYNC B1 ;  /* 0x0000000000017941 */ /* 0x000fea0003800000 */
.L_x_3228:
        /* <DEDUP_REMOVED lines=16> */
.L_x_3234:
[----:B------:R-:W-:Y:S05]  /*2dae0*/  BSYNC B2 ;  /* 0x0000000000027941 */ /* 0x000fea0003800000 */
.L_x_3233:
        /* <DEDUP_REMOVED lines=44> */
.L_x_3232:
[----:B------:R-:W-:Y:S05]  /*2ddb0*/  BSYNC B1 ;  /* 0x0000000000017941 */ /* 0x000fea0003800000 */
.L_x_3231:
        /* <DEDUP_REMOVED lines=10> */
.L_x_3227:
        /* <DEDUP_REMOVED lines=12> */
.L_x_3236:
[----:B------:R-:W-:Y:S02]  /*2df20*/  IMAD.MOV.U32 R118, RZ, RZ, R20 ;  /* 0x000000ffff767224 */ /* 0x000fe400078e0014 */
.L_x_3237:
[----:B------:R-:W-:Y:S05]  /*2df30*/  BSYNC B1 ;  /* 0x0000000000017941 */ /* 0x000fea0003800000 */
.L_x_3235:
        /* <DEDUP_REMOVED lines=16> */
.L_x_3241:
[----:B------:R-:W-:Y:S05]  /*2e040*/  BSYNC B2 ;  /* 0x0000000000027941 */ /* 0x000fea0003800000 */
.L_x_3240:
        /* <DEDUP_REMOVED lines=44> */
.L_x_3239:
[----:B------:R-:W-:Y:S05]  /*2e310*/  BSYNC B1 ;  /* 0x0000000000017941 */ /* 0x000fea0003800000 */
.L_x_3238:
        /* <DEDUP_REMOVED lines=13> */
.L_x_3242:
        /* <DEDUP_REMOVED lines=12> */
.L_x_3245:
[----:B------:R-:W-:Y:S02]  /*2e4b0*/  IMAD.MOV.U32 R16, RZ, RZ, R20 ;  /* 0x000000ffff107224 */ /* 0x000fe400078e0014 */
.L_x_3246:
[----:B------:R-:W-:Y:S05]  /*2e4c0*/  BSYNC B1 ;  /* 0x0000000000017941 */ /* 0x000fea0003800000 */
.L_x_3244:
        /* <DEDUP_REMOVED lines=16> */
.L_x_3250:
[----:B------:R-:W-:Y:S05]  /*2e5d0*/  BSYNC B2 ;  /* 0x0000000000027941 */ /* 0x000fea0003800000 */
.L_x_3249:
        /* <DEDUP_REMOVED lines=44> */
.L_x_3248:
[----:B------:R-:W-:Y:S05]  /*2e8a0*/  BSYNC B1 ;  /* 0x0000000000017941 */ /* 0x000fea0003800000 */
.L_x_3247:
        /* <DEDUP_REMOVED lines=10> */
.L_x_3243:
        /* <DEDUP_REMOVED lines=12> */
.L_x_3252:
[----:B------:R-:W-:Y:S02]  /*2ea10*/  IMAD.MOV.U32 R118, RZ, RZ, R20 ;  /* 0x000000ffff767224 */ /* 0x000fe400078e0014 */
.L_x_3253:
[----:B------:R-:W-:Y:S05]  /*2ea20*/  BSYNC B1 ;  /* 0x0000000000017941 */ /* 0x000fea0003800000 */
.L_x_3251:
        /* <DEDUP_REMOVED lines=16> */
.L_x_3257:
[----:B------:R-:W-:Y:S05]  /*2eb30*/  BSYNC B2 ;  /* 0x0000000000027941 */ /* 0x000fea0003800000 */
.L_x_3256:
        /* <DEDUP_REMOVED lines=44> */
.L_x_3255:
[----:B------:R-:W-:Y:S05]  /*2ee00*/  BSYNC B1 ;  /* 0x0000000000017941 */ /* 0x000fea0003800000 */
.L_x_3254:
        /* <DEDUP_REMOVED lines=14> */
.L_x_3258:
        /* <DEDUP_REMOVED lines=12> */
.L_x_3261:
[----:B------:R-:W-:Y:S02]  /*2efb0*/  IMAD.MOV.U32 R17, RZ, RZ, R20 ;  /* 0x000000ffff117224 */ /* 0x000fe400078e0014 */
.L_x_3262:
[----:B------:R-:W-:Y:S05]  /*2efc0*/  BSYNC B1 ;  /* 0x0000000000017941 */ /* 0x000fea0003800000 */
.L_x_3260:
        /* <DEDUP_REMOVED lines=19> */
.L_x_3266:
[----:B------:R-:W-:Y:S05]  /*2f100*/  BSYNC B2 ;  /* 0x0000000000027941 */ /* 0x000fea0003800000 */
.L_x_3265:
        /* <DEDUP_REMOVED lines=44> */
.L_x_3264:
[----:B------:R-:W-:Y:S05]  /*2f3d0*/  BSYNC B1 ;  /* 0x0000000000017941 */ /* 0x000fea0003800000 */
.L_x_3263:
        /* <DEDUP_REMOVED lines=9> */
[----:B------:R-:W-:-:S03]  /*2f470*/  SEL R17, RZ, 0x1, P6 ;  /* 0x00000001ff117807 */ /* 0x000fc60003000000 */
.L_x_3259:
[----:B------:R-:W-:Y:S01]  /*2f480*/  IMAD.WIDE.U32 R164, R158, R250, c[0x0][0x188] ;  /* 0x000062009ea47625 */ /* 0x000fe200078e00fa */
[----:B------:R-:W-:Y:S02]  /*2f490*/  F2FP.BF16.PACK_AB R119, R168, R167 ;  /* 0x000000a7a877723e */ /* 0x000fe400000010ff */
[----:B------:R-:W-:Y:S02]  /*2f4a0*/  F2FP.BF16.PACK_AB R118, R166, R163 ;  /* 0x000000a3a676723e */ /* 0x000fe400000010ff */
[----:B------:R-:W-:Y:S02]  /*2f4b0*/  F2FP.BF16.PACK_AB R117, R162, R161 ;  /* 0x000000a1a275723e */ /* 0x000fe400000010ff */
[----:B------:R-:W-:Y:S02]  /*2f4c0*/  F2FP.BF16.PACK_AB R116, R160, R159 ;  /* 0x0000009fa074723e */ /* 0x000fe400000010ff */
[----:B------:R-:W-:-:S02]  /*2f4d0*/  LOP3.LUT P6, RZ, R9, 0x8, RZ, 0xc0, !PT ;  /* 0x0000000809ff7812 */ /* 0x000fc400078cc0ff */
[----:B------:R-:W-:Y:S01]  /*2f4e0*/  LOP3.LUT P0, RZ, R9, 0x20, RZ, 0xc0, !PT ;  /* 0x0000002009ff7812 */ /* 0x000fe2000780c0ff */
[----:B------:R0:W-:Y:S02]  /*2f4f0*/  STG.E.128 [R164.64], R116 ;  /* 0x00000074a4007986 */ /* 0x0001e4000c101d06 */
[----:B0-----:R-:W-:Y:S02]  /*2f500*/  SEL R118, RZ, 0x1000000, P5 ;  /* 0x01000000ff767807 */ /* 0x001fe40002800000 */
[----:B------:R-:W-:Y:S02]  /*2f510*/  SEL R116, RZ, 0x10000, P4 ;  /* 0x00010000ff747807 */ /* 0x000fe40002000000 */
[----:B------:R-:W-:Y:S02]  /*2f520*/  SEL R117, RZ, 0x100, P3 ;  /* 0x00000100ff757807 */ /* 0x000fe40001800000 */
[----:B------:R-:W-:Y:S02]  /*2f530*/  SEL R119, RZ, 0x1, P2 ;  /* 0x00000001ff777807 */ /* 0x000fe40001000000 */
[----:B------:R-:W-:-:S02]  /*2f540*/  LOP3.LUT R118, R117, R118, R116, 0xfe, !PT ;  /* 0x0000007675767212 */ /* 0x000fc400078efe74 */
[----:B------:R-:W-:Y:S02]  /*2f550*/  SEL R116, RZ, 0x1, P1 ;  /* 0x00000001ff747807 */ /* 0x000fe40000800000 */
[C---:B------:R-:W-:Y:S02]  /*2f560*/  LOP3.LUT P5, RZ, R9.reuse, 0x4, RZ, 0xc0, !PT ;  /* 0x0000000409ff7812 */ /* 0x040fe400078ac0ff */
[----:B------:R-:W-:Y:S01]  /*2f570*/  LOP3.LUT P4, RZ, R9, 0x2, RZ, 0xc0, !PT ;  /* 0x0000000209ff7812 */ /* 0x000fe2000788c0ff */
[----:B------:R-:W-:Y:S01]  /*2f580*/  IMAD.WIDE.U32 R116, R116, 0x1000000, RZ ;  /* 0x0100000074747825 */ /* 0x000fe200078e00ff */
[----:B------:R-:W-:-:S04]  /*2f590*/  SEL R164, RZ, 0x1, P5 ;  /* 0x00000001ffa47807 */ /* 0x000fc80002800000 */
[----:B------:R-:W-:Y:S01]  /*2f5a0*/  LOP3.LUT R117, R117, R118, R119, 0xfe, !PT ;  /* 0x0000007675757212 */ /* 0x000fe200078efe77 */
[----:B------:R-:W-:Y:S01]  /*2f5b0*/  IMAD.WIDE.U32 R164, R164, 0x100, RZ ;  /* 0x00000100a4a47825 */ /* 0x000fe200078e00ff */
[----:B------:R-:W-:-:S05]  /*2f5c0*/  SEL R118, RZ, 0x1, P4 ;  /* 0x00000001ff767807 */ /* 0x000fca0002000000 */
        /* <DEDUP_REMOVED lines=27> */
.L_x_3267:
[----:B0-----:R-:W-:Y:S01]  /*2f780*/  FADD.FTZ R116, RZ, R127 ;  /* 0x0000007fff747221 */ /* 0x001fe20000010000 */
        /* <DEDUP_REMOVED lines=66> */
.L_x_3272:
        /* <DEDUP_REMOVED lines=148> */
.L_x_3273:
[----:B------:R-:W2:Y:S01]  /*304f0*/  LDL R251, [R1+0xbc] ;  /* 0x0000bc0001fb7983 */ /* 0x000ea20000100800 */
[----:B------:R-:W-:Y:S01]  /*30500*/  ULDC.U8 UR8, c[0x0][0x1f0] ;  /* 0x00007c0000087ab9 */ /* 0x000fe20000000000 */
[----:B------:R-:W-:Y:S01]  /*30510*/  FMUL.FTZ R116, R118, R118 ;  /* 0x0000007676747220 */ /* 0x000fe20000410000 */
[----:B------:R-:W-:Y:S01]  /*30520*/  ISETP.NE.AND P0, PT, RZ, UR8, PT ;  /* 0x00000008ff007c0c */ /* 0x000fe2000bf05270 */
[----:B-1----:R-:W-:Y:S01]  /*30530*/  FADD.FTZ R117, R119, R164 ;  /* 0x000000a477757221 */ /* 0x002fe20000010000 */
[----:B------:R-:W3:Y:S01]  /*30540*/  LDL R250, [R1+0xb8] ;  /* 0x0000b80001fa7983 */ /* 0x000ee20000100800 */
[----:B------:R-:W-:Y:S01]  /*30550*/  IMAD.MOV.U32 R119, RZ, RZ, c[0x0][0x1e0] ;  /* 0x00007800ff777624 */ /* 0x000fe200078e00ff */
[----:B------:R-:W-:Y:S01]  /*30560*/  FSEL R116, R116, RZ, P0 ;  /* 0x000000ff74747208 */ /* 0x000fe20000000000 */
[----:B------:R-:W-:Y:S01]  /*30570*/  IMAD.MOV.U32 R170, RZ, RZ, 0x4 ;  /* 0x00000004ffaa7424 */ /* 0x000fe200078e00ff */
[----:B------:R-:W-:Y:S01]  /*30580*/  FSEL R165, R118, RZ, !P0 ;  /* 0x000000ff76a57208 */ /* 0x000fe20004000000 */
[----:B------:R-:W-:Y:S01]  /*30590*/  FFMA.FTZ R117, R117, R119, c[0x0][0x228] ;  /* 0x00008a0075757623 */ /* 0x000fe20000010077 */
[----:B------:R-:W4:Y:S03]  /*305a0*/  LDL R252, [R1+0xac] ;  /* 0x0000ac0001fc7983 */ /* 0x000f260000100800 */
[----:B------:R-:W-:-:S04]  /*305b0*/  FADD.FTZ R116, R117, R116 ;  /* 0x0000007475747221 */ /* 0x000fc80000010000 */
[----:B0-----:R0:W1:Y:S02]  /*305c0*/  MUFU.RSQ R164, R116 ;  /* 0x0000007400a47308 */ /* 0x0010640000001400 */
[----:B0-----:R-:W-:-:S05]  /*305d0*/  @!P1 IMAD.WIDE R116, R6, R170, c[0x0][0x1a0] ;  /* 0x0000680006749625 */ /* 0x001fca00078e02aa */
[----:B------:R0:W-:Y:S04]  /*305e0*/  @!P1 STG.E [R116.64], R118 ;  /* 0x0000007674009986 */ /* 0x0001e8000c101906 */
[----:B0-----:R-:W5:Y:S01]  /*305f0*/  LDL R118, [R1+0xb4] ;  /* 0x0000b40001767983 */ /* 0x001f620000100800 */
[----:B------:R-:W-:-:S03]  /*30600*/  @!P1 IMAD.WIDE R116, R6, R170, c[0x0][0x1a8] ;  /* 0x00006a0006749625 */ /* 0x000fc600078e02aa */
[----:B------:R-:W4:Y:S01]  /*30610*/  LDL R170, [R1+0xb0] ;  /* 0x0000b00001aa7983 */ /* 0x000f220000100800 */
[----:B------:R-:W-:Y:S01]  /*30620*/  FADD.FTZ R127, -R165, R127 ;  /* 0x0000007fa57f7221 */ /* 0x000fe20000010100 */
[----:B------:R-:W-:-:S03]  /*30630*/  PRMT R119, RZ, 0x5410, R52 ;  /* 0x00005410ff777816 */ /* 0x000fc60000000034 */
[----:B-1----:R-:W-:-:S04]  /*30640*/  FMUL.FTZ R127, R164, R127 ;  /* 0x0000007fa47f7220 */ /* 0x002fc80000410000 */
[----:B--2---:R-:W-:Y:S02]  /*30650*/  FFMA.FTZ R119, R127, R119, R251 ;  /* 0x000000777f777223 */ /* 0x004fe400000100fb */
[----:B------:R-:W2:Y:S01]  /*30660*/  LDL R251, [R1+0xa8] ;  /* 0x0000a80001fb7983 */ /* 0x000ea20000100800 */
[C---:B------:R-:W-:Y:S02]  /*30670*/  FADD.FTZ R129, -R165.reuse, R129 ;  /* 0x00000081a5817221 */ /* 0x040fe40000010100 */
[C---:B------:R-:W-:Y:S01]  /*30680*/  FADD.FTZ R128, -R165.reuse, R128 ;  /* 0x00000080a5807221 */ /* 0x040fe20000010100 */
[----:B------:R0:W-:Y:S01]  /*30690*/  @!P1 STG.E [R116.64], R164 ;  /* 0x000000a474009986 */ /* 0x0001e2000c101906 */
[C---:B------:R-:W-:Y:S02]  /*306a0*/  FMUL.FTZ R129, R164.reuse, R129 ;  /* 0x00000081a4817220 */ /* 0x040fe40000410000 */
[----:B------:R-:W-:Y:S02]  /*306b0*/  FMUL.FTZ R128, R164, R128 ;  /* 0x00000080a4807220 */ /* 0x000fe40000410000 */
[----:B------:R-:W-:Y:S01]  /*306c0*/  FADD.FTZ R130, -R165, R130 ;  /* 0x00000082a5827221 */ /* 0x000fe20000010100 */
[----:B0-----:R-:W-:-:S02]  /*306d0*/  PRMT R117, RZ, 0x5410, R53 ;  /* 0x00005410ff757816 */ /* 0x001fc40000000035 */
[----:B------:R-:W-:Y:S01]  /*306e0*/  PRMT R116, RZ, 0x7610, R52 ;  /* 0x00007610ff747816 */ /* 0x000fe20000000034 */
[----:B------:R-:W-:-:S04]  /*306f0*/  FMUL.FTZ R130, R164, R130 ;  /* 0x00000082a4827220 */ /* 0x000fc80000410000 */
[----:B---3--:R-:W-:-:S05]  /*30700*/  FFMA.FTZ R116, R128, R116, R250 ;  /* 0x0000007480747223 */ /* 0x008fca00000100fa */
[----:B------:R-:W-:Y:S01]  /*30710*/  F2FP.BF16.PACK_AB R116, R116, R119 ;  /* 0x000000777474723e */ /* 0x000fe200000010ff */
[----:B------:R-:W-:Y:S02]  /*30720*/  IMAD R119, R6, c[0x0][0x168], RZ ;  /* 0x00005a0006777a24 */ /* 0x000fe400078e02ff */
[----:B-----5:R-:W-:Y:S01]  /*30730*/  FFMA.FTZ R117, R129, R117, R118 ;  /* 0x0000007581757223 */ /* 0x020fe20000010076 */
[----:B------:R-:W-:-:S05]  /*30740*/  PRMT R118, RZ, 0x7610, R53 ;  /* 0x00007610ff767816 */ /* 0x000fca0000000035 */
[----:B----4-:R-:W-:Y:S02]  /*30750*/  FFMA.FTZ R118, R130, R118, R170 ;  /* 0x0000007682767223 */ /* 0x010fe400000100aa */
[----:B------:R-:W-:-:S03]  /*30760*/  FADD.FTZ R170, -R165, R125 ;  /* 0x0000007da5aa7221 */ /* 0x000fc60000010100 */
[----:B------:R-:W-:Y:S02]  /*30770*/  F2FP.BF16.PACK_AB R117, R118, R117 ;  /* 0x000000757675723e */ /* 0x000fe400000010ff */
[----:B------:R-:W-:Y:S01]  /*30780*/  SHF.R.S32.HI R118, RZ, 0x1f, R119 ;  /* 0x0000001fff767819 */ /* 0x000fe20000011477 */
[----:B------:R-:W-:Y:S01]  /*30790*/  FADD.FTZ R250, -R165, R126 ;  /* 0x0000007ea5fa7221 */ /* 0x000fe20000010100 */
[--C-:B------:R-:W-:Y:S02]  /*307a0*/  PRMT R125, RZ, 0x7610, R54.reuse ;  /* 0x00007610ff7d7816 */ /* 0x100fe40000000036 */
[----:B------:R-:W-:Y:S01]  /*307b0*/  LEA.HI R119, R118, R119, RZ, 0x3 ;  /* 0x0000007776777211 */ /* 0x000fe200078f18ff */
[C---:B------:R-:W-:Y:S01]  /*307c0*/  FMUL.FTZ R170, R164.reuse, R170 ;  /* 0x000000aaa4aa7220 */ /* 0x040fe20000410000 */
[----:B------:R-:W-:Y:S01]  /*307d0*/  PRMT R118, RZ, 0x5410, R54 ;  /* 0x00005410ff767816 */ /* 0x000fe20000000036 */
[----:B------:R-:W-:-:S04]  /*307e0*/  FMUL.FTZ R250, R164, R250 ;  /* 0x000000faa4fa7220 */ /* 0x000fc80000410000 */
[----:B------:R-:W-:Y:S02]  /*307f0*/  FFMA.FTZ R118, R170, R118, R252 ;  /* 0x00000076aa767223 */ /* 0x000fe400000100fc */
[----:B--2---:R-:W-:-:S05]  /*30800*/  FFMA.FTZ R125, R250, R125, R251 ;  /* 0x0000007dfa7d7223 */ /* 0x004fca00000100fb */
[----:B------:R-:W-:Y:S02]  /*30810*/  F2FP.BF16.PACK_AB R118, R125, R118 ;  /* 0x000000767d76723e */ /* 0x000fe400000010ff */
[----:B------:R-:W2:Y:S01]  /*30820*/  LDL R125, [R1+0xa4] ;  /* 0x0000a400017d7983 */ /* 0x000ea20000100800 */
[----:B------:R-:W-:-:S03]  /*30830*/  FADD.FTZ R251, -R165, R123 ;  /* 0x0000007ba5fb7221 */ /* 0x000fc60000010100 */
[----:B------:R-:W3:Y:S04]  /*30840*/  LDL R123, [R1+0xa0] ;  /* 0x0000a000017b7983 */ /* 0x000ee80000100800 */
[----:B------:R-:W0:Y:S01]  /*30850*/  S2R R126, SR_TID.X ;  /* 0x00000000007e7919 */ /* 0x000e220000002100 */
[----:B------:R-:W-:Y:S01]  /*30860*/  FADD.FTZ R252, -R165, R124 ;  /* 0x0000007ca5fc7221 */ /* 0x000fe20000010100 */
[----:B------:R-:W-:Y:S01]  /*30870*/  PRMT R124, RZ, 0x5410, R55 ;  /* 0x00005410ff7c7816 */ /* 0x000fe20000000037 */
[C---:B------:R-:W-:Y:S02]  /*30880*/  FMUL.FTZ R251, R164.reuse, R251 ;  /* 0x000000fba4fb7220 */ /* 0x040fe40000410000 */
[----:B------:R-:W-:Y:S01]  /*30890*/  FMUL.FTZ R252, R164, R252 ;  /* 0x000000fca4fc7220 */ /* 0x000fe20000410000 */
[----:B0-----:R-:W-:Y:S01]  /*308a0*/  LOP3.LUT R126, R126, 0x1f, RZ, 0xc0, !PT ;  /* 0x0000001f7e7e7812 */ /* 0x001fe200078ec0ff */
[----:B--2---:R-:W-:Y:S01]  /*308b0*/  FFMA.FTZ R124, R251, R124, R125 ;  /* 0x0000007cfb7c7223 */ /* 0x004fe2000001007d */
[----:B------:R-:W-:-:S05]  /*308c0*/  PRMT R125, RZ, 0x7610, R55 ;  /* 0x00007610ff7d7816 */ /* 0x000fca0000000037 */
[----:B---3--:R-:W-:Y:S01]  /*308d0*/  FFMA.FTZ R125, R252, R125, R123 ;  /* 0x0000007dfc7d7223 */ /* 0x008fe2000001007b */
[----:B------:R-:W-:-:S05]  /*308e0*/  LEA.HI.SX32 R123, R119, R126, 0x1d ;  /* 0x0000007e777b7211 */ /* 0x000fca00078feaff */
[----:B------:R-:W-:Y:S01]  /*308f0*/  IMAD.SHL.U32 R126, R123, 0x10, RZ ;  /* 0x000000107b7e7824 */ /* 0x000fe200078e00ff */
[----:B------:R-:W-:Y:S02]  /*30900*/  F2FP.BF16.PACK_AB R119, R125, R124 ;  /* 0x0000007c7d77723e */ /* 0x000fe400000010ff */
[----:B------:R-:W-:Y:S02]  /*30910*/  SHF.R.U32.HI R123, RZ, 0x1c, R123 ;  /* 0x0000001cff7b7819 */ /* 0x000fe4000001167b */
[----:B------:R-:W-:-:S04]  /*30920*/  IADD3 R124, P0, R126, c[0x0][0x208], RZ ;  /* 0x000082007e7c7a10 */ /* 0x000fc80007f1e0ff */
[----:B------:R-:W-:-:S05]  /*30930*/  IADD3.X R125, R123, c[0x0][0x20c], RZ, P0, !PT ;  /* 0x000083007b7d7a10 */ /* 0x000fca00007fe4ff */
[----:B------:R0:W-:Y:S04]  /*30940*/  STG.E.128 [R124.64], R116 ;  /* 0x000000747c007986 */ /* 0x0001e8000c101d06 */
[----:B0-----:R-:W2:Y:S04]  /*30950*/  LDL R116, [R1+0x24] ;  /* 0x0000240001747983 */ /* 0x001ea80000100800 */
[----:B------:R-:W3:Y:S01]  /*30960*/  LDL R118, [R1+0x20] ;  /* 0x0000200001767983 */ /* 0x000ee20000100800 */
[----:B------:R-:W-:-:S03]  /*30970*/  PRMT R119, RZ, 0x5410, R115 ;  /* 0x00005410ff777816 */ /* 0x000fc60000000073 */
[----:B------:R-:W4:Y:S04]  /*30980*/  LDL R117, [R1+0x28] ;  /* 0x0000280001757983 */ /* 0x000f280000100800 */
[----:B------:R-:W5:Y:S04]  /*30990*/  LDL R124, [R1+0x54] ;  /* 0x00005400017c7983 */ /* 0x000f680000100800 */
[----:B------:R-:W4:Y:S01]  /*309a0*/  LDL R125, [R1+0x38] ;  /* 0x00003800017d7983 */ /* 0x000f220000100800 */
[----:B--2---:R-:W-:Y:S01]  /*309b0*/  FFMA.FTZ R119, R251, R119, R116 ;  /* 0x00000077fb777223 */ /* 0x004fe20000010074 */
[----:B------:R-:W-:-:S02]  /*309c0*/  PRMT R116, RZ, 0x7610, R115 ;  /* 0x00007610ff747816 */ /* 0x000fc40000000073 */
[----:B------:R-:W2:Y:S03]  /*309d0*/  LDL R251, [R1+0x30] ;  /* 0x0000300001fb7983 */ /* 0x000ea60000100800 */
[----:B---3--:R-:W-:Y:S02]  /*309e0*/  FFMA.FTZ R252, R252, R116, R118 ;  /* 0x00000074fcfc7223 */ /* 0x008fe40000010076 */
[----:B------:R-:W3:Y:S01]  /*309f0*/  LDL R116, [R1+0x2c] ;  /* 0x00002c0001747983 */ /* 0x000ee20000100800 */
[----:B------:R-:W-:-:S05]  /*30a00*/  PRMT R118, RZ, 0x5410, R114 ;  /* 0x00005410ff767816 */ /* 0x000fca0000000072 */
[----:B---3--:R-:W-:Y:S02]  /*30a10*/  FFMA.FTZ R118, R170, R118, R116 ;  /* 0x00000076aa767223 */ /* 0x008fe40000010074 */
[----:B------:R-:W3:Y:S01]  /*30a20*/  LDL R170, [R1+0x34] ;  /* 0x0000340001aa7983 */ /* 0x000ee20000100800 */
[----:B------:R-:W-:-:S05]  /*30a30*/  PRMT R116, RZ, 0x7610, R114 ;  /* 0x00007610ff747816 */ /* 0x000fca0000000072 */
[----:B----4-:R-:W-:Y:S01]  /*30a40*/  FFMA.FTZ R116, R250, R116, R117 ;  /* 0x00000074fa747223 */ /* 0x010fe20000010075 */
[--C-:B------:R-:W-:Y:S01]  /*30a50*/  PRMT R117, RZ, 0x5410, R113.reuse ;  /* 0x00005410ff757816 */ /* 0x100fe20000000071 */
[----:B------:R-:W4:Y:S03]  /*30a60*/  LDL R250, [R1+0x90] ;  /* 0x0000900001fa7983 */ /* 0x000f260000100800 */
[----:B------:R-:W-:Y:S02]  /*30a70*/  F2FP.BF16.PACK_AB R118, R116, R118 ;  /* 0x000000767476723e */ /* 0x000fe400000010ff */
[----:B------:R-:W-:-:S05]  /*30a80*/  PRMT R116, RZ, 0x7610, R113 ;  /* 0x00007610ff747816 */ /* 0x000fca0000000071 */
[----:B--2---:R-:W-:Y:S01]  /*30a90*/  FFMA.FTZ R130, R130, R116, R251 ;  /* 0x0000007482827223 */ /* 0x004fe200000100fb */
[----:B------:R-:W-:Y:S01]  /*30aa0*/  F2FP.BF16.PACK_AB R119, R252, R119 ;  /* 0x00000077fc77723e */ /* 0x000fe200000010ff */
[----:B------:R-:W2:Y:S04]  /*30ab0*/  LDL R251, [R1+0x94] ;  /* 0x0000940001fb7983 */ /* 0x000ea80000100800 */
[----:B------:R-:W2:Y:S01]  /*30ac0*/  LDL R252, [R1+0x98] ;  /* 0x0000980001fc7983 */ /* 0x000ea20000100800 */
[----:B------:R-:W-:-:S05]  /*30ad0*/  PRMT R116, RZ, 0x5410, R112 ;  /* 0x00005410ff747816 */ /* 0x000fca0000000070 */
[----:B-----5:R-:W-:Y:S01]  /*30ae0*/  FFMA.FTZ R116, R127, R116, R124 ;  /* 0x000000747f747223 */ /* 0x020fe2000001007c */
[----:B------:R-:W-:Y:S01]  /*30af0*/  PRMT R124, RZ, 0x7610, R112 ;  /* 0x00007610ff7c7816 */ /* 0x000fe20000000070 */
[----:B------:R-:W5:Y:S04]  /*30b00*/  LDL R127, [R1+0x84] ;  /* 0x00008400017f7983 */ /* 0x000f680000100800 */
[----:B------:R-:W-:Y:S01]  /*30b10*/  FFMA.FTZ R128, R128, R124, R125 ;  /* 0x0000007c80807223 */ /* 0x000fe2000001007d */
[----:B------:R-:W-:Y:S02]  /*30b20*/  IADD3 R124, P0, R126, c[0x0][0x210], RZ ;  /* 0x000084007e7c7a10 */ /* 0x000fe40007f1e0ff */
[----:B------:R-:W2:Y:S01]  /*30b30*/  LDL R126, [R1+0x80] ;  /* 0x00008000017e7983 */ /* 0x000ea20000100800 */
[----:B---3--:R-:W-:-:S03]  /*30b40*/  FFMA.FTZ R117, R129, R117, R170 ;  /* 0x0000007581757223 */ /* 0x008fc600000100aa */
[----:B------:R-:W3:Y:S02]  /*30b50*/  LDL R129, [R1+0x88] ;  /* 0x0000880001817983 */ /* 0x000ee40000100800 */
[----:B------:R-:W-:Y:S02]  /*30b60*/  F2FP.BF16.PACK_AB R117, R130, R117 ;  /* 0x000000758275723e */ /* 0x000fe400000010ff */
[----:B------:R-:W4:Y:S04]  /*30b70*/  LDL R170, [R1+0x8c] ;  /* 0x00008c0001aa7983 */ /* 0x000f280000100800 */
[----:B------:R-:W4:Y:S01]  /*30b80*/  LDL R130, [R1+0x9c] ;  /* 0x00009c0001827983 */ /* 0x000f220000100800 */
[----:B------:R-:W-:Y:S02]  /*30b90*/  F2FP.BF16.PACK_AB R116, R128, R116 ;  /* 0x000000748074723e */ /* 0x000fe400000010ff */
[----:B------:R-:W-:Y:S01]  /*30ba0*/  IADD3.X R125, R123, c[0x0][0x214], RZ, P0, !PT ;  /* 0x000085007b7d7a10 */ /* 0x000fe200007fe4ff */
[----:B------:R-:W4:Y:S04]  /*30bb0*/  LDL R128, [R1+0xc] ;  /* 0x00000c0001807983 */ /* 0x000f280000100800 */
[----:B------:R0:W-:Y:S02]  /*30bc0*/  STG.E.128 [R124.64], R116 ;  /* 0x000000747c007986 */ /* 0x0001e4000c101d06 */
[----:B0-----:R-:W-:-:S02]  /*30bd0*/  FADD.FTZ R116, -R165, R36 ;  /* 0x00000024a5747221 */ /* 0x001fc40000010100 */
[C---:B------:R-:W-:Y:S01]  /*30be0*/  FADD.FTZ R117, -R165.reuse, R37 ;  /* 0x00000025a5757221 */ /* 0x040fe20000010100 */
[--C-:B------:R-:W-:Y:S01]  /*30bf0*/  PRMT R36, RZ, 0x5410, R108.reuse ;  /* 0x00005410ff247816 */ /* 0x100fe2000000006c */
[C---:B------:R-:W-:Y:S01]  /*30c00*/  FMUL.FTZ R116, R164.reuse, R116 ;  /* 0x00000074a4747220 */ /* 0x040fe20000410000 */
[----:B------:R-:W-:Y:S01]  /*30c10*/  PRMT R37, RZ, 0x7610, R108 ;  /* 0x00007610ff257816 */ /* 0x000fe2000000006c */
[C---:B------:R-:W-:Y:S02]  /*30c20*/  FMUL.FTZ R117, R164.reuse, R117 ;  /* 0x00000075a4757220 */ /* 0x040fe40000410000 */
[----:B------:R-:W-:Y:S01]  /*30c30*/  FADD.FTZ R119, -R165, R41 ;  /* 0x00000029a5777221 */ /* 0x000fe20000010100 */
[----:B------:R-:W-:Y:S01]  /*30c40*/  PRMT R41, RZ, 0x7610, R110 ;  /* 0x00007610ff297816 */ /* 0x000fe2000000006e */
[----:B--2---:R-:W-:Y:S02]  /*30c50*/  FFMA.FTZ R37, R117, R37, R252 ;  /* 0x0000002575257223 */ /* 0x004fe400000100fc */
[----:B------:R-:W-:-:S02]  /*30c60*/  FMUL.FTZ R119, R164, R119 ;  /* 0x00000077a4777220 */ /* 0x000fc40000410000 */
[C---:B------:R-:W-:Y:S02]  /*30c70*/  FADD.FTZ R118, -R165.reuse, R39 ;  /* 0x00000027a5767221 */ /* 0x040fe40000010100 */
[C---:B------:R-:W-:Y:S02]  /*30c80*/  FADD.FTZ R125, -R165.reuse, R42 ;  /* 0x0000002aa57d7221 */ /* 0x040fe40000010100 */
[C---:B------:R-:W-:Y:S02]  /*30c90*/  FADD.FTZ R38, -R165.reuse, R38 ;  /* 0x00000026a5267221 */ /* 0x040fe40000010100 */
[C---:B------:R-:W-:Y:S02]  /*30ca0*/  FADD.FTZ R40, -R165.reuse, R40 ;  /* 0x00000028a5287221 */ /* 0x040fe40000010100 */
[----:B------:R-:W-:Y:S01]  /*30cb0*/  FADD.FTZ R123, -R165, R43 ;  /* 0x0000002ba57b7221 */ /* 0x000fe20000010100 */
[----:B------:R-:W-:Y:S01]  /*30cc0*/  PRMT R124, RZ, 0x5410, R109 ;  /* 0x00005410ff7c7816 */ /* 0x000fe2000000006d */
[C---:B------:R-:W-:Y:S01]  /*30cd0*/  FMUL.FTZ R118, R164.reuse, R118 ;  /* 0x00000076a4767220 */ /* 0x040fe20000410000 */
[--C-:B------:R-:W-:Y:S01]  /*30ce0*/  PRMT R39, RZ, 0x5410, R111.reuse ;  /* 0x00005410ff277816 */ /* 0x100fe2000000006f */
[C---:B------:R-:W-:Y:S01]  /*30cf0*/  FMUL.FTZ R125, R164.reuse, R125 ;  /* 0x0000007da47d7220 */ /* 0x040fe20000410000 */
[----:B------:R-:W2:Y:S01]  /*30d00*/  LDL R252, [R1+0x44] ;  /* 0x0000440001fc7983 */ /* 0x000ea20000100800 */
[C---:B------:R-:W-:Y:S01]  /*30d10*/  FMUL.FTZ R43, R164.reuse, R38 ;  /* 0x00000026a42b7220 */ /* 0x040fe20000410000 */
[----:B------:R-:W-:Y:S01]  /*30d20*/  PRMT R38, RZ, 0x5410, R110 ;  /* 0x00005410ff267816 */ /* 0x000fe2000000006e */
[----:B------:R-:W-:Y:S01]  /*30d30*/  FMUL.FTZ R42, R164, R40 ;  /* 0x00000028a42a7220 */ /* 0x000fe20000410000 */
[----:B------:R-:W-:Y:S01]  /*30d40*/  PRMT R40, RZ, 0x7610, R111 ;  /* 0x00007610ff287816 */ /* 0x000fe2000000006f */
[----:B-----5:R-:W-:-:S02]  /*30d50*/  FFMA.FTZ R39, R125, R39, R127 ;  /* 0x000000277d277223 */ /* 0x020fc4000001007f */
[----:B------:R-:W5:Y:S01]  /*30d60*/  LDL R127, [R1+0x1c] ;  /* 0x00001c00017f7983 */ /* 0x000f620000100800 */
[----:B------:R-:W-:-:S04]  /*30d70*/  FMUL.FTZ R123, R164, R123 ;  /* 0x0000007ba47b7220 */ /* 0x000fc80000410000 */
[----:B------:R-:W-:Y:S02]  /*30d80*/  FFMA.FTZ R40, R123, R40, R126 ;  /* 0x000000287b287223 */ /* 0x000fe4000001007e */
[----:B------:R-:W2:Y:S01]  /*30d90*/  LDL R126, [R1+0x18] ;  /* 0x00001800017e7983 */ /* 0x000ea20000100800 */
[----:B------:R-:W-:-:S03]  /*30da0*/  FFMA.FTZ R124, R43, R124, R251 ;  /* 0x0000007c2b7c7223 */ /* 0x000fc600000100fb */
[----:B------:R-:W5:Y:S01]  /*30db0*/  LDL R251, [R1+0x4] ;  /* 0x0000040001fb7983 */ /* 0x000f620000100800 */
[----:B---3--:R-:W-:-:S03]  /*30dc0*/  FFMA.FTZ R41, R119, R41, R129 ;  /* 0x0000002977297223 */ /* 0x008fc60000010081 */
[----:B------:R-:W3:Y:S01]  /*30dd0*/  LDL R129, [R1] ;  /* 0x0000000001817983 */ /* 0x000ee20000100800 */
[----:B----4-:R-:W-:-:S03]  /*30de0*/  FFMA.FTZ R36, R116, R36, R130 ;  /* 0x0000002474247223 */ /* 0x010fc60000010082 */
[----:B------:R-:W4:Y:S02]  /*30df0*/  LDL R130, [R1+0x10] ;  /* 0x0000100001827983 */ /* 0x000f240000100800 */
[----:B------:R-:W-:Y:S02]  /*30e00*/  F2FP.BF16.PACK_AB R36, R37, R36 ;  /* 0x000000242524723e */ /* 0x000fe400000010ff */
[----:B------:R-:W-:-:S05]  /*30e10*/  PRMT R37, RZ, 0x7610, R109 ;  /* 0x00007610ff257816 */ /* 0x000fca000000006d */
[----:B------:R-:W-:Y:S02]  /*30e20*/  FFMA.FTZ R37, R118, R37, R250 ;  /* 0x0000002576257223 */ /* 0x000fe400000100fa */
[----:B------:R-:W4:Y:S01]  /*30e30*/  LDL R250, [R1+0x8] ;  /* 0x0000080001fa7983 */ /* 0x000f220000100800 */
[----:B------:R-:W-:-:S03]  /*30e40*/  FFMA.FTZ R38, R42, R38, R170 ;  /* 0x000000262a267223 */ /* 0x000fc600000100aa */
[----:B------:R-:W4:Y:S01]  /*30e50*/  LDL R170, [R1+0x14] ;  /* 0x0000140001aa7983 */ /* 0x000f220000100800 */
[----:B------:R-:W-:Y:S01]  /*30e60*/  F2FP.BF16.PACK_AB R37, R37, R124 ;  /* 0x0000007c2525723e */ /* 0x000fe200000010ff */
[----:B------:R-:W-:Y:S01]  /*30e70*/  IMAD.MOV.U32 R124, RZ, RZ, 0x10 ;  /* 0x00000010ff7c7424 */ /* 0x000fe200078e00ff */
[----:B------:R-:W-:Y:S02]  /*30e80*/  F2FP.BF16.PACK_AB R38, R41, R38 ;  /* 0x000000262926723e */ /* 0x000fe400000010ff */
[----:B------:R-:W-:Y:S01]  /*30e90*/  F2FP.BF16.PACK_AB R39, R40, R39 ;  /* 0x000000272827723e */ /* 0x000fe200000010ff */
[----:B------:R-:W-:-:S05]  /*30ea0*/  IMAD.WIDE.U32 R40, R26, R124, c[0x0][0x208] ;  /* 0x000082001a287625 */ /* 0x000fca00078e007c */
[----:B------:R0:W-:Y:S02]  /*30eb0*/  STG.E.128 [R40.64], R36 ;  /* 0x0000002428007986 */ /* 0x0001e4000c101d06 */
[----:B0-----:R-:W-:Y:S02]  /*30ec0*/  PRMT R36, RZ, 0x7610, R107 ;  /* 0x00007610ff247816 */ /* 0x001fe4000000006b */
[----:B------:R-:W-:-:S05]  /*30ed0*/  PRMT R38, RZ, 0x5410, R106 ;  /* 0x00005410ff267816 */ /* 0x000fca000000006a */
[----:B------:R-:W-:Y:S02]  /*30ee0*/  FFMA.FTZ R38, R42, R38, R128 ;  /* 0x000000262a267223 */ /* 0x000fe40000010080 */
[----:B------:R-:W4:Y:S01]  /*30ef0*/  LDL R128, [R1+0x78] ;  /* 0x0000780001807983 */ /* 0x000f220000100800 */
[----:B------:R-:W-:Y:S02]  /*30f00*/  PRMT R37, RZ, 0x5410, R105 ;  /* 0x00005410ff257816 */ /* 0x000fe40000000069 */
[----:B------:R-:W-:Y:S01]  /*30f10*/  PRMT R40, RZ, 0x7610, R104 ;  /* 0x00007610ff287816 */ /* 0x000fe20000000068 */
[----:B------:R-:W4:Y:S04]  /*30f20*/  LDL R42, [R1+0x60] ;  /* 0x00006000012a7983 */ /* 0x000f280000100800 */
[----:B--2---:R-:W-:-:S02]  /*30f30*/  FFMA.FTZ R117, R117, R40, R126 ;  /* 0x0000002875757223 */ /* 0x004fc4000001007e */
[----:B------:R-:W2:Y:S01]  /*30f40*/  LDL R126, [R1+0x70] ;  /* 0x00007000017e7983 */ /* 0x000ea20000100800 */
[----:B------:R-:W-:-:S05]  /*30f50*/  PRMT R39, RZ, 0x5410, R107 ;  /* 0x00005410ff277816 */ /* 0x000fca000000006b */
[----:B-----5:R-:W-:Y:S02]  /*30f60*/  FFMA.FTZ R39, R125, R39, R251 ;  /* 0x000000277d277223 */ /* 0x020fe400000100fb */
[----:B------:R-:W5:Y:S01]  /*30f70*/  LDL R125, [R1+0x6c] ;  /* 0x00006c00017d7983 */ /* 0x000f620000100800 */
[----:B---3--:R-:W-:Y:S01]  /*30f80*/  FFMA.FTZ R123, R123, R36, R129 ;  /* 0x000000247b7b7223 */ /* 0x008fe20000010081 */
[----:B------:R-:W-:Y:S02]  /*30f90*/  PRMT R36, RZ, 0x7610, R106 ;  /* 0x00007610ff247816 */ /* 0x000fe4000000006a */
[----:B------:R-:W3:Y:S01]  /*30fa0*/  LDL R129, [R1+0x7c] ;  /* 0x00007c0001817983 */ /* 0x000ee20000100800 */
[----:B----4-:R-:W-:-:S03]  /*30fb0*/  FFMA.FTZ R37, R43, R37, R170 ;  /* 0x000000252b257223 */ /* 0x010fc600000100aa */
[----:B------:R-:W4:Y:S01]  /*30fc0*/  LDL R251, [R1+0x50] ;  /* 0x0000500001fb7983 */ /* 0x000f220000100800 */
[----:B------:R-:W-:Y:S01]  /*30fd0*/  FFMA.FTZ R119, R119, R36, R250 ;  /* 0x0000002477777223 */ /* 0x000fe200000100fa */
[----:B------:R-:W-:Y:S02]  /*30fe0*/  PRMT R36, RZ, 0x7610, R105 ;  /* 0x00007610ff247816 */ /* 0x000fe40000000069 */
[----:B------:R-:W2:Y:S03]  /*30ff0*/  LDL R43, [R1+0x64] ;  /* 0x00006400012b7983 */ /* 0x000ea60000100800 */
[----:B------:R-:W-:Y:S01]  /*31000*/  FFMA.FTZ R118, R118, R36, R130 ;  /* 0x0000002476767223 */ /* 0x000fe20000010082 */
[----:B------:R-:W-:Y:S01]  /*31010*/  PRMT R36, RZ, 0x5410, R104 ;  /* 0x00005410ff247816 */ /* 0x000fe20000000068 */
[----:B------:R-:W-:Y:S01]  /*31020*/  IMAD.WIDE.U32 R40, R26, R124, c[0x0][0x210] ;  /* 0x000084001a287625 */ /* 0x000fe200078e007c */
[----:B------:R-:W-:Y:S01]  /*31030*/  F2FP.BF16.PACK_AB R39, R123, R39 ;  /* 0x000000277b27723e */ /* 0x000fe200000010ff */
[----:B------:R-:W4:Y:S02]  /*31040*/  LDL R250, [R1+0x4c] ;  /* 0x00004c0001fa7983 */ /* 0x000f240000100800 */
[----:B------:R-:W-:-:S02]  /*31050*/  FFMA.FTZ R36, R116, R36, R127 ;  /* 0x0000002474247223 */ /* 0x000fc4000001007f */
[----:B------:R-:W4:Y:S04]  /*31060*/  LDL R127, [R1+0x74] ;  /* 0x00007400017f7983 */ /* 0x000f280000100800 */
[----:B------:R-:W4:Y:S01]  /*31070*/  LDL R116, [R1+0x68] ;  /* 0x0000680001747983 */ /* 0x000f220000100800 */
[----:B------:R-:W-:Y:S02]  /*31080*/  F2FP.BF16.PACK_AB R38, R119, R38 ;  /* 0x000000267726723e */ /* 0x000fe400000010ff */
[----:B------:R-:W-:Y:S01]  /*31090*/  F2FP.BF16.PACK_AB R37, R118, R37 ;  /* 0x000000257625723e */ /* 0x000fe200000010ff */
[----:B------:R-:W-:Y:S01]  /*310a0*/  FADD.FTZ R27, -R165, R27 ;  /* 0x0000001ba51b7221 */ /* 0x000fe20000010100 */
[----:B------:R-:W-:Y:S01]  /*310b0*/  F2FP.BF16.PACK_AB R36, R117, R36 ;  /* 0x000000247524723e */ /* 0x000fe200000010ff */
[C---:B------:R-:W-:Y:S01]  /*310c0*/  FADD.FTZ R28, -R165.reuse, R28 ;  /* 0x0000001ca51c7221 */ /* 0x040fe20000010100 */
[----:B------:R-:W4:Y:S04]  /*310d0*/  LDL R170, [R1+0x5c] ;  /* 0x00005c0001aa7983 */ /* 0x000f280000100800 */
[----:B------:R0:W-:Y:S02]  /*310e0*/  STG.E.128 [R40.64], R36 ;  /* 0x0000002428007986 */ /* 0x0001e4000c101d06 */
[----:B0-----:R-:W-:-:S02]  /*310f0*/  FADD.FTZ R37, -R165, R25 ;  /* 0x00000019a5257221 */ /* 0x001fc40000010100 */
[----:B------:R-:W-:Y:S01]  /*31100*/  FADD.FTZ R36, -R165, R24 ;  /* 0x00000018a5247221 */ /* 0x000fe20000010100 */
[--C-:B------:R-:W-:Y:S01]  /*31110*/  PRMT R25, RZ, 0x5410, R100.reuse ;  /* 0x00005410ff197816 */ /* 0x100fe20000000064 */
[C---:B------:R-:W-:Y:S01]  /*31120*/  FMUL.FTZ R37, R164.reuse, R37 ;  /* 0x00000025a4257220 */ /* 0x040fe20000410000 */
[----:B------:R-:W-:Y:S01]  /*31130*/  PRMT R24, RZ, 0x7610, R100 ;  /* 0x00007610ff187816 */ /* 0x000fe20000000064 */
[----:B------:R-:W-:-:S04]  /*31140*/  FMUL.FTZ R36, R164, R36 ;  /* 0x00000024a4247220 */ /* 0x000fc80000410000 */
[----:B------:R-:W-:Y:S02]  /*31150*/  FFMA.FTZ R24, R36, R24, R128 ;  /* 0x0000001824187223 */ /* 0x000fe40000010080 */
[C---:B------:R-:W-:Y:S02]  /*31160*/  FADD.FTZ R41, -R165.reuse, R22 ;  /* 0x00000016a5297221 */ /* 0x040fe40000010100 */
[C---:B------:R-:W-:Y:S02]  /*31170*/  FADD.FTZ R40, -R165.reuse, R21 ;  /* 0x00000015a5287221 */ /* 0x040fe40000010100 */
[C---:B------:R-:W-:Y:S02]  /*31180*/  FMUL.FTZ R41, R164.reuse, R41 ;  /* 0x00000029a4297220 */ /* 0x040fe40000410000 */
[C---:B------:R-:W-:Y:S02]  /*31190*/  FADD.FTZ R39, -R165.reuse, R23 ;  /* 0x00000017a5277221 */ /* 0x040fe40000010100 */
[----:B------:R-:W-:Y:S01]  /*311a0*/  FADD.FTZ R38, -R165, R29 ;  /* 0x0000001da5267221 */ /* 0x000fe20000010100 */
[----:B------:R-:W-:Y:S01]  /*311b0*/  PRMT R22, RZ, 0x7610, R102 ;  /* 0x00007610ff167816 */ /* 0x000fe20000000066 */
[C---:B------:R-:W-:Y:S01]  /*311c0*/  FMUL.FTZ R29, R164.reuse, R27 ;  /* 0x0000001ba41d7220 */ /* 0x040fe20000410000 */
[----:B------:R-:W-:Y:S01]  /*311d0*/  PRMT R27, RZ, 0x5410, R103 ;  /* 0x00005410ff1b7816 */ /* 0x000fe20000000067 */
[----:B------:R-:W-:-:S02]  /*311e0*/  FMUL.FTZ R40, R164, R40 ;  /* 0x00000028a4287220 */ /* 0x000fc40000410000 */
[C---:B------:R-:W-:Y:S01]  /*311f0*/  FMUL.FTZ R28, R164.reuse, R28 ;  /* 0x0000001ca41c7220 */ /* 0x040fe20000410000 */
[----:B------:R-:W-:Y:S01]  /*31200*/  PRMT R26, RZ, 0x5410, R102 ;  /* 0x00005410ff1a7816 */ /* 0x000fe20000000066 */
[C---:B------:R-:W-:Y:S01]  /*31210*/  FMUL.FTZ R39, R164.reuse, R39 ;  /* 0x00000027a4277220 */ /* 0x040fe20000410000 */
[----:B------:R-:W-:Y:S01]  /*31220*/  PRMT R21, RZ, 0x7610, R103 ;  /* 0x00007610ff157816 */ /* 0x000fe20000000067 */
[----:B------:R-:W-:Y:S02]  /*31230*/  FMUL.FTZ R38, R164, R38 ;  /* 0x00000026a4267220 */ /* 0x000fe40000410000 */
[----:B-----5:R-:W-:Y:S02]  /*31240*/  FFMA.FTZ R26, R39, R26, R125 ;  /* 0x0000001a271a7223 */ /* 0x020fe4000001007d */
[----:B------:R-:W-:Y:S02]  /*31250*/  FFMA.FTZ R21, R38, R21, R42 ;  /* 0x0000001526157223 */ /* 0x000fe4000001002a */
[----:B------:R-:W-:-:S02]  /*31260*/  FADD.FTZ R122, -R165, R122 ;  /* 0x0000007aa57a7221 */ /* 0x000fc40000010100 */
[C---:B------:R-:W-:Y:S02]  /*31270*/  FADD.FTZ R138, -R165.reuse, R138 ;  /* 0x0000008aa58a7221 */ /* 0x040fe40000010100 */
[----:B------:R-:W-:Y:S02]  /*31280*/  FADD.FTZ R153, -R165, R153 ;  /* 0x00000099a5997221 */ /* 0x000fe40000010100 */
[----:B---3--:R-:W-:-:S05]  /*31290*/  FFMA.FTZ R25, R37, R25, R129 ;  /* 0x0000001925197223 */ /* 0x008fca0000010081 */
[----:B------:R-:W-:Y:S02]  /*312a0*/  F2FP.BF16.PACK_AB R24, R24, R25 ;  /* 0x000000191818723e */ /* 0x000fe400000010ff */
[----:B------:R-:W-:Y:S01]  /*312b0*/  PRMT R25, RZ, 0x5410, R101 ;  /* 0x00005410ff197816 */ /* 0x000fe20000000065 */
[----:B--2---:R-:W-:Y:S02]  /*312c0*/  FFMA.FTZ R27, R28, R27, R43 ;  /* 0x0000001b1c1b7223 */ /* 0x004fe4000001002b */
[----:B------:R-:W-:Y:S02]  /*312d0*/  FADD.FTZ R43, -R165, R142 ;  /* 0x0000008ea52b7221 */ /* 0x000fe40000010100 */
[----:B----4-:R-:W-:Y:S01]  /*312e0*/  FFMA.FTZ R23, R41, R25, R127 ;  /* 0x0000001929177223 */ /* 0x010fe2000001007f */
[----:B------:R-:W-:Y:S01]  /*312f0*/  PRMT R25, RZ, 0x7610, R101 ;  /* 0x00007610ff197816 */ /* 0x000fe20000000065 */
[----:B------:R-:W-:Y:S02]  /*31300*/  FADD.FTZ R142, -R165, R155 ;  /* 0x0000009ba58e7221 */ /* 0x000fe40000010100 */
[----:B------:R-:W-:Y:S01]  /*31310*/  FFMA.FTZ R22, R29, R22, R116 ;  /* 0x000000161d167223 */ /* 0x000fe20000010074 */
[----:B------:R-:W2:Y:S01]  /*31320*/  LDL R155, [R1+0x48] ;  /* 0x00004800019b7983 */ /* 0x000ea20000100800 */
[----:B------:R-:W-:-:S02]  /*31330*/  FFMA.FTZ R25, R40, R25, R126 ;  /* 0x0000001928197223 */ /* 0x000fc4000001007e */
[C---:B------:R-:W-:Y:S02]  /*31340*/  FADD.FTZ R116, -R165.reuse, R143 ;  /* 0x0000008fa5747221 */ /* 0x040fe40000010100 */
[C---:B------:R-:W-:Y:S02]  /*31350*/  FADD.FTZ R126, -R165.reuse, R161 ;  /* 0x000000a1a57e7221 */ /* 0x040fe40000010100 */
[----:B------:R-:W-:Y:S01]  /*31360*/  FADD.FTZ R143, -R165, R156 ;  /* 0x0000009ca58f7221 */ /* 0x000fe20000010100 */
[----:B------:R-:W3:Y:S04]  /*31370*/  LDL R161, [R1+0x40] ;  /* 0x0000400001a17983 */ /* 0x000ee80000100800 */
[----:B------:R-:W4:Y:S01]  /*31380*/  LDL R156, [R1+0x3c] ;  /* 0x00003c00019c7983 */ /* 0x000f220000100800 */
[----:B------:R-:W-:-:S02]  /*31390*/  F2FP.BF16.PACK_AB R25, R25, R23 ;  /* 0x000000171919723e */ /* 0x000fc400000010ff */
[----:B------:R-:W-:Y:S01]  /*313a0*/  F2FP.BF16.PACK_AB R26, R22, R26 ;  /* 0x0000001a161a723e */ /* 0x000fe200000010ff */
[----:B------:R-:W-:Y:S01]  /*313b0*/  IMAD.WIDE.U32 R22, R18, R124, c[0x0][0x208] ;  /* 0x0000820012167625 */ /* 0x000fe200078e007c */
[----:B------:R-:W-:-:S05]  /*313c0*/  F2FP.BF16.PACK_AB R27, R21, R27 ;  /* 0x0000001b151b723e */ /* 0x000fca00000010ff */
[----:B------:R0:W-:Y:S02]  /*313d0*/  STG.E.128 [R22.64], R24 ;  /* 0x0000001816007986 */ /* 0x0001e4000c101d06 */
[C---:B0-----:R-:W-:Y:S02]  /*313e0*/  FMUL.FTZ R26, R164.reuse, R122 ;  /* 0x0000007aa41a7220 */ /* 0x041fe40000410000 */
[C---:B------:R-:W-:Y:S02]  /*313f0*/  FMUL.FTZ R122, R164.reuse, R138 ;  /* 0x0000008aa47a7220 */ /* 0x040fe40000410000 */
[----:B------:R-:W-:Y:S02]  /*31400*/  FMUL.FTZ R138, R164, R153 ;  /* 0x00000099a48a7220 */ /* 0x000fe40000410000 */
[----:B------:R-:W5:Y:S01]  /*31410*/  LDL R153, [R1+0x58] ;  /* 0x0000580001997983 */ /* 0x000f620000100800 */
        /* <DEDUP_REMOVED lines=8> */
[C---:B------:R-:W-:Y:S02]  /*314a0*/  FADD.FTZ R152, -R165.reuse, R152 ;  /* 0x00000098a5987221 */ /* 0x040fe40000010100 */
[----:B------:R-:W-:Y:S02]  /*314b0*/  FADD.FTZ R42, -R165, R147 ;  /* 0x00000093a52a7221 */ /* 0x000fe40000010100 */
[C---:B------:R-:W-:Y:S02]  /*314c0*/  FMUL.FTZ R25, R164.reuse, R120 ;  /* 0x00000078a4197220 */ /* 0x040fe40000410000 */
[C---:B------:R-:W-:Y:S02]  /*314d0*/  FMUL.FTZ R147, R164.reuse, R133 ;  /* 0x00000085a4937220 */ /* 0x040fe40000410000 */
[C---:B------:R-:W-:Y:S01]  /*314e0*/  FMUL.FTZ R120, R164.reuse, R134 ;  /* 0x00000086a4787220 */ /* 0x040fe20000410000 */
[----:B------:R-:W-:Y:S01]  /*314f0*/  PRMT R27, RZ, 0x5410, R99 ;  /* 0x00005410ff1b7816 */ /* 0x000fe20000000063 */
[----:B------:R-:W-:-:S02]  /*31500*/  FMUL.FTZ R22, R164, R35 ;  /* 0x00000023a4167220 */ /* 0x000fc40000410000 */
[C---:B------:R-:W-:Y:S02]  /*31510*/  FMUL.FTZ R134, R164.reuse, R136 ;  /* 0x00000088a4867220 */ /* 0x040fe40000410000 */
[C---:B------:R-:W-:Y:S02]  /*31520*/  FMUL.FTZ R133, R164.reuse, R137 ;  /* 0x00000089a4857220 */ /* 0x040fe40000410000 */
[C---:B------:R-:W-:Y:S01]  /*31530*/  FADD.FTZ R117, -R165.reuse, R146 ;  /* 0x00000092a5757221 */ /* 0x040fe20000010100 */
[----:B------:R-:W-:Y:S01]  /*31540*/  PRMT R146, RZ, 0x7610, R99 ;  /* 0x00007610ff927816 */ /* 0x000fe20000000063 */
[C---:B------:R-:W-:Y:S01]  /*31550*/  FMUL.FTZ R35, R164.reuse, R132 ;  /* 0x00000084a4237220 */ /* 0x040fe20000410000 */
[----:B------:R-:W-:Y:S01]  /*31560*/  PRMT R132, RZ, 0x5410, R96 ;  /* 0x00005410ff847816 */ /* 0x000fe20000000060 */
[C---:B------:R-:W-:Y:S01]  /*31570*/  FMUL.FTZ R136, R164.reuse, R151 ;  /* 0x00000097a4887220 */ /* 0x040fe20000410000 */
[----:B------:R-:W-:Y:S01]  /*31580*/  PRMT R151, RZ, 0x7610, R98 ;  /* 0x00007610ff977816 */ /* 0x000fe20000000062 */
[----:B------:R-:W-:Y:S01]  /*31590*/  FMUL.FTZ R137, R164, R152 ;  /* 0x00000098a4897220 */ /* 0x000fe20000410000 */
[----:B------:R-:W-:Y:S01]  /*315a0*/  PRMT R152, RZ, 0x7610, R96 ;  /* 0x00007610ff987816 */ /* 0x000fe20000000060 */
[----:B------:R-:W-:-:S02]  /*315b0*/  FADD.FTZ R34, -R165, R34 ;  /* 0x00000022a5227221 */ /* 0x000fc40000010100 */
[C---:B------:R-:W-:Y:S02]  /*315c0*/  FADD.FTZ R148, -R165.reuse, R148 ;  /* 0x00000094a5947221 */ /* 0x040fe40000010100 */
[C---:B------:R-:W-:Y:S02]  /*315d0*/  FADD.FTZ R121, -R165.reuse, R121 ;  /* 0x00000079a5797221 */ /* 0x040fe40000010100 */
[C---:B------:R-:W-:Y:S02]  /*315e0*/  FADD.FTZ R119, -R165.reuse, R135 ;  /* 0x00000087a5777221 */ /* 0x040fe40000010100 */
[----:B------:R-:W-:Y:S02]  /*315f0*/  FMUL.FTZ R24, R164, R34 ;  /* 0x00000022a4187220 */ /* 0x000fe40000410000 */
[----:B------:R-:W-:Y:S01]  /*31600*/  FFMA.FTZ R27, R28, R27, R243 ;  /* 0x0000001b1c1b7223 */ /* 0x000fe200000100f3 */
[----:B------:R-:W-:Y:S01]  /*31610*/  PRMT R28, RZ, 0x5410, R95 ;  /* 0x00005410ff1c7816 */ /* 0x000fe2000000005f */
[----:B------:R-:W-:-:S02]  /*31620*/  FADD.FTZ R118, -R165, R145 ;  /* 0x00000091a5767221 */ /* 0x000fc40000010100 */
[----:B------:R-:W-:Y:S01]  /*31630*/  FADD.FTZ R135, -R165, R150 ;  /* 0x00000096a5877221 */ /* 0x000fe20000010100 */
[--C-:B------:R-:W-:Y:S01]  /*31640*/  PRMT R150, RZ, 0x7610, R97.reuse ;  /* 0x00007610ff967816 */ /* 0x100fe20000000061 */
        /* <DEDUP_REMOVED lines=10> */
[----:B------:R-:W-:-:S02]  /*316f0*/  FADD.FTZ R33, -R165, R33 ;  /* 0x00000021a5217221 */ /* 0x000fc40000010100 */
[----:B------:R-:W-:Y:S02]  /*31700*/  FMUL.FTZ R145, R164, R121 ;  /* 0x00000079a4917220 */ /* 0x000fe40000410000 */
[----:B------:R-:W-:Y:S01]  /*31710*/  FADD.FTZ R159, -R165, R159 ;  /* 0x0000009fa59f7221 */ /* 0x000fe20000010100 */
[----:B------:R-:W-:Y:S01]  /*31720*/  F2FP.BF16.PACK_AB R27, R146, R27 ;  /* 0x0000001b921b723e */ /* 0x000fe200000010ff */
[C---:B------:R-:W-:Y:S01]  /*31730*/  FMUL.FTZ R23, R164.reuse, R33 ;  /* 0x00000021a4177220 */ /* 0x040fe20000410000 */
[----:B------:R-:W-:Y:S01]  /*31740*/  PRMT R146, RZ, 0x5410, R89 ;  /* 0x00005410ff927816 */ /* 0x000fe20000000059 */
[----:B------:R-:W-:Y:S01]  /*31750*/  FMUL.FTZ R33, R164, R159 ;  /* 0x0000009fa4217220 */ /* 0x000fe20000410000 */
[----:B------:R-:W-:Y:S01]  /*31760*/  PRMT R159, RZ, 0x7610, R91 ;  /* 0x00007610ff9f7816 */ /* 0x000fe2000000005b */
[----:B------:R-:W-:Y:S01]  /*31770*/  FFMA.FTZ R148, R39, R148, R245 ;  /* 0x0000009427947223 */ /* 0x000fe200000100f5 */
[----:B------:R-:W-:Y:S01]  /*31780*/  PRMT R39, RZ, 0x7610, R94 ;  /* 0x00007610ff277816 */ /* 0x000fe2000000005e */
[----:B------:R-:W-:Y:S01]  /*31790*/  FFMA.FTZ R29, R41, R29, R247 ;  /* 0x0000001d291d7223 */ /* 0x000fe200000100f7 */
[--C-:B------:R-:W-:Y:S01]  /*317a0*/  PRMT R41, RZ, 0x7610, R93.reuse ;  /* 0x00007610ff297816 */ /* 0x100fe2000000005d */
[----:B------:R-:W-:Y:S01]  /*317b0*/  FFMA.FTZ R150, R40, R150, R246 ;  /* 0x0000009628967223 */ /* 0x000fe200000100f6 */
[----:B------:R-:W-:Y:S01]  /*317c0*/  PRMT R40, RZ, 0x5410, R93 ;  /* 0x00005410ff287816 */ /* 0x000fe2000000005d */
[----:B------:R-:W-:-:S02]  /*317d0*/  FADD.FTZ R32, -R165, R32 ;  /* 0x00000020a5207221 */ /* 0x000fc40000010100 */
[----:B------:R-:W-:Y:S02]  /*317e0*/  FADD.FTZ R144, -R165, R144 ;  /* 0x00000090a5907221 */ /* 0x000fe40000010100 */
[----:B------:R-:W-:Y:S02]  /*317f0*/  FFMA.FTZ R159, R26, R159, R234 ;  /* 0x0000009f1a9f7223 */ /* 0x000fe400000100ea */
[----:B------:R-:W-:Y:S02]  /*31800*/  FFMA.FTZ R39, R25, R39, R252 ;  /* 0x0000002719277223 */ /* 0x000fe400000100fc */
[C---:B------:R-:W-:Y:S02]  /*31810*/  FFMA.FTZ R40, R23.reuse, R40, R251 ;  /* 0x0000002817287223 */ /* 0x040fe400000100fb */
[----:B------:R-:W-:Y:S02]  /*31820*/  FFMA.FTZ R146, R23, R146, R239 ;  /* 0x0000009217927223 */ /* 0x000fe400000100ef */
[----:B------:R-:W-:-:S02]  /*31830*/  FFMA.FTZ R41, R22, R41, R250 ;  /* 0x0000002916297223 */ /* 0x000fc400000100fa */
[C---:B------:R-:W-:Y:S02]  /*31840*/  FADD.FTZ R157, -R165.reuse, R157 ;  /* 0x0000009da59d7221 */ /* 0x040fe40000010100 */
[C---:B------:R-:W-:Y:S02]  /*31850*/  FADD.FTZ R21, -R165.reuse, R141 ;  /* 0x0000008da5157221 */ /* 0x040fe40000010100 */
[----:B------:R-:W-:Y:S02]  /*31860*/  FADD.FTZ R31, -R165, R31 ;  /* 0x0000001fa51f7221 */ /* 0x000fe40000010100 */
[C---:B------:R-:W-:Y:S02]  /*31870*/  FMUL.FTZ R141, R164.reuse, R32 ;  /* 0x00000020a48d7220 */ /* 0x040fe40000410000 */
[C---:B------:R-:W-:Y:S02]  /*31880*/  FMUL.FTZ R32, R164.reuse, R144 ;  /* 0x00000090a4207220 */ /* 0x040fe40000410000 */
[C---:B------:R-:W-:Y:S01]  /*31890*/  FMUL.FTZ R144, R164.reuse, R157 ;  /* 0x0000009da4907220 */ /* 0x040fe20000410000 */
[----:B------:R-:W-:Y:S01]  /*318a0*/  PRMT R157, RZ, 0x5410, R88 ;  /* 0x00005410ff9d7816 */ /* 0x000fe20000000058 */
[----:B------:R-:W-:-:S04]  /*318b0*/  FMUL.FTZ R123, R164, R31 ;  /* 0x0000001fa47b7220 */ /* 0x000fc80000410000 */
[----:B------:R-:W-:Y:S02]  /*318c0*/  FFMA.FTZ R157, R123, R157, R241 ;  /* 0x0000009d7b9d7223 */ /* 0x000fe400000100f1 */
[----:B------:R-:W-:Y:S02]  /*318d0*/  FADD.FTZ R160, -R165, R160 ;  /* 0x000000a0a5a07221 */ /* 0x000fe40000010100 */
[C---:B------:R-:W-:Y:S02]  /*318e0*/  FMUL.FTZ R31, R164.reuse, R21 ;  /* 0x00000015a41f7220 */ /* 0x040fe40000410000 */
[----:B------:R-:W-:Y:S01]  /*318f0*/  FMUL.FTZ R21, R164, R160 ;  /* 0x000000a0a4157220 */ /* 0x000fe20000410000 */
[----:B------:R-:W-:-:S05]  /*31900*/  PRMT R160, RZ, 0x7610, R84 ;  /* 0x00007610ffa07816 */ /* 0x000fca0000000054 */
[----:B------:R-:W-:Y:S02]  /*31910*/  FFMA.FTZ R160, R147, R160, R231 ;  /* 0x000000a093a07223 */ /* 0x000fe400000100e7 */
[C---:B------:R-:W-:Y:S02]  /*31920*/  FADD.FTZ R139, -R165.reuse, R139 ;  /* 0x0000008ba58b7221 */ /* 0x040fe40000010100 */
[----:B------:R-:W-:Y:S02]  /*31930*/  FADD.FTZ R154, -R165, R154 ;  /* 0x0000009aa59a7221 */ /* 0x000fe40000010100 */
[C---:B------:R-:W-:Y:S02]  /*31940*/  FMUL.FTZ R121, R164.reuse, R139 ;  /* 0x0000008ba4797220 */ /* 0x040fe40000410000 */
[C---:B------:R-:W-:Y:S01]  /*31950*/  FMUL.FTZ R139, R164.reuse, R154 ;  /* 0x0000009aa48b7220 */ /* 0x040fe20000410000 */
[----:B------:R-:W-:Y:S01]  /*31960*/  PRMT R154, RZ, 0x5410, R84 ;  /* 0x00005410ff9a7816 */ /* 0x000fe20000000054 */
[----:B------:R-:W-:-:S02]  /*31970*/  FMUL.FTZ R43, R164, R43 ;  /* 0x0000002ba42b7220 */ /* 0x000fc40000410000 */
[C---:B------:R-:W-:Y:S02]  /*31980*/  FMUL.FTZ R119, R164.reuse, R119 ;  /* 0x00000077a4777220 */ /* 0x040fe40000410000 */
[----:B------:R-:W-:Y:S02]  /*31990*/  FFMA.FTZ R154, R35, R154, R233 ;  /* 0x0000009a239a7223 */ /* 0x000fe400000100e9 */
[C---:B------:R-:W-:Y:S02]  /*319a0*/  FMUL.FTZ R116, R164.reuse, R116 ;  /* 0x00000074a4747220 */ /* 0x040fe40000410000 */
[C---:B------:R-:W-:Y:S02]  /*319b0*/  FMUL.FTZ R42, R164.reuse, R42 ;  /* 0x0000002aa42a7220 */ /* 0x040fe40000410000 */
[C---:B------:R-:W-:Y:S02]  /*319c0*/  FMUL.FTZ R143, R164.reuse, R143 ;  /* 0x0000008fa48f7220 */ /* 0x040fe40000410000 */
[----:B------:R-:W-:-:S02]  /*319d0*/  FMUL.FTZ R117, R164, R117 ;  /* 0x00000075a4757220 */ /* 0x000fc40000410000 */
[C---:B------:R-:W-:Y:S02]  /*319e0*/  FMUL.FTZ R118, R164.reuse, R118 ;  /* 0x00000076a4767220 */ /* 0x040fe40000410000 */
[C---:B------:R-:W-:Y:S02]  /*319f0*/  FMUL.FTZ R142, R164.reuse, R142 ;  /* 0x0000008ea48e7220 */ /* 0x040fe40000410000 */
[----:B------:R-:W-:Y:S02]  /*31a00*/  FMUL.FTZ R135, R164, R135 ;  /* 0x00000087a4877220 */ /* 0x000fe40000410000 */
[----:B--2---:R-:W-:Y:S01]  /*31a10*/  FFMA.FTZ R38, R24, R38, R155 ;  /* 0x0000002618267223 */ /* 0x004fe2000001009b */
[----:B------:R-:W-:Y:S01]  /*31a20*/  PRMT R155, RZ, 0x7610, R89 ;  /* 0x00007610ff9b7816 */ /* 0x000fe20000000059 */
[C---:B---3--:R-:W-:Y:S02]  /*31a30*/  FFMA.FTZ R28, R145.reuse, R28, R161 ;  /* 0x0000001c911c7223 */ /* 0x048fe400000100a1 */
[----:B------:R-:W-:Y:S01]  /*31a40*/  FFMA.FTZ R145, R145, R36, R235 ;  /* 0x0000002491917223 */ /* 0x000fe200000100eb */
[----:B------:R-:W-:Y:S01]  /*31a50*/  PRMT R36, RZ, 0x5410, R90 ;  /* 0x00005410ff247816 */ /* 0x000fe2000000005a */
[----:B----4-:R-:W-:Y:S01]  /*31a60*/  FFMA.FTZ R37, R26, R37, R156 ;  /* 0x000000251a257223 */ /* 0x010fe2000001009c */
[----:B------:R-:W-:Y:S01]  /*31a70*/  PRMT R156, RZ, 0x7610, R90 ;  /* 0x00007610ff9c7816 */ /* 0x000fe2000000005a */
[----:B------:R-:W-:Y:S01]  /*31a80*/  FFMA.FTZ R155, R22, R155, R238 ;  /* 0x0000009b169b7223 */ /* 0x000fe200000100ee */
[----:B------:R-:W-:Y:S01]  /*31a90*/  F2FP.BF16.PACK_AB R26, R151, R148 ;  /* 0x00000094971a723e */ /* 0x000fe200000010ff */
[----:B------:R-:W-:Y:S01]  /*31aa0*/  FFMA.FTZ R36, R24, R36, R237 ;  /* 0x0000002418247223 */ /* 0x000fe200000100ed */
[----:B------:R-:W-:Y:S01]  /*31ab0*/  F2FP.BF16.PACK_AB R24, R152, R132 ;  /* 0x000000849818723e */ /* 0x000fe200000010ff */
[----:B------:R-:W-:Y:S01]  /*31ac0*/  FFMA.FTZ R156, R25, R156, R236 ;  /* 0x0000009c199c7223 */ /* 0x000fe200000100ec */
[----:B------:R-:W-:Y:S01]  /*31ad0*/  F2FP.BF16.PACK_AB R25, R150, R29 ;  /* 0x0000001d9619723e */ /* 0x000fe200000010ff */
[----:B------:R-:W-:Y:S01]  /*31ae0*/  IMAD.WIDE.U32 R22, R18, R124, c[0x0][0x210] ;  /* 0x0000840012167625 */ /* 0x000fe200078e007c */
[----:B------:R-:W-:-:S02]  /*31af0*/  PRMT R18, RZ, 0x5410, R92 ;  /* 0x00005410ff127816 */ /* 0x000fc4000000005c */
[----:B------:R-:W-:Y:S02]  /*31b00*/  PRMT R132, RZ, 0x5410, R87 ;  /* 0x00005410ff847816 */ /* 0x000fe40000000057 */
[----:B------:R0:W-:Y:S01]  /*31b10*/  STG.E.128 [R22.64], R24 ;  /* 0x0000001816007986 */ /* 0x0001e2000c101d06 */
[----:B------:R-:W-:Y:S01]  /*31b20*/  FFMA.FTZ R18, R123, R18, R170 ;  /* 0x000000127b127223 */ /* 0x000fe200000100aa */
[--C-:B------:R-:W-:Y:S01]  /*31b30*/  PRMT R123, RZ, 0x5410, R86.reuse ;  /* 0x00005410ff7b7816 */ /* 0x100fe20000000056 */
[----:B------:R-:W-:Y:S01]  /*31b40*/  FFMA.FTZ R132, R122, R132, R221 ;  /* 0x000000847a847223 */ /* 0x000fe200000100dd */
[----:B------:R-:W-:-:S03]  /*31b50*/  PRMT R151, RZ, 0x7610, R86 ;  /* 0x00007610ff977816 */ /* 0x000fc60000000056 */
[----:B------:R-:W-:Y:S01]  /*31b60*/  FFMA.FTZ R123, R134, R123, R225 ;  /* 0x0000007b867b7223 */ /* 0x000fe200000100e1 */
[----:B0-----:R-:W-:Y:S02]  /*31b70*/  PRMT R22, RZ, 0x5410, R83 ;  /* 0x00005410ff167816 */ /* 0x001fe40000000053 */
[----:B------:R-:W-:-:S03]  /*31b80*/  PRMT R24, RZ, 0x7610, R92 ;  /* 0x00007610ff187816 */ /* 0x000fc6000000005c */
[----:B------:R-:W-:Y:S01]  /*31b90*/  FFMA.FTZ R122, R122, R22, R220 ;  /* 0x000000167a7a7223 */ /* 0x000fe200000100dc */
[----:B------:R-:W-:Y:S01]  /*31ba0*/  PRMT R22, RZ, 0x5410, R82 ;  /* 0x00005410ff167816 */ /* 0x000fe20000000052 */
[----:B-----5:R-:W-:-:S04]  /*31bb0*/  FFMA.FTZ R24, R141, R24, R153 ;  /* 0x000000188d187223 */ /* 0x020fc80000010099 */
[----:B------:R-:W-:Y:S01]  /*31bc0*/  FFMA.FTZ R134, R134, R22, R224 ;  /* 0x0000001686867223 */ /* 0x000fe200000100e0 */
[----:B------:R-:W-:Y:S01]  /*31bd0*/  PRMT R22, RZ, 0x7610, R82 ;  /* 0x00007610ff167816 */ /* 0x000fe20000000052 */
[----:B------:R-:W-:Y:S01]  /*31be0*/  FFMA.FTZ R151, R133, R151, R223 ;  /* 0x0000009785977223 */ /* 0x000fe200000100df */
[----:B------:R-:W-:Y:S02]  /*31bf0*/  F2FP.BF16.PACK_AB R24, R24, R18 ;  /* 0x000000121818723e */ /* 0x000fe400000010ff */
[----:B------:R-:W-:Y:S01]  /*31c00*/  F2FP.BF16.PACK_AB R25, R41, R40 ;  /* 0x000000282919723e */ /* 0x000fe200000010ff */
[----:B------:R-:W-:Y:S01]  /*31c10*/  FFMA.FTZ R133, R133, R22, R222 ;  /* 0x0000001685857223 */ /* 0x000fe200000100de */
[----:B------:R-:W-:Y:S01]  /*31c20*/  F2FP.BF16.PACK_AB R26, R39, R38 ;  /* 0x00000026271a723e */ /* 0x000fe200000010ff */
[----:B------:R-:W-:Y:S01]  /*31c30*/  IMAD.WIDE.U32 R22, R30, R124, c[0x0][0x208] ;  /* 0x000082001e167625 */ /* 0x000fe200078e007c */
[----:B------:R-:W-:-:S05]  /*31c40*/  F2FP.BF16.PACK_AB R27, R37, R28 ;  /* 0x0000001c251b723e */ /* 0x000fca00000010ff */
[----:B------:R0:W-:Y:S01]  /*31c50*/  STG.E.128 [R22.64], R24 ;  /* 0x0000001816007986 */ /* 0x0001e2000c101d06 */
[----:B------:R-:W-:Y:S02]  /*31c60*/  PRMT R161, RZ, 0x7610, R88 ;  /* 0x00007610ffa17816 */ /* 0x000fe40000000058 */
[----:B0-----:R-:W-:Y:S02]  /*31c70*/  PRMT R22, RZ, 0x7610, R80 ;  /* 0x00007610ff167816 */ /* 0x001fe40000000050 */
        /* <DEDUP_REMOVED lines=9> */
[----:B------:R-:W-:Y:S01]  /*31d10*/  FFMA.FTZ R161, R141, R161, R240 ;  /* 0x000000a18da17223 */ /* 0x000fe200000100f0 */
[----:B------:R-:W-:Y:S01]  /*31d20*/  F2FP.BF16.PACK_AB R25, R155, R146 ;  /* 0x000000929b19723e */ /* 0x000fe200000010ff */
[C---:B------:R-:W-:Y:S01]  /*31d30*/  FFMA.FTZ R36, R31.reuse, R36, R216 ;  /* 0x000000241f247223 */ /* 0x040fe200000100d8 */
[----:B------:R-:W-:Y:S01]  /*31d40*/  PRMT R28, RZ, 0x5410, R80 ;  /* 0x00005410ff1c7816 */ /* 0x000fe20000000050 */
[----:B------:R-:W-:Y:S01]  /*31d50*/  FFMA.FTZ R32, R31, R32, R217 ;  /* 0x000000201f207223 */ /* 0x000fe200000100d9 */
[----:B------:R-:W-:Y:S01]  /*31d60*/  PRMT R146, RZ, 0x7610, R76 ;  /* 0x00007610ff927816 */ /* 0x000fe2000000004c */
[----:B------:R-:W-:Y:S01]  /*31d70*/  IMAD.WIDE.U32 R30, R30, R124, c[0x0][0x210] ;  /* 0x000084001e1e7625 */ /* 0x000fe200078e007c */
[----:B------:R-:W-:-:S02]  /*31d80*/  PRMT R23, RZ, 0x7610, R72 ;  /* 0x00007610ff177816 */ /* 0x000fc40000000048 */
[----:B------:R-:W-:Y:S01]  /*31d90*/  F2FP.BF16.PACK_AB R24, R161, R157 ;  /* 0x0000009da118723e */ /* 0x000fe200000010ff */
[----:B------:R-:W-:Y:S01]  /*31da0*/  FFMA.FTZ R28, R35, R28, R232 ;  /* 0x0000001c231c7223 */ /* 0x000fe200000100e8 */
[----:B------:R-:W-:Y:S01]  /*31db0*/  PRMT R153, RZ, 0x7610, R85 ;  /* 0x00007610ff997816 */ /* 0x000fe20000000055 */
[C---:B------:R-:W-:Y:S01]  /*31dc0*/  FFMA.FTZ R146, R43.reuse, R146, R215 ;  /* 0x000000922b927223 */ /* 0x040fe200000100d7 */
[----:B------:R-:W-:Y:S01]  /*31dd0*/  PRMT R18, RZ, 0x7610, R81 ;  /* 0x00007610ff127816 */ /* 0x000fe20000000051 */
[----:B------:R-:W-:Y:S01]  /*31de0*/  FFMA.FTZ R23, R43, R23, R214 ;  /* 0x000000172b177223 */ /* 0x000fe200000100d6 */
[----:B------:R-:W-:Y:S01]  /*31df0*/  PRMT R35, RZ, 0x5410, R79 ;  /* 0x00005410ff237816 */ /* 0x000fe2000000004f */
[----:B------:R0:W-:Y:S01]  /*31e00*/  STG.E.128 [R30.64], R24 ;  /* 0x000000181e007986 */ /* 0x0001e2000c101d06 */
[----:B------:R-:W-:Y:S02]  /*31e10*/  PRMT R39, RZ, 0x5410, R75 ;  /* 0x00005410ff277816 */ /* 0x000fe4000000004b */
[----:B------:R-:W-:-:S02]  /*31e20*/  PRMT R141, RZ, 0x5410, R77 ;  /* 0x00005410ff8d7816 */ /* 0x000fc4000000004d */
[----:B------:R-:W-:Y:S02]  /*31e30*/  PRMT R37, RZ, 0x5410, R73 ;  /* 0x00005410ff257816 */ /* 0x000fe40000000049 */
[----:B------:R-:W-:Y:S01]  /*31e40*/  PRMT R43, RZ, 0x5410, R71 ;  /* 0x00005410ff2b7816 */ /* 0x000fe20000000047 */
[C---:B------:R-:W-:Y:S01]  /*31e50*/  FFMA.FTZ R153, R119.reuse, R153, R227 ;  /* 0x0000009977997223 */ /* 0x040fe200000100e3 */
[----:B------:R-:W-:Y:S01]  /*31e60*/  PRMT R41, RZ, 0x7610, R75 ;  /* 0x00007610ff297816 */ /* 0x000fe2000000004b */
[----:B------:R-:W-:Y:S01]  /*31e70*/  FFMA.FTZ R18, R119, R18, R226 ;  /* 0x0000001277127223 */ /* 0x000fe200000100e2 */
[----:B------:R-:W-:Y:S01]  /*31e80*/  PRMT R119, RZ, 0x7610, R78 ;  /* 0x00007610ff777816 */ /* 0x000fe2000000004e */
[C---:B------:R-:W-:Y:S01]  /*31e90*/  FFMA.FTZ R35, R42.reuse, R35, R205 ;  /* 0x000000232a237223 */ /* 0x040fe200000100cd */
[----:B------:R-:W-:Y:S01]  /*31ea0*/  PRMT R40, RZ, 0x7610, R74 ;  /* 0x00007610ff287816 */ /* 0x000fe2000000004a */
[----:B------:R-:W-:Y:S01]  /*31eb0*/  FFMA.FTZ R39, R42, R39, R204 ;  /* 0x000000272a277223 */ /* 0x000fe200000100cc */
[----:B0-----:R-:W-:Y:S01]  /*31ec0*/  PRMT R24, RZ, 0x5410, R67 ;  /* 0x00005410ff187816 */ /* 0x001fe20000000043 */
[C---:B------:R-:W-:Y:S01]  /*31ed0*/  FFMA.FTZ R141, R116.reuse, R141, R213 ;  /* 0x0000008d748d7223 */ /* 0x040fe200000100d5 */
[----:B------:R-:W-:Y:S01]  /*31ee0*/  PRMT R42, RZ, 0x7610, R79 ;  /* 0x00007610ff2a7816 */ /* 0x000fe2000000004f */
[----:B------:R-:W-:Y:S01]  /*31ef0*/  FFMA.FTZ R37, R116, R37, R212 ;  /* 0x0000002574257223 */ /* 0x000fe200000100d4 */
[----:B------:R-:W-:Y:S01]  /*31f00*/  PRMT R116, RZ, 0x7610, R71 ;  /* 0x00007610ff747816 */ /* 0x000fe20000000047 */
[----:B------:R-:W-:-:S02]  /*31f10*/  FFMA.FTZ R43, R143, R43, R189 ;  /* 0x0000002b8f2b7223 */ /* 0x000fc400000100bd */
[----:B------:R-:W-:Y:S01]  /*31f20*/  FFMA.FTZ R143, R143, R24, R188 ;  /* 0x000000188f8f7223 */ /* 0x000fe200000100bc */
[----:B------:R-:W-:Y:S01]  /*31f30*/  PRMT R24, RZ, 0x7610, R67 ;  /* 0x00007610ff187816 */ /* 0x000fe20000000043 */
[C---:B------:R-:W-:Y:S01]  /*31f40*/  FFMA.FTZ R42, R34.reuse, R42, R203 ;  /* 0x0000002a222a7223 */ /* 0x040fe200000100cb */
[----:B------:R-:W-:Y:S01]  /*31f50*/  PRMT R38, RZ, 0x5410, R74 ;  /* 0x00005410ff267816 */ /* 0x000fe2000000004a */
[----:B------:R-:W-:Y:S01]  /*31f60*/  FFMA.FTZ R41, R34, R41, R202 ;  /* 0x0000002922297223 */ /* 0x000fe200000100ca */
[----:B------:R-:W-:Y:S01]  /*31f70*/  PRMT R34, RZ, 0x5410, R78 ;  /* 0x00005410ff227816 */ /* 0x000fe2000000004e */
[C---:B------:R-:W-:Y:S02]  /*31f80*/  FFMA.FTZ R119, R117.reuse, R119, R207 ;  /* 0x0000007775777223 */ /* 0x040fe400000100cf */
        /* <DEDUP_REMOVED lines=21> */
[----:B------:R-:W-:-:S02]  /*320e0*/  FFMA.FTZ R150, R121, R150, R219 ;  /* 0x0000009679967223 */ /* 0x000fc400000100db */
[----:B------:R-:W-:Y:S01]  /*320f0*/  FFMA.FTZ R148, R121, R148, R218 ;  /* 0x0000009479947223 */ /* 0x000fe200000100da */
[----:B------:R-:W-:Y:S01]  /*32100*/  PRMT R121, RZ, 0x7610, R69 ;  /* 0x00007610ff797816 */ /* 0x000fe20000000045 */
[C---:B------:R-:W-:Y:S02]  /*32110*/  FFMA.FTZ R120, R137.reuse, R120, R197 ;  /* 0x0000007889787223 */ /* 0x040fe400000100c5 */
[----:B------:R-:W-:Y:S01]  /*32120*/  FFMA.FTZ R137, R137, R24, R196 ;  /* 0x0000001889897223 */ /* 0x000fe200000100c4 */
[----:B------:R-:W-:Y:S01]  /*32130*/  PRMT R24, RZ, 0x7610, R65 ;  /* 0x00007610ff187816 */ /* 0x000fe20000000041 */
[----:B------:R-:W-:Y:S01]  /*32140*/  FFMA.FTZ R121, R138, R121, R195 ;  /* 0x000000798a797223 */ /* 0x000fe200000100c3 */
[----:B------:R-:W-:-:S03]  /*32150*/  PRMT R25, RZ, 0x5410, R64 ;  /* 0x00005410ff197816 */ /* 0x000fc60000000040 */
[----:B------:R-:W-:Y:S01]  /*32160*/  FFMA.FTZ R138, R138, R24, R194 ;  /* 0x000000188a8a7223 */ /* 0x000fe200000100c2 */
[----:B------:R-:W-:Y:S02]  /*32170*/  F2FP.BF16.PACK_AB R24, R160, R154 ;  /* 0x0000009aa018723e */ /* 0x000fe400000010ff */
[----:B------:R-:W-:-:S05]  /*32180*/  PRMT R154, RZ, 0x5410, R68 ;  /* 0x00005410ff9a7816 */ /* 0x000fca0000000044 */
[C---:B------:R-:W-:Y:S02]  /*32190*/  FFMA.FTZ R154, R135.reuse, R154, R201 ;  /* 0x0000009a879a7223 */ /* 0x040fe400000100c9 */
[----:B------:R-:W-:Y:S01]  /*321a0*/  FFMA.FTZ R135, R135, R25, R200 ;  /* 0x0000001987877223 */ /* 0x000fe200000100c8 */
[----:B------:R-:W-:Y:S02]  /*321b0*/  F2FP.BF16.PACK_AB R25, R153, R152 ;  /* 0x000000989919723e */ /* 0x000fe400000010ff */
[----:B------:R-:W-:Y:S02]  /*321c0*/  PRMT R152, RZ, 0x7610, R68 ;  /* 0x00007610ff987816 */ /* 0x000fe40000000044 */
[----:B------:R-:W-:Y:S01]  /*321d0*/  PRMT R26, RZ, 0x7610, R64 ;  /* 0x00007610ff1a7816 */ /* 0x000fe20000000040 */
[----:B------:R-:W-:Y:S02]  /*321e0*/  FADD.FTZ R129, -R165, R167 ;  /* 0x000000a7a5817221 */ /* 0x000fe40000010100 */
[----:B------:R-:W-:-:S02]  /*321f0*/  FFMA.FTZ R152, R136, R152, R199 ;  /* 0x0000009888987223 */ /* 0x000fc400000100c7 */
[----:B------:R-:W-:Y:S01]  /*32200*/  FFMA.FTZ R136, R136, R26, R198 ;  /* 0x0000001a88887223 */ /* 0x000fe200000100c6 */
[----:B------:R-:W-:Y:S01]  /*32210*/  F2FP.BF16.PACK_AB R26, R151, R123 ;  /* 0x0000007b971a723e */ /* 0x000fe200000010ff */
[----:B------:R-:W-:Y:S01]  /*32220*/  FMUL.FTZ R129, R164, R129 ;  /* 0x00000081a4817220 */ /* 0x000fe20000410000 */
[----:B------:R-:W-:Y:S02]  /*32230*/  PRMT R123, RZ, 0x5410, R63 ;  /* 0x00005410ff7b7816 */ /* 0x000fe4000000003f */
[----:B------:R-:W-:Y:S01]  /*32240*/  PRMT R27, RZ, 0x5410, R59 ;  /* 0x00005410ff1b7816 */ /* 0x000fe2000000003b */
[----:B------:R-:W-:Y:S02]  /*32250*/  FADD.FTZ R130, -R165, R168 ;  /* 0x000000a8a5827221 */ /* 0x000fe40000010100 */
[C---:B------:R-:W-:Y:S02]  /*32260*/  FFMA.FTZ R123, R129.reuse, R123, R173 ;  /* 0x0000007b817b7223 */ /* 0x040fe400000100ad */
[----:B------:R-:W-:Y:S01]  /*32270*/  FFMA.FTZ R129, R129, R27, R172 ;  /* 0x0000001b81817223 */ /* 0x000fe200000100ac */
[----:B------:R-:W-:Y:S01]  /*32280*/  F2FP.BF16.PACK_AB R27, R150, R132 ;  /* 0x00000084961b723e */ /* 0x000fe200000010ff */
[----:B------:R-:W-:Y:S01]  /*32290*/  FMUL.FTZ R130, R164, R130 ;  /* 0x00000082a4827220 */ /* 0x000fe20000410000 */
[----:B------:R-:W-:-:S02]  /*322a0*/  PRMT R132, RZ, 0x7610, R63 ;  /* 0x00007610ff847816 */ /* 0x000fc4000000003f */
[----:B------:R-:W-:Y:S01]  /*322b0*/  PRMT R30, RZ, 0x7610, R59 ;  /* 0x00007610ff1e7816 */ /* 0x000fe2000000003b */
[C---:B------:R-:W-:Y:S01]  /*322c0*/  FADD.FTZ R125, -R165.reuse, R163 ;  /* 0x000000a3a57d7221 */ /* 0x040fe20000010100 */
[----:B------:R-:W-:Y:S01]  /*322d0*/  F2FP.BF16.PACK_AB R31, R148, R122 ;  /* 0x0000007a941f723e */ /* 0x000fe200000010ff */
[C---:B------:R-:W-:Y:S01]  /*322e0*/  FFMA.FTZ R132, R130.reuse, R132, R171 ;  /* 0x0000008482847223 */ /* 0x040fe200000100ab */
[----:B------:R-:W-:Y:S01]  /*322f0*/  PRMT R122, RZ, 0x5410, R62 ;  /* 0x00005410ff7a7816 */ /* 0x000fe2000000003e */
[----:B------:R-:W-:Y:S01]  /*32300*/  FFMA.FTZ R130, R130, R30, R8 ;  /* 0x0000001e82827223 */ /* 0x000fe20000010008 */
[----:B------:R-:W-:Y:S01]  /*32310*/  PRMT R30, RZ, 0x5410, R58 ;  /* 0x00005410ff1e7816 */ /* 0x000fe2000000003a */
[----:B------:R-:W-:Y:S02]  /*32320*/  FMUL.FTZ R125, R164, R125 ;  /* 0x0000007da47d7220 */ /* 0x000fe40000410000 */
[----:B------:R-:W-:Y:S02]  /*32330*/  FADD.FTZ R128, -R165, R166 ;  /* 0x000000a6a5807221 */ /* 0x000fe40000010100 */
[----:B------:R-:W-:-:S02]  /*32340*/  FFMA.FTZ R122, R125, R122, R177 ;  /* 0x0000007a7d7a7223 */ /* 0x000fc400000100b1 */
[----:B------:R-:W-:Y:S01]  /*32350*/  FFMA.FTZ R125, R125, R30, R176 ;  /* 0x0000001e7d7d7223 */ /* 0x000fe200000100b0 */
[----:B------:R-:W-:Y:S01]  /*32360*/  F2FP.BF16.PACK_AB R30, R133, R134 ;  /* 0x00000086851e723e */ /* 0x000fe200000010ff */
[----:B------:R-:W-:Y:S01]  /*32370*/  FMUL.FTZ R128, R164, R128 ;  /* 0x00000080a4807220 */ /* 0x000fe20000410000 */
[----:B------:R-:W-:Y:S02]  /*32380*/  PRMT R133, RZ, 0x7610, R62 ;  /* 0x00007610ff857816 */ /* 0x000fe4000000003e */
[----:B------:R-:W-:-:S03]  /*32390*/  PRMT R134, RZ, 0x7610, R58 ;  /* 0x00007610ff867816 */ /* 0x000fc6000000003a */
[----:B------:R-:W-:Y:S01]  /*323a0*/  FFMA.FTZ R133, R128, R133, R175 ;  /* 0x0000008580857223 */ /* 0x000fe200000100af */
[----:B------:R-:W-:Y:S01]  /*323b0*/  F2FP.BF16.PACK_AB R29, R18, R29 ;  /* 0x0000001d121d723e */ /* 0x000fe200000010ff */
[----:B------:R-:W-:Y:S01]  /*323c0*/  FFMA.FTZ R128, R128, R134, R174 ;  /* 0x0000008680807223 */ /* 0x000fe200000100ae */
[----:B------:R-:W-:Y:S01]  /*323d0*/  PRMT R134, RZ, 0x5410, R61 ;  /* 0x00005410ff867816 */ /* 0x000fe2000000003d */
[----:B------:R-:W-:Y:S01]  /*323e0*/  FMUL.FTZ R126, R164, R126 ;  /* 0x0000007ea47e7220 */ /* 0x000fe20000410000 */
[----:B------:R-:W-:Y:S01]  /*323f0*/  PRMT R18, RZ, 0x5410, R57 ;  /* 0x00005410ff127816 */ /* 0x000fe20000000039 */
[----:B------:R-:W-:Y:S01]  /*32400*/  FADD.FTZ R127, -R165, R162 ;  /* 0x000000a2a57f7221 */ /* 0x000fe20000010100 */
[----:B------:R-:W-:Y:S01]  /*32410*/  F2FP.BF16.PACK_AB R28, R147, R28 ;  /* 0x0000001c931c723e */ /* 0x000fe200000010ff */
[C---:B------:R-:W-:Y:S01]  /*32420*/  FFMA.FTZ R134, R126.reuse, R134, R181 ;  /* 0x000000867e867223 */ /* 0x040fe200000100b5 */
[----:B------:R-:W-:Y:S01]  /*32430*/  PRMT R147, RZ, 0x7610, R61 ;  /* 0x00007610ff937816 */ /* 0x000fe2000000003d */
[----:B------:R-:W-:Y:S01]  /*32440*/  FFMA.FTZ R126, R126, R18, R180 ;  /* 0x000000127e7e7223 */ /* 0x000fe200000100b4 */
[----:B------:R-:W-:Y:S01]  /*32450*/  PRMT R18, RZ, 0x7610, R57 ;  /* 0x00007610ff127816 */ /* 0x000fe20000000039 */
[----:B------:R-:W-:Y:S01]  /*32460*/  FMUL.FTZ R127, R164, R127 ;  /* 0x0000007fa47f7220 */ /* 0x000fe20000410000 */
[----:B------:R-:W-:-:S03]  /*32470*/  F2FP.BF16.PACK_AB R32, R146, R32 ;  /* 0x000000209220723e */ /* 0x000fc600000010ff */
[C---:B------:R-:W-:Y:S01]  /*32480*/  FFMA.FTZ R147, R127.reuse, R147, R179 ;  /* 0x000000937f937223 */ /* 0x040fe200000100b3 */
[----:B------:R-:W-:Y:S01]  /*32490*/  PRMT R146, RZ, 0x5410, R60 ;  /* 0x00005410ff927816 */ /* 0x000fe2000000003c */
[----:B------:R-:W-:Y:S01]  /*324a0*/  FFMA.FTZ R127, R127, R18, R178 ;  /* 0x000000127f7f7223 */ /* 0x000fe200000100b2 */
[----:B------:R-:W-:Y:S02]  /*324b0*/  PRMT R18, RZ, 0x5410, R56 ;  /* 0x00005410ff127816 */ /* 0x000fe40000000038 */
[----:B------:R-:W-:Y:S01]  /*324c0*/  F2FP.BF16.PACK_AB R35, R42, R35 ;  /* 0x000000232a23723e */ /* 0x000fe200000010ff */
[C---:B------:R-:W-:Y:S01]  /*324d0*/  FFMA.FTZ R146, R33.reuse, R146, R185 ;  /* 0x0000009221927223 */ /* 0x040fe200000100b9 */
[----:B------:R-:W-:Y:S01]  /*324e0*/  F2FP.BF16.PACK_AB R37, R22, R37 ;  /* 0x000000251625723e */ /* 0x000fe200000010ff */
[----:B------:R-:W-:Y:S01]  /*324f0*/  FFMA.FTZ R18, R33, R18, R184 ;  /* 0x0000001221127223 */ /* 0x000fe200000100b8 */
[----:B------:R-:W-:Y:S01]  /*32500*/  F2FP.BF16.PACK_AB R36, R23, R36 ;  /* 0x000000241724723e */ /* 0x000fe200000010ff */
[----:B------:R-:W-:Y:S01]  /*32510*/  IMAD.WIDE.U32 R22, R131, R124, c[0x0][0x208] ;  /* 0x0000820083167625 */ /* 0x000fe200078e007c */
[----:B------:R-:W-:-:S02]  /*32520*/  F2FP.BF16.PACK_AB R34, R119, R34 ;  /* 0x000000227722723e */ /* 0x000fc400000010ff */
[----:B------:R-:W-:Y:S01]  /*32530*/  F2FP.BF16.PACK_AB R42, R118, R117 ;  /* 0x00000075762a723e */ /* 0x000fe200000010ff */
[-C--:B------:R-:W-:Y:S01]  /*32540*/  IMAD.WIDE.U32 R118, R131, R124.reuse, c[0x0][0x210] ;  /* 0x0000840083767625 */ /* 0x080fe200078e007c */
[----:B------:R-:W-:Y:S02]  /*32550*/  F2FP.BF16.PACK_AB R33, R145, R141 ;  /* 0x0000008d9121723e */ /* 0x000fe400000010ff */
[----:B------:R-:W-:Y:S02]  /*32560*/  PRMT R145, RZ, 0x7610, R60 ;  /* 0x00007610ff917816 */ /* 0x000fe4000000003c */
[----:B------:R-:W-:Y:S01]  /*32570*/  PRMT R141, RZ, 0x7610, R56 ;  /* 0x00007610ff8d7816 */ /* 0x000fe20000000038 */
[----:B------:R-:W-:Y:S01]  /*32580*/  STG.E.128 [R22.64], R24 ;  /* 0x0000001816007986 */ /* 0x000fe2000c101d06 */
[----:B------:R-:W-:Y:S01]  /*32590*/  F2FP.BF16.PACK_AB R43, R116, R43 ;  /* 0x0000002b742b723e */ /* 0x000fe200000010ff */
[C---:B------:R-:W-:Y:S02]  /*325a0*/  FFMA.FTZ R145, R21.reuse, R145, R183 ;  /* 0x0000009115917223 */ /* 0x040fe400000100b7 */
[----:B------:R0:W-:Y:S01]  /*325b0*/  STG.E.128 [R118.64], R28 ;  /* 0x0000001c76007986 */ /* 0x0001e2000c101d06 */
[----:B------:R-:W-:Y:S01]  /*325c0*/  FFMA.FTZ R21, R21, R141, R182 ;  /* 0x0000008d15157223 */ /* 0x000fe200000100b6 */
[----:B------:R-:W-:Y:S01]  /*325d0*/  F2FP.BF16.PACK_AB R39, R41, R39 ;  /* 0x000000272927723e */ /* 0x000fe200000010ff */
[----:B------:R-:W-:Y:S01]  /*325e0*/  IMAD.WIDE.U32 R116, R140, R124, c[0x0][0x208] ;  /* 0x000082008c747625 */ /* 0x000fe200078e007c */
[----:B------:R-:W-:-:S02]  /*325f0*/  F2FP.BF16.PACK_AB R38, R40, R38 ;  /* 0x000000262826723e */ /* 0x000fc400000010ff */
[----:B------:R-:W-:Y:S01]  /*32600*/  F2FP.BF16.PACK_AB R41, R121, R120 ;  /* 0x000000787929723e */ /* 0x000fe200000010ff */
[----:B------:R-:W-:Y:S01]  /*32610*/  IMAD.WIDE.U32 R140, R140, R124, c[0x0][0x210] ;  /* 0x000084008c8c7625 */ /* 0x000fe200078e007c */
[----:B------:R-:W-:-:S03]  /*32620*/  F2FP.BF16.PACK_AB R40, R152, R154 ;  /* 0x0000009a9828723e */ /* 0x000fc600000010ff */
[CC--:B------:R-:W-:Y:S01]  /*32630*/  IMAD.WIDE.U32 R120, R149.reuse, R124.reuse, c[0x0][0x208] ;  /* 0x0000820095787625 */ /* 0x0c0fe200078e007c */
[----:B------:R1:W-:Y:S03]  /*32640*/  STG.E.128 [R116.64], R32 ;  /* 0x0000002074007986 */ /* 0x0003e6000c101d06 */
[----:B0-----:R-:W-:Y:S01]  /*32650*/  IMAD.SHL.U32 R28, R158, 0x10, RZ ;  /* 0x000000109e1c7824 */ /* 0x001fe200078e00ff */
[----:B------:R-:W-:Y:S01]  /*32660*/  SHF.R.U32.HI R158, RZ, 0x1c, R158 ;  /* 0x0000001cff9e7819 */ /* 0x000fe2000001169e */
[----:B------:R-:W-:Y:S01]  /*32670*/  STG.E.128 [R140.64], R36 ;  /* 0x000000248c007986 */ /* 0x000fe2000c101d06 */
[----:B------:R-:W-:Y:S02]  /*32680*/  F2FP.BF16.PACK_AB R26, R128, R125 ;  /* 0x0000007d801a723e */ /* 0x000fe400000010ff */
[C---:B------:R-:W-:Y:S02]  /*32690*/  IADD3 R22, P0, R28.reuse, c[0x0][0x208], RZ ;  /* 0x000082001c167a10 */ /* 0x040fe40007f1e0ff */
[----:B------:R-:W-:Y:S01]  /*326a0*/  IADD3 R28, P1, R28, c[0x0][0x210], RZ ;  /* 0x000084001c1c7a10 */ /* 0x000fe20007f3e0ff */
[----:B------:R0:W-:Y:S01]  /*326b0*/  STG.E.128 [R120.64], R40 ;  /* 0x0000002878007986 */ /* 0x0001e2000c101d06 */
[----:B------:R-:W-:Y:S01]  /*326c0*/  F2FP.BF16.PACK_AB R119, R144, R143 ;  /* 0x0000008f9077723e */ /* 0x000fe200000010ff */
[----:B------:R-:W-:Y:S01]  /*326d0*/  IMAD.WIDE.U32 R124, R149, R124, c[0x0][0x210] ;  /* 0x00008400957c7625 */ /* 0x000fe200078e007c */
[----:B------:R-:W-:-:S02]  /*326e0*/  F2FP.BF16.PACK_AB R118, R142, R139 ;  /* 0x0000008b8e76723e */ /* 0x000fc400000010ff */
[----:B-1----:R-:W-:Y:S02]  /*326f0*/  F2FP.BF16.PACK_AB R117, R138, R137 ;  /* 0x000000898a75723e */ /* 0x002fe400000010ff */
[----:B------:R-:W-:Y:S02]  /*32700*/  F2FP.BF16.PACK_AB R116, R136, R135 ;  /* 0x000000878874723e */ /* 0x000fe400000010ff */
[----:B------:R-:W-:Y:S02]  /*32710*/  F2FP.BF16.PACK_AB R122, R133, R122 ;  /* 0x0000007a857a723e */ /* 0x000fe400000010ff */
[----:B------:R-:W-:Y:S02]  /*32720*/  F2FP.BF16.PACK_AB R123, R132, R123 ;  /* 0x0000007b847b723e */ /* 0x000fe400000010ff */
[----:B------:R-:W-:Y:S01]  /*32730*/  IADD3.X R23, R158, c[0x0][0x20c], RZ, P0, !PT ;  /* 0x000083009e177a10 */ /* 0x000fe200007fe4ff */
[----:B------:R-:W-:Y:S01]  /*32740*/  IMAD.MOV.U32 R251, RZ, RZ, 0x4 ;  /* 0x00000004fffb7424 */ /* 0x000fe200078e00ff */
[----:B------:R-:W-:-:S02]  /*32750*/  F2FP.BF16.PACK_AB R27, R130, R129 ;  /* 0x00000081821b723e */ /* 0x000fc400000010ff */
[----:B------:R-:W-:Y:S02]  /*32760*/  F2FP.BF16.PACK_AB R25, R127, R126 ;  /* 0x0000007e7f19723e */ /* 0x000fe400000010ff */
[----:B0-----:R-:W-:Y:S02]  /*32770*/  F2FP.BF16.PACK_AB R120, R145, R146 ;  /* 0x000000929178723e */ /* 0x001fe400000010ff */
[----:B------:R-:W-:Y:S02]  /*32780*/  F2FP.BF16.PACK_AB R121, R147, R134 ;  /* 0x000000869379723e */ /* 0x000fe400000010ff */
[----:B------:R-:W-:Y:S02]  /*32790*/  IADD3.X R29, R158, c[0x0][0x214], RZ, P1, !PT ;  /* 0x000085009e1d7a10 */ /* 0x000fe40000ffe4ff */
[----:B------:R-:W-:Y:S01]  /*327a0*/  F2FP.BF16.PACK_AB R24, R21, R18 ;  /* 0x000000121518723e */ /* 0x000fe200000010ff */
[----:B------:R0:W-:Y:S01]  /*327b0*/  STG.E.128 [R124.64], R116 ;  /* 0x000000747c007986 */ /* 0x0001e2000c101d06 */
[----:B------:R-:W-:-:S03]  /*327c0*/  IMAD R6, R251, c[0x0][0x160], R6 ;  /* 0x00005800fb067a24 */ /* 0x000fc600078e0206 */
[----:B------:R0:W-:Y:S04]  /*327d0*/  STG.E.128 [R22.64], R120 ;  /* 0x0000007816007986 */ /* 0x0001e8000c101d06 */
[----:B------:R0:W-:Y:S01]  /*327e0*/  STG.E.128 [R28.64], R24 ;  /* 0x000000181c007986 */ /* 0x0001e2000c101d06 */
[----:B------:R-:W-:-:S13]  /*327f0*/  ISETP.GE.AND P0, PT, R6, c[0x0][0x164], PT ;  /* 0x0000590006007a0c */ /* 0x000fda0003f06270 */
[----:B0-----:R-:W-:Y:S01]  /*32800*/  @P0 CALL.REL.NOINC `(.L_x_3270) ;  /* 0x0000001000000944 */ /* 0x001fe20003c00000 */
[----:B------:R-:W-:Y:S05]  /*32810*/  BRA `(.L_x_3271) ;  /* 0xfffcf16000007947 */ /* 0x000fea000383ffff */
.L_x_3270:
[----:B------:R-:W-:Y:S05]  /*32820*/  BSYNC B0 ;  /* 0x0000000000007941 */ /* 0x000fea0003800000 */
.L_x_2235:
[----:B------:R-:W-:Y:S05]  /*32830*/  EXIT ;  /* 0x000000000000794d */ /* 0x000fea0003800000 */
.L_x_3268:
[----:B------:R-:W-:Y:S01]  /*32840*/  IMAD.MOV.U32 R164, RZ, RZ, R118 ;  /* 0x000000ffffa47224 */ /* 0x000fe200078e0076 */
[----:B------:R-:W-:Y:S01]  /*32850*/  MOV R116, 0x328a0 ;  /* 0x000328a000747802 */ /* 0x000fe20000000f00 */
[----:B------:R-:W-:Y:S02]  /*32860*/  IMAD.MOV.U32 R119, RZ, RZ, 0x1 ;  /* 0x00000001ff777424 */ /* 0x000fe400078e00ff */
[----:B------:R-:W-:Y:S02]  /*32870*/  IMAD.MOV.U32 R165, RZ, RZ, 0x1f ;  /* 0x0000001fffa57424 */ /* 0x000fe400078e00ff */
[----:B------:R-:W-:Y:S02]  /*32880*/  IMAD.MOV.U32 R117, RZ, RZ, -0x1 ;  /* 0xffffffffff757424 */ /* 0x000fe400078e00ff */
[----:B------:R-:W-:Y:S05]  /*32890*/  CALL.REL.NOINC `($__internal_5_$__cuda_sm70_shflsync_bfly_p) ;  /* 0x00000bc000007944 */ /* 0x000fea0003c00000 */
[----:B-1----:R-:W-:Y:S05]  /*328a0*/  BRA `(.L_x_3272) ;  /* 0xffffd30000007947 */ /* 0x002fea000383ffff */
.L_x_3269:
[----:B------:R-:W-:Y:S01]  /*328b0*/  IMAD.MOV.U32 R164, RZ, RZ, R118 ;  /* 0x000000ffffa47224 */ /* 0x000fe200078e0076 */
[----:B------:R-:W-:Y:S01]  /*328c0*/  MOV R116, 0x32910 ;  /* 0x0003291000747802 */ /* 0x000fe20000000f00 */
[----:B------:R-:W-:Y:S02]  /*328d0*/  IMAD.MOV.U32 R119, RZ, RZ, 0x2 ;  /* 0x00000002ff777424 */ /* 0x000fe400078e00ff */
[----:B------:R-:W-:-:S02]  /*328e0*/  IMAD.MOV.U32 R165, RZ, RZ, 0x1f ;  /* 0x0000001fffa57424 */ /* 0x000fc400078e00ff */
[----:B------:R-:W-:Y:S02]  /*328f0*/  IMAD.MOV.U32 R117, RZ, RZ, -0x1 ;  /* 0xffffffffff757424 */ /* 0x000fe400078e00ff */
[----:B------:R-:W-:Y:S05]  /*32900*/  CALL.REL.NOINC `($__internal_5_$__cuda_sm70_shflsync_bfly_p) ;  /* 0x00000b5000007944 */ /* 0x000fea0003c00000 */
[----:B-1----:R-:W-:Y:S01]  /*32910*/  FADD.FTZ R118, R118, R119 ;  /* 0x0000007776767221 */ /* 0x002fe20000010000 */
[----:B------:R-:W-:Y:S01]  /*32920*/  MOV R116, 0x32980 ;  /* 0x0003298000747802 */ /* 0x000fe20000000f00 */
[----:B------:R-:W-:Y:S02]  /*32930*/  IMAD.MOV.U32 R119, RZ, RZ, 0x4 ;  /* 0x00000004ff777424 */ /* 0x000fe400078e00ff */
[----:B------:R-:W-:Y:S02]  /*32940*/  IMAD.MOV.U32 R165, RZ, RZ, 0x1f ;  /* 0x0000001fffa57424 */ /* 0x000fe400078e00ff */
[----:B------:R-:W-:Y:S02]  /*32950*/  IMAD.MOV.U32 R117, RZ, RZ, -0x1 ;  /* 0xffffffffff757424 */ /* 0x000fe400078e00ff */
[----:B------:R-:W-:Y:S02]  /*32960*/  IMAD.MOV.U32 R164, RZ, RZ, R118 ;  /* 0x000000ffffa47224 */ /* 0x000fe400078e0076 */
[----:B------:R-:W-:Y:S05]  /*32970*/  CALL.REL.NOINC `($__internal_5_$__cuda_sm70_shflsync_bfly_p) ;  /* 0x00000ae000007944 */ /* 0x000fea0003c00000 */
[----:B-1----:R-:W-:Y:S01]  /*32980*/  FADD.FTZ R118, R118, R119 ;  /* 0x0000007776767221 */ /* 0x002fe20000010000 */
[----:B------:R-:W-:Y:S01]  /*32990*/  MOV R116, 0x329f0 ;  /* 0x000329f000747802 */ /* 0x000fe20000000f00 */
[----:B------:R-:W-:-:S02]  /*329a0*/  IMAD.MOV.U32 R119, RZ, RZ, 0x8 ;  /* 0x00000008ff777424 */ /* 0x000fc400078e00ff */
[----:B------:R-:W-:Y:S02]  /*329b0*/  IMAD.MOV.U32 R165, RZ, RZ, 0x1f ;  /* 0x0000001fffa57424 */ /* 0x000fe400078e00ff */
[----:B------:R-:W-:Y:S02]  /*329c0*/  IMAD.MOV.U32 R117, RZ, RZ, -0x1 ;  /* 0xffffffffff757424 */ /* 0x000fe400078e00ff */
[----:B------:R-:W-:Y:S02]  /*329d0*/  IMAD.MOV.U32 R164, RZ, RZ, R118 ;  /* 0x000000ffffa47224 */ /* 0x000fe400078e0076 */
[----:B------:R-:W-:Y:S05]  /*329e0*/  CALL.REL.NOINC `($__internal_5_$__cuda_sm70_shflsync_bfly_p) ;  /* 0x00000a7000007944 */ /* 0x000fea0003c00000 */
[----:B-1----:R-:W-:Y:S01]  /*329f0*/  FADD.FTZ R118, R118, R119 ;  /* 0x0000007776767221 */ /* 0x002fe20000010000 */
[----:B------:R-:W-:Y:S01]  /*32a00*/  MOV R116, 0x32a60 ;  /* 0x00032a6000747802 */ /* 0x000fe20000000f00 */
[----:B------:R-:W-:Y:S02]  /*32a10*/  IMAD.MOV.U32 R119, RZ, RZ, 0x10 ;  /* 0x00000010ff777424 */ /* 0x000fe400078e00ff */
[----:B------:R-:W-:Y:S02]  /*32a20*/  IMAD.MOV.U32 R165, RZ, RZ, 0x1f ;  /* 0x0000001fffa57424 */ /* 0x000fe400078e00ff */
[----:B------:R-:W-:-:S02]  /*32a30*/  IMAD.MOV.U32 R117, RZ, RZ, -0x1 ;  /* 0xffffffffff757424 */ /* 0x000fc400078e00ff */
[----:B------:R-:W-:Y:S02]  /*32a40*/  IMAD.MOV.U32 R164, RZ, RZ, R118 ;  /* 0x000000ffffa47224 */ /* 0x000fe400078e0076 */
[----:B------:R-:W-:Y:S05]  /*32a50*/  CALL.REL.NOINC `($__internal_5_$__cuda_sm70_shflsync_bfly_p) ;  /* 0x00000a0000007944 */ /* 0x000fea0003c00000 */
[----:B-1----:R-:W-:Y:S02]  /*32a60*/  FADD.FTZ R118, R118, R119 ;  /* 0x0000007776767221 */ /* 0x002fe40000010000 */
[----:B------:R-:W-:Y:S02]  /*32a70*/  IMAD.MOV.U32 R119, RZ, RZ, 0x1 ;  /* 0x00000001ff777424 */ /* 0x000fe400078e00ff */
[----:B------:R-:W-:Y:S02]  /*32a80*/  FMUL.FTZ R118, R118, c[0x0][0x1e0] ;  /* 0x0000780076767a20 */ /* 0x000fe40000410000 */
[----:B------:R-:W-:Y:S02]  /*32a90*/  IMAD.MOV.U32 R165, RZ, RZ, 0x1f ;  /* 0x0000001fffa57424 */ /* 0x000fe400078e00ff */
[C---:B------:R-:W-:Y:S02]  /*32aa0*/  FADD.FTZ R116, -R118.reuse, R127 ;  /* 0x0000007f76747221 */ /* 0x040fe40000010100 */
[----:B------:R-:W-:-:S02]  /*32ab0*/  FADD.FTZ R117, -R118, R128 ;  /* 0x0000008076757221 */ /* 0x000fc40000010100 */
[----:B------:R-:W-:Y:S02]  /*32ac0*/  FFMA.FTZ R116, R116, R116, RZ ;  /* 0x0000007474747223 */ /* 0x000fe400000100ff */
[C---:B------:R-:W-:Y:S02]  /*32ad0*/  FADD.FTZ R164, -R118.reuse, R168 ;  /* 0x000000a876a47221 */ /* 0x040fe40000010100 */
        /* <DEDUP_REMOVED lines=126> */
[----:B------:R-:W-:Y:S05]  /*332c0*/  CALL.REL.NOINC `($__internal_5_$__cuda_sm70_shflsync_bfly_p) ;  /* 0x0000019000007944 */ /* 0x000fea0003c00000 */
[----:B-1----:R-:W-:Y:S01]  /*332d0*/  FADD.FTZ R164, R164, R119 ;  /* 0x00000077a4a47221 */ /* 0x002fe20000010000 */
[----:B------:R-:W-:Y:S01]  /*332e0*/  MOV R116, 0x33330 ;  /* 0x0003333000747802 */ /* 0x000fe20000000f00 */
[----:B------:R-:W-:Y:S02]  /*332f0*/  IMAD.MOV.U32 R119, RZ, RZ, 0x2 ;  /* 0x00000002ff777424 */ /* 0x000fe400078e00ff */
[----:B------:R-:W-:Y:S02]  /*33300*/  IMAD.MOV.U32 R165, RZ, RZ, 0x1f ;  /* 0x0000001fffa57424 */ /* 0x000fe400078e00ff */
[----:B------:R-:W-:-:S02]  /*33310*/  IMAD.MOV.U32 R117, RZ, RZ, -0x1 ;  /* 0xffffffffff757424 */ /* 0x000fc400078e00ff */
[----:B------:R-:W-:Y:S05]  /*33320*/  CALL.REL.NOINC `($__internal_5_$__cuda_sm70_shflsync_bfly_p) ;  /* 0x0000013000007944 */ /* 0x000fea0003c00000 */
[----:B-1----:R-:W-:Y:S01]  /*33330*/  FADD.FTZ R164, R164, R119 ;  /* 0x00000077a4a47221 */ /* 0x002fe20000010000 */
[----:B------:R-:W-:Y:S01]  /*33340*/  MOV R116, 0x33390 ;  /* 0x0003339000747802 */ /* 0x000fe20000000f00 */
[----:B------:R-:W-:-:S02]  /*33350*/  IMAD.MOV.U32 R119, RZ, RZ, 0x4 ;  /* 0x00000004ff777424 */ /* 0x000fc400078e00ff */
[----:B------:R-:W-:Y:S02]  /*33360*/  IMAD.MOV.U32 R165, RZ, RZ, 0x1f ;  /* 0x0000001fffa57424 */ /* 0x000fe400078e00ff */
[----:B------:R-:W-:Y:S02]  /*33370*/  IMAD.MOV.U32 R117, RZ, RZ, -0x1 ;  /* 0xffffffffff757424 */ /* 0x000fe400078e00ff */
[----:B------:R-:W-:Y:S05]  /*33380*/  CALL.REL.NOINC `($__internal_5_$__cuda_sm70_shflsync_bfly_p) ;  /* 0x000000d000007944 */ /* 0x000fea0003c00000 */
[----:B-1----:R-:W-:Y:S01]  /*33390*/  FADD.FTZ R164, R164, R119 ;  /* 0x00000077a4a47221 */ /* 0x002fe20000010000 */
[----:B------:R-:W-:Y:S01]  /*333a0*/  MOV R116, 0x333f0 ;  /* 0x000333f000747802 */ /* 0x000fe20000000f00 */
[----:B------:R-:W-:Y:S02]  /*333b0*/  IMAD.MOV.U32 R119, RZ, RZ, 0x8 ;  /* 0x00000008ff777424 */ /* 0x000fe400078e00ff */
[----:B------:R-:W-:Y:S02]  /*333c0*/  IMAD.MOV.U32 R165, RZ, RZ, 0x1f ;  /* 0x0000001fffa57424 */ /* 0x000fe400078e00ff */
[----:B------:R-:W-:Y:S02]  /*333d0*/  IMAD.MOV.U32 R117, RZ, RZ, -0x1 ;  /* 0xffffffffff757424 */ /* 0x000fe400078e00ff */
[----:B------:R-:W-:Y:S05]  /*333e0*/  CALL.REL.NOINC `($__internal_5_$__cuda_sm70_shflsync_bfly_p) ;  /* 0x0000007000007944 */ /* 0x000fea0003c00000 */
[----:B-1----:R-:W-:Y:S01]  /*333f0*/  FADD.FTZ R164, R164, R119 ;  /* 0x00000077a4a47221 */ /* 0x002fe20000010000 */
[----:B------:R-:W-:Y:S01]  /*33400*/  MOV R116, 0x33450 ;  /* 0x0003345000747802 */ /* 0x000fe20000000f00 */
[----:B------:R-:W-:-:S02]  /*33410*/  IMAD.MOV.U32 R119, RZ, RZ, 0x10 ;  /* 0x00000010ff777424 */ /* 0x000fc400078e00ff */
[----:B------:R-:W-:Y:S02]  /*33420*/  IMAD.MOV.U32 R165, RZ, RZ, 0x1f ;  /* 0x0000001fffa57424 */ /* 0x000fe400078e00ff */
[----:B------:R-:W-:Y:S02]  /*33430*/  IMAD.MOV.U32 R117, RZ, RZ, -0x1 ;  /* 0xffffffffff757424 */ /* 0x000fe400078e00ff */
[----:B------:R-:W-:Y:S05]  /*33440*/  CALL.REL.NOINC `($__internal_5_$__cuda_sm70_shflsync_bfly_p) ;  /* 0x0000001000007944 */ /* 0x000fea0003c00000 */
[----:B-1----:R-:W-:Y:S05]  /*33450*/  BRA `(.L_x_3273) ;  /* 0xffffd09000007947 */ /* 0x002fea000383ffff */
        .weak           $__internal_5_$__cuda_sm70_shflsync_bfly_p
        .type           $__internal_5_$__cuda_sm70_shflsync_bfly_p,@function
        .size           $__internal_5_$__cuda_sm70_shflsync_bfly_p,(.L_x_52423 - $__internal_5_$__cuda_sm70_shflsync_bfly_p)
$__internal_5_$__cuda_sm70_shflsync_bfly_p:
[----:B------:R-:W-:Y:S04]  /*33460*/  WARPSYNC R117 ;  /* 0x0000007500007348 */ /* 0x000fe80003800000 */
[----:B------:R0:W1:Y:S02]  /*33470*/  SHFL.BFLY PT, R119, R164, R119, R165 ;  /* 0x0c000077a4777389 */ /* 0x00006400000e00a5 */
[----:B0-----:R-:W-:-:S04]  /*33480*/  IMAD.MOV.U32 R117, RZ, RZ, 0x0 ;  /* 0x00000000ff757424 */ /* 0x001fc800078e00ff */
[----:B------:R-:W-:Y:S05]  /*33490*/  RET.REL.NODEC R116 `(_ZN10layer_norm31ln_parallel_residual_fwd_kernelINS_13Kernel_traitsI13__nv_bfloat16S2_S2_S2_fjLj2048ELj1ELj4ELj1ELj16ENS_18Kernel_traits_baseILj2048ES2_S2_S2_S2_fjLj128EEEEELb1ELb0ELb1EEEvNS_9FwdParamsE) ;  /* 0xfffccb6074007950 */ /* 0x000fea0003c3ffff */
.L_x_3274:
        /* <DEDUP_REMOVED lines=14> */
.L_x_52423:


//--------------------- .text._ZN10layer_norm31ln_parallel_residual_fwd_kernelINS_13Kernel_traitsI13__nv_bfloat16S2_S2_S2_fjLj2048ELj1ELj4ELj1ELj16ENS_18Kernel_traits_baseILj2048ES2_S2_S2_S2_fjLj128EEEEELb1ELb1ELb0EEEvNS_9FwdParamsE --------------------------
	.section	.text._ZN10layer_norm31ln_parallel_residual_fwd_kernelINS_13Kernel_traitsI13__nv_bfloat16S2_S2_S2_fjLj2048ELj1ELj4ELj1ELj16ENS_18Kernel_traits_baseILj2048ES2_S2_S2_S2_fjLj128EEEEELb1ELb1ELb0EEEvNS_9FwdParamsE,"ax",@progbits
	.sectioninfo	@"SHI_REGISTERS=242"
	.align	128
        .global         _ZN10layer_norm31ln_parallel_residual_fwd_kernelINS_13Kernel_traitsI13__nv_bfloat16S2_S2_S2_fjLj2048ELj1ELj4ELj1ELj16ENS_18Kernel_traits_baseILj2048ES2_S2_S2_S2_fjLj128EEEEELb1ELb1ELb0EEEvNS_9FwdParamsE
        .type           _ZN10layer_norm31ln_parallel_residual_fwd_kernelINS_13Kernel_traitsI13__nv_bfloat16S2_S2_S2_fjLj2048ELj1ELj4ELj1ELj16ENS_18Kernel_traits_baseILj2048ES2_S2_S2_S2_fjLj128EEEEELb1ELb1ELb0EEEvNS_9FwdParamsE,@function
        .size           _ZN10layer_norm31ln_parallel_residual_fwd_kernelINS_13Kernel_traitsI13__nv_bfloat16S2_S2_S2_fjLj2048ELj1ELj4ELj1ELj16ENS_18Kernel_traits_baseILj2048ES2_S2_S2_S2_fjLj128EEEEELb1ELb1ELb0EEEvNS_9FwdParamsE,(.L_x_52424 - _ZN10layer_norm31ln_parallel_residual_fwd_kernelINS_13Kernel_traitsI13__nv_bfloat16S2_S2_S2_fjLj2048ELj1ELj4ELj1ELj16ENS_18Kernel_traits_baseILj2048ES2_S2_S2_S2_fjLj128EEEEELb1ELb1ELb0EEEvNS_9FwdParamsE)
        .other          _ZN10layer_norm31ln_parallel_residual_fwd_kernelINS_13Kernel_traitsI13__nv_bfloat16S2_S2_S2_fjLj2048ELj1ELj4ELj1ELj16ENS_18Kernel_traits_baseILj2048ES2_S2_S2_S2_fjLj128EEEEELb1ELb1ELb0EEEvNS_9FwdParamsE,@"STO_CUDA_ENTRY STV_DEFAULT"
_ZN10layer_norm31ln_parallel_residual_fwd_kernelINS_13Kernel_traitsI13__nv_bfloat16S2_S2_S2_fjLj2048ELj1ELj4ELj1ELj16ENS_18Kernel_traits_baseILj2048ES2_S2_S2_S2_fjLj128EEEEELb1ELb1ELb0EEEvNS_9FwdParamsE:
.text._ZN10layer_norm31ln_parallel_residual_fwd_kernelINS_13Kernel_traitsI13__nv_bfloat16S2_S2_S2_fjLj2048ELj1ELj4ELj1ELj16ENS_18Kernel_traits_baseILj2048ES2_S2_S2_S2_fjLj128EEEEELb1ELb1ELb0EEEvNS_9FwdParamsE:
[----:B------:R-:W-:Y:S02]  /*0000*/  IMAD.MOV.U32 R1, RZ, RZ, c[0x0][0x28] ;  /* 0x00000a00ff017624 */ /* 0x000fe400078e00ff */
[----:B------:R-:W-:Y:S01]  /*0010*/  ULDC.U8 UR4, c[0x0][0x244] ;  /* 0x0000910000047ab9 */ /* 0x000fe20000000000 */
[----:B------:R-:W-:Y:S01]  /*0020*/  IMAD.MOV.U32 R142, RZ, RZ, c[0x0][0x238] ;  /* 0x00008e00ff8e7624 */ /* 0x000fe200078e00ff */
[----:B------:R-:W-:Y:S01]  /*0030*/  ISETP.NE.AND P0, PT, RZ, UR4, PT ;  /* 0x00000004ff007c0c */ /* 0x000fe2000bf05270 */
[----:B------:R-:W-:Y:S02]  /*0040*/  ULDC.64 UR4, c[0x0][0x230] ;  /* 0x00008c0000047ab9 */ /* 0x000fe40000000a00 */
[----:B------:R-:W-:Y:S01]  /*0050*/  IMAD.U32 R2, RZ, RZ, UR4 ;  /* 0x00000004ff027e24 */ /* 0x000fe2000f8e00ff */
[----:B------:R-:W-:Y:S01]  /*0060*/  ULDC.64 UR6, c[0x0][0x118] ;  /* 0x0000460000067ab9 */ /* 0x000fe20000000a00 */
[----:B------:R-:W-:Y:S02]  /*0070*/  IMAD.U32 R3, RZ, RZ, UR5 ;  /* 0x00000005ff037e24 */ /* 0x000fe4000f8e00ff */
[----:B------:R-:W-:-:S06]  /*0080*/  IMAD.MOV.U32 R143, RZ, RZ, c[0x0][0x23c] ;  /* 0x00008f00ff8f7624 */ /* 0x000fcc00078e00ff */
        /* <DEDUP_REMOVED lines=8> */
[----:B------:R-:W1:Y:S01]  /*0110*/  S2R R23, SR_CTAID.X ;  /* 0x0000000000177919 */ /* 0x000e620000002500 */
[----:B0-----:R-:W-:Y:S01]  /*0120*/  LOP3.LUT R56, R42, 0x1f, RZ, 0xc0, !PT ;  /* 0x0000001f2a387812 */ /* 0x001fe200078ec0ff */
[----:B-1----:R-:W-:-:S04]  /*0130*/  IMAD R47, R23, c[0x0][0x0], R42 ;  /* 0x00000000172f7a24 */ /* 0x002fc800078e022a */
        /* <DEDUP_REMOVED lines=29> */
[----:B------:R-:W-:-:S02]  /*0310*/  UIADD3 UR18, UR5, -0x56f99767, URZ ;  /* 0xa906689905127890 */ /* 0x000fc4000fffe03f */
[----:B------:R-:W-:Y:S01]  /*0320*/  UIADD3 UR19, UR4, -0x4ab325aa, URZ ;  /* 0xb54cda5604137890 */ /* 0x000fe2000fffe03f */
[----:B------:R-:W-:Y:S01]  /*0330*/  LOP3.LUT R8, R5, UR12, R2, 0x96, !PT ;  /* 0x0000000c05087c12 */ /* 0x000fe2000f8e9602 */
[----:B------:R-:W-:Y:S01]  /*0340*/  IMAD.WIDE.U32 R2, R3, -0x2daee0ad, RZ ;  /* 0xd2511f5303027825 */ /* 0x000fe200078e00ff */
[----:B------:R-:W-:Y:S02]  /*0350*/  UIADD3 UR20, UR5, 0x646e171e, URZ ;  /* 0x646e171e05147890 */ /* 0x000fe4000fffe03f */
[----:B------:R-:W-:Y:S01]  /*0360*/  UIADD3 UR21, UR4, 0x5384540f, URZ ;  /* 0x5384540f04157890 */ /* 0x000fe2000fffe03f */
[----:B------:R-:W-:Y:S01]  /*0370*/  IMAD.WIDE.U32 R8, R8, -0x326172a9, RZ ;  /* 0xcd9e8d5708087825 */ /* 0x000fe200078e00ff */
[----:B------:R-:W-:Y:S01]  /*0380*/  LOP3.LUT R7, R3, UR14, R4, 0x96, !PT ;  /* 0x0000000e03077c12 */ /* 0x000fe2000f8e9604 */
[----:B------:R-:W-:Y:S01]  /*0390*/  UIADD3 UR22, UR5, 0x1fd5c5a3, URZ ;  /* 0x1fd5c5a305167890 */ /* 0x000fe2000fffe03f */
[----:B------:R-:W-:Y:S01]  /*03a0*/  LOP3.LUT R3, R56, 0x1f, RZ, 0x3c, !PT ;  /* 0x0000001f38037812 */ /* 0x000fe200078e3cff */
[----:B------:R-:W-:Y:S01]  /*03b0*/  UIADD3 UR23, UR4, -0xe443238, URZ ;  /* 0xf1bbcdc804177890 */ /* 0x000fe2000fffe03f */
[----:B------:R-:W-:Y:S01]  /*03c0*/  LOP3.LUT R4, R9, UR13, R6, 0x96, !PT ;  /* 0x0000000d09047c12 */ /* 0x000fe2000f8e9606 */
[----:B------:R-:W-:Y:S01]  /*03d0*/  IMAD.WIDE.U32 R6, R7, -0x326172a9, RZ ;  /* 0xcd9e8d5707067825 */ /* 0x000fe200078e00ff */
[----:B------:R-:W-:-:S03]  /*03e0*/  LEA.HI.SX32 R44, R0, R3, 0x1d ;  /* 0x00000003002c7211 */ /* 0x000fc600078feaff */
[----:B------:R-:W-:Y:S01]  /*03f0*/  IMAD.WIDE.U32 R4, R4, -0x2daee0ad, RZ ;  /* 0xd2511f5304047825 */ /* 0x000fe200078e00ff */
[C---:B------:R-:W-:Y:S02]  /*0400*/  LOP3.LUT P6, RZ, R44.reuse, 0xffffffe0, RZ, 0xc0, !PT ;  /* 0xffffffe02cff7812 */ /* 0x040fe400078cc0ff */
[C---:B------:R-:W-:Y:S02]  /*0410*/  ISETP.GE.U32.AND P5, PT, R44.reuse, 0x40, PT ;  /* 0x000000402c00780c */ /* 0x040fe40003fa6070 */
[C---:B------:R-:W-:Y:S02]  /*0420*/  ISETP.GE.U32.AND P4, PT, R44.reuse, 0x60, PT ;  /* 0x000000602c00780c */ /* 0x040fe40003f86070 */
[C---:B------:R-:W-:Y:S02]  /*0430*/  ISETP.GE.U32.AND P3, PT, R44.reuse, 0x80, PT ;  /* 0x000000802c00780c */ /* 0x040fe40003f66070 */
[----:B------:R-:W-:Y:S02]  /*0440*/  ISETP.GE.U32.AND P2, PT, R44, 0xa0, PT ;  /* 0x000000a02c00780c */ /* 0x000fe40003f46070 */
[----:B------:R-:W-:-:S02]  /*0450*/  LOP3.LUT R3, R7, UR15, R8, 0x96, !PT ;  /* 0x0000000f07037c12 */ /* 0x000fc4000f8e9608 */
[----:B------:R-:W-:Y:S02]  /*0460*/  LOP3.LUT R12, R5, UR16, R2, 0x96, !PT ;  /* 0x00000010050c7c12 */ /* 0x000fe4000f8e9602 */
[----:B------:R-:W-:Y:S01]  /*0470*/  @P6 LOP3.LUT R43, R43, 0x20, RZ, 0xfc, !PT ;  /* 0x000000202b2b6812 */ /* 0x000fe200078efcff */
[----:B------:R-:W-:-:S03]  /*0480*/  IMAD.WIDE.U32 R2, R3, -0x2daee0ad, RZ ;  /* 0xd2511f5303027825 */ /* 0x000fc600078e00ff */
[----:B------:R-:W-:Y:S01]  /*0490*/  @P5 LOP3.LUT R43, R43, 0x1000, RZ, 0xfc, !PT ;  /* 0x000010002b2b5812 */ /* 0x000fe200078efcff */
[----:B------:R-:W-:Y:S01]  /*04a0*/  IMAD.WIDE.U32 R12, R12, -0x326172a9, RZ ;  /* 0xcd9e8d570c0c7825 */ /* 0x000fe200078e00ff */
[----:B------:R-:W-:Y:S02]  /*04b0*/  LOP3.LUT R20, R3, UR18, R4, 0x96, !PT ;  /* 0x0000001203147c12 */ /* 0x000fe4000f8e9604 */
[----:B------:R-:W-:Y:S02]  /*04c0*/  LOP3.LUT R43, R43, 0xfffff7ff, RZ, 0xc0, !PT ;  /* 0xfffff7ff2b2b7812 */ /* 0x000fe400078ec0ff */
[----:B------:R-:W-:Y:S02]  /*04d0*/  LOP3.LUT R0, R13, UR17, R6, 0x96, !PT ;  /* 0x000000110d007c12 */ /* 0x000fe4000f8e9606 */
[----:B------:R-:W-:-:S04]  /*04e0*/  @P4 LOP3.LUT R43, R43, 0x800, RZ, 0xfc, !PT ;  /* 0x000008002b2b4812 */ /* 0x000fc800078efcff */
[----:B------:R-:W-:-:S04]  /*04f0*/  LOP3.LUT R43, R43, 0xfffffbff, RZ, 0xc0, !PT ;  /* 0xfffffbff2b2b7812 */ /* 0x000fc800078ec0ff */
[----:B------:R-:W-:-:S04]  /*0500*/  @P3 LOP3.LUT R43, R43, 0x400, RZ, 0xfc, !PT ;  /* 0x000004002b2b3812 */ /* 0x000fc800078efcff */
[----:B------:R-:W-:-:S04]  /*0510*/  LOP3.LUT R43, R43, 0xfffffdff, RZ, 0xc0, !PT ;  /* 0xfffffdff2b2b7812 */ /* 0x000fc800078ec0ff */
        /* <DEDUP_REMOVED lines=10> */
[----:B------:R-:W-:Y:S01]  /*05c0*/  LOP3.LUT R56, R56, 0x20, RZ, 0xfc, !PT ;  /* 0x0000002038387812 */ /* 0x000fe200078efcff */
[----:B------:R-:W-:Y:S01]  /*05d0*/  @!P0 CS2R R8, SRZ ;  /* 0x0000000000088805 */ /* 0x000fe2000001ff00 */
[----:B------:R-:W-:Y:S02]  /*05e0*/  @!P0 CS2R R10, SRZ ;  /* 0x00000000000a8805 */ /* 0x000fe4000001ff00 */
.L_x_3276:
[----:B0-----:R-:W-:Y:S05]  /*05f0*/  BSYNC B0 ;  /* 0x0000000000007941 */ /* 0x001fea0003800000 */
.L_x_3275:
        /* <DEDUP_REMOVED lines=13> */
.L_x_3278:
[----:B0-----:R-:W-:Y:S05]  /*06d0*/  BSYNC B0 ;  /* 0x0000000000007941 */ /* 0x001fea0003800000 */
.L_x_3277:
        /* <DEDUP_REMOVED lines=13> */
.L_x_3280:
[----:B0-----:R-:W-:Y:S05]  /*07b0*/  BSYNC B0 ;  /* 0x0000000000007941 */ /* 0x001fea0003800000 */
.L_x_3279:
        /* <DEDUP_REMOVED lines=13> */
.L_x_3282:
[----:B0-----:R-:W-:Y:S05]  /*0890*/  BSYNC B0 ;  /* 0x0000000000007941 */ /* 0x001fea0003800000 */
.L_x_3281:
        /* <DEDUP_REMOVED lines=13> */
.L_x_3284:
[----:B0-----:R-:W-:Y:S05]  /*0970*/  BSYNC B0 ;  /* 0x0000000000007941 */ /* 0x001fea0003800000 */
.L_x_3283:
        /* <DEDUP_REMOVED lines=23> */
.L_x_3286:
[----:B0-----:R-:W-:Y:S05]  /*0af0*/  BSYNC B0 ;  /* 0x0000000000007941 */ /* 0x001fea0003800000 */
.L_x_3285:
        /* <DEDUP_REMOVED lines=22> */
.L_x_3288:
[----:B0-----:R-:W-:Y:S05]  /*0c60*/  BSYNC B0 ;  /* 0x0000000000007941 */ /* 0x001fea0003800000 */
.L_x_3287:
[----:B------:R-:W-:Y:S01]  /*0c70*/  ISETP.GE.U32.AND P0, PT, R44, 0x100, PT ;  /* 0x000001002c00780c */ /* 0x000fe20003f06070 */
[----:B------:R-:W-:Y:S01]  /*0c80*/  BSSY B0, `(.L_x_3289) ;  /* 0x0000010000007945 */ /* 0x000fe20003800000 */
[----:B------:R-:W-:Y:S01]  /*0c90*/  LOP3.LUT R43, R43, 0xffffffbf, RZ, 0xc0, !PT ;  /* 0xffffffbf2b2b7812 */ /* 0x000fe200078ec0ff */
[----:B------:R-:W-:-:S04]  /*0ca0*/  IMAD.HI.U32 R23, R140, -0x326172a9, RZ ;  /* 0xcd9e8d578c177827 */ /* 0x000fc800078e00ff */
[----:B------:R-:W-:-:S06]  /*0cb0*/  IMAD.HI.U32 R21, R139, -0x2daee0ad, RZ ;  /* 0xd2511f538b157827 */ /* 0x000fcc00078e00ff */
        /* <DEDUP_REMOVED lines=12> */
.L_x_3290:
[----:B0-----:R-:W-:Y:S05]  /*0d80*/  BSYNC B0 ;  /* 0x0000000000007941 */ /* 0x001fea0003800000 */
.L_x_3289:
[----:B------:R-:W-:Y:S02]  /*0d90*/  ISETP.GE.AND P0, PT, R42, c[0x0][0x164], PT ;  /* 0x000059002a007a0c */ /* 0x000fe40003f06270 */
[----:B------:R-:W-:Y:S02]  /*0da0*/  LOP3.LUT R144, R23, UR23, R12, 0x96, !PT ;  /* 0x0000001717907c12 */ /* 0x000fe4000f8e960c */
[----:B------:R-:W-:-:S09]  /*0db0*/  LOP3.LUT R146, R21, UR24, R2, 0x96, !PT ;  /* 0x0000001815927c12 */ /* 0x000fd2000f8e9602 */
[----:B------:R-:W-:Y:S05]  /*0dc0*/  @P0 EXIT ;  /* 0x000000000000094d */ /* 0x000fea0003800000 */
[--C-:B-----5:R-:W-:Y:S01]  /*0dd0*/  PRMT R40, RZ, 0x5410, R32.reuse ;  /* 0x00005410ff287816 */ /* 0x120fe20000000020 */
[----:B------:R-:W-:Y:S01]  /*0de0*/  IMAD R139, R139, -0x2daee0ad, RZ ;  /* 0xd2511f538b8b7824 */ /* 0x000fe200078e02ff */
[----:B------:R-:W-:Y:S01]  /*0df0*/  PRMT R41, RZ, 0x7610, R32 ;  /* 0x00007610ff297816 */ /* 0x000fe20000000020 */
[----:B------:R-:W-:Y:S01]  /*0e00*/  IMAD R140, R140, -0x326172a9, RZ ;  /* 0xcd9e8d578c8c7824 */ /* 0x000fe200078e02ff */
[--C-:B------:R-:W-:Y:S01]  /*0e10*/  PRMT R38, RZ, 0x5410, R33.reuse ;  /* 0x00005410ff267816 */ /* 0x100fe20000000021 */
[----:B------:R-:W-:Y:S01]  /*0e20*/  BSSY B0, `(.L_x_3291) ;  /* 0x0003091000007945 */ /* 0x000fe20003800000 */
[----:B------:R-:W-:Y:S01]  /*0e30*/  PRMT R39, RZ, 0x7610, R33 ;  /* 0x00007610ff277816 */ /* 0x000fe20000000021 */
[----:B------:R-:W-:Y:S01]  /*0e40*/  ULDC.U8 UR8, c[0x0][0x1f0] ;  /* 0x00007c0000087ab9 */ /* 0x000fe20000000000 */
        /* <DEDUP_REMOVED lines=45> */
[----:B------:R-:W-:Y:S01]  /*1120*/  PRMT R132, RZ, 0x7610, R56 ;  /* 0x00007610ff847816 */ /* 0x000fe20000000038 */
[----:B------:R-:W-:Y:S01]  /*1130*/  IMAD.HI.U32 R56, R144, -0x2daee0ad, RZ ;  /* 0xd2511f5390387827 */ /* 0x000fe200078e00ff */
[--C-:B------:R-:W-:Y:S02]  /*1140*/  PRMT R130, RZ, 0x5410, R57.reuse ;  /* 0x00005410ff827816 */ /* 0x100fe40000000039 */
[----:B------:R-:W-:Y:S01]  /*1150*/  PRMT R135, RZ, 0x7610, R57 ;  /* 0x00007610ff877816 */ /* 0x000fe20000000039 */
[C---:B------:R-:W-:Y:S01]  /*1160*/  IMAD.HI.U32 R57, R146.reuse, -0x326172a9, RZ ;  /* 0xcd9e8d5792397827 */ /* 0x040fe200078e00ff */
[--C-:B------:R-:W-:Y:S02]  /*1170*/  PRMT R29, RZ, 0x5410, R10.reuse ;  /* 0x00005410ff1d7816 */ /* 0x100fe4000000000a */
[----:B------:R-:W-:Y:S01]  /*1180*/  PRMT R28, RZ, 0x7610, R10 ;  /* 0x00007610ff1c7816 */ /* 0x000fe2000000000a */
[----:B------:R-:W-:Y:S01]  /*1190*/  IMAD R146, R146, -0x326172a9, RZ ;  /* 0xcd9e8d5792927824 */ /* 0x000fe200078e02ff */
[--C-:B------:R-:W-:Y:S01]  /*11a0*/  PRMT R27, RZ, 0x5410, R11.reuse ;  /* 0x00005410ff1b7816 */ /* 0x100fe2000000000b */
[----:B------:R-:W-:Y:S01]  /*11b0*/  IMAD R144, R144, -0x2daee0ad, RZ ;  /* 0xd2511f5390907824 */ /* 0x000fe200078e02ff */
        /* <DEDUP_REMOVED lines=33> */
[----:B------:R-:W-:Y:S02]  /*13d0*/  PRMT R34, RZ, 0x5410, R35 ;  /* 0x00005410ff227816 */ /* 0x000fe40000000023 */
[----:B------:R-:W-:Y:S02]  /*13e0*/  PRMT R18, RZ, 0x5410, R19 ;  /* 0x00005410ff127816 */ /* 0x000fe40000000013 */
[----:B------:R-:W-:Y:S02]  /*13f0*/  PRMT R52, RZ, 0x5410, R55 ;  /* 0x00005410ff347816 */ /* 0x000fe40000000037 */
[----:B------:R-:W-:-:S02]  /*1400*/  PRMT R83, RZ, 0x5410, R84 ;  /* 0x00005410ff537816 */ /* 0x000fc40000000054 */
[----:B------:R-:W-:Y:S02]  /*1410*/  PRMT R109, RZ, 0x5410, R85 ;  /* 0x00005410ff6d7816 */ /* 0x000fe40000000055 */
[----:B------:R-:W-:Y:S02]  /*1420*/  PRMT R75, RZ, 0x5410, R76 ;  /* 0x00005410ff4b7816 */ /* 0x000fe4000000004c */
[----:B------:R-:W-:Y:S02]  /*1430*/  PRMT R117, RZ, 0x5410, R77 ;  /* 0x00005410ff757816 */ /* 0x000fe4000000004d */
[--C-:B------:R-:W-:Y:S02]  /*1440*/  PRMT R116, RZ, 0x5410, R78.reuse ;  /* 0x00005410ff747816 */ /* 0x100fe4000000004e */
[----:B------:R-:W-:Y:S02]  /*1450*/  PRMT R121, RZ, 0x7610, R78 ;  /* 0x00007610ff797816 */ /* 0x000fe4000000004e */
[----:B------:R-:W-:-:S02]  /*1460*/  PRMT R119, RZ, 0x5410, R79 ;  /* 0x00005410ff777816 */ /* 0x000fc4000000004f */
[----:B------:R-:W-:Y:S02]  /*1470*/  PRMT R118, RZ, 0x7610, R79 ;  /* 0x00007610ff767816 */ /* 0x000fe4000000004f */
[----:B------:R-:W-:Y:S02]  /*1480*/  PRMT R69, RZ, 0x5410, R70 ;  /* 0x00005410ff457816 */ /* 0x000fe40000000046 */
[----:B------:R-:W-:Y:S01]  /*1490*/  LOP3.LUT R145, R142, 0x3, RZ, 0xc0, !PT ;  /* 0x000000038e917812 */ /* 0x000fe200078ec0ff */
[----:B------:R-:W-:Y:S01]  /*14a0*/  IMAD.MOV.U32 R142, RZ, RZ, RZ ;  /* 0x000000ffff8e7224 */ /* 0x000fe200078e00ff */
[----:B------:R-:W-:Y:S02]  /*14b0*/  PRMT R35, RZ, 0x7610, R35 ;  /* 0x00007610ff237816 */ /* 0x000fe40000000023 */
[----:B------:R-:W-:Y:S02]  /*14c0*/  PRMT R19, RZ, 0x7610, R19 ;  /* 0x00007610ff137816 */ /* 0x000fe40000000013 */
[----:B------:R-:W-:-:S02]  /*14d0*/  PRMT R55, RZ, 0x7610, R55 ;  /* 0x00007610ff377816 */ /* 0x000fc40000000037 */
[----:B------:R-:W-:Y:S02]  /*14e0*/  PRMT R84, RZ, 0x7610, R84 ;  /* 0x00007610ff547816 */ /* 0x000fe40000000054 */
[----:B------:R-:W-:Y:S02]  /*14f0*/  PRMT R85, RZ, 0x7610, R85 ;  /* 0x00007610ff557816 */ /* 0x000fe40000000055 */
[----:B------:R-:W-:Y:S02]  /*1500*/  PRMT R76, RZ, 0x7610, R76 ;  /* 0x00007610ff4c7816 */ /* 0x000fe4000000004c */
        /* <DEDUP_REMOVED lines=10> */
[--C-:B------:R-:W-:Y:S02]  /*15b0*/  PRMT R134, RZ, 0x5410, R58.reuse ;  /* 0x00005410ff867816 */ /* 0x100fe4000000003a */
[----:B------:R-:W-:Y:S02]  /*15c0*/  PRMT R137, RZ, 0x7610, R58 ;  /* 0x00007610ff897816 */ /* 0x000fe4000000003a */
[--C-:B------:R-:W-:Y:S02]  /*15d0*/  PRMT R136, RZ, 0x5410, R59.reuse ;  /* 0x00005410ff887816 */ /* 0x100fe4000000003b */
[----:B------:R-:W-:Y:S02]  /*15e0*/  PRMT R141, RZ, 0x7610, R59 ;  /* 0x00007610ff8d7816 */ /* 0x000fe4000000003b */
[----:B------:R-:W-:-:S02]  /*15f0*/  LOP3.LUT R140, R57, UR25, R140, 0x96, !PT ;  /* 0x00000019398c7c12 */ /* 0x000fc4000f8e968c */
[----:B------:R-:W-:Y:S02]  /*1600*/  LOP3.LUT R139, R56, UR26, R139, 0x96, !PT ;  /* 0x0000001a388b7c12 */ /* 0x000fe4000f8e968b */
        /* <DEDUP_REMOVED lines=8> */
.L_x_4358:
[----:B------:R-:W0:Y:S01]  /*1690*/  S2R R226, SR_TID.X ;  /* 0x0000000000e27919 */ /* 0x000e220000002100 */
[----:B------:R-:W-:Y:S01]  /*16a0*/  IMAD R64, R42, c[0x0][0x168], RZ ;  /* 0x00005a002a407a24 */ /* 0x000fe200078e02ff */
[----:B------:R-:W-:Y:S01]  /*16b0*/  LOP3.LUT P0, RZ, R43, 0x20, RZ, 0xc0, !PT ;  /* 0x000000202bff7812 */ /* 0x000fe2000780c0ff */
[----:B------:R-:W-:Y:S03]  /*16c0*/  BSSY B1, `(.L_x_3292) ;  /* 0x00005c0000017945 */ /* 0x000fe60003800000 */
[----:B------:R-:W-:-:S04]  /*16d0*/  SHF.R.S32.HI R65, RZ, 0x1f, R64 ;  /* 0x0000001fff417819 */ /* 0x000fc80000011440 */
[----:B------:R-:W-:Y:S02]  /*16e0*/  LEA.HI R65, R65, R64, RZ, 0x3 ;  /* 0x0000004041417211 */ /* 0x000fe400078f18ff */
[----:B0-----:R-:W-:-:S04]  /*16f0*/  LOP3.LUT R226, R226, 0x1f, RZ, 0xc0, !PT ;  /* 0x0000001fe2e27812 */ /* 0x001fc800078ec0ff */
[----:B------:R-:W-:-:S05]  /*1700*/  LEA.HI.SX32 R169, R65, R226, 0x1d ;  /* 0x000000e241a97211 */ /* 0x000fca00078feaff */
[----:B------:R-:W-:Y:S01]  /*1710*/  IMAD.MOV.U32 R227, RZ, RZ, R169 ;  /* 0x000000ffffe37224 */ /* 0x000fe200078e00a9 */
[----:B------:R-:W-:Y:S05]  /*1720*/  @!P0 BRA `(.L_x_3293) ;  /* 0x00005b9000008947 */ /* 0x000fea0003800000 */
[----:B------:R-:W-:Y:S01]  /*1730*/  ISETP.NE.U32.AND P0, PT, RZ, c[0x0][0x178], PT ;  /* 0x00005e00ff007a0c */ /* 0x000fe20003f05070 */
[----:B------:R-:W-:Y:S01]  /*1740*/  IMAD.MOV.U32 R64, RZ, RZ, 0x10 ;  /* 0x00000010ff407424 */ /* 0x000fe200078e00ff */
[----:B------:R-:W-:Y:S02]  /*1750*/  LOP3.LUT R43, R43, 0xffffffef, RZ, 0xc0, !PT ;  /* 0xffffffef2b2b7812 */ /* 0x000fe400078ec0ff */
[----:B------:R-:W-:Y:S01]  /*1760*/  ISETP.NE.AND.EX P2, PT, RZ, c[0x0][0x17c], PT, P0 ;  /* 0x00005f00ff007a0c */ /* 0x000fe20003f45300 */
[----:B------:R-:W-:-:S06]  /*1770*/  IMAD.WIDE.U32 R64, R169, R64, c[0x0][0x170] ;  /* 0x00005c00a9407625 */ /* 0x000fcc00078e0040 */
[----:B------:R-:W5:Y:S06]  /*1780*/  LDG.E.128 R64, [R64.64] ;  /* 0x0000000640407981 */ /* 0x000f6c000c1e1d00 */
[----:B------:R-:W-:Y:S01]  /*1790*/  @P2 LEA R186, P0, R169, c[0x0][0x178], 0x4 ;  /* 0x00005e00a9ba2a11 */ /* 0x000fe200078020ff */
[----:B------:R-:W-:Y:S01]  /*17a0*/  BSSY B2, `(.L_x_3294) ;  /* 0x0000015000027945 */ /* 0x000fe20003800000 */
[----:B------:R-:W-:Y:S02]  /*17b0*/  @P2 LOP3.LUT R43, R43, 0x10, RZ, 0xfc, !PT ;  /* 0x000000102b2b2812 */ /* 0x000fe400078efcff */
[----:B------:R-:W-:-:S02]  /*17c0*/  @P2 LEA.HI.X R187, R169, c[0x0][0x17c], RZ, 0x4, P0 ;  /* 0x00005f00a9bb2a11 */ /* 0x000fc400000f24ff */
[----:B------:R-:W-:-:S03]  /*17d0*/  ISETP.NE.U32.AND P0, PT, RZ, c[0x0][0x180], PT ;  /* 0x00006000ff007a0c */ /* 0x000fc60003f05070 */
[----:B------:R0:W5:Y:S01]  /*17e0*/  @P2 LDG.E.128 R60, [R186.64] ;  /* 0x00000006ba3c2981 */ /* 0x000162000c1e1d00 */
[----:B------:R-:W-:-:S13]  /*17f0*/  ISETP.NE.AND.EX P0, PT, RZ, c[0x0][0x184], PT, P0 ;  /* 0x00006100ff007a0c */ /* 0x000fda0003f05300 */
[----:B------:R-:W-:-:S04]  /*1800*/  @P0 LEA R170, P1, R169, c[0x0][0x180], 0x4 ;  /* 0x00006000a9aa0a11 */ /* 0x000fc800078220ff */
[----:B------:R-:W-:-:S05]  /*1810*/  @P0 LEA.HI.X R171, R169, c[0x0][0x184], RZ, 0x4, P1 ;  /* 0x00006100a9ab0a11 */ /* 0x000fca00008f24ff */
[----:B------:R0:W5:Y:S01]  /*1820*/  @P0 LDG.E.128 R56, [R170.64] ;  /* 0x00000006aa380981 */ /* 0x000162000c1e1d00 */
[C---:B------:R-:W-:Y:S02]  /*1830*/  ISETP.NE.AND P1, PT, R145.reuse, 0x1, PT ;  /* 0x000000019100780c */ /* 0x040fe40003f25270 */
        /* <DEDUP_REMOVED lines=10> */
.L_x_3295:
[----:B0-----:R-:W-:Y:S02]  /*18e0*/  IMAD.MOV.U32 R218, RZ, RZ, R146 ;  /* 0x000000ffffda7224 */ /* 0x001fe400078e0092 */
.L_x_3296:
[----:B------:R-:W-:Y:S05]  /*18f0*/  BSYNC B2 ;  /* 0x0000000000027941 */ /* 0x000fea0003800000 */
.L_x_3294:
        /* <DEDUP_REMOVED lines=16> */
.L_x_3300:
[----:B------:R-:W-:Y:S05]  /*1a00*/  BSYNC B3 ;  /* 0x0000000000037941 */ /* 0x000fea0003800000 */
.L_x_3299:
        /* <DEDUP_REMOVED lines=43> */
.L_x_3298:
[----:B------:R-:W-:Y:S05]  /*1cc0*/  BSYNC B2 ;  /* 0x0000000000027941 */ /* 0x000fea0003800000 */
.L_x_3297:
[----:B------:R-:W0:Y:S01]  /*1cd0*/  I2F.U32 R170, R218 ;  /* 0x000000da00aa7306 */ /* 0x000e220000201000 */
[----:B------:R-:W-:Y:S01]  /*1ce0*/  IMAD.MOV.U32 R227, RZ, RZ, 0x2f800000 ;  /* 0x2f800000ffe37424 */ /* 0x000fe200078e00ff */
[----:B------:R-:W-:Y:S02]  /*1cf0*/  ISETP.NE.U32.AND P1, PT, RZ, c[0x0][0x178], PT ;  /* 0x00005e00ff007a0c */ /* 0x000fe40003f25070 */
[----:B-----5:R-:W-:Y:S02]  /*1d00*/  PRMT R145, RZ, 0x5410, R64 ;  /* 0x00005410ff917816 */ /* 0x020fe40000000040 */
[----:B------:R-:W-:Y:S02]  /*1d10*/  ISETP.NE.AND.EX P1, PT, RZ, c[0x0][0x17c], PT, P1 ;  /* 0x00005f00ff007a0c */ /* 0x000fe40003f25310 */
[----:B------:R-:W-:Y:S01]  /*1d20*/  LOP3.LUT R43, R43, 0xfffffff7, RZ, 0xc0, !PT ;  /* 0xfffffff72b2b7812 */ /* 0x000fe200078ec0ff */
[----:B------:R-:W-:-:S02]  /*1d30*/  FMUL.FTZ R145, R145, c[0x0][0x1e8] ;  /* 0x00007a0091917a20 */ /* 0x000fc40000410000 */
        /* <DEDUP_REMOVED lines=11> */
.L_x_3301:
        /* <DEDUP_REMOVED lines=12> */
.L_x_3304:
[----:B------:R-:W-:Y:S02]  /*1eb0*/  IMAD.MOV.U32 R218, RZ, RZ, R146 ;  /* 0x000000ffffda7224 */ /* 0x000fe400078e0092 */
.L_x_3305:
[----:B------:R-:W-:Y:S05]  /*1ec0*/  BSYNC B2 ;  /* 0x0000000000027941 */ /* 0x000fea0003800000 */
.L_x_3303:
        /* <DEDUP_REMOVED lines=16> */
.L_x_3309:
[----:B------:R-:W-:Y:S05]  /*1fd0*/  BSYNC B3 ;  /* 0x0000000000037941 */ /* 0x000fea0003800000 */
.L_x_3308:
        /* <DEDUP_REMOVED lines=43> */
.L_x_3307:
[----:B------:R-:W-:Y:S05]  /*2290*/  BSYNC B2 ;  /* 0x0000000000027941 */ /* 0x000fea0003800000 */
.L_x_3306:
[----:B------:R-:W0:Y:S01]  /*22a0*/  I2F.U32 R168, R218 ;  /* 0x000000da00a87306 */ /* 0x000e220000201000 */
[----:B------:R-:W-:-:S05]  /*22b0*/  PRMT R170, RZ, 0x5410, R60 ;  /* 0x00005410ffaa7816 */ /* 0x000fca000000003c */
[----:B------:R-:W-:Y:S02]  /*22c0*/  FMUL.FTZ R170, R170, c[0x0][0x1e8] ;  /* 0x00007a00aaaa7a20 */ /* 0x000fe40000410000 */
[----:B0-----:R-:W-:-:S05]  /*22d0*/  FFMA.FTZ R168, R168, R227, 1.1641532182693481445e-10 ;  /* 0x2f000000a8a87423 */ /* 0x001fca00000100e3 */
[----:B------:R-:W-:-:S04]  /*22e0*/  FSETP.GTU.FTZ.AND P2, PT, R168, c[0x0][0x1e4], PT ;  /* 0x00007900a8007a0b */ /* 0x000fc80003f5c000 */
[----:B------:R-:W-:Y:S02]  /*22f0*/  FSEL R170, R170, RZ, !P2 ;  /* 0x000000ffaaaa7208 */ /* 0x000fe40005000000 */
[----:B------:R-:W-:-:S03]  /*2300*/  SEL R168, RZ, 0x1, P2 ;  /* 0x00000001ffa87807 */ /* 0x000fc60001000000 */
[----:B------:R-:W-:Y:S01]  /*2310*/  FADD.FTZ R153, R170, R153 ;  /* 0x00000099aa997221 */ /* 0x000fe20000010000 */
[----:B------:R-:W-:-:S05]  /*2320*/  @P0 PRMT R170, RZ, 0x5410, R56 ;  /* 0x00005410ffaa0816 */ /* 0x000fca0000000038 */
[----:B------:R-:W-:Y:S02]  /*2330*/  @P0 FADD.FTZ R153, R170, R153 ;  /* 0x00000099aa990221 */ /* 0x000fe40000010000 */
.L_x_3302:
        /* <DEDUP_REMOVED lines=12> */
.L_x_3311:
[----:B------:R-:W-:Y:S02]  /*2400*/  IMAD.MOV.U32 R218, RZ, RZ, R146 ;  /* 0x000000ffffda7224 */ /* 0x000fe400078e0092 */
.L_x_3312:
[----:B------:R-:W-:Y:S05]  /*2410*/  BSYNC B2 ;  /* 0x0000000000027941 */ /* 0x000fea0003800000 */
.L_x_3310:
        /* <DEDUP_REMOVED lines=16> */
.L_x_3316:
[----:B------:R-:W-:Y:S05]  /*2520*/  BSYNC B3 ;  /* 0x0000000000037941 */ /* 0x000fea0003800000 */
.L_x_3315:
        /* <DEDUP_REMOVED lines=36> */
[----:B------:R-:W-:Y:S01]  /*2770*/  IMAD.MOV.U32 R171, RZ, RZ, RZ ;  /* 0x000000ffffab7224 */ /* 0x000fe200078e00ff */
[----:B------:R-:W-:Y:S01]  /*2780*/  LOP3.LUT R144, R203, UR23, R144, 0x96, !PT ;  /* 0x00000017cb907c12 */ /* 0x000fe2000f8e9690 */
[----:B------:R-:W-:-:S04]  /*2790*/  IMAD.WIDE.U32 R186, R186, -0x326172a9, RZ ;  /* 0xcd9e8d57baba7825 */ /* 0x000fc800078e00ff */
[----:B------:R-:W-:Y:S01]  /*27a0*/  IMAD.WIDE.U32 R144, R144, -0x2daee0ad, RZ ;  /* 0xd2511f5390907825 */ /* 0x000fe200078e00ff */
[----:B------:R-:W-:-:S03]  /*27b0*/  LOP3.LUT R140, R187, UR25, R202, 0x96, !PT ;  /* 0x00000019bb8c7c12 */ /* 0x000fc6000f8e96ca */
[----:B------:R-:W-:Y:S01]  /*27c0*/  IMAD.MOV.U32 R146, RZ, RZ, R186 ;  /* 0x000000ffff927224 */ /* 0x000fe200078e00ba */
[----:B------:R-:W-:Y:S02]  /*27d0*/  LOP3.LUT R139, R145, UR26, R170, 0x96, !PT ;  /* 0x0000001a918b7c12 */ /* 0x000fe4000f8e96aa */
.L_x_3314:
[----:B------:R-:W-:Y:S05]  /*27e0*/  BSYNC B2 ;  /* 0x0000000000027941 */ /* 0x000fea0003800000 */
.L_x_3313:
        /* <DEDUP_REMOVED lines=11> */
[----:B------:R-:W-:Y:S01]  /*28a0*/  IMAD.MOV.U32 R145, RZ, RZ, R171 ;  /* 0x000000ffff917224 */ /* 0x000fe200078e00ab */
[----:B------:R-:W-:-:S05]  /*28b0*/  PRMT R171, RZ, 0x7610, R56 ;  /* 0x00007610ffab7816 */ /* 0x000fca0000000038 */
[----:B------:R-:W-:Y:S01]  /*28c0*/  FADD.FTZ R170, R171, R170 ;  /* 0x000000aaabaa7221 */ /* 0x000fe20000010000 */
[----:B------:R-:W-:Y:S05]  /*28d0*/  BRA `(.L_x_3318) ;  /* 0x0000055000007947 */ /* 0x000fea0003800000 */
.L_x_3317:
        /* <DEDUP_REMOVED lines=12> */
.L_x_3320:
[----:B------:R-:W-:Y:S02]  /*29a0*/  IMAD.MOV.U32 R64, RZ, RZ, R146 ;  /* 0x000000ffff407224 */ /* 0x000fe400078e0092 */
.L_x_3321:
[----:B------:R-:W-:Y:S05]  /*29b0*/  BSYNC B2 ;  /* 0x0000000000027941 */ /* 0x000fea0003800000 */
.L_x_3319:
        /* <DEDUP_REMOVED lines=16> */
.L_x_3325:
[----:B------:R-:W-:Y:S05]  /*2ac0*/  BSYNC B3 ;  /* 0x0000000000037941 */ /* 0x000fea0003800000 */
.L_x_3324:
        /* <DEDUP_REMOVED lines=43> */
.L_x_3323:
[----:B------:R-:W-:Y:S05]  /*2d80*/  BSYNC B2 ;  /* 0x0000000000027941 */ /* 0x000fea0003800000 */
.L_x_3322:
[----:B------:R-:W0:Y:S02]  /*2d90*/  I2F.U32 R64, R64 ;  /* 0x0000004000407306 */ /* 0x000e240000201000 */
[----:B0-----:R-:W-:Y:S01]  /*2da0*/  FFMA.FTZ R167, R64, R227, 1.1641532182693481445e-10 ;  /* 0x2f00000040a77423 */ /* 0x001fe200000100e3 */
[----:B------:R-:W-:-:S04]  /*2db0*/  PRMT R64, RZ, 0x7610, R60 ;  /* 0x00007610ff407816 */ /* 0x000fc8000000003c */
[----:B------:R-:W-:Y:S01]  /*2dc0*/  FSETP.GTU.FTZ.AND P2, PT, R167, c[0x0][0x1e4], PT ;  /* 0x00007900a7007a0b */ /* 0x000fe20003f5c000 */
[----:B------:R-:W-:-:S03]  /*2dd0*/  FMUL.FTZ R171, R64, c[0x0][0x1e8] ;  /* 0x00007a0040ab7a20 */ /* 0x000fc60000410000 */
[----:B------:R-:W-:Y:S02]  /*2de0*/  SEL R167, RZ, 0x1, P2 ;  /* 0x00000001ffa77807 */ /* 0x000fe40001000000 */
[----:B------:R-:W-:-:S05]  /*2df0*/  FSEL R171, R171, RZ, !P2 ;  /* 0x000000ffabab7208 */ /* 0x000fca0005000000 */
[----:B------:R-:W-:Y:S01]  /*2e00*/  FADD.FTZ R170, R171, R170 ;  /* 0x000000aaabaa7221 */ /* 0x000fe20000010000 */
[----:B------:R-:W-:-:S05]  /*2e10*/  @P0 PRMT R171, RZ, 0x7610, R56 ;  /* 0x00007610ffab0816 */ /* 0x000fca0000000038 */
[----:B------:R-:W-:Y:S02]  /*2e20*/  @P0 FADD.FTZ R170, R171, R170 ;  /* 0x000000aaabaa0221 */ /* 0x000fe40000010000 */
.L_x_3318:
        /* <DEDUP_REMOVED lines=12> */
.L_x_3327:
[----:B------:R-:W-:Y:S02]  /*2ef0*/  IMAD.MOV.U32 R64, RZ, RZ, R146 ;  /* 0x000000ffff407224 */ /* 0x000fe400078e0092 */
.L_x_3328:
[----:B------:R-:W-:Y:S05]  /*2f00*/  BSYNC B2 ;  /* 0x0000000000027941 */ /* 0x000fea0003800000 */
.L_x_3326:
        /* <DEDUP_REMOVED lines=16> */
.L_x_3332:
[----:B------:R-:W-:Y:S05]  /*3010*/  BSYNC B3 ;  /* 0x0000000000037941 */ /* 0x000fea0003800000 */
.L_x_3331:
        /* <DEDUP_REMOVED lines=43> */
.L_x_3330:
[----:B------:R-:W-:Y:S05]  /*32d0*/  BSYNC B2 ;  /* 0x0000000000027941 */ /* 0x000fea0003800000 */
.L_x_3329:
[----:B------:R-:W0:Y:S01]  /*32e0*/  I2F.U32 R64, R64 ;  /* 0x0000004000407306 */ /* 0x000e220000201000 */
[----:B------:R-:W-:Y:S01]  /*32f0*/  LOP3.LUT R43, R43, 0xfffffffd, RZ, 0xc0, !PT ;  /* 0xfffffffd2b2b7812 */ /* 0x000fe200078ec0ff */
[----:B0-----:R-:W-:Y:S01]  /*3300*/  FFMA.FTZ R145, R64, R227, 1.1641532182693481445e-10 ;  /* 0x2f00000040917423 */ /* 0x001fe200000100e3 */
[----:B------:R-:W-:-:S04]  /*3310*/  PRMT R64, RZ, 0x5410, R65 ;  /* 0x00005410ff407816 */ /* 0x000fc80000000041 */
[----:B------:R-:W-:Y:S01]  /*3320*/  FSETP.GTU.FTZ.AND P2, PT, R145, c[0x0][0x1e4], PT ;  /* 0x0000790091007a0b */ /* 0x000fe20003f5c000 */
[----:B------:R-:W-:-:S05]  /*3330*/  FMUL.FTZ R171, R64, c[0x0][0x1e8] ;  /* 0x00007a0040ab7a20 */ /* 0x000fca0000410000 */
[----:B------:R-:W-:-:S07]  /*3340*/  FSEL R171, R171, RZ, !P2 ;  /* 0x000000ffabab7208 */ /* 0x000fce0005000000 */
        /* <DEDUP_REMOVED lines=8> */
.L_x_3333:
        /* <DEDUP_REMOVED lines=12> */
.L_x_3336:
[----:B------:R-:W-:Y:S02]  /*3490*/  IMAD.MOV.U32 R64, RZ, RZ, R146 ;  /* 0x000000ffff407224 */ /* 0x000fe400078e0092 */
.L_x_3337:
[----:B------:R-:W-:Y:S05]  /*34a0*/  BSYNC B2 ;  /* 0x0000000000027941 */ /* 0x000fea0003800000 */
.L_x_3335:
        /* <DEDUP_REMOVED lines=16> */
.L_x_3341:
[----:B------:R-:W-:Y:S05]  /*35b0*/  BSYNC B3 ;  /* 0x0000000000037941 */ /* 0x000fea0003800000 */
.L_x_3340:
        /* <DEDUP_REMOVED lines=43> */
.L_x_3339:
[----:B------:R-:W-:Y:S05]  /*3870*/  BSYNC B2 ;  /* 0x0000000000027941 */ /* 0x000fea0003800000 */
.L_x_3338:
        /* <DEDUP_REMOVED lines=9> */
[----:B------:R-:W-:Y:S02]  /*3910*/  @P0 FADD.FTZ R171, R64, R171 ;  /* 0x000000ab40ab0221 */ /* 0x000fe40000010000 */
.L_x_3334:
        /* <DEDUP_REMOVED lines=12> */
.L_x_3343:
[----:B------:R-:W-:Y:S02]  /*39e0*/  IMAD.MOV.U32 R64, RZ, RZ, R146 ;  /* 0x000000ffff407224 */ /* 0x000fe400078e0092 */
.L_x_3344:
[----:B------:R-:W-:Y:S05]  /*39f0*/  BSYNC B2 ;  /* 0x0000000000027941 */ /* 0x000fea0003800000 */
.L_x_3342:
        /* <DEDUP_REMOVED lines=16> */
.L_x_3348:
[----:B------:R-:W-:Y:S05]  /*3b00*/  BSYNC B3 ;  /* 0x0000000000037941 */ /* 0x000fea0003800000 */
.L_x_3347:
        /* <DEDUP_REMOVED lines=43> */
.L_x_3346:
[----:B------:R-:W-:Y:S05]  /*3dc0*/  BSYNC B2 ;  /* 0x0000000000027941 */ /* 0x000fea0003800000 */
.L_x_3345:
        /* <DEDUP_REMOVED lines=15> */
.L_x_3349:
        /* <DEDUP_REMOVED lines=12> */
.L_x_3352:
[----:B------:R-:W-:Y:S02]  /*3f80*/  IMAD.MOV.U32 R187, RZ, RZ, R146 ;  /* 0x000000ffffbb7224 */ /* 0x000fe400078e0092 */
.L_x_3353:
[----:B------:R-:W-:Y:S05]  /*3f90*/  BSYNC B2 ;  /* 0x0000000000027941 */ /* 0x000fea0003800000 */
.L_x_3351:
        /* <DEDUP_REMOVED lines=16> */
.L_x_3357:
[----:B------:R-:W-:Y:S05]  /*40a0*/  BSYNC B3 ;  /* 0x0000000000037941 */ /* 0x000fea0003800000 */
.L_x_3356:
        /* <DEDUP_REMOVED lines=43> */
.L_x_3355:
[----:B------:R-:W-:Y:S05]  /*4360*/  BSYNC B2 ;  /* 0x0000000000027941 */ /* 0x000fea0003800000 */
.L_x_3354:
        /* <DEDUP_REMOVED lines=10> */
.L_x_3350:
        /* <DEDUP_REMOVED lines=12> */
.L_x_3359:
[----:B------:R-:W-:Y:S02]  /*44d0*/  IMAD.MOV.U32 R218, RZ, RZ, R146 ;  /* 0x000000ffffda7224 */ /* 0x000fe400078e0092 */
.L_x_3360:
[----:B------:R-:W-:Y:S05]  /*44e0*/  BSYNC B2 ;  /* 0x0000000000027941 */ /* 0x000fea0003800000 */
.L_x_3358:
        /* <DEDUP_REMOVED lines=16> */
.L_x_3364:
[----:B------:R-:W-:Y:S05]  /*45f0*/  BSYNC B3 ;  /* 0x0000000000037941 */ /* 0x000fea0003800000 */
.L_x_3363:
        /* <DEDUP_REMOVED lines=43> */
.L_x_3362:
[----:B------:R-:W-:Y:S05]  /*48b0*/  BSYNC B2 ;  /* 0x0000000000027941 */ /* 0x000fea0003800000 */
.L_x_3361:
        /* <DEDUP_REMOVED lines=13> */
.L_x_3365:
        /* <DEDUP_REMOVED lines=12> */
.L_x_3368:
[----:B------:R-:W-:Y:S02]  /*4a50*/  IMAD.MOV.U32 R218, RZ, RZ, R146 ;  /* 0x000000ffffda7224 */ /* 0x000fe400078e0092 */
.L_x_3369:
[----:B------:R-:W-:Y:S05]  /*4a60*/  BSYNC B2 ;  /* 0x0000000000027941 */ /* 0x000fea0003800000 */
.L_x_3367:
        /* <DEDUP_REMOVED lines=16> */
.L_x_3373:
[----:B------:R-:W-:Y:S05]  /*4b70*/  BSYNC B3 ;  /* 0x0000000000037941 */ /* 0x000fea0003800000 */
.L_x_3372:
        /* <DEDUP_REMOVED lines=43> */
.L_x_3371:
[----:B------:R-:W-:Y:S05]  /*4e30*/  BSYNC B2 ;  /* 0x0000000000027941 */ /* 0x000fea0003800000 */
.L_x_3370:
        /* <DEDUP_REMOVED lines=10> */
.L_x_3366:
        /* <DEDUP_REMOVED lines=12> */
.L_x_3375:
[----:B------:R-:W-:Y:S02]  /*4fa0*/  IMAD.MOV.U32 R218, RZ, RZ, R146 ;  /* 0x000000ffffda7224 */ /* 0x000fe400078e0092 */
.L_x_3376:
[----:B------:R-:W-:Y:S05]  /*4fb0*/  BSYNC B2 ;  /* 0x0000000000027941 */ /* 0x000fea0003800000 */
.L_x_3374:
        /* <DEDUP_REMOVED lines=16> */
.L_x_3380:
[----:B------:R-:W-:Y:S05]  /*50c0*/  BSYNC B3 ;  /* 0x0000000000037941 */ /* 0x000fea0003800000 */
.L_x_3379:
        /* <DEDUP_REMOVED lines=43> */
.L_x_3378:
[----:B------:R-:W-:Y:S05]  /*5380*/  BSYNC B2 ;  /* 0x0000000000027941 */ /* 0x000fea0003800000 */
.L_x_3377:
        /* <DEDUP_REMOVED lines=13> */
.L_x_3381:
        /* <DEDUP_REMOVED lines=12> */
.L_x_3384:
[----:B------:R-:W-:Y:S02]  /*5520*/  IMAD.MOV.U32 R66, RZ, RZ, R146 ;  /* 0x000000ffff427224 */ /* 0x000fe400078e0092 */
.L_x_3385:
[----:B------:R-:W-:Y:S05]  /*5530*/  BSYNC B2 ;  /* 0x0000000000027941 */ /* 0x000fea0003800000 */
.L_x_3383:
        /* <DEDUP_REMOVED lines=16> */
.L_x_3389:
[----:B------:R-:W-:Y:S05]  /*5640*/  BSYNC B3 ;  /* 0x0000000000037941 */ /* 0x000fea0003800000 */
.L_x_3388:
        /* <DEDUP_REMOVED lines=43> */
.L_x_3387:
[----:B------:R-:W-:Y:S05]  /*5900*/  BSYNC B2 ;  /* 0x0000000000027941 */ /* 0x000fea0003800000 */
.L_x_3386:
        /* <DEDUP_REMOVED lines=10> */
.L_x_3382:
        /* <DEDUP_REMOVED lines=12> */
.L_x_3391:
[----:B------:R-:W-:Y:S02]  /*5a70*/  IMAD.MOV.U32 R66, RZ, RZ, R146 ;  /* 0x000000ffff427224 */ /* 0x000fe400078e0092 */
.L_x_3392:
[----:B------:R-:W-:Y:S05]  /*5a80*/  BSYNC B2 ;  /* 0x0000000000027941 */ /* 0x000fea0003800000 */
.L_x_3390:
        /* <DEDUP_REMOVED lines=16> */
.L_x_3396:
[----:B------:R-:W-:Y:S05]  /*5b90*/  BSYNC B3 ;  /* 0x0000000000037941 */ /* 0x000fea0003800000 */
.L_x_3395:
        /* <DEDUP_REMOVED lines=43> */
.L_x_3394:
[----:B------:R-:W-:Y:S05]  /*5e50*/  BSYNC B2 ;  /* 0x0000000000027941 */ /* 0x000fea0003800000 */
.L_x_3393:
[----:B------:R0:W1:Y:S02]  /*5e60*/  I2F.U32 R64, R66 ;  /* 0x0000004200407306 */ /* 0x0000640000201000 */
[----:B0-----:R-:W-:-:S05]  /*5e70*/  PRMT R66, RZ, 0x5410, R67 ;  /* 0x00005410ff427816 */ /* 0x001fca0000000043 */
[----:B------:R-:W-:Y:S02]  /*5e80*/  FMUL.FTZ R203, R66, c[0x0][0x1e8] ;  /* 0x00007a0042cb7a20 */ /* 0x000fe40000410000 */
[----:B-1----:R-:W-:-:S05]  /*5e90*/  FFMA.FTZ R64, R64, R227, 1.1641532182693481445e-10 ;  /* 0x2f00000040407423 */ /* 0x002fca00000100e3 */
        /* <DEDUP_REMOVED lines=9> */
.L_x_3397:
        /* <DEDUP_REMOVED lines=12> */
.L_x_3400:
[----:B------:R-:W-:Y:S02]  /*5ff0*/  IMAD.MOV.U32 R66, RZ, RZ, R146 ;  /* 0x000000ffff427224 */ /* 0x000fe400078e0092 */
.L_x_3401:
[----:B------:R-:W-:Y:S05]  /*6000*/  BSYNC B2 ;  /* 0x0000000000027941 */ /* 0x000fea0003800000 */
.L_x_3399:
        /* <DEDUP_REMOVED lines=16> */
.L_x_3405:
[----:B------:R-:W-:Y:S05]  /*6110*/  BSYNC B3 ;  /* 0x0000000000037941 */ /* 0x000fea0003800000 */
.L_x_3404:
        /* <DEDUP_REMOVED lines=43> */
.L_x_3403:
[----:B------:R-:W-:Y:S05]  /*63d0*/  BSYNC B2 ;  /* 0x0000000000027941 */ /* 0x000fea0003800000 */
.L_x_3402:
        /* <DEDUP_REMOVED lines=10> */
.L_x_3398:
        /* <DEDUP_REMOVED lines=12> */
.L_x_3407:
[----:B------:R-:W-:Y:S02]  /*6540*/  IMAD.MOV.U32 R66, RZ, RZ, R146 ;  /* 0x000000ffff427224 */ /* 0x000fe400078e0092 */
.L_x_3408:
[----:B------:R-:W-:Y:S05]  /*6550*/  BSYNC B2 ;  /* 0x0000000000027941 */ /* 0x000fea0003800000 */
.L_x_3406:
        /* <DEDUP_REMOVED lines=16> */
.L_x_3412:
[----:B------:R-:W-:Y:S05]  /*6660*/  BSYNC B3 ;  /* 0x0000000000037941 */ /* 0x000fea0003800000 */
.L_x_3411:
        /* <DEDUP_REMOVED lines=43> */
.L_x_3410:
[----:B------:R-:W-:Y:S05]  /*6920*/  BSYNC B2 ;  /* 0x0000000000027941 */ /* 0x000fea0003800000 */
.L_x_3409:
        /* <DEDUP_REMOVED lines=13> */
.L_x_3413:
        /* <DEDUP_REMOVED lines=12> */
.L_x_3416:
[----:B------:R-:W-:Y:S02]  /*6ac0*/  IMAD.MOV.U32 R230, RZ, RZ, R146 ;  /* 0x000000ffffe67224 */ /* 0x000fe400078e0092 */
.L_x_3417:
[----:B------:R-:W-:Y:S05]  /*6ad0*/  BSYNC B2 ;  /* 0x0000000000027941 */ /* 0x000fea0003800000 */
.L_x_3415:
        /* <DEDUP_REMOVED lines=16> */
.L_x_3421:
[----:B------:R-:W-:Y:S05]  /*6be0*/  BSYNC B3 ;  /* 0x0000000000037941 */ /* 0x000fea0003800000 */
.L_x_3420:
        /* <DEDUP_REMOVED lines=43> */
.L_x_3419:
[----:B------:R-:W-:Y:S05]  /*6ea0*/  BSYNC B2 ;  /* 0x0000000000027941 */ /* 0x000fea0003800000 */
.L_x_3418:
        /* <DEDUP_REMOVED lines=10> */
.L_x_3414:
[----:B------:R-:W-:Y:S01]  /*6f50*/  SEL R236, RZ, 0x10000, P4 ;  /* 0x00010000ffec7807 */ /* 0x000fe20002000000 */
[----:B------:R-:W-:Y:S01]  /*6f60*/  IMAD.SHL.U32 R237, R169, 0x8, RZ ;  /* 0x00000008a9ed7824 */ /* 0x000fe200078e00ff */
[C---:B------:R-:W-:Y:S02]  /*6f70*/  LOP3.LUT P4, RZ, R43.reuse, 0x1, RZ, 0xc0, !PT ;  /* 0x000000012bff7812 */ /* 0x040fe4000788c0ff */
[----:B------:R-:W-:Y:S02]  /*6f80*/  SEL R67, RZ, 0x1000000, P5 ;  /* 0x01000000ff437807 */ /* 0x000fe40002800000 */
[----:B------:R-:W-:Y:S02]  /*6f90*/  SEL R227, RZ, 0x100, P3 ;  /* 0x00000100ffe37807 */ /* 0x000fe40001800000 */
[----:B------:R-:W-:Y:S02]  /*6fa0*/  SEL R66, RZ, 0x1, P4 ;  /* 0x00000001ff427807 */ /* 0x000fe40002000000 */
[----:B------:R-:W-:-:S02]  /*6fb0*/  LOP3.LUT P6, RZ, R43, 0x4, RZ, 0xc0, !PT ;  /* 0x000000042bff7812 */ /* 0x000fc400078cc0ff */
[----:B------:R-:W-:Y:S02]  /*6fc0*/  LOP3.LUT P5, RZ, R43, 0x2, RZ, 0xc0, !PT ;  /* 0x000000022bff7812 */ /* 0x000fe400078ac0ff */
[----:B------:R-:W-:Y:S01]  /*6fd0*/  LOP3.LUT R227, R227, R67, R236, 0xfe, !PT ;  /* 0x00000043e3e37212 */ /* 0x000fe200078efeec */
[----:B------:R-:W-:Y:S01]  /*6fe0*/  IMAD.WIDE.U32 R66, R66, 0x1000000, RZ ;  /* 0x0100000042427825 */ /* 0x000fe200078e00ff */
[----:B------:R-:W-:Y:S02]  /*6ff0*/  LOP3.LUT P0, RZ, R43, 0x8, RZ, 0xc0, !PT ;  /* 0x000000082bff7812 */ /* 0x000fe4000780c0ff */
[----:B------:R-:W-:Y:S02]  /*7000*/  SEL R65, RZ, 0x1, P2 ;  /* 0x00000001ff417807 */ /* 0x000fe40001000000 */
[----:B------:R-:W-:Y:S02]  /*7010*/  SEL R64, RZ, 0x1, P5 ;  /* 0x00000001ff407807 */ /* 0x000fe40002800000 */
[----:B------:R-:W-:-:S02]  /*7020*/  SEL R230, RZ, 0x1, P6 ;  /* 0x00000001ffe67807 */ /* 0x000fc40003000000 */
[----:B------:R-:W-:Y:S02]  /*7030*/  SEL R234, RZ, 0x1, P0 ;  /* 0x00000001ffea7807 */ /* 0x000fe40000000000 */
[----:B------:R-:W-:Y:S01]  /*7040*/  LOP3.LUT R67, R67, R227, R65, 0xfe, !PT ;  /* 0x000000e343437212 */ /* 0x000fe200078efe41 */
[----:B------:R-:W-:Y:S01]  /*7050*/  IMAD.WIDE.U32 R64, R64, 0x10000, RZ ;  /* 0x0001000040407825 */ /* 0x000fe200078e00ff */
[C---:B------:R-:W-:Y:S02]  /*7060*/  LEA R232, P0, R169.reuse, c[0x0][0x188], 0x4 ;  /* 0x00006200a9e87a11 */ /* 0x040fe400078020ff */
[C---:B------:R-:W-:Y:S01]  /*7070*/  SHF.L.U64.HI R235, R169.reuse, 0x3, RZ ;  /* 0x00000003a9eb7819 */ /* 0x040fe200000102ff */
[----:B------:R-:W-:Y:S01]  /*7080*/  IMAD.WIDE.U32 R230, R230, 0x100, RZ ;  /* 0x00000100e6e67825 */ /* 0x000fe200078e00ff */
[----:B------:R-:W-:Y:S02]  /*7090*/  LEA.HI.X R233, R169, c[0x0][0x18c], RZ, 0x4, P0 ;  /* 0x00006300a9e97a11 */ /* 0x000fe400000f24ff */
[----:B------:R-:W-:-:S02]  /*70a0*/  IADD3 R228, P0, R237, c[0x0][0x190], RZ ;  /* 0x00006400ede47a10 */ /* 0x000fc40007f1e0ff */
[----:B------:R-:W-:Y:S02]  /*70b0*/  LOP3.LUT R227, R230, R66, R64, 0xfe, !PT ;  /* 0x00000042e6e37212 */ /* 0x000fe400078efe40 */
[----:B------:R-:W-:Y:S02]  /*70c0*/  LOP3.LUT R231, R231, R67, R65, 0xfe, !PT ;  /* 0x00000043e7e77212 */ /* 0x000fe400078efe41 */
[----:B------:R-:W-:Y:S02]  /*70d0*/  F2FP.BF16.PACK_AB R67, R218, R203 ;  /* 0x000000cbda43723e */ /* 0x000fe400000010ff */
[----:B------:R-:W-:Y:S02]  /*70e0*/  F2FP.BF16.PACK_AB R66, R202, R187 ;  /* 0x000000bbca42723e */ /* 0x000fe400000010ff */
[----:B------:R-:W-:Y:S02]  /*70f0*/  F2FP.BF16.PACK_AB R65, R186, R171 ;  /* 0x000000abba41723e */ /* 0x000fe400000010ff */
[----:B------:R-:W-:-:S02]  /*7100*/  F2FP.BF16.PACK_AB R64, R170, R153 ;  /* 0x00000099aa40723e */ /* 0x000fc400000010ff */
[----:B------:R-:W-:Y:S02]  /*7110*/  IADD3.X R229, R235, c[0x0][0x194], RZ, P0, !PT ;  /* 0x00006500ebe57a10 */ /* 0x000fe400007fe4ff */
[----:B------:R-:W-:Y:S01]  /*7120*/  LOP3.LUT R230, R227, R234, RZ, 0xfc, !PT ;  /* 0x000000eae3e67212 */ /* 0x000fe200078efcff */
[----:B------:R0:W-:Y:S01]  /*7130*/  STG.E.128 [R232.64], R64 ;  /* 0x00000040e8007986 */ /* 0x0001e2000c101d06 */
[----:B------:R-:W-:-:S03]  /*7140*/  LOP3.LUT P1, RZ, R43, 0x10, RZ, 0xc0, !PT ;  /* 0x000000102bff7812 */ /* 0x000fc6000782c0ff */
[----:B------:R0:W-:Y:S10]  /*7150*/  STG.E.64 [R228.64], R230 ;  /* 0x000000e6e4007986 */ /* 0x0001f4000c101b06 */
[----:B------:R-:W-:Y:S05]  /*7160*/  @!P1 BRA `(.L_x_3422) ;  /* 0x0000014000009947 */ /* 0x000fea0003800000 */
[----:B0-----:R-:W-:Y:S01]  /*7170*/  IMAD.U32 R67, R162, 0x10000, RZ ;  /* 0x00010000a2437824 */ /* 0x001fe200078e00ff */
[----:B------:R-:W-:-:S02]  /*7180*/  LOP3.LUT R66, R161, 0xffff, RZ, 0xc0, !PT ;  /* 0x0000ffffa1427812 */ /* 0x000fc400078ec0ff */
[----:B------:R-:W-:Y:S02]  /*7190*/  LOP3.LUT R230, R165, 0xff, RZ, 0xc0, !PT ;  /* 0x000000ffa5e67812 */ /* 0x000fe400078ec0ff */
[----:B------:R-:W-:Y:S02]  /*71a0*/  LOP3.LUT R227, R67, 0xff0000, RZ, 0xc0, !PT ;  /* 0x00ff000043e37812 */ /* 0x000fe400078ec0ff */
[----:B------:R-:W-:Y:S01]  /*71b0*/  PRMT R67, R163, 0x7104, RZ ;  /* 0x00007104a3437816 */ /* 0x000fe200000000ff */
[----:B------:R-:W-:Y:S01]  /*71c0*/  IMAD.WIDE.U32 R230, R230, 0x1000000, RZ ;  /* 0x01000000e6e67825 */ /* 0x000fe200078e00ff */
[----:B------:R-:W-:Y:S02]  /*71d0*/  PRMT R232, R227, 0x4210, R66 ;  /* 0x00004210e3e87816 */ /* 0x000fe40000000042 */
[----:B------:R-:W-:Y:S02]  /*71e0*/  LOP3.LUT R228, R166, 0xff, RZ, 0xc0, !PT ;  /* 0x000000ffa6e47812 */ /* 0x000fe400078ec0ff */
[----:B------:R-:W-:-:S02]  /*71f0*/  LOP3.LUT R66, R167, 0xff, RZ, 0xc0, !PT ;  /* 0x000000ffa7427812 */ /* 0x000fc400078ec0ff */
[----:B------:R-:W-:Y:S01]  /*7200*/  LOP3.LUT R233, R232, 0xff00, R67, 0xf8, !PT ;  /* 0x0000ff00e8e97812 */ /* 0x000fe200078ef843 */
[----:B------:R-:W-:Y:S01]  /*7210*/  IMAD.WIDE.U32 R228, R228, 0x10000, RZ ;  /* 0x00010000e4e47825 */ /* 0x000fe200078e00ff */
[----:B------:R-:W-:Y:S02]  /*7220*/  IADD3 R64, P0, R237, c[0x0][0x198], RZ ;  /* 0x00006600ed407a10 */ /* 0x000fe40007f1e0ff */
[----:B------:R-:W-:Y:S01]  /*7230*/  LOP3.LUT R233, R233, 0xff, R164, 0xf8, !PT ;  /* 0x000000ffe9e97812 */ /* 0x000fe200078ef8a4 */
[----:B------:R-:W-:Y:S01]  /*7240*/  IMAD.WIDE.U32 R66, R66, 0x100, RZ ;  /* 0x0000010042427825 */ /* 0x000fe200078e00ff */
[----:B------:R-:W-:Y:S02]  /*7250*/  IADD3.X R65, R235, c[0x0][0x19c], RZ, P0, !PT ;  /* 0x00006700eb417a10 */ /* 0x000fe400007fe4ff */
[----:B------:R-:W-:Y:S02]  /*7260*/  LOP3.LUT R229, R229, R233, R231, 0xfe, !PT ;  /* 0x000000e9e5e57212 */ /* 0x000fe400078efee7 */
[----:B------:R-:W-:-:S02]  /*7270*/  LOP3.LUT R227, R66, R230, R228, 0xfe, !PT ;  /* 0x000000e642e37212 */ /* 0x000fc400078efee4 */
[----:B------:R-:W-:Y:S02]  /*7280*/  LOP3.LUT R67, R229, R67, RZ, 0xfc, !PT ;  /* 0x00000043e5437212 */ /* 0x000fe400078efcff */
[----:B------:R-:W-:-:S05]  /*7290*/  LOP3.LUT R66, R227, 0xff, R168, 0xf8, !PT ;  /* 0x000000ffe3427812 */ /* 0x000fca00078ef8a8 */
[----:B------:R0:W-:Y:S02]  /*72a0*/  STG.E.64 [R64.64], R66 ;  /* 0x0000004240007986 */ /* 0x0001e4000c101b06 */
.L_x_3422:
[----:B------:R-:W-:Y:S02]  /*72b0*/  IADD3 R227, R169, 0x20, RZ ;  /* 0x00000020a9e37810 */ /* 0x000fe40007ffe0ff */
.L_x_3293:
[----:B------:R-:W-:Y:S05]  /*72c0*/  BSYNC B1 ;  /* 0x0000000000017941 */ /* 0x000fea0003800000 */
.L_x_3292:
[----:B------:R-:W-:Y:S01]  /*72d0*/  LOP3.LUT P0, RZ, R43, 0x1000, RZ, 0xc0, !PT ;  /* 0x000010002bff7812 */ /* 0x000fe2000780c0ff */
[----:B------:R-:W-:-:S12]  /*72e0*/  BSSY B1, `(.L_x_3423) ;  /* 0x00005bb000017945 */ /* 0x000fd80003800000 */
[----:B------:R-:W-:Y:S05]  /*72f0*/  @!P0 BRA `(.L_x_3424) ;  /* 0x00005b9000008947 */ /* 0x000fea0003800000 */
[----:B------:R-:W-:Y:S01]  /*7300*/  ISETP.NE.U32.AND P0, PT, RZ, c[0x0][0x178], PT ;  /* 0x00005e00ff007a0c */ /* 0x000fe20003f05070 */
[----:B0-----:R-:W-:Y:S01]  /*7310*/  IMAD.MOV.U32 R64, RZ, RZ, 0x10 ;  /* 0x00000010ff407424 */ /* 0x001fe200078e00ff */
        /* <DEDUP_REMOVED lines=25> */
.L_x_3426:
[----:B0-----:R-:W-:Y:S02]  /*74b0*/  IMAD.MOV.U32 R219, RZ, RZ, R146 ;  /* 0x000000ffffdb7224 */ /* 0x001fe400078e0092 */
.L_x_3427:
[----:B------:R-:W-:Y:S05]  /*74c0*/  BSYNC B2 ;  /* 0x0000000000027941 */ /* 0x000fea0003800000 */
.L_x_3425:
        /* <DEDUP_REMOVED lines=16> */
.L_x_3431:
[----:B------:R-:W-:Y:S05]  /*75d0*/  BSYNC B3 ;  /* 0x0000000000037941 */ /* 0x000fea0003800000 */
.L_x_3430:
        /* <DEDUP_REMOVED lines=43> */
.L_x_3429:
[----:B------:R-:W-:Y:S05]  /*7890*/  BSYNC B2 ;  /* 0x0000000000027941 */ /* 0x000fea0003800000 */
.L_x_3428:
        /* <DEDUP_REMOVED lines=18> */
.L_x_3432:
        /* <DEDUP_REMOVED lines=12> */
.L_x_3435:
[----:B------:R-:W-:Y:S02]  /*7a80*/  IMAD.MOV.U32 R219, RZ, RZ, R146 ;  /* 0x000000ffffdb7224 */ /* 0x000fe400078e0092 */
.L_x_3436:
[----:B------:R-:W-:Y:S05]  /*7a90*/  BSYNC B2 ;  /* 0x0000000000027941 */ /* 0x000fea0003800000 */
.L_x_3434:
        /* <DEDUP_REMOVED lines=16> */
.L_x_3440:
[----:B------:R-:W-:Y:S05]  /*7ba0*/  BSYNC B3 ;  /* 0x0000000000037941 */ /* 0x000fea0003800000 */
.L_x_3439:
        /* <DEDUP_REMOVED lines=43> */
.L_x_3438:
[----:B------:R-:W-:Y:S05]  /*7e60*/  BSYNC B2 ;  /* 0x0000000000027941 */ /* 0x000fea0003800000 */
.L_x_3437:
        /* <DEDUP_REMOVED lines=10> */
.L_x_3433:
        /* <DEDUP_REMOVED lines=12> */
.L_x_3442:
[----:B------:R-:W-:Y:S02]  /*7fd0*/  IMAD.MOV.U32 R219, RZ, RZ, R146 ;  /* 0x000000ffffdb7224 */ /* 0x000fe400078e0092 */
.L_x_3443:
[----:B------:R-:W-:Y:S05]  /*7fe0*/  BSYNC B2 ;  /* 0x0000000000027941 */ /* 0x000fea0003800000 */
.L_x_3441:
        /* <DEDUP_REMOVED lines=16> */
.L_x_3447:
[----:B------:R-:W-:Y:S05]  /*80f0*/  BSYNC B3 ;  /* 0x0000000000037941 */ /* 0x000fea0003800000 */
.L_x_3446:
        /* <DEDUP_REMOVED lines=43> */
.L_x_3445:
[----:B------:R-:W-:Y:S05]  /*83b0*/  BSYNC B2 ;  /* 0x0000000000027941 */ /* 0x000fea0003800000 */
.L_x_3444:
        /* <DEDUP_REMOVED lines=15> */
.L_x_3448:
        /* <DEDUP_REMOVED lines=12> */
.L_x_3451:
[----:B------:R-:W-:Y:S02]  /*8570*/  IMAD.MOV.U32 R64, RZ, RZ, R146 ;  /* 0x000000ffff407224 */ /* 0x000fe400078e0092 */
.L_x_3452:
[----:B------:R-:W-:Y:S05]  /*8580*/  BSYNC B2 ;  /* 0x0000000000027941 */ /* 0x000fea0003800000 */
.L_x_3450:
        /* <DEDUP_REMOVED lines=16> */
.L_x_3456:
[----:B------:R-:W-:Y:S05]  /*8690*/  BSYNC B3 ;  /* 0x0000000000037941 */ /* 0x000fea0003800000 */
.L_x_3455:
        /* <DEDUP_REMOVED lines=43> */
.L_x_3454:
[----:B------:R-:W-:Y:S05]  /*8950*/  BSYNC B2 ;  /* 0x0000000000027941 */ /* 0x000fea0003800000 */
.L_x_3453:
        /* <DEDUP_REMOVED lines=9> */
[----:B------:R-:W-:Y:S02]  /*89f0*/  @P0 FADD.FTZ R173, R64, R173 ;  /* 0x000000ad40ad0221 */ /* 0x000fe40000010000 */
.L_x_3449:
        /* <DEDUP_REMOVED lines=12> */
.L_x_3458:
[----:B------:R-:W-:Y:S02]  /*8ac0*/  IMAD.MOV.U32 R64, RZ, RZ, R146 ;  /* 0x000000ffff407224 */ /* 0x000fe400078e0092 */
.L_x_3459:
[----:B------:R-:W-:Y:S05]  /*8ad0*/  BSYNC B2 ;  /* 0x0000000000027941 */ /* 0x000fea0003800000 */
.L_x_3457:
        /* <DEDUP_REMOVED lines=16> */
.L_x_3463:
[----:B------:R-:W-:Y:S05]  /*8be0*/  BSYNC B3 ;  /* 0x0000000000037941 */ /* 0x000fea0003800000 */
.L_x_3462:
        /* <DEDUP_REMOVED lines=43> */
.L_x_3461:
[----:B------:R-:W-:Y:S05]  /*8ea0*/  BSYNC B2 ;  /* 0x0000000000027941 */ /* 0x000fea0003800000 */
.L_x_3460:
[----:B------:R0:W1:Y:S01]  /*8eb0*/  I2F.U32 R145, R64 ;  /* 0x0000004000917306 */ /* 0x0000620000201000 */
[----:B------:R-:W-:Y:S02]  /*8ec0*/  LOP3.LUT R43, R43, 0xfffffffd, RZ, 0xc0, !PT ;  /* 0xfffffffd2b2b7812 */ /* 0x000fe400078ec0ff */
[----:B0-----:R-:W-:-:S05]  /*8ed0*/  PRMT R64, RZ, 0x5410, R65 ;  /* 0x00005410ff407816 */ /* 0x001fca0000000041 */
[----:B------:R-:W-:Y:S02]  /*8ee0*/  FMUL.FTZ R172, R64, c[0x0][0x1e8] ;  /* 0x00007a0040ac7a20 */ /* 0x000fe40000410000 */
[----:B-1----:R-:W-:-:S05]  /*8ef0*/  FFMA.FTZ R145, R145, R232, 1.1641532182693481445e-10 ;  /* 0x2f00000091917423 */ /* 0x002fca00000100e8 */
        /* <DEDUP_REMOVED lines=10> */
.L_x_3464:
        /* <DEDUP_REMOVED lines=12> */
.L_x_3467:
[----:B------:R-:W-:Y:S02]  /*9060*/  IMAD.MOV.U32 R64, RZ, RZ, R146 ;  /* 0x000000ffff407224 */ /* 0x000fe400078e0092 */
.L_x_3468:
[----:B------:R-:W-:Y:S05]  /*9070*/  BSYNC B2 ;  /* 0x0000000000027941 */ /* 0x000fea0003800000 */
.L_x_3466:
        /* <DEDUP_REMOVED lines=16> */
.L_x_3472:
[----:B------:R-:W-:Y:S05]  /*9180*/  BSYNC B3 ;  /* 0x0000000000037941 */ /* 0x000fea0003800000 */
.L_x_3471:
        /* <DEDUP_REMOVED lines=43> */
.L_x_3470:
[----:B------:R-:W-:Y:S05]  /*9440*/  BSYNC B2 ;  /* 0x0000000000027941 */ /* 0x000fea0003800000 */
.L_x_3469:
        /* <DEDUP_REMOVED lines=8> */
[----:B------:R-:W-:-:S05]  /*94d0*/  @P0 PRMT R189, RZ, 0x5410, R57 ;  /* 0x00005410ffbd0816 */ /* 0x000fca0000000039 */
[----:B------:R-:W-:Y:S02]  /*94e0*/  @P0 FADD.FTZ R172, R189, R172 ;  /* 0x000000acbdac0221 */ /* 0x000fe40000010000 */
.L_x_3465:
        /* <DEDUP_REMOVED lines=12> */
.L_x_3474:
[----:B------:R-:W-:Y:S02]  /*95b0*/  IMAD.MOV.U32 R64, RZ, RZ, R146 ;  /* 0x000000ffff407224 */ /* 0x000fe400078e0092 */
.L_x_3475:
[----:B------:R-:W-:Y:S05]  /*95c0*/  BSYNC B2 ;  /* 0x0000000000027941 */ /* 0x000fea0003800000 */
.L_x_3473:
        /* <DEDUP_REMOVED lines=16> */
.L_x_3479:
[----:B------:R-:W-:Y:S05]  /*96d0*/  BSYNC B3 ;  /* 0x0000000000037941 */ /* 0x000fea0003800000 */
.L_x_3478:
        /* <DEDUP_REMOVED lines=43> */
.L_x_3477:
[----:B------:R-:W-:Y:S05]  /*9990*/  BSYNC B2 ;  /* 0x0000000000027941 */ /* 0x000fea0003800000 */
.L_x_3476:
        /* <DEDUP_REMOVED lines=15> */
.L_x_3480:
        /* <DEDUP_REMOVED lines=12> */
.L_x_3483:
[----:B------:R-:W-:Y:S02]  /*9b50*/  IMAD.MOV.U32 R188, RZ, RZ, R146 ;  /* 0x000000ffffbc7224 */ /* 0x000fe400078e0092 */
.L_x_3484:
[----:B------:R-:W-:Y:S05]  /*9b60*/  BSYNC B2 ;  /* 0x0000000000027941 */ /* 0x000fea0003800000 */
.L_x_3482:
        /* <DEDUP_REMOVED lines=16> */
.L_x_3488:
[----:B------:R-:W-:Y:S05]  /*9c70*/  BSYNC B3 ;  /* 0x0000000000037941 */ /* 0x000fea0003800000 */
.L_x_3487:
        /* <DEDUP_REMOVED lines=43> */
.L_x_3486:
[----:B------:R-:W-:Y:S05]  /*9f30*/  BSYNC B2 ;  /* 0x0000000000027941 */ /* 0x000fea0003800000 */
.L_x_3485:
[----:B------:R0:W1:Y:S01]  /*9f40*/  I2F.U32 R65, R188 ;  /* 0x000000bc00417306 */ /* 0x0000620000201000 */
[----:B------:R-:W-:-:S05]  /*9f50*/  PRMT R145, RZ, 0x7610, R61 ;  /* 0x00007610ff917816 */ /* 0x000fca000000003d */
[----:B------:R-:W-:Y:S01]  /*9f60*/  FMUL.FTZ R145, R145, c[0x0][0x1e8] ;  /* 0x00007a0091917a20 */ /* 0x000fe20000410000 */
[----:B0-----:R-:W-:Y:S01]  /*9f70*/  @P0 PRMT R188, RZ, 0x7610, R57 ;  /* 0x00007610ffbc0816 */ /* 0x001fe20000000039 */
[----:B-1----:R-:W-:-:S05]  /*9f80*/  FFMA.FTZ R65, R65, R232, 1.1641532182693481445e-10 ;  /* 0x2f00000041417423 */ /* 0x002fca00000100e8 */
[----:B------:R-:W-:-:S04]  /*9f90*/  FSETP.GTU.FTZ.AND P2, PT, R65, c[0x0][0x1e4], PT ;  /* 0x0000790041007a0b */ /* 0x000fc80003f5c000 */
[----:B------:R-:W-:Y:S02]  /*9fa0*/  FSEL R204, R145, RZ, !P2 ;  /* 0x000000ff91cc7208 */ /* 0x000fe40005000000 */
[----:B------:R-:W-:-:S03]  /*9fb0*/  SEL R165, RZ, 0x1, P2 ;  /* 0x00000001ffa57807 */ /* 0x000fc60001000000 */
[----:B------:R-:W-:-:S04]  /*9fc0*/  FADD.FTZ R189, R204, R189 ;  /* 0x000000bdccbd7221 */ /* 0x000fc80000010000 */
[----:B------:R-:W-:Y:S02]  /*9fd0*/  @P0 FADD.FTZ R189, R188, R189 ;  /* 0x000000bdbcbd0221 */ /* 0x000fe40000010000 */
.L_x_3481:
        /* <DEDUP_REMOVED lines=12> */
.L_x_3490:
[----:B------:R-:W-:Y:S02]  /*a0a0*/  IMAD.MOV.U32 R219, RZ, RZ, R146 ;  /* 0x000000ffffdb7224 */ /* 0x000fe400078e0092 */
.L_x_3491:
[----:B------:R-:W-:Y:S05]  /*a0b0*/  BSYNC B2 ;  /* 0x0000000000027941 */ /* 0x000fea0003800000 */
.L_x_3489:
        /* <DEDUP_REMOVED lines=16> */
.L_x_3495:
[----:B------:R-:W-:Y:S05]  /*a1c0*/  BSYNC B3 ;  /* 0x0000000000037941 */ /* 0x000fea0003800000 */
.L_x_3494:
        /* <DEDUP_REMOVED lines=43> */
.L_x_3493:
[----:B------:R-:W-:Y:S05]  /*a480*/  BSYNC B2 ;  /* 0x0000000000027941 */ /* 0x000fea0003800000 */
.L_x_3492:
        /* <DEDUP_REMOVED lines=13> */
.L_x_3496:
        /* <DEDUP_REMOVED lines=12> */
.L_x_3499:
[----:B------:R-:W-:Y:S02]  /*a620*/  IMAD.MOV.U32 R219, RZ, RZ, R146 ;  /* 0x000000ffffdb7224 */ /* 0x000fe400078e0092 */
.L_x_3500:
[----:B------:R-:W-:Y:S05]  /*a630*/  BSYNC B2 ;  /* 0x0000000000027941 */ /* 0x000fea0003800000 */
.L_x_3498:
        /* <DEDUP_REMOVED lines=16> */
.L_x_3504:
[----:B------:R-:W-:Y:S05]  /*a740*/  BSYNC B3 ;  /* 0x0000000000037941 */ /* 0x000fea0003800000 */
.L_x_3503:
        /* <DEDUP_REMOVED lines=43> */
.L_x_3502:
[----:B------:R-:W-:Y:S05]  /*aa00*/  BSYNC B2 ;  /* 0x0000000000027941 */ /* 0x000fea0003800000 */
.L_x_3501:
        /* <DEDUP_REMOVED lines=10> */
.L_x_3497:
        /* <DEDUP_REMOVED lines=12> */
.L_x_3506:
[----:B------:R-:W-:Y:S02]  /*ab70*/  IMAD.MOV.U32 R219, RZ, RZ, R146 ;  /* 0x000000ffffdb7224 */ /* 0x000fe400078e0092 */
.L_x_3507:
[----:B------:R-:W-:Y:S05]  /*ab80*/  BSYNC B2 ;  /* 0x0000000000027941 */ /* 0x000fea0003800000 */
.L_x_3505:
        /* <DEDUP_REMOVED lines=16> */
.L_x_3511:
[----:B------:R-:W-:Y:S05]  /*ac90*/  BSYNC B3 ;  /* 0x0000000000037941 */ /* 0x000fea0003800000 */
.L_x_3510:
        /* <DEDUP_REMOVED lines=43> */
.L_x_3509:
[----:B------:R-:W-:Y:S05]  /*af50*/  BSYNC B2 ;  /* 0x0000000000027941 */ /* 0x000fea0003800000 */
.L_x_3508:
        /* <DEDUP_REMOVED lines=13> */
.L_x_3512:
        /* <DEDUP_REMOVED lines=12> */
.L_x_3515:
[----:B------:R-:W-:Y:S02]  /*b0f0*/  IMAD.MOV.U32 R66, RZ, RZ, R146 ;  /* 0x000000ffff427224 */ /* 0x000fe400078e0092 */
.L_x_3516:
[----:B------:R-:W-:Y:S05]  /*b100*/  BSYNC B2 ;  /* 0x0000000000027941 */ /* 0x000fea0003800000 */
.L_x_3514:
        /* <DEDUP_REMOVED lines=16> */
.L_x_3520:
[----:B------:R-:W-:Y:S05]  /*b210*/  BSYNC B3 ;  /* 0x0000000000037941 */ /* 0x000fea0003800000 */
.L_x_3519:
        /* <DEDUP_REMOVED lines=43> */
.L_x_3518:
[----:B------:R-:W-:Y:S05]  /*b4d0*/  BSYNC B2 ;  /* 0x0000000000027941 */ /* 0x000fea0003800000 */
.L_x_3517:
        /* <DEDUP_REMOVED lines=10> */
.L_x_3513:
        /* <DEDUP_REMOVED lines=12> */
.L_x_3522:
[----:B------:R-:W-:Y:S02]  /*b640*/  IMAD.MOV.U32 R66, RZ, RZ, R146 ;  /* 0x000000ffff427224 */ /* 0x000fe400078e0092 */
.L_x_3523:
[----:B------:R-:W-:Y:S05]  /*b650*/  BSYNC B2 ;  /* 0x0000000000027941 */ /* 0x000fea0003800000 */
.L_x_3521:
        /* <DEDUP_REMOVED lines=16> */
.L_x_3527:
[----:B------:R-:W-:Y:S05]  /*b760*/  BSYNC B3 ;  /* 0x0000000000037941 */ /* 0x000fea0003800000 */
.L_x_3526:
        /* <DEDUP_REMOVED lines=43> */
.L_x_3525:
[----:B------:R-:W-:Y:S05]  /*ba20*/  BSYNC B2 ;  /* 0x0000000000027941 */ /* 0x000fea0003800000 */
.L_x_3524:
        /* <DEDUP_REMOVED lines=13> */
.L_x_3528:
        /* <DEDUP_REMOVED lines=12> */
.L_x_3531:
[----:B------:R-:W-:Y:S02]  /*bbc0*/  IMAD.MOV.U32 R66, RZ, RZ, R146 ;  /* 0x000000ffff427224 */ /* 0x000fe400078e0092 */
.L_x_3532:
[----:B------:R-:W-:Y:S05]  /*bbd0*/  BSYNC B2 ;  /* 0x0000000000027941 */ /* 0x000fea0003800000 */
.L_x_3530:
        /* <DEDUP_REMOVED lines=16> */
.L_x_3536:
[----:B------:R-:W-:Y:S05]  /*bce0*/  BSYNC B3 ;  /* 0x0000000000037941 */ /* 0x000fea0003800000 */
.L_x_3535:
        /* <DEDUP_REMOVED lines=43> */
.L_x_3534:
[----:B------:R-:W-:Y:S05]  /*bfa0*/  BSYNC B2 ;  /* 0x0000000000027941 */ /* 0x000fea0003800000 */
.L_x_3533:
        /* <DEDUP_REMOVED lines=10> */
.L_x_3529:
        /* <DEDUP_REMOVED lines=12> */
.L_x_3538:
[----:B------:R-:W-:Y:S02]  /*c110*/  IMAD.MOV.U32 R66, RZ, RZ, R146 ;  /* 0x000000ffff427224 */ /* 0x000fe400078e0092 */
.L_x_3539:
[----:B------:R-:W-:Y:S05]  /*c120*/  BSYNC B2 ;  /* 0x0000000000027941 */ /* 0x000fea0003800000 */
.L_x_3537:
        /* <DEDUP_REMOVED lines=16> */
.L_x_3543:
[----:B------:R-:W-:Y:S05]  /*c230*/  BSYNC B3 ;  /* 0x0000000000037941 */ /* 0x000fea0003800000 */
.L_x_3542:
        /* <DEDUP_REMOVED lines=43> */
.L_x_3541:
[----:B------:R-:W-:Y:S05]  /*c4f0*/  BSYNC B2 ;  /* 0x0000000000027941 */ /* 0x000fea0003800000 */
.L_x_3540:
        /* <DEDUP_REMOVED lines=13> */
.L_x_3544:
        /* <DEDUP_REMOVED lines=12> */
.L_x_3547:
[----:B------:R-:W-:Y:S02]  /*c690*/  IMAD.MOV.U32 R230, RZ, RZ, R146 ;  /* 0x000000ffffe67224 */ /* 0x000fe400078e0092 */
.L_x_3548:
[----:B------:R-:W-:Y:S05]  /*c6a0*/  BSYNC B2 ;  /* 0x0000000000027941 */ /* 0x000fea0003800000 */
.L_x_3546:
        /* <DEDUP_REMOVED lines=16> */
.L_x_3552:
[----:B------:R-:W-:Y:S05]  /*c7b0*/  BSYNC B3 ;  /* 0x0000000000037941 */ /* 0x000fea0003800000 */
.L_x_3551:
        /* <DEDUP_REMOVED lines=43> */
.L_x_3550:
[----:B------:R-:W-:Y:S05]  /*ca70*/  BSYNC B2 ;  /* 0x0000000000027941 */ /* 0x000fea0003800000 */
.L_x_3549:
        /* <DEDUP_REMOVED lines=10> */
.L_x_3545:
[----:B------:R-:W-:Y:S01]  /*cb20*/  SEL R67, RZ, 0x1000000, P5 ;  /* 0x01000000ff437807 */ /* 0x000fe20002800000 */
[----:B------:R-:W-:Y:S01]  /*cb30*/  IMAD.SHL.U32 R238, R227, 0x8, RZ ;  /* 0x00000008e3ee7824 */ /* 0x000fe200078e00ff */
[----:B------:R-:W-:Y:S02]  /*cb40*/  SEL R65, RZ, 0x10000, P4 ;  /* 0x00010000ff417807 */ /* 0x000fe40002000000 */
[C---:B------:R-:W-:Y:S02]  /*cb50*/  LOP3.LUT P6, RZ, R43.reuse, 0x4, RZ, 0xc0, !PT ;  /* 0x000000042bff7812 */ /* 0x040fe400078cc0ff */
[C---:B------:R-:W-:Y:S02]  /*cb60*/  LOP3.LUT P5, RZ, R43.reuse, 0x2, RZ, 0xc0, !PT ;  /* 0x000000022bff7812 */ /* 0x040fe400078ac0ff */
[----:B------:R-:W-:Y:S02]  /*cb70*/  LOP3.LUT P4, RZ, R43, 0x1, RZ, 0xc0, !PT ;  /* 0x000000012bff7812 */ /* 0x000fe4000788c0ff */
[----:B------:R-:W-:-:S02]  /*cb80*/  SEL R234, RZ, 0x100, P3 ;  /* 0x00000100ffea7807 */ /* 0x000fc40001800000 */
[----:B------:R-:W-:Y:S02]  /*cb90*/  SEL R66, RZ, 0x1, P4 ;  /* 0x00000001ff427807 */ /* 0x000fe40002000000 */
[----:B------:R-:W-:Y:S02]  /*cba0*/  SEL R64, RZ, 0x1, P5 ;  /* 0x00000001ff407807 */ /* 0x000fe40002800000 */
[----:B------:R-:W-:Y:S02]  /*cbb0*/  SEL R230, RZ, 0x1, P6 ;  /* 0x00000001ffe67807 */ /* 0x000fe40003000000 */
[----:B------:R-:W-:Y:S02]  /*cbc0*/  LOP3.LUT P0, RZ, R43, 0x8, RZ, 0xc0, !PT ;  /* 0x000000082bff7812 */ /* 0x000fe4000780c0ff */
[----:B------:R-:W-:Y:S01]  /*cbd0*/  LOP3.LUT R234, R234, R67, R65, 0xfe, !PT ;  /* 0x00000043eaea7212 */ /* 0x000fe200078efe41 */
[----:B------:R-:W-:Y:S01]  /*cbe0*/  IMAD.WIDE.U32 R66, R66, 0x1000000, RZ ;  /* 0x0100000042427825 */ /* 0x000fe200078e00ff */
[----:B------:R-:W-:-:S02]  /*cbf0*/  SEL R237, RZ, 0x1, P2 ;  /* 0x00000001ffed7807 */ /* 0x000fc40001000000 */
[----:B------:R-:W-:Y:S01]  /*cc00*/  SEL R235, RZ, 0x1, P0 ;  /* 0x00000001ffeb7807 */ /* 0x000fe20000000000 */
[----:B------:R-:W-:Y:S01]  /*cc10*/  IMAD.WIDE.U32 R64, R64, 0x10000, RZ ;  /* 0x0001000040407825 */ /* 0x000fe200078e00ff */
[----:B------:R-:W-:Y:S02]  /*cc20*/  LEA R232, P0, R227, c[0x0][0x188], 0x4 ;  /* 0x00006200e3e87a11 */ /* 0x000fe400078020ff */
[----:B------:R-:W-:Y:S01]  /*cc30*/  LOP3.LUT R67, R67, R234, R237, 0xfe, !PT ;  /* 0x000000ea43437212 */ /* 0x000fe200078efeed */
[----:B------:R-:W-:Y:S01]  /*cc40*/  IMAD.WIDE.U32 R230, R230, 0x100, RZ ;  /* 0x00000100e6e67825 */ /* 0x000fe200078e00ff */
[C---:B------:R-:W-:Y:S02]  /*cc50*/  LEA.HI.X R233, R227.reuse, c[0x0][0x18c], RZ, 0x4, P0 ;  /* 0x00006300e3e97a11 */ /* 0x040fe400000f24ff */
[----:B------:R-:W-:Y:S02]  /*cc60*/  SHF.L.U64.HI R236, R227, 0x3, RZ ;  /* 0x00000003e3ec7819 */ /* 0x000fe400000102ff */
[----:B------:R-:W-:-:S02]  /*cc70*/  LOP3.LUT R66, R230, R66, R64, 0xfe, !PT ;  /* 0x00000042e6427212 */ /* 0x000fc400078efe40 */
[----:B------:R-:W-:Y:S02]  /*cc80*/  IADD3 R228, P0, R238, c[0x0][0x190], RZ ;  /* 0x00006400eee47a10 */ /* 0x000fe40007f1e0ff */
[----:B------:R-:W-:Y:S02]  /*cc90*/  LOP3.LUT R231, R231, R67, R65, 0xfe, !PT ;  /* 0x00000043e7e77212 */ /* 0x000fe400078efe41 */
[----:B------:R-:W-:Y:S02]  /*cca0*/  LOP3.LUT R230, R66, R235, RZ, 0xfc, !PT ;  /* 0x000000eb42e67212 */ /* 0x000fe400078efcff */
[----:B------:R-:W-:Y:S02]  /*ccb0*/  F2FP.BF16.PACK_AB R67, R219, R204 ;  /* 0x000000ccdb43723e */ /* 0x000fe400000010ff */
[----:B------:R-:W-:Y:S02]  /*ccc0*/  F2FP.BF16.PACK_AB R66, R205, R188 ;  /* 0x000000bccd42723e */ /* 0x000fe400000010ff */
[----:B------:R-:W-:-:S02]  /*ccd0*/  F2FP.BF16.PACK_AB R65, R189, R172 ;  /* 0x000000acbd41723e */ /* 0x000fc400000010ff */
[----:B------:R-:W-:Y:S02]  /*cce0*/  F2FP.BF16.PACK_AB R64, R173, R154 ;  /* 0x0000009aad40723e */ /* 0x000fe400000010ff */
[----:B------:R-:W-:Y:S02]  /*ccf0*/  IADD3.X R229, R236, c[0x0][0x194], RZ, P0, !PT ;  /* 0x00006500ece57a10 */ /* 0x000fe400007fe4ff */
[----:B------:R-:W-:Y:S01]  /*cd00*/  LOP3.LUT P1, RZ, R43, 0x10, RZ, 0xc0, !PT ;  /* 0x000000102bff7812 */ /* 0x000fe2000782c0ff */
[----:B------:R0:W-:Y:S04]  /*cd10*/  STG.E.128 [R232.64], R64 ;  /* 0x00000040e8007986 */ /* 0x0001e8000c101d06 */
[----:B------:R0:W-:Y:S08]  /*cd20*/  STG.E.64 [R228.64], R230 ;  /* 0x000000e6e4007986 */ /* 0x0001f0000c101b06 */
[----:B------:R-:W-:Y:S05]  /*cd30*/  @!P1 BRA `(.L_x_3553) ;  /* 0x0000014000009947 */ /* 0x000fea0003800000 */
[----:B0-----:R-:W-:Y:S01]  /*cd40*/  IMAD.U32 R65, R162, 0x10000, RZ ;  /* 0x00010000a2417824 */ /* 0x001fe200078e00ff */
[----:B------:R-:W-:-:S02]  /*cd50*/  LOP3.LUT R64, R161, 0xffff, RZ, 0xc0, !PT ;  /* 0x0000ffffa1407812 */ /* 0x000fc400078ec0ff */
[----:B------:R-:W-:Y:S02]  /*cd60*/  PRMT R67, R163, 0x7104, RZ ;  /* 0x00007104a3437816 */ /* 0x000fe400000000ff */
[----:B------:R-:W-:Y:S02]  /*cd70*/  LOP3.LUT R65, R65, 0xff0000, RZ, 0xc0, !PT ;  /* 0x00ff000041417812 */ /* 0x000fe400078ec0ff */
[----:B------:R-:W-:Y:S02]  /*cd80*/  LOP3.LUT R228, R165, 0xff, RZ, 0xc0, !PT ;  /* 0x000000ffa5e47812 */ /* 0x000fe400078ec0ff */
[----:B------:R-:W-:Y:S02]  /*cd90*/  PRMT R64, R65, 0x4210, R64 ;  /* 0x0000421041407816 */ /* 0x000fe40000000040 */
[----:B------:R-:W-:Y:S01]  /*cda0*/  LOP3.LUT R66, R166, 0xff, RZ, 0xc0, !PT ;  /* 0x000000ffa6427812 */ /* 0x000fe200078ec0ff */
[----:B------:R-:W-:Y:S01]  /*cdb0*/  IMAD.WIDE.U32 R228, R228, 0x1000000, RZ ;  /* 0x01000000e4e47825 */ /* 0x000fe200078e00ff */
        /* <DEDUP_REMOVED lines=12> */
.L_x_3553:
[----:B------:R-:W-:Y:S02]  /*ce80*/  IADD3 R227, R227, 0x20, RZ ;  /* 0x00000020e3e37810 */ /* 0x000fe40007ffe0ff */
.L_x_3424:
[----:B------:R-:W-:Y:S05]  /*ce90*/  BSYNC B1 ;  /* 0x0000000000017941 */ /* 0x000fea0003800000 */
.L_x_3423:
        /* <DEDUP_REMOVED lines=30> */
.L_x_3557:
[----:B0-----:R-:W-:Y:S02]  /*d080*/  IMAD.MOV.U32 R220, RZ, RZ, R146 ;  /* 0x000000ffffdc7224 */ /* 0x001fe400078e0092 */
.L_x_3558:
[----:B------:R-:W-:Y:S05]  /*d090*/  BSYNC B2 ;  /* 0x0000000000027941 */ /* 0x000fea0003800000 */
.L_x_3556:
        /* <DEDUP_REMOVED lines=16> */
.L_x_3562:
[----:B------:R-:W-:Y:S05]  /*d1a0*/  BSYNC B3 ;  /* 0x0000000000037941 */ /* 0x000fea0003800000 */
.L_x_3561:
        /* <DEDUP_REMOVED lines=43> */
.L_x_3560:
[----:B------:R-:W-:Y:S05]  /*d460*/  BSYNC B2 ;  /* 0x0000000000027941 */ /* 0x000fea0003800000 */
.L_x_3559:
        /* <DEDUP_REMOVED lines=18> */
.L_x_3563:
        /* <DEDUP_REMOVED lines=12> */
.L_x_3566:
[----:B------:R-:W-:Y:S02]  /*d650*/  IMAD.MOV.U32 R220, RZ, RZ, R146 ;  /* 0x000000ffffdc7224 */ /* 0x000fe400078e0092 */
.L_x_3567:
[----:B------:R-:W-:Y:S05]  /*d660*/  BSYNC B2 ;  /* 0x0000000000027941 */ /* 0x000fea0003800000 */
.L_x_3565:
        /* <DEDUP_REMOVED lines=16> */
.L_x_3571:
[----:B------:R-:W-:Y:S05]  /*d770*/  BSYNC B3 ;  /* 0x0000000000037941 */ /* 0x000fea0003800000 */
.L_x_3570:
        /* <DEDUP_REMOVED lines=43> */
.L_x_3569:
[----:B------:R-:W-:Y:S05]  /*da30*/  BSYNC B2 ;  /* 0x0000000000027941 */ /* 0x000fea0003800000 */
.L_x_3568:
        /* <DEDUP_REMOVED lines=10> */
.L_x_3564:
        /* <DEDUP_REMOVED lines=12> */
.L_x_3573:
[----:B------:R-:W-:Y:S02]  /*dba0*/  IMAD.MOV.U32 R220, RZ, RZ, R146 ;  /* 0x000000ffffdc7224 */ /* 0x000fe400078e0092 */
.L_x_3574:
[----:B------:R-:W-:Y:S05]  /*dbb0*/  BSYNC B2 ;  /* 0x0000000000027941 */ /* 0x000fea0003800000 */
.L_x_3572:
        /* <DEDUP_REMOVED lines=16> */
.L_x_3578:
[----:B------:R-:W-:Y:S05]  /*dcc0*/  BSYNC B3 ;  /* 0x0000000000037941 */ /* 0x000fea0003800000 */
.L_x_3577:
        /* <DEDUP_REMOVED lines=43> */
.L_x_3576:
[----:B------:R-:W-:Y:S05]  /*df80*/  BSYNC B2 ;  /* 0x0000000000027941 */ /* 0x000fea0003800000 */
.L_x_3575:
        /* <DEDUP_REMOVED lines=15> */
.L_x_3579:
        /* <DEDUP_REMOVED lines=12> */
.L_x_3582:
[----:B------:R-:W-:Y:S02]  /*e140*/  IMAD.MOV.U32 R64, RZ, RZ, R146 ;  /* 0x000000ffff407224 */ /* 0x000fe400078e0092 */
.L_x_3583:
[----:B------:R-:W-:Y:S05]  /*e150*/  BSYNC B2 ;  /* 0x0000000000027941 */ /* 0x000fea0003800000 */
.L_x_3581:
        /* <DEDUP_REMOVED lines=16> */
.L_x_3587:
[----:B------:R-:W-:Y:S05]  /*e260*/  BSYNC B3 ;  /* 0x0000000000037941 */ /* 0x000fea0003800000 */
.L_x_3586:
        /* <DEDUP_REMOVED lines=43> */
.L_x_3585:
[----:B------:R-:W-:Y:S05]  /*e520*/  BSYNC B2 ;  /* 0x0000000000027941 */ /* 0x000fea0003800000 */
.L_x_3584:
        /* <DEDUP_REMOVED lines=10> */
.L_x_3580:
        /* <DEDUP_REMOVED lines=12> */
.L_x_3589:
[----:B------:R-:W-:Y:S02]  /*e690*/  IMAD.MOV.U32 R64, RZ, RZ, R146 ;  /* 0x000000ffff407224 */ /* 0x000fe400078e0092 */
.L_x_3590:
[----:B------:R-:W-:Y:S05]  /*e6a0*/  BSYNC B2 ;  /* 0x0000000000027941 */ /* 0x000fea0003800000 */
.L_x_3588:
        /* <DEDUP_REMOVED lines=16> */
.L_x_3594:
[----:B------:R-:W-:Y:S05]  /*e7b0*/  BSYNC B3 ;  /* 0x0000000000037941 */ /* 0x000fea0003800000 */
.L_x_3593:
        /* <DEDUP_REMOVED lines=43> */
.L_x_3592:
[----:B------:R-:W-:Y:S05]  /*ea70*/  BSYNC B2 ;  /* 0x0000000000027941 */ /* 0x000fea0003800000 */
.L_x_3591:
        /* <DEDUP_REMOVED lines=15> */
.L_x_3595:
        /* <DEDUP_REMOVED lines=12> */
.L_x_3598:
[----:B------:R-:W-:Y:S02]  /*ec30*/  IMAD.MOV.U32 R64, RZ, RZ, R146 ;  /* 0x000000ffff407224 */ /* 0x000fe400078e0092 */
.L_x_3599:
[----:B------:R-:W-:Y:S05]  /*ec40*/  BSYNC B2 ;  /* 0x0000000000027941 */ /* 0x000fea0003800000 */
.L_x_3597:
        /* <DEDUP_REMOVED lines=16> */
.L_x_3603:
[----:B------:R-:W-:Y:S05]  /*ed50*/  BSYNC B3 ;  /* 0x0000000000037941 */ /* 0x000fea0003800000 */
.L_x_3602:
        /* <DEDUP_REMOVED lines=43> */
.L_x_3601:
[----:B------:R-:W-:Y:S05]  /*f010*/  BSYNC B2 ;  /* 0x0000000000027941 */ /* 0x000fea0003800000 */
.L_x_3600:
        /* <DEDUP_REMOVED lines=10> */
.L_x_3596:
        /* <DEDUP_REMOVED lines=12> */
.L_x_3605:
[----:B------:R-:W-:Y:S02]  /*f180*/  IMAD.MOV.U32 R64, RZ, RZ, R146 ;  /* 0x000000ffff407224 */ /* 0x000fe400078e0092 */
.L_x_3606:
[----:B------:R-:W-:Y:S05]  /*f190*/  BSYNC B2 ;  /* 0x0000000000027941 */ /* 0x000fea0003800000 */
.L_x_3604:
        /* <DEDUP_REMOVED lines=16> */
.L_x_3610:
[----:B------:R-:W-:Y:S05]  /*f2a0*/  BSYNC B3 ;  /* 0x0000000000037941 */ /* 0x000fea0003800000 */
.L_x_3609:
        /* <DEDUP_REMOVED lines=43> */
.L_x_3608:
[----:B------:R-:W-:Y:S05]  /*f560*/  BSYNC B2 ;  /* 0x0000000000027941 */ /* 0x000fea0003800000 */
.L_x_3607:
        /* <DEDUP_REMOVED lines=15> */
.L_x_3611:
        /* <DEDUP_REMOVED lines=12> */
.L_x_3614:
[----:B------:R-:W-:Y:S02]  /*f720*/  IMAD.MOV.U32 R191, RZ, RZ, R146 ;  /* 0x000000ffffbf7224 */ /* 0x000fe400078e0092 */
.L_x_3615:
[----:B------:R-:W-:Y:S05]  /*f730*/  BSYNC B2 ;  /* 0x0000000000027941 */ /* 0x000fea0003800000 */
.L_x_3613:
        /* <DEDUP_REMOVED lines=16> */
.L_x_3619:
[----:B------:R-:W-:Y:S05]  /*f840*/  BSYNC B3 ;  /* 0x0000000000037941 */ /* 0x000fea0003800000 */
.L_x_3618:
        /* <DEDUP_REMOVED lines=43> */
.L_x_3617:
[----:B------:R-:W-:Y:S05]  /*fb00*/  BSYNC B2 ;  /* 0x0000000000027941 */ /* 0x000fea0003800000 */
.L_x_3616:
        /* <DEDUP_REMOVED lines=10> */
.L_x_3612:
        /* <DEDUP_REMOVED lines=12> */
.L_x_3621:
[----:B------:R-:W-:Y:S02]  /*fc70*/  IMAD.MOV.U32 R220, RZ, RZ, R146 ;  /* 0x000000ffffdc7224 */ /* 0x000fe400078e0092 */
.L_x_3622:
[----:B------:R-:W-:Y:S05]  /*fc80*/  BSYNC B2 ;  /* 0x0000000000027941 */ /* 0x000fea0003800000 */
.L_x_3620:
        /* <DEDUP_REMOVED lines=16> */
.L_x_3626:
[----:B------:R-:W-:Y:S05]  /*fd90*/  BSYNC B3 ;  /* 0x0000000000037941 */ /* 0x000fea0003800000 */
.L_x_3625:
        /* <DEDUP_REMOVED lines=43> */
.L_x_3624:
[----:B------:R-:W-:Y:S05]  /*10050*/  BSYNC B2 ;  /* 0x0000000000027941 */ /* 0x000fea0003800000 */
.L_x_3623:
        /* <DEDUP_REMOVED lines=13> */
.L_x_3627:
        /* <DEDUP_REMOVED lines=12> */
.L_x_3630:
[----:B------:R-:W-:Y:S02]  /*101f0*/  IMAD.MOV.U32 R220, RZ, RZ, R146 ;  /* 0x000000ffffdc7224 */ /* 0x000fe400078e0092 */
.L_x_3631:
[----:B------:R-:W-:Y:S05]  /*10200*/  BSYNC B2 ;  /* 0x0000000000027941 */ /* 0x000fea0003800000 */
.L_x_3629:
        /* <DEDUP_REMOVED lines=16> */
.L_x_3635:
[----:B------:R-:W-:Y:S05]  /*10310*/  BSYNC B3 ;  /* 0x0000000000037941 */ /* 0x000fea0003800000 */
.L_x_3634:
        /* <DEDUP_REMOVED lines=43> */
.L_x_3633:
[----:B------:R-:W-:Y:S05]  /*105d0*/  BSYNC B2 ;  /* 0x0000000000027941 */ /* 0x000fea0003800000 */
.L_x_3632:
        /* <DEDUP_REMOVED lines=10> */
.L_x_3628:
        /* <DEDUP_REMOVED lines=12> */
.L_x_3637:
[----:B------:R-:W-:Y:S02]  /*10740*/  IMAD.MOV.U32 R220, RZ, RZ, R146 ;  /* 0x000000ffffdc7224 */ /* 0x000fe400078e0092 */
.L_x_3638:
[----:B------:R-:W-:Y:S05]  /*10750*/  BSYNC B2 ;  /* 0x0000000000027941 */ /* 0x000fea0003800000 */
.L_x_3636:
        /* <DEDUP_REMOVED lines=16> */
.L_x_3642:
[----:B------:R-:W-:Y:S05]  /*10860*/  BSYNC B3 ;  /* 0x0000000000037941 */ /* 0x000fea0003800000 */
.L_x_3641:
        /* <DEDUP_REMOVED lines=43> */
.L_x_3640:
[----:B------:R-:W-:Y:S05]  /*10b20*/  BSYNC B2 ;  /* 0x0000000000027941 */ /* 0x000fea0003800000 */
.L_x_3639:
        /* <DEDUP_REMOVED lines=13> */
.L_x_3643:
        /* <DEDUP_REMOVED lines=12> */
.L_x_3646:
[----:B------:R-:W-:Y:S02]  /*10cc0*/  IMAD.MOV.U32 R66, RZ, RZ, R146 ;  /* 0x000000ffff427224 */ /* 0x000fe400078e0092 */
.L_x_3647:
[----:B------:R-:W-:Y:S05]  /*10cd0*/  BSYNC B2 ;  /* 0x0000000000027941 */ /* 0x000fea0003800000 */
.L_x_3645:
        /* <DEDUP_REMOVED lines=16> */
.L_x_3651:
[----:B------:R-:W-:Y:S05]  /*10de0*/  BSYNC B3 ;  /* 0x0000000000037941 */ /* 0x000fea0003800000 */
.L_x_3650:
        /* <DEDUP_REMOVED lines=43> */
.L_x_3649:
[----:B------:R-:W-:Y:S05]  /*110a0*/  BSYNC B2 ;  /* 0x0000000000027941 */ /* 0x000fea0003800000 */
.L_x_3648:
        /* <DEDUP_REMOVED lines=10> */
.L_x_3644:
        /* <DEDUP_REMOVED lines=12> */
.L_x_3653:
[----:B------:R-:W-:Y:S02]  /*11210*/  IMAD.MOV.U32 R66, RZ, RZ, R146 ;  /* 0x000000ffff427224 */ /* 0x000fe400078e0092 */
.L_x_3654:
[----:B------:R-:W-:Y:S05]  /*11220*/  BSYNC B2 ;  /* 0x0000000000027941 */ /* 0x000fea0003800000 */
.L_x_3652:
        /* <DEDUP_REMOVED lines=16> */
.L_x_3658:
[----:B------:R-:W-:Y:S05]  /*11330*/  BSYNC B3 ;  /* 0x0000000000037941 */ /* 0x000fea0003800000 */
.L_x_3657:
        /* <DEDUP_REMOVED lines=43> */
.L_x_3656:
[----:B------:R-:W-:Y:S05]  /*115f0*/  BSYNC B2 ;  /* 0x0000000000027941 */ /* 0x000fea0003800000 */
.L_x_3655:
        /* <DEDUP_REMOVED lines=13> */
.L_x_3659:
        /* <DEDUP_REMOVED lines=12> */
.L_x_3662:
[----:B------:R-:W-:Y:S02]  /*11790*/  IMAD.MOV.U32 R66, RZ, RZ, R146 ;  /* 0x000000ffff427224 */ /* 0x000fe400078e0092 */
.L_x_3663:
[----:B------:R-:W-:Y:S05]  /*117a0*/  BSYNC B2 ;  /* 0x0000000000027941 */ /* 0x000fea0003800000 */
.L_x_3661:
        /* <DEDUP_REMOVED lines=16> */
.L_x_3667:
[----:B------:R-:W-:Y:S05]  /*118b0*/  BSYNC B3 ;  /* 0x0000000000037941 */ /* 0x000fea0003800000 */
.L_x_3666:
        /* <DEDUP_REMOVED lines=43> */
.L_x_3665:
[----:B------:R-:W-:Y:S05]  /*11b70*/  BSYNC B2 ;  /* 0x0000000000027941 */ /* 0x000fea0003800000 */
.L_x_3664:
        /* <DEDUP_REMOVED lines=10> */
.L_x_3660:
        /* <DEDUP_REMOVED lines=12> */
.L_x_3669:
[----:B------:R-:W-:Y:S02]  /*11ce0*/  IMAD.MOV.U32 R66, RZ, RZ, R146 ;  /* 0x000000ffff427224 */ /* 0x000fe400078e0092 */
.L_x_3670:
[----:B------:R-:W-:Y:S05]  /*11cf0*/  BSYNC B2 ;  /* 0x0000000000027941 */ /* 0x000fea0003800000 */
.L_x_3668:
        /* <DEDUP_REMOVED lines=16> */
.L_x_3674:
[----:B------:R-:W-:Y:S05]  /*11e00*/  BSYNC B3 ;  /* 0x0000000000037941 */ /* 0x000fea0003800000 */
.L_x_3673:
        /* <DEDUP_REMOVED lines=43> */
.L_x_3672:
[----:B------:R-:W-:Y:S05]  /*120c0*/  BSYNC B2 ;  /* 0x0000000000027941 */ /* 0x000fea0003800000 */
.L_x_3671:
        /* <DEDUP_REMOVED lines=13> */
.L_x_3675:
        /* <DEDUP_REMOVED lines=12> */
.L_x_3678:
[----:B------:R-:W-:Y:S02]  /*12260*/  IMAD.MOV.U32 R230, RZ, RZ, R146 ;  /* 0x000000ffffe67224 */ /* 0x000fe400078e0092 */
.L_x_3679:
[----:B------:R-:W-:Y:S05]  /*12270*/  BSYNC B2 ;  /* 0x0000000000027941 */ /* 0x000fea0003800000 */
.L_x_3677:
        /* <DEDUP_REMOVED lines=16> */
.L_x_3683:
[----:B------:R-:W-:Y:S05]  /*12380*/  BSYNC B3 ;  /* 0x0000000000037941 */ /* 0x000fea0003800000 */
.L_x_3682:
        /* <DEDUP_REMOVED lines=43> */
.L_x_3681:
[----:B------:R-:W-:Y:S05]  /*12640*/  BSYNC B2 ;  /* 0x0000000000027941 */ /* 0x000fea0003800000 */
.L_x_3680:
        /* <DEDUP_REMOVED lines=10> */
.L_x_3676:
        /* <DEDUP_REMOVED lines=54> */
.L_x_3684:
[----:B------:R-:W-:Y:S02]  /*12a50*/  IADD3 R227, R227, 0x20, RZ ;  /* 0x00000020e3e37810 */ /* 0x000fe40007ffe0ff */
.L_x_3555:
[----:B------:R-:W-:Y:S05]  /*12a60*/  BSYNC B1 ;  /* 0x0000000000017941 */ /* 0x000fea0003800000 */
.L_x_3554:
        /* <DEDUP_REMOVED lines=30> */
.L_x_3688:
[----:B0-----:R-:W-:Y:S02]  /*12c50*/  IMAD.MOV.U32 R221, RZ, RZ, R146 ;  /* 0x000000ffffdd7224 */ /* 0x001fe400078e0092 */
.L_x_3689:
[----:B------:R-:W-:Y:S05]  /*12c60*/  BSYNC B2 ;  /* 0x0000000000027941 */ /* 0x000fea0003800000 */
.L_x_3687:
        /* <DEDUP_REMOVED lines=16> */
.L_x_3693:
[----:B------:R-:W-:Y:S05]  /*12d70*/  BSYNC B3 ;  /* 0x0000000000037941 */ /* 0x000fea0003800000 */
.L_x_3692:
        /* <DEDUP_REMOVED lines=43> */
.L_x_3691:
[----:B------:R-:W-:Y:S05]  /*13030*/  BSYNC B2 ;  /* 0x0000000000027941 */ /* 0x000fea0003800000 */
.L_x_3690:
        /* <DEDUP_REMOVED lines=18> */
.L_x_3694:
        /* <DEDUP_REMOVED lines=12> */
.L_x_3697:
[----:B------:R-:W-:Y:S02]  /*13220*/  IMAD.MOV.U32 R221, RZ, RZ, R146 ;  /* 0x000000ffffdd7224 */ /* 0x000fe400078e0092 */
.L_x_3698:
[----:B------:R-:W-:Y:S05]  /*13230*/  BSYNC B2 ;  /* 0x0000000000027941 */ /* 0x000fea0003800000 */
.L_x_3696:
        /* <DEDUP_REMOVED lines=16> */
.L_x_3702:
[----:B------:R-:W-:Y:S05]  /*13340*/  BSYNC B3 ;  /* 0x0000000000037941 */ /* 0x000fea0003800000 */
.L_x_3701:
        /* <DEDUP_REMOVED lines=43> */
.L_x_3700:
[----:B------:R-:W-:Y:S05]  /*13600*/  BSYNC B2 ;  /* 0x0000000000027941 */ /* 0x000fea0003800000 */
.L_x_3699:
        /* <DEDUP_REMOVED lines=10> */
.L_x_3695:
        /* <DEDUP_REMOVED lines=12> */
.L_x_3704:
[----:B------:R-:W-:Y:S02]  /*13770*/  IMAD.MOV.U32 R221, RZ, RZ, R146 ;  /* 0x000000ffffdd7224 */ /* 0x000fe400078e0092 */
.L_x_3705:
[----:B------:R-:W-:Y:S05]  /*13780*/  BSYNC B2 ;  /* 0x0000000000027941 */ /* 0x000fea0003800000 */
.L_x_3703:
        /* <DEDUP_REMOVED lines=16> */
.L_x_3709:
[----:B------:R-:W-:Y:S05]  /*13890*/  BSYNC B3 ;  /* 0x0000000000037941 */ /* 0x000fea0003800000 */
.L_x_3708:
        /* <DEDUP_REMOVED lines=43> */
.L_x_3707:
[----:B------:R-:W-:Y:S05]  /*13b50*/  BSYNC B2 ;  /* 0x0000000000027941 */ /* 0x000fea0003800000 */
.L_x_3706:
        /* <DEDUP_REMOVED lines=15> */
.L_x_3710:
        /* <DEDUP_REMOVED lines=12> */
.L_x_3713:
[----:B------:R-:W-:Y:S02]  /*13d10*/  IMAD.MOV.U32 R64, RZ, RZ, R146 ;  /* 0x000000ffff407224 */ /* 0x000fe400078e0092 */
.L_x_3714:
[----:B------:R-:W-:Y:S05]  /*13d20*/  BSYNC B2 ;  /* 0x0000000000027941 */ /* 0x000fea0003800000 */
.L_x_3712:
        /* <DEDUP_REMOVED lines=16> */
.L_x_3718:
[----:B------:R-:W-:Y:S05]  /*13e30*/  BSYNC B3 ;  /* 0x0000000000037941 */ /* 0x000fea0003800000 */
.L_x_3717:
        /* <DEDUP_REMOVED lines=43> */
.L_x_3716:
[----:B------:R-:W-:Y:S05]  /*140f0*/  BSYNC B2 ;  /* 0x0000000000027941 */ /* 0x000fea0003800000 */
.L_x_3715:
        /* <DEDUP_REMOVED lines=10> */
.L_x_3711:
        /* <DEDUP_REMOVED lines=12> */
.L_x_3720:
[----:B------:R-:W-:Y:S02]  /*14260*/  IMAD.MOV.U32 R64, RZ, RZ, R146 ;  /* 0x000000ffff407224 */ /* 0x000fe400078e0092 */
.L_x_3721:
[----:B------:R-:W-:Y:S05]  /*14270*/  BSYNC B2 ;  /* 0x0000000000027941 */ /* 0x000fea0003800000 */
.L_x_3719:
        /* <DEDUP_REMOVED lines=16> */
.L_x_3725:
[----:B------:R-:W-:Y:S05]  /*14380*/  BSYNC B3 ;  /* 0x0000000000037941 */ /* 0x000fea0003800000 */
.L_x_3724:
        /* <DEDUP_REMOVED lines=43> */
.L_x_3723:
[----:B------:R-:W-:Y:S05]  /*14640*/  BSYNC B2 ;  /* 0x0000000000027941 */ /* 0x000fea0003800000 */
.L_x_3722:
        /* <DEDUP_REMOVED lines=15> */
.L_x_3726:
        /* <DEDUP_REMOVED lines=12> */
.L_x_3729:
[----:B------:R-:W-:Y:S02]  /*14800*/  IMAD.MOV.U32 R64, RZ, RZ, R146 ;  /* 0x000000ffff407224 */ /* 0x000fe400078e0092 */
.L_x_3730:
[----:B------:R-:W-:Y:S05]  /*14810*/  BSYNC B2 ;  /* 0x0000000000027941 */ /* 0x000fea0003800000 */
.L_x_3728:
        /* <DEDUP_REMOVED lines=16> */
.L_x_3734:
[----:B------:R-:W-:Y:S05]  /*14920*/  BSYNC B3 ;  /* 0x0000000000037941 */ /* 0x000fea0003800000 */
.L_x_3733:
        /* <DEDUP_REMOVED lines=43> */
.L_x_3732:
[----:B------:R-:W-:Y:S05]  /*14be0*/  BSYNC B2 ;  /* 0x0000000000027941 */ /* 0x000fea0003800000 */
.L_x_3731:
        /* <DEDUP_REMOVED lines=10> */
.L_x_3727:
        /* <DEDUP_REMOVED lines=12> */
.L_x_3736:
[----:B------:R-:W-:Y:S02]  /*14d50*/  IMAD.MOV.U32 R64, RZ, RZ, R146 ;  /* 0x000000ffff407224 */ /* 0x000fe400078e0092 */
.L_x_3737:
[----:B------:R-:W-:Y:S05]  /*14d60*/  BSYNC B2 ;  /* 0x0000000000027941 */ /* 0x000fea0003800000 */
.L_x_3735:
        /* <DEDUP_REMOVED lines=16> */
.L_x_3741:
[----:B------:R-:W-:Y:S05]  /*14e70*/  BSYNC B3 ;  /* 0x0000000000037941 */ /* 0x000fea0003800000 */
.L_x_3740:
        /* <DEDUP_REMOVED lines=43> */
.L_x_3739:
[----:B------:R-:W-:Y:S05]  /*15130*/  BSYNC B2 ;  /* 0x0000000000027941 */ /* 0x000fea0003800000 */
.L_x_3738:
        /* <DEDUP_REMOVED lines=15> */
.L_x_3742:
        /* <DEDUP_REMOVED lines=12> */
.L_x_3745:
[----:B------:R-:W-:Y:S02]  /*152f0*/  IMAD.MOV.U32 R192, RZ, RZ, R146 ;  /* 0x000000ffffc07224 */ /* 0x000fe400078e0092 */
.L_x_3746:
[----:B------:R-:W-:Y:S05]  /*15300*/  BSYNC B2 ;  /* 0x0000000000027941 */ /* 0x000fea0003800000 */
.L_x_3744:
        /* <DEDUP_REMOVED lines=16> */
.L_x_3750:
[----:B------:R-:W-:Y:S05]  /*15410*/  BSYNC B3 ;  /* 0x0000000000037941 */ /* 0x000fea0003800000 */
.L_x_3749:
        /* <DEDUP_REMOVED lines=43> */
.L_x_3748:
[----:B------:R-:W-:Y:S05]  /*156d0*/  BSYNC B2 ;  /* 0x0000000000027941 */ /* 0x000fea0003800000 */
.L_x_3747:
        /* <DEDUP_REMOVED lines=10> */
.L_x_3743:
        /* <DEDUP_REMOVED lines=12> */
.L_x_3752:
[----:B------:R-:W-:Y:S02]  /*15840*/  IMAD.MOV.U32 R221, RZ, RZ, R146 ;  /* 0x000000ffffdd7224 */ /* 0x000fe400078e0092 */
.L_x_3753:
[----:B------:R-:W-:Y:S05]  /*15850*/  BSYNC B2 ;  /* 0x0000000000027941 */ /* 0x000fea0003800000 */
.L_x_3751:
        /* <DEDUP_REMOVED lines=16> */
.L_x_3757:
[----:B------:R-:W-:Y:S05]  /*15960*/  BSYNC B3 ;  /* 0x0000000000037941 */ /* 0x000fea0003800000 */
.L_x_3756:
        /* <DEDUP_REMOVED lines=43> */
.L_x_3755:
[----:B------:R-:W-:Y:S05]  /*15c20*/  BSYNC B2 ;  /* 0x0000000000027941 */ /* 0x000fea0003800000 */
.L_x_3754:
        /* <DEDUP_REMOVED lines=13> */
.L_x_3758:
        /* <DEDUP_REMOVED lines=12> */
.L_x_3761:
[----:B------:R-:W-:Y:S02]  /*15dc0*/  IMAD.MOV.U32 R221, RZ, RZ, R146 ;  /* 0x000000ffffdd7224 */ /* 0x000fe400078e0092 */
.L_x_3762:
[----:B------:R-:W-:Y:S05]  /*15dd0*/  BSYNC B2 ;  /* 0x0000000000027941 */ /* 0x000fea0003800000 */
.L_x_3760:
        /* <DEDUP_REMOVED lines=16> */
.L_x_3766:
[----:B------:R-:W-:Y:S05]  /*15ee0*/  BSYNC B3 ;  /* 0x0000000000037941 */ /* 0x000fea0003800000 */
.L_x_3765:
        /* <DEDUP_REMOVED lines=43> */
.L_x_3764:
[----:B------:R-:W-:Y:S05]  /*161a0*/  BSYNC B2 ;  /* 0x0000000000027941 */ /* 0x000fea0003800000 */
.L_x_3763:
        /* <DEDUP_REMOVED lines=10> */
.L_x_3759:
        /* <DEDUP_REMOVED lines=12> */
.L_x_3768:
[----:B------:R-:W-:Y:S02]  /*16310*/  IMAD.MOV.U32 R221, RZ, RZ, R146 ;  /* 0x000000ffffdd7224 */ /* 0x000fe400078e0092 */
.L_x_3769:
[----:B------:R-:W-:Y:S05]  /*16320*/  BSYNC B2 ;  /* 0x0000000000027941 */ /* 0x000fea0003800000 */
.L_x_3767:
        /* <DEDUP_REMOVED lines=16> */
.L_x_3773:
[----:B------:R-:W-:Y:S05]  /*16430*/  BSYNC B3 ;  /* 0x0000000000037941 */ /* 0x000fea0003800000 */
.L_x_3772:
        /* <DEDUP_REMOVED lines=43> */
.L_x_3771:
[----:B------:R-:W-:Y:S05]  /*166f0*/  BSYNC B2 ;  /* 0x0000000000027941 */ /* 0x000fea0003800000 */
.L_x_3770:
        /* <DEDUP_REMOVED lines=13> */
.L_x_3774:
        /* <DEDUP_REMOVED lines=12> */
.L_x_3777:
[----:B------:R-:W-:Y:S02]  /*16890*/  IMAD.MOV.U32 R66, RZ, RZ, R146 ;  /* 0x000000ffff427224 */ /* 0x000fe400078e0092 */
.L_x_3778:
[----:B------:R-:W-:Y:S05]  /*168a0*/  BSYNC B2 ;  /* 0x0000000000027941 */ /* 0x000fea0003800000 */
.L_x_3776:
        /* <DEDUP_REMOVED lines=16> */
.L_x_3782:
[----:B------:R-:W-:Y:S05]  /*169b0*/  BSYNC B3 ;  /* 0x0000000000037941 */ /* 0x000fea0003800000 */
.L_x_3781:
        /* <DEDUP_REMOVED lines=43> */
.L_x_3780:
[----:B------:R-:W-:Y:S05]  /*16c70*/  BSYNC B2 ;  /* 0x0000000000027941 */ /* 0x000fea0003800000 */
.L_x_3779:
        /* <DEDUP_REMOVED lines=10> */
.L_x_3775:
        /* <DEDUP_REMOVED lines=12> */
.L_x_3784:
[----:B------:R-:W-:Y:S02]  /*16de0*/  IMAD.MOV.U32 R66, RZ, RZ, R146 ;  /* 0x000000ffff427224 */ /* 0x000fe400078e0092 */
.L_x_3785:
[----:B------:R-:W-:Y:S05]  /*16df0*/  BSYNC B2 ;  /* 0x0000000000027941 */ /* 0x000fea0003800000 */
.L_x_3783:
        /* <DEDUP_REMOVED lines=16> */
.L_x_3789:
[----:B------:R-:W-:Y:S05]  /*16f00*/  BSYNC B3 ;  /* 0x0000000000037941 */ /* 0x000fea0003800000 */
.L_x_3788:
        /* <DEDUP_REMOVED lines=43> */
.L_x_3787:
[----:B------:R-:W-:Y:S05]  /*171c0*/  BSYNC B2 ;  /* 0x0000000000027941 */ /* 0x000fea0003800000 */
.L_x_3786:
        /* <DEDUP_REMOVED lines=13> */
.L_x_3790:
        /* <DEDUP_REMOVED lines=12> */
.L_x_3793:
[----:B------:R-:W-:Y:S02]  /*17360*/  IMAD.MOV.U32 R66, RZ, RZ, R146 ;  /* 0x000000ffff427224 */ /* 0x000fe400078e0092 */
.L_x_3794:
[----:B------:R-:W-:Y:S05]  /*17370*/  BSYNC B2 ;  /* 0x0000000000027941 */ /* 0x000fea0003800000 */
.L_x_3792:
        /* <DEDUP_REMOVED lines=16> */
.L_x_3798:
[----:B------:R-:W-:Y:S05]  /*17480*/  BSYNC B3 ;  /* 0x0000000000037941 */ /* 0x000fea0003800000 */
.L_x_3797:
        /* <DEDUP_REMOVED lines=43> */
.L_x_3796:
[----:B------:R-:W-:Y:S05]  /*17740*/  BSYNC B2 ;  /* 0x0000000000027941 */ /* 0x000fea0003800000 */
.L_x_3795:
        /* <DEDUP_REMOVED lines=10> */
.L_x_3791:
        /* <DEDUP_REMOVED lines=12> */
.L_x_3800:
[----:B------:R-:W-:Y:S02]  /*178b0*/  IMAD.MOV.U32 R66, RZ, RZ, R146 ;  /* 0x000000ffff427224 */ /* 0x000fe400078e0092 */
.L_x_3801:
[----:B------:R-:W-:Y:S05]  /*178c0*/  BSYNC B2 ;  /* 0x0000000000027941 */ /* 0x000fea0003800000 */
.L_x_3799:
        /* <DEDUP_REMOVED lines=16> */
.L_x_3805:
[----:B------:R-:W-:Y:S05]  /*179d0*/  BSYNC B3 ;  /* 0x0000000000037941 */ /* 0x000fea0003800000 */
.L_x_3804:
        /* <DEDUP_REMOVED lines=43> */
.L_x_3803:
[----:B------:R-:W-:Y:S05]  /*17c90*/  BSYNC B2 ;  /* 0x0000000000027941 */ /* 0x000fea0003800000 */
.L_x_3802:
        /* <DEDUP_REMOVED lines=13> */
.L_x_3806:
        /* <DEDUP_REMOVED lines=12> */
.L_x_3809:
[----:B------:R-:W-:Y:S02]  /*17e30*/  IMAD.MOV.U32 R230, RZ, RZ, R146 ;  /* 0x000000ffffe67224 */ /* 0x000fe400078e0092 */
.L_x_3810:
[----:B------:R-:W-:Y:S05]  /*17e40*/  BSYNC B2 ;  /* 0x0000000000027941 */ /* 0x000fea0003800000 */
.L_x_3808:
        /* <DEDUP_REMOVED lines=16> */
.L_x_3814:
[----:B------:R-:W-:Y:S05]  /*17f50*/  BSYNC B3 ;  /* 0x0000000000037941 */ /* 0x000fea0003800000 */
.L_x_3813:
        /* <DEDUP_REMOVED lines=43> */
.L_x_3812:
[----:B------:R-:W-:Y:S05]  /*18210*/  BSYNC B2 ;  /* 0x0000000000027941 */ /* 0x000fea0003800000 */
.L_x_3811:
        /* <DEDUP_REMOVED lines=10> */
.L_x_3807:
        /* <DEDUP_REMOVED lines=54> */
.L_x_3815:
[----:B------:R-:W-:Y:S02]  /*18620*/  IADD3 R227, R227, 0x20, RZ ;  /* 0x00000020e3e37810 */ /* 0x000fe40007ffe0ff */
.L_x_3686:
[----:B------:R-:W-:Y:S05]  /*18630*/  BSYNC B1 ;  /* 0x0000000000017941 */ /* 0x000fea0003800000 */
.L_x_3685:
        /* <DEDUP_REMOVED lines=30> */
.L_x_3819:
[----:B0-----:R-:W-:Y:S02]  /*18820*/  IMAD.MOV.U32 R222, RZ, RZ, R146 ;  /* 0x000000ffffde7224 */ /* 0x001fe400078e0092 */
.L_x_3820:
[----:B------:R-:W-:Y:S05]  /*18830*/  BSYNC B2 ;  /* 0x0000000000027941 */ /* 0x000fea0003800000 */
.L_x_3818:
        /* <DEDUP_REMOVED lines=16> */
.L_x_3824:
[----:B------:R-:W-:Y:S05]  /*18940*/  BSYNC B3 ;  /* 0x0000000000037941 */ /* 0x000fea0003800000 */
.L_x_3823:
        /* <DEDUP_REMOVED lines=43> */
.L_x_3822:
[----:B------:R-:W-:Y:S05]  /*18c00*/  BSYNC B2 ;  /* 0x0000000000027941 */ /* 0x000fea0003800000 */
.L_x_3821:
        /* <DEDUP_REMOVED lines=18> */
.L_x_3825:
        /* <DEDUP_REMOVED lines=12> */
.L_x_3828:
[----:B------:R-:W-:Y:S02]  /*18df0*/  IMAD.MOV.U32 R222, RZ, RZ, R146 ;  /* 0x000000ffffde7224 */ /* 0x000fe400078e0092 */
.L_x_3829:
[----:B------:R-:W-:Y:S05]  /*18e00*/  BSYNC B2 ;  /* 0x0000000000027941 */ /* 0x000fea0003800000 */
.L_x_3827:
        /* <DEDUP_REMOVED lines=16> */
.L_x_3833:
[----:B------:R-:W-:Y:S05]  /*18f10*/  BSYNC B3 ;  /* 0x0000000000037941 */ /* 0x000fea0003800000 */
.L_x_3832:
        /* <DEDUP_REMOVED lines=43> */
.L_x_3831:
[----:B------:R-:W-:Y:S05]  /*191d0*/  BSYNC B2 ;  /* 0x0000000000027941 */ /* 0x000fea0003800000 */
.L_x_3830:
        /* <DEDUP_REMOVED lines=10> */
.L_x_3826:
        /* <DEDUP_REMOVED lines=12> */
.L_x_3835:
[----:B------:R-:W-:Y:S02]  /*19340*/  IMAD.MOV.U32 R222, RZ, RZ, R146 ;  /* 0x000000ffffde7224 */ /* 0x000fe400078e0092 */
.L_x_3836:
[----:B------:R-:W-:Y:S05]  /*19350*/  BSYNC B2 ;  /* 0x0000000000027941 */ /* 0x000fea0003800000 */
.L_x_3834:
        /* <DEDUP_REMOVED lines=16> */
.L_x_3840:
[----:B------:R-:W-:Y:S05]  /*19460*/  BSYNC B3 ;  /* 0x0000000000037941 */ /* 0x000fea0003800000 */
.L_x_3839:
        /* <DEDUP_REMOVED lines=43> */
.L_x_3838:
[----:B------:R-:W-:Y:S05]  /*19720*/  BSYNC B2 ;  /* 0x0000000000027941 */ /* 0x000fea0003800000 */
.L_x_3837:
        /* <DEDUP_REMOVED lines=15> */
.L_x_3841:
        /* <DEDUP_REMOVED lines=12> */
.L_x_3844:
[----:B------:R-:W-:Y:S02]  /*198e0*/  IMAD.MOV.U32 R64, RZ, RZ, R146 ;  /* 0x000000ffff407224 */ /* 0x000fe400078e0092 */
.L_x_3845:
[----:B------:R-:W-:Y:S05]  /*198f0*/  BSYNC B2 ;  /* 0x0000000000027941 */ /* 0x000fea0003800000 */
.L_x_3843:
        /* <DEDUP_REMOVED lines=16> */
.L_x_3849:
[----:B------:R-:W-:Y:S05]  /*19a00*/  BSYNC B3 ;  /* 0x0000000000037941 */ /* 0x000fea0003800000 */
.L_x_3848:
        /* <DEDUP_REMOVED lines=43> */
.L_x_3847:
[----:B------:R-:W-:Y:S05]  /*19cc0*/  BSYNC B2 ;  /* 0x0000000000027941 */ /* 0x000fea0003800000 */
.L_x_3846:
        /* <DEDUP_REMOVED lines=10> */
.L_x_3842:
        /* <DEDUP_REMOVED lines=12> */
.L_x_3851:
[----:B------:R-:W-:Y:S02]  /*19e30*/  IMAD.MOV.U32 R64, RZ, RZ, R146 ;  /* 0x000000ffff407224 */ /* 0x000fe400078e0092 */
.L_x_3852:
[----:B------:R-:W-:Y:S05]  /*19e40*/  BSYNC B2 ;  /* 0x0000000000027941 */ /* 0x000fea0003800000 */
.L_x_3850:
        /* <DEDUP_REMOVED lines=16> */
.L_x_3856:
[----:B------:R-:W-:Y:S05]  /*19f50*/  BSYNC B3 ;  /* 0x0000000000037941 */ /* 0x000fea0003800000 */
.L_x_3855:
        /* <DEDUP_REMOVED lines=43> */
.L_x_3854:
[----:B------:R-:W-:Y:S05]  /*1a210*/  BSYNC B2 ;  /* 0x0000000000027941 */ /* 0x000fea0003800000 */
.L_x_3853:
        /* <DEDUP_REMOVED lines=15> */
.L_x_3857:
        /* <DEDUP_REMOVED lines=12> */
.L_x_3860:
[----:B------:R-:W-:Y:S02]  /*1a3d0*/  IMAD.MOV.U32 R64, RZ, RZ, R146 ;  /* 0x000000ffff407224 */ /* 0x000fe400078e0092 */
.L_x_3861:
[----:B------:R-:W-:Y:S05]  /*1a3e0*/  BSYNC B2 ;  /* 0x0000000000027941 */ /* 0x000fea0003800000 */
.L_x_3859:
        /* <DEDUP_REMOVED lines=16> */
.L_x_3865:
[----:B------:R-:W-:Y:S05]  /*1a4f0*/  BSYNC B3 ;  /* 0x0000000000037941 */ /* 0x000fea0003800000 */
.L_x_3864:
        /* <DEDUP_REMOVED lines=43> */
.L_x_3863:
[----:B------:R-:W-:Y:S05]  /*1a7b0*/  BSYNC B2 ;  /* 0x0000000000027941 */ /* 0x000fea0003800000 */
.L_x_3862:
        /* <DEDUP_REMOVED lines=10> */
.L_x_3858:
        /* <DEDUP_REMOVED lines=12> */
.L_x_3867:
[----:B------:R-:W-:Y:S02]  /*1a920*/  IMAD.MOV.U32 R64, RZ, RZ, R146 ;  /* 0x000000ffff407224 */ /* 0x000fe400078e0092 */
.L_x_3868:
[----:B------:R-:W-:Y:S05]  /*1a930*/  BSYNC B2 ;  /* 0x0000000000027941 */ /* 0x000fea0003800000 */
.L_x_3866:
        /* <DEDUP_REMOVED lines=16> */
.L_x_3872:
[----:B------:R-:W-:Y:S05]  /*1aa40*/  BSYNC B3 ;  /* 0x0000000000037941 */ /* 0x000fea0003800000 */
.L_x_3871:
        /* <DEDUP_REMOVED lines=43> */
.L_x_3870:
[----:B------:R-:W-:Y:S05]  /*1ad00*/  BSYNC B2 ;  /* 0x0000000000027941 */ /* 0x000fea0003800000 */
.L_x_3869:
        /* <DEDUP_REMOVED lines=15> */
.L_x_3873:
        /* <DEDUP_REMOVED lines=12> */
.L_x_3876:
[----:B------:R-:W-:Y:S02]  /*1aec0*/  IMAD.MOV.U32 R195, RZ, RZ, R146 ;  /* 0x000000ffffc37224 */ /* 0x000fe400078e0092 */
.L_x_3877:
[----:B------:R-:W-:Y:S05]  /*1aed0*/  BSYNC B2 ;  /* 0x0000000000027941 */ /* 0x000fea0003800000 */
.L_x_3875:
        /* <DEDUP_REMOVED lines=16> */
.L_x_3881:
[----:B------:R-:W-:Y:S05]  /*1afe0*/  BSYNC B3 ;  /* 0x0000000000037941 */ /* 0x000fea0003800000 */
.L_x_3880:
        /* <DEDUP_REMOVED lines=43> */
.L_x_3879:
[----:B------:R-:W-:Y:S05]  /*1b2a0*/  BSYNC B2 ;  /* 0x0000000000027941 */ /* 0x000fea0003800000 */
.L_x_3878:
        /* <DEDUP_REMOVED lines=10> */
.L_x_3874:
        /* <DEDUP_REMOVED lines=12> */
.L_x_3883:
[----:B------:R-:W-:Y:S02]  /*1b410*/  IMAD.MOV.U32 R222, RZ, RZ, R146 ;  /* 0x000000ffffde7224 */ /* 0x000fe400078e0092 */
.L_x_3884:
[----:B------:R-:W-:Y:S05]  /*1b420*/  BSYNC B2 ;  /* 0x0000000000027941 */ /* 0x000fea0003800000 */
.L_x_3882:
        /* <DEDUP_REMOVED lines=16> */
.L_x_3888:
[----:B------:R-:W-:Y:S05]  /*1b530*/  BSYNC B3 ;  /* 0x0000000000037941 */ /* 0x000fea0003800000 */
.L_x_3887:
        /* <DEDUP_REMOVED lines=43> */
.L_x_3886:
[----:B------:R-:W-:Y:S05]  /*1b7f0*/  BSYNC B2 ;  /* 0x0000000000027941 */ /* 0x000fea0003800000 */
.L_x_3885:
        /* <DEDUP_REMOVED lines=13> */
.L_x_3889:
        /* <DEDUP_REMOVED lines=12> */
.L_x_3892:
[----:B------:R-:W-:Y:S02]  /*1b990*/  IMAD.MOV.U32 R222, RZ, RZ, R146 ;  /* 0x000000ffffde7224 */ /* 0x000fe400078e0092 */
.L_x_3893:
[----:B------:R-:W-:Y:S05]  /*1b9a0*/  BSYNC B2 ;  /* 0x0000000000027941 */ /* 0x000fea0003800000 */
.L_x_3891:
        /* <DEDUP_REMOVED lines=16> */
.L_x_3897:
[----:B------:R-:W-:Y:S05]  /*1bab0*/  BSYNC B3 ;  /* 0x0000000000037941 */ /* 0x000fea0003800000 */
.L_x_3896:
        /* <DEDUP_REMOVED lines=43> */
.L_x_3895:
[----:B------:R-:W-:Y:S05]  /*1bd70*/  BSYNC B2 ;  /* 0x0000000000027941 */ /* 0x000fea0003800000 */
.L_x_3894:
        /* <DEDUP_REMOVED lines=10> */
.L_x_3890:
        /* <DEDUP_REMOVED lines=12> */
.L_x_3899:
[----:B------:R-:W-:Y:S02]  /*1bee0*/  IMAD.MOV.U32 R222, RZ, RZ, R146 ;  /* 0x000000ffffde7224 */ /* 0x000fe400078e0092 */
.L_x_3900:
[----:B------:R-:W-:Y:S05]  /*1bef0*/  BSYNC B2 ;  /* 0x0000000000027941 */ /* 0x000fea0003800000 */
.L_x_3898:
        /* <DEDUP_REMOVED lines=16> */
.L_x_3904:
[----:B------:R-:W-:Y:S05]  /*1c000*/  BSYNC B3 ;  /* 0x0000000000037941 */ /* 0x000fea0003800000 */
.L_x_3903:
        /* <DEDUP_REMOVED lines=43> */
.L_x_3902:
[----:B------:R-:W-:Y:S05]  /*1c2c0*/  BSYNC B2 ;  /* 0x0000000000027941 */ /* 0x000fea0003800000 */
.L_x_3901:
        /* <DEDUP_REMOVED lines=13> */
.L_x_3905:
        /* <DEDUP_REMOVED lines=12> */
.L_x_3908:
[----:B------:R-:W-:Y:S02]  /*1c460*/  IMAD.MOV.U32 R66, RZ, RZ, R146 ;  /* 0x000000ffff427224 */ /* 0x000fe400078e0092 */
.L_x_3909:
[----:B------:R-:W-:Y:S05]  /*1c470*/  BSYNC B2 ;  /* 0x0000000000027941 */ /* 0x000fea0003800000 */
.L_x_3907:
        /* <DEDUP_REMOVED lines=16> */
.L_x_3913:
[----:B------:R-:W-:Y:S05]  /*1c580*/  BSYNC B3 ;  /* 0x0000000000037941 */ /* 0x000fea0003800000 */
.L_x_3912:
        /* <DEDUP_REMOVED lines=43> */
.L_x_3911:
[----:B------:R-:W-:Y:S05]  /*1c840*/  BSYNC B2 ;  /* 0x0000000000027941 */ /* 0x000fea0003800000 */
.L_x_3910:
        /* <DEDUP_REMOVED lines=10> */
.L_x_3906:
        /* <DEDUP_REMOVED lines=12> */
.L_x_3915:
[----:B------:R-:W-:Y:S02]  /*1c9b0*/  IMAD.MOV.U32 R66, RZ, RZ, R146 ;  /* 0x000000ffff427224 */ /* 0x000fe400078e0092 */
.L_x_3916:
[----:B------:R-:W-:Y:S05]  /*1c9c0*/  BSYNC B2 ;  /* 0x0000000000027941 */ /* 0x000fea0003800000 */
.L_x_3914:
        /* <DEDUP_REMOVED lines=16> */
.L_x_3920:
[----:B------:R-:W-:Y:S05]  /*1cad0*/  BSYNC B3 ;  /* 0x0000000000037941 */ /* 0x000fea0003800000 */
.L_x_3919:
        /* <DEDUP_REMOVED lines=43> */
.L_x_3918:
[----:B------:R-:W-:Y:S05]  /*1cd90*/  BSYNC B2 ;  /* 0x0000000000027941 */ /* 0x000fea0003800000 */
.L_x_3917:
        /* <DEDUP_REMOVED lines=13> */
.L_x_3921:
        /* <DEDUP_REMOVED lines=12> */
.L_x_3924:
[----:B------:R-:W-:Y:S02]  /*1cf30*/  IMAD.MOV.U32 R66, RZ, RZ, R146 ;  /* 0x000000ffff427224 */ /* 0x000fe400078e0092 */
.L_x_3925:
[----:B------:R-:W-:Y:S05]  /*1cf40*/  BSYNC B2 ;  /* 0x0000000000027941 */ /* 0x000fea0003800000 */
.L_x_3923:
        /* <DEDUP_REMOVED lines=16> */
.L_x_3929:
[----:B------:R-:W-:Y:S05]  /*1d050*/  BSYNC B3 ;  /* 0x0000000000037941 */ /* 0x000fea0003800000 */
.L_x_3928:
        /* <DEDUP_REMOVED lines=43> */
.L_x_3927:
[----:B------:R-:W-:Y:S05]  /*1d310*/  BSYNC B2 ;  /* 0x0000000000027941 */ /* 0x000fea0003800000 */
.L_x_3926:
        /* <DEDUP_REMOVED lines=10> */
.L_x_3922:
        /* <DEDUP_REMOVED lines=12> */
.L_x_3931:
[----:B------:R-:W-:Y:S02]  /*1d480*/  IMAD.MOV.U32 R66, RZ, RZ, R146 ;  /* 0x000000ffff427224 */ /* 0x000fe400078e0092 */
.L_x_3932:
[----:B------:R-:W-:Y:S05]  /*1d490*/  BSYNC B2 ;  /* 0x0000000000027941 */ /* 0x000fea0003800000 */
.L_x_3930:
        /* <DEDUP_REMOVED lines=16> */
.L_x_3936:
[----:B------:R-:W-:Y:S05]  /*1d5a0*/  BSYNC B3 ;  /* 0x0000000000037941 */ /* 0x000fea0003800000 */
.L_x_3935:
        /* <DEDUP_REMOVED lines=43> */
.L_x_3934:
[----:B------:R-:W-:Y:S05]  /*1d860*/  BSYNC B2 ;  /* 0x0000000000027941 */ /* 0x000fea0003800000 */
.L_x_3933:
        /* <DEDUP_REMOVED lines=13> */
.L_x_3937:
        /* <DEDUP_REMOVED lines=12> */
.L_x_3940:
[----:B------:R-:W-:Y:S02]  /*1da00*/  IMAD.MOV.U32 R230, RZ, RZ, R146 ;  /* 0x000000ffffe67224 */ /* 0x000fe400078e0092 */
.L_x_3941:
[----:B------:R-:W-:Y:S05]  /*1da10*/  BSYNC B2 ;  /* 0x0000000000027941 */ /* 0x000fea0003800000 */
.L_x_3939:
        /* <DEDUP_REMOVED lines=16> */
.L_x_3945:
[----:B------:R-:W-:Y:S05]  /*1db20*/  BSYNC B3 ;  /* 0x0000000000037941 */ /* 0x000fea0003800000 */
.L_x_3944:
        /* <DEDUP_REMOVED lines=43> */
.L_x_3943:
[----:B------:R-:W-:Y:S05]  /*1dde0*/  BSYNC B2 ;  /* 0x0000000000027941 */ /* 0x000fea0003800000 */
.L_x_3942:
        /* <DEDUP_REMOVED lines=10> */
.L_x_3938:
        /* <DEDUP_REMOVED lines=54> */
.L_x_3946:
[----:B------:R-:W-:Y:S02]  /*1e1f0*/  IADD3 R227, R227, 0x20, RZ ;  /* 0x00000020e3e37810 */ /* 0x000fe40007ffe0ff */
.L_x_3817:
[----:B------:R-:W-:Y:S05]  /*1e200*/  BSYNC B1 ;  /* 0x0000000000017941 */ /* 0x000fea0003800000 */
.L_x_3816:
        /* <DEDUP_REMOVED lines=30> */
.L_x_3950:
[----:B0-----:R-:W-:Y:S02]  /*1e3f0*/  IMAD.MOV.U32 R223, RZ, RZ, R146 ;  /* 0x000000ffffdf7224 */ /* 0x001fe400078e0092 */
.L_x_3951:
[----:B------:R-:W-:Y:S05]  /*1e400*/  BSYNC B2 ;  /* 0x0000000000027941 */ /* 0x000fea0003800000 */
.L_x_3949:
        /* <DEDUP_REMOVED lines=16> */
.L_x_3955:
[----:B------:R-:W-:Y:S05]  /*1e510*/  BSYNC B3 ;  /* 0x0000000000037941 */ /* 0x000fea0003800000 */
.L_x_3954:
        /* <DEDUP_REMOVED lines=43> */
.L_x_3953:
[----:B------:R-:W-:Y:S05]  /*1e7d0*/  BSYNC B2 ;  /* 0x0000000000027941 */ /* 0x000fea0003800000 */
.L_x_3952:
        /* <DEDUP_REMOVED lines=18> */
.L_x_3956:
        /* <DEDUP_REMOVED lines=12> */
.L_x_3959:
[----:B------:R-:W-:Y:S02]  /*1e9c0*/  IMAD.MOV.U32 R223, RZ, RZ, R146 ;  /* 0x000000ffffdf7224 */ /* 0x000fe400078e0092 */
.L_x_3960:
[----:B------:R-:W-:Y:S05]  /*1e9d0*/  BSYNC B2 ;  /* 0x0000000000027941 */ /* 0x000fea0003800000 */
.L_x_3958:
        /* <DEDUP_REMOVED lines=16> */
.L_x_3964:
[----:B------:R-:W-:Y:S05]  /*1eae0*/  BSYNC B3 ;  /* 0x0000000000037941 */ /* 0x000fea0003800000 */
.L_x_3963:
        /* <DEDUP_REMOVED lines=43> */
.L_x_3962:
[----:B------:R-:W-:Y:S05]  /*1eda0*/  BSYNC B2 ;  /* 0x0000000000027941 */ /* 0x000fea0003800000 */
.L_x_3961:
        /* <DEDUP_REMOVED lines=10> */
.L_x_3957:
        /* <DEDUP_REMOVED lines=12> */
.L_x_3966:
[----:B------:R-:W-:Y:S02]  /*1ef10*/  IMAD.MOV.U32 R223, RZ, RZ, R146 ;  /* 0x000000ffffdf7224 */ /* 0x000fe400078e0092 */
.L_x_3967:
[----:B------:R-:W-:Y:S05]  /*1ef20*/  BSYNC B2 ;  /* 0x0000000000027941 */ /* 0x000fea0003800000 */
.L_x_3965:
        /* <DEDUP_REMOVED lines=16> */
.L_x_3971:
[----:B------:R-:W-:Y:S05]  /*1f030*/  BSYNC B3 ;  /* 0x0000000000037941 */ /* 0x000fea0003800000 */
.L_x_3970:
        /* <DEDUP_REMOVED lines=43> */
.L_x_3969:
[----:B------:R-:W-:Y:S05]  /*1f2f0*/  BSYNC B2 ;  /* 0x0000000000027941 */ /* 0x000fea0003800000 */
.L_x_3968:
        /* <DEDUP_REMOVED lines=15> */
.L_x_3972:
        /* <DEDUP_REMOVED lines=12> */
.L_x_3975:
[----:B------:R-:W-:Y:S02]  /*1f4b0*/  IMAD.MOV.U32 R64, RZ, RZ, R146 ;  /* 0x000000ffff407224 */ /* 0x000fe400078e0092 */
.L_x_3976:
[----:B------:R-:W-:Y:S05]  /*1f4c0*/  BSYNC B2 ;  /* 0x0000000000027941 */ /* 0x000fea0003800000 */
.L_x_3974:
        /* <DEDUP_REMOVED lines=16> */
.L_x_3980:
[----:B------:R-:W-:Y:S05]  /*1f5d0*/  BSYNC B3 ;  /* 0x0000000000037941 */ /* 0x000fea0003800000 */
.L_x_3979:
        /* <DEDUP_REMOVED lines=43> */
.L_x_3978:
[----:B------:R-:W-:Y:S05]  /*1f890*/  BSYNC B2 ;  /* 0x0000000000027941 */ /* 0x000fea0003800000 */
.L_x_3977:
        /* <DEDUP_REMOVED lines=10> */
.L_x_3973:
        /* <DEDUP_REMOVED lines=12> */
.L_x_3982:
[----:B------:R-:W-:Y:S02]  /*1fa00*/  IMAD.MOV.U32 R64, RZ, RZ, R146 ;  /* 0x000000ffff407224 */ /* 0x000fe400078e0092 */
.L_x_3983:
[----:B------:R-:W-:Y:S05]  /*1fa10*/  BSYNC B2 ;  /* 0x0000000000027941 */ /* 0x000fea0003800000 */
.L_x_3981:
        /* <DEDUP_REMOVED lines=16> */
.L_x_3987:
[----:B------:R-:W-:Y:S05]  /*1fb20*/  BSYNC B3 ;  /* 0x0000000000037941 */ /* 0x000fea0003800000 */
.L_x_3986:
        /* <DEDUP_REMOVED lines=43> */
.L_x_3985:
[----:B------:R-:W-:Y:S05]  /*1fde0*/  BSYNC B2 ;  /* 0x0000000000027941 */ /* 0x000fea0003800000 */
.L_x_3984:
        /* <DEDUP_REMOVED lines=15> */
.L_x_3988:
        /* <DEDUP_REMOVED lines=12> */
.L_x_3991:
[----:B------:R-:W-:Y:S02]  /*1ffa0*/  IMAD.MOV.U32 R64, RZ, RZ, R146 ;  /* 0x000000ffff407224 */ /* 0x000fe400078e0092 */
.L_x_3992:
[----:B------:R-:W-:Y:S05]  /*1ffb0*/  BSYNC B2 ;  /* 0x0000000000027941 */ /* 0x000fea0003800000 */
.L_x_3990:
        /* <DEDUP_REMOVED lines=16> */
.L_x_3996:
[----:B------:R-:W-:Y:S05]  /*200c0*/  BSYNC B3 ;  /* 0x0000000000037941 */ /* 0x000fea0003800000 */
.L_x_3995:
        /* <DEDUP_REMOVED lines=43> */
.L_x_3994:
[----:B------:R-:W-:Y:S05]  /*20380*/  BSYNC B2 ;  /* 0x0000000000027941 */ /* 0x000fea0003800000 */
.L_x_3993:
        /* <DEDUP_REMOVED lines=10> */
.L_x_3989:
        /* <DEDUP_REMOVED lines=12> */
.L_x_3998:
[----:B------:R-:W-:Y:S02]  /*204f0*/  IMAD.MOV.U32 R64, RZ, RZ, R146 ;  /* 0x000000ffff407224 */ /* 0x000fe400078e0092 */
.L_x_3999:
[----:B------:R-:W-:Y:S05]  /*20500*/  BSYNC B2 ;  /* 0x0000000000027941 */ /* 0x000fea0003800000 */
.L_x_3997:
        /* <DEDUP_REMOVED lines=16> */
.L_x_4003:
[----:B------:R-:W-:Y:S05]  /*20610*/  BSYNC B3 ;  /* 0x0000000000037941 */ /* 0x000fea0003800000 */
.L_x_4002:
        /* <DEDUP_REMOVED lines=43> */
.L_x_4001:
[----:B------:R-:W-:Y:S05]  /*208d0*/  BSYNC B2 ;  /* 0x0000000000027941 */ /* 0x000fea0003800000 */
.L_x_4000:
        /* <DEDUP_REMOVED lines=15> */
.L_x_4004:
        /* <DEDUP_REMOVED lines=12> */
.L_x_4007:
[----:B------:R-:W-:Y:S02]  /*20a90*/  IMAD.MOV.U32 R196, RZ, RZ, R146 ;  /* 0x000000ffffc47224 */ /* 0x000fe400078e0092 */
.L_x_4008:
[----:B------:R-:W-:Y:S05]  /*20aa0*/  BSYNC B2 ;  /* 0x0000000000027941 */ /* 0x000fea0003800000 */
.L_x_4006:
        /* <DEDUP_REMOVED lines=16> */
.L_x_4012:
[----:B------:R-:W-:Y:S05]  /*20bb0*/  BSYNC B3 ;  /* 0x0000000000037941 */ /* 0x000fea0003800000 */
.L_x_4011:
        /* <DEDUP_REMOVED lines=43> */
.L_x_4010:
[----:B------:R-:W-:Y:S05]  /*20e70*/  BSYNC B2 ;  /* 0x0000000000027941 */ /* 0x000fea0003800000 */
.L_x_4009:
        /* <DEDUP_REMOVED lines=10> */
.L_x_4005:
        /* <DEDUP_REMOVED lines=12> */
.L_x_4014:
[----:B------:R-:W-:Y:S02]  /*20fe0*/  IMAD.MOV.U32 R223, RZ, RZ, R146 ;  /* 0x000000ffffdf7224 */ /* 0x000fe400078e0092 */
.L_x_4015:
[----:B------:R-:W-:Y:S05]  /*20ff0*/  BSYNC B2 ;  /* 0x0000000000027941 */ /* 0x000fea0003800000 */
.L_x_4013:
        /* <DEDUP_REMOVED lines=16> */
.L_x_4019:
[----:B------:R-:W-:Y:S05]  /*21100*/  BSYNC B3 ;  /* 0x0000000000037941 */ /* 0x000fea0003800000 */
.L_x_4018:
        /* <DEDUP_REMOVED lines=43> */
.L_x_4017:
[----:B------:R-:W-:Y:S05]  /*213c0*/  BSYNC B2 ;  /* 0x0000000000027941 */ /* 0x000fea0003800000 */
.L_x_4016:
        /* <DEDUP_REMOVED lines=13> */
.L_x_4020:
        /* <DEDUP_REMOVED lines=12> */
.L_x_4023:
[----:B------:R-:W-:Y:S02]  /*21560*/  IMAD.MOV.U32 R223, RZ, RZ, R146 ;  /* 0x000000ffffdf7224 */ /* 0x000fe400078e0092 */
.L_x_4024:
[----:B------:R-:W-:Y:S05]  /*21570*/  BSYNC B2 ;  /* 0x0000000000027941 */ /* 0x000fea0003800000 */
.L_x_4022:
        /* <DEDUP_REMOVED lines=16> */
.L_x_4028:
[----:B------:R-:W-:Y:S05]  /*21680*/  BSYNC B3 ;  /* 0x0000000000037941 */ /* 0x000fea0003800000 */
.L_x_4027:
        /* <DEDUP_REMOVED lines=43> */
.L_x_4026:
[----:B------:R-:W-:Y:S05]  /*21940*/  BSYNC B2 ;  /* 0x0000000000027941 */ /* 0x000fea0003800000 */
.L_x_4025:
        /* <DEDUP_REMOVED lines=10> */
.L_x_4021:
        /* <DEDUP_REMOVED lines=12> */
.L_x_4030:
[----:B------:R-:W-:Y:S02]  /*21ab0*/  IMAD.MOV.U32 R223, RZ, RZ, R146 ;  /* 0x000000ffffdf7224 */ /* 0x000fe400078e0092 */
.L_x_4031:
[----:B------:R-:W-:Y:S05]  /*21ac0*/  BSYNC B2 ;  /* 0x0000000000027941 */ /* 0x000fea0003800000 */
.L_x_4029:
        /* <DEDUP_REMOVED lines=16> */
.L_x_4035:
[----:B------:R-:W-:Y:S05]  /*21bd0*/  BSYNC B3 ;  /* 0x0000000000037941 */ /* 0x000fea0003800000 */
.L_x_4034:
        /* <DEDUP_REMOVED lines=43> */
.L_x_4033:
[----:B------:R-:W-:Y:S05]  /*21e90*/  BSYNC B2 ;  /* 0x0000000000027941 */ /* 0x000fea0003800000 */
.L_x_4032:
        /* <DEDUP_REMOVED lines=13> */
.L_x_4036:
        /* <DEDUP_REMOVED lines=12> */
.L_x_4039:
[----:B------:R-:W-:Y:S02]  /*22030*/  IMAD.MOV.U32 R66, RZ, RZ, R146 ;  /* 0x000000ffff427224 */ /* 0x000fe400078e0092 */
.L_x_4040:
[----:B------:R-:W-:Y:S05]  /*22040*/  BSYNC B2 ;  /* 0x0000000000027941 */ /* 0x000fea0003800000 */
.L_x_4038:
        /* <DEDUP_REMOVED lines=16> */
.L_x_4044:
[----:B------:R-:W-:Y:S05]  /*22150*/  BSYNC B3 ;  /* 0x0000000000037941 */ /* 0x000fea0003800000 */
.L_x_4043:
        /* <DEDUP_REMOVED lines=43> */
.L_x_4042:
[----:B------:R-:W-:Y:S05]  /*22410*/  BSYNC B2 ;  /* 0x0000000000027941 */ /* 0x000fea0003800000 */
.L_x_4041:
        /* <DEDUP_REMOVED lines=10> */
.L_x_4037:
        /* <DEDUP_REMOVED lines=12> */
.L_x_4046:
[----:B------:R-:W-:Y:S02]  /*22580*/  IMAD.MOV.U32 R66, RZ, RZ, R146 ;  /* 0x000000ffff427224 */ /* 0x000fe400078e0092 */
.L_x_4047:
[----:B------:R-:W-:Y:S05]  /*22590*/  BSYNC B2 ;  /* 0x0000000000027941 */ /* 0x000fea0003800000 */
.L_x_4045:
        /* <DEDUP_REMOVED lines=16> */
.L_x_4051:
[----:B------:R-:W-:Y:S05]  /*226a0*/  BSYNC B3 ;  /* 0x0000000000037941 */ /* 0x000fea0003800000 */
.L_x_4050:
        /* <DEDUP_REMOVED lines=43> */
.L_x_4049:
[----:B------:R-:W-:Y:S05]  /*22960*/  BSYNC B2 ;  /* 0x0000000000027941 */ /* 0x000fea0003800000 */
.L_x_4048:
        /* <DEDUP_REMOVED lines=13> */
.L_x_4052:
        /* <DEDUP_REMOVED lines=12> */
.L_x_4055:
[----:B------:R-:W-:Y:S02]  /*22b00*/  IMAD.MOV.U32 R66, RZ, RZ, R146 ;  /* 0x000000ffff427224 */ /* 0x000fe400078e0092 */
.L_x_4056:
[----:B------:R-:W-:Y:S05]  /*22b10*/  BSYNC B2 ;  /* 0x0000000000027941 */ /* 0x000fea0003800000 */
.L_x_4054:
        /* <DEDUP_REMOVED lines=16> */
.L_x_4060:
[----:B------:R-:W-:Y:S05]  /*22c20*/  BSYNC B3 ;  /* 0x0000000000037941 */ /* 0x000fea0003800000 */
.L_x_4059:
        /* <DEDUP_REMOVED lines=43> */
.L_x_4058:
[----:B------:R-:W-:Y:S05]  /*22ee0*/  BSYNC B2 ;  /* 0x0000000000027941 */ /* 0x000fea0003800000 */
.L_x_4057:
        /* <DEDUP_REMOVED lines=10> */
.L_x_4053:
        /* <DEDUP_REMOVED lines=12> */
.L_x_4062:
[----:B------:R-:W-:Y:S02]  /*23050*/  IMAD.MOV.U32 R66, RZ, RZ, R146 ;  /* 0x000000ffff427224 */ /* 0x000fe400078e0092 */
.L_x_4063:
[----:B------:R-:W-:Y:S05]  /*23060*/  BSYNC B2 ;  /* 0x0000000000027941 */ /* 0x000fea0003800000 */
.L_x_4061:
        /* <DEDUP_REMOVED lines=16> */
.L_x_4067:
[----:B------:R-:W-:Y:S05]  /*23170*/  BSYNC B3 ;  /* 0x0000000000037941 */ /* 0x000fea0003800000 */
.L_x_4066:
        /* <DEDUP_REMOVED lines=43> */
.L_x_4065:
[----:B------:R-:W-:Y:S05]  /*23430*/  BSYNC B2 ;  /* 0x0000000000027941 */ /* 0x000fea0003800000 */
.L_x_4064:
        /* <DEDUP_REMOVED lines=13> */
.L_x_4068:
        /* <DEDUP_REMOVED lines=12> */
.L_x_4071:
[----:B------:R-:W-:Y:S02]  /*235d0*/  IMAD.MOV.U32 R230, RZ, RZ, R146 ;  /* 0x000000ffffe67224 */ /* 0x000fe400078e0092 */
.L_x_4072:
[----:B------:R-:W-:Y:S05]  /*235e0*/  BSYNC B2 ;  /* 0x0000000000027941 */ /* 0x000fea0003800000 */
.L_x_4070:
        /* <DEDUP_REMOVED lines=16> */
.L_x_4076:
[----:B------:R-:W-:Y:S05]  /*236f0*/  BSYNC B3 ;  /* 0x0000000000037941 */ /* 0x000fea0003800000 */
.L_x_4075:
        /* <DEDUP_REMOVED lines=43> */
.L_x_4074:
[----:B------:R-:W-:Y:S05]  /*239b0*/  BSYNC B2 ;  /* 0x0000000000027941 */ /* 0x000fea0003800000 */
.L_x_4073:
        /* <DEDUP_REMOVED lines=10> */
.L_x_4069:
        /* <DEDUP_REMOVED lines=54> */
.L_x_4077:
[----:B------:R-:W-:Y:S02]  /*23dc0*/  IADD3 R227, R227, 0x20, RZ ;  /* 0x00000020e3e37810 */ /* 0x000fe40007ffe0ff */
.L_x_3948:
[----:B------:R-:W-:Y:S05]  /*23dd0*/  BSYNC B1 ;  /* 0x0000000000017941 */ /* 0x000fea0003800000 */
.L_x_3947:
        /* <DEDUP_REMOVED lines=30> */
.L_x_4081:
[----:B0-----:R-:W-:Y:S02]  /*23fc0*/  IMAD.MOV.U32 R224, RZ, RZ, R146 ;  /* 0x000000ffffe07224 */ /* 0x001fe400078e0092 */
.L_x_4082:
[----:B------:R-:W-:Y:S05]  /*23fd0*/  BSYNC B2 ;  /* 0x0000000000027941 */ /* 0x000fea0003800000 */
.L_x_4080:
        /* <DEDUP_REMOVED lines=16> */
.L_x_4086:
[----:B------:R-:W-:Y:S05]  /*240e0*/  BSYNC B3 ;  /* 0x0000000000037941 */ /* 0x000fea0003800000 */
.L_x_4085:
        /* <DEDUP_REMOVED lines=43> */
.L_x_4084:
[----:B------:R-:W-:Y:S05]  /*243a0*/  BSYNC B2 ;  /* 0x0000000000027941 */ /* 0x000fea0003800000 */
.L_x_4083:
        /* <DEDUP_REMOVED lines=18> */
.L_x_4087:
        /* <DEDUP_REMOVED lines=12> */
.L_x_4090:
[----:B------:R-:W-:Y:S02]  /*24590*/  IMAD.MOV.U32 R224, RZ, RZ, R146 ;  /* 0x000000ffffe07224 */ /* 0x000fe400078e0092 */
.L_x_4091:
[----:B------:R-:W-:Y:S05]  /*245a0*/  BSYNC B2 ;  /* 0x0000000000027941 */ /* 0x000fea0003800000 */
.L_x_4089:
        /* <DEDUP_REMOVED lines=16> */
.L_x_4095:
[----:B------:R-:W-:Y:S05]  /*246b0*/  BSYNC B3 ;  /* 0x0000000000037941 */ /* 0x000fea0003800000 */
.L_x_4094:
        /* <DEDUP_REMOVED lines=43> */
.L_x_4093:
[----:B------:R-:W-:Y:S05]  /*24970*/  BSYNC B2 ;  /* 0x0000000000027941 */ /* 0x000fea0003800000 */
.L_x_4092:
        /* <DEDUP_REMOVED lines=10> */
.L_x_4088:
        /* <DEDUP_REMOVED lines=12> */
.L_x_4097:
[----:B------:R-:W-:Y:S02]  /*24ae0*/  IMAD.MOV.U32 R224, RZ, RZ, R146 ;  /* 0x000000ffffe07224 */ /* 0x000fe400078e0092 */
.L_x_4098:
[----:B------:R-:W-:Y:S05]  /*24af0*/  BSYNC B2 ;  /* 0x0000000000027941 */ /* 0x000fea0003800000 */
.L_x_4096:
        /* <DEDUP_REMOVED lines=16> */
.L_x_4102:
[----:B------:R-:W-:Y:S05]  /*24c00*/  BSYNC B3 ;  /* 0x0000000000037941 */ /* 0x000fea0003800000 */
.L_x_4101:
        /* <DEDUP_REMOVED lines=43> */
.L_x_4100:
[----:B------:R-:W-:Y:S05]  /*24ec0*/  BSYNC B2 ;  /* 0x0000000000027941 */ /* 0x000fea0003800000 */
.L_x_4099:
        /* <DEDUP_REMOVED lines=15> */
.L_x_4103:
        /* <DEDUP_REMOVED lines=12> */
.L_x_4106:
[----:B------:R-:W-:Y:S02]  /*25080*/  IMAD.MOV.U32 R64, RZ, RZ, R146 ;  /* 0x000000ffff407224 */ /* 0x000fe400078e0092 */
.L_x_4107:
[----:B------:R-:W-:Y:S05]  /*25090*/  BSYNC B2 ;  /* 0x0000000000027941 */ /* 0x000fea0003800000 */
.L_x_4105:
        /* <DEDUP_REMOVED lines=16> */
.L_x_4111:
[----:B------:R-:W-:Y:S05]  /*251a0*/  BSYNC B3 ;  /* 0x0000000000037941 */ /* 0x000fea0003800000 */
.L_x_4110:
        /* <DEDUP_REMOVED lines=43> */
.L_x_4109:
[----:B------:R-:W-:Y:S05]  /*25460*/  BSYNC B2 ;  /* 0x0000000000027941 */ /* 0x000fea0003800000 */
.L_x_4108:
        /* <DEDUP_REMOVED lines=10> */
.L_x_4104:
        /* <DEDUP_REMOVED lines=12> */
.L_x_4113:
[----:B------:R-:W-:Y:S02]  /*255d0*/  IMAD.MOV.U32 R64, RZ, RZ, R146 ;  /* 0x000000ffff407224 */ /* 0x000fe400078e0092 */
.L_x_4114:
[----:B------:R-:W-:Y:S05]  /*255e0*/  BSYNC B2 ;  /* 0x0000000000027941 */ /* 0x000fea0003800000 */
.L_x_4112:
        /* <DEDUP_REMOVED lines=16> */
.L_x_4118:
[----:B------:R-:W-:Y:S05]  /*256f0*/  BSYNC B3 ;  /* 0x0000000000037941 */ /* 0x000fea0003800000 */
.L_x_4117:
        /* <DEDUP_REMOVED lines=43> */
.L_x_4116:
[----:B------:R-:W-:Y:S05]  /*259b0*/  BSYNC B2 ;  /* 0x0000000000027941 */ /* 0x000fea0003800000 */
.L_x_4115:
        /* <DEDUP_REMOVED lines=15> */
.L_x_4119:
        /* <DEDUP_REMOVED lines=12> */
.L_x_4122:
[----:B------:R-:W-:Y:S02]  /*25b70*/  IMAD.MOV.U32 R64, RZ, RZ, R146 ;  /* 0x000000ffff407224 */ /* 0x000fe400078e0092 */
.L_x_4123:
[----:B------:R-:W-:Y:S05]  /*25b80*/  BSYNC B2 ;  /* 0x0000000000027941 */ /* 0x000fea0003800000 */
.L_x_4121:
        /* <DEDUP_REMOVED lines=16> */
.L_x_4127:
[----:B------:R-:W-:Y:S05]  /*25c90*/  BSYNC B3 ;  /* 0x0000000000037941 */ /* 0x000fea0003800000 */
.L_x_4126:
        /* <DEDUP_REMOVED lines=43> */
.L_x_4125:
[----:B------:R-:W-:Y:S05]  /*25f50*/  BSYNC B2 ;  /* 0x0000000000027941 */ /* 0x000fea0003800000 */
.L_x_4124:
        /* <DEDUP_REMOVED lines=10> */
.L_x_4120:
        /* <DEDUP_REMOVED lines=12> */
.L_x_4129:
[----:B------:R-:W-:Y:S02]  /*260c0*/  IMAD.MOV.U32 R64, RZ, RZ, R146 ;  /* 0x000000ffff407224 */ /* 0x000fe400078e0092 */
.L_x_4130:
[----:B------:R-:W-:Y:S05]  /*260d0*/  BSYNC B2 ;  /* 0x0000000000027941 */ /* 0x000fea0003800000 */
.L_x_4128:
        /* <DEDUP_REMOVED lines=16> */
.L_x_4134:
[----:B------:R-:W-:Y:S05]  /*261e0*/  BSYNC B3 ;  /* 0x0000000000037941 */ /* 0x000fea0003800000 */
.L_x_4133:
        /* <DEDUP_REMOVED lines=43> */
.L_x_4132:
[----:B------:R-:W-:Y:S05]  /*264a0*/  BSYNC B2 ;  /* 0x0000000000027941 */ /* 0x000fea0003800000 */
.L_x_4131:
        /* <DEDUP_REMOVED lines=15> */
.L_x_4135:
        /* <DEDUP_REMOVED lines=12> */
.L_x_4138:
[----:B------:R-:W-:Y:S02]  /*26660*/  IMAD.MOV.U32 R199, RZ, RZ, R146 ;  /* 0x000000ffffc77224 */ /* 0x000fe400078e0092 */
.L_x_4139:
[----:B------:R-:W-:Y:S05]  /*26670*/  BSYNC B2 ;  /* 0x0000000000027941 */ /* 0x000fea0003800000 */
.L_x_4137:
        /* <DEDUP_REMOVED lines=16> */
.L_x_4143:
[----:B------:R-:W-:Y:S05]  /*26780*/  BSYNC B3 ;  /* 0x0000000000037941 */ /* 0x000fea0003800000 */
.L_x_4142:
        /* <DEDUP_REMOVED lines=43> */
.L_x_4141:
[----:B------:R-:W-:Y:S05]  /*26a40*/  BSYNC B2 ;  /* 0x0000000000027941 */ /* 0x000fea0003800000 */
.L_x_4140:
        /* <DEDUP_REMOVED lines=10> */
.L_x_4136:
        /* <DEDUP_REMOVED lines=12> */
.L_x_4145:
[----:B------:R-:W-:Y:S02]  /*26bb0*/  IMAD.MOV.U32 R224, RZ, RZ, R146 ;  /* 0x000000ffffe07224 */ /* 0x000fe400078e0092 */
.L_x_4146:
[----:B------:R-:W-:Y:S05]  /*26bc0*/  BSYNC B2 ;  /* 0x0000000000027941 */ /* 0x000fea0003800000 */
.L_x_4144:
        /* <DEDUP_REMOVED lines=16> */
.L_x_4150:
[----:B------:R-:W-:Y:S05]  /*26cd0*/  BSYNC B3 ;  /* 0x0000000000037941 */ /* 0x000fea0003800000 */
.L_x_4149:
        /* <DEDUP_REMOVED lines=43> */
.L_x_4148:
[----:B------:R-:W-:Y:S05]  /*26f90*/  BSYNC B2 ;  /* 0x0000000000027941 */ /* 0x000fea0003800000 */
.L_x_4147:
        /* <DEDUP_REMOVED lines=13> */
.L_x_4151:
        /* <DEDUP_REMOVED lines=12> */
.L_x_4154:
[----:B------:R-:W-:Y:S02]  /*27130*/  IMAD.MOV.U32 R224, RZ, RZ, R146 ;  /* 0x000000ffffe07224 */ /* 0x000fe400078e0092 */
.L_x_4155:
[----:B------:R-:W-:Y:S05]  /*27140*/  BSYNC B2 ;  /* 0x0000000000027941 */ /* 0x000fea0003800000 */
.L_x_4153:
        /* <DEDUP_REMOVED lines=16> */
.L_x_4159:
[----:B------:R-:W-:Y:S05]  /*27250*/  BSYNC B3 ;  /* 0x0000000000037941 */ /* 0x000fea0003800000 */
.L_x_4158:
        /* <DEDUP_REMOVED lines=43> */
.L_x_4157:
[----:B------:R-:W-:Y:S05]  /*27510*/  BSYNC B2 ;  /* 0x0000000000027941 */ /* 0x000fea0003800000 */
.L_x_4156:
        /* <DEDUP_REMOVED lines=10> */
.L_x_4152:
        /* <DEDUP_REMOVED lines=12> */
.L_x_4161:
[----:B------:R-:W-:Y:S02]  /*27680*/  IMAD.MOV.U32 R224, RZ, RZ, R146 ;  /* 0x000000ffffe07224 */ /* 0x000fe400078e0092 */
.L_x_4162:
[----:B------:R-:W-:Y:S05]  /*27690*/  BSYNC B2 ;  /* 0x0000000000027941 */ /* 0x000fea0003800000 */
.L_x_4160:
        /* <DEDUP_REMOVED lines=16> */
.L_x_4166:
[----:B------:R-:W-:Y:S05]  /*277a0*/  BSYNC B3 ;  /* 0x0000000000037941 */ /* 0x000fea0003800000 */
.L_x_4165:
        /* <DEDUP_REMOVED lines=43> */
.L_x_4164:
[----:B------:R-:W-:Y:S05]  /*27a60*/  BSYNC B2 ;  /* 0x0000000000027941 */ /* 0x000fea0003800000 */
.L_x_4163:
        /* <DEDUP_REMOVED lines=13> */
.L_x_4167:
        /* <DEDUP_REMOVED lines=12> */
.L_x_4170:
[----:B------:R-:W-:Y:S02]  /*27c00*/  IMAD.MOV.U32 R66, RZ, RZ, R146 ;  /* 0x000000ffff427224 */ /* 0x000fe400078e0092 */
.L_x_4171:
[----:B------:R-:W-:Y:S05]  /*27c10*/  BSYNC B2 ;  /* 0x0000000000027941 */ /* 0x000fea0003800000 */
.L_x_4169:
        /* <DEDUP_REMOVED lines=16> */
.L_x_4175:
[----:B------:R-:W-:Y:S05]  /*27d20*/  BSYNC B3 ;  /* 0x0000000000037941 */ /* 0x000fea0003800000 */
.L_x_4174:
        /* <DEDUP_REMOVED lines=43> */
.L_x_4173:
[----:B------:R-:W-:Y:S05]  /*27fe0*/  BSYNC B2 ;  /* 0x0000000000027941 */ /* 0x000fea0003800000 */
.L_x_4172:
        /* <DEDUP_REMOVED lines=10> */
.L_x_4168:
        /* <DEDUP_REMOVED lines=12> */
.L_x_4177:
[----:B------:R-:W-:Y:S02]  /*28150*/  IMAD.MOV.U32 R66, RZ, RZ, R146 ;  /* 0x000000ffff427224 */ /* 0x000fe400078e0092 */
.L_x_4178:
[----:B------:R-:W-:Y:S05]  /*28160*/  BSYNC B2 ;  /* 0x0000000000027941 */ /* 0x000fea0003800000 */
.L_x_4176:
        /* <DEDUP_REMOVED lines=16> */
.L_x_4182:
[----:B------:R-:W-:Y:S05]  /*28270*/  BSYNC B3 ;  /* 0x0000000000037941 */ /* 0x000fea0003800000 */
.L_x_4181:
        /* <DEDUP_REMOVED lines=43> */
.L_x_4180:
[----:B------:R-:W-:Y:S05]  /*28530*/  BSYNC B2 ;  /* 0x0000000000027941 */ /* 0x000fea0003800000 */
.L_x_4179:
        /* <DEDUP_REMOVED lines=13> */
.L_x_4183:
        /* <DEDUP_REMOVED lines=12> */
.L_x_4186:
[----:B------:R-:W-:Y:S02]  /*286d0*/  IMAD.MOV.U32 R66, RZ, RZ, R146 ;  /* 0x000000ffff427224 */ /* 0x000fe400078e0092 */
.L_x_4187:
[----:B------:R-:W-:Y:S05]  /*286e0*/  BSYNC B2 ;  /* 0x0000000000027941 */ /* 0x000fea0003800000 */
.L_x_4185:
        /* <DEDUP_REMOVED lines=16> */
.L_x_4191:
[----:B------:R-:W-:Y:S05]  /*287f0*/  BSYNC B3 ;  /* 0x0000000000037941 */ /* 0x000fea0003800000 */
.L_x_4190:
        /* <DEDUP_REMOVED lines=43> */
.L_x_4189:
[----:B------:R-:W-:Y:S05]  /*28ab0*/  BSYNC B2 ;  /* 0x0000000000027941 */ /* 0x000fea0003800000 */
.L_x_4188:
        /* <DEDUP_REMOVED lines=10> */
.L_x_4184:
        /* <DEDUP_REMOVED lines=12> */
.L_x_4193:
[----:B------:R-:W-:Y:S02]  /*28c20*/  IMAD.MOV.U32 R66, RZ, RZ, R146 ;  /* 0x000000ffff427224 */ /* 0x000fe400078e0092 */
.L_x_4194:
[----:B------:R-:W-:Y:S05]  /*28c30*/  BSYNC B2 ;  /* 0x0000000000027941 */ /* 0x000fea0003800000 */
.L_x_4192:
        /* <DEDUP_REMOVED lines=16> */
.L_x_4198:
[----:B------:R-:W-:Y:S05]  /*28d40*/  BSYNC B3 ;  /* 0x0000000000037941 */ /* 0x000fea0003800000 */
.L_x_4197:
        /* <DEDUP_REMOVED lines=43> */
.L_x_4196:
[----:B------:R-:W-:Y:S05]  /*29000*/  BSYNC B2 ;  /* 0x0000000000027941 */ /* 0x000fea0003800000 */
.L_x_4195:
        /* <DEDUP_REMOVED lines=13> */
.L_x_4199:
        /* <DEDUP_REMOVED lines=12> */
.L_x_4202:
[----:B------:R-:W-:Y:S02]  /*291a0*/  IMAD.MOV.U32 R230, RZ, RZ, R146 ;  /* 0x000000ffffe67224 */ /* 0x000fe400078e0092 */
.L_x_4203:
[----:B------:R-:W-:Y:S05]  /*291b0*/  BSYNC B2 ;  /* 0x0000000000027941 */ /* 0x000fea0003800000 */
.L_x_4201:
        /* <DEDUP_REMOVED lines=16> */
.L_x_4207:
[----:B------:R-:W-:Y:S05]  /*292c0*/  BSYNC B3 ;  /* 0x0000000000037941 */ /* 0x000fea0003800000 */
.L_x_4206:
        /* <DEDUP_REMOVED lines=43> */
.L_x_4205:
[----:B------:R-:W-:Y:S05]  /*29580*/  BSYNC B2 ;  /* 0x0000000000027941 */ /* 0x000fea0003800000 */
.L_x_4204:
        /* <DEDUP_REMOVED lines=10> */
.L_x_4200:
        /* <DEDUP_REMOVED lines=54> */
.L_x_4208:
[----:B------:R-:W-:Y:S02]  /*29990*/  IADD3 R227, R227, 0x20, RZ ;  /* 0x00000020e3e37810 */ /* 0x000fe40007ffe0ff */
.L_x_4079:
[----:B------:R-:W-:Y:S05]  /*299a0*/  BSYNC B1 ;  /* 0x0000000000017941 */ /* 0x000fea0003800000 */
.L_x_4078:
        /* <DEDUP_REMOVED lines=30> */
.L_x_4212:
[----:B0-----:R-:W-:Y:S02]  /*29b90*/  IMAD.MOV.U32 R225, RZ, RZ, R146 ;  /* 0x000000ffffe17224 */ /* 0x001fe400078e0092 */
.L_x_4213:
[----:B------:R-:W-:Y:S05]  /*29ba0*/  BSYNC B2 ;  /* 0x0000000000027941 */ /* 0x000fea0003800000 */
.L_x_4211:
        /* <DEDUP_REMOVED lines=16> */
.L_x_4217:
[----:B------:R-:W-:Y:S05]  /*29cb0*/  BSYNC B3 ;  /* 0x0000000000037941 */ /* 0x000fea0003800000 */
.L_x_4216:
        /* <DEDUP_REMOVED lines=43> */
.L_x_4215:
[----:B------:R-:W-:Y:S05]  /*29f70*/  BSYNC B2 ;  /* 0x0000000000027941 */ /* 0x000fea0003800000 */
.L_x_4214:
        /* <DEDUP_REMOVED lines=18> */
.L_x_4218:
        /* <DEDUP_REMOVED lines=12> */
.L_x_4221:
[----:B------:R-:W-:Y:S02]  /*2a160*/  IMAD.MOV.U32 R225, RZ, RZ, R146 ;  /* 0x000000ffffe17224 */ /* 0x000fe400078e0092 */
.L_x_4222:
[----:B------:R-:W-:Y:S05]  /*2a170*/  BSYNC B2 ;  /* 0x0000000000027941 */ /* 0x000fea0003800000 */
.L_x_4220:
        /* <DEDUP_REMOVED lines=16> */
.L_x_4226:
[----:B------:R-:W-:Y:S05]  /*2a280*/  BSYNC B3 ;  /* 0x0000000000037941 */ /* 0x000fea0003800000 */
.L_x_4225:
        /* <DEDUP_REMOVED lines=43> */
.L_x_4224:
[----:B------:R-:W-:Y:S05]  /*2a540*/  BSYNC B2 ;  /* 0x0000000000027941 */ /* 0x000fea0003800000 */
.L_x_4223:
        /* <DEDUP_REMOVED lines=10> */
.L_x_4219:
        /* <DEDUP_REMOVED lines=12> */
.L_x_4228:
[----:B------:R-:W-:Y:S02]  /*2a6b0*/  IMAD.MOV.U32 R225, RZ, RZ, R146 ;  /* 0x000000ffffe17224 */ /* 0x000fe400078e0092 */
.L_x_4229:
[----:B------:R-:W-:Y:S05]  /*2a6c0*/  BSYNC B2 ;  /* 0x0000000000027941 */ /* 0x000fea0003800000 */
.L_x_4227:
        /* <DEDUP_REMOVED lines=16> */
.L_x_4233:
[----:B------:R-:W-:Y:S05]  /*2a7d0*/  BSYNC B3 ;  /* 0x0000000000037941 */ /* 0x000fea0003800000 */
.L_x_4232:
        /* <DEDUP_REMOVED lines=43> */
.L_x_4231:
[----:B------:R-:W-:Y:S05]  /*2aa90*/  BSYNC B2 ;  /* 0x0000000000027941 */ /* 0x000fea0003800000 */
.L_x_4230:
        /* <DEDUP_REMOVED lines=15> */
.L_x_4234:
        /* <DEDUP_REMOVED lines=12> */
.L_x_4237:
[----:B------:R-:W-:Y:S02]  /*2ac50*/  IMAD.MOV.U32 R64, RZ, RZ, R146 ;  /* 0x000000ffff407224 */ /* 0x000fe400078e0092 */
.L_x_4238:
[----:B------:R-:W-:Y:S05]  /*2ac60*/  BSYNC B2 ;  /* 0x0000000000027941 */ /* 0x000fea0003800000 */
.L_x_4236:
        /* <DEDUP_REMOVED lines=16> */
.L_x_4242:
[----:B------:R-:W-:Y:S05]  /*2ad70*/  BSYNC B3 ;  /* 0x0000000000037941 */ /* 0x000fea0003800000 */
.L_x_4241:
        /* <DEDUP_REMOVED lines=43> */
.L_x_4240:
[----:B------:R-:W-:Y:S05]  /*2b030*/  BSYNC B2 ;  /* 0x0000000000027941 */ /* 0x000fea0003800000 */
.L_x_4239:
        /* <DEDUP_REMOVED lines=10> */
.L_x_4235:
        /* <DEDUP_REMOVED lines=12> */
.L_x_4244:
[----:B------:R-:W-:Y:S02]  /*2b1a0*/  IMAD.MOV.U32 R64, RZ, RZ, R146 ;  /* 0x000000ffff407224 */ /* 0x000fe400078e0092 */
.L_x_4245:
[----:B------:R-:W-:Y:S05]  /*2b1b0*/  BSYNC B2 ;  /* 0x0000000000027941 */ /* 0x000fea0003800000 */
.L_x_4243:
        /* <DEDUP_REMOVED lines=16> */
.L_x_4249:
[----:B------:R-:W-:Y:S05]  /*2b2c0*/  BSYNC B3 ;  /* 0x0000000000037941 */ /* 0x000fea0003800000 */
.L_x_4248:
        /* <DEDUP_REMOVED lines=43> */
.L_x_4247:
[----:B------:R-:W-:Y:S05]  /*2b580*/  BSYNC B2 ;  /* 0x0000000000027941 */ /* 0x000fea0003800000 */
.L_x_4246:
        /* <DEDUP_REMOVED lines=15> */
.L_x_4250:
        /* <DEDUP_REMOVED lines=12> */
.L_x_4253:
[----:B------:R-:W-:Y:S02]  /*2b740*/  IMAD.MOV.U32 R64, RZ, RZ, R146 ;  /* 0x000000ffff407224 */ /* 0x000fe400078e0092 */
.L_x_4254:
[----:B------:R-:W-:Y:S05]  /*2b750*/  BSYNC B2 ;  /* 0x0000000000027941 */ /* 0x000fea0003800000 */
.L_x_4252:
        /* <DEDUP_REMOVED lines=16> */
.L_x_4258:
[----:B------:R-:W-:Y:S05]  /*2b860*/  BSYNC B3 ;  /* 0x0000000000037941 */ /* 0x000fea0003800000 */
.L_x_4257:
        /* <DEDUP_REMOVED lines=43> */
.L_x_4256:
[----:B------:R-:W-:Y:S05]  /*2bb20*/  BSYNC B2 ;  /* 0x0000000000027941 */ /* 0x000fea0003800000 */
.L_x_4255:
        /* <DEDUP_REMOVED lines=10> */
.L_x_4251:
        /* <DEDUP_REMOVED lines=12> */
.L_x_4260:
[----:B------:R-:W-:Y:S02]  /*2bc90*/  IMAD.MOV.U32 R64, RZ, RZ, R146 ;  /* 0x000000ffff407224 */ /* 0x000fe400078e0092 */
.L_x_4261:
[----:B------:R-:W-:Y:S05]  /*2bca0*/  BSYNC B2 ;  /* 0x0000000000027941 */ /* 0x000fea0003800000 */
.L_x_4259:
        /* <DEDUP_REMOVED lines=16> */
.L_x_4265:
[----:B------:R-:W-:Y:S05]  /*2bdb0*/  BSYNC B3 ;  /* 0x0000000000037941 */ /* 0x000fea0003800000 */
.L_x_4264:
        /* <DEDUP_REMOVED lines=43> */
.L_x_4263:
[----:B------:R-:W-:Y:S05]  /*2c070*/  BSYNC B2 ;  /* 0x0000000000027941 */ /* 0x000fea0003800000 */
.L_x_4262:
        /* <DEDUP_REMOVED lines=15> */
.L_x_4266:
        /* <DEDUP_REMOVED lines=12> */
.L_x_4269:
[----:B------:R-:W-:Y:S02]  /*2c230*/  IMAD.MOV.U32 R200, RZ, RZ, R146 ;  /* 0x000000ffffc87224 */ /* 0x000fe400078e0092 */
.L_x_4270:
[----:B------:R-:W-:Y:S05]  /*2c240*/  BSYNC B2 ;  /* 0x0000000000027941 */ /* 0x000fea0003800000 */
.L_x_4268:
        /* <DEDUP_REMOVED lines=16> */
.L_x_4274:
[----:B------:R-:W-:Y:S05]  /*2c350*/  BSYNC B3 ;  /* 0x0000000000037941 */ /* 0x000fea0003800000 */
.L_x_4273:
        /* <DEDUP_REMOVED lines=43> */
.L_x_4272:
[----:B------:R-:W-:Y:S05]  /*2c610*/  BSYNC B2 ;  /* 0x0000000000027941 */ /* 0x000fea0003800000 */
.L_x_4271:
        /* <DEDUP_REMOVED lines=10> */
.L_x_4267:
        /* <DEDUP_REMOVED lines=12> */
.L_x_4276:
[----:B------:R-:W-:Y:S02]  /*2c780*/  IMAD.MOV.U32 R225, RZ, RZ, R146 ;  /* 0x000000ffffe17224 */ /* 0x000fe400078e0092 */
.L_x_4277:
[----:B------:R-:W-:Y:S05]  /*2c790*/  BSYNC B2 ;  /* 0x0000000000027941 */ /* 0x000fea0003800000 */
.L_x_4275:
        /* <DEDUP_REMOVED lines=16> */
.L_x_4281:
[----:B------:R-:W-:Y:S05]  /*2c8a0*/  BSYNC B3 ;  /* 0x0000000000037941 */ /* 0x000fea0003800000 */
.L_x_4280:
        /* <DEDUP_REMOVED lines=43> */
.L_x_4279:
[----:B------:R-:W-:Y:S05]  /*2cb60*/  BSYNC B2 ;  /* 0x0000000000027941 */ /* 0x000fea0003800000 */
.L_x_4278:
        /* <DEDUP_REMOVED lines=13> */
.L_x_4282:
        /* <DEDUP_REMOVED lines=12> */
.L_x_4285:
[----:B------:R-:W-:Y:S02]  /*2cd00*/  IMAD.MOV.U32 R225, RZ, RZ, R146 ;  /* 0x000000ffffe17224 */ /* 0x000fe400078e0092 */
.L_x_4286:
[----:B------:R-:W-:Y:S05]  /*2cd10*/  BSYNC B2 ;  /* 0x0000000000027941 */ /* 0x000fea0003800000 */
.L_x_4284:
        /* <DEDUP_REMOVED lines=16> */
.L_x_4290:
[----:B------:R-:W-:Y:S05]  /*2ce20*/  BSYNC B3 ;  /* 0x0000000000037941 */ /* 0x000fea0003800000 */
.L_x_4289:
        /* <DEDUP_REMOVED lines=43> */
.L_x_4288:
[----:B------:R-:W-:Y:S05]  /*2d0e0*/  BSYNC B2 ;  /* 0x0000000000027941 */ /* 0x000fea0003800000 */
.L_x_4287:
        /* <DEDUP_REMOVED lines=10> */
.L_x_4283:
        /* <DEDUP_REMOVED lines=12> */
.L_x_4292:
[----:B------:R-:W-:Y:S02]  /*2d250*/  IMAD.MOV.U32 R225, RZ, RZ, R146 ;  /* 0x000000ffffe17224 */ /* 0x000fe400078e0092 */
.L_x_4293:
[----:B------:R-:W-:Y:S05]  /*2d260*/  BSYNC B2 ;  /* 0x0000000000027941 */ /* 0x000fea0003800000 */
.L_x_4291:
        /* <DEDUP_REMOVED lines=16> */
.L_x_4297:
[----:B------:R-:W-:Y:S05]  /*2d370*/  BSYNC B3 ;  /* 0x0000000000037941 */ /* 0x000fea0003800000 */
.L_x_4296:
        /* <DEDUP_REMOVED lines=43> */
.L_x_4295:
[----:B------:R-:W-:Y:S05]  /*2d630*/  BSYNC B2 ;  /* 0x0000000000027941 */ /* 0x000fea0003800000 */
.L_x_4294:
        /* <DEDUP_REMOVED lines=13> */
.L_x_4298:
        /* <DEDUP_REMOVED lines=12> */
.L_x_4301:
[----:B------:R-:W-:Y:S02]  /*2d7d0*/  IMAD.MOV.U32 R66, RZ, RZ, R146 ;  /* 0x000000ffff427224 */ /* 0x000fe400078e0092 */
.L_x_4302:
[----:B------:R-:W-:Y:S05]  /*2d7e0*/  BSYNC B2 ;  /* 0x0000000000027941 */ /* 0x000fea0003800000 */
.L_x_4300:
        /* <DEDUP_REMOVED lines=16> */
.L_x_4306:
[----:B------:R-:W-:Y:S05]  /*2d8f0*/  BSYNC B3 ;  /* 0x0000000000037941 */ /* 0x000fea0003800000 */
.L_x_4305:
        /* <DEDUP_REMOVED lines=43> */
.L_x_4304:
[----:B------:R-:W-:Y:S05]  /*2dbb0*/  BSYNC B2 ;  /* 0x0000000000027941 */ /* 0x000fea0003800000 */
.L_x_4303:
        /* <DEDUP_REMOVED lines=10> */
.L_x_4299:
        /* <DEDUP_REMOVED lines=12> */
.L_x_4308:
[----:B------:R-:W-:Y:S02]  /*2dd20*/  IMAD.MOV.U32 R66, RZ, RZ, R146 ;  /* 0x000000ffff427224 */ /* 0x000fe400078e0092 */
.L_x_4309:
[----:B------:R-:W-:Y:S05]  /*2dd30*/  BSYNC B2 ;  /* 0x0000000000027941 */ /* 0x000fea0003800000 */
.L_x_4307:
        /* <DEDUP_REMOVED lines=16> */
.L_x_4313:
[----:B------:R-:W-:Y:S05]  /*2de40*/  BSYNC B3 ;  /* 0x0000000000037941 */ /* 0x000fea0003800000 */
.L_x_4312:
        /* <DEDUP_REMOVED lines=43> */
.L_x_4311:
[----:B------:R-:W-:Y:S05]  /*2e100*/  BSYNC B2 ;  /* 0x0000000000027941 */ /* 0x000fea0003800000 */
.L_x_4310:
        /* <DEDUP_REMOVED lines=13> */
.L_x_4314:
        /* <DEDUP_REMOVED lines=12> */
.L_x_4317:
[----:B------:R-:W-:Y:S02]  /*2e2a0*/  IMAD.MOV.U32 R66, RZ, RZ, R146 ;  /* 0x000000ffff427224 */ /* 0x000fe400078e0092 */
.L_x_4318:
[----:B------:R-:W-:Y:S05]  /*2e2b0*/  BSYNC B2 ;  /* 0x0000000000027941 */ /* 0x000fea0003800000 */
.L_x_4316:
        /* <DEDUP_REMOVED lines=16> */
.L_x_4322:
[----:B------:R-:W-:Y:S05]  /*2e3c0*/  BSYNC B3 ;  /* 0x0000000000037941 */ /* 0x000fea0003800000 */
.L_x_4321:
        /* <DEDUP_REMOVED lines=43> */
.L_x_4320:
[----:B------:R-:W-:Y:S05]  /*2e680*/  BSYNC B2 ;  /* 0x0000000000027941 */ /* 0x000fea0003800000 */
.L_x_4319:
        /* <DEDUP_REMOVED lines=10> */
.L_x_4315:
        /* <DEDUP_REMOVED lines=12> */
.L_x_4324:
[----:B------:R-:W-:Y:S02]  /*2e7f0*/  IMAD.MOV.U32 R66, RZ, RZ, R146 ;  /* 0x000000ffff427224 */ /* 0x000fe400078e0092 */
.L_x_4325:
[----:B------:R-:W-:Y:S05]  /*2e800*/  BSYNC B2 ;  /* 0x0000000000027941 */ /* 0x000fea0003800000 */
.L_x_4323:
        /* <DEDUP_REMOVED lines=16> */
.L_x_4329:
[----:B------:R-:W-:Y:S05]  /*2e910*/  BSYNC B3 ;  /* 0x0000000000037941 */ /* 0x000fea0003800000 */
.L_x_4328:
        /* <DEDUP_REMOVED lines=43> */
.L_x_4327:
[----:B------:R-:W-:Y:S05]  /*2ebd0*/  BSYNC B2 ;  /* 0x0000000000027941 */ /* 0x000fea0003800000 */
.L_x_4326:
        /* <DEDUP_REMOVED lines=13> */
.L_x_4330:
        /* <DEDUP_REMOVED lines=12> */
.L_x_4333:
[----:B------:R-:W-:Y:S02]  /*2ed70*/  IMAD.MOV.U32 R230, RZ, RZ, R146 ;  /* 0x000000ffffe67224 */ /* 0x000fe400078e0092 */
.L_x_4334:
[----:B------:R-:W-:Y:S05]  /*2ed80*/  BSYNC B2 ;  /* 0x0000000000027941 */ /* 0x000fea0003800000 */
.L_x_4332:
        /* <DEDUP_REMOVED lines=16> */
.L_x_4338:
[----:B------:R-:W-:Y:S05]  /*2ee90*/  BSYNC B3 ;  /* 0x0000000000037941 */ /* 0x000fea0003800000 */
.L_x_4337:
        /* <DEDUP_REMOVED lines=43> */
.L_x_4336:
[----:B------:R-:W-:Y:S05]  /*2f150*/  BSYNC B2 ;  /* 0x0000000000027941 */ /* 0x000fea0003800000 */
.L_x_4335:
        /* <DEDUP_REMOVED lines=10> */
.L_x_4331:
[----:B------:R-:W-:Y:S01]  /*2f200*/  LOP3.LUT P0, RZ, R43, 0x8, RZ, 0xc0, !PT ;  /* 0x000000082bff7812 */ /* 0x000fe2000780c0ff */
[----:B------:R-:W-:Y:S01]  /*2f210*/  IMAD.SHL.U32 R237, R227, 0x8, RZ ;  /* 0x00000008e3ed7824 */ /* 0x000fe200078e00ff */
[----:B------:R-:W-:Y:S02]  /*2f220*/  SEL R236, RZ, 0x10000, P4 ;  /* 0x00010000ffec7807 */ /* 0x000fe40002000000 */
[----:B------:R-:W-:Y:S02]  /*2f230*/  LOP3.LUT P4, RZ, R43, 0x1, RZ, 0xc0, !PT ;  /* 0x000000012bff7812 */ /* 0x000fe4000788c0ff */
[----:B------:R-:W-:Y:S02]  /*2f240*/  SEL R234, RZ, 0x1, P0 ;  /* 0x00000001ffea7807 */ /* 0x000fe40000000000 */
[----:B------:R-:W-:Y:S02]  /*2f250*/  LEA R228, P0, R227, c[0x0][0x188], 0x4 ;  /* 0x00006200e3e47a11 */ /* 0x000fe400078020ff */
[----:B------:R-:W-:-:S02]  /*2f260*/  SEL R233, RZ, 0x1000000, P5 ;  /* 0x01000000ffe97807 */ /* 0x000fc40002800000 */
[----:B------:R-:W-:Y:S02]  /*2f270*/  SEL R67, RZ, 0x100, P3 ;  /* 0x00000100ff437807 */ /* 0x000fe40001800000 */
[----:B------:R-:W-:Y:S02]  /*2f280*/  SEL R66, RZ, 0x1, P4 ;  /* 0x00000001ff427807 */ /* 0x000fe40002000000 */
[C---:B------:R-:W-:Y:S02]  /*2f290*/  LOP3.LUT P6, RZ, R43.reuse, 0x4, RZ, 0xc0, !PT ;  /* 0x000000042bff7812 */ /* 0x040fe400078cc0ff */
[----:B------:R-:W-:Y:S02]  /*2f2a0*/  LOP3.LUT P5, RZ, R43, 0x2, RZ, 0xc0, !PT ;  /* 0x000000022bff7812 */ /* 0x000fe400078ac0ff */
[----:B------:R-:W-:Y:S02]  /*2f2b0*/  LEA.HI.X R229, R227, c[0x0][0x18c], RZ, 0x4, P0 ;  /* 0x00006300e3e57a11 */ /* 0x000fe400000f24ff */
[----:B------:R-:W-:-:S02]  /*2f2c0*/  SHF.R.U32.HI R235, RZ, 0x1d, R227 ;  /* 0x0000001dffeb7819 */ /* 0x000fc400000116e3 */
[----:B------:R-:W-:Y:S01]  /*2f2d0*/  LOP3.LUT R227, R67, R233, R236, 0xfe, !PT ;  /* 0x000000e943e37212 */ /* 0x000fe200078efeec */
[----:B------:R-:W-:Y:S01]  /*2f2e0*/  IMAD.WIDE.U32 R66, R66, 0x1000000, RZ ;  /* 0x0100000042427825 */ /* 0x000fe200078e00ff */
[----:B------:R-:W-:Y:S02]  /*2f2f0*/  SEL R65, RZ, 0x1, P2 ;  /* 0x00000001ff417807 */ /* 0x000fe40001000000 */
[----:B------:R-:W-:Y:S02]  /*2f300*/  SEL R64, RZ, 0x1, P5 ;  /* 0x00000001ff407807 */ /* 0x000fe40002800000 */
[----:B------:R-:W-:Y:S02]  /*2f310*/  SEL R232, RZ, 0x1, P6 ;  /* 0x00000001ffe87807 */ /* 0x000fe40003000000 */
[----:B------:R-:W-:Y:S01]  /*2f320*/  LOP3.LUT R67, R67, R227, R65, 0xfe, !PT ;  /* 0x000000e343437212 */ /* 0x000fe200078efe41 */
[----:B------:R-:W-:Y:S01]  /*2f330*/  IMAD.WIDE.U32 R64, R64, 0x10000, RZ ;  /* 0x0001000040407825 */ /* 0x000fe200078e00ff */
[----:B------:R-:W-:-:S02]  /*2f340*/  IADD3 R230, P0, R237, c[0x0][0x190], RZ ;  /* 0x00006400ede67a10 */ /* 0x000fc40007f1e0ff */
[----:B------:R-:W-:Y:S01]  /*2f350*/  LOP3.LUT P1, RZ, R43, 0x10, RZ, 0xc0, !PT ;  /* 0x000000102bff7812 */ /* 0x000fe2000782c0ff */
[----:B------:R-:W-:Y:S01]  /*2f360*/  IMAD.WIDE.U32 R232, R232, 0x100, RZ ;  /* 0x00000100e8e87825 */ /* 0x000fe200078e00ff */
[----:B------:R-:W-:-:S04]  /*2f370*/  IADD3.X R231, R235, c[0x0][0x194], RZ, P0, !PT ;  /* 0x00006500ebe77a10 */ /* 0x000fc800007fe4ff */
[----:B------:R-:W-:Y:S02]  /*2f380*/  LOP3.LUT R227, R232, R66, R64, 0xfe, !PT ;  /* 0x00000042e8e37212 */ /* 0x000fe400078efe40 */
[----:B------:R-:W-:Y:S02]  /*2f390*/  LOP3.LUT R233, R233, R67, R65, 0xfe, !PT ;  /* 0x00000043e9e97212 */ /* 0x000fe400078efe41 */
[----:B------:R-:W-:Y:S02]  /*2f3a0*/  F2FP.BF16.PACK_AB R67, R225, R216 ;  /* 0x000000d8e143723e */ /* 0x000fe400000010ff */
[----:B------:R-:W-:Y:S02]  /*2f3b0*/  F2FP.BF16.PACK_AB R66, R217, R200 ;  /* 0x000000c8d942723e */ /* 0x000fe400000010ff */
[----:B------:R-:W-:Y:S02]  /*2f3c0*/  F2FP.BF16.PACK_AB R65, R201, R184 ;  /* 0x000000b8c941723e */ /* 0x000fe400000010ff */
[----:B------:R-:W-:-:S02]  /*2f3d0*/  F2FP.BF16.PACK_AB R64, R185, R160 ;  /* 0x000000a0b940723e */ /* 0x000fc400000010ff */
[----:B------:R-:W-:-:S03]  /*2f3e0*/  LOP3.LUT R232, R227, R234, RZ, 0xfc, !PT ;  /* 0x000000eae3e87212 */ /* 0x000fc600078efcff */
[----:B------:R0:W-:Y:S04]  /*2f3f0*/  STG.E.128 [R228.64], R64 ;  /* 0x00000040e4007986 */ /* 0x0001e8000c101d06 */
[----:B------:R0:W-:Y:S01]  /*2f400*/  STG.E.64 [R230.64], R232 ;  /* 0x000000e8e6007986 */ /* 0x0001e2000c101b06 */
[----:B------:R-:W-:Y:S05]  /*2f410*/  @!P1 BRA `(.L_x_4210) ;  /* 0x0000014000009947 */ /* 0x000fea0003800000 */
[----:B0-----:R-:W-:Y:S01]  /*2f420*/  IMAD.U32 R65, R162, 0x10000, RZ ;  /* 0x00010000a2417824 */ /* 0x001fe200078e00ff */
[----:B------:R-:W-:Y:S02]  /*2f430*/  LOP3.LUT R64, R161, 0xffff, RZ, 0xc0, !PT ;  /* 0x0000ffffa1407812 */ /* 0x000fe400078ec0ff */
[----:B------:R-:W-:Y:S02]  /*2f440*/  PRMT R67, R163, 0x7104, RZ ;  /* 0x00007104a3437816 */ /* 0x000fe400000000ff */
[----:B------:R-:W-:-:S02]  /*2f450*/  LOP3.LUT R65, R65, 0xff0000, RZ, 0xc0, !PT ;  /* 0x00ff000041417812 */ /* 0x000fc400078ec0ff */
[----:B------:R-:W-:Y:S02]  /*2f460*/  LOP3.LUT R228, R165, 0xff, RZ, 0xc0, !PT ;  /* 0x000000ffa5e47812 */ /* 0x000fe400078ec0ff */
[----:B------:R-:W-:Y:S02]  /*2f470*/  PRMT R64, R65, 0x4210, R64 ;  /* 0x0000421041407816 */ /* 0x000fe40000000040 */
[----:B------:R-:W-:Y:S01]  /*2f480*/  LOP3.LUT R66, R166, 0xff, RZ, 0xc0, !PT ;  /* 0x000000ffa6427812 */ /* 0x000fe200078ec0ff */
[----:B------:R-:W-:Y:S01]  /*2f490*/  IMAD.WIDE.U32 R228, R228, 0x1000000, RZ ;  /* 0x01000000e4e47825 */ /* 0x000fe200078e00ff */
[----:B------:R-:W-:Y:S02]  /*2f4a0*/  LOP3.LUT R65, R167, 0xff, RZ, 0xc0, !PT ;  /* 0x000000ffa7417812 */ /* 0x000fe400078ec0ff */
[----:B------:R-:W-:Y:S01]  /*2f4b0*/  LOP3.LUT R227, R64, 0xff00, R67, 0xf8, !PT ;  /* 0x0000ff0040e37812 */ /* 0x000fe200078ef843 */
[----:B------:R-:W-:Y:S01]  /*2f4c0*/  IMAD.WIDE.U32 R66, R66, 0x10000, RZ ;  /* 0x0001000042427825 */ /* 0x000fe200078e00ff */
[----:B------:R-:W-:-:S02]  /*2f4d0*/  IADD3 R230, P0, R237, c[0x0][0x198], RZ ;  /* 0x00006600ede67a10 */ /* 0x000fc40007f1e0ff */
[----:B------:R-:W-:Y:S01]  /*2f4e0*/  LOP3.LUT R227, R227, 0xff, R164, 0xf8, !PT ;  /* 0x000000ffe3e37812 */ /* 0x000fe200078ef8a4 */
[----:B------:R-:W-:Y:S01]  /*2f4f0*/  IMAD.WIDE.U32 R64, R65, 0x100, RZ ;  /* 0x0000010041407825 */ /* 0x000fe200078e00ff */
[----:B------:R-:W-:Y:S02]  /*2f500*/  IADD3.X R231, R235, c[0x0][0x19c], RZ, P0, !PT ;  /* 0x00006700ebe77a10 */ /* 0x000fe400007fe4ff */
[----:B------:R-:W-:Y:S02]  /*2f510*/  LOP3.LUT R227, R67, R227, R229, 0xfe, !PT ;  /* 0x000000e343e37212 */ /* 0x000fe400078efee5 */
[----:B------:R-:W-:Y:S02]  /*2f520*/  LOP3.LUT R233, R64, R228, R66, 0xfe, !PT ;  /* 0x000000e440e97212 */ /* 0x000fe400078efe42 */
[----:B------:R-:W-:Y:S02]  /*2f530*/  LOP3.LUT R65, R227, R65, RZ, 0xfc, !PT ;  /* 0x00000041e3417212 */ /* 0x000fe400078efcff */
[----:B------:R-:W-:-:S05]  /*2f540*/  LOP3.LUT R64, R233, 0xff, R168, 0xf8, !PT ;  /* 0x000000ffe9407812 */ /* 0x000fca00078ef8a8 */
[----:B------:R0:W-:Y:S02]  /*2f550*/  STG.E.64 [R230.64], R64 ;  /* 0x00000040e6007986 */ /* 0x0001e4000c101b06 */
.L_x_4210:
[----:B------:R-:W-:Y:S05]  /*2f560*/  BSYNC B1 ;  /* 0x0000000000017941 */ /* 0x000fea0003800000 */
.L_x_4209:
[----:B0-----:R-:W-:Y:S01]  /*2f570*/  FADD.FTZ R65, RZ, R153 ;  /* 0x00000099ff417221 */ /* 0x001fe20000010000 */
[C---:B------:R-:W-:Y:S02]  /*2f580*/  LOP3.LUT P0, RZ, R43.reuse, 0x20, RZ, 0xc0, !PT ;  /* 0x000000202bff7812 */ /* 0x040fe4000780c0ff */
[----:B------:R-:W-:Y:S01]  /*2f590*/  LOP3.LUT R43, R43, 0xfffffffe, RZ, 0xc0, !PT ;  /* 0xfffffffe2b2b7812 */ /* 0x000fe200078ec0ff */
[----:B------:R-:W-:Y:S01]  /*2f5a0*/  FADD.FTZ R64, R170, R65 ;  /* 0x00000041aa407221 */ /* 0x000fe20000010000 */
[C---:B------:R-:W-:Y:S02]  /*2f5b0*/  ISETP.GT.U32.AND P1, PT, R44.reuse, 0x7f, PT ;  /* 0x0000007f2c00780c */ /* 0x040fe40003f24070 */
[C---:B------:R-:W-:Y:S01]  /*2f5c0*/  ISETP.GT.U32.AND P2, PT, R44.reuse, 0x9f, PT ;  /* 0x0000009f2c00780c */ /* 0x040fe20003f44070 */
[----:B------:R-:W-:Y:S01]  /*2f5d0*/  FADD.FTZ R65, R171, R64 ;  /* 0x00000040ab417221 */ /* 0x000fe20000010000 */
[C---:B------:R-:W-:Y:S02]  /*2f5e0*/  ISETP.GT.U32.AND P3, PT, R44.reuse, 0xbf, PT ;  /* 0x000000bf2c00780c */ /* 0x040fe40003f64070 */
[----:B------:R-:W-:Y:S01]  /*2f5f0*/  ISETP.GT.U32.AND P4, PT, R44, 0xdf, PT ;  /* 0x000000df2c00780c */ /* 0x000fe20003f84070 */
        /* <DEDUP_REMOVED lines=69> */
.L_x_4359:
[----:B-1----:R-:W-:Y:S01]  /*2fa50*/  FADD.FTZ R230, R67, R64 ;  /* 0x0000004043e67221 */ /* 0x002fe20000010000 */
[----:B------:R-:W-:Y:S05]  /*2fa60*/  BRA.DIV ~URZ, `(.L_x_4340) ;  /* 0x00001d627f007947 */ /* 0x000fea000b800000 */
[----:B------:R-:W1:Y:S01]  /*2fa70*/  SHFL.BFLY PT, R64, R230, 0x2, 0x1f ;  /* 0x0c401f00e6407f89 */ /* 0x000e6200000e0000 */
[----:B------:R-:W-:Y:S02]  /*2fa80*/  P2R R231, PR, RZ, 0x20 ;  /* 0x00000020ffe77803 */ /* 0x000fe40000000000 */
[C---:B------:R-:W-:Y:S02]  /*2fa90*/  LOP3.LUT P5, RZ, R43.reuse, 0x20, RZ, 0xc0, !PT ;  /* 0x000000202bff7812 */ /* 0x040fe400078ac0ff */
[----:B------:R-:W-:Y:S02]  /*2faa0*/  P2R R227, PR, RZ, 0x40 ;  /* 0x00000040ffe37803 */ /* 0x000fe40000000000 */
[----:B------:R-:W-:Y:S01]  /*2fab0*/  LOP3.LUT P6, RZ, R43, 0x1, RZ, 0xc0, !PT ;  /* 0x000000012bff7812 */ /* 0x000fe200078cc0ff */
        /* <DEDUP_REMOVED lines=27> */
[----:B------:R-:W-:Y:S02]  /*2fc70*/  FSEL R64, R64, RZ, P5 ;  /* 0x000000ff40407208 */ /* 0x000fe40002800000 */
[----:B------:R-:W-:-:S03]  /*2fc80*/  ISETP.NE.AND P5, PT, R231, RZ, PT ;  /* 0x000000ffe700720c */ /* 0x000fc60003fa5270 */
        /* <DEDUP_REMOVED lines=119> */
.L_x_4360:
[----:B------:R-:W-:Y:S01]  /*30400*/  FMUL.FTZ R64, R229, R229 ;  /* 0x000000e5e5407220 */ /* 0x000fe20000410000 */
[----:B------:R-:W-:Y:S01]  /*30410*/  ISETP.NE.AND P0, PT, RZ, UR8, PT ;  /* 0x00000008ff007c0c */ /* 0x000fe2000bf05270 */
[----:B-1----:R-:W-:Y:S01]  /*30420*/  FADD.FTZ R231, R231, R226 ;  /* 0x000000e2e7e77221 */ /* 0x002fe20000010000 */
[----:B------:R-:W-:Y:S01]  /*30430*/  LOP3.LUT P1, RZ, R43, 0x20, RZ, 0xc0, !PT ;  /* 0x000000202bff7812 */ /* 0x000fe2000782c0ff */
[----:B------:R-:W-:Y:S01]  /*30440*/  @!P6 IMAD.MOV.U32 R67, RZ, RZ, 0x4 ;  /* 0x00000004ff43e424 */ /* 0x000fe200078e00ff */
[----:B------:R-:W-:Y:S01]  /*30450*/  FSEL R65, R64, RZ, P0 ;  /* 0x000000ff40417208 */ /* 0x000fe20000000000 */
[----:B------:R-:W-:Y:S01]  /*30460*/  IMAD.MOV.U32 R64, RZ, RZ, c[0x0][0x1e0] ;  /* 0x00007800ff407624 */ /* 0x000fe200078e00ff */
[----:B------:R-:W-:Y:S01]  /*30470*/  BSSY B1, `(.L_x_4341) ;  /* 0x000002b000017945 */ /* 0x000fe20003800000 */
[----:B------:R-:W-:Y:S01]  /*30480*/  @!P6 IMAD.WIDE R66, R42, R67, c[0x0][0x1a0] ;  /* 0x000068002a42e625 */ /* 0x000fe200078e0243 */
[----:B------:R-:W-:-:S03]  /*30490*/  FSEL R227, R229, RZ, !P0 ;  /* 0x000000ffe5e37208 */ /* 0x000fc60004000000 */
[----:B------:R-:W-:Y:S01]  /*304a0*/  FFMA.FTZ R64, R231, R64, c[0x0][0x228] ;  /* 0x00008a00e7407623 */ /* 0x000fe20000010040 */
[----:B------:R1:W-:Y:S03]  /*304b0*/  @!P6 STG.E [R66.64], R229 ;  /* 0x000000e54200e986 */ /* 0x0003e6000c101906 */
[----:B0-----:R-:W-:Y:S02]  /*304c0*/  FADD.FTZ R226, R64, R65 ;  /* 0x0000004140e27221 */ /* 0x001fe40000010000 */
[----:B------:R-:W-:-:S04]  /*304d0*/  @!P6 IMAD.MOV.U32 R65, RZ, RZ, 0x4 ;  /* 0x00000004ff41e424 */ /* 0x000fc800078e00ff */
[----:B------:R-:W0:Y:S01]  /*304e0*/  MUFU.RSQ R226, R226 ;  /* 0x000000e200e27308 */ /* 0x000e220000001400 */
[----:B------:R-:W-:-:S05]  /*304f0*/  @!P6 IMAD.WIDE R64, R42, R65, c[0x0][0x1a8] ;  /* 0x00006a002a40e625 */ /* 0x000fca00078e0241 */
[----:B0-----:R1:W-:Y:S01]  /*30500*/  @!P6 STG.E [R64.64], R226 ;  /* 0x000000e24000e986 */ /* 0x0013e2000c101906 */
        /* <DEDUP_REMOVED lines=33> */
.L_x_4342:
[----:B------:R-:W-:Y:S05]  /*30720*/  BSYNC B1 ;  /* 0x0000000000017941 */ /* 0x000fea0003800000 */
.L_x_4341:
[----:B------:R-:W-:Y:S01]  /*30730*/  LOP3.LUT P0, RZ, R43, 0x1000, RZ, 0xc0, !PT ;  /* 0x000010002bff7812 */ /* 0x000fe2000780c0ff */
        /* <DEDUP_REMOVED lines=34> */
.L_x_4344:
[----:B------:R-:W-:Y:S05]  /*30960*/  BSYNC B1 ;  /* 0x0000000000017941 */ /* 0x000fea0003800000 */
.L_x_4343:
        /* <DEDUP_REMOVED lines=35> */
.L_x_4346:
[----:B------:R-:W-:Y:S05]  /*30ba0*/  BSYNC B1 ;  /* 0x0000000000017941 */ /* 0x000fea0003800000 */
.L_x_4345:
        /* <DEDUP_REMOVED lines=35> */
.L_x_4348:
[----:B------:R-:W-:Y:S05]  /*30de0*/  BSYNC B1 ;  /* 0x0000000000017941 */ /* 0x000fea0003800000 */
.L_x_4347:
        /* <DEDUP_REMOVED lines=35> */
.L_x_4350:
[----:B------:R-:W-:Y:S05]  /*31020*/  BSYNC B1 ;  /* 0x0000000000017941 */ /* 0x000fea0003800000 */
.L_x_4349:
        /* <DEDUP_REMOVED lines=35> */
.L_x_4352:
[----:B------:R-:W-:Y:S05]  /*31260*/  BSYNC B1 ;  /* 0x0000000000017941 */ /* 0x000fea0003800000 */
.L_x_4351:
        /* <DEDUP_REMOVED lines=35> */
.L_x_4354:
[----:B------:R-:W-:Y:S05]  /*314a0*/  BSYNC B1 ;  /* 0x0000000000017941 */ /* 0x000fea0003800000 */
.L_x_4353:
        /* <DEDUP_REMOVED lines=26> */
[----:B------:R-:W-:Y:S01]  /*31650*/  FFMA.FTZ R237, R136, R237, R151 ;  /* 0x000000ed88ed7223 */ /* 0x000fe20000010097 */
[----:B------:R-:W-:Y:S01]  /*31660*/  F2FP.BF16.PACK_AB R64, R227, R64 ;  /* 0x00000040e340723e */ /* 0x000fe200000010ff */
[----:B------:R-:W-:-:S02]  /*31670*/  FFMA.FTZ R235, R137, R235, R150 ;  /* 0x000000eb89eb7223 */ /* 0x000fc40000010096 */
[----:B------:R-:W-:Y:S01]  /*31680*/  IMAD.MOV.U32 R230, RZ, RZ, 0x10 ;  /* 0x00000010ffe67424 */ /* 0x000fe200078e00ff */
[----:B------:R-:W-:Y:S02]  /*31690*/  F2FP.BF16.PACK_AB R67, R228, R237 ;  /* 0x000000ede443723e */ /* 0x000fe400000010ff */
[----:B------:R-:W-:Y:S01]  /*316a0*/  F2FP.BF16.PACK_AB R66, R235, R66 ;  /* 0x00000042eb42723e */ /* 0x000fe200000010ff */
[----:B------:R-:W-:-:S05]  /*316b0*/  IMAD.WIDE.U32 R226, R169, R230, c[0x0][0x208] ;  /* 0x00008200a9e27625 */ /* 0x000fca00078e00e6 */
[----:B------:R0:W-:Y:S02]  /*316c0*/  STG.E.128 [R226.64], R64 ;  /* 0x00000040e2007986 */ /* 0x0001e4000c101d06 */
.L_x_4356:
[----:B------:R-:W-:Y:S05]  /*316d0*/  BSYNC B1 ;  /* 0x0000000000017941 */ /* 0x000fea0003800000 */
.L_x_4355:
[----:B01----:R-:W-:-:S04]  /*316e0*/  IMAD.MOV.U32 R65, RZ, RZ, 0x4 ;  /* 0x00000004ff417424 */ /* 0x003fc800078e00ff */
[----:B------:R-:W-:-:S05]  /*316f0*/  IMAD R42, R65, c[0x0][0x160], R42 ;  /* 0x00005800412a7a24 */ /* 0x000fca00078e022a */
[----:B------:R-:W-:-:S13]  /*31700*/  ISETP.GE.AND P0, PT, R42, c[0x0][0x164], PT ;  /* 0x000059002a007a0c */ /* 0x000fda0003f06270 */
[----:B------:R-:W-:Y:S01]  /*31710*/  @P0 CALL.REL.NOINC `(.L_x_4357) ;  /* 0x0000001000000944 */ /* 0x000fe20003c00000 */
[----:B------:R-:W-:Y:S05]  /*31720*/  BRA `(.L_x_4358) ;  /* 0xfffcff6000007947 */ /* 0x000fea000383ffff */
.L_x_4357:
[----:B------:R-:W-:Y:S05]  /*31730*/  BSYNC B0 ;  /* 0x0000000000007941 */ /* 0x000fea0003800000 */
.L_x_3291:
[----:B------:R-:W-:Y:S05]  /*31740*/  EXIT ;  /* 0x000000000000794d */ /* 0x000fea0003800000 */
.L_x_4339:
[----:B------:R-:W-:Y:S01]  /*31750*/  IMAD.MOV.U32 R66, RZ, RZ, R67 ;  /* 0x000000ffff427224 */ /* 0x000fe200078e0043 */
[----:B------:R-:W-:Y:S01]  /*31760*/  MOV R64, 0x317b0 ;  /* 0x000317b000407802 */ /* 0x000fe20000000f00 */
[----:B------:R-:W-:Y:S02]  /*31770*/  IMAD.MOV.U32 R231, RZ, RZ, 0x1 ;  /* 0x00000001ffe77424 */ /* 0x000fe400078e00ff */
[----:B------:R-:W-:Y:S02]  /*31780*/  IMAD.MOV.U32 R227, RZ, RZ, 0x1f ;  /* 0x0000001fffe37424 */ /* 0x000fe400078e00ff */
[----:B------:R-:W-:Y:S02]  /*31790*/  IMAD.MOV.U32 R228, RZ, RZ, -0x1 ;  /* 0xffffffffffe47424 */ /* 0x000fe400078e00ff */
[----:B------:R-:W-:Y:S05]  /*317a0*/  CALL.REL.NOINC `($__internal_6_$__cuda_sm70_shflsync_bfly_p) ;  /* 0x00000c2000007944 */ /* 0x000fea0003c00000 */
[----:B-1----:R-:W-:Y:S01]  /*317b0*/  IMAD.MOV.U32 R64, RZ, RZ, R231 ;  /* 0x000000ffff407224 */ /* 0x002fe200078e00e7 */
[----:B0-----:R-:W-:Y:S05]  /*317c0*/  BRA `(.L_x_4359) ;  /* 0xffffe28000007947 */ /* 0x001fea000383ffff */
.L_x_4340:
[----:B------:R-:W-:Y:S01]  /*317d0*/  IMAD.MOV.U32 R66, RZ, RZ, R230 ;  /* 0x000000ffff427224 */ /* 0x000fe200078e00e6 */
[----:B------:R-:W-:Y:S01]  /*317e0*/  MOV R64, 0x31830 ;  /* 0x0003183000407802 */ /* 0x000fe20000000f00 */
[----:B------:R-:W-:Y:S02]  /*317f0*/  IMAD.MOV.U32 R231, RZ, RZ, 0x2 ;  /* 0x00000002ffe77424 */ /* 0x000fe400078e00ff */
[----:B------:R-:W-:-:S02]  /*31800*/  IMAD.MOV.U32 R227, RZ, RZ, 0x1f ;  /* 0x0000001fffe37424 */ /* 0x000fc400078e00ff */
[----:B------:R-:W-:Y:S02]  /*31810*/  IMAD.MOV.U32 R228, RZ, RZ, -0x1 ;  /* 0xffffffffffe47424 */ /* 0x000fe400078e00ff */
[----:B0-----:R-:W-:Y:S05]  /*31820*/  CALL.REL.NOINC `($__internal_6_$__cuda_sm70_shflsync_bfly_p) ;  /* 0x00000ba000007944 */ /* 0x001fea0003c00000 */
[----:B01----:R-:W-:Y:S01]  /*31830*/  FADD.FTZ R66, R230, R231 ;  /* 0x000000e7e6427221 */ /* 0x003fe20000010000 */
[----:B------:R-:W-:Y:S01]  /*31840*/  MOV R64, 0x31890 ;  /* 0x0003189000407802 */ /* 0x000fe20000000f00 */
[----:B------:R-:W-:Y:S02]  /*31850*/  IMAD.MOV.U32 R231, RZ, RZ, 0x4 ;  /* 0x00000004ffe77424 */ /* 0x000fe400078e00ff */
[----:B------:R-:W-:Y:S02]  /*31860*/  IMAD.MOV.U32 R227, RZ, RZ, 0x1f ;  /* 0x0000001fffe37424 */ /* 0x000fe400078e00ff */
[----:B------:R-:W-:Y:S02]  /*31870*/  IMAD.MOV.U32 R228, RZ, RZ, -0x1 ;  /* 0xffffffffffe47424 */ /* 0x000fe400078e00ff */
[----:B------:R-:W-:Y:S05]  /*31880*/  CALL.REL.NOINC `($__internal_6_$__cuda_sm70_shflsync_bfly_p) ;  /* 0x00000b4000007944 */ /* 0x000fea0003c00000 */
[----:B01----:R-:W-:Y:S01]  /*31890*/  FADD.FTZ R66, R66, R231 ;  /* 0x000000e742427221 */ /* 0x003fe20000010000 */
[----:B------:R-:W-:Y:S01]  /*318a0*/  MOV R64, 0x318f0 ;  /* 0x000318f000407802 */ /* 0x000fe20000000f00 */
[----:B------:R-:W-:Y:S02]  /*318b0*/  IMAD.MOV.U32 R231, RZ, RZ, 0x8 ;  /* 0x00000008ffe77424 */ /* 0x000fe400078e00ff */
[----:B------:R-:W-:-:S02]  /*318c0*/  IMAD.MOV.U32 R227, RZ, RZ, 0x1f ;  /* 0x0000001fffe37424 */ /* 0x000fc400078e00ff */
[----:B------:R-:W-:Y:S02]  /*318d0*/  IMAD.MOV.U32 R228, RZ, RZ, -0x1 ;  /* 0xffffffffffe47424 */ /* 0x000fe400078e00ff */
[----:B------:R-:W-:Y:S05]  /*318e0*/  CALL.REL.NOINC `($__internal_6_$__cuda_sm70_shflsync_bfly_p) ;  /* 0x00000ae000007944 */ /* 0x000fea0003c00000 */
[----:B01----:R-:W-:Y:S01]  /*318f0*/  FADD.FTZ R66, R66, R231 ;  /* 0x000000e742427221 */ /* 0x003fe20000010000 */
[----:B------:R-:W-:Y:S01]  /*31900*/  MOV R64, 0x31950 ;  /* 0x0003195000407802 */ /* 0x000fe20000000f00 */
[----:B------:R-:W-:Y:S02]  /*31910*/  IMAD.MOV.U32 R231, RZ, RZ, 0x10 ;  /* 0x00000010ffe77424 */ /* 0x000fe400078e00ff */
[----:B------:R-:W-:Y:S02]  /*31920*/  IMAD.MOV.U32 R227, RZ, RZ, 0x1f ;  /* 0x0000001fffe37424 */ /* 0x000fe400078e00ff */
[----:B------:R-:W-:Y:S02]  /*31930*/  IMAD.MOV.U32 R228, RZ, RZ, -0x1 ;  /* 0xffffffffffe47424 */ /* 0x000fe400078e00ff */
[----:B------:R-:W-:Y:S05]  /*31940*/  CALL.REL.NOINC `($__internal_6_$__cuda_sm70_shflsync_bfly_p) ;  /* 0x00000a8000007944 */ /* 0x000fea0003c00000 */
[----:B-1----:R-:W-:Y:S01]  /*31950*/  FADD.FTZ R229, R66, R231 ;  /* 0x000000e742e57221 */ /* 0x002fe20000010000 */
[----:B------:R-:W-:Y:S01]  /*31960*/  P2R R226, PR, RZ, 0x20 ;  /* 0x00000020ffe27803 */ /* 0x000fe20000000000 */
[----:B------:R-:W-:Y:S01]  /*31970*/  IMAD.MOV.U32 R231, RZ, RZ, 0x1 ;  /* 0x00000001ffe77424 */ /* 0x000fe200078e00ff */
[----:B------:R-:W-:Y:S01]  /*31980*/  LOP3.LUT P5, RZ, R43, 0x20, RZ, 0xc0, !PT ;  /* 0x000000202bff7812 */ /* 0x000fe200078ac0ff */
[----:B------:R-:W-:Y:S01]  /*31990*/  FMUL.FTZ R229, R229, c[0x0][0x1e0] ;  /* 0x00007800e5e57a20 */ /* 0x000fe20000410000 */
[----:B0-----:R-:W-:Y:S01]  /*319a0*/  P2R R227, PR, RZ, 0x40 ;  /* 0x00000040ffe37803 */ /* 0x001fe20000000000 */
[----:B------:R-:W-:Y:S01]  /*319b0*/  IMAD.MOV.U32 R228, RZ, RZ, -0x1 ;  /* 0xffffffffffe47424 */ /* 0x000fe200078e00ff */
[----:B------:R-:W-:Y:S01]  /*319c0*/  LOP3.LUT P6, RZ, R43, 0x1, RZ, 0xc0, !PT ;  /* 0x000000012bff7812 */ /* 0x000fe200078cc0ff */
[----:B------:R-:W-:-:S02]  /*319d0*/  FADD.FTZ R64, R153, -R229 ;  /* 0x800000e599407221 */ /* 0x000fc40000010000 */
[--C-:B------:R-:W-:Y:S02]  /*319e0*/  FADD.FTZ R65, R170, -R229.reuse ;  /* 0x800000e5aa417221 */ /* 0x100fe40000010000 */
[----:B------:R-:W-:Y:S02]  /*319f0*/  FFMA.FTZ R64, R64, R64, RZ ;  /* 0x0000004040407223 */ /* 0x000fe400000100ff */
        /* <DEDUP_REMOVED lines=10> */
[----:B------:R-:W-:Y:S02]  /*31aa0*/  FADD.FTZ R65, R218, -R229 ;  /* 0x800000e5da417221 */ /* 0x000fe40000010000 */
[----:B------:R-:W-:-:S04]  /*31ab0*/  FFMA.FTZ R64, R67, R67, R64 ;  /* 0x0000004343407223 */ /* 0x000fc80000010040 */
[----:B------:R-:W-:Y:S02]  /*31ac0*/  FFMA.FTZ R64, R65, R65, R64 ;  /* 0x0000004141407223 */ /* 0x000fe40000010040 */
[----:B------:R-:W-:-:S03]  /*31ad0*/  FADD.FTZ R65, R154, -R229 ;  /* 0x800000e59a417221 */ /* 0x000fc60000010000 */
[----:B------:R-:W-:Y:S01]  /*31ae0*/  FSEL R66, R64, RZ, P5 ;  /* 0x000000ff40427208 */ /* 0x000fe20002800000 */
[--C-:B------:R-:W-:Y:S01]  /*31af0*/  FADD.FTZ R64, R173, -R229.reuse ;  /* 0x800000e5ad407221 */ /* 0x100fe20000010000 */
[----:B------:R-:W-:Y:S01]  /*31b00*/  ISETP.NE.AND P5, PT, R226, RZ, PT ;  /* 0x000000ffe200720c */ /* 0x000fe20003fa5270 */
        /* <DEDUP_REMOVED lines=113> */
[----:B------:R-:W-:Y:S05]  /*32220*/  CALL.REL.NOINC `($__internal_6_$__cuda_sm70_shflsync_bfly_p) ;  /* 0x000001a000007944 */ /* 0x000fea0003c00000 */
        /* <DEDUP_REMOVED lines=19> */
[----:B------:R-:W-:Y:S01]  /*32360*/  MOV R64, 0x323c0 ;  /* 0x000323c000407802 */ /* 0x000fe20000000f00 */
[----:B------:R-:W-:Y:S02]  /*32370*/  IMAD.MOV.U32 R231, RZ, RZ, 0x10 ;  /* 0x00000010ffe77424 */ /* 0x000fe400078e00ff */
[----:B0-----:R-:W-:-:S02]  /*32380*/  IMAD.MOV.U32 R227, RZ, RZ, 0x1f ;  /* 0x0000001fffe37424 */ /* 0x001fc400078e00ff */
[----:B------:R-:W-:Y:S02]  /*32390*/  IMAD.MOV.U32 R228, RZ, RZ, -0x1 ;  /* 0xffffffffffe47424 */ /* 0x000fe400078e00ff */
[----:B------:R-:W-:Y:S02]  /*323a0*/  IMAD.MOV.U32 R66, RZ, RZ, R226 ;  /* 0x000000ffff427224 */ /* 0x000fe400078e00e2 */
[----:B------:R-:W-:Y:S05]  /*323b0*/  CALL.REL.NOINC `($__internal_6_$__cuda_sm70_shflsync_bfly_p) ;  /* 0x0000001000007944 */ /* 0x000fea0003c00000 */
[----:B01----:R-:W-:Y:S05]  /*323c0*/  BRA `(.L_x_4360) ;  /* 0xffffe03000007947 */ /* 0x003fea000383ffff */
        .weak           $__internal_6_$__cuda_sm70_shflsync_bfly_p
        .type           $__internal_6_$__cuda_sm70_shflsync_bfly_p,@function
        .size           $__internal_6_$__cuda_sm70_shflsync_bfly_p,(.L_x_52424 - $__internal_6_$__cuda_sm70_shflsync_bfly_p)
$__internal_6_$__cuda_sm70_shflsync_bfly_p:
[----:B------:R-:W-:Y:S01]  /*323d0*/  IMAD.MOV.U32 R65, RZ, RZ, 0x0 ;  /* 0x00000000ff417424 */ /* 0x000fe200078e00ff */
[----:B------:R-:W-:Y:S04]  /*323e0*/  WARPSYNC R228 ;  /* 0x000000e400007348 */ /* 0x000fe80003800000 */
[----:B------:R0:W1:Y:S01]  /*323f0*/  SHFL.BFLY PT, R231, R66, R231, R227 ;  /* 0x0c0000e742e77389 */ /* 0x00006200000e00e3 */
[----:B------:R-:W-:Y:S05]  /*32400*/  RET.REL.NODEC R64 `(_ZN10layer_norm31ln_parallel_residual_fwd_kernelINS_13Kernel_traitsI13__nv_bfloat16S2_S2_S2_fjLj2048ELj1ELj4ELj1ELj16ENS_18Kernel_traits_baseILj2048ES2_S2_S2_S2_fjLj128EEEEELb1ELb1ELb0EEEvNS_9FwdParamsE) ;  /* 0xfffcdbf040007950 */ /* 0x000fea0003c3ffff */
.L_x_4361:
        /* <DEDUP_REMOVED lines=15> */
.L_x_52424:


//--------------------- .text._ZN10layer_norm31ln_parallel_residual_fwd_kernelINS_13Kernel_traitsI13__nv_bfloat16S2_S2_S2_fjLj2048ELj1ELj4ELj1ELj16ENS_18Kernel_traits_baseILj2048ES2_S2_S2_S2_fjLj128EEEEELb1ELb1ELb1EEEvNS_9FwdParamsE --------------------------
	.section	.text._ZN10layer_norm31ln_parallel_residual_fwd_kernelINS_13Kernel_traitsI13__nv_bfloat16S2_S2_S2_fjLj2048ELj1ELj4ELj1ELj16ENS_18Kernel_traits_baseILj2048ES2_S2_S2_S2_fjLj128EEEEELb1ELb1ELb1EEEvNS_9FwdParamsE,"ax",@progbits
	.sectioninfo	@"SHI_REGISTERS=241"
	.align	128
        .global         _ZN10layer_norm31ln_parallel_residual_fwd_kernelINS_13Kernel_traitsI13__nv_bfloat16S2_S2_S2_fjLj2048ELj1ELj4ELj1ELj16ENS_18Kernel_traits_baseILj2048ES2_S2_S2_S2_fjLj128EEEEELb1ELb1ELb1EEEvNS_9FwdParamsE
        .type           _ZN10layer_norm31ln_parallel_residual_fwd_kernelINS_13Kernel_traitsI13__nv_bfloat16S2_S2_S2_fjLj2048ELj1ELj4ELj1ELj16ENS_18Kernel_traits_baseILj2048ES2_S2_S2_S2_fjLj128EEEEELb1ELb1ELb1EEEvNS_9FwdParamsE,@function
        .size           _ZN10layer_norm31ln_parallel_residual_fwd_kernelINS_13Kernel_traitsI13__nv_bfloat16S2_S2_S2_fjLj2048ELj1ELj4ELj1ELj16ENS_18Kernel_traits_baseILj2048ES2_S2_S2_S2_fjLj128EEEEELb1ELb1ELb1EEEvNS_9FwdParamsE,(.L_x_52425 - _ZN10layer_norm31ln_parallel_residual_fwd_kernelINS_13Kernel_traitsI13__nv_bfloat16S2_S2_S2_fjLj2048ELj1ELj4ELj1ELj16ENS_18Kernel_traits_baseILj2048ES2_S2_S2_S2_fjLj128EEEEELb1ELb1ELb1EEEvNS_9FwdParamsE)
        .other          _ZN10layer_norm31ln_parallel_residual_fwd_kernelINS_13Kernel_traitsI13__nv_bfloat16S2_S2_S2_fjLj2048ELj1ELj4ELj1ELj16ENS_18Kernel_traits_baseILj2048ES2_S2_S2_S2_fjLj128EEEEELb1ELb1ELb1EEEvNS_9FwdParamsE,@"STO_CUDA_ENTRY STV_DEFAULT"
_ZN10layer_norm31ln_parallel_residual_fwd_kernelINS_13Kernel_traitsI13__nv_bfloat16S2_S2_S2_fjLj2048ELj1ELj4ELj1ELj16ENS_18Kernel_traits_baseILj2048ES2_S2_S2_S2_fjLj128EEEEELb1ELb1ELb1EEEvNS_9FwdParamsE:
.text._ZN10layer_norm31ln_parallel_residual_fwd_kernelINS_13Kernel_traitsI13__nv_bfloat16S2_S2_S2_fjLj2048ELj1ELj4ELj1ELj16ENS_18Kernel_traits_baseILj2048ES2_S2_S2_S2_fjLj128EEEEELb1ELb1ELb1EEEvNS_9FwdParamsE:
[----:B------:R-:W-:Y:S02]  /*0000*/  IMAD.MOV.U32 R1, RZ, RZ, c[0x0][0x28] ;  /* 0x00000a00ff017624 */ /* 0x000fe400078e00ff */
[----:B------:R-:W0:Y:S01]  /*0010*/  S2R R146, SR_TID.X ;  /* 0x0000000000927919 */ /* 0x000e220000002100 */
[----:B------:R-:W-:Y:S01]  /*0020*/  ISETP.NE.U32.AND P0, PT, RZ, c[0x0][0x218], PT ;  /* 0x00008600ff007a0c */ /* 0x000fe20003f05070 */
[----:B------:R-:W-:Y:S01]  /*0030*/  ULDC.U8 UR4, c[0x0][0x244] ;  /* 0x0000910000047ab9 */ /* 0x000fe20000000000 */
[----:B------:R-:W-:Y:S01]  /*0040*/  IMAD.MOV.U32 R204, RZ, RZ, c[0x0][0x238] ;  /* 0x00008e00ffcc7624 */ /* 0x000fe200078e00ff */
[----:B------:R-:W-:Y:S01]  /*0050*/  ISETP.NE.AND P1, PT, RZ, UR4, PT ;  /* 0x00000004ff007c0c */ /* 0x000fe2000bf25270 */
[----:B------:R-:W-:Y:S01]  /*0060*/  IMAD.MOV.U32 R116, RZ, RZ, c[0x0][0x230] ;  /* 0x00008c00ff747624 */ /* 0x000fe200078e00ff */
[----:B------:R-:W-:Y:S01]  /*0070*/  ISETP.NE.AND.EX P0, PT, RZ, c[0x0][0x21c], PT, P0 ;  /* 0x00008700ff007a0c */ /* 0x000fe20003f05300 */
[----:B------:R-:W-:Y:S01]  /*0080*/  IMAD.MOV.U32 R117, RZ, RZ, c[0x0][0x234] ;  /* 0x00008d00ff757624 */ /* 0x000fe200078e00ff */
[----:B------:R-:W-:Y:S01]  /*0090*/  ULDC.64 UR4, c[0x0][0x118] ;  /* 0x0000460000047ab9 */ /* 0x000fe20000000a00 */
[----:B------:R-:W-:-:S08]  /*00a0*/  IMAD.MOV.U32 R205, RZ, RZ, c[0x0][0x23c] ;  /* 0x00008f00ffcd7624 */ /* 0x000fd000078e00ff */
[----:B------:R-:W5:Y:S01]  /*00b0*/  @P1 LDG.E.64 R116, [R116.64] ;  /* 0x0000000474741981 */ /* 0x000f62000c1e1b00 */
[----:B------:R-:W-:Y:S02]  /*00c0*/  @P1 IMAD.MOV.U32 R2, RZ, RZ, R204 ;  /* 0x000000ffff021224 */ /* 0x000fe400078e00cc */
[----:B------:R-:W-:Y:S02]  /*00d0*/  @P1 IMAD.MOV.U32 R3, RZ, RZ, R205 ;  /* 0x000000ffff031224 */ /* 0x000fe400078e00cd */
[----:B0-----:R-:W-:Y:S01]  /*00e0*/  IMAD.SHL.U32 R0, R146, 0x10, RZ ;  /* 0x0000001092007824 */ /* 0x001fe200078e00ff */
[----:B------:R-:W0:Y:S04]  /*00f0*/  S2R R19, SR_CTAID.X ;  /* 0x0000000000137919 */ /* 0x000e280000002500 */
[----:B------:R-:W-:Y:S01]  /*0100*/  LOP3.LUT R0, R0, 0x1f0, RZ, 0xc0, !PT ;  /* 0x000001f000007812 */ /* 0x000fe200078ec0ff */
[----:B------:R1:W5:Y:S03]  /*0110*/  @P1 LDG.E.64 R20, [R2.64] ;  /* 0x0000000402141981 */ /* 0x000366000c1e1b00 */
[----:B------:R-:W-:-:S05]  /*0120*/  IADD3 R16, P2, R0, c[0x0][0x218], RZ ;  /* 0x0000860000107a10 */ /* 0x000fca0007f5e0ff */
[----:B------:R-:W-:-:S05]  /*0130*/  IMAD.X R17, RZ, RZ, c[0x0][0x21c], P2 ;  /* 0x00008700ff117624 */ /* 0x000fca00010e06ff */
[----:B------:R2:W5:Y:S04]  /*0140*/  @P0 LDG.E.128 R12, [R16.64] ;  /* 0x00000004100c0981 */ /* 0x000568000c1e1d00 */
[----:B------:R2:W5:Y:S04]  /*0150*/  @P0 LDG.E.128 R8, [R16.64+0x200] ;  /* 0x0002000410080981 */ /* 0x000568000c1e1d00 */
[----:B------:R2:W5:Y:S04]  /*0160*/  @P0 LDG.E.128 R4, [R16.64+0x400] ;  /* 0x0004000410040981 */ /* 0x000568000c1e1d00 */
[----:B------:R2:W5:Y:S04]  /*0170*/  @P0 LDG.E.128 R100, [R16.64+0x600] ;  /* 0x0006000410640981 */ /* 0x000568000c1e1d00 */
[----:B------:R2:W5:Y:S04]  /*0180*/  @P0 LDG.E.128 R84, [R16.64+0x800] ;  /* 0x0008000410540981 */ /* 0x000568000c1e1d00 */
[----:B------:R2:W5:Y:S04]  /*0190*/  @P0 LDG.E.128 R88, [R16.64+0xa00] ;  /* 0x000a000410580981 */ /* 0x000568000c1e1d00 */
[----:B------:R2:W5:Y:S04]  /*01a0*/  @P0 LDG.E.128 R92, [R16.64+0xc00] ;  /* 0x000c0004105c0981 */ /* 0x000568000c1e1d00 */
[----:B------:R2:W5:Y:S01]  /*01b0*/  @P0 LDG.E.128 R96, [R16.64+0xe00] ;  /* 0x000e000410600981 */ /* 0x000562000c1e1d00 */
[----:B------:R-:W-:-:S05]  /*01c0*/  SHF.R.U32.HI R50, RZ, 0x5, R146 ;  /* 0x00000005ff327819 */ /* 0x000fca0000011692 */
[----:B0-----:R-:W-:-:S05]  /*01d0*/  IMAD R50, R19, 0x4, R50 ;  /* 0x0000000413327824 */ /* 0x001fca00078e0232 */
[----:B------:R-:W-:Y:S02]  /*01e0*/  ISETP.GE.AND P2, PT, R50, c[0x0][0x164], PT ;  /* 0x0000590032007a0c */ /* 0x000fe40003f46270 */
[----:B-1----:R-:W-:-:S05]  /*01f0*/  IADD3 R2, P3, R0, c[0x0][0x1b0], RZ ;  /* 0x00006c0000027a10 */ /* 0x002fca0007f7e0ff */
[----:B------:R-:W-:-:S06]  /*0200*/  IMAD.X R3, RZ, RZ, c[0x0][0x1b4], P3 ;  /* 0x00006d00ff037624 */ /* 0x000fcc00018e06ff */
[----:B------:R-:W-:Y:S05]  /*0210*/  @P2 EXIT ;  /* 0x000000000000294d */ /* 0x000fea0003800000 */
[----:B--2--5:R-:W-:Y:S01]  /*0220*/  @P1 IADD3 R204, P2, R20, c[0x0][0x240], RZ ;  /* 0x0000900014cc1a10 */ /* 0x024fe20007f5e0ff */
[----:B------:R0:W5:Y:S04]  /*0230*/  LDG.E.128 R52, [R2.64] ;  /* 0x0000000402347981 */ /* 0x000168000c1e1d00 */
[----:B------:R-:W-:Y:S01]  /*0240*/  @P1 IMAD.X R205, RZ, RZ, R21, P2 ;  /* 0x000000ffffcd1224 */ /* 0x000fe200010e0615 */
[----:B------:R0:W5:Y:S01]  /*0250*/  LDG.E.128 R56, [R2.64+0x200] ;  /* 0x0002000402387981 */ /* 0x000162000c1e1d00 */
[----:B------:R-:W-:-:S03]  /*0260*/  IMAD R146, R19, c[0x0][0x0], R146 ;  /* 0x0000000013927a24 */ /* 0x000fc600078e0292 */
[--C-:B------:R-:W-:Y:S01]  /*0270*/  SHF.R.U64 R147, R204, 0x2, R205.reuse ;  /* 0x00000002cc937819 */ /* 0x100fe200000012cd */
[----:B------:R-:W-:Y:S01]  /*0280*/  IMAD.WIDE.U32 R18, R146, -0x326172a9, RZ ;  /* 0xcd9e8d5792127825 */ /* 0x000fe200078e00ff */
[----:B------:R-:W-:Y:S01]  /*0290*/  SHF.R.U32.HI R149, RZ, 0x2, R205 ;  /* 0x00000002ff957819 */ /* 0x000fe200000116cd */
[----:B------:R0:W5:Y:S02]  /*02a0*/  LDG.E.128 R60, [R2.64+0x400] ;  /* 0x00040004023c7981 */ /* 0x000164000c1e1d00 */
[----:B------:R-:W-:Y:S01]  /*02b0*/  IMAD.WIDE.U32 R16, R147, -0x2daee0ad, RZ ;  /* 0xd2511f5393107825 */ /* 0x000fe200078e00ff */
[----:B------:R-:W-:Y:S01]  /*02c0*/  LOP3.LUT R20, R19, R149, R116, 0x96, !PT ;  /* 0x0000009513147212 */ /* 0x000fe200078e9674 */
[----:B------:R0:W5:Y:S03]  /*02d0*/  LDG.E.128 R64, [R2.64+0x600] ;  /* 0x0006000402407981 */ /* 0x000166000c1e1d00 */
[----:B------:R-:W-:Y:S01]  /*02e0*/  LOP3.LUT R0, R17, R117, RZ, 0x3c, !PT ;  /* 0x0000007511007212 */ /* 0x000fe200078e3cff */
[----:B------:R0:W5:Y:S01]  /*02f0*/  LDG.E.128 R68, [R2.64+0x800] ;  /* 0x0008000402447981 */ /* 0x000162000c1e1d00 */
[----:B------:R-:W-:Y:S01]  /*0300*/  IMAD.WIDE.U32 R20, R20, -0x2daee0ad, RZ ;  /* 0xd2511f5314147825 */ /* 0x000fe200078e00ff */
[----:B------:R-:W-:-:S02]  /*0310*/  IADD3 R49, R117, -0x4498517b, RZ ;  /* 0xbb67ae8575317810 */ /* 0x000fc40007ffe0ff */
[----:B------:R0:W5:Y:S01]  /*0320*/  LDG.E.128 R72, [R2.64+0xa00] ;  /* 0x000a000402487981 */ /* 0x000162000c1e1d00 */
[----:B------:R-:W-:-:S03]  /*0330*/  IADD3 R48, R116, -0x61c88647, RZ ;  /* 0x9e3779b974307810 */ /* 0x000fc60007ffe0ff */
[----:B------:R0:W5:Y:S04]  /*0340*/  LDG.E.128 R76, [R2.64+0xc00] ;  /* 0x000c0004024c7981 */ /* 0x000168000c1e1d00 */
[----:B------:R0:W5:Y:S01]  /*0350*/  LDG.E.128 R80, [R2.64+0xe00] ;  /* 0x000e000402507981 */ /* 0x000162000c1e1d00 */
[----:B------:R-:W-:Y:S01]  /*0360*/  LOP3.LUT R19, R21, R16, R49, 0x96, !PT ;  /* 0x0000001015137212 */ /* 0x000fe200078e9631 */
[----:B------:R-:W-:Y:S01]  /*0370*/  @!P0 CS2R R84, SRZ ;  /* 0x0000000000548805 */ /* 0x000fe2000001ff00 */
[C---:B------:R-:W-:Y:S01]  /*0380*/  IADD3 R47, R116.reuse, 0x3c6ef372, RZ ;  /* 0x3c6ef372742f7810 */ /* 0x040fe20007ffe0ff */
[----:B------:R-:W-:Y:S01]  /*0390*/  @!P0 CS2R R12, SRZ ;  /* 0x00000000000c8805 */ /* 0x000fe2000001ff00 */
[C---:B------:R-:W-:Y:S01]  /*03a0*/  IADD3 R46, R117.reuse, 0x76cf5d0a, RZ ;  /* 0x76cf5d0a752e7810 */ /* 0x040fe20007ffe0ff */
[----:B------:R-:W-:Y:S01]  /*03b0*/  @!P0 CS2R R14, SRZ ;  /* 0x00000000000e8805 */ /* 0x000fe2000001ff00 */
[C---:B------:R-:W-:Y:S01]  /*03c0*/  IADD3 R45, R117.reuse, 0x32370b8f, RZ ;  /* 0x32370b8f752d7810 */ /* 0x040fe20007ffe0ff */
[----:B------:R-:W-:Y:S01]  /*03d0*/  @!P0 CS2R R10, SRZ ;  /* 0x00000000000a8805 */ /* 0x000fe2000001ff00 */
[----:B------:R-:W-:Y:S01]  /*03e0*/  IADD3 R44, R116, -0x255992d5, RZ ;  /* 0xdaa66d2b742c7810 */ /* 0x000fe20007ffe0ff */
[----:B0-----:R-:W-:Y:S01]  /*03f0*/  IMAD.WIDE.U32 R2, R0, -0x326172a9, RZ ;  /* 0xcd9e8d5700027825 */ /* 0x001fe200078e00ff */
[C---:B------:R-:W-:Y:S01]  /*0400*/  IADD3 R43, R116.reuse, 0x78dde6e4, RZ ;  /* 0x78dde6e4742b7810 */ /* 0x040fe20007ffe0ff */
[----:B------:R-:W-:Y:S01]  /*0410*/  @!P0 CS2R R8, SRZ ;  /* 0x0000000000088805 */ /* 0x000fe2000001ff00 */
[----:B------:R-:W-:Y:S01]  /*0420*/  IADD3 R42, R117, -0x126145ec, RZ ;  /* 0xed9eba14752a7810 */ /* 0x000fe20007ffe0ff */
[----:B------:R-:W-:Y:S01]  /*0430*/  @!P0 CS2R R4, SRZ ;  /* 0x0000000000048805 */ /* 0x000fe2000001ff00 */
[----:B------:R-:W-:Y:S01]  /*0440*/  LOP3.LUT R16, R3, R48, R18, 0x96, !PT ;  /* 0x0000003003107212 */ /* 0x000fe200078e9612 */
[----:B------:R-:W-:Y:S01]  /*0450*/  IMAD.WIDE.U32 R18, R19, -0x326172a9, RZ ;  /* 0xcd9e8d5713127825 */ /* 0x000fe200078e00ff */
[----:B------:R-:W-:Y:S01]  /*0460*/  IADD3 R41, R117, -0x56f99767, RZ ;  /* 0xa906689975297810 */ /* 0x000fe20007ffe0ff */
[----:B------:R-:W-:Y:S01]  /*0470*/  @!P0 CS2R R6, SRZ ;  /* 0x0000000000068805 */ /* 0x000fe2000001ff00 */
[----:B------:R-:W-:Y:S01]  /*0480*/  IADD3 R40, R116, 0x1715609d, RZ ;  /* 0x1715609d74287810 */ /* 0x000fe20007ffe0ff */
[----:B------:R-:W-:Y:S01]  /*0490*/  IMAD.WIDE.U32 R16, R16, -0x2daee0ad, RZ ;  /* 0xd2511f5310107825 */ /* 0x000fe200078e00ff */
[----:B------:R-:W-:Y:S01]  /*04a0*/  LOP3.LUT R2, R19, R2, R47, 0x96, !PT ;  /* 0x0000000213027212 */ /* 0x000fe200078e962f */
[----:B------:R-:W-:Y:S01]  /*04b0*/  @!P0 CS2R R100, SRZ ;  /* 0x0000000000648805 */ /* 0x000fe2000001ff00 */
[----:B------:R-:W-:Y:S01]  /*04c0*/  IADD3 R39, R116, -0x4ab325aa, RZ ;  /* 0xb54cda5674277810 */ /* 0x000fe20007ffe0ff */
[----:B------:R-:W-:Y:S01]  /*04d0*/  @!P0 CS2R R102, SRZ ;  /* 0x0000000000668805 */ /* 0x000fe2000001ff00 */
[----:B------:R-:W-:Y:S01]  /*04e0*/  LOP3.LUT R20, R17, R20, R46, 0x96, !PT ;  /* 0x0000001411147212 */ /* 0x000fe200078e962e */
[----:B------:R-:W-:Y:S01]  /*04f0*/  IMAD.WIDE.U32 R2, R2, -0x2daee0ad, RZ ;  /* 0xd2511f5302027825 */ /* 0x000fe200078e00ff */
[C---:B------:R-:W-:Y:S01]  /*0500*/  IADD3 R38, R117.reuse, 0x646e171e, RZ ;  /* 0x646e171e75267810 */ /* 0x040fe20007ffe0ff */
[----:B------:R-:W-:Y:S01]  /*0510*/  @!P0 CS2R R86, SRZ ;  /* 0x0000000000568805 */ /* 0x000fe2000001ff00 */
[----:B------:R-:W-:Y:S01]  /*0520*/  IADD3 R37, R117, 0x1fd5c5a3, RZ ;  /* 0x1fd5c5a375257810 */ /* 0x000fe20007ffe0ff */
[----:B------:R-:W-:Y:S01]  /*0530*/  IMAD.WIDE.U32 R20, R20, -0x326172a9, RZ ;  /* 0xcd9e8d5714147825 */ /* 0x000fe200078e00ff */
[----:B------:R-:W-:Y:S01]  /*0540*/  LOP3.LUT R19, R3, R16, R45, 0x96, !PT ;  /* 0x0000001003137212 */ /* 0x000fe200078e962d */
[----:B------:R-:W-:Y:S01]  /*0550*/  @!P0 CS2R R88, SRZ ;  /* 0x0000000000588805 */ /* 0x000fe2000001ff00 */
[C---:B------:R-:W-:Y:S01]  /*0560*/  IADD3 R36, R116.reuse, 0x5384540f, RZ ;  /* 0x5384540f74247810 */ /* 0x040fe20007ffe0ff */
[----:B------:R-:W-:Y:S01]  /*0570*/  @!P0 CS2R R90, SRZ ;  /* 0x00000000005a8805 */ /* 0x000fe2000001ff00 */
[----:B------:R-:W-:Y:S01]  /*0580*/  LOP3.LUT R16, R21, R18, R44, 0x96, !PT ;  /* 0x0000001215107212 */ /* 0x000fe200078e962c */
[----:B------:R-:W-:Y:S01]  /*0590*/  IMAD.WIDE.U32 R18, R19, -0x326172a9, RZ ;  /* 0xcd9e8d5713127825 */ /* 0x000fe200078e00ff */
[----:B------:R-:W-:Y:S01]  /*05a0*/  IADD3 R35, R116, -0xe443238, RZ ;  /* 0xf1bbcdc874237810 */ /* 0x000fe20007ffe0ff */
[----:B------:R-:W-:Y:S01]  /*05b0*/  @!P0 CS2R R92, SRZ ;  /* 0x00000000005c8805 */ /* 0x000fe2000001ff00 */
[----:B------:R-:W-:Y:S01]  /*05c0*/  IADD3 R34, R117, -0x24c28bd8, RZ ;  /* 0xdb3d742875227810 */ /* 0x000fe20007ffe0ff */
[----:B------:R-:W-:Y:S01]  /*05d0*/  IMAD.WIDE.U32 R16, R16, -0x2daee0ad, RZ ;  /* 0xd2511f5310107825 */ /* 0x000fe200078e00ff */
[----:B------:R-:W-:Y:S01]  /*05e0*/  LOP3.LUT R3, R19, R20, R43, 0x96, !PT ;  /* 0x0000001413037212 */ /* 0x000fe200078e962b */
[----:B------:R-:W-:Y:S01]  /*05f0*/  @!P0 CS2R R94, SRZ ;  /* 0x00000000005e8805 */ /* 0x000fe2000001ff00 */
[----:B------:R-:W-:Y:S01]  /*0600*/  PRMT R51, RZ, 0x7610, R84 ;  /* 0x00007610ff337816 */ /* 0x000fe20000000054 */
[----:B------:R-:W-:Y:S01]  /*0610*/  @!P0 CS2R R96, SRZ ;  /* 0x0000000000608805 */ /* 0x000fe2000001ff00 */
[----:B------:R-:W-:Y:S01]  /*0620*/  LOP3.LUT R20, R17, R2, R42, 0x96, !PT ;  /* 0x0000000211147212 */ /* 0x000fe200078e962a */
[----:B------:R-:W-:Y:S01]  /*0630*/  IMAD.WIDE.U32 R2, R3, -0x2daee0ad, RZ ;  /* 0xd2511f5303027825 */ /* 0x000fe200078e00ff */
[--C-:B------:R-:W-:Y:S01]  /*0640*/  PRMT R118, RZ, 0x5410, R85.reuse ;  /* 0x00005410ff767816 */ /* 0x100fe20000000055 */
[----:B------:R-:W-:Y:S01]  /*0650*/  @!P0 CS2R R98, SRZ ;  /* 0x0000000000628805 */ /* 0x000fe2000001ff00 */
[----:B------:R-:W-:Y:S01]  /*0660*/  PRMT R119, RZ, 0x7610, R85 ;  /* 0x00007610ff777816 */ /* 0x000fe20000000055 */
[----:B------:R-:W-:Y:S01]  /*0670*/  IMAD.WIDE.U32 R20, R20, -0x326172a9, RZ ;  /* 0xcd9e8d5714147825 */ /* 0x000fe200078e00ff */
[----:B------:R-:W-:Y:S01]  /*0680*/  LOP3.LUT R19, R3, R16, R41, 0x96, !PT ;  /* 0x0000001003137212 */ /* 0x000fe200078e9629 */
[----:B------:R-:W-:Y:S01]  /*0690*/  ULDC.U8 UR6, c[0x0][0x1f0] ;  /* 0x00007c0000067ab9 */ /* 0x000fe20000000000 */
[----:B------:R-:W-:Y:S01]  /*06a0*/  IADD3 R138, R116, -0x700cb87f, RZ ;  /* 0x8ff34781748a7810 */ /* 0x000fe20007ffe0ff */
[----:B------:R-:W-:Y:S01]  /*06b0*/  IMAD.MOV.U32 R151, RZ, RZ, RZ ;  /* 0x000000ffff977224 */ /* 0x000fe200078e00ff */
[----:B------:R-:W-:Y:S01]  /*06c0*/  LOP3.LUT R16, R21, R18, R40, 0x96, !PT ;  /* 0x0000001215107212 */ /* 0x000fe200078e9628 */
[----:B------:R-:W-:Y:S01]  /*06d0*/  IMAD.WIDE.U32 R18, R19, -0x326172a9, RZ ;  /* 0xcd9e8d5713127825 */ /* 0x000fe200078e00ff */
[----:B------:R-:W-:-:S02]  /*06e0*/  IADD3 R139, R117, -0x695add53, RZ ;  /* 0x96a522ad758b7810 */ /* 0x000fc40007ffe0ff */
[--C-:B------:R-:W-:Y:S01]  /*06f0*/  PRMT R33, RZ, 0x5410, R12.reuse ;  /* 0x00005410ff217816 */ /* 0x100fe2000000000c */
[----:B------:R-:W-:Y:S01]  /*0700*/  IMAD.WIDE.U32 R16, R16, -0x2daee0ad, RZ ;  /* 0xd2511f5310107825 */ /* 0x000fe200078e00ff */
[----:B------:R-:W-:Y:S02]  /*0710*/  LOP3.LUT R3, R19, R20, R39, 0x96, !PT ;  /* 0x0000001413037212 */ /* 0x000fe400078e9627 */
[----:B------:R-:W-:Y:S02]  /*0720*/  PRMT R32, RZ, 0x7610, R12 ;  /* 0x00007610ff207816 */ /* 0x000fe4000000000c */
[----:B------:R-:W-:Y:S01]  /*0730*/  LOP3.LUT R20, R17, R2, R38, 0x96, !PT ;  /* 0x0000000211147212 */ /* 0x000fe200078e9626 */
[----:B------:R-:W-:Y:S01]  /*0740*/  IMAD.WIDE.U32 R2, R3, -0x2daee0ad, RZ ;  /* 0xd2511f5303027825 */ /* 0x000fe200078e00ff */
[--C-:B------:R-:W-:Y:S02]  /*0750*/  PRMT R31, RZ, 0x5410, R13.reuse ;  /* 0x00005410ff1f7816 */ /* 0x100fe4000000000d */
[----:B------:R-:W-:Y:S01]  /*0760*/  PRMT R30, RZ, 0x7610, R13 ;  /* 0x00007610ff1e7816 */ /* 0x000fe2000000000d */
[----:B------:R-:W-:Y:S01]  /*0770*/  IMAD.WIDE.U32 R20, R20, -0x326172a9, RZ ;  /* 0xcd9e8d5714147825 */ /* 0x000fe200078e00ff */
[----:B------:R-:W-:-:S02]  /*0780*/  LOP3.LUT R143, R3, R16, R37, 0x96, !PT ;  /* 0x00000010038f7212 */ /* 0x000fc400078e9625 */
[----:B------:R-:W-:Y:S02]  /*0790*/  PRMT R29, RZ, 0x5410, R14 ;  /* 0x00005410ff1d7816 */ /* 0x000fe4000000000e */
[----:B------:R-:W-:Y:S01]  /*07a0*/  LOP3.LUT R142, R21, R18, R36, 0x96, !PT ;  /* 0x00000012158e7212 */ /* 0x000fe200078e9624 */
[----:B------:R-:W-:Y:S01]  /*07b0*/  IMAD.HI.U32 R0, R143, -0x326172a9, RZ ;  /* 0xcd9e8d578f007827 */ /* 0x000fe200078e00ff */
[----:B------:R-:W-:Y:S02]  /*07c0*/  PRMT R28, RZ, 0x7610, R14 ;  /* 0x00007610ff1c7816 */ /* 0x000fe4000000000e */
[----:B------:R-:W-:Y:S01]  /*07d0*/  PRMT R27, RZ, 0x5410, R15 ;  /* 0x00005410ff1b7816 */ /* 0x000fe2000000000f */
[----:B------:R-:W-:Y:S01]  /*07e0*/  IMAD.HI.U32 R3, R142, -0x2daee0ad, RZ ;  /* 0xd2511f538e037827 */ /* 0x000fe200078e00ff */
[----:B------:R-:W-:Y:S02]  /*07f0*/  LOP3.LUT R148, R0, R20, R35, 0x96, !PT ;  /* 0x0000001400947212 */ /* 0x000fe400078e9623 */
[----:B------:R-:W-:Y:S01]  /*0800*/  PRMT R0, RZ, 0x5410, R84 ;  /* 0x00005410ff007816 */ /* 0x000fe20000000054 */
[----:B------:R-:W-:Y:S01]  /*0810*/  IMAD R142, R142, -0x2daee0ad, RZ ;  /* 0xd2511f538e8e7824 */ /* 0x000fe200078e02ff */
[----:B------:R-:W-:Y:S01]  /*0820*/  LOP3.LUT R150, R3, R2, R34, 0x96, !PT ;  /* 0x0000000203967212 */ /* 0x000fe200078e9622 */
[----:B------:R-:W-:Y:S01]  /*0830*/  IMAD.HI.U32 R84, R148, -0x2daee0ad, RZ ;  /* 0xd2511f5394547827 */ /* 0x000fe200078e00ff */
[----:B------:R-:W-:-:S02]  /*0840*/  PRMT R26, RZ, 0x7610, R15 ;  /* 0x00007610ff1a7816 */ /* 0x000fc4000000000f */
[--C-:B------:R-:W-:Y:S01]  /*0850*/  PRMT R21, RZ, 0x5410, R10.reuse ;  /* 0x00005410ff157816 */ /* 0x100fe2000000000a */
[----:B------:R-:W-:Y:S01]  /*0860*/  IMAD R143, R143, -0x326172a9, RZ ;  /* 0xcd9e8d578f8f7824 */ /* 0x000fe200078e02ff */
[----:B------:R-:W-:Y:S01]  /*0870*/  PRMT R20, RZ, 0x7610, R10 ;  /* 0x00007610ff147816 */ /* 0x000fe2000000000a */
[----:B------:R-:W-:Y:S01]  /*0880*/  IMAD.HI.U32 R85, R150, -0x326172a9, RZ ;  /* 0xcd9e8d5796557827 */ /* 0x000fe200078e00ff */
        /* <DEDUP_REMOVED lines=44> */
[----:B------:R-:W-:Y:S02]  /*0b50*/  LOP3.LUT R142, R84, R142, R139, 0x96, !PT ;  /* 0x0000008e548e7212 */ /* 0x000fe400078e968b */
[----:B------:R-:W-:Y:S02]  /*0b60*/  LOP3.LUT R143, R85, R143, R138, 0x96, !PT ;  /* 0x0000008f558f7212 */ /* 0x000fe400078e968a */
[--C-:B------:R-:W-:Y:S02]  /*0b70*/  PRMT R144, RZ, 0x5410, R96.reuse ;  /* 0x00005410ff907816 */ /* 0x100fe40000000060 */
[----:B------:R-:W-:-:S02]  /*0b80*/  PRMT R145, RZ, 0x7610, R96 ;  /* 0x00007610ff917816 */ /* 0x000fc40000000060 */
[----:B------:R-:W-:Y:S02]  /*0b90*/  LOP3.LUT R204, R204, 0x3, RZ, 0xc0, !PT ;  /* 0x00000003cccc7812 */ /* 0x000fe400078ec0ff */
[--C-:B------:R-:W-:Y:S02]  /*0ba0*/  PRMT R152, RZ, 0x5410, R97.reuse ;  /* 0x00005410ff987816 */ /* 0x100fe40000000061 */
[----:B------:R-:W-:Y:S02]  /*0bb0*/  PRMT R153, RZ, 0x7610, R97 ;  /* 0x00007610ff997816 */ /* 0x000fe40000000061 */
[--C-:B------:R-:W-:Y:S02]  /*0bc0*/  PRMT R154, RZ, 0x5410, R98.reuse ;  /* 0x00005410ff9a7816 */ /* 0x100fe40000000062 */
[----:B------:R-:W-:Y:S02]  /*0bd0*/  PRMT R156, RZ, 0x7610, R98 ;  /* 0x00007610ff9c7816 */ /* 0x000fe40000000062 */
[----:B------:R-:W-:-:S02]  /*0be0*/  PRMT R155, RZ, 0x5410, R99 ;  /* 0x00005410ff9b7816 */ /* 0x000fc40000000063 */
[----:B------:R-:W-:Y:S02]  /*0bf0*/  PRMT R166, RZ, 0x7610, R99 ;  /* 0x00007610ffa67816 */ /* 0x000fe40000000063 */
.L_x_5397:
[----:B------:R-:W0:Y:S01]  /*0c00*/  S2R R103, SR_TID.X ;  /* 0x0000000000677919 */ /* 0x000e220000002100 */
[----:B------:R-:W-:Y:S01]  /*0c10*/  ISETP.NE.U32.AND P0, PT, RZ, c[0x0][0x178], PT ;  /* 0x00005e00ff007a0c */ /* 0x000fe20003f05070 */
[----:B------:R-:W-:Y:S01]  /*0c20*/  IMAD R92, R50, c[0x0][0x168], RZ ;  /* 0x00005a00325c7a24 */ /* 0x000fe200078e02ff */
[----:B------:R-:W-:Y:S01]  /*0c30*/  ISETP.NE.U32.AND P1, PT, RZ, c[0x0][0x180], PT ;  /* 0x00006000ff007a0c */ /* 0x000fe20003f25070 */
[----:B------:R-:W-:Y:S01]  /*0c40*/  IMAD.MOV.U32 R115, RZ, RZ, 0x10 ;  /* 0x00000010ff737424 */ /* 0x000fe200078e00ff */
[----:B------:R-:W-:Y:S02]  /*0c50*/  ISETP.NE.AND.EX P3, PT, RZ, c[0x0][0x17c], PT, P0 ;  /* 0x00005f00ff007a0c */ /* 0x000fe40003f65300 */
[----:B------:R-:W-:Y:S02]  /*0c60*/  ISETP.NE.AND.EX P0, PT, RZ, c[0x0][0x184], PT, P1 ;  /* 0x00006100ff007a0c */ /* 0x000fe40003f05310 */
[----:B------:R-:W-:Y:S02]  /*0c70*/  SHF.R.S32.HI R93, RZ, 0x1f, R92 ;  /* 0x0000001fff5d7819 */ /* 0x000fe4000001145c */
[----:B------:R-:W-:-:S02]  /*0c80*/  LOP3.LUT R165, R165, 0xffffffdf, RZ, 0xc0, !PT ;  /* 0xffffffdfa5a57812 */ /* 0x000fc400078ec0ff */
[----:B------:R-:W-:Y:S01]  /*0c90*/  LEA.HI R186, R93, R92, RZ, 0x3 ;  /* 0x0000005c5dba7211 */ /* 0x000fe200078f18ff */
[----:B------:R-:W-:Y:S01]  /*0ca0*/  BSSY B0, `(.L_x_4362) ;  /* 0x0000018000007945 */ /* 0x000fe20003800000 */
[----:B------:R-:W-:-:S03]  /*0cb0*/  IADD3 R100, R204, 0x1, RZ ;  /* 0x00000001cc647810 */ /* 0x000fc60007ffe0ff */
[----:B------:R-:W-:Y:S02]  /*0cc0*/  @P3 LOP3.LUT R165, R165, 0x20, RZ, 0xfc, !PT ;  /* 0x00000020a5a53812 */ /* 0x000fe400078efcff */
[----:B0-----:R-:W-:-:S04]  /*0cd0*/  LOP3.LUT R103, R103, 0x1f, RZ, 0xc0, !PT ;  /* 0x0000001f67677812 */ /* 0x001fc800078ec0ff */
[----:B------:R-:W-:-:S04]  /*0ce0*/  LEA.HI.SX32 R186, R186, R103, 0x1d ;  /* 0x00000067baba7211 */ /* 0x000fc800078feaff */
[C---:B------:R-:W-:Y:S01]  /*0cf0*/  @P3 LEA R98, P1, R186.reuse, c[0x0][0x178], 0x4 ;  /* 0x00005e00ba623a11 */ /* 0x040fe200078220ff */
[C---:B------:R-:W-:Y:S01]  /*0d00*/  IMAD.WIDE.U32 R92, R186.reuse, R115, c[0x0][0x170] ;  /* 0x00005c00ba5c7625 */ /* 0x040fe200078e0073 */
[C---:B------:R-:W-:Y:S02]  /*0d10*/  @P0 LEA R96, P2, R186.reuse, c[0x0][0x180], 0x4 ;  /* 0x00006000ba600a11 */ /* 0x040fe400078420ff */
[C---:B------:R-:W-:Y:S02]  /*0d20*/  @P3 LEA.HI.X R99, R186.reuse, c[0x0][0x17c], RZ, 0x4, P1 ;  /* 0x00005f00ba633a11 */ /* 0x040fe400008f24ff */
[----:B------:R-:W-:Y:S01]  /*0d30*/  @P0 LEA.HI.X R97, R186, c[0x0][0x184], RZ, 0x4, P2 ;  /* 0x00006100ba610a11 */ /* 0x000fe200010f24ff */
[----:B-----5:R-:W5:Y:S04]  /*0d40*/  LDG.E.128 R92, [R92.64] ;  /* 0x000000045c5c7981 */ /* 0x020f68000c1e1d00 */
[----:B------:R0:W5:Y:S04]  /*0d50*/  @P3 LDG.E.128 R84, [R98.64] ;  /* 0x0000000462543981 */ /* 0x000168000c1e1d00 */
[----:B------:R0:W5:Y:S01]  /*0d60*/  @P0 LDG.E.128 R88, [R96.64] ;  /* 0x0000000460580981 */ /* 0x000162000c1e1d00 */
[----:B------:R-:W-:-:S13]  /*0d70*/  ISETP.NE.AND P1, PT, R204, 0x1, PT ;  /* 0x00000001cc00780c */ /* 0x000fda0003f25270 */
        /* <DEDUP_REMOVED lines=9> */
.L_x_4363:
[----:B0-----:R-:W-:Y:S02]  /*0e10*/  IMAD.MOV.U32 R106, RZ, RZ, R150 ;  /* 0x000000ffff6a7224 */ /* 0x001fe400078e0096 */
.L_x_4364:
[----:B------:R-:W-:Y:S05]  /*0e20*/  BSYNC B0 ;  /* 0x0000000000007941 */ /* 0x000fea0003800000 */
.L_x_4362:
        /* <DEDUP_REMOVED lines=16> */
.L_x_4368:
[----:B------:R-:W-:Y:S05]  /*0f30*/  BSYNC B1 ;  /* 0x0000000000017941 */ /* 0x000fea0003800000 */
.L_x_4367:
[----:B------:R-:W-:Y:S01]  /*0f40*/  IMAD.HI.U32 R96, R146, -0x326172a9, RZ ;  /* 0xcd9e8d5792607827 */ /* 0x000fe200078e00ff */
[----:B------:R-:W-:-:S03]  /*0f50*/  LOP3.LUT R97, R97, R151, R117, 0x96, !PT ;  /* 0x0000009761617212 */ /* 0x000fc600078e9675 */
[----:B------:R-:W-:Y:S01]  /*0f60*/  IMAD R101, R146, -0x326172a9, RZ ;  /* 0xcd9e8d5792657824 */ /* 0x000fe200078e02ff */
[----:B------:R-:W-:Y:S01]  /*0f70*/  LOP3.LUT R98, R96, R149, R116, 0x96, !PT ;  /* 0x0000009560627212 */ /* 0x000fe200078e9674 */
[----:B------:R-:W-:-:S04]  /*0f80*/  IMAD.WIDE.U32 R96, R97, -0x326172a9, RZ ;  /* 0xcd9e8d5761607825 */ /* 0x000fc800078e00ff */
[----:B------:R-:W-:Y:S01]  /*0f90*/  IMAD R100, R147, -0x2daee0ad, RZ ;  /* 0xd2511f5393647824 */ /* 0x000fe200078e02ff */
[----:B------:R-:W-:Y:S01]  /*0fa0*/  LOP3.LUT R101, R97, R101, R48, 0x96, !PT ;  /* 0x0000006561657212 */ /* 0x000fe200078e9630 */
[----:B------:R-:W-:-:S04]  /*0fb0*/  IMAD.WIDE.U32 R98, R98, -0x2daee0ad, RZ ;  /* 0xd2511f5362627825 */ /* 0x000fc800078e00ff */
[----:B------:R-:W-:Y:S01]  /*0fc0*/  IMAD.WIDE.U32 R104, R101, -0x2daee0ad, RZ ;  /* 0xd2511f5365687825 */ /* 0x000fe200078e00ff */
[----:B------:R-:W-:-:S04]  /*0fd0*/  LOP3.LUT R100, R99, R100, R49, 0x96, !PT ;  /* 0x0000006463647212 */ /* 0x000fc800078e9631 */
[----:B------:R-:W-:Y:S01]  /*0fe0*/  LOP3.LUT R97, R105, R98, R46, 0x96, !PT ;  /* 0x0000006269617212 */ /* 0x000fe200078e962e */
[----:B------:R-:W-:-:S05]  /*0ff0*/  IMAD.WIDE.U32 R100, R100, -0x326172a9, RZ ;  /* 0xcd9e8d5764647825 */ /* 0x000fca00078e00ff */
[----:B------:R-:W-:Y:S01]  /*1000*/  LOP3.LUT R98, R101, R96, R47, 0x96, !PT ;  /* 0x0000006065627212 */ /* 0x000fe200078e962f */
[----:B------:R-:W-:-:S04]  /*1010*/  IMAD.WIDE.U32 R96, R97, -0x326172a9, RZ ;  /* 0xcd9e8d5761607825 */ /* 0x000fc800078e00ff */
[----:B------:R-:W-:Y:S01]  /*1020*/  IMAD.WIDE.U32 R98, R98, -0x2daee0ad, RZ ;  /* 0xd2511f5362627825 */ /* 0x000fe200078e00ff */
[----:B------:R-:W-:-:S04]  /*1030*/  LOP3.LUT R105, R97, R100, R44, 0x96, !PT ;  /* 0x0000006461697212 */ /* 0x000fc800078e962c */
        /* <DEDUP_REMOVED lines=23> */
[----:B------:R-:W-:-:S03]  /*11b0*/  LOP3.LUT R143, R99, R100, R138, 0x96, !PT ;  /* 0x00000064638f7212 */ /* 0x000fc600078e968a */
[----:B------:R-:W-:Y:S01]  /*11c0*/  IMAD.MOV.U32 R150, RZ, RZ, R98 ;  /* 0x000000ffff967224 */ /* 0x000fe200078e0062 */
[----:B------:R-:W-:Y:S01]  /*11d0*/  LOP3.LUT R142, R97, R142, R139, 0x96, !PT ;  /* 0x0000008e618e7212 */ /* 0x000fe200078e968b */
[----:B------:R-:W-:Y:S02]  /*11e0*/  IMAD.MOV.U32 R148, RZ, RZ, R96 ;  /* 0x000000ffff947224 */ /* 0x000fe400078e0060 */
[----:B------:R-:W-:Y:S02]  /*11f0*/  IMAD.MOV.U32 R100, RZ, RZ, RZ ;  /* 0x000000ffff647224 */ /* 0x000fe400078e00ff */
.L_x_4366:
[----:B------:R-:W-:Y:S05]  /*1200*/  BSYNC B0 ;  /* 0x0000000000007941 */ /* 0x000fea0003800000 */
.L_x_4365:
        /* <DEDUP_REMOVED lines=13> */
[----:B------:R-:W-:Y:S01]  /*12e0*/  MOV R96, R100 ;  /* 0x0000006400607202 */ /* 0x000fe20000000f00 */
[----:B------:R-:W-:Y:S05]  /*12f0*/  @!P0 BRA `(.L_x_4370) ;  /* 0x000005a000008947 */ /* 0x000fea0003800000 */
[----:B------:R-:W-:Y:S01]  /*1300*/  PRMT R97, RZ, 0x5410, R88 ;  /* 0x00005410ff617816 */ /* 0x000fe20000000058 */
[----:B------:R-:W-:-:S04]  /*1310*/  IMAD.MOV.U32 R96, RZ, RZ, R100 ;  /* 0x000000ffff607224 */ /* 0x000fc800078e0064 */
[----:B------:R-:W-:Y:S01]  /*1320*/  FADD.FTZ R102, R102, R97 ;  /* 0x0000006166667221 */ /* 0x000fe20000010000 */
[----:B------:R-:W-:Y:S05]  /*1330*/  BRA `(.L_x_4370) ;  /* 0x0000056000007947 */ /* 0x000fea0003800000 */
.L_x_4369:
        /* <DEDUP_REMOVED lines=12> */
.L_x_4372:
[----:B------:R-:W-:Y:S02]  /*1400*/  IMAD.MOV.U32 R106, RZ, RZ, R150 ;  /* 0x000000ffff6a7224 */ /* 0x000fe400078e0096 */
.L_x_4373:
[----:B------:R-:W-:Y:S05]  /*1410*/  BSYNC B0 ;  /* 0x0000000000007941 */ /* 0x000fea0003800000 */
.L_x_4371:
        /* <DEDUP_REMOVED lines=16> */
.L_x_4377:
[----:B------:R-:W-:Y:S05]  /*1520*/  BSYNC B1 ;  /* 0x0000000000017941 */ /* 0x000fea0003800000 */
.L_x_4376:
        /* <DEDUP_REMOVED lines=44> */
.L_x_4375:
[----:B------:R-:W-:Y:S05]  /*17f0*/  BSYNC B0 ;  /* 0x0000000000007941 */ /* 0x000fea0003800000 */
.L_x_4374:
        /* <DEDUP_REMOVED lines=10> */
.L_x_4370:
        /* <DEDUP_REMOVED lines=12> */
.L_x_4379:
[----:B------:R-:W-:Y:S02]  /*1960*/  IMAD.MOV.U32 R106, RZ, RZ, R150 ;  /* 0x000000ffff6a7224 */ /* 0x000fe400078e0096 */
.L_x_4380:
[----:B------:R-:W-:Y:S05]  /*1970*/  BSYNC B0 ;  /* 0x0000000000007941 */ /* 0x000fea0003800000 */
.L_x_4378:
        /* <DEDUP_REMOVED lines=16> */
.L_x_4384:
[----:B------:R-:W-:Y:S05]  /*1a80*/  BSYNC B1 ;  /* 0x0000000000017941 */ /* 0x000fea0003800000 */
.L_x_4383:
        /* <DEDUP_REMOVED lines=44> */
.L_x_4382:
[----:B------:R-:W-:Y:S05]  /*1d50*/  BSYNC B0 ;  /* 0x0000000000007941 */ /* 0x000fea0003800000 */
.L_x_4381:
        /* <DEDUP_REMOVED lines=14> */
.L_x_4385:
[C---:B------:R-:W-:Y:S01]  /*1e40*/  ISETP.NE.AND P1, PT, R97.reuse, 0x1, PT ;  /* 0x000000016100780c */ /* 0x040fe20003f25270 */
[----:B------:R-:W-:Y:S01]  /*1e50*/  BSSY B0, `(.L_x_4387) ;  /* 0x000000c000007945 */ /* 0x000fe20003800000 */
[----:B------:R-:W-:-:S11]  /*1e60*/  IADD3 R92, R97, 0x1, RZ ;  /* 0x00000001615c7810 */ /* 0x000fd60007ffe0ff */
[----:B------:R-:W-:Y:S05]  /*1e70*/  @!P1 BRA `(.L_x_4388) ;  /* 0x0000008000009947 */ /* 0x000fea0003800000 */
[----:B------:R-:W-:Y:S01]  /*1e80*/  ISETP.NE.AND P1, PT, R97, 0x2, PT ;  /* 0x000000026100780c */ /* 0x000fe20003f25270 */
[----:B------:R-:W-:-:S12]  /*1e90*/  IMAD.MOV.U32 R104, RZ, RZ, R142 ;  /* 0x000000ffff687224 */ /* 0x000fd800078e008e */
[----:B------:R-:W-:Y:S05]  /*1ea0*/  @!P1 BRA `(.L_x_4389) ;  /* 0x0000006000009947 */ /* 0x000fea0003800000 */
[----:B------:R-:W-:Y:S02]  /*1eb0*/  ISETP.NE.AND P1, PT, R97, 0x3, PT ;  /* 0x000000036100780c */ /* 0x000fe40003f25270 */
[----:B------:R-:W-:-:S11]  /*1ec0*/  MOV R104, R143 ;  /* 0x0000008f00687202 */ /* 0x000fd60000000f00 */
[----:B------:R-:W-:Y:S05]  /*1ed0*/  @P1 BRA `(.L_x_4389) ;  /* 0x0000003000001947 */ /* 0x000fea0003800000 */
[----:B------:R-:W-:Y:S01]  /*1ee0*/  IMAD.MOV.U32 R104, RZ, RZ, R148 ;  /* 0x000000ffff687224 */ /* 0x000fe200078e0094 */
[----:B------:R-:W-:Y:S05]  /*1ef0*/  BRA `(.L_x_4389) ;  /* 0x0000001000007947 */ /* 0x000fea0003800000 */
.L_x_4388:
[----:B------:R-:W-:Y:S02]  /*1f00*/  IMAD.MOV.U32 R104, RZ, RZ, R150 ;  /* 0x000000ffff687224 */ /* 0x000fe400078e0096 */
.L_x_4389:
[----:B------:R-:W-:Y:S05]  /*1f10*/  BSYNC B0 ;  /* 0x0000000000007941 */ /* 0x000fea0003800000 */
.L_x_4387:
        /* <DEDUP_REMOVED lines=16> */
.L_x_4393:
[----:B------:R-:W-:Y:S05]  /*2020*/  BSYNC B1 ;  /* 0x0000000000017941 */ /* 0x000fea0003800000 */
.L_x_4392:
        /* <DEDUP_REMOVED lines=9> */
[----:B------:R-:W-:-:S03]  /*20c0*/  LOP3.LUT R100, R99, R100, R49, 0x96, !PT ;  /* 0x0000006463647212 */ /* 0x000fc600078e9631 */
[----:B------:R-:W-:Y:S01]  /*20d0*/  IMAD.MOV.U32 R92, RZ, RZ, RZ ;  /* 0x000000ffff5c7224 */ /* 0x000fe200078e00ff */
        /* <DEDUP_REMOVED lines=33> */
.L_x_4391:
[----:B------:R-:W-:Y:S05]  /*22f0*/  BSYNC B0 ;  /* 0x0000000000007941 */ /* 0x000fea0003800000 */
.L_x_4390:
        /* <DEDUP_REMOVED lines=10> */
.L_x_4386:
        /* <DEDUP_REMOVED lines=12> */
.L_x_4395:
[----:B------:R-:W-:Y:S02]  /*2460*/  IMAD.MOV.U32 R110, RZ, RZ, R150 ;  /* 0x000000ffff6e7224 */ /* 0x000fe400078e0096 */
.L_x_4396:
[----:B------:R-:W-:Y:S05]  /*2470*/  BSYNC B0 ;  /* 0x0000000000007941 */ /* 0x000fea0003800000 */
.L_x_4394:
        /* <DEDUP_REMOVED lines=16> */
.L_x_4400:
[----:B------:R-:W-:Y:S05]  /*2580*/  BSYNC B1 ;  /* 0x0000000000017941 */ /* 0x000fea0003800000 */
.L_x_4399:
        /* <DEDUP_REMOVED lines=44> */
.L_x_4398:
[----:B------:R-:W-:Y:S05]  /*2850*/  BSYNC B0 ;  /* 0x0000000000007941 */ /* 0x000fea0003800000 */
.L_x_4397:
        /* <DEDUP_REMOVED lines=14> */
.L_x_4401:
        /* <DEDUP_REMOVED lines=12> */
.L_x_4404:
[----:B------:R-:W-:Y:S02]  /*2a00*/  IMAD.MOV.U32 R110, RZ, RZ, R150 ;  /* 0x000000ffff6e7224 */ /* 0x000fe400078e0096 */
.L_x_4405:
[----:B------:R-:W-:Y:S05]  /*2a10*/  BSYNC B0 ;  /* 0x0000000000007941 */ /* 0x000fea0003800000 */
.L_x_4403:
        /* <DEDUP_REMOVED lines=14> */
[----:B------:R-:W-:-:S05]  /*2b00*/  @P2 IADD3 R92, R151, RZ, RZ ;  /* 0x000000ff975c2210 */ /* 0x000fca0007ffe0ff */
[----:B------:R-:W-:Y:S02]  /*2b10*/  @!P1 IMAD.MOV.U32 R151, RZ, RZ, R92 ;  /* 0x000000ffff979224 */ /* 0x000fe400078e005c */
.L_x_4409:
[----:B------:R-:W-:Y:S05]  /*2b20*/  BSYNC B1 ;  /* 0x0000000000017941 */ /* 0x000fea0003800000 */
.L_x_4408:
        /* <DEDUP_REMOVED lines=44> */
.L_x_4407:
[----:B------:R-:W-:Y:S05]  /*2df0*/  BSYNC B0 ;  /* 0x0000000000007941 */ /* 0x000fea0003800000 */
.L_x_4406:
        /* <DEDUP_REMOVED lines=10> */
.L_x_4402:
        /* <DEDUP_REMOVED lines=12> */
.L_x_4411:
[----:B------:R-:W-:Y:S02]  /*2f60*/  IMAD.MOV.U32 R110, RZ, RZ, R150 ;  /* 0x000000ffff6e7224 */ /* 0x000fe400078e0096 */
.L_x_4412:
[----:B------:R-:W-:Y:S05]  /*2f70*/  BSYNC B0 ;  /* 0x0000000000007941 */ /* 0x000fea0003800000 */
.L_x_4410:
        /* <DEDUP_REMOVED lines=16> */
.L_x_4416:
[----:B------:R-:W-:Y:S05]  /*3080*/  BSYNC B1 ;  /* 0x0000000000017941 */ /* 0x000fea0003800000 */
.L_x_4415:
        /* <DEDUP_REMOVED lines=44> */
.L_x_4414:
[----:B------:R-:W-:Y:S05]  /*3350*/  BSYNC B0 ;  /* 0x0000000000007941 */ /* 0x000fea0003800000 */
.L_x_4413:
        /* <DEDUP_REMOVED lines=13> */
.L_x_4417:
        /* <DEDUP_REMOVED lines=12> */
.L_x_4420:
[----:B------:R-:W-:Y:S02]  /*34f0*/  IMAD.MOV.U32 R106, RZ, RZ, R150 ;  /* 0x000000ffff6a7224 */ /* 0x000fe400078e0096 */
.L_x_4421:
[----:B------:R-:W-:Y:S05]  /*3500*/  BSYNC B0 ;  /* 0x0000000000007941 */ /* 0x000fea0003800000 */
.L_x_4419:
        /* <DEDUP_REMOVED lines=16> */
.L_x_4425:
[----:B------:R-:W-:Y:S05]  /*3610*/  BSYNC B1 ;  /* 0x0000000000017941 */ /* 0x000fea0003800000 */
.L_x_4424:
        /* <DEDUP_REMOVED lines=39> */
[----:B------:R-:W-:Y:S02]  /*3890*/  LOP3.LUT R143, R97, R98, R138, 0x96, !PT ;  /* 0x00000062618f7212 */ /* 0x000fe400078e968a */
[----:B------:R-:W-:Y:S01]  /*38a0*/  MOV R150, R96 ;  /* 0x0000006000967202 */ /* 0x000fe20000000f00 */
[----:B------:R-:W-:Y:S01]  /*38b0*/  IMAD.MOV.U32 R148, RZ, RZ, R92 ;  /* 0x000000ffff947224 */ /* 0x000fe200078e005c */
[----:B------:R-:W-:Y:S01]  /*38c0*/  LOP3.LUT R142, R93, R142, R139, 0x96, !PT ;  /* 0x0000008e5d8e7212 */ /* 0x000fe200078e968b */
[----:B------:R-:W-:Y:S02]  /*38d0*/  IMAD.MOV.U32 R92, RZ, RZ, RZ ;  /* 0x000000ffff5c7224 */ /* 0x000fe400078e00ff */
.L_x_4423:
[----:B------:R-:W-:Y:S05]  /*38e0*/  BSYNC B0 ;  /* 0x0000000000007941 */ /* 0x000fea0003800000 */
.L_x_4422:
        /* <DEDUP_REMOVED lines=10> */
.L_x_4418:
        /* <DEDUP_REMOVED lines=12> */
.L_x_4427:
[----:B------:R-:W-:Y:S02]  /*3a50*/  IMAD.MOV.U32 R110, RZ, RZ, R150 ;  /* 0x000000ffff6e7224 */ /* 0x000fe400078e0096 */
.L_x_4428:
[----:B------:R-:W-:Y:S05]  /*3a60*/  BSYNC B0 ;  /* 0x0000000000007941 */ /* 0x000fea0003800000 */
.L_x_4426:
        /* <DEDUP_REMOVED lines=16> */
.L_x_4432:
[----:B------:R-:W-:Y:S05]  /*3b70*/  BSYNC B1 ;  /* 0x0000000000017941 */ /* 0x000fea0003800000 */
.L_x_4431:
        /* <DEDUP_REMOVED lines=44> */
.L_x_4430:
[----:B------:R-:W-:Y:S05]  /*3e40*/  BSYNC B0 ;  /* 0x0000000000007941 */ /* 0x000fea0003800000 */
.L_x_4429:
        /* <DEDUP_REMOVED lines=13> */
.L_x_4433:
        /* <DEDUP_REMOVED lines=12> */
.L_x_4436:
[----:B------:R-:W-:Y:S02]  /*3fe0*/  IMAD.MOV.U32 R110, RZ, RZ, R150 ;  /* 0x000000ffff6e7224 */ /* 0x000fe400078e0096 */
.L_x_4437:
[----:B------:R-:W-:Y:S05]  /*3ff0*/  BSYNC B0 ;  /* 0x0000000000007941 */ /* 0x000fea0003800000 */
.L_x_4435:
        /* <DEDUP_REMOVED lines=16> */
.L_x_4441:
[----:B------:R-:W-:Y:S05]  /*4100*/  BSYNC B1 ;  /* 0x0000000000017941 */ /* 0x000fea0003800000 */
.L_x_4440:
        /* <DEDUP_REMOVED lines=44> */
.L_x_4439:
[----:B------:R-:W-:Y:S05]  /*43d0*/  BSYNC B0 ;  /* 0x0000000000007941 */ /* 0x000fea0003800000 */
.L_x_4438:
        /* <DEDUP_REMOVED lines=10> */
.L_x_4434:
[C---:B------:R-:W-:Y:S01]  /*4480*/  ISETP.NE.AND P3, PT, R92.reuse, 0x1, PT ;  /* 0x000000015c00780c */ /* 0x040fe20003f65270 */
[----:B------:R-:W-:Y:S01]  /*4490*/  BSSY B0, `(.L_x_4442) ;  /* 0x000000c000007945 */ /* 0x000fe20003800000 */
[----:B------:R-:W-:-:S11]  /*44a0*/  IADD3 R93, R92, 0x1, RZ ;  /* 0x000000015c5d7810 */ /* 0x000fd60007ffe0ff */
[----:B------:R-:W-:Y:S05]  /*44b0*/  @!P3 BRA `(.L_x_4443) ;  /* 0x000000800000b947 */ /* 0x000fea0003800000 */
[----:B------:R-:W-:Y:S02]  /*44c0*/  ISETP.NE.AND P3, PT, R92, 0x2, PT ;  /* 0x000000025c00780c */ /* 0x000fe40003f65270 */
[----:B------:R-:W-:-:S11]  /*44d0*/  MOV R110, R142 ;  /* 0x0000008e006e7202 */ /* 0x000fd60000000f00 */
[----:B------:R-:W-:Y:S05]  /*44e0*/  @!P3 BRA `(.L_x_4444) ;  /* 0x000000600000b947 */ /* 0x000fea0003800000 */
[----:B------:R-:W-:Y:S01]  /*44f0*/  ISETP.NE.AND P3, PT, R92, 0x3, PT ;  /* 0x000000035c00780c */ /* 0x000fe20003f65270 */
[----:B------:R-:W-:-:S12]  /*4500*/  IMAD.MOV.U32 R110, RZ, RZ, R143 ;  /* 0x000000ffff6e7224 */ /* 0x000fd800078e008f */
[----:B------:R-:W-:Y:S05]  /*4510*/  @P3 BRA `(.L_x_4444) ;  /* 0x0000003000003947 */ /* 0x000fea0003800000 */
[----:B------:R-:W-:Y:S01]  /*4520*/  IMAD.MOV.U32 R110, RZ, RZ, R148 ;  /* 0x000000ffff6e7224 */ /* 0x000fe200078e0094 */
[----:B------:R-:W-:Y:S05]  /*4530*/  BRA `(.L_x_4444) ;  /* 0x0000001000007947 */ /* 0x000fea0003800000 */
.L_x_4443:
[----:B------:R-:W-:Y:S02]  /*4540*/  IMAD.MOV.U32 R110, RZ, RZ, R150 ;  /* 0x000000ffff6e7224 */ /* 0x000fe400078e0096 */
.L_x_4444:
[----:B------:R-:W-:Y:S05]  /*4550*/  BSYNC B0 ;  /* 0x0000000000007941 */ /* 0x000fea0003800000 */
.L_x_4442:
        /* <DEDUP_REMOVED lines=16> */
.L_x_4448:
[----:B------:R-:W-:Y:S05]  /*4660*/  BSYNC B1 ;  /* 0x0000000000017941 */ /* 0x000fea0003800000 */
.L_x_4447:
        /* <DEDUP_REMOVED lines=44> */
.L_x_4446:
[----:B------:R-:W-:Y:S05]  /*4930*/  BSYNC B0 ;  /* 0x0000000000007941 */ /* 0x000fea0003800000 */
.L_x_4445:
        /* <DEDUP_REMOVED lines=13> */
.L_x_4449:
        /* <DEDUP_REMOVED lines=12> */
.L_x_4452:
[----:B------:R-:W-:Y:S02]  /*4ad0*/  IMAD.MOV.U32 R94, RZ, RZ, R150 ;  /* 0x000000ffff5e7224 */ /* 0x000fe400078e0096 */
.L_x_4453:
[----:B------:R-:W-:Y:S05]  /*4ae0*/  BSYNC B0 ;  /* 0x0000000000007941 */ /* 0x000fea0003800000 */
.L_x_4451:
        /* <DEDUP_REMOVED lines=16> */
.L_x_4457:
[----:B------:R-:W-:Y:S05]  /*4bf0*/  BSYNC B1 ;  /* 0x0000000000017941 */ /* 0x000fea0003800000 */
.L_x_4456:
        /* <DEDUP_REMOVED lines=44> */
.L_x_4455:
[----:B------:R-:W-:Y:S05]  /*4ec0*/  BSYNC B0 ;  /* 0x0000000000007941 */ /* 0x000fea0003800000 */
.L_x_4454:
        /* <DEDUP_REMOVED lines=10> */
.L_x_4450:
        /* <DEDUP_REMOVED lines=12> */
.L_x_4459:
[----:B------:R-:W-:Y:S02]  /*5030*/  MOV R94, R150 ;  /* 0x00000096005e7202 */ /* 0x000fe40000000f00 */
.L_x_4460:
[----:B------:R-:W-:Y:S05]  /*5040*/  BSYNC B0 ;  /* 0x0000000000007941 */ /* 0x000fea0003800000 */
.L_x_4458:
        /* <DEDUP_REMOVED lines=16> */
.L_x_4464:
[----:B------:R-:W-:Y:S05]  /*5150*/  BSYNC B1 ;  /* 0x0000000000017941 */ /* 0x000fea0003800000 */
.L_x_4463:
        /* <DEDUP_REMOVED lines=44> */
.L_x_4462:
[----:B------:R-:W-:Y:S05]  /*5420*/  BSYNC B0 ;  /* 0x0000000000007941 */ /* 0x000fea0003800000 */
.L_x_4461:
        /* <DEDUP_REMOVED lines=13> */
.L_x_4465:
        /* <DEDUP_REMOVED lines=12> */
.L_x_4468:
[----:B------:R-:W-:Y:S02]  /*55c0*/  IMAD.MOV.U32 R94, RZ, RZ, R150 ;  /* 0x000000ffff5e7224 */ /* 0x000fe400078e0096 */
.L_x_4469:
[----:B------:R-:W-:Y:S05]  /*55d0*/  BSYNC B0 ;  /* 0x0000000000007941 */ /* 0x000fea0003800000 */
.L_x_4467:
        /* <DEDUP_REMOVED lines=16> */
.L_x_4473:
[----:B------:R-:W-:Y:S05]  /*56e0*/  BSYNC B1 ;  /* 0x0000000000017941 */ /* 0x000fea0003800000 */
.L_x_4472:
        /* <DEDUP_REMOVED lines=44> */
.L_x_4471:
[----:B------:R-:W-:Y:S05]  /*59b0*/  BSYNC B0 ;  /* 0x0000000000007941 */ /* 0x000fea0003800000 */
.L_x_4470:
        /* <DEDUP_REMOVED lines=10> */
.L_x_4466:
        /* <DEDUP_REMOVED lines=12> */
.L_x_4475:
[----:B------:R-:W-:Y:S02]  /*5b20*/  IMAD.MOV.U32 R94, RZ, RZ, R150 ;  /* 0x000000ffff5e7224 */ /* 0x000fe400078e0096 */
.L_x_4476:
[----:B------:R-:W-:Y:S05]  /*5b30*/  BSYNC B0 ;  /* 0x0000000000007941 */ /* 0x000fea0003800000 */
.L_x_4474:
        /* <DEDUP_REMOVED lines=14> */
[----:B------:R-:W-:-:S05]  /*5c20*/  @P6 IMAD.MOV R92, RZ, RZ, R151 ;  /* 0x000000ffff5c6224 */ /* 0x000fca00078e0297 */
[----:B------:R-:W-:Y:S02]  /*5c30*/  @!P5 MOV R151, R92 ;  /* 0x0000005c0097d202 */ /* 0x000fe40000000f00 */
.L_x_4480:
[----:B------:R-:W-:Y:S05]  /*5c40*/  BSYNC B1 ;  /* 0x0000000000017941 */ /* 0x000fea0003800000 */
.L_x_4479:
        /* <DEDUP_REMOVED lines=44> */
.L_x_4478:
[----:B------:R-:W-:Y:S05]  /*5f10*/  BSYNC B0 ;  /* 0x0000000000007941 */ /* 0x000fea0003800000 */
.L_x_4477:
        /* <DEDUP_REMOVED lines=14> */
.L_x_4481:
        /* <DEDUP_REMOVED lines=12> */
.L_x_4484:
[----:B------:R-:W-:Y:S02]  /*60c0*/  IMAD.MOV.U32 R100, RZ, RZ, R150 ;  /* 0x000000ffff647224 */ /* 0x000fe400078e0096 */
.L_x_4485:
[----:B------:R-:W-:Y:S05]  /*60d0*/  BSYNC B0 ;  /* 0x0000000000007941 */ /* 0x000fea0003800000 */
.L_x_4483:
        /* <DEDUP_REMOVED lines=18> */
.L_x_4489:
[----:B------:R-:W-:Y:S05]  /*6200*/  BSYNC B1 ;  /* 0x0000000000017941 */ /* 0x000fea0003800000 */
.L_x_4488:
        /* <DEDUP_REMOVED lines=44> */
.L_x_4487:
[----:B------:R-:W-:Y:S05]  /*64d0*/  BSYNC B0 ;  /* 0x0000000000007941 */ /* 0x000fea0003800000 */
.L_x_4486:
        /* <DEDUP_REMOVED lines=10> */
.L_x_4482:
[----:B------:R-:W-:Y:S02]  /*6580*/  SEL R93, RZ, 0x10000, P4 ;  /* 0x00010000ff5d7807 */ /* 0x000fe40002000000 */
[----:B------:R-:W-:Y:S02]  /*6590*/  SEL R94, RZ, 0x100, P3 ;  /* 0x00000100ff5e7807 */ /* 0x000fe40001800000 */
[----:B------:R-:W-:Y:S01]  /*65a0*/  ISETP.NE.AND P4, PT, R109, RZ, PT ;  /* 0x000000ff6d00720c */ /* 0x000fe20003f85270 */
[----:B------:R-:W-:Y:S01]  /*65b0*/  IMAD.SHL.U32 R109, R186, 0x8, RZ ;  /* 0x00000008ba6d7824 */ /* 0x000fe200078e00ff */
[----:B------:R-:W-:Y:S02]  /*65c0*/  ISETP.NE.AND P3, PT, R112, RZ, PT ;  /* 0x000000ff7000720c */ /* 0x000fe40003f65270 */
[----:B------:R-:W-:Y:S02]  /*65d0*/  SEL R95, RZ, 0x1000000, P5 ;  /* 0x01000000ff5f7807 */ /* 0x000fe40002800000 */
[----:B------:R-:W-:-:S02]  /*65e0*/  SEL R92, RZ, 0x1, P1 ;  /* 0x00000001ff5c7807 */ /* 0x000fc40000800000 */
[----:B------:R-:W-:Y:S02]  /*65f0*/  SEL R96, RZ, 0x1, P3 ;  /* 0x00000001ff607807 */ /* 0x000fe40001800000 */
[----:B------:R-:W-:Y:S02]  /*6600*/  SEL R170, RZ, 0x1, P4 ;  /* 0x00000001ffaa7807 */ /* 0x000fe40002000000 */
[----:B------:R-:W-:Y:S01]  /*6610*/  LOP3.LUT R94, R94, R95, R93, 0xfe, !PT ;  /* 0x0000005f5e5e7212 */ /* 0x000fe200078efe5d */
[----:B------:R-:W-:Y:S01]  /*6620*/  IMAD.WIDE.U32 R92, R92, 0x1000000, RZ ;  /* 0x010000005c5c7825 */ /* 0x000fe200078e00ff */
[----:B------:R-:W-:Y:S02]  /*6630*/  LEA R172, P1, R186, c[0x0][0x188], 0x4 ;  /* 0x00006200baac7a11 */ /* 0x000fe400078220ff */
[----:B------:R-:W-:Y:S01]  /*6640*/  ISETP.NE.AND P5, PT, R108, RZ, PT ;  /* 0x000000ff6c00720c */ /* 0x000fe20003fa5270 */
[----:B------:R-:W-:Y:S01]  /*6650*/  IMAD.WIDE.U32 R96, R96, 0x10000, RZ ;  /* 0x0001000060607825 */ /* 0x000fe200078e00ff */
[----:B------:R-:W-:-:S02]  /*6660*/  SEL R101, RZ, 0x1, P2 ;  /* 0x00000001ff657807 */ /* 0x000fc40001000000 */
[----:B------:R-:W-:Y:S01]  /*6670*/  LEA.HI.X R173, R186, c[0x0][0x18c], RZ, 0x4, P1 ;  /* 0x00006300baad7a11 */ /* 0x000fe200008f24ff */
[----:B------:R-:W-:Y:S01]  /*6680*/  IMAD.WIDE.U32 R170, R170, 0x100, RZ ;  /* 0x00000100aaaa7825 */ /* 0x000fe200078e00ff */
[----:B------:R-:W-:Y:S02]  /*6690*/  LOP3.LUT R101, R93, R94, R101, 0xfe, !PT ;  /* 0x0000005e5d657212 */ /* 0x000fe400078efe65 */
[----:B------:R-:W-:Y:S02]  /*66a0*/  SEL R99, RZ, 0x1, P5 ;  /* 0x00000001ff637807 */ /* 0x000fe40002800000 */
[----:B------:R-:W-:Y:S02]  /*66b0*/  LOP3.LUT R96, R170, R92, R96, 0xfe, !PT ;  /* 0x0000005caa607212 */ /* 0x000fe400078efe60 */
[----:B------:R-:W-:Y:S02]  /*66c0*/  SHF.R.U32.HI R112, RZ, 0x1d, R186 ;  /* 0x0000001dff707819 */ /* 0x000fe400000116ba */
[----:B------:R-:W-:-:S02]  /*66d0*/  IADD3 R168, P1, R109, c[0x0][0x190], RZ ;  /* 0x000064006da87a10 */ /* 0x000fc40007f3e0ff */
[----:B------:R-:W-:Y:S02]  /*66e0*/  F2FP.BF16.PACK_AB R95, R113, R110 ;  /* 0x0000006e715f723e */ /* 0x000fe400000010ff */
[----:B------:R-:W-:Y:S02]  /*66f0*/  F2FP.BF16.PACK_AB R94, R111, R106 ;  /* 0x0000006a6f5e723e */ /* 0x000fe400000010ff */
[----:B------:R-:W-:Y:S02]  /*6700*/  F2FP.BF16.PACK_AB R93, R107, R104 ;  /* 0x000000686b5d723e */ /* 0x000fe400000010ff */
[----:B------:R-:W-:Y:S02]  /*6710*/  F2FP.BF16.PACK_AB R92, R105, R102 ;  /* 0x00000066695c723e */ /* 0x000fe400000010ff */
[----:B------:R-:W-:Y:S02]  /*6720*/  LOP3.LUT R171, R171, R101, R97, 0xfe, !PT ;  /* 0x00000065abab7212 */ /* 0x000fe400078efe61 */
[----:B------:R-:W-:Y:S01]  /*6730*/  IADD3.X R169, R112, c[0x0][0x194], RZ, P1, !PT ;  /* 0x0000650070a97a10 */ /* 0x000fe20000ffe4ff */
[----:B------:R0:W-:Y:S01]  /*6740*/  STG.E.128 [R172.64], R92 ;  /* 0x0000005cac007986 */ /* 0x0001e2000c101d04 */
[----:B------:R-:W-:-:S02]  /*6750*/  LOP3.LUT R170, R96, R99, RZ, 0xfc, !PT ;  /* 0x0000006360aa7212 */ /* 0x000fc400078efcff */
[----:B------:R-:W-:Y:S02]  /*6760*/  LOP3.LUT P6, RZ, R165, 0x20, RZ, 0xc0, !PT ;  /* 0x00000020a5ff7812 */ /* 0x000fe400078cc0ff */
[----:B------:R-:W-:Y:S01]  /*6770*/  IADD3 R108, R186, 0x20, RZ ;  /* 0x00000020ba6c7810 */ /* 0x000fe20007ffe0ff */
[----:B------:R0:W-:Y:S04]  /*6780*/  STG.E.64 [R168.64], R170 ;  /* 0x000000aaa8007986 */ /* 0x0001e8000c101b04 */
[----:B------:R-:W-:-:S04]  /*6790*/  @P0 IMAD.WIDE.U32 R96, R108, R115, c[0x0][0x180] ;  /* 0x000060006c600625 */ /* 0x000fc800078e0073 */
[----:B------:R-:W-:-:S04]  /*67a0*/  IMAD.WIDE.U32 R100, R108, R115, c[0x0][0x170] ;  /* 0x00005c006c647625 */ /* 0x000fc800078e0073 */
[----:B------:R-:W-:Y:S01]  /*67b0*/  @P6 IMAD.WIDE.U32 R98, R108, R115, c[0x0][0x178] ;  /* 0x00005e006c626625 */ /* 0x000fe200078e0073 */
[----:B------:R-:W-:Y:S05]  /*67c0*/  @!P6 BRA `(.L_x_4490) ;  /* 0x000001400000e947 */ /* 0x000fea0003800000 */
[----:B0-----:R-:W-:Y:S01]  /*67d0*/  IMAD.U32 R93, R158, 0x10000, RZ ;  /* 0x000100009e5d7824 */ /* 0x001fe200078e00ff */
[----:B------:R-:W-:Y:S02]  /*67e0*/  LOP3.LUT R92, R157, 0xffff, RZ, 0xc0, !PT ;  /* 0x0000ffff9d5c7812 */ /* 0x000fe400078ec0ff */
[----:B------:R-:W-:Y:S02]  /*67f0*/  LOP3.LUT R170, R161, 0xff, RZ, 0xc0, !PT ;  /* 0x000000ffa1aa7812 */ /* 0x000fe400078ec0ff */
[----:B------:R-:W-:Y:S02]  /*6800*/  LOP3.LUT R95, R93, 0xff0000, RZ, 0xc0, !PT ;  /* 0x00ff00005d5f7812 */ /* 0x000fe400078ec0ff */
[----:B------:R-:W-:Y:S01]  /*6810*/  PRMT R93, R159, 0x7104, RZ ;  /* 0x000071049f5d7816 */ /* 0x000fe200000000ff */
[----:B------:R-:W-:Y:S01]  /*6820*/  IMAD.WIDE.U32 R170, R170, 0x1000000, RZ ;  /* 0x01000000aaaa7825 */ /* 0x000fe200078e00ff */
[----:B------:R-:W-:-:S02]  /*6830*/  PRMT R92, R95, 0x4210, R92 ;  /* 0x000042105f5c7816 */ /* 0x000fc4000000005c */
[----:B------:R-:W-:Y:S02]  /*6840*/  LOP3.LUT R168, R162, 0xff, RZ, 0xc0, !PT ;  /* 0x000000ffa2a87812 */ /* 0x000fe400078ec0ff */
[----:B------:R-:W-:Y:S02]  /*6850*/  LOP3.LUT R94, R163, 0xff, RZ, 0xc0, !PT ;  /* 0x000000ffa35e7812 */ /* 0x000fe400078ec0ff */
[----:B------:R-:W-:Y:S01]  /*6860*/  LOP3.LUT R93, R92, 0xff00, R93, 0xf8, !PT ;  /* 0x0000ff005c5d7812 */ /* 0x000fe200078ef85d */
[----:B------:R-:W-:Y:S01]  /*6870*/  IMAD.WIDE.U32 R168, R168, 0x10000, RZ ;  /* 0x00010000a8a87825 */ /* 0x000fe200078e00ff */
[----:B------:R-:W-:Y:S02]  /*6880*/  IADD3 R92, P1, R109, c[0x0][0x198], RZ ;  /* 0x000066006d5c7a10 */ /* 0x000fe40007f3e0ff */
[----:B------:R-:W-:Y:S01]  /*6890*/  LOP3.LUT R93, R93, 0xff, R160, 0xf8, !PT ;  /* 0x000000ff5d5d7812 */ /* 0x000fe200078ef8a0 */
[----:B------:R-:W-:-:S03]  /*68a0*/  IMAD.WIDE.U32 R94, R94, 0x100, RZ ;  /* 0x000001005e5e7825 */ /* 0x000fc600078e00ff */
[----:B------:R-:W-:Y:S02]  /*68b0*/  LOP3.LUT R169, R169, R93, R171, 0xfe, !PT ;  /* 0x0000005da9a97212 */ /* 0x000fe400078efeab */
[----:B------:R-:W-:Y:S02]  /*68c0*/  LOP3.LUT R109, R94, R170, R168, 0xfe, !PT ;  /* 0x000000aa5e6d7212 */ /* 0x000fe400078efea8 */
[----:B------:R-:W-:Y:S02]  /*68d0*/  IADD3.X R93, R112, c[0x0][0x19c], RZ, P1, !PT ;  /* 0x00006700705d7a10 */ /* 0x000fe40000ffe4ff */
[----:B------:R-:W-:Y:S02]  /*68e0*/  LOP3.LUT R94, R109, 0xff, R164, 0xf8, !PT ;  /* 0x000000ff6d5e7812 */ /* 0x000fe400078ef8a4 */
[----:B------:R-:W-:-:S05]  /*68f0*/  LOP3.LUT R95, R169, R95, RZ, 0xfc, !PT ;  /* 0x0000005fa95f7212 */ /* 0x000fca00078efcff */
[----:B------:R0:W-:Y:S02]  /*6900*/  STG.E.64 [R92.64], R94 ;  /* 0x0000005e5c007986 */ /* 0x0001e4000c101b04 */
.L_x_4490:
[----:B------:R1:W5:Y:S04]  /*6910*/  @P6 LDG.E.128 R84, [R98.64] ;  /* 0x0000000462546981 */ /* 0x000368000c1e1d00 */
[----:B------:R1:W5:Y:S04]  /*6920*/  @P0 LDG.E.128 R88, [R96.64] ;  /* 0x0000000460580981 */ /* 0x000368000c1e1d00 */
[----:B0-----:R1:W5:Y:S01]  /*6930*/  LDG.E.128 R92, [R100.64] ;  /* 0x00000004645c7981 */ /* 0x001362000c1e1d00 */
[C---:B------:R-:W-:Y:S01]  /*6940*/  ISETP.NE.AND P1, PT, R114.reuse, 0x1, PT ;  /* 0x000000017200780c */ /* 0x040fe20003f25270 */
[----:B------:R-:W-:Y:S01]  /*6950*/  BSSY B0, `(.L_x_4491) ;  /* 0x000000c000007945 */ /* 0x000fe20003800000 */
[----:B------:R-:W-:-:S11]  /*6960*/  IADD3 R112, R114, 0x1, RZ ;  /* 0x0000000172707810 */ /* 0x000fd60007ffe0ff */
[----:B------:R-:W-:Y:S05]  /*6970*/  @!P1 BRA `(.L_x_4492) ;  /* 0x0000008000009947 */ /* 0x000fea0003800000 */
[----:B-1----:R-:W-:Y:S01]  /*6980*/  ISETP.NE.AND P1, PT, R114, 0x2, PT ;  /* 0x000000027200780c */ /* 0x002fe20003f25270 */
[----:B------:R-:W-:-:S12]  /*6990*/  IMAD.MOV.U32 R109, RZ, RZ, R142 ;  /* 0x000000ffff6d7224 */ /* 0x000fd800078e008e */
[----:B------:R-:W-:Y:S05]  /*69a0*/  @!P1 BRA `(.L_x_4493) ;  /* 0x0000006000009947 */ /* 0x000fea0003800000 */
[----:B------:R-:W-:Y:S01]  /*69b0*/  ISETP.NE.AND P1, PT, R114, 0x3, PT ;  /* 0x000000037200780c */ /* 0x000fe20003f25270 */
[----:B------:R-:W-:-:S12]  /*69c0*/  IMAD.MOV.U32 R109, RZ, RZ, R143 ;  /* 0x000000ffff6d7224 */ /* 0x000fd800078e008f */
[----:B------:R-:W-:Y:S05]  /*69d0*/  @P1 BRA `(.L_x_4493) ;  /* 0x0000003000001947 */ /* 0x000fea0003800000 */
[----:B------:R-:W-:Y:S01]  /*69e0*/  IMAD.MOV.U32 R109, RZ, RZ, R148 ;  /* 0x000000ffff6d7224 */ /* 0x000fe200078e0094 */
[----:B------:R-:W-:Y:S05]  /*69f0*/  BRA `(.L_x_4493) ;  /* 0x0000001000007947 */ /* 0x000fea0003800000 */
.L_x_4492:
[----:B-1----:R-:W-:Y:S02]  /*6a00*/  IMAD.MOV.U32 R109, RZ, RZ, R150 ;  /* 0x000000ffff6d7224 */ /* 0x002fe400078e0096 */
.L_x_4493:
[----:B------:R-:W-:Y:S05]  /*6a10*/  BSYNC B0 ;  /* 0x0000000000007941 */ /* 0x000fea0003800000 */
.L_x_4491:
        /* <DEDUP_REMOVED lines=16> */
.L_x_4497:
[----:B------:R-:W-:Y:S05]  /*6b20*/  BSYNC B1 ;  /* 0x0000000000017941 */ /* 0x000fea0003800000 */
.L_x_4496:
        /* <DEDUP_REMOVED lines=43> */
[----:B------:R-:W-:Y:S02]  /*6de0*/  LOP3.LUT R142, R97, R142, R139, 0x96, !PT ;  /* 0x0000008e618e7212 */ /* 0x000fe400078e968b */
.L_x_4495:
[----:B------:R-:W-:Y:S05]  /*6df0*/  BSYNC B0 ;  /* 0x0000000000007941 */ /* 0x000fea0003800000 */
.L_x_4494:
[----:B------:R-:W0:Y:S01]  /*6e00*/  I2F.U32 R96, R109 ;  /* 0x0000006d00607306 */ /* 0x000e220000201000 */
[----:B------:R-:W-:Y:S02]  /*6e10*/  LOP3.LUT P6, RZ, R165, 0x10, RZ, 0xc0, !PT ;  /* 0x00000010a5ff7812 */ /* 0x000fe400078cc0ff */
[----:B-----5:R-:W-:-:S05]  /*6e20*/  PRMT R97, RZ, 0x5410, R92 ;  /* 0x00005410ff617816 */ /* 0x020fca000000005c */
        /* <DEDUP_REMOVED lines=12> */
.L_x_4498:
        /* <DEDUP_REMOVED lines=12> */
.L_x_4501:
[----:B------:R-:W-:Y:S02]  /*6fb0*/  IMAD.MOV.U32 R167, RZ, RZ, R150 ;  /* 0x000000ffffa77224 */ /* 0x000fe400078e0096 */
.L_x_4502:
[----:B------:R-:W-:Y:S05]  /*6fc0*/  BSYNC B0 ;  /* 0x0000000000007941 */ /* 0x000fea0003800000 */
.L_x_4500:
        /* <DEDUP_REMOVED lines=16> */
.L_x_4506:
[----:B------:R-:W-:Y:S05]  /*70d0*/  BSYNC B1 ;  /* 0x0000000000017941 */ /* 0x000fea0003800000 */
.L_x_4505:
        /* <DEDUP_REMOVED lines=44> */
.L_x_4504:
[----:B------:R-:W-:Y:S05]  /*73a0*/  BSYNC B0 ;  /* 0x0000000000007941 */ /* 0x000fea0003800000 */
.L_x_4503:
        /* <DEDUP_REMOVED lines=10> */
.L_x_4499:
        /* <DEDUP_REMOVED lines=12> */
.L_x_4508:
[----:B------:R-:W-:Y:S02]  /*7510*/  IMAD.MOV.U32 R112, RZ, RZ, R150 ;  /* 0x000000ffff707224 */ /* 0x000fe400078e0096 */
.L_x_4509:
[----:B------:R-:W-:Y:S05]  /*7520*/  BSYNC B0 ;  /* 0x0000000000007941 */ /* 0x000fea0003800000 */
.L_x_4507:
        /* <DEDUP_REMOVED lines=16> */
.L_x_4513:
[----:B------:R-:W-:Y:S05]  /*7630*/  BSYNC B1 ;  /* 0x0000000000017941 */ /* 0x000fea0003800000 */
.L_x_4512:
        /* <DEDUP_REMOVED lines=44> */
.L_x_4511:
[----:B------:R-:W-:Y:S05]  /*7900*/  BSYNC B0 ;  /* 0x0000000000007941 */ /* 0x000fea0003800000 */
.L_x_4510:
        /* <DEDUP_REMOVED lines=14> */
.L_x_4514:
        /* <DEDUP_REMOVED lines=12> */
.L_x_4517:
[----:B------:R-:W-:Y:S02]  /*7ab0*/  IMAD.MOV.U32 R167, RZ, RZ, R150 ;  /* 0x000000ffffa77224 */ /* 0x000fe400078e0096 */
.L_x_4518:
[----:B------:R-:W-:Y:S05]  /*7ac0*/  BSYNC B0 ;  /* 0x0000000000007941 */ /* 0x000fea0003800000 */
.L_x_4516:
        /* <DEDUP_REMOVED lines=16> */
.L_x_4522:
[----:B------:R-:W-:Y:S05]  /*7bd0*/  BSYNC B1 ;  /* 0x0000000000017941 */ /* 0x000fea0003800000 */
.L_x_4521:
        /* <DEDUP_REMOVED lines=44> */
.L_x_4520:
[----:B------:R-:W-:Y:S05]  /*7ea0*/  BSYNC B0 ;  /* 0x0000000000007941 */ /* 0x000fea0003800000 */
.L_x_4519:
        /* <DEDUP_REMOVED lines=10> */
.L_x_4515:
        /* <DEDUP_REMOVED lines=12> */
.L_x_4524:
[----:B------:R-:W-:Y:S02]  /*8010*/  IMAD.MOV.U32 R167, RZ, RZ, R150 ;  /* 0x000000ffffa77224 */ /* 0x000fe400078e0096 */
.L_x_4525:
[----:B------:R-:W-:Y:S05]  /*8020*/  BSYNC B0 ;  /* 0x0000000000007941 */ /* 0x000fea0003800000 */
.L_x_4523:
        /* <DEDUP_REMOVED lines=16> */
.L_x_4529:
[----:B------:R-:W-:Y:S05]  /*8130*/  BSYNC B1 ;  /* 0x0000000000017941 */ /* 0x000fea0003800000 */
.L_x_4528:
        /* <DEDUP_REMOVED lines=44> */
.L_x_4527:
[----:B------:R-:W-:Y:S05]  /*8400*/  BSYNC B0 ;  /* 0x0000000000007941 */ /* 0x000fea0003800000 */
.L_x_4526:
        /* <DEDUP_REMOVED lines=14> */
.L_x_4530:
        /* <DEDUP_REMOVED lines=12> */
.L_x_4533:
[----:B------:R-:W-:Y:S02]  /*85b0*/  IMAD.MOV.U32 R168, RZ, RZ, R150 ;  /* 0x000000ffffa87224 */ /* 0x000fe400078e0096 */
.L_x_4534:
[----:B------:R-:W-:Y:S05]  /*85c0*/  BSYNC B0 ;  /* 0x0000000000007941 */ /* 0x000fea0003800000 */
.L_x_4532:
        /* <DEDUP_REMOVED lines=16> */
.L_x_4538:
[----:B------:R-:W-:Y:S05]  /*86d0*/  BSYNC B1 ;  /* 0x0000000000017941 */ /* 0x000fea0003800000 */
.L_x_4537:
        /* <DEDUP_REMOVED lines=44> */
.L_x_4536:
[----:B------:R-:W-:Y:S05]  /*89a0*/  BSYNC B0 ;  /* 0x0000000000007941 */ /* 0x000fea0003800000 */
.L_x_4535:
        /* <DEDUP_REMOVED lines=10> */
.L_x_4531:
        /* <DEDUP_REMOVED lines=12> */
.L_x_4540:
[----:B------:R-:W-:Y:S02]  /*8b10*/  IMAD.MOV.U32 R168, RZ, RZ, R150 ;  /* 0x000000ffffa87224 */ /* 0x000fe400078e0096 */
.L_x_4541:
[----:B------:R-:W-:Y:S05]  /*8b20*/  BSYNC B0 ;  /* 0x0000000000007941 */ /* 0x000fea0003800000 */
.L_x_4539:
        /* <DEDUP_REMOVED lines=16> */
.L_x_4545:
[----:B------:R-:W-:Y:S05]  /*8c30*/  BSYNC B1 ;  /* 0x0000000000017941 */ /* 0x000fea0003800000 */
.L_x_4544:
        /* <DEDUP_REMOVED lines=44> */
.L_x_4543:
[----:B------:R-:W-:Y:S05]  /*8f00*/  BSYNC B0 ;  /* 0x0000000000007941 */ /* 0x000fea0003800000 */
.L_x_4542:
        /* <DEDUP_REMOVED lines=13> */
.L_x_4546:
        /* <DEDUP_REMOVED lines=12> */
.L_x_4549:
[----:B------:R-:W-:Y:S02]  /*90a0*/  IMAD.MOV.U32 R168, RZ, RZ, R150 ;  /* 0x000000ffffa87224 */ /* 0x000fe400078e0096 */
.L_x_4550:
[----:B------:R-:W-:Y:S05]  /*90b0*/  BSYNC B0 ;  /* 0x0000000000007941 */ /* 0x000fea0003800000 */
.L_x_4548:
        /* <DEDUP_REMOVED lines=16> */
.L_x_4554:
[----:B------:R-:W-:Y:S05]  /*91c0*/  BSYNC B1 ;  /* 0x0000000000017941 */ /* 0x000fea0003800000 */
.L_x_4553:
        /* <DEDUP_REMOVED lines=44> */
.L_x_4552:
[----:B------:R-:W-:Y:S05]  /*9490*/  BSYNC B0 ;  /* 0x0000000000007941 */ /* 0x000fea0003800000 */
.L_x_4551:
        /* <DEDUP_REMOVED lines=10> */
.L_x_4547:
        /* <DEDUP_REMOVED lines=12> */
.L_x_4556:
[----:B------:R-:W-:Y:S02]  /*9600*/  IMAD.MOV.U32 R168, RZ, RZ, R150 ;  /* 0x000000ffffa87224 */ /* 0x000fe400078e0096 */
.L_x_4557:
[----:B------:R-:W-:Y:S05]  /*9610*/  BSYNC B0 ;  /* 0x0000000000007941 */ /* 0x000fea0003800000 */
.L_x_4555:
        /* <DEDUP_REMOVED lines=16> */
.L_x_4561:
[----:B------:R-:W-:Y:S05]  /*9720*/  BSYNC B1 ;  /* 0x0000000000017941 */ /* 0x000fea0003800000 */
.L_x_4560:
        /* <DEDUP_REMOVED lines=44> */
.L_x_4559:
[----:B------:R-:W-:Y:S05]  /*99f0*/  BSYNC B0 ;  /* 0x0000000000007941 */ /* 0x000fea0003800000 */
.L_x_4558:
        /* <DEDUP_REMOVED lines=13> */
.L_x_4562:
        /* <DEDUP_REMOVED lines=12> */
.L_x_4565:
[----:B------:R-:W-:Y:S02]  /*9b90*/  IMAD.MOV.U32 R168, RZ, RZ, R150 ;  /* 0x000000ffffa87224 */ /* 0x000fe400078e0096 */
.L_x_4566:
[----:B------:R-:W-:Y:S05]  /*9ba0*/  BSYNC B0 ;  /* 0x0000000000007941 */ /* 0x000fea0003800000 */
.L_x_4564:
        /* <DEDUP_REMOVED lines=16> */
.L_x_4570:
[----:B------:R-:W-:Y:S05]  /*9cb0*/  BSYNC B1 ;  /* 0x0000000000017941 */ /* 0x000fea0003800000 */
.L_x_4569:
        /* <DEDUP_REMOVED lines=44> */
.L_x_4568:
[----:B------:R-:W-:Y:S05]  /*9f80*/  BSYNC B0 ;  /* 0x0000000000007941 */ /* 0x000fea0003800000 */
.L_x_4567:
        /* <DEDUP_REMOVED lines=10> */
.L_x_4563:
        /* <DEDUP_REMOVED lines=12> */
.L_x_4572:
[----:B------:R-:W-:Y:S02]  /*a0f0*/  IMAD.MOV.U32 R168, RZ, RZ, R150 ;  /* 0x000000ffffa87224 */ /* 0x000fe400078e0096 */
.L_x_4573:
[----:B------:R-:W-:Y:S05]  /*a100*/  BSYNC B0 ;  /* 0x0000000000007941 */ /* 0x000fea0003800000 */
.L_x_4571:
        /* <DEDUP_REMOVED lines=16> */
.L_x_4577:
[----:B------:R-:W-:Y:S05]  /*a210*/  BSYNC B1 ;  /* 0x0000000000017941 */ /* 0x000fea0003800000 */
.L_x_4576:
        /* <DEDUP_REMOVED lines=44> */
.L_x_4575:
[----:B------:R-:W-:Y:S05]  /*a4e0*/  BSYNC B0 ;  /* 0x0000000000007941 */ /* 0x000fea0003800000 */
.L_x_4574:
        /* <DEDUP_REMOVED lines=13> */
.L_x_4578:
        /* <DEDUP_REMOVED lines=12> */
.L_x_4581:
[----:B------:R-:W-:Y:S02]  /*a680*/  IMAD.MOV.U32 R94, RZ, RZ, R150 ;  /* 0x000000ffff5e7224 */ /* 0x000fe400078e0096 */
.L_x_4582:
[----:B------:R-:W-:Y:S05]  /*a690*/  BSYNC B0 ;  /* 0x0000000000007941 */ /* 0x000fea0003800000 */
.L_x_4580:
        /* <DEDUP_REMOVED lines=16> */
.L_x_4586:
[----:B------:R-:W-:Y:S05]  /*a7a0*/  BSYNC B1 ;  /* 0x0000000000017941 */ /* 0x000fea0003800000 */
.L_x_4585:
        /* <DEDUP_REMOVED lines=44> */
.L_x_4584:
[----:B------:R-:W-:Y:S05]  /*aa70*/  BSYNC B0 ;  /* 0x0000000000007941 */ /* 0x000fea0003800000 */
.L_x_4583:
        /* <DEDUP_REMOVED lines=10> */
.L_x_4579:
        /* <DEDUP_REMOVED lines=12> */
.L_x_4588:
[----:B------:R-:W-:Y:S02]  /*abe0*/  IMAD.MOV.U32 R94, RZ, RZ, R150 ;  /* 0x000000ffff5e7224 */ /* 0x000fe400078e0096 */
.L_x_4589:
[----:B------:R-:W-:Y:S05]  /*abf0*/  BSYNC B0 ;  /* 0x0000000000007941 */ /* 0x000fea0003800000 */
.L_x_4587:
        /* <DEDUP_REMOVED lines=16> */
.L_x_4593:
[----:B------:R-:W-:Y:S05]  /*ad00*/  BSYNC B1 ;  /* 0x0000000000017941 */ /* 0x000fea0003800000 */
.L_x_4592:
        /* <DEDUP_REMOVED lines=44> */
.L_x_4591:
[----:B------:R-:W-:Y:S05]  /*afd0*/  BSYNC B0 ;  /* 0x0000000000007941 */ /* 0x000fea0003800000 */
.L_x_4590:
        /* <DEDUP_REMOVED lines=13> */
.L_x_4594:
        /* <DEDUP_REMOVED lines=12> */
.L_x_4597:
[----:B------:R-:W-:Y:S02]  /*b170*/  IMAD.MOV.U32 R94, RZ, RZ, R150 ;  /* 0x000000ffff5e7224 */ /* 0x000fe400078e0096 */
.L_x_4598:
[----:B------:R-:W-:Y:S05]  /*b180*/  BSYNC B0 ;  /* 0x0000000000007941 */ /* 0x000fea0003800000 */
.L_x_4596:
        /* <DEDUP_REMOVED lines=16> */
.L_x_4602:
[----:B------:R-:W-:Y:S05]  /*b290*/  BSYNC B1 ;  /* 0x0000000000017941 */ /* 0x000fea0003800000 */
.L_x_4601:
        /* <DEDUP_REMOVED lines=44> */
.L_x_4600:
[----:B------:R-:W-:Y:S05]  /*b560*/  BSYNC B0 ;  /* 0x0000000000007941 */ /* 0x000fea0003800000 */
.L_x_4599:
        /* <DEDUP_REMOVED lines=10> */
.L_x_4595:
        /* <DEDUP_REMOVED lines=12> */
.L_x_4604:
[----:B------:R-:W-:Y:S02]  /*b6d0*/  MOV R94, R150 ;  /* 0x00000096005e7202 */ /* 0x000fe40000000f00 */
.L_x_4605:
[----:B------:R-:W-:Y:S05]  /*b6e0*/  BSYNC B0 ;  /* 0x0000000000007941 */ /* 0x000fea0003800000 */
.L_x_4603:
        /* <DEDUP_REMOVED lines=16> */
.L_x_4609:
[----:B------:R-:W-:Y:S05]  /*b7f0*/  BSYNC B1 ;  /* 0x0000000000017941 */ /* 0x000fea0003800000 */
.L_x_4608:
        /* <DEDUP_REMOVED lines=44> */
.L_x_4607:
[----:B------:R-:W-:Y:S05]  /*bac0*/  BSYNC B0 ;  /* 0x0000000000007941 */ /* 0x000fea0003800000 */
.L_x_4606:
        /* <DEDUP_REMOVED lines=14> */
.L_x_4610:
        /* <DEDUP_REMOVED lines=12> */
.L_x_4613:
[----:B------:R-:W-:Y:S02]  /*bc70*/  IMAD.MOV.U32 R100, RZ, RZ, R150 ;  /* 0x000000ffff647224 */ /* 0x000fe400078e0096 */
.L_x_4614:
[----:B------:R-:W-:Y:S05]  /*bc80*/  BSYNC B0 ;  /* 0x0000000000007941 */ /* 0x000fea0003800000 */
.L_x_4612:
        /* <DEDUP_REMOVED lines=18> */
.L_x_4618:
[----:B------:R-:W-:Y:S05]  /*bdb0*/  BSYNC B1 ;  /* 0x0000000000017941 */ /* 0x000fea0003800000 */
.L_x_4617:
        /* <DEDUP_REMOVED lines=44> */
.L_x_4616:
[----:B------:R-:W-:Y:S05]  /*c080*/  BSYNC B0 ;  /* 0x0000000000007941 */ /* 0x000fea0003800000 */
.L_x_4615:
        /* <DEDUP_REMOVED lines=10> */
.L_x_4611:
[----:B------:R-:W-:Y:S01]  /*c130*/  SEL R93, RZ, 0x10000, P4 ;  /* 0x00010000ff5d7807 */ /* 0x000fe20002000000 */
[----:B------:R-:W-:Y:S01]  /*c140*/  IMAD.MOV.U32 R177, RZ, RZ, 0x8 ;  /* 0x00000008ffb17424 */ /* 0x000fe200078e00ff */
[----:B------:R-:W-:Y:S01]  /*c150*/  SEL R92, RZ, 0x100, P3 ;  /* 0x00000100ff5c7807 */ /* 0x000fe20001800000 */
[----:B------:R-:W-:Y:S01]  /*c160*/  IMAD.WIDE.U32 R184, R108, R115, c[0x0][0x188] ;  /* 0x000062006cb87625 */ /* 0x000fe200078e0073 */
[----:B------:R-:W-:Y:S02]  /*c170*/  ISETP.NE.AND P4, PT, R112, RZ, PT ;  /* 0x000000ff7000720c */ /* 0x000fe40003f85270 */
[----:B------:R-:W-:Y:S01]  /*c180*/  ISETP.NE.AND P3, PT, R167, RZ, PT ;  /* 0x000000ffa700720c */ /* 0x000fe20003f65270 */
[----:B------:R-:W-:Y:S01]  /*c190*/  IMAD.WIDE.U32 R182, R108, R177, c[0x0][0x190] ;  /* 0x000064006cb67625 */ /* 0x000fe200078e00b1 */
[----:B------:R-:W-:Y:S02]  /*c1a0*/  SEL R100, RZ, 0x1, P1 ;  /* 0x00000001ff647807 */ /* 0x000fe40000800000 */
[----:B------:R-:W-:-:S02]  /*c1b0*/  SEL R98, RZ, 0x1, P3 ;  /* 0x00000001ff627807 */ /* 0x000fc40001800000 */
[----:B------:R-:W-:Y:S01]  /*c1c0*/  SEL R96, RZ, 0x1, P4 ;  /* 0x00000001ff607807 */ /* 0x000fe20002000000 */
[----:B------:R-:W-:Y:S01]  /*c1d0*/  IMAD.WIDE.U32 R100, R100, 0x1000000, RZ ;  /* 0x0100000064647825 */ /* 0x000fe200078e00ff */
[----:B------:R-:W-:Y:S02]  /*c1e0*/  SEL R94, RZ, 0x1000000, P5 ;  /* 0x01000000ff5e7807 */ /* 0x000fe40002800000 */
[----:B------:R-:W-:Y:S01]  /*c1f0*/  SEL R167, RZ, 0x1, P2 ;  /* 0x00000001ffa77807 */ /* 0x000fe20001000000 */
[----:B------:R-:W-:Y:S01]  /*c200*/  IMAD.WIDE.U32 R98, R98, 0x10000, RZ ;  /* 0x0001000062627825 */ /* 0x000fe200078e00ff */
[----:B------:R-:W-:Y:S02]  /*c210*/  LOP3.LUT R92, R92, R94, R93, 0xfe, !PT ;  /* 0x0000005e5c5c7212 */ /* 0x000fe400078efe5d */
[----:B------:R-:W-:Y:S01]  /*c220*/  ISETP.NE.AND P5, PT, R109, RZ, PT ;  /* 0x000000ff6d00720c */ /* 0x000fe20003fa5270 */
[----:B------:R-:W-:Y:S01]  /*c230*/  IMAD.WIDE.U32 R96, R96, 0x100, RZ ;  /* 0x0000010060607825 */ /* 0x000fe200078e00ff */
[----:B------:R-:W-:-:S02]  /*c240*/  LOP3.LUT R167, R101, R92, R167, 0xfe, !PT ;  /* 0x0000005c65a77212 */ /* 0x000fc400078efea7 */
[----:B------:R-:W-:Y:S02]  /*c250*/  SEL R101, RZ, 0x1, P5 ;  /* 0x00000001ff657807 */ /* 0x000fe40002800000 */
[----:B------:R-:W-:Y:S02]  /*c260*/  LOP3.LUT R100, R96, R100, R98, 0xfe, !PT ;  /* 0x0000006460647212 */ /* 0x000fe400078efe62 */
[----:B------:R-:W-:Y:S02]  /*c270*/  F2FP.BF16.PACK_AB R95, R174, R173 ;  /* 0x000000adae5f723e */ /* 0x000fe400000010ff */
[----:B------:R-:W-:Y:S02]  /*c280*/  F2FP.BF16.PACK_AB R94, R175, R170 ;  /* 0x000000aaaf5e723e */ /* 0x000fe400000010ff */
[----:B------:R-:W-:Y:S02]  /*c290*/  F2FP.BF16.PACK_AB R93, R172, R169 ;  /* 0x000000a9ac5d723e */ /* 0x000fe400000010ff */
[----:B------:R-:W-:-:S02]  /*c2a0*/  F2FP.BF16.PACK_AB R92, R171, R114 ;  /* 0x00000072ab5c723e */ /* 0x000fc400000010ff */
[----:B------:R-:W-:Y:S02]  /*c2b0*/  LOP3.LUT R97, R97, R167, R99, 0xfe, !PT ;  /* 0x000000a761617212 */ /* 0x000fe400078efe63 */
[----:B------:R-:W-:Y:S01]  /*c2c0*/  LOP3.LUT R96, R100, R101, RZ, 0xfc, !PT ;  /* 0x0000006564607212 */ /* 0x000fe200078efcff */
[----:B------:R0:W-:Y:S01]  /*c2d0*/  STG.E.128 [R184.64], R92 ;  /* 0x0000005cb8007986 */ /* 0x0001e2000c101d04 */
        /* <DEDUP_REMOVED lines=15> */
[----:B------:R-:W-:Y:S02]  /*c3d0*/  LOP3.LUT R93, R163, 0xff, RZ, 0xc0, !PT ;  /* 0x000000ffa35d7812 */ /* 0x000fe400078ec0ff */
[----:B------:R-:W-:Y:S01]  /*c3e0*/  LOP3.LUT R167, R92, 0xff00, R95, 0xf8, !PT ;  /* 0x0000ff005ca77812 */ /* 0x000fe200078ef85f */
[----:B------:R-:W-:-:S03]  /*c3f0*/  IMAD.WIDE.U32 R94, R94, 0x10000, RZ ;  /* 0x000100005e5e7825 */ /* 0x000fc600078e00ff */
[----:B------:R-:W-:Y:S01]  /*c400*/  LOP3.LUT R167, R167, 0xff, R160, 0xf8, !PT ;  /* 0x000000ffa7a77812 */ /* 0x000fe200078ef8a0 */
[----:B------:R-:W-:-:S03]  /*c410*/  IMAD.WIDE.U32 R92, R93, 0x100, RZ ;  /* 0x000001005d5c7825 */ /* 0x000fc600078e00ff */
[----:B------:R-:W-:Y:S02]  /*c420*/  LOP3.LUT R167, R95, R167, R97, 0xfe, !PT ;  /* 0x000000a75fa77212 */ /* 0x000fe400078efe61 */
[----:B------:R-:W-:Y:S01]  /*c430*/  LOP3.LUT R183, R92, R96, R94, 0xfe, !PT ;  /* 0x000000605cb77212 */ /* 0x000fe200078efe5e */
[----:B------:R-:W-:Y:S01]  /*c440*/  IMAD.WIDE.U32 R94, R108, R177, c[0x0][0x198] ;  /* 0x000066006c5e7625 */ /* 0x000fe200078e00b1 */
[----:B------:R-:W-:Y:S02]  /*c450*/  LOP3.LUT R93, R167, R93, RZ, 0xfc, !PT ;  /* 0x0000005da75d7212 */ /* 0x000fe400078efcff */
[----:B------:R-:W-:-:S05]  /*c460*/  LOP3.LUT R92, R183, 0xff, R164, 0xf8, !PT ;  /* 0x000000ffb75c7812 */ /* 0x000fca00078ef8a4 */
[----:B------:R0:W-:Y:S02]  /*c470*/  STG.E.64 [R94.64], R92 ;  /* 0x0000005c5e007986 */ /* 0x0001e4000c101b04 */
.L_x_4619:
        /* <DEDUP_REMOVED lines=15> */
.L_x_4621:
[----:B-1----:R-:W-:Y:S02]  /*c570*/  IMAD.MOV.U32 R112, RZ, RZ, R150 ;  /* 0x000000ffff707224 */ /* 0x002fe400078e0096 */
.L_x_4622:
[----:B------:R-:W-:Y:S05]  /*c580*/  BSYNC B0 ;  /* 0x0000000000007941 */ /* 0x000fea0003800000 */
.L_x_4620:
        /* <DEDUP_REMOVED lines=16> */
.L_x_4626:
[----:B------:R-:W-:Y:S05]  /*c690*/  BSYNC B1 ;  /* 0x0000000000017941 */ /* 0x000fea0003800000 */
.L_x_4625:
        /* <DEDUP_REMOVED lines=44> */
.L_x_4624:
[----:B------:R-:W-:Y:S05]  /*c960*/  BSYNC B0 ;  /* 0x0000000000007941 */ /* 0x000fea0003800000 */
.L_x_4623:
[----:B------:R-:W0:Y:S01]  /*c970*/  I2F.U32 R98, R112 ;  /* 0x0000007000627306 */ /* 0x000e220000201000 */
[C---:B------:R-:W-:Y:S02]  /*c980*/  LOP3.LUT P6, RZ, R165.reuse, 0x10, RZ, 0xc0, !PT ;  /* 0x00000010a5ff7812 */ /* 0x040fe400078cc0ff */
[----:B-----5:R-:W-:Y:S02]  /*c990*/  PRMT R97, RZ, 0x5410, R92 ;  /* 0x00005410ff617816 */ /* 0x020fe4000000005c */
        /* <DEDUP_REMOVED lines=13> */
.L_x_4627:
        /* <DEDUP_REMOVED lines=12> */
.L_x_4630:
[----:B------:R-:W-:Y:S02]  /*cb30*/  IMAD.MOV.U32 R112, RZ, RZ, R150 ;  /* 0x000000ffff707224 */ /* 0x000fe400078e0096 */
.L_x_4631:
[----:B------:R-:W-:Y:S05]  /*cb40*/  BSYNC B0 ;  /* 0x0000000000007941 */ /* 0x000fea0003800000 */
.L_x_4629:
        /* <DEDUP_REMOVED lines=16> */
.L_x_4635:
[----:B------:R-:W-:Y:S05]  /*cc50*/  BSYNC B1 ;  /* 0x0000000000017941 */ /* 0x000fea0003800000 */
.L_x_4634:
        /* <DEDUP_REMOVED lines=44> */
.L_x_4633:
[----:B------:R-:W-:Y:S05]  /*cf20*/  BSYNC B0 ;  /* 0x0000000000007941 */ /* 0x000fea0003800000 */
.L_x_4632:
        /* <DEDUP_REMOVED lines=10> */
.L_x_4628:
        /* <DEDUP_REMOVED lines=12> */
.L_x_4637:
[----:B------:R-:W-:Y:S02]  /*d090*/  IMAD.MOV.U32 R112, RZ, RZ, R150 ;  /* 0x000000ffff707224 */ /* 0x000fe400078e0096 */
.L_x_4638:
[----:B------:R-:W-:Y:S05]  /*d0a0*/  BSYNC B0 ;  /* 0x0000000000007941 */ /* 0x000fea0003800000 */
.L_x_4636:
        /* <DEDUP_REMOVED lines=16> */
.L_x_4642:
[----:B------:R-:W-:Y:S05]  /*d1b0*/  BSYNC B1 ;  /* 0x0000000000017941 */ /* 0x000fea0003800000 */
.L_x_4641:
        /* <DEDUP_REMOVED lines=44> */
.L_x_4640:
[----:B------:R-:W-:Y:S05]  /*d480*/  BSYNC B0 ;  /* 0x0000000000007941 */ /* 0x000fea0003800000 */
.L_x_4639:
        /* <DEDUP_REMOVED lines=14> */
.L_x_4643:
        /* <DEDUP_REMOVED lines=12> */
.L_x_4646:
[----:B------:R-:W-:Y:S02]  /*d630*/  IMAD.MOV.U32 R167, RZ, RZ, R150 ;  /* 0x000000ffffa77224 */ /* 0x000fe400078e0096 */
.L_x_4647:
[----:B------:R-:W-:Y:S05]  /*d640*/  BSYNC B0 ;  /* 0x0000000000007941 */ /* 0x000fea0003800000 */
.L_x_4645:
        /* <DEDUP_REMOVED lines=16> */
.L_x_4651:
[----:B------:R-:W-:Y:S05]  /*d750*/  BSYNC B1 ;  /* 0x0000000000017941 */ /* 0x000fea0003800000 */
.L_x_4650:
        /* <DEDUP_REMOVED lines=44> */
.L_x_4649:
[----:B------:R-:W-:Y:S05]  /*da20*/  BSYNC B0 ;  /* 0x0000000000007941 */ /* 0x000fea0003800000 */
.L_x_4648:
        /* <DEDUP_REMOVED lines=10> */
.L_x_4644:
        /* <DEDUP_REMOVED lines=12> */
.L_x_4653:
[----:B------:R-:W-:Y:S02]  /*db90*/  IMAD.MOV.U32 R167, RZ, RZ, R150 ;  /* 0x000000ffffa77224 */ /* 0x000fe400078e0096 */
.L_x_4654:
[----:B------:R-:W-:Y:S05]  /*dba0*/  BSYNC B0 ;  /* 0x0000000000007941 */ /* 0x000fea0003800000 */
.L_x_4652:
        /* <DEDUP_REMOVED lines=16> */
.L_x_4658:
[----:B------:R-:W-:Y:S05]  /*dcb0*/  BSYNC B1 ;  /* 0x0000000000017941 */ /* 0x000fea0003800000 */
.L_x_4657:
        /* <DEDUP_REMOVED lines=44> */
.L_x_4656:
[----:B------:R-:W-:Y:S05]  /*df80*/  BSYNC B0 ;  /* 0x0000000000007941 */ /* 0x000fea0003800000 */
.L_x_4655:
        /* <DEDUP_REMOVED lines=14> */
.L_x_4659:
        /* <DEDUP_REMOVED lines=12> */
.L_x_4662:
[----:B------:R-:W-:Y:S02]  /*e130*/  IMAD.MOV.U32 R168, RZ, RZ, R150 ;  /* 0x000000ffffa87224 */ /* 0x000fe400078e0096 */
.L_x_4663:
[----:B------:R-:W-:Y:S05]  /*e140*/  BSYNC B0 ;  /* 0x0000000000007941 */ /* 0x000fea0003800000 */
.L_x_4661:
        /* <DEDUP_REMOVED lines=16> */
.L_x_4667:
[----:B------:R-:W-:Y:S05]  /*e250*/  BSYNC B1 ;  /* 0x0000000000017941 */ /* 0x000fea0003800000 */
.L_x_4666:
        /* <DEDUP_REMOVED lines=44> */
.L_x_4665:
[----:B------:R-:W-:Y:S05]  /*e520*/  BSYNC B0 ;  /* 0x0000000000007941 */ /* 0x000fea0003800000 */
.L_x_4664:
        /* <DEDUP_REMOVED lines=10> */
.L_x_4660:
        /* <DEDUP_REMOVED lines=12> */
.L_x_4669:
[----:B------:R-:W-:Y:S02]  /*e690*/  IMAD.MOV.U32 R168, RZ, RZ, R150 ;  /* 0x000000ffffa87224 */ /* 0x000fe400078e0096 */
.L_x_4670:
[----:B------:R-:W-:Y:S05]  /*e6a0*/  BSYNC B0 ;  /* 0x0000000000007941 */ /* 0x000fea0003800000 */
.L_x_4668:
        /* <DEDUP_REMOVED lines=16> */
.L_x_4674:
[----:B------:R-:W-:Y:S05]  /*e7b0*/  BSYNC B1 ;  /* 0x0000000000017941 */ /* 0x000fea0003800000 */
.L_x_4673:
        /* <DEDUP_REMOVED lines=44> */
.L_x_4672:
[----:B------:R-:W-:Y:S05]  /*ea80*/  BSYNC B0 ;  /* 0x0000000000007941 */ /* 0x000fea0003800000 */
.L_x_4671:
        /* <DEDUP_REMOVED lines=13> */
.L_x_4675:
        /* <DEDUP_REMOVED lines=12> */
.L_x_4678:
[----:B------:R-:W-:Y:S02]  /*ec20*/  IMAD.MOV.U32 R168, RZ, RZ, R150 ;  /* 0x000000ffffa87224 */ /* 0x000fe400078e0096 */
.L_x_4679:
[----:B------:R-:W-:Y:S05]  /*ec30*/  BSYNC B0 ;  /* 0x0000000000007941 */ /* 0x000fea0003800000 */
.L_x_4677:
        /* <DEDUP_REMOVED lines=16> */
.L_x_4683:
[----:B------:R-:W-:Y:S05]  /*ed40*/  BSYNC B1 ;  /* 0x0000000000017941 */ /* 0x000fea0003800000 */
.L_x_4682:
        /* <DEDUP_REMOVED lines=44> */
.L_x_4681:
[----:B------:R-:W-:Y:S05]  /*f010*/  BSYNC B0 ;  /* 0x0000000000007941 */ /* 0x000fea0003800000 */
.L_x_4680:
        /* <DEDUP_REMOVED lines=10> */
.L_x_4676:
        /* <DEDUP_REMOVED lines=12> */
.L_x_4685:
[----:B------:R-:W-:Y:S02]  /*f180*/  IMAD.MOV.U32 R168, RZ, RZ, R150 ;  /* 0x000000ffffa87224 */ /* 0x000fe400078e0096 */
.L_x_4686:
[----:B------:R-:W-:Y:S05]  /*f190*/  BSYNC B0 ;  /* 0x0000000000007941 */ /* 0x000fea0003800000 */
.L_x_4684:
        /* <DEDUP_REMOVED lines=16> */
.L_x_4690:
[----:B------:R-:W-:Y:S05]  /*f2a0*/  BSYNC B1 ;  /* 0x0000000000017941 */ /* 0x000fea0003800000 */
.L_x_4689:
        /* <DEDUP_REMOVED lines=44> */
.L_x_4688:
[----:B------:R-:W-:Y:S05]  /*f570*/  BSYNC B0 ;  /* 0x0000000000007941 */ /* 0x000fea0003800000 */
.L_x_4687:
        /* <DEDUP_REMOVED lines=13> */
.L_x_4691:
        /* <DEDUP_REMOVED lines=12> */
.L_x_4694:
[----:B------:R-:W-:Y:S02]  /*f710*/  IMAD.MOV.U32 R168, RZ, RZ, R150 ;  /* 0x000000ffffa87224 */ /* 0x000fe400078e0096 */
.L_x_4695:
[----:B------:R-:W-:Y:S05]  /*f720*/  BSYNC B0 ;  /* 0x0000000000007941 */ /* 0x000fea0003800000 */
.L_x_4693:
        /* <DEDUP_REMOVED lines=16> */
.L_x_4699:
[----:B------:R-:W-:Y:S05]  /*f830*/  BSYNC B1 ;  /* 0x0000000000017941 */ /* 0x000fea0003800000 */
.L_x_4698:
        /* <DEDUP_REMOVED lines=44> */
.L_x_4697:
[----:B------:R-:W-:Y:S05]  /*fb00*/  BSYNC B0 ;  /* 0x0000000000007941 */ /* 0x000fea0003800000 */
.L_x_4696:
        /* <DEDUP_REMOVED lines=10> */
.L_x_4692:
        /* <DEDUP_REMOVED lines=12> */
.L_x_4701:
[----:B------:R-:W-:Y:S02]  /*fc70*/  IMAD.MOV.U32 R168, RZ, RZ, R150 ;  /* 0x000000ffffa87224 */ /* 0x000fe400078e0096 */
.L_x_4702:
[----:B------:R-:W-:Y:S05]  /*fc80*/  BSYNC B0 ;  /* 0x0000000000007941 */ /* 0x000fea0003800000 */
.L_x_4700:
        /* <DEDUP_REMOVED lines=16> */
.L_x_4706:
[----:B------:R-:W-:Y:S05]  /*fd90*/  BSYNC B1 ;  /* 0x0000000000017941 */ /* 0x000fea0003800000 */
.L_x_4705:
        /* <DEDUP_REMOVED lines=44> */
.L_x_4704:
[----:B------:R-:W-:Y:S05]  /*10060*/  BSYNC B0 ;  /* 0x0000000000007941 */ /* 0x000fea0003800000 */
.L_x_4703:
        /* <DEDUP_REMOVED lines=13> */
.L_x_4707:
        /* <DEDUP_REMOVED lines=12> */
.L_x_4710:
[----:B------:R-:W-:Y:S02]  /*10200*/  IMAD.MOV.U32 R94, RZ, RZ, R150 ;  /* 0x000000ffff5e7224 */ /* 0x000fe400078e0096 */
.L_x_4711:
[----:B------:R-:W-:Y:S05]  /*10210*/  BSYNC B0 ;  /* 0x0000000000007941 */ /* 0x000fea0003800000 */
.L_x_4709:
        /* <DEDUP_REMOVED lines=16> */
.L_x_4715:
[----:B------:R-:W-:Y:S05]  /*10320*/  BSYNC B1 ;  /* 0x0000000000017941 */ /* 0x000fea0003800000 */
.L_x_4714:
        /* <DEDUP_REMOVED lines=44> */
.L_x_4713:
[----:B------:R-:W-:Y:S05]  /*105f0*/  BSYNC B0 ;  /* 0x0000000000007941 */ /* 0x000fea0003800000 */
.L_x_4712:
        /* <DEDUP_REMOVED lines=10> */
.L_x_4708:
        /* <DEDUP_REMOVED lines=12> */
.L_x_4717:
[----:B------:R-:W-:Y:S02]  /*10760*/  IMAD.MOV.U32 R94, RZ, RZ, R150 ;  /* 0x000000ffff5e7224 */ /* 0x000fe400078e0096 */
.L_x_4718:
[----:B------:R-:W-:Y:S05]  /*10770*/  BSYNC B0 ;  /* 0x0000000000007941 */ /* 0x000fea0003800000 */
.L_x_4716:
        /* <DEDUP_REMOVED lines=16> */
.L_x_4722:
[----:B------:R-:W-:Y:S05]  /*10880*/  BSYNC B1 ;  /* 0x0000000000017941 */ /* 0x000fea0003800000 */
.L_x_4721:
        /* <DEDUP_REMOVED lines=44> */
.L_x_4720:
[----:B------:R-:W-:Y:S05]  /*10b50*/  BSYNC B0 ;  /* 0x0000000000007941 */ /* 0x000fea0003800000 */
.L_x_4719:
        /* <DEDUP_REMOVED lines=13> */
.L_x_4723:
        /* <DEDUP_REMOVED lines=12> */
.L_x_4726:
[----:B------:R-:W-:Y:S02]  /*10cf0*/  IMAD.MOV.U32 R94, RZ, RZ, R150 ;  /* 0x000000ffff5e7224 */ /* 0x000fe400078e0096 */
.L_x_4727:
[----:B------:R-:W-:Y:S05]  /*10d00*/  BSYNC B0 ;  /* 0x0000000000007941 */ /* 0x000fea0003800000 */
.L_x_4725:
        /* <DEDUP_REMOVED lines=16> */
.L_x_4731:
[----:B------:R-:W-:Y:S05]  /*10e10*/  BSYNC B1 ;  /* 0x0000000000017941 */ /* 0x000fea0003800000 */
.L_x_4730:
        /* <DEDUP_REMOVED lines=44> */
.L_x_4729:
[----:B------:R-:W-:Y:S05]  /*110e0*/  BSYNC B0 ;  /* 0x0000000000007941 */ /* 0x000fea0003800000 */
.L_x_4728:
        /* <DEDUP_REMOVED lines=10> */
.L_x_4724:
        /* <DEDUP_REMOVED lines=12> */
.L_x_4733:
[----:B------:R-:W-:Y:S02]  /*11250*/  IMAD.MOV.U32 R94, RZ, RZ, R150 ;  /* 0x000000ffff5e7224 */ /* 0x000fe400078e0096 */
.L_x_4734:
[----:B------:R-:W-:Y:S05]  /*11260*/  BSYNC B0 ;  /* 0x0000000000007941 */ /* 0x000fea0003800000 */
.L_x_4732:
        /* <DEDUP_REMOVED lines=16> */
.L_x_4738:
[----:B------:R-:W-:Y:S05]  /*11370*/  BSYNC B1 ;  /* 0x0000000000017941 */ /* 0x000fea0003800000 */
.L_x_4737:
        /* <DEDUP_REMOVED lines=44> */
.L_x_4736:
[----:B------:R-:W-:Y:S05]  /*11640*/  BSYNC B0 ;  /* 0x0000000000007941 */ /* 0x000fea0003800000 */
.L_x_4735:
        /* <DEDUP_REMOVED lines=14> */
.L_x_4739:
        /* <DEDUP_REMOVED lines=12> */
.L_x_4742:
[----:B------:R-:W-:Y:S02]  /*117f0*/  IMAD.MOV.U32 R100, RZ, RZ, R150 ;  /* 0x000000ffff647224 */ /* 0x000fe400078e0096 */
.L_x_4743:
[----:B------:R-:W-:Y:S05]  /*11800*/  BSYNC B0 ;  /* 0x0000000000007941 */ /* 0x000fea0003800000 */
.L_x_4741:
        /* <DEDUP_REMOVED lines=18> */
.L_x_4747:
[----:B------:R-:W-:Y:S05]  /*11930*/  BSYNC B1 ;  /* 0x0000000000017941 */ /* 0x000fea0003800000 */
.L_x_4746:
        /* <DEDUP_REMOVED lines=44> */
.L_x_4745:
[----:B------:R-:W-:Y:S05]  /*11c00*/  BSYNC B0 ;  /* 0x0000000000007941 */ /* 0x000fea0003800000 */
.L_x_4744:
        /* <DEDUP_REMOVED lines=10> */
.L_x_4740:
[----:B------:R-:W-:Y:S01]  /*11cb0*/  SEL R93, RZ, 0x10000, P4 ;  /* 0x00010000ff5d7807 */ /* 0x000fe20002000000 */
[C---:B------:R-:W-:Y:S01]  /*11cc0*/  IMAD.WIDE.U32 R192, R109.reuse, R115, c[0x0][0x188] ;  /* 0x000062006dc07625 */ /* 0x040fe200078e0073 */
[----:B------:R-:W-:Y:S02]  /*11cd0*/  ISETP.NE.AND P4, PT, R112, RZ, PT ;  /* 0x000000ff7000720c */ /* 0x000fe40003f85270 */
[----:B------:R-:W-:Y:S01]  /*11ce0*/  SEL R112, RZ, 0x100, P3 ;  /* 0x00000100ff707807 */ /* 0x000fe20001800000 */
[----:B------:R-:W-:Y:S01]  /*11cf0*/  IMAD.WIDE.U32 R190, R109, R177, c[0x0][0x190] ;  /* 0x000064006dbe7625 */ /* 0x000fe200078e00b1 */
[----:B------:R-:W-:Y:S02]  /*11d00*/  ISETP.NE.AND P3, PT, R167, RZ, PT ;  /* 0x000000ffa700720c */ /* 0x000fe40003f65270 */
        /* <DEDUP_REMOVED lines=8> */
[----:B------:R-:W-:Y:S01]  /*11d90*/  LOP3.LUT P5, RZ, R165, 0x8, RZ, 0xc0, !PT ;  /* 0x00000008a5ff7812 */ /* 0x000fe200078ac0ff */
        /* <DEDUP_REMOVED lines=37> */
.L_x_4748:
        /* <DEDUP_REMOVED lines=13> */
[----:B------:R-:W-:Y:S01]  /*120c0*/  MOV R167, R148 ;  /* 0x0000009400a77202 */ /* 0x000fe20000000f00 */
[----:B------:R-:W-:Y:S05]  /*120d0*/  BRA `(.L_x_4751) ;  /* 0x0000001000007947 */ /* 0x000fea0003800000 */
.L_x_4750:
[----:B-1----:R-:W-:Y:S02]  /*120e0*/  IMAD.MOV.U32 R167, RZ, RZ, R150 ;  /* 0x000000ffffa77224 */ /* 0x002fe400078e0096 */
.L_x_4751:
[----:B------:R-:W-:Y:S05]  /*120f0*/  BSYNC B0 ;  /* 0x0000000000007941 */ /* 0x000fea0003800000 */
.L_x_4749:
        /* <DEDUP_REMOVED lines=16> */
.L_x_4755:
[----:B------:R-:W-:Y:S05]  /*12200*/  BSYNC B1 ;  /* 0x0000000000017941 */ /* 0x000fea0003800000 */
.L_x_4754:
        /* <DEDUP_REMOVED lines=44> */
.L_x_4753:
[----:B------:R-:W-:Y:S05]  /*124d0*/  BSYNC B0 ;  /* 0x0000000000007941 */ /* 0x000fea0003800000 */
.L_x_4752:
        /* <DEDUP_REMOVED lines=16> */
.L_x_4756:
        /* <DEDUP_REMOVED lines=12> */
.L_x_4759:
[----:B------:R-:W-:Y:S02]  /*126a0*/  IMAD.MOV.U32 R167, RZ, RZ, R150 ;  /* 0x000000ffffa77224 */ /* 0x000fe400078e0096 */
.L_x_4760:
[----:B------:R-:W-:Y:S05]  /*126b0*/  BSYNC B0 ;  /* 0x0000000000007941 */ /* 0x000fea0003800000 */
.L_x_4758:
        /* <DEDUP_REMOVED lines=16> */
.L_x_4764:
[----:B------:R-:W-:Y:S05]  /*127c0*/  BSYNC B1 ;  /* 0x0000000000017941 */ /* 0x000fea0003800000 */
.L_x_4763:
        /* <DEDUP_REMOVED lines=44> */
.L_x_4762:
[----:B------:R-:W-:Y:S05]  /*12a90*/  BSYNC B0 ;  /* 0x0000000000007941 */ /* 0x000fea0003800000 */
.L_x_4761:
        /* <DEDUP_REMOVED lines=10> */
.L_x_4757:
        /* <DEDUP_REMOVED lines=12> */
.L_x_4766:
[----:B------:R-:W-:Y:S02]  /*12c00*/  IMAD.MOV.U32 R167, RZ, RZ, R150 ;  /* 0x000000ffffa77224 */ /* 0x000fe400078e0096 */
.L_x_4767:
[----:B------:R-:W-:Y:S05]  /*12c10*/  BSYNC B0 ;  /* 0x0000000000007941 */ /* 0x000fea0003800000 */
.L_x_4765:
        /* <DEDUP_REMOVED lines=10> */
[----:B------:R-:W-:Y:S02]  /*12cc0*/  @!P1 IADD3 R146, R146, 0x1, RZ ;  /* 0x0000000192929810 */ /* 0x000fe40007ffe0ff */
[----:B------:R-:W-:Y:S02]  /*12cd0*/  @!P1 IADD3 R96, R151, 0x1, RZ ;  /* 0x0000000197609810 */ /* 0x000fe40007ffe0ff */
[----:B------:R-:W-:Y:S02]  /*12ce0*/  ISETP.NE.AND P2, PT, R146, RZ, !P1 ;  /* 0x000000ff9200720c */ /* 0x000fe40004f45270 */
[----:B------:R-:W-:-:S11]  /*12cf0*/  @!P1 MOV R149, RZ ;  /* 0x000000ff00959202 */ /* 0x000fd60000000f00 */
[----:B------:R-:W-:-:S04]  /*12d00*/  @P2 IMAD.MOV R96, RZ, RZ, R151 ;  /* 0x000000ffff602224 */ /* 0x000fc800078e0297 */
[----:B------:R-:W-:Y:S02]  /*12d10*/  @!P1 IMAD.MOV.U32 R151, RZ, RZ, R96 ;  /* 0x000000ffff979224 */ /* 0x000fe400078e0060 */
.L_x_4771:
[----:B------:R-:W-:Y:S05]  /*12d20*/  BSYNC B1 ;  /* 0x0000000000017941 */ /* 0x000fea0003800000 */
.L_x_4770:
        /* <DEDUP_REMOVED lines=44> */
.L_x_4769:
[----:B------:R-:W-:Y:S05]  /*12ff0*/  BSYNC B0 ;  /* 0x0000000000007941 */ /* 0x000fea0003800000 */
.L_x_4768:
        /* <DEDUP_REMOVED lines=15> */
.L_x_4772:
        /* <DEDUP_REMOVED lines=12> */
.L_x_4775:
[----:B------:R-:W-:Y:S02]  /*131b0*/  IMAD.MOV.U32 R167, RZ, RZ, R150 ;  /* 0x000000ffffa77224 */ /* 0x000fe400078e0096 */
.L_x_4776:
[----:B------:R-:W-:Y:S05]  /*131c0*/  BSYNC B0 ;  /* 0x0000000000007941 */ /* 0x000fea0003800000 */
.L_x_4774:
        /* <DEDUP_REMOVED lines=16> */
.L_x_4780:
[----:B------:R-:W-:Y:S05]  /*132d0*/  BSYNC B1 ;  /* 0x0000000000017941 */ /* 0x000fea0003800000 */
.L_x_4779:
        /* <DEDUP_REMOVED lines=44> */
.L_x_4778:
[----:B------:R-:W-:Y:S05]  /*135a0*/  BSYNC B0 ;  /* 0x0000000000007941 */ /* 0x000fea0003800000 */
.L_x_4777:
        /* <DEDUP_REMOVED lines=10> */
.L_x_4773:
        /* <DEDUP_REMOVED lines=12> */
.L_x_4782:
[----:B------:R-:W-:Y:S02]  /*13710*/  IMAD.MOV.U32 R167, RZ, RZ, R150 ;  /* 0x000000ffffa77224 */ /* 0x000fe400078e0096 */
.L_x_4783:
[----:B------:R-:W-:Y:S05]  /*13720*/  BSYNC B0 ;  /* 0x0000000000007941 */ /* 0x000fea0003800000 */
.L_x_4781:
        /* <DEDUP_REMOVED lines=16> */
.L_x_4787:
[----:B------:R-:W-:Y:S05]  /*13830*/  BSYNC B1 ;  /* 0x0000000000017941 */ /* 0x000fea0003800000 */
.L_x_4786:
        /* <DEDUP_REMOVED lines=41> */
[----:B------:R-:W-:Y:S01]  /*13ad0*/  MOV R148, R96 ;  /* 0x0000006000947202 */ /* 0x000fe20000000f00 */
[----:B------:R-:W-:Y:S01]  /*13ae0*/  IMAD.MOV.U32 R96, RZ, RZ, RZ ;  /* 0x000000ffff607224 */ /* 0x000fe200078e00ff */
[----:B------:R-:W-:Y:S02]  /*13af0*/  LOP3.LUT R142, R97, R142, R139, 0x96, !PT ;  /* 0x0000008e618e7212 */ /* 0x000fe400078e968b */
.L_x_4785:
[----:B------:R-:W-:Y:S05]  /*13b00*/  BSYNC B0 ;  /* 0x0000000000007941 */ /* 0x000fea0003800000 */
.L_x_4784:
        /* <DEDUP_REMOVED lines=15> */
.L_x_4788:
        /* <DEDUP_REMOVED lines=12> */
.L_x_4791:
[----:B------:R-:W-:Y:S02]  /*13cc0*/  IMAD.MOV.U32 R167, RZ, RZ, R150 ;  /* 0x000000ffffa77224 */ /* 0x000fe400078e0096 */
.L_x_4792:
[----:B------:R-:W-:Y:S05]  /*13cd0*/  BSYNC B0 ;  /* 0x0000000000007941 */ /* 0x000fea0003800000 */
.L_x_4790:
        /* <DEDUP_REMOVED lines=16> */
.L_x_4796:
[----:B------:R-:W-:Y:S05]  /*13de0*/  BSYNC B1 ;  /* 0x0000000000017941 */ /* 0x000fea0003800000 */
.L_x_4795:
        /* <DEDUP_REMOVED lines=44> */
.L_x_4794:
[----:B------:R-:W-:Y:S05]  /*140b0*/  BSYNC B0 ;  /* 0x0000000000007941 */ /* 0x000fea0003800000 */
.L_x_4793:
        /* <DEDUP_REMOVED lines=10> */
.L_x_4789:
        /* <DEDUP_REMOVED lines=12> */
.L_x_4798:
[----:B------:R-:W-:Y:S02]  /*14220*/  IMAD.MOV.U32 R167, RZ, RZ, R150 ;  /* 0x000000ffffa77224 */ /* 0x000fe400078e0096 */
.L_x_4799:
[----:B------:R-:W-:Y:S05]  /*14230*/  BSYNC B0 ;  /* 0x0000000000007941 */ /* 0x000fea0003800000 */
.L_x_4797:
        /* <DEDUP_REMOVED lines=16> */
.L_x_4803:
[----:B------:R-:W-:Y:S05]  /*14340*/  BSYNC B1 ;  /* 0x0000000000017941 */ /* 0x000fea0003800000 */
.L_x_4802:
        /* <DEDUP_REMOVED lines=44> */
.L_x_4801:
[----:B------:R-:W-:Y:S05]  /*14610*/  BSYNC B0 ;  /* 0x0000000000007941 */ /* 0x000fea0003800000 */
.L_x_4800:
        /* <DEDUP_REMOVED lines=9> */
[----:B------:R-:W-:Y:S02]  /*146b0*/  PRMT R93, RZ, 0x7610, R89 ;  /* 0x00007610ff5d7816 */ /* 0x000fe40000000059 */
[----:B------:R-:W-:-:S03]  /*146c0*/  MOV R92, R96 ;  /* 0x00000060005c7202 */ /* 0x000fc60000000f00 */
[----:B------:R-:W-:Y:S01]  /*146d0*/  FADD.FTZ R192, R93, R192 ;  /* 0x000000c05dc07221 */ /* 0x000fe20000010000 */
[----:B------:R-:W-:Y:S05]  /*146e0*/  BRA `(.L_x_4805) ;  /* 0x0000056000007947 */ /* 0x000fea0003800000 */
.L_x_4804:
        /* <DEDUP_REMOVED lines=12> */
.L_x_4807:
[----:B------:R-:W-:Y:S02]  /*147b0*/  IMAD.MOV.U32 R167, RZ, RZ, R150 ;  /* 0x000000ffffa77224 */ /* 0x000fe400078e0096 */
.L_x_4808:
[----:B------:R-:W-:Y:S05]  /*147c0*/  BSYNC B0 ;  /* 0x0000000000007941 */ /* 0x000fea0003800000 */
.L_x_4806:
        /* <DEDUP_REMOVED lines=16> */
.L_x_4812:
[----:B------:R-:W-:Y:S05]  /*148d0*/  BSYNC B1 ;  /* 0x0000000000017941 */ /* 0x000fea0003800000 */
.L_x_4811:
        /* <DEDUP_REMOVED lines=44> */
.L_x_4810:
[----:B------:R-:W-:Y:S05]  /*14ba0*/  BSYNC B0 ;  /* 0x0000000000007941 */ /* 0x000fea0003800000 */
.L_x_4809:
        /* <DEDUP_REMOVED lines=10> */
.L_x_4805:
        /* <DEDUP_REMOVED lines=12> */
.L_x_4814:
[----:B------:R-:W-:Y:S02]  /*14d10*/  IMAD.MOV.U32 R167, RZ, RZ, R150 ;  /* 0x000000ffffa77224 */ /* 0x000fe400078e0096 */
.L_x_4815:
[----:B------:R-:W-:Y:S05]  /*14d20*/  BSYNC B0 ;  /* 0x0000000000007941 */ /* 0x000fea0003800000 */
.L_x_4813:
        /* <DEDUP_REMOVED lines=16> */
.L_x_4819:
[----:B------:R-:W-:Y:S05]  /*14e30*/  BSYNC B1 ;  /* 0x0000000000017941 */ /* 0x000fea0003800000 */
.L_x_4818:
        /* <DEDUP_REMOVED lines=44> */
.L_x_4817:
[----:B------:R-:W-:Y:S05]  /*15100*/  BSYNC B0 ;  /* 0x0000000000007941 */ /* 0x000fea0003800000 */
.L_x_4816:
        /* <DEDUP_REMOVED lines=13> */
.L_x_4820:
        /* <DEDUP_REMOVED lines=10> */
[----:B------:R-:W-:Y:S01]  /*15280*/  MOV R167, R148 ;  /* 0x0000009400a77202 */ /* 0x000fe20000000f00 */
[----:B------:R-:W-:Y:S05]  /*15290*/  BRA `(.L_x_4824) ;  /* 0x0000001000007947 */ /* 0x000fea0003800000 */
.L_x_4823:
[----:B------:R-:W-:Y:S02]  /*152a0*/  IMAD.MOV.U32 R167, RZ, RZ, R150 ;  /* 0x000000ffffa77224 */ /* 0x000fe400078e0096 */
.L_x_4824:
[----:B------:R-:W-:Y:S05]  /*152b0*/  BSYNC B0 ;  /* 0x0000000000007941 */ /* 0x000fea0003800000 */
.L_x_4822:
        /* <DEDUP_REMOVED lines=16> */
.L_x_4828:
[----:B------:R-:W-:Y:S05]  /*153c0*/  BSYNC B1 ;  /* 0x0000000000017941 */ /* 0x000fea0003800000 */
.L_x_4827:
        /* <DEDUP_REMOVED lines=44> */
.L_x_4826:
[----:B------:R-:W-:Y:S05]  /*15690*/  BSYNC B0 ;  /* 0x0000000000007941 */ /* 0x000fea0003800000 */
.L_x_4825:
        /* <DEDUP_REMOVED lines=10> */
.L_x_4821:
        /* <DEDUP_REMOVED lines=12> */
.L_x_4830:
[----:B------:R-:W-:Y:S02]  /*15800*/  IMAD.MOV.U32 R167, RZ, RZ, R150 ;  /* 0x000000ffffa77224 */ /* 0x000fe400078e0096 */
.L_x_4831:
[----:B------:R-:W-:Y:S05]  /*15810*/  BSYNC B0 ;  /* 0x0000000000007941 */ /* 0x000fea0003800000 */
.L_x_4829:
        /* <DEDUP_REMOVED lines=16> */
.L_x_4835:
[----:B------:R-:W-:Y:S05]  /*15920*/  BSYNC B1 ;  /* 0x0000000000017941 */ /* 0x000fea0003800000 */
.L_x_4834:
        /* <DEDUP_REMOVED lines=44> */
.L_x_4833:
[----:B------:R-:W-:Y:S05]  /*15bf0*/  BSYNC B0 ;  /* 0x0000000000007941 */ /* 0x000fea0003800000 */
.L_x_4832:
        /* <DEDUP_REMOVED lines=13> */
.L_x_4836:
        /* <DEDUP_REMOVED lines=12> */
.L_x_4839:
[----:B------:R-:W-:Y:S02]  /*15d90*/  IMAD.MOV.U32 R94, RZ, RZ, R150 ;  /* 0x000000ffff5e7224 */ /* 0x000fe400078e0096 */
.L_x_4840:
[----:B------:R-:W-:Y:S05]  /*15da0*/  BSYNC B0 ;  /* 0x0000000000007941 */ /* 0x000fea0003800000 */
.L_x_4838:
        /* <DEDUP_REMOVED lines=16> */
.L_x_4844:
[----:B------:R-:W-:Y:S05]  /*15eb0*/  BSYNC B1 ;  /* 0x0000000000017941 */ /* 0x000fea0003800000 */
.L_x_4843:
        /* <DEDUP_REMOVED lines=44> */
.L_x_4842:
[----:B------:R-:W-:Y:S05]  /*16180*/  BSYNC B0 ;  /* 0x0000000000007941 */ /* 0x000fea0003800000 */
.L_x_4841:
        /* <DEDUP_REMOVED lines=10> */
.L_x_4837:
        /* <DEDUP_REMOVED lines=12> */
.L_x_4846:
[----:B------:R-:W-:Y:S02]  /*162f0*/  IMAD.MOV.U32 R94, RZ, RZ, R150 ;  /* 0x000000ffff5e7224 */ /* 0x000fe400078e0096 */
.L_x_4847:
[----:B------:R-:W-:Y:S05]  /*16300*/  BSYNC B0 ;  /* 0x0000000000007941 */ /* 0x000fea0003800000 */
.L_x_4845:
        /* <DEDUP_REMOVED lines=16> */
.L_x_4851:
[----:B------:R-:W-:Y:S05]  /*16410*/  BSYNC B1 ;  /* 0x0000000000017941 */ /* 0x000fea0003800000 */
.L_x_4850:
        /* <DEDUP_REMOVED lines=44> */
.L_x_4849:
[----:B------:R-:W-:Y:S05]  /*166e0*/  BSYNC B0 ;  /* 0x0000000000007941 */ /* 0x000fea0003800000 */
.L_x_4848:
        /* <DEDUP_REMOVED lines=13> */
.L_x_4852:
        /* <DEDUP_REMOVED lines=12> */
.L_x_4855:
[----:B------:R-:W-:Y:S02]  /*16880*/  IMAD.MOV.U32 R94, RZ, RZ, R150 ;  /* 0x000000ffff5e7224 */ /* 0x000fe400078e0096 */
.L_x_4856:
[----:B------:R-:W-:Y:S05]  /*16890*/  BSYNC B0 ;  /* 0x0000000000007941 */ /* 0x000fea0003800000 */
.L_x_4854:
        /* <DEDUP_REMOVED lines=16> */
.L_x_4860:
[----:B------:R-:W-:Y:S05]  /*169a0*/  BSYNC B1 ;  /* 0x0000000000017941 */ /* 0x000fea0003800000 */
.L_x_4859:
        /* <DEDUP_REMOVED lines=44> */
.L_x_4858:
[----:B------:R-:W-:Y:S05]  /*16c70*/  BSYNC B0 ;  /* 0x0000000000007941 */ /* 0x000fea0003800000 */
.L_x_4857:
        /* <DEDUP_REMOVED lines=10> */
.L_x_4853:
        /* <DEDUP_REMOVED lines=12> */
.L_x_4862:
[----:B------:R-:W-:Y:S02]  /*16de0*/  IMAD.MOV.U32 R94, RZ, RZ, R150 ;  /* 0x000000ffff5e7224 */ /* 0x000fe400078e0096 */
.L_x_4863:
[----:B------:R-:W-:Y:S05]  /*16df0*/  BSYNC B0 ;  /* 0x0000000000007941 */ /* 0x000fea0003800000 */
.L_x_4861:
        /* <DEDUP_REMOVED lines=16> */
.L_x_4867:
[----:B------:R-:W-:Y:S05]  /*16f00*/  BSYNC B1 ;  /* 0x0000000000017941 */ /* 0x000fea0003800000 */
.L_x_4866:
        /* <DEDUP_REMOVED lines=44> */
.L_x_4865:
[----:B------:R-:W-:Y:S05]  /*171d0*/  BSYNC B0 ;  /* 0x0000000000007941 */ /* 0x000fea0003800000 */
.L_x_4864:
        /* <DEDUP_REMOVED lines=14> */
.L_x_4868:
        /* <DEDUP_REMOVED lines=12> */
.L_x_4871:
[----:B------:R-:W-:Y:S02]  /*17380*/  IMAD.MOV.U32 R100, RZ, RZ, R150 ;  /* 0x000000ffff647224 */ /* 0x000fe400078e0096 */
.L_x_4872:
[----:B------:R-:W-:Y:S05]  /*17390*/  BSYNC B0 ;  /* 0x0000000000007941 */ /* 0x000fea0003800000 */
.L_x_4870:
        /* <DEDUP_REMOVED lines=18> */
.L_x_4876:
[----:B------:R-:W-:Y:S05]  /*174c0*/  BSYNC B1 ;  /* 0x0000000000017941 */ /* 0x000fea0003800000 */
.L_x_4875:
        /* <DEDUP_REMOVED lines=44> */
.L_x_4874:
[----:B------:R-:W-:Y:S05]  /*17790*/  BSYNC B0 ;  /* 0x0000000000007941 */ /* 0x000fea0003800000 */
.L_x_4873:
        /* <DEDUP_REMOVED lines=10> */
.L_x_4869:
[----:B------:R-:W-:Y:S01]  /*17840*/  SEL R92, RZ, 0x10000, P4 ;  /* 0x00010000ff5c7807 */ /* 0x000fe20002000000 */
[C---:B------:R-:W-:Y:S01]  /*17850*/  IMAD.WIDE.U32 R200, R112.reuse, R115, c[0x0][0x188] ;  /* 0x0000620070c87625 */ /* 0x040fe200078e0073 */
[----:B------:R-:W-:Y:S02]  /*17860*/  SEL R167, RZ, 0x100, P3 ;  /* 0x00000100ffa77807 */ /* 0x000fe40001800000 */
[C---:B------:R-:W-:Y:S01]  /*17870*/  LOP3.LUT P4, RZ, R165.reuse, 0x4, RZ, 0xc0, !PT ;  /* 0x00000004a5ff7812 */ /* 0x040fe2000788c0ff */
[----:B------:R-:W-:Y:S01]  /*17880*/  IMAD.WIDE.U32 R198, R112, R177, c[0x0][0x190] ;  /* 0x0000640070c67625 */ /* 0x000fe200078e00b1 */
[----:B------:R-:W-:Y:S02]  /*17890*/  LOP3.LUT P3, RZ, R165, 0x2, RZ, 0xc0, !PT ;  /* 0x00000002a5ff7812 */ /* 0x000fe4000786c0ff */
        /* <DEDUP_REMOVED lines=46> */
.L_x_4877:
[----:B------:R1:W5:Y:S04]  /*17b80*/  @P6 LDG.E.128 R84, [R100.64] ;  /* 0x0000000464546981 */ /* 0x000368000c1e1d00 */
[----:B------:R1:W5:Y:S04]  /*17b90*/  @P0 LDG.E.128 R88, [R98.64] ;  /* 0x0000000462580981 */ /* 0x000368000c1e1d00 */
[----:B0-----:R1:W5:Y:S01]  /*17ba0*/  LDG.E.128 R92, [R196.64] ;  /* 0x00000004c45c7981 */ /* 0x001362000c1e1d00 */
[C---:B------:R-:W-:Y:S01]  /*17bb0*/  ISETP.NE.AND P1, PT, R168.reuse, 0x1, PT ;  /* 0x00000001a800780c */ /* 0x040fe20003f25270 */
[----:B------:R-:W-:Y:S01]  /*17bc0*/  BSSY B0, `(.L_x_4878) ;  /* 0x000000c000007945 */ /* 0x000fe20003800000 */
[----:B------:R-:W-:-:S11]  /*17bd0*/  IADD3 R96, R168, 0x1, RZ ;  /* 0x00000001a8607810 */ /* 0x000fd60007ffe0ff */
[----:B------:R-:W-:Y:S05]  /*17be0*/  @!P1 BRA `(.L_x_4879) ;  /* 0x0000008000009947 */ /* 0x000fea0003800000 */
[----:B-1----:R-:W-:Y:S02]  /*17bf0*/  ISETP.NE.AND P1, PT, R168, 0x2, PT ;  /* 0x00000002a800780c */ /* 0x002fe40003f25270 */
[----:B------:R-:W-:-:S11]  /*17c00*/  MOV R176, R142 ;  /* 0x0000008e00b07202 */ /* 0x000fd60000000f00 */
[----:B------:R-:W-:Y:S05]  /*17c10*/  @!P1 BRA `(.L_x_4880) ;  /* 0x0000006000009947 */ /* 0x000fea0003800000 */
[----:B------:R-:W-:Y:S01]  /*17c20*/  ISETP.NE.AND P1, PT, R168, 0x3, PT ;  /* 0x00000003a800780c */ /* 0x000fe20003f25270 */
[----:B------:R-:W-:-:S12]  /*17c30*/  IMAD.MOV.U32 R176, RZ, RZ, R143 ;  /* 0x000000ffffb07224 */ /* 0x000fd800078e008f */
[----:B------:R-:W-:Y:S05]  /*17c40*/  @P1 BRA `(.L_x_4880) ;  /* 0x0000003000001947 */ /* 0x000fea0003800000 */
[----:B------:R-:W-:Y:S01]  /*17c50*/  IMAD.MOV.U32 R176, RZ, RZ, R148 ;  /* 0x000000ffffb07224 */ /* 0x000fe200078e0094 */
[----:B------:R-:W-:Y:S05]  /*17c60*/  BRA `(.L_x_4880) ;  /* 0x0000001000007947 */ /* 0x000fea0003800000 */
.L_x_4879:
[----:B-1----:R-:W-:Y:S02]  /*17c70*/  IMAD.MOV.U32 R176, RZ, RZ, R150 ;  /* 0x000000ffffb07224 */ /* 0x002fe400078e0096 */
.L_x_4880:
[----:B------:R-:W-:Y:S05]  /*17c80*/  BSYNC B0 ;  /* 0x0000000000007941 */ /* 0x000fea0003800000 */
.L_x_4878:
        /* <DEDUP_REMOVED lines=16> */
.L_x_4884:
[----:B------:R-:W-:Y:S05]  /*17d90*/  BSYNC B1 ;  /* 0x0000000000017941 */ /* 0x000fea0003800000 */
.L_x_4883:
        /* <DEDUP_REMOVED lines=44> */
.L_x_4882:
[----:B------:R-:W-:Y:S05]  /*18060*/  BSYNC B0 ;  /* 0x0000000000007941 */ /* 0x000fea0003800000 */
.L_x_4881:
        /* <DEDUP_REMOVED lines=16> */
.L_x_4885:
        /* <DEDUP_REMOVED lines=12> */
.L_x_4888:
[----:B------:R-:W-:Y:S02]  /*18230*/  IMAD.MOV.U32 R168, RZ, RZ, R150 ;  /* 0x000000ffffa87224 */ /* 0x000fe400078e0096 */
.L_x_4889:
[----:B------:R-:W-:Y:S05]  /*18240*/  BSYNC B0 ;  /* 0x0000000000007941 */ /* 0x000fea0003800000 */
.L_x_4887:
        /* <DEDUP_REMOVED lines=16> */
.L_x_4893:
[----:B------:R-:W-:Y:S05]  /*18350*/  BSYNC B1 ;  /* 0x0000000000017941 */ /* 0x000fea0003800000 */
.L_x_4892:
        /* <DEDUP_REMOVED lines=44> */
.L_x_4891:
[----:B------:R-:W-:Y:S05]  /*18620*/  BSYNC B0 ;  /* 0x0000000000007941 */ /* 0x000fea0003800000 */
.L_x_4890:
        /* <DEDUP_REMOVED lines=10> */
.L_x_4886:
        /* <DEDUP_REMOVED lines=12> */
.L_x_4895:
[----:B------:R-:W-:Y:S02]  /*18790*/  MOV R168, R150 ;  /* 0x0000009600a87202 */ /* 0x000fe40000000f00 */
.L_x_4896:
[----:B------:R-:W-:Y:S05]  /*187a0*/  BSYNC B0 ;  /* 0x0000000000007941 */ /* 0x000fea0003800000 */
.L_x_4894:
        /* <DEDUP_REMOVED lines=16> */
.L_x_4900:
[----:B------:R-:W-:Y:S05]  /*188b0*/  BSYNC B1 ;  /* 0x0000000000017941 */ /* 0x000fea0003800000 */
.L_x_4899:
        /* <DEDUP_REMOVED lines=44> */
.L_x_4898:
[----:B------:R-:W-:Y:S05]  /*18b80*/  BSYNC B0 ;  /* 0x0000000000007941 */ /* 0x000fea0003800000 */
.L_x_4897:
        /* <DEDUP_REMOVED lines=15> */
.L_x_4901:
        /* <DEDUP_REMOVED lines=12> */
.L_x_4904:
[----:B------:R-:W-:Y:S02]  /*18d40*/  IMAD.MOV.U32 R168, RZ, RZ, R150 ;  /* 0x000000ffffa87224 */ /* 0x000fe400078e0096 */
.L_x_4905:
[----:B------:R-:W-:Y:S05]  /*18d50*/  BSYNC B0 ;  /* 0x0000000000007941 */ /* 0x000fea0003800000 */
.L_x_4903:
        /* <DEDUP_REMOVED lines=16> */
.L_x_4909:
[----:B------:R-:W-:Y:S05]  /*18e60*/  BSYNC B1 ;  /* 0x0000000000017941 */ /* 0x000fea0003800000 */
.L_x_4908:
        /* <DEDUP_REMOVED lines=44> */
.L_x_4907:
[----:B------:R-:W-:Y:S05]  /*19130*/  BSYNC B0 ;  /* 0x0000000000007941 */ /* 0x000fea0003800000 */
.L_x_4906:
        /* <DEDUP_REMOVED lines=10> */
.L_x_4902:
        /* <DEDUP_REMOVED lines=12> */
.L_x_4911:
[----:B------:R-:W-:Y:S02]  /*192a0*/  IMAD.MOV.U32 R168, RZ, RZ, R150 ;  /* 0x000000ffffa87224 */ /* 0x000fe400078e0096 */
.L_x_4912:
[----:B------:R-:W-:Y:S05]  /*192b0*/  BSYNC B0 ;  /* 0x0000000000007941 */ /* 0x000fea0003800000 */
.L_x_4910:
        /* <DEDUP_REMOVED lines=16> */
.L_x_4916:
[----:B------:R-:W-:Y:S05]  /*193c0*/  BSYNC B1 ;  /* 0x0000000000017941 */ /* 0x000fea0003800000 */
.L_x_4915:
        /* <DEDUP_REMOVED lines=44> */
.L_x_4914:
[----:B------:R-:W-:Y:S05]  /*19690*/  BSYNC B0 ;  /* 0x0000000000007941 */ /* 0x000fea0003800000 */
.L_x_4913:
        /* <DEDUP_REMOVED lines=15> */
.L_x_4917:
        /* <DEDUP_REMOVED lines=12> */
.L_x_4920:
[----:B------:R-:W-:Y:S02]  /*19850*/  IMAD.MOV.U32 R168, RZ, RZ, R150 ;  /* 0x000000ffffa87224 */ /* 0x000fe400078e0096 */
.L_x_4921:
[----:B------:R-:W-:Y:S05]  /*19860*/  BSYNC B0 ;  /* 0x0000000000007941 */ /* 0x000fea0003800000 */
.L_x_4919:
        /* <DEDUP_REMOVED lines=16> */
.L_x_4925:
[----:B------:R-:W-:Y:S05]  /*19970*/  BSYNC B1 ;  /* 0x0000000000017941 */ /* 0x000fea0003800000 */
.L_x_4924:
        /* <DEDUP_REMOVED lines=44> */
.L_x_4923:
[----:B------:R-:W-:Y:S05]  /*19c40*/  BSYNC B0 ;  /* 0x0000000000007941 */ /* 0x000fea0003800000 */
.L_x_4922:
        /* <DEDUP_REMOVED lines=10> */
.L_x_4918:
        /* <DEDUP_REMOVED lines=12> */
.L_x_4927:
[----:B------:R-:W-:Y:S02]  /*19db0*/  IMAD.MOV.U32 R168, RZ, RZ, R150 ;  /* 0x000000ffffa87224 */ /* 0x000fe400078e0096 */
.L_x_4928:
[----:B------:R-:W-:Y:S05]  /*19dc0*/  BSYNC B0 ;  /* 0x0000000000007941 */ /* 0x000fea0003800000 */
.L_x_4926:
        /* <DEDUP_REMOVED lines=16> */
.L_x_4932:
[----:B------:R-:W-:Y:S05]  /*19ed0*/  BSYNC B1 ;  /* 0x0000000000017941 */ /* 0x000fea0003800000 */
.L_x_4931:
        /* <DEDUP_REMOVED lines=41> */
[----:B------:R-:W-:Y:S01]  /*1a170*/  HFMA2.MMA R96, -RZ, RZ, 0, 0 ;  /* 0x00000000ff607435 */ /* 0x000fe200000001ff */
[----:B------:R-:W-:Y:S01]  /*1a180*/  IMAD.MOV.U32 R150, RZ, RZ, R98 ;  /* 0x000000ffff967224 */ /* 0x000fe200078e0062 */
[----:B------:R-:W-:-:S04]  /*1a190*/  LOP3.LUT R142, R97, R142, R139, 0x96, !PT ;  /* 0x0000008e618e7212 */ /* 0x000fc800078e968b */
.L_x_4930:
[----:B------:R-:W-:Y:S05]  /*1a1a0*/  BSYNC B0 ;  /* 0x0000000000007941 */ /* 0x000fea0003800000 */
.L_x_4929:
        /* <DEDUP_REMOVED lines=13> */
.L_x_4933:
        /* <DEDUP_REMOVED lines=12> */
.L_x_4936:
[----:B------:R-:W-:Y:S02]  /*1a340*/  IMAD.MOV.U32 R168, RZ, RZ, R150 ;  /* 0x000000ffffa87224 */ /* 0x000fe400078e0096 */
.L_x_4937:
[----:B------:R-:W-:Y:S05]  /*1a350*/  BSYNC B0 ;  /* 0x0000000000007941 */ /* 0x000fea0003800000 */
.L_x_4935:
        /* <DEDUP_REMOVED lines=16> */
.L_x_4941:
[----:B------:R-:W-:Y:S05]  /*1a460*/  BSYNC B1 ;  /* 0x0000000000017941 */ /* 0x000fea0003800000 */
.L_x_4940:
        /* <DEDUP_REMOVED lines=44> */
.L_x_4939:
[----:B------:R-:W-:Y:S05]  /*1a730*/  BSYNC B0 ;  /* 0x0000000000007941 */ /* 0x000fea0003800000 */
.L_x_4938:
        /* <DEDUP_REMOVED lines=10> */
.L_x_4934:
        /* <DEDUP_REMOVED lines=12> */
.L_x_4943:
[----:B------:R-:W-:Y:S02]  /*1a8a0*/  IMAD.MOV.U32 R168, RZ, RZ, R150 ;  /* 0x000000ffffa87224 */ /* 0x000fe400078e0096 */
.L_x_4944:
[----:B------:R-:W-:Y:S05]  /*1a8b0*/  BSYNC B0 ;  /* 0x0000000000007941 */ /* 0x000fea0003800000 */
.L_x_4942:
        /* <DEDUP_REMOVED lines=16> */
.L_x_4948:
[----:B------:R-:W-:Y:S05]  /*1a9c0*/  BSYNC B1 ;  /* 0x0000000000017941 */ /* 0x000fea0003800000 */
.L_x_4947:
        /* <DEDUP_REMOVED lines=44> */
.L_x_4946:
[----:B------:R-:W-:Y:S05]  /*1ac90*/  BSYNC B0 ;  /* 0x0000000000007941 */ /* 0x000fea0003800000 */
.L_x_4945:
        /* <DEDUP_REMOVED lines=13> */
.L_x_4949:
        /* <DEDUP_REMOVED lines=12> */
.L_x_4952:
[----:B------:R-:W-:Y:S02]  /*1ae30*/  IMAD.MOV.U32 R168, RZ, RZ, R150 ;  /* 0x000000ffffa87224 */ /* 0x000fe400078e0096 */
.L_x_4953:
[----:B------:R-:W-:Y:S05]  /*1ae40*/  BSYNC B0 ;  /* 0x0000000000007941 */ /* 0x000fea0003800000 */
.L_x_4951:
        /* <DEDUP_REMOVED lines=16> */
.L_x_4957:
[----:B------:R-:W-:Y:S05]  /*1af50*/  BSYNC B1 ;  /* 0x0000000000017941 */ /* 0x000fea0003800000 */
.L_x_4956:
        /* <DEDUP_REMOVED lines=44> */
.L_x_4955:
[----:B------:R-:W-:Y:S05]  /*1b220*/  BSYNC B0 ;  /* 0x0000000000007941 */ /* 0x000fea0003800000 */
.L_x_4954:
        /* <DEDUP_REMOVED lines=10> */
.L_x_4950:
        /* <DEDUP_REMOVED lines=12> */
.L_x_4959:
[----:B------:R-:W-:Y:S02]  /*1b390*/  IMAD.MOV.U32 R168, RZ, RZ, R150 ;  /* 0x000000ffffa87224 */ /* 0x000fe400078e0096 */
.L_x_4960:
[----:B------:R-:W-:Y:S05]  /*1b3a0*/  BSYNC B0 ;  /* 0x0000000000007941 */ /* 0x000fea0003800000 */
.L_x_4958:
        /* <DEDUP_REMOVED lines=16> */
.L_x_4964:
[----:B------:R-:W-:Y:S05]  /*1b4b0*/  BSYNC B1 ;  /* 0x0000000000017941 */ /* 0x000fea0003800000 */
.L_x_4963:
        /* <DEDUP_REMOVED lines=44> */
.L_x_4962:
[----:B------:R-:W-:Y:S05]  /*1b780*/  BSYNC B0 ;  /* 0x0000000000007941 */ /* 0x000fea0003800000 */
.L_x_4961:
        /* <DEDUP_REMOVED lines=13> */
.L_x_4965:
        /* <DEDUP_REMOVED lines=12> */
.L_x_4968:
[----:B------:R-:W-:Y:S02]  /*1b920*/  MOV R94, R150 ;  /* 0x00000096005e7202 */ /* 0x000fe40000000f00 */
.L_x_4969:
[----:B------:R-:W-:Y:S05]  /*1b930*/  BSYNC B0 ;  /* 0x0000000000007941 */ /* 0x000fea0003800000 */
.L_x_4967:
        /* <DEDUP_REMOVED lines=16> */
.L_x_4973:
[----:B------:R-:W-:Y:S05]  /*1ba40*/  BSYNC B1 ;  /* 0x0000000000017941 */ /* 0x000fea0003800000 */
.L_x_4972:
        /* <DEDUP_REMOVED lines=44> */
.L_x_4971:
[----:B------:R-:W-:Y:S05]  /*1bd10*/  BSYNC B0 ;  /* 0x0000000000007941 */ /* 0x000fea0003800000 */
.L_x_4970:
        /* <DEDUP_REMOVED lines=10> */
.L_x_4966:
        /* <DEDUP_REMOVED lines=12> */
.L_x_4975:
[----:B------:R-:W-:Y:S02]  /*1be80*/  IMAD.MOV.U32 R94, RZ, RZ, R150 ;  /* 0x000000ffff5e7224 */ /* 0x000fe400078e0096 */
.L_x_4976:
[----:B------:R-:W-:Y:S05]  /*1be90*/  BSYNC B0 ;  /* 0x0000000000007941 */ /* 0x000fea0003800000 */
.L_x_4974:
        /* <DEDUP_REMOVED lines=16> */
.L_x_4980:
[----:B------:R-:W-:Y:S05]  /*1bfa0*/  BSYNC B1 ;  /* 0x0000000000017941 */ /* 0x000fea0003800000 */
.L_x_4979:
        /* <DEDUP_REMOVED lines=44> */
.L_x_4978:
[----:B------:R-:W-:Y:S05]  /*1c270*/  BSYNC B0 ;  /* 0x0000000000007941 */ /* 0x000fea0003800000 */
.L_x_4977:
        /* <DEDUP_REMOVED lines=13> */
.L_x_4981:
        /* <DEDUP_REMOVED lines=12> */
.L_x_4984:
[----:B------:R-:W-:Y:S02]  /*1c410*/  IMAD.MOV.U32 R94, RZ, RZ, R150 ;  /* 0x000000ffff5e7224 */ /* 0x000fe400078e0096 */
.L_x_4985:
[----:B------:R-:W-:Y:S05]  /*1c420*/  BSYNC B0 ;  /* 0x0000000000007941 */ /* 0x000fea0003800000 */
.L_x_4983:
        /* <DEDUP_REMOVED lines=16> */
.L_x_4989:
[----:B------:R-:W-:Y:S05]  /*1c530*/  BSYNC B1 ;  /* 0x0000000000017941 */ /* 0x000fea0003800000 */
.L_x_4988:
        /* <DEDUP_REMOVED lines=44> */
.L_x_4987:
[----:B------:R-:W-:Y:S05]  /*1c800*/  BSYNC B0 ;  /* 0x0000000000007941 */ /* 0x000fea0003800000 */
.L_x_4986:
        /* <DEDUP_REMOVED lines=10> */
.L_x_4982:
        /* <DEDUP_REMOVED lines=12> */
.L_x_4991:
[----:B------:R-:W-:Y:S02]  /*1c970*/  IMAD.MOV.U32 R94, RZ, RZ, R150 ;  /* 0x000000ffff5e7224 */ /* 0x000fe400078e0096 */
.L_x_4992:
[----:B------:R-:W-:Y:S05]  /*1c980*/  BSYNC B0 ;  /* 0x0000000000007941 */ /* 0x000fea0003800000 */
.L_x_4990:
        /* <DEDUP_REMOVED lines=16> */
.L_x_4996:
[----:B------:R-:W-:Y:S05]  /*1ca90*/  BSYNC B1 ;  /* 0x0000000000017941 */ /* 0x000fea0003800000 */
.L_x_4995:
        /* <DEDUP_REMOVED lines=44> */
.L_x_4994:
[----:B------:R-:W-:Y:S05]  /*1cd60*/  BSYNC B0 ;  /* 0x0000000000007941 */ /* 0x000fea0003800000 */
.L_x_4993:
        /* <DEDUP_REMOVED lines=14> */
.L_x_4997:
        /* <DEDUP_REMOVED lines=12> */
.L_x_5000:
[----:B------:R-:W-:Y:S02]  /*1cf10*/  IMAD.MOV.U32 R100, RZ, RZ, R150 ;  /* 0x000000ffff647224 */ /* 0x000fe400078e0096 */
.L_x_5001:
[----:B------:R-:W-:Y:S05]  /*1cf20*/  BSYNC B0 ;  /* 0x0000000000007941 */ /* 0x000fea0003800000 */
.L_x_4999:
        /* <DEDUP_REMOVED lines=18> */
.L_x_5005:
[----:B------:R-:W-:Y:S05]  /*1d050*/  BSYNC B1 ;  /* 0x0000000000017941 */ /* 0x000fea0003800000 */
.L_x_5004:
[C---:B------:R-:W-:Y:S01]  /*1d060*/  IMAD.HI.U32 R92, R146.reuse, -0x326172a9, RZ ;  /* 0xcd9e8d57925c7827 */ /* 0x040fe200078e00ff */
[----:B------:R-:W-:Y:S01]  /*1d070*/  LOP3.LUT R93, R93, R151, R117, 0x96, !PT ;  /* 0x000000975d5d7212 */ /* 0x000fe200078e9675 */
[----:B------:R-:W-:Y:S02]  /*1d080*/  HFMA2.MMA R176, -RZ, RZ, 0, 0 ;  /* 0x00000000ffb07435 */ /* 0x000fe400000001ff */
        /* <DEDUP_REMOVED lines=41> */
.L_x_5003:
[----:B------:R-:W-:Y:S05]  /*1d320*/  BSYNC B0 ;  /* 0x0000000000007941 */ /* 0x000fea0003800000 */
.L_x_5002:
        /* <DEDUP_REMOVED lines=10> */
.L_x_4998:
[----:B------:R-:W-:Y:S01]  /*1d3d0*/  SEL R93, RZ, 0x10000, P4 ;  /* 0x00010000ff5d7807 */ /* 0x000fe20002000000 */
[----:B------:R-:W-:Y:S01]  /*1d3e0*/  IMAD.WIDE.U32 R208, R167, R115, c[0x0][0x188] ;  /* 0x00006200a7d07625 */ /* 0x000fe200078e0073 */
[----:B------:R-:W-:Y:S02]  /*1d3f0*/  SEL R168, RZ, 0x100, P3 ;  /* 0x00000100ffa87807 */ /* 0x000fe40001800000 */
[----:B------:R-:W-:Y:S01]  /*1d400*/  LOP3.LUT P4, RZ, R165, 0x4, RZ, 0xc0, !PT ;  /* 0x00000004a5ff7812 */ /* 0x000fe2000788c0ff */
        /* <DEDUP_REMOVED lines=48> */
.L_x_5006:
        /* <DEDUP_REMOVED lines=15> */
.L_x_5008:
[----:B-1----:R-:W-:Y:S02]  /*1d800*/  IMAD.MOV.U32 R204, RZ, RZ, R150 ;  /* 0x000000ffffcc7224 */ /* 0x002fe400078e0096 */
.L_x_5009:
[----:B------:R-:W-:Y:S05]  /*1d810*/  BSYNC B0 ;  /* 0x0000000000007941 */ /* 0x000fea0003800000 */
.L_x_5007:
        /* <DEDUP_REMOVED lines=16> */
.L_x_5013:
[----:B------:R-:W-:Y:S05]  /*1d920*/  BSYNC B1 ;  /* 0x0000000000017941 */ /* 0x000fea0003800000 */
.L_x_5012:
        /* <DEDUP_REMOVED lines=44> */
.L_x_5011:
[----:B------:R-:W-:Y:S05]  /*1dbf0*/  BSYNC B0 ;  /* 0x0000000000007941 */ /* 0x000fea0003800000 */
.L_x_5010:
        /* <DEDUP_REMOVED lines=16> */
.L_x_5014:
        /* <DEDUP_REMOVED lines=12> */
.L_x_5017:
[----:B------:R-:W-:Y:S02]  /*1ddc0*/  IMAD.MOV.U32 R176, RZ, RZ, R150 ;  /* 0x000000ffffb07224 */ /* 0x000fe400078e0096 */
.L_x_5018:
[----:B------:R-:W-:Y:S05]  /*1ddd0*/  BSYNC B0 ;  /* 0x0000000000007941 */ /* 0x000fea0003800000 */
.L_x_5016:
        /* <DEDUP_REMOVED lines=16> */
.L_x_5022:
[----:B------:R-:W-:Y:S05]  /*1dee0*/  BSYNC B1 ;  /* 0x0000000000017941 */ /* 0x000fea0003800000 */
.L_x_5021:
        /* <DEDUP_REMOVED lines=44> */
.L_x_5020:
[----:B------:R-:W-:Y:S05]  /*1e1b0*/  BSYNC B0 ;  /* 0x0000000000007941 */ /* 0x000fea0003800000 */
.L_x_5019:
        /* <DEDUP_REMOVED lines=10> */
.L_x_5015:
        /* <DEDUP_REMOVED lines=12> */
.L_x_5024:
[----:B------:R-:W-:Y:S02]  /*1e320*/  IMAD.MOV.U32 R176, RZ, RZ, R150 ;  /* 0x000000ffffb07224 */ /* 0x000fe400078e0096 */
.L_x_5025:
[----:B------:R-:W-:Y:S05]  /*1e330*/  BSYNC B0 ;  /* 0x0000000000007941 */ /* 0x000fea0003800000 */
.L_x_5023:
        /* <DEDUP_REMOVED lines=16> */
.L_x_5029:
[----:B------:R-:W-:Y:S05]  /*1e440*/  BSYNC B1 ;  /* 0x0000000000017941 */ /* 0x000fea0003800000 */
.L_x_5028:
        /* <DEDUP_REMOVED lines=44> */
.L_x_5027:
[----:B------:R-:W-:Y:S05]  /*1e710*/  BSYNC B0 ;  /* 0x0000000000007941 */ /* 0x000fea0003800000 */
.L_x_5026:
        /* <DEDUP_REMOVED lines=15> */
.L_x_5030:
        /* <DEDUP_REMOVED lines=12> */
.L_x_5033:
[----:B------:R-:W-:Y:S02]  /*1e8d0*/  IMAD.MOV.U32 R92, RZ, RZ, R150 ;  /* 0x000000ffff5c7224 */ /* 0x000fe400078e0096 */
.L_x_5034:
[----:B------:R-:W-:Y:S05]  /*1e8e0*/  BSYNC B0 ;  /* 0x0000000000007941 */ /* 0x000fea0003800000 */
.L_x_5032:
        /* <DEDUP_REMOVED lines=16> */
.L_x_5038:
[----:B------:R-:W-:Y:S05]  /*1e9f0*/  BSYNC B1 ;  /* 0x0000000000017941 */ /* 0x000fea0003800000 */
.L_x_5037:
        /* <DEDUP_REMOVED lines=44> */
.L_x_5036:
[----:B------:R-:W-:Y:S05]  /*1ecc0*/  BSYNC B0 ;  /* 0x0000000000007941 */ /* 0x000fea0003800000 */
.L_x_5035:
        /* <DEDUP_REMOVED lines=10> */
.L_x_5031:
        /* <DEDUP_REMOVED lines=12> */
.L_x_5040:
[----:B------:R-:W-:Y:S02]  /*1ee30*/  IMAD.MOV.U32 R92, RZ, RZ, R150 ;  /* 0x000000ffff5c7224 */ /* 0x000fe400078e0096 */
.L_x_5041:
[----:B------:R-:W-:Y:S05]  /*1ee40*/  BSYNC B0 ;  /* 0x0000000000007941 */ /* 0x000fea0003800000 */
.L_x_5039:
        /* <DEDUP_REMOVED lines=16> */
.L_x_5045:
[----:B------:R-:W-:Y:S05]  /*1ef50*/  BSYNC B1 ;  /* 0x0000000000017941 */ /* 0x000fea0003800000 */
.L_x_5044:
        /* <DEDUP_REMOVED lines=44> */
.L_x_5043:
[----:B------:R-:W-:Y:S05]  /*1f220*/  BSYNC B0 ;  /* 0x0000000000007941 */ /* 0x000fea0003800000 */
.L_x_5042:
        /* <DEDUP_REMOVED lines=15> */
.L_x_5046:
        /* <DEDUP_REMOVED lines=12> */
.L_x_5049:
[----:B------:R-:W-:Y:S02]  /*1f3e0*/  IMAD.MOV.U32 R92, RZ, RZ, R150 ;  /* 0x000000ffff5c7224 */ /* 0x000fe400078e0096 */
.L_x_5050:
[----:B------:R-:W-:Y:S05]  /*1f3f0*/  BSYNC B0 ;  /* 0x0000000000007941 */ /* 0x000fea0003800000 */
.L_x_5048:
        /* <DEDUP_REMOVED lines=16> */
.L_x_5054:
[----:B------:R-:W-:Y:S05]  /*1f500*/  BSYNC B1 ;  /* 0x0000000000017941 */ /* 0x000fea0003800000 */
.L_x_5053:
        /* <DEDUP_REMOVED lines=44> */
.L_x_5052:
[----:B------:R-:W-:Y:S05]  /*1f7d0*/  BSYNC B0 ;  /* 0x0000000000007941 */ /* 0x000fea0003800000 */
.L_x_5051:
        /* <DEDUP_REMOVED lines=10> */
.L_x_5047:
        /* <DEDUP_REMOVED lines=12> */
.L_x_5056:
[----:B------:R-:W-:Y:S02]  /*1f940*/  IMAD.MOV.U32 R92, RZ, RZ, R150 ;  /* 0x000000ffff5c7224 */ /* 0x000fe400078e0096 */
.L_x_5057:
[----:B------:R-:W-:Y:S05]  /*1f950*/  BSYNC B0 ;  /* 0x0000000000007941 */ /* 0x000fea0003800000 */
.L_x_5055:
        /* <DEDUP_REMOVED lines=16> */
.L_x_5061:
[----:B------:R-:W-:Y:S05]  /*1fa60*/  BSYNC B1 ;  /* 0x0000000000017941 */ /* 0x000fea0003800000 */
.L_x_5060:
        /* <DEDUP_REMOVED lines=44> */
.L_x_5059:
[----:B------:R-:W-:Y:S05]  /*1fd30*/  BSYNC B0 ;  /* 0x0000000000007941 */ /* 0x000fea0003800000 */
.L_x_5058:
        /* <DEDUP_REMOVED lines=13> */
.L_x_5062:
        /* <DEDUP_REMOVED lines=12> */
.L_x_5065:
[----:B------:R-:W-:Y:S02]  /*1fed0*/  IMAD.MOV.U32 R176, RZ, RZ, R150 ;  /* 0x000000ffffb07224 */ /* 0x000fe400078e0096 */
.L_x_5066:
[----:B------:R-:W-:Y:S05]  /*1fee0*/  BSYNC B0 ;  /* 0x0000000000007941 */ /* 0x000fea0003800000 */
.L_x_5064:
        /* <DEDUP_REMOVED lines=16> */
.L_x_5070:
[----:B------:R-:W-:Y:S05]  /*1fff0*/  BSYNC B1 ;  /* 0x0000000000017941 */ /* 0x000fea0003800000 */
.L_x_5069:
        /* <DEDUP_REMOVED lines=44> */
.L_x_5068:
[----:B------:R-:W-:Y:S05]  /*202c0*/  BSYNC B0 ;  /* 0x0000000000007941 */ /* 0x000fea0003800000 */
.L_x_5067:
        /* <DEDUP_REMOVED lines=10> */
.L_x_5063:
        /* <DEDUP_REMOVED lines=12> */
.L_x_5072:
[----:B------:R-:W-:Y:S02]  /*20430*/  IMAD.MOV.U32 R176, RZ, RZ, R150 ;  /* 0x000000ffffb07224 */ /* 0x000fe400078e0096 */
.L_x_5073:
[----:B------:R-:W-:Y:S05]  /*20440*/  BSYNC B0 ;  /* 0x0000000000007941 */ /* 0x000fea0003800000 */
.L_x_5071:
        /* <DEDUP_REMOVED lines=16> */
.L_x_5077:
[----:B------:R-:W-:Y:S05]  /*20550*/  BSYNC B1 ;  /* 0x0000000000017941 */ /* 0x000fea0003800000 */
.L_x_5076:
        /* <DEDUP_REMOVED lines=44> */
.L_x_5075:
[----:B------:R-:W-:Y:S05]  /*20820*/  BSYNC B0 ;  /* 0x0000000000007941 */ /* 0x000fea0003800000 */
.L_x_5074:
[----:B------:R-:W0:Y:S01]  /*20830*/  I2F.U32 R92, R176 ;  /* 0x000000b0005c7306 */ /* 0x000e220000201000 */
[----:B------:R-:W-:-:S05]  /*20840*/  PRMT R96, RZ, 0x5410, R94 ;  /* 0x00005410ff607816 */ /* 0x000fca000000005e */
[----:B------:R-:W-:Y:S02]  /*20850*/  FMUL.FTZ R96, R96, c[0x0][0x1e8] ;  /* 0x00007a0060607a20 */ /* 0x000fe40000410000 */
[----:B0-----:R-:W-:-:S05]  /*20860*/  FFMA.FTZ R92, R92, R179, 1.1641532182693481445e-10 ;  /* 0x2f0000005c5c7423 */ /* 0x001fca00000100b3 */
[----:B------:R-:W-:-:S04]  /*20870*/  FSETP.GTU.FTZ.AND P2, PT, R92, c[0x0][0x1e4], PT ;  /* 0x000079005c007a0b */ /* 0x000fc80003f5c000 */
        /* <DEDUP_REMOVED lines=8> */
.L_x_5078:
        /* <DEDUP_REMOVED lines=12> */
.L_x_5081:
[----:B------:R-:W-:Y:S02]  /*209c0*/  IMAD.MOV.U32 R176, RZ, RZ, R150 ;  /* 0x000000ffffb07224 */ /* 0x000fe400078e0096 */
.L_x_5082:
[----:B------:R-:W-:Y:S05]  /*209d0*/  BSYNC B0 ;  /* 0x0000000000007941 */ /* 0x000fea0003800000 */
.L_x_5080:
        /* <DEDUP_REMOVED lines=16> */
.L_x_5086:
[----:B------:R-:W-:Y:S05]  /*20ae0*/  BSYNC B1 ;  /* 0x0000000000017941 */ /* 0x000fea0003800000 */
.L_x_5085:
        /* <DEDUP_REMOVED lines=44> */
.L_x_5084:
[----:B------:R-:W-:Y:S05]  /*20db0*/  BSYNC B0 ;  /* 0x0000000000007941 */ /* 0x000fea0003800000 */
.L_x_5083:
        /* <DEDUP_REMOVED lines=10> */
.L_x_5079:
        /* <DEDUP_REMOVED lines=12> */
.L_x_5088:
[----:B------:R-:W-:Y:S02]  /*20f20*/  IMAD.MOV.U32 R176, RZ, RZ, R150 ;  /* 0x000000ffffb07224 */ /* 0x000fe400078e0096 */
.L_x_5089:
[----:B------:R-:W-:Y:S05]  /*20f30*/  BSYNC B0 ;  /* 0x0000000000007941 */ /* 0x000fea0003800000 */
.L_x_5087:
        /* <DEDUP_REMOVED lines=16> */
.L_x_5093:
[----:B------:R-:W-:Y:S05]  /*21040*/  BSYNC B1 ;  /* 0x0000000000017941 */ /* 0x000fea0003800000 */
.L_x_5092:
        /* <DEDUP_REMOVED lines=44> */
.L_x_5091:
[----:B------:R-:W-:Y:S05]  /*21310*/  BSYNC B0 ;  /* 0x0000000000007941 */ /* 0x000fea0003800000 */
.L_x_5090:
        /* <DEDUP_REMOVED lines=13> */
.L_x_5094:
        /* <DEDUP_REMOVED lines=12> */
.L_x_5097:
[----:B------:R-:W-:Y:S02]  /*214b0*/  IMAD.MOV.U32 R94, RZ, RZ, R150 ;  /* 0x000000ffff5e7224 */ /* 0x000fe400078e0096 */
.L_x_5098:
[----:B------:R-:W-:Y:S05]  /*214c0*/  BSYNC B0 ;  /* 0x0000000000007941 */ /* 0x000fea0003800000 */
.L_x_5096:
        /* <DEDUP_REMOVED lines=16> */
.L_x_5102:
[----:B------:R-:W-:Y:S05]  /*215d0*/  BSYNC B1 ;  /* 0x0000000000017941 */ /* 0x000fea0003800000 */
.L_x_5101:
        /* <DEDUP_REMOVED lines=44> */
.L_x_5100:
[----:B------:R-:W-:Y:S05]  /*218a0*/  BSYNC B0 ;  /* 0x0000000000007941 */ /* 0x000fea0003800000 */
.L_x_5099:
        /* <DEDUP_REMOVED lines=10> */
.L_x_5095:
        /* <DEDUP_REMOVED lines=12> */
.L_x_5104:
[----:B------:R-:W-:Y:S02]  /*21a10*/  IMAD.MOV.U32 R94, RZ, RZ, R150 ;  /* 0x000000ffff5e7224 */ /* 0x000fe400078e0096 */
.L_x_5105:
[----:B------:R-:W-:Y:S05]  /*21a20*/  BSYNC B0 ;  /* 0x0000000000007941 */ /* 0x000fea0003800000 */
.L_x_5103:
        /* <DEDUP_REMOVED lines=16> */
.L_x_5109:
[----:B------:R-:W-:Y:S05]  /*21b30*/  BSYNC B1 ;  /* 0x0000000000017941 */ /* 0x000fea0003800000 */
.L_x_5108:
        /* <DEDUP_REMOVED lines=44> */
.L_x_5107:
[----:B------:R-:W-:Y:S05]  /*21e00*/  BSYNC B0 ;  /* 0x0000000000007941 */ /* 0x000fea0003800000 */
.L_x_5106:
        /* <DEDUP_REMOVED lines=13> */
.L_x_5110:
        /* <DEDUP_REMOVED lines=12> */
.L_x_5113:
[----:B------:R-:W-:Y:S02]  /*21fa0*/  IMAD.MOV.U32 R94, RZ, RZ, R150 ;  /* 0x000000ffff5e7224 */ /* 0x000fe400078e0096 */
.L_x_5114:
[----:B------:R-:W-:Y:S05]  /*21fb0*/  BSYNC B0 ;  /* 0x0000000000007941 */ /* 0x000fea0003800000 */
.L_x_5112:
        /* <DEDUP_REMOVED lines=16> */
.L_x_5118:
[----:B------:R-:W-:Y:S05]  /*220c0*/  BSYNC B1 ;  /* 0x0000000000017941 */ /* 0x000fea0003800000 */
.L_x_5117:
        /* <DEDUP_REMOVED lines=44> */
.L_x_5116:
[----:B------:R-:W-:Y:S05]  /*22390*/  BSYNC B0 ;  /* 0x0000000000007941 */ /* 0x000fea0003800000 */
.L_x_5115:
        /* <DEDUP_REMOVED lines=10> */
.L_x_5111:
        /* <DEDUP_REMOVED lines=12> */
.L_x_5120:
[----:B------:R-:W-:Y:S02]  /*22500*/  IMAD.MOV.U32 R94, RZ, RZ, R150 ;  /* 0x000000ffff5e7224 */ /* 0x000fe400078e0096 */
.L_x_5121:
[----:B------:R-:W-:Y:S05]  /*22510*/  BSYNC B0 ;  /* 0x0000000000007941 */ /* 0x000fea0003800000 */
.L_x_5119:
        /* <DEDUP_REMOVED lines=16> */
.L_x_5125:
[----:B------:R-:W-:Y:S05]  /*22620*/  BSYNC B1 ;  /* 0x0000000000017941 */ /* 0x000fea0003800000 */
.L_x_5124:
        /* <DEDUP_REMOVED lines=44> */
.L_x_5123:
[----:B------:R-:W-:Y:S05]  /*228f0*/  BSYNC B0 ;  /* 0x0000000000007941 */ /* 0x000fea0003800000 */
.L_x_5122:
        /* <DEDUP_REMOVED lines=14> */
.L_x_5126:
        /* <DEDUP_REMOVED lines=12> */
.L_x_5129:
[----:B------:R-:W-:Y:S02]  /*22aa0*/  IMAD.MOV.U32 R100, RZ, RZ, R150 ;  /* 0x000000ffff647224 */ /* 0x000fe400078e0096 */
.L_x_5130:
[----:B------:R-:W-:Y:S05]  /*22ab0*/  BSYNC B0 ;  /* 0x0000000000007941 */ /* 0x000fea0003800000 */
.L_x_5128:
        /* <DEDUP_REMOVED lines=18> */
.L_x_5134:
[----:B------:R-:W-:Y:S05]  /*22be0*/  BSYNC B1 ;  /* 0x0000000000017941 */ /* 0x000fea0003800000 */
.L_x_5133:
        /* <DEDUP_REMOVED lines=44> */
.L_x_5132:
[----:B------:R-:W-:Y:S05]  /*22eb0*/  BSYNC B0 ;  /* 0x0000000000007941 */ /* 0x000fea0003800000 */
.L_x_5131:
        /* <DEDUP_REMOVED lines=10> */
.L_x_5127:
        /* <DEDUP_REMOVED lines=52> */
.L_x_5135:
        /* <DEDUP_REMOVED lines=15> */
.L_x_5137:
[----:B-1----:R-:W-:Y:S02]  /*23390*/  IMAD.MOV.U32 R214, RZ, RZ, R150 ;  /* 0x000000ffffd67224 */ /* 0x002fe400078e0096 */
.L_x_5138:
[----:B------:R-:W-:Y:S05]  /*233a0*/  BSYNC B0 ;  /* 0x0000000000007941 */ /* 0x000fea0003800000 */
.L_x_5136:
        /* <DEDUP_REMOVED lines=16> */
.L_x_5142:
[----:B------:R-:W-:Y:S05]  /*234b0*/  BSYNC B1 ;  /* 0x0000000000017941 */ /* 0x000fea0003800000 */
.L_x_5141:
        /* <DEDUP_REMOVED lines=44> */
.L_x_5140:
[----:B------:R-:W-:Y:S05]  /*23780*/  BSYNC B0 ;  /* 0x0000000000007941 */ /* 0x000fea0003800000 */
.L_x_5139:
        /* <DEDUP_REMOVED lines=16> */
.L_x_5143:
        /* <DEDUP_REMOVED lines=12> */
.L_x_5146:
[----:B------:R-:W-:Y:S02]  /*23950*/  IMAD.MOV.U32 R204, RZ, RZ, R150 ;  /* 0x000000ffffcc7224 */ /* 0x000fe400078e0096 */
.L_x_5147:
[----:B------:R-:W-:Y:S05]  /*23960*/  BSYNC B0 ;  /* 0x0000000000007941 */ /* 0x000fea0003800000 */
.L_x_5145:
        /* <DEDUP_REMOVED lines=16> */
.L_x_5151:
[----:B------:R-:W-:Y:S05]  /*23a70*/  BSYNC B1 ;  /* 0x0000000000017941 */ /* 0x000fea0003800000 */
.L_x_5150:
        /* <DEDUP_REMOVED lines=42> */
[----:B------:R-:W-:Y:S01]  /*23d20*/  HFMA2.MMA R97, -RZ, RZ, 0, 0 ;  /* 0x00000000ff617435 */ /* 0x000fe200000001ff */
[----:B------:R-:W-:-:S05]  /*23d30*/  IMAD.MOV.U32 R148, RZ, RZ, R96 ;  /* 0x000000ffff947224 */ /* 0x000fca00078e0060 */
.L_x_5149:
[----:B------:R-:W-:Y:S05]  /*23d40*/  BSYNC B0 ;  /* 0x0000000000007941 */ /* 0x000fea0003800000 */
.L_x_5148:
        /* <DEDUP_REMOVED lines=10> */
.L_x_5144:
        /* <DEDUP_REMOVED lines=12> */
.L_x_5153:
[----:B------:R-:W-:Y:S02]  /*23eb0*/  IMAD.MOV.U32 R204, RZ, RZ, R150 ;  /* 0x000000ffffcc7224 */ /* 0x000fe400078e0096 */
.L_x_5154:
[----:B------:R-:W-:Y:S05]  /*23ec0*/  BSYNC B0 ;  /* 0x0000000000007941 */ /* 0x000fea0003800000 */
.L_x_5152:
        /* <DEDUP_REMOVED lines=16> */
.L_x_5158:
[----:B------:R-:W-:Y:S05]  /*23fd0*/  BSYNC B1 ;  /* 0x0000000000017941 */ /* 0x000fea0003800000 */
.L_x_5157:
        /* <DEDUP_REMOVED lines=44> */
.L_x_5156:
[----:B------:R-:W-:Y:S05]  /*242a0*/  BSYNC B0 ;  /* 0x0000000000007941 */ /* 0x000fea0003800000 */
.L_x_5155:
        /* <DEDUP_REMOVED lines=15> */
.L_x_5159:
        /* <DEDUP_REMOVED lines=12> */
.L_x_5162:
[----:B------:R-:W-:Y:S02]  /*24460*/  IMAD.MOV.U32 R92, RZ, RZ, R150 ;  /* 0x000000ffff5c7224 */ /* 0x000fe400078e0096 */
.L_x_5163:
[----:B------:R-:W-:Y:S05]  /*24470*/  BSYNC B0 ;  /* 0x0000000000007941 */ /* 0x000fea0003800000 */
.L_x_5161:
        /* <DEDUP_REMOVED lines=16> */
.L_x_5167:
[----:B------:R-:W-:Y:S05]  /*24580*/  BSYNC B1 ;  /* 0x0000000000017941 */ /* 0x000fea0003800000 */
.L_x_5166:
        /* <DEDUP_REMOVED lines=44> */
.L_x_5165:
[----:B------:R-:W-:Y:S05]  /*24850*/  BSYNC B0 ;  /* 0x0000000000007941 */ /* 0x000fea0003800000 */
.L_x_5164:
        /* <DEDUP_REMOVED lines=10> */
.L_x_5160:
        /* <DEDUP_REMOVED lines=12> */
.L_x_5169:
[----:B------:R-:W-:Y:S02]  /*249c0*/  IMAD.MOV.U32 R92, RZ, RZ, R150 ;  /* 0x000000ffff5c7224 */ /* 0x000fe400078e0096 */
.L_x_5170:
[----:B------:R-:W-:Y:S05]  /*249d0*/  BSYNC B0 ;  /* 0x0000000000007941 */ /* 0x000fea0003800000 */
.L_x_5168:
        /* <DEDUP_REMOVED lines=16> */
.L_x_5174:
[----:B------:R-:W-:Y:S05]  /*24ae0*/  BSYNC B1 ;  /* 0x0000000000017941 */ /* 0x000fea0003800000 */
.L_x_5173:
        /* <DEDUP_REMOVED lines=44> */
.L_x_5172:
[----:B------:R-:W-:Y:S05]  /*24db0*/  BSYNC B0 ;  /* 0x0000000000007941 */ /* 0x000fea0003800000 */
.L_x_5171:
        /* <DEDUP_REMOVED lines=15> */
.L_x_5175:
        /* <DEDUP_REMOVED lines=12> */
.L_x_5178:
[----:B------:R-:W-:Y:S02]  /*24f70*/  IMAD.MOV.U32 R92, RZ, RZ, R150 ;  /* 0x000000ffff5c7224 */ /* 0x000fe400078e0096 */
.L_x_5179:
[----:B------:R-:W-:Y:S05]  /*24f80*/  BSYNC B0 ;  /* 0x0000000000007941 */ /* 0x000fea0003800000 */
.L_x_5177:
        /* <DEDUP_REMOVED lines=16> */
.L_x_5183:
[----:B------:R-:W-:Y:S05]  /*25090*/  BSYNC B1 ;  /* 0x0000000000017941 */ /* 0x000fea0003800000 */
.L_x_5182:
        /* <DEDUP_REMOVED lines=44> */
.L_x_5181:
[----:B------:R-:W-:Y:S05]  /*25360*/  BSYNC B0 ;  /* 0x0000000000007941 */ /* 0x000fea0003800000 */
.L_x_5180:
        /* <DEDUP_REMOVED lines=10> */
.L_x_5176:
        /* <DEDUP_REMOVED lines=12> */
.L_x_5185:
[----:B------:R-:W-:Y:S02]  /*254d0*/  IMAD.MOV.U32 R92, RZ, RZ, R150 ;  /* 0x000000ffff5c7224 */ /* 0x000fe400078e0096 */
.L_x_5186:
[----:B------:R-:W-:Y:S05]  /*254e0*/  BSYNC B0 ;  /* 0x0000000000007941 */ /* 0x000fea0003800000 */
.L_x_5184:
        /* <DEDUP_REMOVED lines=16> */
.L_x_5190:
[----:B------:R-:W-:Y:S05]  /*255f0*/  BSYNC B1 ;  /* 0x0000000000017941 */ /* 0x000fea0003800000 */
.L_x_5189:
        /* <DEDUP_REMOVED lines=44> */
.L_x_5188:
[----:B------:R-:W-:Y:S05]  /*258c0*/  BSYNC B0 ;  /* 0x0000000000007941 */ /* 0x000fea0003800000 */
.L_x_5187:
        /* <DEDUP_REMOVED lines=13> */
.L_x_5191:
        /* <DEDUP_REMOVED lines=12> */
.L_x_5194:
[----:B------:R-:W-:Y:S02]  /*25a60*/  IMAD.MOV.U32 R204, RZ, RZ, R150 ;  /* 0x000000ffffcc7224 */ /* 0x000fe400078e0096 */
.L_x_5195:
[----:B------:R-:W-:Y:S05]  /*25a70*/  BSYNC B0 ;  /* 0x0000000000007941 */ /* 0x000fea0003800000 */
.L_x_5193:
        /* <DEDUP_REMOVED lines=16> */
.L_x_5199:
[----:B------:R-:W-:Y:S05]  /*25b80*/  BSYNC B1 ;  /* 0x0000000000017941 */ /* 0x000fea0003800000 */
.L_x_5198:
        /* <DEDUP_REMOVED lines=44> */
.L_x_5197:
[----:B------:R-:W-:Y:S05]  /*25e50*/  BSYNC B0 ;  /* 0x0000000000007941 */ /* 0x000fea0003800000 */
.L_x_5196:
        /* <DEDUP_REMOVED lines=10> */
.L_x_5192:
        /* <DEDUP_REMOVED lines=12> */
.L_x_5201:
[----:B------:R-:W-:Y:S02]  /*25fc0*/  IMAD.MOV.U32 R204, RZ, RZ, R150 ;  /* 0x000000ffffcc7224 */ /* 0x000fe400078e0096 */
.L_x_5202:
[----:B------:R-:W-:Y:S05]  /*25fd0*/  BSYNC B0 ;  /* 0x0000000000007941 */ /* 0x000fea0003800000 */
.L_x_5200:
        /* <DEDUP_REMOVED lines=16> */
.L_x_5206:
[----:B------:R-:W-:Y:S05]  /*260e0*/  BSYNC B1 ;  /* 0x0000000000017941 */ /* 0x000fea0003800000 */
.L_x_5205:
        /* <DEDUP_REMOVED lines=42> */
[----:B------:R-:W-:Y:S01]  /*26390*/  IMAD.MOV.U32 R93, RZ, RZ, RZ ;  /* 0x000000ffff5d7224 */ /* 0x000fe200078e00ff */
[----:B------:R-:W-:Y:S02]  /*263a0*/  MOV R148, R92 ;  /* 0x0000005c00947202 */ /* 0x000fe40000000f00 */
.L_x_5204:
[----:B------:R-:W-:Y:S05]  /*263b0*/  BSYNC B0 ;  /* 0x0000000000007941 */ /* 0x000fea0003800000 */
.L_x_5203:
        /* <DEDUP_REMOVED lines=13> */
.L_x_5207:
        /* <DEDUP_REMOVED lines=12> */
.L_x_5210:
[----:B------:R-:W-:Y:S02]  /*26550*/  IMAD.MOV.U32 R204, RZ, RZ, R150 ;  /* 0x000000ffffcc7224 */ /* 0x000fe400078e0096 */
.L_x_5211:
[----:B------:R-:W-:Y:S05]  /*26560*/  BSYNC B0 ;  /* 0x0000000000007941 */ /* 0x000fea0003800000 */
.L_x_5209:
        /* <DEDUP_REMOVED lines=16> */
.L_x_5215:
[----:B------:R-:W-:Y:S05]  /*26670*/  BSYNC B1 ;  /* 0x0000000000017941 */ /* 0x000fea0003800000 */
.L_x_5214:
        /* <DEDUP_REMOVED lines=44> */
.L_x_5213:
[----:B------:R-:W-:Y:S05]  /*26940*/  BSYNC B0 ;  /* 0x0000000000007941 */ /* 0x000fea0003800000 */
.L_x_5212:
        /* <DEDUP_REMOVED lines=10> */
.L_x_5208:
        /* <DEDUP_REMOVED lines=12> */
.L_x_5217:
[----:B------:R-:W-:Y:S02]  /*26ab0*/  IMAD.MOV.U32 R204, RZ, RZ, R150 ;  /* 0x000000ffffcc7224 */ /* 0x000fe400078e0096 */
.L_x_5218:
[----:B------:R-:W-:Y:S05]  /*26ac0*/  BSYNC B0 ;  /* 0x0000000000007941 */ /* 0x000fea0003800000 */
.L_x_5216:
        /* <DEDUP_REMOVED lines=16> */
.L_x_5222:
[----:B------:R-:W-:Y:S05]  /*26bd0*/  BSYNC B1 ;  /* 0x0000000000017941 */ /* 0x000fea0003800000 */
.L_x_5221:
        /* <DEDUP_REMOVED lines=44> */
.L_x_5220:
[----:B------:R-:W-:Y:S05]  /*26ea0*/  BSYNC B0 ;  /* 0x0000000000007941 */ /* 0x000fea0003800000 */
.L_x_5219:
        /* <DEDUP_REMOVED lines=9> */
[----:B------:R-:W-:Y:S02]  /*26f40*/  MOV R92, R93 ;  /* 0x0000005d005c7202 */ /* 0x000fe40000000f00 */
[----:B------:R-:W-:-:S05]  /*26f50*/  PRMT R93, RZ, 0x7610, R90 ;  /* 0x00007610ff5d7816 */ /* 0x000fca000000005a */
[----:B------:R-:W-:Y:S01]  /*26f60*/  FADD.FTZ R218, R93, R218 ;  /* 0x000000da5dda7221 */ /* 0x000fe20000010000 */
[----:B------:R-:W-:Y:S05]  /*26f70*/  BRA `(.L_x_5224) ;  /* 0x0000056000007947 */ /* 0x000fea0003800000 */
.L_x_5223:
        /* <DEDUP_REMOVED lines=12> */
.L_x_5226:
[----:B------:R-:W-:Y:S02]  /*27040*/  IMAD.MOV.U32 R94, RZ, RZ, R150 ;  /* 0x000000ffff5e7224 */ /* 0x000fe400078e0096 */
.L_x_5227:
[----:B------:R-:W-:Y:S05]  /*27050*/  BSYNC B0 ;  /* 0x0000000000007941 */ /* 0x000fea0003800000 */
.L_x_5225:
        /* <DEDUP_REMOVED lines=16> */
.L_x_5231:
[----:B------:R-:W-:Y:S05]  /*27160*/  BSYNC B1 ;  /* 0x0000000000017941 */ /* 0x000fea0003800000 */
.L_x_5230:
        /* <DEDUP_REMOVED lines=44> */
.L_x_5229:
[----:B------:R-:W-:Y:S05]  /*27430*/  BSYNC B0 ;  /* 0x0000000000007941 */ /* 0x000fea0003800000 */
.L_x_5228:
        /* <DEDUP_REMOVED lines=10> */
.L_x_5224:
        /* <DEDUP_REMOVED lines=12> */
.L_x_5233:
[----:B------:R-:W-:Y:S02]  /*275a0*/  IMAD.MOV.U32 R94, RZ, RZ, R150 ;  /* 0x000000ffff5e7224 */ /* 0x000fe400078e0096 */
.L_x_5234:
[----:B------:R-:W-:Y:S05]  /*275b0*/  BSYNC B0 ;  /* 0x0000000000007941 */ /* 0x000fea0003800000 */
.L_x_5232:
        /* <DEDUP_REMOVED lines=16> */
.L_x_5238:
[----:B------:R-:W-:Y:S05]  /*276c0*/  BSYNC B1 ;  /* 0x0000000000017941 */ /* 0x000fea0003800000 */
.L_x_5237:
        /* <DEDUP_REMOVED lines=44> */
.L_x_5236:
[----:B------:R-:W-:Y:S05]  /*27990*/  BSYNC B0 ;  /* 0x0000000000007941 */ /* 0x000fea0003800000 */
.L_x_5235:
        /* <DEDUP_REMOVED lines=13> */
.L_x_5239:
        /* <DEDUP_REMOVED lines=12> */
.L_x_5242:
[----:B------:R-:W-:Y:S02]  /*27b30*/  IMAD.MOV.U32 R94, RZ, RZ, R150 ;  /* 0x000000ffff5e7224 */ /* 0x000fe400078e0096 */
.L_x_5243:
[----:B------:R-:W-:Y:S05]  /*27b40*/  BSYNC B0 ;  /* 0x0000000000007941 */ /* 0x000fea0003800000 */
.L_x_5241:
        /* <DEDUP_REMOVED lines=16> */
.L_x_5247:
[----:B------:R-:W-:Y:S05]  /*27c50*/  BSYNC B1 ;  /* 0x0000000000017941 */ /* 0x000fea0003800000 */
.L_x_5246:
        /* <DEDUP_REMOVED lines=44> */
.L_x_5245:
[----:B------:R-:W-:Y:S05]  /*27f20*/  BSYNC B0 ;  /* 0x0000000000007941 */ /* 0x000fea0003800000 */
.L_x_5244:
        /* <DEDUP_REMOVED lines=10> */
.L_x_5240:
        /* <DEDUP_REMOVED lines=12> */
.L_x_5249:
[----:B------:R-:W-:Y:S02]  /*28090*/  IMAD.MOV.U32 R94, RZ, RZ, R150 ;  /* 0x000000ffff5e7224 */ /* 0x000fe400078e0096 */
.L_x_5250:
[----:B------:R-:W-:Y:S05]  /*280a0*/  BSYNC B0 ;  /* 0x0000000000007941 */ /* 0x000fea0003800000 */
.L_x_5248:
        /* <DEDUP_REMOVED lines=16> */
.L_x_5254:
[----:B------:R-:W-:Y:S05]  /*281b0*/  BSYNC B1 ;  /* 0x0000000000017941 */ /* 0x000fea0003800000 */
.L_x_5253:
        /* <DEDUP_REMOVED lines=44> */
.L_x_5252:
[----:B------:R-:W-:Y:S05]  /*28480*/  BSYNC B0 ;  /* 0x0000000000007941 */ /* 0x000fea0003800000 */
.L_x_5251:
        /* <DEDUP_REMOVED lines=14> */
.L_x_5255:
        /* <DEDUP_REMOVED lines=12> */
.L_x_5258:
[----:B------:R-:W-:Y:S02]  /*28630*/  IMAD.MOV.U32 R100, RZ, RZ, R150 ;  /* 0x000000ffff647224 */ /* 0x000fe400078e0096 */
.L_x_5259:
[----:B------:R-:W-:Y:S05]  /*28640*/  BSYNC B0 ;  /* 0x0000000000007941 */ /* 0x000fea0003800000 */
.L_x_5257:
        /* <DEDUP_REMOVED lines=11> */
[----:B------:R-:W-:Y:S02]  /*28700*/  @!P6 IADD3 R146, R146, 0x1, RZ ;  /* 0x000000019292e810 */ /* 0x000fe40007ffe0ff */
[----:B------:R-:W-:Y:S02]  /*28710*/  @!P6 IADD3 R94, R151, 0x1, RZ ;  /* 0x00000001975ee810 */ /* 0x000fe40007ffe0ff */
[----:B------:R-:W-:Y:S02]  /*28720*/  ISETP.NE.AND P0, PT, R146, RZ, !P6 ;  /* 0x000000ff9200720c */ /* 0x000fe40007705270 */
[----:B------:R-:W-:-:S11]  /*28730*/  @!P6 MOV R149, RZ ;  /* 0x000000ff0095e202 */ /* 0x000fd60000000f00 */
[----:B------:R-:W-:Y:S01]  /*28740*/  @P0 IMAD.MOV R94, RZ, RZ, R151 ;  /* 0x000000ffff5e0224 */ /* 0x000fe200078e0297 */
[----:B------:R-:W-:-:S03]  /*28750*/  ISETP.NE.AND P0, PT, R92, RZ, PT ;  /* 0x000000ff5c00720c */ /* 0x000fc60003f05270 */
[----:B------:R-:W-:-:S05]  /*28760*/  @!P6 IMAD.MOV.U32 R151, RZ, RZ, R94 ;  /* 0x000000ffff97e224 */ /* 0x000fca00078e005e */
.L_x_5263:
[----:B------:R-:W-:Y:S05]  /*28770*/  BSYNC B1 ;  /* 0x0000000000017941 */ /* 0x000fea0003800000 */
.L_x_5262:
        /* <DEDUP_REMOVED lines=44> */
.L_x_5261:
[----:B------:R-:W-:Y:S05]  /*28a40*/  BSYNC B0 ;  /* 0x0000000000007941 */ /* 0x000fea0003800000 */
.L_x_5260:
        /* <DEDUP_REMOVED lines=10> */
.L_x_5256:
        /* <DEDUP_REMOVED lines=52> */
.L_x_5264:
        /* <DEDUP_REMOVED lines=15> */
.L_x_5266:
[----:B-1----:R-:W-:Y:S02]  /*28f20*/  IMAD.MOV.U32 R222, RZ, RZ, R150 ;  /* 0x000000ffffde7224 */ /* 0x002fe400078e0096 */
.L_x_5267:
[----:B------:R-:W-:Y:S05]  /*28f30*/  BSYNC B0 ;  /* 0x0000000000007941 */ /* 0x000fea0003800000 */
.L_x_5265:
        /* <DEDUP_REMOVED lines=16> */
.L_x_5271:
[----:B------:R-:W-:Y:S05]  /*29040*/  BSYNC B1 ;  /* 0x0000000000017941 */ /* 0x000fea0003800000 */
.L_x_5270:
        /* <DEDUP_REMOVED lines=44> */
.L_x_5269:
[----:B------:R-:W-:Y:S05]  /*29310*/  BSYNC B0 ;  /* 0x0000000000007941 */ /* 0x000fea0003800000 */
.L_x_5268:
        /* <DEDUP_REMOVED lines=16> */
.L_x_5272:
        /* <DEDUP_REMOVED lines=12> */
.L_x_5275:
[----:B------:R-:W-:Y:S02]  /*294e0*/  IMAD.MOV.U32 R204, RZ, RZ, R150 ;  /* 0x000000ffffcc7224 */ /* 0x000fe400078e0096 */
.L_x_5276:
[----:B------:R-:W-:Y:S05]  /*294f0*/  BSYNC B0 ;  /* 0x0000000000007941 */ /* 0x000fea0003800000 */
.L_x_5274:
        /* <DEDUP_REMOVED lines=16> */
.L_x_5280:
[----:B------:R-:W-:Y:S05]  /*29600*/  BSYNC B1 ;  /* 0x0000000000017941 */ /* 0x000fea0003800000 */
.L_x_5279:
        /* <DEDUP_REMOVED lines=44> */
.L_x_5278:
[----:B------:R-:W-:Y:S05]  /*298d0*/  BSYNC B0 ;  /* 0x0000000000007941 */ /* 0x000fea0003800000 */
.L_x_5277:
        /* <DEDUP_REMOVED lines=10> */
.L_x_5273:
        /* <DEDUP_REMOVED lines=12> */
.L_x_5282:
[----:B------:R-:W-:Y:S02]  /*29a40*/  IMAD.MOV.U32 R204, RZ, RZ, R150 ;  /* 0x000000ffffcc7224 */ /* 0x000fe400078e0096 */
.L_x_5283:
[----:B------:R-:W-:Y:S05]  /*29a50*/  BSYNC B0 ;  /* 0x0000000000007941 */ /* 0x000fea0003800000 */
.L_x_5281:
        /* <DEDUP_REMOVED lines=16> */
.L_x_5287:
[----:B------:R-:W-:Y:S05]  /*29b60*/  BSYNC B1 ;  /* 0x0000000000017941 */ /* 0x000fea0003800000 */
.L_x_5286:
        /* <DEDUP_REMOVED lines=44> */
.L_x_5285:
[----:B------:R-:W-:Y:S05]  /*29e30*/  BSYNC B0 ;  /* 0x0000000000007941 */ /* 0x000fea0003800000 */
.L_x_5284:
        /* <DEDUP_REMOVED lines=15> */
.L_x_5288:
        /* <DEDUP_REMOVED lines=12> */
.L_x_5291:
[----:B------:R-:W-:Y:S02]  /*29ff0*/  IMAD.MOV.U32 R92, RZ, RZ, R150 ;  /* 0x000000ffff5c7224 */ /* 0x000fe400078e0096 */
.L_x_5292:
[----:B------:R-:W-:Y:S05]  /*2a000*/  BSYNC B0 ;  /* 0x0000000000007941 */ /* 0x000fea0003800000 */
.L_x_5290:
        /* <DEDUP_REMOVED lines=16> */
.L_x_5296:
[----:B------:R-:W-:Y:S05]  /*2a110*/  BSYNC B1 ;  /* 0x0000000000017941 */ /* 0x000fea0003800000 */
.L_x_5295:
        /* <DEDUP_REMOVED lines=44> */
.L_x_5294:
[----:B------:R-:W-:Y:S05]  /*2a3e0*/  BSYNC B0 ;  /* 0x0000000000007941 */ /* 0x000fea0003800000 */
.L_x_5293:
        /* <DEDUP_REMOVED lines=10> */
.L_x_5289:
        /* <DEDUP_REMOVED lines=12> */
.L_x_5298:
[----:B------:R-:W-:Y:S02]  /*2a550*/  IMAD.MOV.U32 R92, RZ, RZ, R150 ;  /* 0x000000ffff5c7224 */ /* 0x000fe400078e0096 */
.L_x_5299:
[----:B------:R-:W-:Y:S05]  /*2a560*/  BSYNC B0 ;  /* 0x0000000000007941 */ /* 0x000fea0003800000 */
.L_x_5297:
        /* <DEDUP_REMOVED lines=16> */
.L_x_5303:
[----:B------:R-:W-:Y:S05]  /*2a670*/  BSYNC B1 ;  /* 0x0000000000017941 */ /* 0x000fea0003800000 */
.L_x_5302:
        /* <DEDUP_REMOVED lines=44> */
.L_x_5301:
[----:B------:R-:W-:Y:S05]  /*2a940*/  BSYNC B0 ;  /* 0x0000000000007941 */ /* 0x000fea0003800000 */
.L_x_5300:
        /* <DEDUP_REMOVED lines=15> */
.L_x_5304:
        /* <DEDUP_REMOVED lines=12> */
.L_x_5307:
[----:B------:R-:W-:Y:S02]  /*2ab00*/  IMAD.MOV.U32 R92, RZ, RZ, R150 ;  /* 0x000000ffff5c7224 */ /* 0x000fe400078e0096 */
.L_x_5308:
[----:B------:R-:W-:Y:S05]  /*2ab10*/  BSYNC B0 ;  /* 0x0000000000007941 */ /* 0x000fea0003800000 */
.L_x_5306:
        /* <DEDUP_REMOVED lines=16> */
.L_x_5312:
[----:B------:R-:W-:Y:S05]  /*2ac20*/  BSYNC B1 ;  /* 0x0000000000017941 */ /* 0x000fea0003800000 */
.L_x_5311:
        /* <DEDUP_REMOVED lines=44> */
.L_x_5310:
[----:B------:R-:W-:Y:S05]  /*2aef0*/  BSYNC B0 ;  /* 0x0000000000007941 */ /* 0x000fea0003800000 */
.L_x_5309:
        /* <DEDUP_REMOVED lines=10> */
.L_x_5305:
        /* <DEDUP_REMOVED lines=12> */
.L_x_5314:
[----:B------:R-:W-:Y:S02]  /*2b060*/  MOV R92, R150 ;  /* 0x00000096005c7202 */ /* 0x000fe40000000f00 */
.L_x_5315:
[----:B------:R-:W-:Y:S05]  /*2b070*/  BSYNC B0 ;  /* 0x0000000000007941 */ /* 0x000fea0003800000 */
.L_x_5313:
        /* <DEDUP_REMOVED lines=16> */
.L_x_5319:
[----:B------:R-:W-:Y:S05]  /*2b180*/  BSYNC B1 ;  /* 0x0000000000017941 */ /* 0x000fea0003800000 */
.L_x_5318:
        /* <DEDUP_REMOVED lines=44> */
.L_x_5317:
[----:B------:R-:W-:Y:S05]  /*2b450*/  BSYNC B0 ;  /* 0x0000000000007941 */ /* 0x000fea0003800000 */
.L_x_5316:
        /* <DEDUP_REMOVED lines=13> */
.L_x_5320:
        /* <DEDUP_REMOVED lines=12> */
.L_x_5323:
[----:B------:R-:W-:Y:S02]  /*2b5f0*/  IMAD.MOV.U32 R204, RZ, RZ, R150 ;  /* 0x000000ffffcc7224 */ /* 0x000fe400078e0096 */
.L_x_5324:
[----:B------:R-:W-:Y:S05]  /*2b600*/  BSYNC B0 ;  /* 0x0000000000007941 */ /* 0x000fea0003800000 */
.L_x_5322:
        /* <DEDUP_REMOVED lines=16> */
.L_x_5328:
[----:B------:R-:W-:Y:S05]  /*2b710*/  BSYNC B1 ;  /* 0x0000000000017941 */ /* 0x000fea0003800000 */
.L_x_5327:
        /* <DEDUP_REMOVED lines=44> */
.L_x_5326:
[----:B------:R-:W-:Y:S05]  /*2b9e0*/  BSYNC B0 ;  /* 0x0000000000007941 */ /* 0x000fea0003800000 */
.L_x_5325:
        /* <DEDUP_REMOVED lines=10> */
.L_x_5321:
        /* <DEDUP_REMOVED lines=12> */
.L_x_5330:
[----:B------:R-:W-:Y:S02]  /*2bb50*/  IMAD.MOV.U32 R204, RZ, RZ, R150 ;  /* 0x000000ffffcc7224 */ /* 0x000fe400078e0096 */
.L_x_5331:
[----:B------:R-:W-:Y:S05]  /*2bb60*/  BSYNC B0 ;  /* 0x0000000000007941 */ /* 0x000fea0003800000 */
.L_x_5329:
        /* <DEDUP_REMOVED lines=16> */
.L_x_5335:
[----:B------:R-:W-:Y:S05]  /*2bc70*/  BSYNC B1 ;  /* 0x0000000000017941 */ /* 0x000fea0003800000 */
.L_x_5334:
        /* <DEDUP_REMOVED lines=44> */
.L_x_5333:
[----:B------:R-:W-:Y:S05]  /*2bf40*/  BSYNC B0 ;  /* 0x0000000000007941 */ /* 0x000fea0003800000 */
.L_x_5332:
        /* <DEDUP_REMOVED lines=13> */
.L_x_5336:
        /* <DEDUP_REMOVED lines=12> */
.L_x_5339:
[----:B------:R-:W-:Y:S02]  /*2c0e0*/  IMAD.MOV.U32 R204, RZ, RZ, R150 ;  /* 0x000000ffffcc7224 */ /* 0x000fe400078e0096 */
.L_x_5340:
[----:B------:R-:W-:Y:S05]  /*2c0f0*/  BSYNC B0 ;  /* 0x0000000000007941 */ /* 0x000fea0003800000 */
.L_x_5338:
        /* <DEDUP_REMOVED lines=16> */
.L_x_5344:
[----:B------:R-:W-:Y:S05]  /*2c200*/  BSYNC B1 ;  /* 0x0000000000017941 */ /* 0x000fea0003800000 */
.L_x_5343:
        /* <DEDUP_REMOVED lines=44> */
.L_x_5342:
[----:B------:R-:W-:Y:S05]  /*2c4d0*/  BSYNC B0 ;  /* 0x0000000000007941 */ /* 0x000fea0003800000 */
.L_x_5341:
        /* <DEDUP_REMOVED lines=10> */
.L_x_5337:
        /* <DEDUP_REMOVED lines=12> */
.L_x_5346:
[----:B------:R-:W-:Y:S02]  /*2c640*/  IMAD.MOV.U32 R204, RZ, RZ, R150 ;  /* 0x000000ffffcc7224 */ /* 0x000fe400078e0096 */
.L_x_5347:
[----:B------:R-:W-:Y:S05]  /*2c650*/  BSYNC B0 ;  /* 0x0000000000007941 */ /* 0x000fea0003800000 */
.L_x_5345:
        /* <DEDUP_REMOVED lines=16> */
.L_x_5351:
[----:B------:R-:W-:Y:S05]  /*2c760*/  BSYNC B1 ;  /* 0x0000000000017941 */ /* 0x000fea0003800000 */
.L_x_5350:
        /* <DEDUP_REMOVED lines=44> */
.L_x_5349:
[----:B------:R-:W-:Y:S05]  /*2ca30*/  BSYNC B0 ;  /* 0x0000000000007941 */ /* 0x000fea0003800000 */
.L_x_5348:
        /* <DEDUP_REMOVED lines=13> */
.L_x_5352:
        /* <DEDUP_REMOVED lines=12> */
.L_x_5355:
[----:B------:R-:W-:Y:S02]  /*2cbd0*/  IMAD.MOV.U32 R94, RZ, RZ, R150 ;  /* 0x000000ffff5e7224 */ /* 0x000fe400078e0096 */
.L_x_5356:
[----:B------:R-:W-:Y:S05]  /*2cbe0*/  BSYNC B0 ;  /* 0x0000000000007941 */ /* 0x000fea0003800000 */
.L_x_5354:
        /* <DEDUP_REMOVED lines=16> */
.L_x_5360:
[----:B------:R-:W-:Y:S05]  /*2ccf0*/  BSYNC B1 ;  /* 0x0000000000017941 */ /* 0x000fea0003800000 */
.L_x_5359:
        /* <DEDUP_REMOVED lines=44> */
.L_x_5358:
[----:B------:R-:W-:Y:S05]  /*2cfc0*/  BSYNC B0 ;  /* 0x0000000000007941 */ /* 0x000fea0003800000 */
.L_x_5357:
        /* <DEDUP_REMOVED lines=10> */
.L_x_5353:
        /* <DEDUP_REMOVED lines=12> */
.L_x_5362:
[----:B------:R-:W-:Y:S02]  /*2d130*/  IMAD.MOV.U32 R94, RZ, RZ, R150 ;  /* 0x000000ffff5e7224 */ /* 0x000fe400078e0096 */
.L_x_5363:
[----:B------:R-:W-:Y:S05]  /*2d140*/  BSYNC B0 ;  /* 0x0000000000007941 */ /* 0x000fea0003800000 */
.L_x_5361:
        /* <DEDUP_REMOVED lines=16> */
.L_x_5367:
[----:B------:R-:W-:Y:S05]  /*2d250*/  BSYNC B1 ;  /* 0x0000000000017941 */ /* 0x000fea0003800000 */
.L_x_5366:
        /* <DEDUP_REMOVED lines=44> */
.L_x_5365:
[----:B------:R-:W-:Y:S05]  /*2d520*/  BSYNC B0 ;  /* 0x0000000000007941 */ /* 0x000fea0003800000 */
.L_x_5364:
        /* <DEDUP_REMOVED lines=13> */
.L_x_5368:
        /* <DEDUP_REMOVED lines=12> */
.L_x_5371:
[----:B------:R-:W-:Y:S02]  /*2d6c0*/  IMAD.MOV.U32 R94, RZ, RZ, R150 ;  /* 0x000000ffff5e7224 */ /* 0x000fe400078e0096 */
.L_x_5372:
[----:B------:R-:W-:Y:S05]  /*2d6d0*/  BSYNC B0 ;  /* 0x0000000000007941 */ /* 0x000fea0003800000 */
.L_x_5370:
        /* <DEDUP_REMOVED lines=16> */
.L_x_5376:
[----:B------:R-:W-:Y:S05]  /*2d7e0*/  BSYNC B1 ;  /* 0x0000000000017941 */ /* 0x000fea0003800000 */
.L_x_5375:
        /* <DEDUP_REMOVED lines=44> */
.L_x_5374:
[----:B------:R-:W-:Y:S05]  /*2dab0*/  BSYNC B0 ;  /* 0x0000000000007941 */ /* 0x000fea0003800000 */
.L_x_5373:
        /* <DEDUP_REMOVED lines=10> */
.L_x_5369:
        /* <DEDUP_REMOVED lines=12> */
.L_x_5378:
[----:B------:R-:W-:Y:S02]  /*2dc20*/  IMAD.MOV.U32 R94, RZ, RZ, R150 ;  /* 0x000000ffff5e7224 */ /* 0x000fe400078e0096 */
.L_x_5379:
[----:B------:R-:W-:Y:S05]  /*2dc30*/  BSYNC B0 ;  /* 0x0000000000007941 */ /* 0x000fea0003800000 */
.L_x_5377:
        /* <DEDUP_REMOVED lines=16> */
.L_x_5383:
[----:B------:R-:W-:Y:S05]  /*2dd40*/  BSYNC B1 ;  /* 0x0000000000017941 */ /* 0x000fea0003800000 */
.L_x_5382:
        /* <DEDUP_REMOVED lines=44> */
.L_x_5381:
[----:B------:R-:W-:Y:S05]  /*2e010*/  BSYNC B0 ;  /* 0x0000000000007941 */ /* 0x000fea0003800000 */
.L_x_5380:
        /* <DEDUP_REMOVED lines=14> */
.L_x_5384:
        /* <DEDUP_REMOVED lines=12> */
.L_x_5387:
[----:B------:R-:W-:Y:S02]  /*2e1c0*/  IMAD.MOV.U32 R100, RZ, RZ, R150 ;  /* 0x000000ffff647224 */ /* 0x000fe400078e0096 */
.L_x_5388:
[----:B------:R-:W-:Y:S05]  /*2e1d0*/  BSYNC B0 ;  /* 0x0000000000007941 */ /* 0x000fea0003800000 */
.L_x_5386:
        /* <DEDUP_REMOVED lines=18> */
.L_x_5392:
[----:B------:R-:W-:Y:S05]  /*2e300*/  BSYNC B1 ;  /* 0x0000000000017941 */ /* 0x000fea0003800000 */
.L_x_5391:
        /* <DEDUP_REMOVED lines=44> */
.L_x_5390:
[----:B------:R-:W-:Y:S05]  /*2e5d0*/  BSYNC B0 ;  /* 0x0000000000007941 */ /* 0x000fea0003800000 */
.L_x_5389:
        /* <DEDUP_REMOVED lines=10> */
.L_x_5385:
[----:B------:R-:W-:Y:S01]  /*2e680*/  FADD.FTZ R94, RZ, R102 ;  /* 0x00000066ff5e7221 */ /* 0x000fe20000010000 */
[----:B------:R-:W-:Y:S02]  /*2e690*/  SEL R93, RZ, 0x1000000, P5 ;  /* 0x01000000ff5d7807 */ /* 0x000fe40002800000 */
[----:B------:R-:W-:Y:S01]  /*2e6a0*/  SEL R92, RZ, 0x10000, P4 ;  /* 0x00010000ff5c7807 */ /* 0x000fe20002000000 */
[----:B------:R-:W-:Y:S01]  /*2e6b0*/  FADD.FTZ R95, R94, R105 ;  /* 0x000000695e5f7221 */ /* 0x000fe20000010000 */
[C---:B------:R-:W-:Y:S02]  /*2e6c0*/  LOP3.LUT P5, RZ, R165.reuse, 0x4, RZ, 0xc0, !PT ;  /* 0x00000004a5ff7812 */ /* 0x040fe400078ac0ff */
[----:B------:R-:W-:Y:S01]  /*2e6d0*/  LOP3.LUT P4, RZ, R165, 0x2, RZ, 0xc0, !PT ;  /* 0x00000002a5ff7812 */ /* 0x000fe2000788c0ff */
[----:B------:R-:W-:Y:S01]  /*2e6e0*/  FADD.FTZ R94, R95, R104 ;  /* 0x000000685f5e7221 */ /* 0x000fe20000010000 */
[----:B------:R-:W-:Y:S02]  /*2e6f0*/  SEL R100, RZ, 0x100, P3 ;  /* 0x00000100ff647807 */ /* 0x000fe40001800000 */
[----:B------:R-:W-:Y:S01]  /*2e700*/  SEL R101, RZ, 0x1, P2 ;  /* 0x00000001ff657807 */ /* 0x000fe20001000000 */
[----:B------:R-:W-:Y:S01]  /*2e710*/  FADD.FTZ R95, R94, R107 ;  /* 0x0000006b5e5f7221 */ /* 0x000fe20000010000 */
[----:B------:R-:W-:-:S02]  /*2e720*/  LOP3.LUT R100, R100, R93, R92, 0xfe, !PT ;  /* 0x0000005d64647212 */ /* 0x000fc400078efe5c */
[----:B------:R-:W-:Y:S01]  /*2e730*/  LOP3.LUT P6, RZ, R165, 0x8, RZ, 0xc0, !PT ;  /* 0x00000008a5ff7812 */ /* 0x000fe200078cc0ff */
[----:B------:R-:W-:Y:S01]  /*2e740*/  FADD.FTZ R94, R95, R106 ;  /* 0x0000006a5f5e7221 */ /* 0x000fe20000010000 */
[----:B------:R-:W-:-:S03]  /*2e750*/  LOP3.LUT P0, RZ, R165, 0x20, RZ, 0xc0, !PT ;  /* 0x00000020a5ff7812 */ /* 0x000fc6000780c0ff */
        /* <DEDUP_REMOVED lines=46> */
[----:B------:R-:W-:-:S03]  /*2ea40*/  SEL R95, RZ, 0x1, P5 ;  /* 0x00000001ff5f7807 */ /* 0x000fc60002800000 */
[----:B------:R-:W-:Y:S01]  /*2ea50*/  FADD.FTZ R96, R94, R217 ;  /* 0x000000d95e607221 */ /* 0x000fe20000010000 */
[----:B------:R-:W-:Y:S02]  /*2ea60*/  SEL R94, RZ, 0x1, P1 ;  /* 0x00000001ff5e7807 */ /* 0x000fe40000800000 */
[----:B------:R-:W-:Y:S01]  /*2ea70*/  ISETP.NE.AND P1, PT, R103, RZ, PT ;  /* 0x000000ff6700720c */ /* 0x000fe20003f25270 */
[----:B------:R-:W-:Y:S01]  /*2ea80*/  FADD.FTZ R97, R96, R215 ;  /* 0x000000d760617221 */ /* 0x000fe20000010000 */
[----:B------:R-:W-:Y:S01]  /*2ea90*/  SEL R96, RZ, 0x1, P4 ;  /* 0x00000001ff607807 */ /* 0x000fe20002000000 */
[----:B------:R-:W-:-:S04]  /*2eaa0*/  IMAD.WIDE.U32 R92, R94, 0x1000000, RZ ;  /* 0x010000005e5c7825 */ /* 0x000fc800078e00ff */
[----:B------:R-:W-:Y:S01]  /*2eab0*/  FADD.FTZ R98, R97, R218 ;  /* 0x000000da61627221 */ /* 0x000fe20000010000 */
[----:B------:R-:W-:Y:S01]  /*2eac0*/  LOP3.LUT R93, R93, R100, R101, 0xfe, !PT ;  /* 0x000000645d5d7212 */ /* 0x000fe200078efe65 */
[----:B------:R-:W-:-:S04]  /*2ead0*/  IMAD.WIDE.U32 R96, R96, 0x10000, RZ ;  /* 0x0001000060607825 */ /* 0x000fc800078e00ff */
[----:B------:R-:W-:Y:S02]  /*2eae0*/  FADD.FTZ R99, R98, R219 ;  /* 0x000000db62637221 */ /* 0x000fe40000010000 */
[----:B------:R-:W-:-:S04]  /*2eaf0*/  IMAD.WIDE.U32 R94, R95, 0x100, RZ ;  /* 0x000001005f5e7825 */ /* 0x000fc800078e00ff */
[----:B------:R-:W-:Y:S01]  /*2eb00*/  FADD.FTZ R98, R99, R220 ;  /* 0x000000dc63627221 */ /* 0x000fe20000010000 */
[----:B------:R-:W-:Y:S02]  /*2eb10*/  LOP3.LUT R97, R95, R93, R97, 0xfe, !PT ;  /* 0x0000005d5f617212 */ /* 0x000fe400078efe61 */
[----:B------:R-:W-:Y:S01]  /*2eb20*/  LOP3.LUT R96, R94, R92, R96, 0xfe, !PT ;  /* 0x0000005c5e607212 */ /* 0x000fe200078efe60 */
[----:B------:R-:W-:Y:S01]  /*2eb30*/  FADD.FTZ R93, R98, R221 ;  /* 0x000000dd625d7221 */ /* 0x000fe20000010000 */
[----:B------:R-:W-:Y:S01]  /*2eb40*/  F2FP.BF16.PACK_AB R95, R228, R227 ;  /* 0x000000e3e45f723e */ /* 0x000fe200000010ff */
[----:B------:R-:W-:Y:S01]  /*2eb50*/  IMAD.WIDE.U32 R98, R186, R115, c[0x0][0x188] ;  /* 0x00006200ba627625 */ /* 0x000fe200078e0073 */
[----:B------:R-:W-:Y:S02]  /*2eb60*/  SEL R115, RZ, 0x1, P6 ;  /* 0x00000001ff737807 */ /* 0x000fe40003000000 */
[----:B------:R-:W-:Y:S01]  /*2eb70*/  F2FP.BF16.PACK_AB R94, R226, R223 ;  /* 0x000000dfe25e723e */ /* 0x000fe200000010ff */
[----:B------:R-:W-:Y:S01]  /*2eb80*/  FADD.FTZ R101, R93, R224 ;  /* 0x000000e05d657221 */ /* 0x000fe20000010000 */
[----:B------:R-:W-:-:S02]  /*2eb90*/  F2FP.BF16.PACK_AB R93, R225, R222 ;  /* 0x000000dee15d723e */ /* 0x000fc400000010ff */
[----:B------:R-:W-:Y:S01]  /*2eba0*/  F2FP.BF16.PACK_AB R92, R224, R221 ;  /* 0x000000dde05c723e */ /* 0x000fe200000010ff */
[----:B------:R-:W-:Y:S01]  /*2ebb0*/  FADD.FTZ R230, R101, R222 ;  /* 0x000000de65e67221 */ /* 0x000fe20000010000 */
[----:B------:R-:W-:Y:S01]  /*2ebc0*/  LOP3.LUT R96, R96, R115, RZ, 0xfc, !PT ;  /* 0x0000007360607212 */ /* 0x000fe200078efcff */
[----:B------:R-:W-:Y:S02]  /*2ebd0*/  IMAD.WIDE.U32 R100, R186, R177, c[0x0][0x190] ;  /* 0x00006400ba647625 */ /* 0x000fe400078e00b1 */
[----:B------:R0:W-:Y:S02]  /*2ebe0*/  STG.E.128 [R98.64], R92 ;  /* 0x0000005c62007986 */ /* 0x0001e4000c101d04 */
[----:B------:R-:W-:Y:S02]  /*2ebf0*/  FADD.FTZ R230, R230, R225 ;  /* 0x000000e1e6e67221 */ /* 0x000fe40000010000 */
[----:B------:R0:W-:Y:S02]  /*2ec00*/  STG.E.64 [R100.64], R96 ;  /* 0x0000006064007986 */ /* 0x0001e4000c101b04 */
[----:B------:R-:W-:-:S04]  /*2ec10*/  FADD.FTZ R115, R230, R223 ;  /* 0x000000dfe6737221 */ /* 0x000fc80000010000 */
[----:B------:R-:W-:-:S04]  /*2ec20*/  FADD.FTZ R230, R115, R226 ;  /* 0x000000e273e67221 */ /* 0x000fc80000010000 */
[----:B------:R-:W-:Y:S01]  /*2ec30*/  FADD.FTZ R103, R230, R227 ;  /* 0x000000e3e6677221 */ /* 0x000fe20000010000 */
        /* <DEDUP_REMOVED lines=20> */
.L_x_5393:
[----:B0-----:R-:W-:Y:S01]  /*2ed80*/  FADD.FTZ R97, R103, R228 ;  /* 0x000000e467617221 */ /* 0x001fe20000010000 */
[----:B------:R-:W-:Y:S05]  /*2ed90*/  BRA.DIV ~URZ, `(.L_x_5394) ;  /* 0x00001e127f007947 */ /* 0x000fea000b800000 */
[----:B------:R0:W1:Y:S02]  /*2eda0*/  SHFL.BFLY PT, R92, R97, 0x1, 0x1f ;  /* 0x0c201f00615c7f89 */ /* 0x00006400000e0000 */
.L_x_5398:
        /* <DEDUP_REMOVED lines=148> */
.L_x_5399:
[C---:B------:R-:W-:Y:S01]  /*2f6f0*/  FMUL.FTZ R92, R101.reuse, R101 ;  /* 0x00000065655c7220 */ /* 0x040fe20000410000 */
[----:B------:R-:W-:Y:S01]  /*2f700*/  ISETP.NE.AND P0, PT, RZ, UR6, PT ;  /* 0x00000006ff007c0c */ /* 0x000fe2000bf05270 */
[----:B-1----:R-:W-:Y:S01]  /*2f710*/  FADD.FTZ R96, R96, R97 ;  /* 0x0000006160607221 */ /* 0x002fe20000010000 */
[----:B------:R-:W1:Y:S01]  /*2f720*/  S2R R93, SR_TID.X ;  /* 0x00000000005d7919 */ /* 0x000e620000002100 */
[----:B0-----:R-:W-:Y:S01]  /*2f730*/  IMAD.MOV.U32 R97, RZ, RZ, c[0x0][0x1e0] ;  /* 0x00007800ff617624 */ /* 0x001fe200078e00ff */
[----:B------:R-:W-:Y:S01]  /*2f740*/  FSEL R92, R92, RZ, P0 ;  /* 0x000000ff5c5c7208 */ /* 0x000fe20000000000 */
[----:B------:R-:W-:Y:S01]  /*2f750*/  IMAD R99, R50, c[0x0][0x168], RZ ;  /* 0x00005a0032637a24 */ /* 0x000fe200078e02ff */
[----:B------:R-:W-:Y:S01]  /*2f760*/  FSEL R98, R101, RZ, !P0 ;  /* 0x000000ff65627208 */ /* 0x000fe20004000000 */
[----:B------:R-:W-:Y:S01]  /*2f770*/  FFMA.FTZ R97, R96, R97, c[0x0][0x228] ;  /* 0x00008a0060617623 */ /* 0x000fe20000010061 */
[----:B------:R-:W-:Y:S01]  /*2f780*/  PRMT R229, RZ, 0x7610, R83 ;  /* 0x00007610ffe57816 */ /* 0x000fe20000000053 */
[----:B------:R-:W-:Y:S01]  /*2f790*/  IMAD.MOV.U32 R177, RZ, RZ, 0x4 ;  /* 0x00000004ffb17424 */ /* 0x000fe200078e00ff */
[----:B------:R-:W-:Y:S01]  /*2f7a0*/  SHF.R.S32.HI R96, RZ, 0x1f, R99 ;  /* 0x0000001fff607819 */ /* 0x000fe20000011463 */
[----:B------:R-:W-:-:S02]  /*2f7b0*/  FADD.FTZ R97, R97, R92 ;  /* 0x0000005c61617221 */ /* 0x000fc40000010000 */
[----:B------:R-:W-:Y:S01]  /*2f7c0*/  FADD.FTZ R192, -R98, R192 ;  /* 0x000000c062c07221 */ /* 0x000fe20000010100 */
[----:B------:R-:W-:Y:S01]  /*2f7d0*/  LEA.HI R99, R96, R99, RZ, 0x3 ;  /* 0x0000006360637211 */ /* 0x000fe200078f18ff */
[----:B------:R-:W-:Y:S02]  /*2f7e0*/  @!P1 IMAD.WIDE R94, R50, R177, c[0x0][0x1a0] ;  /* 0x00006800325e9625 */ /* 0x000fe400078e02b1 */
[----:B------:R-:W0:Y:S02]  /*2f7f0*/  MUFU.RSQ R97, R97 ;  /* 0x0000006100617308 */ /* 0x000e240000001400 */
[C---:B------:R-:W-:Y:S01]  /*2f800*/  FADD.FTZ R197, -R98.reuse, R197 ;  /* 0x000000c562c57221 */ /* 0x040fe20000010100 */
[----:B------:R-:W-:Y:S01]  /*2f810*/  @!P1 STG.E [R94.64], R101 ;  /* 0x000000655e009986 */ /* 0x000fe2000c101904 */
[C---:B------:R-:W-:Y:S02]  /*2f820*/  FADD.FTZ R100, -R98.reuse, R215 ;  /* 0x000000d762647221 */ /* 0x040fe40000010100 */
[----:B------:R-:W-:-:S02]  /*2f830*/  FADD.FTZ R169, -R98, R169 ;  /* 0x000000a962a97221 */ /* 0x000fc40000010100 */
[----:B------:R-:W-:Y:S01]  /*2f840*/  FADD.FTZ R114, -R98, R114 ;  /* 0x0000007262727221 */ /* 0x000fe20000010100 */
[----:B-1----:R-:W-:Y:S01]  /*2f850*/  LOP3.LUT R96, R93, 0x1f, RZ, 0xc0, !PT ;  /* 0x0000001f5d607812 */ /* 0x002fe200078ec0ff */
[----:B------:R-:W-:-:S03]  /*2f860*/  @!P1 IMAD.WIDE R92, R50, R177, c[0x0][0x1a8] ;  /* 0x00006a00325c9625 */ /* 0x000fc600078e02b1 */
[----:B------:R-:W-:Y:S01]  /*2f870*/  LEA.HI.SX32 R115, R99, R96, 0x1d ;  /* 0x0000006063737211 */ /* 0x000fe200078feaff */
[----:B------:R-:W-:Y:S02]  /*2f880*/  FADD.FTZ R171, -R98, R171 ;  /* 0x000000ab62ab7221 */ /* 0x000fe40000010100 */
[C---:B0-----:R-:W-:Y:S01]  /*2f890*/  FMUL.FTZ R99, R97.reuse, R192 ;  /* 0x000000c061637220 */ /* 0x041fe20000410000 */
[----:B------:R0:W-:Y:S01]  /*2f8a0*/  @!P1 STG.E [R92.64], R97 ;  /* 0x000000615c009986 */ /* 0x0001e2000c101904 */
[C---:B------:R-:W-:Y:S02]  /*2f8b0*/  FMUL.FTZ R192, R97.reuse, R197 ;  /* 0x000000c561c07220 */ /* 0x040fe40000410000 */
[C---:B------:R-:W-:Y:S01]  /*2f8c0*/  FMUL.FTZ R197, R97.reuse, R100 ;  /* 0x0000006461c57220 */ /* 0x040fe20000410000 */
[----:B------:R-:W-:Y:S01]  /*2f8d0*/  PRMT R100, RZ, 0x5410, R57 ;  /* 0x00005410ff647816 */ /* 0x000fe20000000039 */
[C---:B------:R-:W-:Y:S02]  /*2f8e0*/  FMUL.FTZ R114, R97.reuse, R114 ;  /* 0x0000007261727220 */ /* 0x040fe40000410000 */
[----:B------:R-:W-:-:S02]  /*2f8f0*/  FMUL.FTZ R171, R97, R171 ;  /* 0x000000ab61ab7220 */ /* 0x000fc40000410000 */
[C---:B------:R-:W-:Y:S02]  /*2f900*/  FADD.FTZ R184, -R98.reuse, R184 ;  /* 0x000000b862b87221 */ /* 0x040fe40000010100 */
[----:B------:R-:W-:Y:S02]  /*2f910*/  FADD.FTZ R187, -R98, R187 ;  /* 0x000000bb62bb7221 */ /* 0x000fe40000010100 */
[C---:B0-----:R-:W-:Y:S02]  /*2f920*/  FMUL.FTZ R92, R97.reuse, R169 ;  /* 0x000000a9615c7220 */ /* 0x041fe40000410000 */
[C---:B------:R-:W-:Y:S02]  /*2f930*/  FMUL.FTZ R184, R97.reuse, R184 ;  /* 0x000000b861b87220 */ /* 0x040fe40000410000 */
[----:B------:R-:W-:Y:S01]  /*2f940*/  FFMA.FTZ R100, R92, R100, R23 ;  /* 0x000000645c647223 */ /* 0x000fe20000010017 */
[----:B------:R-:W-:Y:S01]  /*2f950*/  PRMT R92, RZ, 0x5410, R56 ;  /* 0x00005410ff5c7816 */ /* 0x000fe20000000038 */
[----:B------:R-:W-:-:S02]  /*2f960*/  FMUL.FTZ R187, R97, R187 ;  /* 0x000000bb61bb7220 */ /* 0x000fc40000410000 */
[----:B------:R-:W-:Y:S02]  /*2f970*/  FADD.FTZ R182, -R98, R182 ;  /* 0x000000b662b67221 */ /* 0x000fe40000010100 */
[----:B------:R-:W-:Y:S01]  /*2f980*/  FFMA.FTZ R114, R114, R92, R25 ;  /* 0x0000005c72727223 */ /* 0x000fe20000010019 */
[----:B------:R-:W-:Y:S01]  /*2f990*/  PRMT R92, RZ, 0x7610, R56 ;  /* 0x00007610ff5c7816 */ /* 0x000fe20000000038 */
[----:B------:R-:W-:Y:S02]  /*2f9a0*/  FMUL.FTZ R182, R97, R182 ;  /* 0x000000b661b67220 */ /* 0x000fe40000410000 */
[----:B------:R-:W-:Y:S02]  /*2f9b0*/  FADD.FTZ R185, -R98, R185 ;  /* 0x000000b962b97221 */ /* 0x000fe40000010100 */
        /* <DEDUP_REMOVED lines=22> */
[----:B------:R-:W-:Y:S02]  /*2fb20*/  FADD.FTZ R193, -R98, R193 ;  /* 0x000000c162c17221 */ /* 0x000fe40000010100 */
[----:B------:R-:W-:Y:S02]  /*2fb30*/  FMUL.FTZ R95, R97, R174 ;  /* 0x000000ae615f7220 */ /* 0x000fe40000410000 */
        /* <DEDUP_REMOVED lines=13> */
[--C-:B------:R-:W-:Y:S01]  /*2fc10*/  PRMT R92, RZ, 0x5410, R66.reuse ;  /* 0x00005410ff5c7816 */ /* 0x100fe20000000042 */
[----:B------:R-:W-:Y:S02]  /*2fc20*/  FADD.FTZ R189, -R98, R189 ;  /* 0x000000bd62bd7221 */ /* 0x000fe40000010100 */
[C---:B------:R-:W-:Y:S02]  /*2fc30*/  FMUL.FTZ R93, R97.reuse, R172 ;  /* 0x000000ac615d7220 */ /* 0x040fe40000410000 */
[----:B------:R-:W-:Y:S01]  /*2fc40*/  FFMA.FTZ R190, R190, R92, R5 ;  /* 0x0000005cbebe7223 */ /* 0x000fe20000010005 */
[----:B------:R-:W-:Y:S01]  /*2fc50*/  PRMT R92, RZ, 0x7610, R66 ;  /* 0x00007610ff5c7816 */ /* 0x000fe20000000042 */
[----:B------:R-:W-:-:S02]  /*2fc60*/  FMUL.FTZ R172, R97, R189 ;  /* 0x000000bd61ac7220 */ /* 0x000fc40000410000 */
[C---:B------:R-:W-:Y:S02]  /*2fc70*/  FADD.FTZ R201, -R98.reuse, R201 ;  /* 0x000000c962c97221 */ /* 0x040fe40000010100 */
[----:B------:R-:W-:Y:S01]  /*2fc80*/  FFMA.FTZ R195, R195, R92, R4 ;  /* 0x0000005cc3c37223 */ /* 0x000fe20000010004 */
[----:B------:R-:W-:Y:S01]  /*2fc90*/  PRMT R92, RZ, 0x5410, R65 ;  /* 0x00005410ff5c7816 */ /* 0x000fe20000000041 */
[C---:B------:R-:W-:Y:S02]  /*2fca0*/  FMUL.FTZ R201, R97.reuse, R201 ;  /* 0x000000c961c97220 */ /* 0x040fe40000410000 */
[----:B------:R-:W-:Y:S02]  /*2fcb0*/  FADD.FTZ R202, -R98, R202 ;  /* 0x000000ca62ca7221 */ /* 0x000fe40000010100 */
[----:B------:R-:W-:Y:S01]  /*2fcc0*/  FFMA.FTZ R172, R172, R92, R7 ;  /* 0x0000005cacac7223 */ /* 0x000fe20000010007 */
[----:B------:R-:W-:Y:S01]  /*2fcd0*/  PRMT R92, RZ, 0x5410, R71 ;  /* 0x00005410ff5c7816 */ /* 0x000fe20000000047 */
[----:B------:R-:W-:-:S02]  /*2fce0*/  FMUL.FTZ R202, R97, R202 ;  /* 0x000000ca61ca7220 */ /* 0x000fc40000410000 */
[C---:B------:R-:W-:Y:S02]  /*2fcf0*/  FADD.FTZ R198, -R98.reuse, R198 ;  /* 0x000000c662c67221 */ /* 0x040fe40000010100 */
[----:B------:R-:W-:Y:S01]  /*2fd00*/  FFMA.FTZ R201, R201, R92, R122 ;  /* 0x0000005cc9c97223 */ /* 0x000fe2000001007a */
[----:B------:R-:W-:Y:S01]  /*2fd10*/  PRMT R92, RZ, 0x7610, R71 ;  /* 0x00007610ff5c7816 */ /* 0x000fe20000000047 */
[----:B------:R-:W-:Y:S02]  /*2fd20*/  FMUL.FTZ R169, R97, R198 ;  /* 0x000000c661a97220 */ /* 0x000fe40000410000 */
[----:B------:R-:W-:Y:S02]  /*2fd30*/  FADD.FTZ R194, -R98, R194 ;  /* 0x000000c262c27221 */ /* 0x000fe40000010100 */
[----:B------:R-:W-:Y:S01]  /*2fd40*/  FFMA.FTZ R202, R202, R92, R123 ;  /* 0x0000005ccaca7223 */ /* 0x000fe2000001007b */
[----:B------:R-:W-:Y:S01]  /*2fd50*/  PRMT R92, RZ, 0x5410, R69 ;  /* 0x00005410ff5c7816 */ /* 0x000fe20000000045 */
[----:B------:R-:W-:-:S02]  /*2fd60*/  FADD.FTZ R199, -R98, R199 ;  /* 0x000000c762c77221 */ /* 0x000fc40000010100 */
[----:B------:R-:W-:Y:S02]  /*2fd70*/  FMUL.FTZ R101, R97, R194 ;  /* 0x000000c261657220 */ /* 0x000fe40000410000 */
[----:B------:R-:W-:Y:S01]  /*2fd80*/  FFMA.FTZ R169, R169, R92, R118 ;  /* 0x0000005ca9a97223 */ /* 0x000fe20000010076 */
[----:B------:R-:W-:Y:S01]  /*2fd90*/  PRMT R92, RZ, 0x7610, R69 ;  /* 0x00007610ff5c7816 */ /* 0x000fe20000000045 */
[C---:B------:R-:W-:Y:S02]  /*2fda0*/  FMUL.FTZ R194, R97.reuse, R199 ;  /* 0x000000c761c27220 */ /* 0x040fe40000410000 */
        /* <DEDUP_REMOVED lines=12> */
[C---:B------:R-:W-:Y:S02]  /*2fe70*/  FADD.FTZ R206, -R98.reuse, R206 ;  /* 0x000000ce62ce7221 */ /* 0x040fe40000010100 */
[----:B------:R-:W-:Y:S01]  /*2fe80*/  FFMA.FTZ R207, R207, R92, R128 ;  /* 0x0000005ccfcf7223 */ /* 0x000fe20000010080 */
[----:B------:R-:W-:Y:S01]  /*2fe90*/  PRMT R92, RZ, 0x5410, R73 ;  /* 0x00005410ff5c7816 */ /* 0x000fe20000000049 */
[----:B------:R-:W-:Y:S01]  /*2fea0*/  FMUL.FTZ R179, R97, R206 ;  /* 0x000000ce61b37220 */ /* 0x000fe20000410000 */
[----:B------:R-:W-:Y:S01]  /*2feb0*/  PRMT R206, RZ, 0x5410, R64 ;  /* 0x00005410ffce7816 */ /* 0x000fe20000000040 */
        /* <DEDUP_REMOVED lines=12> */
[----:B------:R-:W-:Y:S01]  /*2ff80*/  FADD.FTZ R230, -R98, R219 ;  /* 0x000000db62e67221 */ /* 0x000fe20000010100 */
[----:B------:R-:W-:Y:S01]  /*2ff90*/  PRMT R219, RZ, 0x7610, R57 ;  /* 0x00007610ffdb7816 */ /* 0x000fe20000000039 */
[----:B------:R-:W-:Y:S01]  /*2ffa0*/  FFMA.FTZ R208, R208, R92, R125 ;  /* 0x0000005cd0d07223 */ /* 0x000fe2000001007d */
[----:B------:R-:W-:Y:S01]  /*2ffb0*/  PRMT R92, RZ, 0x5410, R79 ;  /* 0x00005410ff5c7816 */ /* 0x000fe2000000004f */
[C---:B------:R-:W-:Y:S02]  /*2ffc0*/  FADD.FTZ R173, -R98.reuse, R173 ;  /* 0x000000ad62ad7221 */ /* 0x040fe40000010100 */
[C---:B------:R-:W-:Y:S02]  /*2ffd0*/  FADD.FTZ R196, -R98.reuse, R196 ;  /* 0x000000c462c47221 */ /* 0x040fe40000010100 */
[----:B------:R-:W-:Y:S02]  /*2ffe0*/  FADD.FTZ R200, -R98, R200 ;  /* 0x000000c862c87221 */ /* 0x000fe40000010100 */
[----:B------:R-:W-:-:S02]  /*2fff0*/  FMUL.FTZ R199, R97, R230 ;  /* 0x000000e661c77220 */ /* 0x000fc40000410000 */
[C---:B------:R-:W-:Y:S02]  /*30000*/  FADD.FTZ R203, -R98.reuse, R203 ;  /* 0x000000cb62cb7221 */ /* 0x040fe40000010100 */
[C---:B------:R-:W-:Y:S02]  /*30010*/  FADD.FTZ R213, -R98.reuse, R213 ;  /* 0x000000d562d57221 */ /* 0x040fe40000010100 */
        /* <DEDUP_REMOVED lines=15> */
[C---:B------:R-:W-:Y:S01]  /*30110*/  FADD.FTZ R94, -R98.reuse, R217 ;  /* 0x000000d9625e7221 */ /* 0x040fe20000010100 */
[----:B------:R-:W-:Y:S01]  /*30120*/  PRMT R217, RZ, 0x7610, R59 ;  /* 0x00007610ffd97816 */ /* 0x000fe2000000003b */
[----:B------:R-:W-:-:S02]  /*30130*/  FADD.FTZ R218, -R98, R218 ;  /* 0x000000da62da7221 */ /* 0x000fc40000010100 */
[C---:B------:R-:W-:Y:S02]  /*30140*/  FADD.FTZ R220, -R98.reuse, R220 ;  /* 0x000000dc62dc7221 */ /* 0x040fe40000010100 */
[C---:B------:R-:W-:Y:S01]  /*30150*/  FADD.FTZ R232, -R98.reuse, R221 ;  /* 0x000000dd62e87221 */ /* 0x040fe20000010100 */
[----:B------:R-:W-:Y:S01]  /*30160*/  PRMT R221, RZ, 0x7610, R65 ;  /* 0x00007610ffdd7816 */ /* 0x000fe20000000041 */
[C---:B------:R-:W-:Y:S02]  /*30170*/  FADD.FTZ R224, -R98.reuse, R224 ;  /* 0x000000e062e07221 */ /* 0x040fe40000010100 */
[C---:B------:R-:W-:Y:S02]  /*30180*/  FADD.FTZ R222, -R98.reuse, R222 ;  /* 0x000000de62de7221 */ /* 0x040fe40000010100 */
[C---:B------:R-:W-:Y:S01]  /*30190*/  FADD.FTZ R234, -R98.reuse, R225 ;  /* 0x000000e162ea7221 */ /* 0x040fe20000010100 */
[----:B------:R-:W-:Y:S01]  /*301a0*/  PRMT R225, RZ, 0x7610, R64 ;  /* 0x00007610ffe17816 */ /* 0x000fe20000000040 */
[C---:B------:R-:W-:Y:S01]  /*301b0*/  FADD.FTZ R236, -R98.reuse, R223 ;  /* 0x000000df62ec7221 */ /* 0x040fe20000010100 */
[----:B------:R-:W-:Y:S01]  /*301c0*/  PRMT R223, RZ, 0x7610, R67 ;  /* 0x00007610ffdf7816 */ /* 0x000fe20000000043 */
[----:B------:R-:W-:-:S02]  /*301d0*/  FADD.FTZ R226, -R98, R226 ;  /* 0x000000e262e27221 */ /* 0x000fc40000010100 */
[C---:B------:R-:W-:Y:S01]  /*301e0*/  FADD.FTZ R238, -R98.reuse, R227 ;  /* 0x000000e362ee7221 */ /* 0x040fe20000010100 */
[----:B------:R-:W-:Y:S01]  /*301f0*/  PRMT R227, RZ, 0x7610, R68 ;  /* 0x00007610ffe37816 */ /* 0x000fe20000000044 */
[----:B------:R-:W-:Y:S02]  /*30200*/  FADD.FTZ R98, -R98, R228 ;  /* 0x000000e462627221 */ /* 0x000fe40000010100 */
[C---:B------:R-:W-:Y:S02]  /*30210*/  FMUL.FTZ R96, R97.reuse, R173 ;  /* 0x000000ad61607220 */ /* 0x040fe40000410000 */
[C---:B------:R-:W-:Y:S02]  /*30220*/  FMUL.FTZ R103, R97.reuse, R196 ;  /* 0x000000c461677220 */ /* 0x040fe40000410000 */
[----:B------:R-:W-:Y:S02]  /*30230*/  FMUL.FTZ R173, R97, R200 ;  /* 0x000000c861ad7220 */ /* 0x000fe40000410000 */
[----:B------:R-:W-:Y:S01]  /*30240*/  FFMA.FTZ R199, R199, R92, R140 ;  /* 0x0000005cc7c77223 */ /* 0x000fe2000001008c */
[----:B------:R-:W-:Y:S01]  /*30250*/  PRMT R92, RZ, 0x7610, R79 ;  /* 0x00007610ff5c7816 */ /* 0x000fe2000000004f */
[----:B------:R-:W-:-:S02]  /*30260*/  FMUL.FTZ R196, R97, R203 ;  /* 0x000000cb61c47220 */ /* 0x000fc40000410000 */
[C---:B------:R-:W-:Y:S02]  /*30270*/  FMUL.FTZ R200, R97.reuse, R213 ;  /* 0x000000d561c87220 */ /* 0x040fe40000410000 */
[C---:B------:R-:W-:Y:S02]  /*30280*/  FMUL.FTZ R102, R97.reuse, R102 ;  /* 0x0000006661667220 */ /* 0x040fe40000410000 */
[C---:B------:R-:W-:Y:S02]  /*30290*/  FMUL.FTZ R105, R97.reuse, R105 ;  /* 0x0000006961697220 */ /* 0x040fe40000410000 */
[C---:B------:R-:W-:Y:S02]  /*302a0*/  FMUL.FTZ R104, R97.reuse, R104 ;  /* 0x0000006861687220 */ /* 0x040fe40000410000 */
[C---:B------:R-:W-:Y:S02]  /*302b0*/  FMUL.FTZ R107, R97.reuse, R107 ;  /* 0x0000006b616b7220 */ /* 0x040fe40000410000 */
        /* <DEDUP_REMOVED lines=8> */
[C---:B------:R-:W-:Y:S01]  /*30340*/  FMUL.FTZ R189, R97.reuse, R212 ;  /* 0x000000d461bd7220 */ /* 0x040fe20000410000 */
[----:B------:R-:W-:Y:S01]  /*30350*/  PRMT R212, RZ, 0x7610, R77 ;  /* 0x00007610ffd47816 */ /* 0x000fe2000000004d */
[C---:B------:R-:W-:Y:S02]  /*30360*/  FMUL.FTZ R216, R97.reuse, R216 ;  /* 0x000000d861d87220 */ /* 0x040fe40000410000 */
[C---:B------:R-:W-:Y:S01]  /*30370*/  FMUL.FTZ R193, R97.reuse, R214 ;  /* 0x000000d661c17220 */ /* 0x040fe20000410000 */
[----:B------:R-:W-:Y:S01]  /*30380*/  PRMT R214, RZ, 0x7610, R82 ;  /* 0x00007610ffd67816 */ /* 0x000fe20000000052 */
        /* <DEDUP_REMOVED lines=44> */
[----:B------:R-:W-:-:S02]  /*30650*/  FFMA.FTZ R221, R99, R221, R6 ;  /* 0x000000dd63dd7223 */ /* 0x000fc40000010006 */
        /* <DEDUP_REMOVED lines=22> */
[----:B------:R-:W-:Y:S01]  /*307c0*/  IMAD.MOV.U32 R183, RZ, RZ, 0x10 ;  /* 0x00000010ffb77424 */ /* 0x000fe200078e00ff */
[----:B------:R-:W-:Y:S01]  /*307d0*/  F2FP.BF16.PACK_AB R99, R217, R96 ;  /* 0x00000060d963723e */ /* 0x000fe200000010ff */
[----:B------:R-:W-:Y:S01]  /*307e0*/  FFMA.FTZ R98, R170, R98, R21 ;  /* 0x00000062aa627223 */ /* 0x000fe20000010015 */
[----:B------:R-:W-:Y:S01]  /*307f0*/  LEA R170, P0, R115, c[0x0][0x208], 0x4 ;  /* 0x0000820073aa7a11 */ /* 0x000fe200078020ff */
[----:B------:R-:W-:Y:S01]  /*30800*/  FFMA.FTZ R224, R224, R92, R145 ;  /* 0x0000005ce0e07223 */ /* 0x000fe20000010091 */
[----:B------:R-:W-:Y:S01]  /*30810*/  F2FP.BF16.PACK_AB R92, R105, R102 ;  /* 0x00000066695c723e */ /* 0x000fe200000010ff */
[----:B------:R-:W-:Y:S01]  /*30820*/  FFMA.FTZ R212, R94, R212, R135 ;  /* 0x000000d45ed47223 */ /* 0x000fe20000010087 */
[----:B------:R-:W-:Y:S01]  /*30830*/  F2FP.BF16.PACK_AB R96, R171, R114 ;  /* 0x00000072ab60723e */ /* 0x000fe200000010ff */
[----:B------:R-:W-:Y:S01]  /*30840*/  FFMA.FTZ R188, R173, R188, R120 ;  /* 0x000000bcadbc7223 */ /* 0x000fe20000010078 */
[----:B------:R-:W-:Y:S01]  /*30850*/  F2FP.BF16.PACK_AB R94, R111, R106 ;  /* 0x0000006a6f5e723e */ /* 0x000fe200000010ff */
[----:B------:R-:W-:Y:S01]  /*30860*/  FFMA.FTZ R192, R189, R192, R130 ;  /* 0x000000c0bdc07223 */ /* 0x000fe20000010082 */
[----:B------:R-:W-:Y:S01]  /*30870*/  F2FP.BF16.PACK_AB R105, R221, R172 ;  /* 0x000000acdd69723e */ /* 0x000fe200000010ff */
[----:B------:R-:W-:Y:S01]  /*30880*/  FFMA.FTZ R229, R97, R229, R166 ;  /* 0x000000e561e57223 */ /* 0x000fe200000100a6 */
[----:B------:R-:W-:Y:S01]  /*30890*/  LEA.HI.X R171, R115, c[0x0][0x20c], RZ, 0x4, P0 ;  /* 0x0000830073ab7a11 */ /* 0x000fe200000f24ff */
[----:B------:R-:W-:Y:S01]  /*308a0*/  FFMA.FTZ R196, R103, R196, R0 ;  /* 0x000000c467c47223 */ /* 0x000fe20000010000 */
[----:B------:R-:W-:Y:S01]  /*308b0*/  PRMT R189, RZ, 0x7610, R76 ;  /* 0x00007610ffbd7816 */ /* 0x000fe2000000004c */
[----:B------:R-:W-:Y:S01]  /*308c0*/  IMAD.WIDE.U32 R172, R108, R183, c[0x0][0x208] ;  /* 0x000082006cac7625 */ /* 0x000fe200078e00b7 */
[----:B------:R-:W-:Y:S01]  /*308d0*/  F2FP.BF16.PACK_AB R98, R175, R98 ;  /* 0x00000062af62723e */ /* 0x000fe200000010ff */
[----:B------:R0:W-:Y:S01]  /*308e0*/  STG.E.128 [R170.64], R92 ;  /* 0x0000005caa007986 */ /* 0x0001e2000c101d04 */
[----:B------:R-:W-:Y:S01]  /*308f0*/  F2FP.BF16.PACK_AB R97, R219, R100 ;  /* 0x00000064db61723e */ /* 0x000fe200000010ff */
[----:B------:R-:W-:Y:S01]  /*30900*/  FFMA.FTZ R189, R216, R189, R133 ;  /* 0x000000bdd8bd7223 */ /* 0x000fe20000010085 */
[----:B------:R-:W-:Y:S01]  /*30910*/  F2FP.BF16.PACK_AB R107, R223, R174 ;  /* 0x000000aedf6b723e */ /* 0x000fe200000010ff */
[-C--:B------:R-:W-:Y:S01]  /*30920*/  IMAD.WIDE.U32 R174, R109, R183.reuse, c[0x0][0x208] ;  /* 0x000082006dae7625 */ /* 0x080fe200078e00b7 */
[----:B------:R-:W-:Y:S01]  /*30930*/  F2FP.BF16.PACK_AB R103, R187, R184 ;  /* 0x000000b8bb67723e */ /* 0x000fe200000010ff */
[----:B------:R-:W-:Y:S01]  /*30940*/  STG.E.128 [R172.64], R96 ;  /* 0x00000060ac007986 */ /* 0x000fe2000c101d04 */
[----:B------:R-:W-:Y:S01]  /*30950*/  F2FP.BF16.PACK_AB R102, R185, R182 ;  /* 0x000000b6b966723e */ /* 0x000fe200000010ff */
[----:B------:R-:W-:Y:S01]  /*30960*/  FFMA.FTZ R214, R215, R214, R156 ;  /* 0x000000d6d7d67223 */ /* 0x000fe2000001009c */
[----:B------:R-:W-:Y:S01]  /*30970*/  F2FP.BF16.PACK_AB R100, R181, R178 ;  /* 0x000000b2b564723e */ /* 0x000fe200000010ff */
[----:B------:R-:W-:Y:S01]  /*30980*/  IMAD.WIDE.U32 R180, R112, R183, c[0x0][0x208] ;  /* 0x0000820070b47625 */ /* 0x000fe200078e00b7 */
[----:B------:R-:W-:-:S02]  /*30990*/  F2FP.BF16.PACK_AB R106, R195, R190 ;  /* 0x000000bec36a723e */ /* 0x000fc400000010ff */
[----:B------:R-:W-:Y:S01]  /*309a0*/  F2FP.BF16.PACK_AB R104, R225, R206 ;  /* 0x000000cee168723e */ /* 0x000fe200000010ff */
[----:B------:R1:W-:Y:S01]  /*309b0*/  STG.E.128 [R174.64], R100 ;  /* 0x00000064ae007986 */ /* 0x0003e2000c101d04 */
[----:B------:R-:W-:Y:S01]  /*309c0*/  F2FP.BF16.PACK_AB R111, R202, R201 ;  /* 0x000000c9ca6f723e */ /* 0x000fe200000010ff */
[----:B------:R-:W-:Y:S01]  /*309d0*/  IMAD R50, R177, c[0x0][0x160], R50 ;  /* 0x00005800b1327a24 */ /* 0x000fe200078e0232 */
[----:B------:R-:W-:Y:S01]  /*309e0*/  F2FP.BF16.PACK_AB R110, R191, R188 ;  /* 0x000000bcbf6e723e */ /* 0x000fe200000010ff */
[----:B------:R2:W-:Y:S01]  /*309f0*/  STG.E.128 [R180.64], R104 ;  /* 0x00000068b4007986 */ /* 0x0005e2000c101d04 */
[----:B------:R-:W-:Y:S01]  /*30a00*/  F2FP.BF16.PACK_AB R109, R194, R169 ;  /* 0x000000a9c26d723e */ /* 0x000fe200000010ff */
[----:B------:R-:W-:Y:S01]  /*30a10*/  IMAD.WIDE.U32 R168, R168, R183, c[0x0][0x208] ;  /* 0x00008200a8a87625 */ /* 0x000fe200078e00b7 */
[----:B------:R-:W-:Y:S02]  /*30a20*/  F2FP.BF16.PACK_AB R108, R227, R196 ;  /* 0x000000c4e36c723e */ /* 0x000fe400000010ff */
[----:B------:R-:W-:-:S02]  /*30a30*/  F2FP.BF16.PACK_AB R115, R211, R210 ;  /* 0x000000d2d373723e */ /* 0x000fc400000010ff */
[----:B------:R-:W-:Y:S02]  /*30a40*/  F2FP.BF16.PACK_AB R114, R192, R207 ;  /* 0x000000cfc072723e */ /* 0x000fe400000010ff */
[----:B------:R-:W-:Y:S02]  /*30a50*/  F2FP.BF16.PACK_AB R113, R198, R179 ;  /* 0x000000b3c671723e */ /* 0x000fe400000010ff */
[----:B------:R-:W-:Y:S02]  /*30a60*/  F2FP.BF16.PACK_AB R112, R208, R205 ;  /* 0x000000cdd070723e */ /* 0x000fe400000010ff */
[----:B0-----:R-:W-:Y:S01]  /*30a70*/  F2FP.BF16.PACK_AB R95, R220, R199 ;  /* 0x000000c7dc5f723e */ /* 0x001fe200000010ff */
[----:B-1----:R-:W-:Y:S01]  /*30a80*/  IMAD.WIDE.U32 R102, R167, R183, c[0x0][0x208] ;  /* 0x00008200a7667625 */ /* 0x002fe200078e00b7 */
[----:B------:R-:W-:Y:S02]  /*30a90*/  LEA R100, P0, R186, c[0x0][0x208], 0x4 ;  /* 0x00008200ba647a11 */ /* 0x000fe400078020ff */
[----:B------:R-:W-:Y:S01]  /*30aa0*/  F2FP.BF16.PACK_AB R94, R218, R197 ;  /* 0x000000c5da5e723e */ /* 0x000fe200000010ff */
[----:B--2---:R-:W-:Y:S01]  /*30ab0*/  IMAD.WIDE.U32 R104, R176, R183, c[0x0][0x208] ;  /* 0x00008200b0687625 */ /* 0x004fe200078e00b7 */
[----:B------:R-:W-:Y:S01]  /*30ac0*/  F2FP.BF16.PACK_AB R93, R212, R193 ;  /* 0x000000c1d45d723e */ /* 0x000fe200000010ff */
[----:B------:R0:W-:Y:S01]  /*30ad0*/  STG.E.128 [R102.64], R108 ;  /* 0x0000006c66007986 */ /* 0x0001e2000c101d04 */
[----:B------:R-:W-:-:S02]  /*30ae0*/  F2FP.BF16.PACK_AB R92, R189, R200 ;  /* 0x000000c8bd5c723e */ /* 0x000fc400000010ff */
[----:B------:R-:W-:Y:S01]  /*30af0*/  F2FP.BF16.PACK_AB R99, R229, R238 ;  /* 0x000000eee563723e */ /* 0x000fe200000010ff */
[----:B------:R0:W-:Y:S01]  /*30b00*/  STG.E.128 [R168.64], R112 ;  /* 0x00000070a8007986 */ /* 0x0001e2000c101d04 */
[----:B------:R-:W-:Y:S02]  /*30b10*/  F2FP.BF16.PACK_AB R98, R214, R213 ;  /* 0x000000d5d662723e */ /* 0x000fe400000010ff */
[----:B------:R-:W-:Y:S01]  /*30b20*/  F2FP.BF16.PACK_AB R97, R234, R209 ;  /* 0x000000d1ea61723e */ /* 0x000fe200000010ff */
[----:B------:R0:W-:Y:S01]  /*30b30*/  STG.E.128 [R104.64], R92 ;  /* 0x0000005c68007986 */ /* 0x0001e2000c101d04 */
[----:B------:R-:W-:Y:S02]  /*30b40*/  LEA.HI.X R101, R186, c[0x0][0x20c], RZ, 0x4, P0 ;  /* 0x00008300ba657a11 */ /* 0x000fe400000f24ff */
[----:B------:R-:W-:Y:S02]  /*30b50*/  F2FP.BF16.PACK_AB R96, R224, R203 ;  /* 0x000000cbe060723e */ /* 0x000fe400000010ff */
[----:B------:R-:W-:-:S03]  /*30b60*/  ISETP.GE.AND P0, PT, R50, c[0x0][0x164], PT ;  /* 0x0000590032007a0c */ /* 0x000fc60003f06270 */
[----:B------:R0:W-:Y:S10]  /*30b70*/  STG.E.128 [R100.64], R96 ;  /* 0x0000006064007986 */ /* 0x0001f4000c101d04 */
[----:B0-----:R-:W-:Y:S01]  /*30b80*/  @P0 CALL.REL.NOINC `(.L_x_5396) ;  /* 0x0000001000000944 */ /* 0x001fe20003c00000 */
[----:B------:R-:W-:Y:S05]  /*30b90*/  BRA `(.L_x_5397) ;  /* 0xfffd006000007947 */ /* 0x000fea000383ffff */
.L_x_5396:
[----:B------:R-:W-:Y:S05]  /*30ba0*/  EXIT ;  /* 0x000000000000794d */ /* 0x000fea0003800000 */
.L_x_5394:
[----:B------:R-:W-:Y:S01]  /*30bb0*/  IMAD.MOV.U32 R96, RZ, RZ, 0x1 ;  /* 0x00000001ff607424 */ /* 0x000fe200078e00ff */
[----:B------:R-:W-:Y:S01]  /*30bc0*/  MOV R92, 0x30c00 ;  /* 0x00030c00005c7802 */ /* 0x000fe20000000f00 */
[----:B------:R-:W-:-:S02]  /*30bd0*/  IMAD.MOV.U32 R94, RZ, RZ, 0x1f ;  /* 0x0000001fff5e7424 */ /* 0x000fc400078e00ff */
[----:B------:R-:W-:Y:S02]  /*30be0*/  IMAD.MOV.U32 R95, RZ, RZ, -0x1 ;  /* 0xffffffffff5f7424 */ /* 0x000fe400078e00ff */
[----:B------:R-:W-:Y:S05]  /*30bf0*/  CALL.REL.NOINC `($__internal_7_$__cuda_sm70_shflsync_bfly_p) ;  /* 0x00000b9000007944 */ /* 0x000fea0003c00000 */
[----:B-1----:R-:W-:Y:S01]  /*30c00*/  IMAD.MOV.U32 R92, RZ, RZ, R96 ;  /* 0x000000ffff5c7224 */ /* 0x002fe200078e0060 */
[----:B0-----:R-:W-:Y:S05]  /*30c10*/  BRA `(.L_x_5398) ;  /* 0xffffe19000007947 */ /* 0x001fea000383ffff */
.L_x_5395:
[----:B------:R-:W-:Y:S01]  /*30c20*/  IMAD.MOV.U32 R96, RZ, RZ, 0x2 ;  /* 0x00000002ff607424 */ /* 0x000fe200078e00ff */
[----:B------:R-:W-:Y:S01]  /*30c30*/  MOV R92, 0x30c70 ;  /* 0x00030c70005c7802 */ /* 0x000fe20000000f00 */
[----:B------:R-:W-:Y:S02]  /*30c40*/  IMAD.MOV.U32 R94, RZ, RZ, 0x1f ;  /* 0x0000001fff5e7424 */ /* 0x000fe400078e00ff */
[----:B------:R-:W-:Y:S02]  /*30c50*/  IMAD.MOV.U32 R95, RZ, RZ, -0x1 ;  /* 0xffffffffff5f7424 */ /* 0x000fe400078e00ff */
[----:B------:R-:W-:Y:S05]  /*30c60*/  CALL.REL.NOINC `($__internal_7_$__cuda_sm70_shflsync_bfly_p) ;  /* 0x00000b2000007944 */ /* 0x000fea0003c00000 */
[----:B01----:R-:W-:Y:S01]  /*30c70*/  FADD.FTZ R97, R97, R96 ;  /* 0x0000006061617221 */ /* 0x003fe20000010000 */
[----:B------:R-:W-:Y:S01]  /*30c80*/  MOV R95, 0xffffffff ;  /* 0xffffffff005f7802 */ /* 0x000fe20000000f00 */
[----:B------:R-:W-:Y:S01]  /*30c90*/  IMAD.MOV.U32 R96, RZ, RZ, 0x4 ;  /* 0x00000004ff607424 */ /* 0x000fe200078e00ff */
[----:B------:R-:W-:Y:S01]  /*30ca0*/  MOV R92, 0x30cd0 ;  /* 0x00030cd0005c7802 */ /* 0x000fe20000000f00 */
[----:B------:R-:W-:Y:S02]  /*30cb0*/  IMAD.MOV.U32 R94, RZ, RZ, 0x1f ;  /* 0x0000001fff5e7424 */ /* 0x000fe400078e00ff */
[----:B------:R-:W-:Y:S05]  /*30cc0*/  CALL.REL.NOINC `($__internal_7_$__cuda_sm70_shflsync_bfly_p) ;  /* 0x00000ac000007944 */ /* 0x000fea0003c00000 */
[----:B01----:R-:W-:Y:S01]  /*30cd0*/  FADD.FTZ R97, R97, R96 ;  /* 0x0000006061617221 */ /* 0x003fe20000010000 */
[----:B------:R-:W-:Y:S01]  /*30ce0*/  MOV R92, 0x30d30 ;  /* 0x00030d30005c7802 */ /* 0x000fe20000000f00 */
[----:B------:R-:W-:-:S02]  /*30cf0*/  IMAD.MOV.U32 R96, RZ, RZ, 0x8 ;  /* 0x00000008ff607424 */ /* 0x000fc400078e00ff */
[----:B------:R-:W-:Y:S02]  /*30d00*/  IMAD.MOV.U32 R94, RZ, RZ, 0x1f ;  /* 0x0000001fff5e7424 */ /* 0x000fe400078e00ff */
[----:B------:R-:W-:Y:S02]  /*30d10*/  IMAD.MOV.U32 R95, RZ, RZ, -0x1 ;  /* 0xffffffffff5f7424 */ /* 0x000fe400078e00ff */
[----:B------:R-:W-:Y:S05]  /*30d20*/  CALL.REL.NOINC `($__internal_7_$__cuda_sm70_shflsync_bfly_p) ;  /* 0x00000a6000007944 */ /* 0x000fea0003c00000 */
[----:B01----:R-:W-:Y:S01]  /*30d30*/  FADD.FTZ R97, R97, R96 ;  /* 0x0000006061617221 */ /* 0x003fe20000010000 */
[----:B------:R-:W-:Y:S01]  /*30d40*/  MOV R92, 0x30d90 ;  /* 0x00030d90005c7802 */ /* 0x000fe20000000f00 */
[----:B------:R-:W-:Y:S02]  /*30d50*/  IMAD.MOV.U32 R96, RZ, RZ, 0x10 ;  /* 0x00000010ff607424 */ /* 0x000fe400078e00ff */
[----:B------:R-:W-:Y:S02]  /*30d60*/  IMAD.MOV.U32 R94, RZ, RZ, 0x1f ;  /* 0x0000001fff5e7424 */ /* 0x000fe400078e00ff */
[----:B------:R-:W-:Y:S02]  /*30d70*/  IMAD.MOV.U32 R95, RZ, RZ, -0x1 ;  /* 0xffffffffff5f7424 */ /* 0x000fe400078e00ff */
[----:B------:R-:W-:Y:S05]  /*30d80*/  CALL.REL.NOINC `($__internal_7_$__cuda_sm70_shflsync_bfly_p) ;  /* 0x00000a0000007944 */ /* 0x000fea0003c00000 */
[----:B-1----:R-:W-:Y:S02]  /*30d90*/  FADD.FTZ R96, R97, R96 ;  /* 0x0000006061607221 */ /* 0x002fe40000010000 */
[----:B0-----:R-:W-:-:S02]  /*30da0*/  IMAD.MOV.U32 R94, RZ, RZ, 0x1f ;  /* 0x0000001fff5e7424 */ /* 0x001fc400078e00ff */
[----:B------:R-:W-:Y:S02]  /*30db0*/  FMUL.FTZ R101, R96, c[0x0][0x1e0] ;  /* 0x0000780060657a20 */ /* 0x000fe40000410000 */
[----:B------:R-:W-:Y:S02]  /*30dc0*/  IMAD.MOV.U32 R96, RZ, RZ, 0x1 ;  /* 0x00000001ff607424 */ /* 0x000fe400078e00ff */
[C---:B------:R-:W-:Y:S02]  /*30dd0*/  FADD.FTZ R92, -R101.reuse, R102 ;  /* 0x00000066655c7221 */ /* 0x040fe40000010100 */
[C---:B------:R-:W-:Y:S02]  /*30de0*/  FADD.FTZ R93, -R101.reuse, R105 ;  /* 0x00000069655d7221 */ /* 0x040fe40000010100 */
[----:B------:R-:W-:Y:S02]  /*30df0*/  FFMA.FTZ R92, R92, R92, RZ ;  /* 0x0000005c5c5c7223 */ /* 0x000fe400000100ff */
        /* <DEDUP_REMOVED lines=124> */
[----:B------:R-:W-:Y:S02]  /*315c0*/  IMAD.MOV.U32 R95, RZ, RZ, -0x1 ;  /* 0xffffffffff5f7424 */ /* 0x000fe400078e00ff */
[----:B------:R-:W-:Y:S01]  /*315d0*/  FFMA.FTZ R97, R93, R93, R92 ;  /* 0x0000005d5d617223 */ /* 0x000fe2000001005c */
[----:B------:R-:W-:Y:S02]  /*315e0*/  MOV R92, 0x31600 ;  /* 0x00031600005c7802 */ /* 0x000fe40000000f00 */
        /* <DEDUP_REMOVED lines=25> */
[----:B01----:R-:W-:Y:S05]  /*31780*/  BRA `(.L_x_5399) ;  /* 0xffffdf6000007947 */ /* 0x003fea000383ffff */
        .weak           $__internal_7_$__cuda_sm70_shflsync_bfly_p
        .type           $__internal_7_$__cuda_sm70_shflsync_bfly_p,@function
        .size           $__internal_7_$__cuda_sm70_shflsync_bfly_p,(.L_x_52425 - $__internal_7_$__cuda_sm70_shflsync_bfly_p)
$__internal_7_$__cuda_sm70_shflsync_bfly_p:
[----:B------:R-:W-:Y:S01]  /*31790*/  IMAD.MOV.U32 R93, RZ, RZ, 0x0 ;  /* 0x00000000ff5d7424 */ /* 0x000fe200078e00ff */
[----:B------:R-:W-:Y:S04]  /*317a0*/  WARPSYNC R95 ;  /* 0x0000005f00007348 */ /* 0x000fe80003800000 */
[----:B------:R0:W1:Y:S01]  /*317b0*/  SHFL.BFLY PT, R96, R97, R96, R94 ;  /* 0x0c00006061607389 */ /* 0x00006200000e005e */
[----:B------:R-:W-:Y:S05]  /*317c0*/  RET.REL.NODEC R92 `(_ZN10layer_norm31ln_parallel_residual_fwd_kernelINS_13Kernel_traitsI13__nv_bfloat16S2_S2_S2_fjLj2048ELj1ELj4ELj1ELj16ENS_18Kernel_traits_baseILj2048ES2_S2_S2_S2_fjLj128EEEEELb1ELb1ELb1EEEvNS_9FwdParamsE) ;  /* 0xfffce8305c007950 */ /* 0x000fea0003c3ffff */
.L_x_5400:
        /* <DEDUP_REMOVED lines=11> */
.L_x_52425:


//--------------------- .text._ZN10layer_norm31ln_parallel_residual_fwd_kernelINS_13Kernel_traitsI6__halfS2_S2_S2_fjLj2048ELj1ELj4ELj1ELj16ENS_18Kernel_traits_baseILj2048ES2_S2_S2_S2_fjLj128EEEEELb0ELb0ELb0EEEvNS_9FwdParamsE --------------------------
	.section	.text._ZN10layer_norm31ln_parallel_residual_fwd_kernelINS_13Kernel_traitsI6__halfS2_S2_S2_fjLj2048ELj1ELj4ELj1ELj16ENS_18Kernel_traits_baseILj2048ES2_S2_S2_S2_fjLj128EEEEELb0ELb0ELb0EEEvNS_9FwdParamsE,"ax",@progbits
	.sectioninfo	@"SHI_REGISTERS=255"
	.align	128
        .global         _ZN10layer_norm31ln_parallel_residual_fwd_kernelINS_13Kernel_traitsI6__halfS2_S2_S2_fjLj2048ELj1ELj4ELj1ELj16ENS_18Kernel_traits_baseILj2048ES2_S2_S2_S2_fjLj128EEEEELb0ELb0ELb0EEEvNS_9FwdParamsE
        .type           _ZN10layer_norm31ln_parallel_residual_fwd_kernelINS_13Kernel_traitsI6__halfS2_S2_S2_fjLj2048ELj1ELj4ELj1ELj16ENS_18Kernel_traits_baseILj2048ES2_S2_S2_S2_fjLj128EEEEELb0ELb0ELb0EEEvNS_9FwdParamsE,@function
        .size           _ZN10layer_norm31ln_parallel_residual_fwd_kernelINS_13Kernel_traitsI6__halfS2_S2_S2_fjLj2048ELj1ELj4ELj1ELj16ENS_18Kernel_traits_baseILj2048ES2_S2_S2_S2_fjLj128EEEEELb0ELb0ELb0EEEvNS_9FwdParamsE,(.L_x_52426 - _ZN10layer_norm31ln_parallel_residual_fwd_kernelINS_13Kernel_traitsI6__halfS2_S2_S2_fjLj2048ELj1ELj4ELj1ELj16ENS_18Kernel_traits_baseILj2048ES2_S2_S2_S2_fjLj128EEEEELb0ELb0ELb0EEEvNS_9FwdParamsE)
        .other          _ZN10layer_norm31ln_parallel_residual_fwd_kernelINS_13Kernel_traitsI6__halfS2_S2_S2_fjLj2048ELj1ELj4ELj1ELj16ENS_18Kernel_traits_baseILj2048ES2_S2_S2_S2_fjLj128EEEEELb0ELb0ELb0EEEvNS_9FwdParamsE,@"STO_CUDA_ENTRY STV_DEFAULT"
_ZN10layer_norm31ln_parallel_residual_fwd_kernelINS_13Kernel_traitsI6__halfS2_S2_S2_fjLj2048ELj1ELj4ELj1ELj16ENS_18Kernel_traits_baseILj2048ES2_S2_S2_S2_fjLj128EEEEELb0ELb0ELb0EEEvNS_9FwdParamsE:
.text._ZN10layer_norm31ln_parallel_residual_fwd_kernelINS_13Kernel_traitsI6__halfS2_S2_S2_fjLj2048ELj1ELj4ELj1ELj16ENS_18Kernel_traits_baseILj2048ES2_S2_S2_S2_fjLj128EEEEELb0ELb0ELb0EEEvNS_9FwdParamsE:
[----:B------:R-:W-:Y:S02]  /*0000*/  MOV R1, c[0x0][0x28] ;  /* 0x00000a0000017a02 */ /* 0x000fe40000000f00 */
[----:B------:R-:W0:Y:S01]  /*0010*/  S2R R96, SR_TID.X ;  /* 0x0000000000607919 */ /* 0x000e220000002100 */
[----:B------:R-:W-:Y:S01]  /*0020*/  MOV R0, c[0x0][0x168] ;  /* 0x00005a0000007a02 */ /* 0x000fe20000000f00 */
[----:B------:R-:W-:Y:S01]  /*0030*/  ULDC.64 UR4, c[0x0][0x118] ;  /* 0x0000460000047ab9 */ /* 0x000fe20000000a00 */
[----:B------:R-:W-:Y:S01]  /*0040*/  LOP3.LUT R2, R2, 0xfffffdff, RZ, 0xc0, !PT ;  /* 0xfffffdff02027812 */ /* 0x000fe200078ec0ff */
[----:B------:R-:W1:Y:S01]  /*0050*/  S2R R9, SR_CTAID.X ;  /* 0x0000000000097919 */ /* 0x000e620000002500 */
[----:B------:R-:W-:Y:S01]  /*0060*/  SHF.R.S32.HI R0, RZ, 0x1f, R0 ;  /* 0x0000001fff007819 */ /* 0x000fe20000011400 */
[----:B------:R-:W-:Y:S01]  /*0070*/  BSSY B0, `(.L_x_5401) ;  /* 0x0000027000007945 */ /* 0x000fe20003800000 */
[----:B------:R-:W-:Y:S02]  /*0080*/  IADD3 R1, R1, -0x1b0, RZ ;  /* 0xfffffe5001017810 */ /* 0x000fe40007ffe0ff */
[----:B------:R-:W-:Y:S02]  /*0090*/  LEA.HI R0, R0, c[0x0][0x168], RZ, 0x3 ;  /* 0x00005a0000007a11 */ /* 0x000fe400078f18ff */
        /* <DEDUP_REMOVED lines=13> */
[----:B-1----:R-:W-:Y:S02]  /*0170*/  ISETP.NE.U32.AND P0, PT, RZ, c[0x0][0x218], PT ;  /* 0x00008600ff007a0c */ /* 0x002fe40003f05070 */
[----:B------:R-:W-:Y:S02]  /*0180*/  ISETP.NE.U32.AND P2, PT, RZ, c[0x0][0x220], PT ;  /* 0x00008800ff007a0c */ /* 0x000fe40003f45070 */
[----:B------:R-:W-:Y:S02]  /*0190*/  ISETP.NE.AND.EX P0, PT, RZ, c[0x0][0x21c], PT, P0 ;  /* 0x00008700ff007a0c */ /* 0x000fe40003f05300 */
[----:B------:R-:W-:Y:S02]  /*01a0*/  ISETP.NE.AND.EX P2, PT, RZ, c[0x0][0x224], PT, P2 ;  /* 0x00008900ff007a0c */ /* 0x000fe40003f45320 */
[C---:B------:R-:W-:Y:S01]  /*01b0*/  SHF.L.U32 R100, R3.reuse, 0x4, RZ ;  /* 0x0000000403647819 */ /* 0x040fe200000006ff */
[----:B------:R-:W-:Y:S01]  /*01c0*/  HFMA2.MMA R108, -RZ, RZ, 0, 9.5367431640625e-07 ;  /* 0x00000010ff6c7435 */ /* 0x000fe200000001ff */
[----:B------:R-:W-:-:S07]  /*01d0*/  SHF.L.U64.HI R4, R3, 0x4, RZ ;  /* 0x0000000403047819 */ /* 0x000fce00000102ff */
[----:B------:R-:W-:-:S04]  /*01e0*/  @P0 LEA R106, P3, R3, c[0x0][0x218], 0x4 ;  /* 0x00008600036a0a11 */ /* 0x000fc800078620ff */
[----:B------:R-:W-:Y:S02]  /*01f0*/  @P0 LEA.HI.X R107, R3, c[0x0][0x21c], RZ, 0x4, P3 ;  /* 0x00008700036b0a11 */ /* 0x000fe400018f24ff */
[----:B------:R-:W-:-:S04]  /*0200*/  @P2 IADD3 R94, P3, R100, c[0x0][0x220], RZ ;  /* 0x00008800645e2a10 */ /* 0x000fc80007f7e0ff */
[----:B------:R-:W-:Y:S01]  /*0210*/  @P2 IADD3.X R95, R4, c[0x0][0x224], RZ, P3, !PT ;  /* 0x00008900045f2a10 */ /* 0x000fe20001ffe4ff */
[C---:B------:R-:W-:Y:S01]  /*0220*/  IMAD.WIDE.U32 R108, R3.reuse, R108, c[0x0][0x1b0] ;  /* 0x00006c00036c7625 */ /* 0x040fe200078e006c */
[----:B------:R-:W-:Y:S01]  /*0230*/  IADD3 R100, P3, R100, c[0x0][0x1b8], RZ ;  /* 0x00006e0064647a10 */ /* 0x000fe20007f7e0ff */
[----:B------:R-:W5:Y:S03]  /*0240*/  @P0 LDG.E.128 R104, [R106.64] ;  /* 0x000000046a680981 */ /* 0x000f66000c1e1d00 */
        /* <DEDUP_REMOVED lines=9> */
.L_x_5402:
[----:B-1----:R-:W-:Y:S05]  /*02e0*/  BSYNC B0 ;  /* 0x0000000000007941 */ /* 0x002fea0003800000 */
.L_x_5401:
[----:B------:R-:W-:Y:S01]  /*02f0*/  BSSY B0, `(.L_x_5403) ;  /* 0x0000019000007945 */ /* 0x000fe20003800000 */
[----:B------:R-:W-:Y:S05]  /*0300*/  @!P6 BRA `(.L_x_5404) ;  /* 0x000001700000e947 */ /* 0x000fea0003800000 */
[----:B------:R-:W-:Y:S02]  /*0310*/  ISETP.NE.U32.AND P0, PT, RZ, c[0x0][0x218], PT ;  /* 0x00008600ff007a0c */ /* 0x000fe40003f05070 */
[----:B------:R-:W-:-:S02]  /*0320*/  ISETP.NE.U32.AND P2, PT, RZ, c[0x0][0x220], PT ;  /* 0x00008800ff007a0c */ /* 0x000fc40003f45070 */
[----:B------:R-:W-:Y:S02]  /*0330*/  ISETP.NE.AND.EX P0, PT, RZ, c[0x0][0x21c], PT, P0 ;  /* 0x00008700ff007a0c */ /* 0x000fe40003f05300 */
[----:B------:R-:W-:Y:S02]  /*0340*/  ISETP.NE.AND.EX P2, PT, RZ, c[0x0][0x224], PT, P2 ;  /* 0x00008900ff007a0c */ /* 0x000fe40003f45320 */
[C---:B------:R-:W-:Y:S02]  /*0350*/  SHF.L.U32 R80, R3.reuse, 0x4, RZ ;  /* 0x0000000403507819 */ /* 0x040fe400000006ff */
[----:B------:R-:W-:-:S07]  /*0360*/  SHF.L.U64.HI R4, R3, 0x4, RZ ;  /* 0x0000000403047819 */ /* 0x000fce00000102ff */
[----:B------:R-:W-:-:S04]  /*0370*/  @P0 LEA R86, P3, R3, c[0x0][0x218], 0x4 ;  /* 0x0000860003560a11 */ /* 0x000fc800078620ff */
[C---:B------:R-:W-:Y:S02]  /*0380*/  @P0 LEA.HI.X R87, R3.reuse, c[0x0][0x21c], RZ, 0x4, P3 ;  /* 0x0000870003570a11 */ /* 0x040fe400018f24ff */
[----:B------:R-:W-:Y:S02]  /*0390*/  @P2 IADD3 R78, P3, R80, c[0x0][0x220], RZ ;  /* 0x00008800504e2a10 */ /* 0x000fe40007f7e0ff */
[----:B------:R-:W-:Y:S02]  /*03a0*/  MOV R88, 0x10 ;  /* 0x0000001000587802 */ /* 0x000fe40000000f00 */
        /* <DEDUP_REMOVED lines=13> */
.L_x_5404:
[----:B------:R-:W-:Y:S05]  /*0480*/  BSYNC B0 ;  /* 0x0000000000007941 */ /* 0x000fea0003800000 */
.L_x_5403:
[----:B------:R-:W-:Y:S01]  /*0490*/  BSSY B0, `(.L_x_5405) ;  /* 0x0000019000007945 */ /* 0x000fe20003800000 */
[----:B------:R-:W-:Y:S05]  /*04a0*/  @!P5 BRA `(.L_x_5406) ;  /* 0x000001700000d947 */ /* 0x000fea0003800000 */
[----:B------:R-:W-:Y:S02]  /*04b0*/  ISETP.NE.U32.AND P0, PT, RZ, c[0x0][0x218], PT ;  /* 0x00008600ff007a0c */ /* 0x000fe40003f05070 */
[----:B------:R-:W-:-:S02]  /*04c0*/  ISETP.NE.U32.AND P2, PT, RZ, c[0x0][0x220], PT ;  /* 0x00008800ff007a0c */ /* 0x000fc40003f45070 */
        /* <DEDUP_REMOVED lines=21> */
.L_x_5406:
[----:B------:R-:W-:Y:S05]  /*0620*/  BSYNC B0 ;  /* 0x0000000000007941 */ /* 0x000fea0003800000 */
.L_x_5405:
        /* <DEDUP_REMOVED lines=25> */
.L_x_5408:
[----:B------:R-:W-:Y:S05]  /*07c0*/  BSYNC B0 ;  /* 0x0000000000007941 */ /* 0x000fea0003800000 */
.L_x_5407:
[----:B------:R-:W-:Y:S01]  /*07d0*/  ISETP.GE.U32.AND P0, PT, R0, 0xa0, PT ;  /* 0x000000a00000780c */ /* 0x000fe20003f06070 */
[----:B------:R-:W-:Y:S01]  /*07e0*/  BSSY B0, `(.L_x_5409) ;  /* 0x000001b000007945 */ /* 0x000fe20003800000 */
[----:B------:R-:W-:-:S11]  /*07f0*/  LOP3.LUT R2, R2, 0xffffffbf, RZ, 0xc0, !PT ;  /* 0xffffffbf02027812 */ /* 0x000fd600078ec0ff */
[----:B------:R-:W-:Y:S01]  /*0800*/  @P0 LOP3.LUT R2, R2, 0x40, RZ, 0xfc, !PT ;  /* 0x0000004002020812 */ /* 0x000fe200078efcff */
[----:B------:R-:W-:Y:S05]  /*0810*/  @!P0 BRA `(.L_x_5410) ;  /* 0x0000017000008947 */ /* 0x000fea0003800000 */
[----:B------:R-:W-:Y:S02]  /*0820*/  ISETP.NE.U32.AND P0, PT, RZ, c[0x0][0x218], PT ;  /* 0x00008600ff007a0c */ /* 0x000fe40003f05070 */
[C---:B------:R-:W-:Y:S02]  /*0830*/  SHF.L.U32 R38, R3.reuse, 0x4, RZ ;  /* 0x0000000403267819 */ /* 0x040fe400000006ff */
[----:B------:R-:W-:Y:S02]  /*0840*/  ISETP.NE.AND.EX P0, PT, RZ, c[0x0][0x21c], PT, P0 ;  /* 0x00008700ff007a0c */ /* 0x000fe40003f05300 */
[----:B------:R-:W-:-:S11]  /*0850*/  SHF.L.U64.HI R6, R3, 0x4, RZ ;  /* 0x0000000403067819 */ /* 0x000fd600000102ff */
[----:B------:R-:W-:-:S04]  /*0860*/  @P0 LEA R4, P2, R3, c[0x0][0x218], 0x4 ;  /* 0x0000860003040a11 */ /* 0x000fc800078420ff */
[----:B------:R-:W-:Y:S02]  /*0870*/  @P0 LEA.HI.X R5, R3, c[0x0][0x21c], RZ, 0x4, P2 ;  /* 0x0000870003050a11 */ /* 0x000fe400010f24ff */
[----:B------:R-:W-:Y:S01]  /*0880*/  IADD3 R44, P2, R38, c[0x0][0x1b8], RZ ;  /* 0x00006e00262c7a10 */ /* 0x000fe20007f5e0ff */
[----:B------:R-:W-:Y:S02]  /*0890*/  HFMA2.MMA R216, -RZ, RZ, 0, 9.5367431640625e-07 ;  /* 0x00000010ffd87435 */ /* 0x000fe400000001ff */
        /* <DEDUP_REMOVED lines=15> */
.L_x_5410:
[----:B0-----:R-:W-:Y:S05]  /*0990*/  BSYNC B0 ;  /* 0x0000000000007941 */ /* 0x001fea0003800000 */
.L_x_5409:
[----:B------:R-:W-:Y:S01]  /*09a0*/  ISETP.GE.U32.AND P0, PT, R0, 0xc0, PT ;  /* 0x000000c00000780c */ /* 0x000fe20003f06070 */
[----:B------:R-:W-:Y:S01]  /*09b0*/  BSSY B0, `(.L_x_5411) ;  /* 0x000001b000007945 */ /* 0x000fe20003800000 */
[----:B------:R-:W-:-:S11]  /*09c0*/  LOP3.LUT R2, R2, 0xffffffdf, RZ, 0xc0, !PT ;  /* 0xffffffdf02027812 */ /* 0x000fd600078ec0ff */
[----:B------:R-:W-:Y:S01]  /*09d0*/  @P0 LOP3.LUT R2, R2, 0x20, RZ, 0xfc, !PT ;  /* 0x0000002002020812 */ /* 0x000fe200078efcff */
[----:B------:R-:W-:Y:S05]  /*09e0*/  @!P0 BRA `(.L_x_5412) ;  /* 0x0000017000008947 */ /* 0x000fea0003800000 */
[C---:B------:R-:W-:Y:S02]  /*09f0*/  SHF.L.U32 R6, R3.reuse, 0x4, RZ ;  /* 0x0000000403067819 */ /* 0x040fe400000006ff */
[----:B------:R-:W-:Y:S02]  /*0a00*/  SHF.L.U64.HI R7, R3, 0x4, RZ ;  /* 0x0000000403077819 */ /* 0x000fe400000102ff */
[----:B------:R-:W-:-:S04]  /*0a10*/  IADD3 R20, P0, R6, c[0x0][0x1b8], RZ ;  /* 0x00006e0006147a10 */ /* 0x000fc80007f1e0ff */
[----:B------:R-:W-:Y:S02]  /*0a20*/  IADD3.X R21, R7, c[0x0][0x1bc], RZ, P0, !PT ;  /* 0x00006f0007157a10 */ /* 0x000fe400007fe4ff */
[----:B------:R-:W-:-:S04]  /*0a30*/  ISETP.NE.U32.AND P0, PT, RZ, c[0x0][0x218], PT ;  /* 0x00008600ff007a0c */ /* 0x000fc80003f05070 */
[----:B------:R-:W-:Y:S01]  /*0a40*/  ISETP.NE.AND.EX P0, PT, RZ, c[0x0][0x21c], PT, P0 ;  /* 0x00008700ff007a0c */ /* 0x000fe20003f05300 */
[----:B------:R-:W5:-:S12]  /*0a50*/  LDG.E.128 R20, [R20.64] ;  /* 0x0000000414147981 */ /* 0x000f58000c1e1d00 */
[----:B------:R-:W-:-:S04]  /*0a60*/  @P0 LEA R4, P2, R3, c[0x0][0x218], 0x4 ;  /* 0x0000860003040a11 */ /* 0x000fc800078420ff */
[----:B------:R-:W-:Y:S02]  /*0a70*/  @P0 LEA.HI.X R5, R3, c[0x0][0x21c], RZ, 0x4, P2 ;  /* 0x0000870003050a11 */ /* 0x000fe400010f24ff */
[----:B------:R-:W-:Y:S02]  /*0a80*/  ISETP.NE.U32.AND P2, PT, RZ, c[0x0][0x220], PT ;  /* 0x00008800ff007a0c */ /* 0x000fe40003f45070 */
[----:B------:R-:W-:Y:S01]  /*0a90*/  MOV R164, 0x10 ;  /* 0x0000001000a47802 */ /* 0x000fe20000000f00 */
[----:B------:R0:W5:Y:S01]  /*0aa0*/  @P0 LDG.E.128 R28, [R4.64] ;  /* 0x00000004041c0981 */ /* 0x000162000c1e1d00 */
[----:B------:R-:W-:-:S03]  /*0ab0*/  ISETP.NE.AND.EX P2, PT, RZ, c[0x0][0x224], PT, P2 ;  /* 0x00008900ff007a0c */ /* 0x000fc60003f45320 */
[----:B------:R-:W-:-:S06]  /*0ac0*/  IMAD.WIDE.U32 R164, R3, R164, c[0x0][0x1b0] ;  /* 0x00006c0003a47625 */ /* 0x000fcc00078e00a4 */
[----:B------:R-:W5:Y:S04]  /*0ad0*/  LDG.E.128 R164, [R164.64] ;  /* 0x00000004a4a47981 */ /* 0x000f68000c1e1d00 */
        /* <DEDUP_REMOVED lines=8> */
.L_x_5412:
[----:B0-----:R-:W-:Y:S05]  /*0b60*/  BSYNC B0 ;  /* 0x0000000000007941 */ /* 0x001fea0003800000 */
.L_x_5411:
[----:B------:R-:W-:Y:S01]  /*0b70*/  ISETP.GE.U32.AND P0, PT, R0, 0xe0, PT ;  /* 0x000000e00000780c */ /* 0x000fe20003f06070 */
[----:B------:R-:W-:Y:S01]  /*0b80*/  BSSY B0, `(.L_x_5413) ;  /* 0x000001e000007945 */ /* 0x000fe20003800000 */
[----:B------:R-:W-:Y:S02]  /*0b90*/  SHF.R.U32.HI R96, RZ, 0x5, R96 ;  /* 0x00000005ff607819 */ /* 0x000fe40000011660 */
[----:B------:R-:W-:Y:S02]  /*0ba0*/  LOP3.LUT R2, R2, 0xffffffef, RZ, 0xc0, !PT ;  /* 0xffffffef02027812 */ /* 0x000fe400078ec0ff */
[----:B------:R-:W-:-:S02]  /*0bb0*/  LEA R96, R9, R96, 0x2 ;  /* 0x0000006009607211 */ /* 0x000fc400078e10ff */
[----:B------:R-:W-:-:S05]  /*0bc0*/  MOV R97, c[0x0][0x180] ;  /* 0x0000600000617a02 */ /* 0x000fca0000000f00 */
        /* <DEDUP_REMOVED lines=16> */
[----:B------:R-:W-:-:S04]  /*0cd0*/  HFMA2.MMA R6, -RZ, RZ, 0, 9.5367431640625e-07 ;  /* 0x00000010ff067435 */ /* 0x000fc800000001ff */
[----:B------:R1:W5:Y:S06]  /*0ce0*/  @P2 LDG.E.128 R16, [R24.64] ;  /* 0x0000000418102981 */ /* 0x00036c000c1e1d00 */
[----:B0-----:R-:W-:-:S06]  /*0cf0*/  IMAD.WIDE.U32 R4, R3, R6, c[0x0][0x1b0] ;  /* 0x00006c0003047625 */ /* 0x001fcc00078e0006 */
[----:B------:R-:W5:Y:S01]  /*0d00*/  LDG.E.128 R4, [R4.64] ;  /* 0x0000000404047981 */ /* 0x000f62000c1e1d00 */
[----:B------:R-:W-:Y:S01]  /*0d10*/  IADD3 R3, R3, 0x20, RZ ;  /* 0x0000002003037810 */ /* 0x000fe20007ffe0ff */
[----:B------:R-:W-:Y:S01]  /*0d20*/  @!P0 CS2R R8, SRZ ;  /* 0x0000000000088805 */ /* 0x000fe2000001ff00 */
[----:B------:R-:W-:Y:S01]  /*0d30*/  @!P0 CS2R R10, SRZ ;  /* 0x00000000000a8805 */ /* 0x000fe2000001ff00 */
[----:B------:R-:W-:Y:S01]  /*0d40*/  @!P2 CS2R R16, SRZ ;  /* 0x000000000010a805 */ /* 0x000fe2000001ff00 */
[----:B------:R-:W-:Y:S02]  /*0d50*/  @!P2 CS2R R18, SRZ ;  /* 0x000000000012a805 */ /* 0x000fe4000001ff00 */
.L_x_5414:
[----:B-1----:R-:W-:Y:S05]  /*0d60*/  BSYNC B0 ;  /* 0x0000000000007941 */ /* 0x002fea0003800000 */
.L_x_5413:
[----:B------:R-:W-:Y:S01]  /*0d70*/  ISETP.GE.U32.AND P0, PT, R0, 0x100, PT ;  /* 0x000001000000780c */ /* 0x000fe20003f06070 */
[----:B------:R-:W-:Y:S01]  /*0d80*/  BSSY B0, `(.L_x_5415) ;  /* 0x000001a000007945 */ /* 0x000fe20003800000 */
[----:B------:R-:W-:-:S11]  /*0d90*/  LOP3.LUT R2, R2, 0xfffffff7, RZ, 0xc0, !PT ;  /* 0xfffffff702027812 */ /* 0x000fd600078ec0ff */
[----:B------:R-:W-:Y:S01]  /*0da0*/  @P0 LOP3.LUT R2, R2, 0x8, RZ, 0xfc, !PT ;  /* 0x0000000802020812 */ /* 0x000fe200078efcff */
[----:B------:R-:W-:Y:S05]  /*0db0*/  @!P0 BRA `(.L_x_5416) ;  /* 0x0000016000008947 */ /* 0x000fea0003800000 */
[----:B------:R-:W-:Y:S02]  /*0dc0*/  SHF.L.U32 R98, R3, 0x4, RZ ;  /* 0x0000000403627819 */ /* 0x000fe400000006ff */
[----:B------:R-:W-:Y:S02]  /*0dd0*/  SHF.R.U32.HI R26, RZ, 0x1c, R3 ;  /* 0x0000001cff1a7819 */ /* 0x000fe40000011603 */
        /* <DEDUP_REMOVED lines=11> */
[----:B------:R-:W-:Y:S02]  /*0e90*/  @P2 IADD3.X R99, R26, c[0x0][0x224], RZ, P3, !PT ;  /* 0x000089001a632a10 */ /* 0x000fe40001ffe4ff */
[----:B------:R-:W-:-:S03]  /*0ea0*/  MOV R26, 0x10 ;  /* 0x00000010001a7802 */ /* 0x000fc60000000f00 */
[----:B------:R1:W5:Y:S02]  /*0eb0*/  @P2 LDG.E.128 R48, [R98.64] ;  /* 0x0000000462302981 */ /* 0x000364000c1e1d00 */
[----:B0-----:R-:W-:-:S06]  /*0ec0*/  IMAD.WIDE.U32 R24, R3, R26, c[0x0][0x1b0] ;  /* 0x00006c0003187625 */ /* 0x001fcc00078e001a */
[----:B------:R-:W5:Y:S01]  /*0ed0*/  LDG.E.128 R24, [R24.64] ;  /* 0x0000000418187981 */ /* 0x000f62000c1e1d00 */
[----:B------:R-:W-:Y:S01]  /*0ee0*/  @!P0 CS2R R32, SRZ ;  /* 0x0000000000208805 */ /* 0x000fe2000001ff00 */
[----:B------:R-:W-:Y:S01]  /*0ef0*/  @!P0 CS2R R34, SRZ ;  /* 0x0000000000228805 */ /* 0x000fe2000001ff00 */
[----:B------:R-:W-:Y:S01]  /*0f00*/  @!P2 CS2R R48, SRZ ;  /* 0x000000000030a805 */ /* 0x000fe2000001ff00 */
[----:B------:R-:W-:Y:S02]  /*0f10*/  @!P2 CS2R R50, SRZ ;  /* 0x000000000032a805 */ /* 0x000fe4000001ff00 */
.L_x_5416:
[----:B-1----:R-:W-:Y:S05]  /*0f20*/  BSYNC B0 ;  /* 0x0000000000007941 */ /* 0x002fea0003800000 */
.L_x_5415:
[----:B------:R-:W-:Y:S02]  /*0f30*/  ISETP.GE.AND P2, PT, R96, c[0x0][0x164], PT ;  /* 0x0000590060007a0c */ /* 0x000fe40003f46270 */
[----:B------:R-:W-:Y:S02]  /*0f40*/  MOV R3, c[0x0][0x184] ;  /* 0x0000610000037a02 */ /* 0x000fe40000000f00 */
[----:B------:R-:W-:-:S04]  /*0f50*/  LOP3.LUT P0, RZ, R97, c[0x0][0x178], RZ, 0xfc, !PT ;  /* 0x00005e0061ff7a12 */ /* 0x000fc8000780fcff */
[----:B------:R-:W-:-:S05]  /*0f60*/  LOP3.LUT P0, RZ, R3, c[0x0][0x17c], RZ, 0xfc, P0 ;  /* 0x00005f0003ff7a12 */ /* 0x000fca000000fcff */
[----:B------:R-:W-:Y:S08]  /*0f70*/  @P2 EXIT ;  /* 0x000000000000294d */ /* 0x000ff00003800000 */
[--C-:B-----5:R-:W-:Y:S01]  /*0f80*/  HADD2.F32 R3, -RZ, R108.reuse.H0_H0 ;  /* 0x2000006cff037230 */ /* 0x120fe20000004100 */
[----:B------:R-:W-:Y:S01]  /*0f90*/  ULDC.U8 UR6, c[0x0][0x1f0] ;  /* 0x00007c0000067ab9 */ /* 0x000fe20000000000 */
[----:B------:R-:W-:Y:S02]  /*0fa0*/  HADD2.F32 R97, -RZ, R108.H1_H1 ;  /* 0x3000006cff617230 */ /* 0x000fe40000004100 */
[----:B------:R-:W-:Y:S01]  /*0fb0*/  HADD2.F32 R98, -RZ, R109.H0_H0 ;  /* 0x2000006dff627230 */ /* 0x000fe20000004100 */
[----:B------:R0:W-:Y:S01]  /*0fc0*/  STL [R1+0x184], R3 ;  /* 0x0001840301007387 */ /* 0x0001e20000100800 */
[--C-:B------:R-:W-:Y:S02]  /*0fd0*/  HADD2.F32 R162, -RZ, R167.reuse.H0_H0 ;  /* 0x200000a7ffa27230 */ /* 0x100fe40000004100 */
[----:B------:R-:W-:Y:S01]  /*0fe0*/  HADD2.F32 R158, -RZ, R167.H1_H1 ;  /* 0x300000a7ff9e7230 */ /* 0x000fe20000004100 */
[----:B------:R1:W-:Y:S01]  /*0ff0*/  STL [R1+0x174], R97 ;  /* 0x0001746101007387 */ /* 0x0003e20000100800 */
[----:B------:R-:W-:-:S02]  /*1000*/  HADD2.F32 R167, -RZ, R154.H0_H0 ;  /* 0x2000009affa77230 */ /* 0x000fc40000004100 */
[----:B------:R-:W-:Y:S01]  /*1010*/  HADD2.F32 R163, -RZ, R154.H1_H1 ;  /* 0x3000009affa37230 */ /* 0x000fe20000004100 */
[----:B------:R2:W-:Y:S01]  /*1020*/  STL [R1+0x164], R98 ;  /* 0x0001646201007387 */ /* 0x0005e20000100800 */
[--C-:B------:R-:W-:Y:S02]  /*1030*/  HADD2.F32 R154, -RZ, R4.reuse.H0_H0 ;  /* 0x20000004ff9a7230 */ /* 0x100fe40000004100 */
[----:B0-----:R-:W-:Y:S02]  /*1040*/  HADD2.F32 R3, -RZ, R109.H1_H1 ;  /* 0x3000006dff037230 */ /* 0x001fe40000004100 */
[----:B------:R-:W-:Y:S02]  /*1050*/  HADD2.F32 R150, -RZ, R4.H1_H1 ;  /* 0x30000004ff967230 */ /* 0x000fe40000004100 */
[----:B-1----:R-:W-:Y:S01]  /*1060*/  HADD2.F32 R97, -RZ, R110.H0_H0 ;  /* 0x2000006eff617230 */ /* 0x002fe20000004100 */
[----:B------:R0:W-:Y:S01]  /*1070*/  STL [R1+0x154], R3 ;  /* 0x0001540301007387 */ /* 0x0001e20000100800 */
[----:B------:R-:W-:-:S02]  /*1080*/  HADD2.F32 R177, -RZ, R153.H0_H0 ;  /* 0x20000099ffb17230 */ /* 0x000fc40000004100 */
[----:B--2---:R-:W-:Y:S01]  /*1090*/  HADD2.F32 R98, -RZ, R110.H1_H1 ;  /* 0x3000006eff627230 */ /* 0x004fe20000004100 */
[----:B------:R1:W-:Y:S01]  /*10a0*/  STL [R1+0x144], R97 ;  /* 0x0001446101007387 */ /* 0x0003e20000100800 */
[----:B------:R-:W-:Y:S02]  /*10b0*/  HADD2.F32 R172, -RZ, R153.H1_H1 ;  /* 0x30000099ffac7230 */ /* 0x000fe40000004100 */
[--C-:B------:R-:W-:Y:S01]  /*10c0*/  HADD2.F32 R146, -RZ, R5.reuse.H0_H0 ;  /* 0x20000005ff927230 */ /* 0x100fe20000004100 */
[----:B------:R2:W-:Y:S01]  /*10d0*/  STL [R1+0x134], R98 ;  /* 0x0001346201007387 */ /* 0x0005e20000100800 */
[----:B------:R-:W-:Y:S02]  /*10e0*/  HADD2.F32 R142, -RZ, R5.H1_H1 ;  /* 0x30000005ff8e7230 */ /* 0x000fe40000004100 */
[----:B0-----:R-:W-:Y:S02]  /*10f0*/  HADD2.F32 R3, -RZ, R111.H0_H0 ;  /* 0x2000006fff037230 */ /* 0x001fe40000004100 */
[----:B------:R-:W-:-:S02]  /*1100*/  HADD2.F32 R4, -RZ, R6.H1_H1 ;  /* 0x30000006ff047230 */ /* 0x000fc40000004100 */
[----:B-1----:R-:W-:Y:S01]  /*1110*/  HADD2.F32 R97, -RZ, R111.H1_H1 ;  /* 0x3000006fff617230 */ /* 0x002fe20000004100 */
[----:B------:R0:W-:Y:S01]  /*1120*/  STL [R1+0x124], R3 ;  /* 0x0001240301007387 */ /* 0x0001e20000100800 */
[----:B------:R-:W-:Y:S02]  /*1130*/  HADD2.F32 R5, -RZ, R7.H0_H0 ;  /* 0x20000007ff057230 */ /* 0x000fe40000004100 */
[----:B--2---:R-:W-:Y:S01]  /*1140*/  HADD2.F32 R98, -RZ, R104.H0_H0 ;  /* 0x20000068ff627230 */ /* 0x004fe20000004100 */
[----:B------:R1:W-:Y:S01]  /*1150*/  STL [R1+0x114], R97 ;  /* 0x0001146101007387 */ /* 0x0003e20000100800 */
[--C-:B------:R-:W-:Y:S02]  /*1160*/  HADD2.F32 R153, -RZ, R8.reuse.H0_H0 ;  /* 0x20000008ff997230 */ /* 0x100fe40000004100 */
[----:B------:R-:W-:Y:S01]  /*1170*/  HADD2.F32 R149, -RZ, R8.H1_H1 ;  /* 0x30000008ff957230 */ /* 0x000fe20000004100 */
[----:B------:R2:W-:Y:S01]  /*1180*/  STL [R1+0x180], R98 ;  /* 0x0001806201007387 */ /* 0x0005e20000100800 */
[----:B------:R-:W-:-:S02]  /*1190*/  HADD2.F32 R196, -RZ, R219.H0_H0 ;  /* 0x200000dbffc47230 */ /* 0x000fc40000004100 */
[----:B0-----:R-:W-:Y:S02]  /*11a0*/  HADD2.F32 R3, -RZ, R104.H1_H1 ;  /* 0x30000068ff037230 */ /* 0x001fe40000004100 */
[----:B------:R-:W-:Y:S02]  /*11b0*/  HADD2.F32 R192, -RZ, R219.H1_H1 ;  /* 0x300000dbffc07230 */ /* 0x000fe40000004100 */
[--C-:B-1----:R-:W-:Y:S01]  /*11c0*/  HADD2.F32 R97, -RZ, R105.reuse.H0_H0 ;  /* 0x20000069ff617230 */ /* 0x102fe20000004100 */
[----:B------:R0:W-:Y:S01]  /*11d0*/  STL [R1+0x170], R3 ;  /* 0x0001700301007387 */ /* 0x0001e20000100800 */
[--C-:B------:R-:W-:Y:S02]  /*11e0*/  HADD2.F32 R185, -RZ, R152.reuse.H0_H0 ;  /* 0x20000098ffb97230 */ /* 0x100fe40000004100 */
[----:B--2---:R-:W-:Y:S01]  /*11f0*/  HADD2.F32 R98, -RZ, R105.H1_H1 ;  /* 0x30000069ff627230 */ /* 0x004fe20000004100 */
[----:B------:R1:W-:Y:S01]  /*1200*/  STL [R1+0x160], R97 ;  /* 0x0001606101007387 */ /* 0x0003e20000100800 */
[----:B------:R-:W-:-:S02]  /*1210*/  HADD2.F32 R181, -RZ, R152.H1_H1 ;  /* 0x30000098ffb57230 */ /* 0x000fc40000004100 */
[--C-:B------:R-:W-:Y:S01]  /*1220*/  HADD2.F32 R145, -RZ, R9.reuse.H0_H0 ;  /* 0x20000009ff917230 */ /* 0x100fe20000004100 */
[----:B------:R2:W-:Y:S01]  /*1230*/  STL [R1+0x150], R98 ;  /* 0x0001506201007387 */ /* 0x0005e20000100800 */
[----:B------:R-:W-:Y:S02]  /*1240*/  HADD2.F32 R141, -RZ, R9.H1_H1 ;  /* 0x30000009ff8d7230 */ /* 0x000fe40000004100 */
[----:B0-----:R-:W-:Y:S02]  /*1250*/  HADD2.F32 R3, -RZ, R106.H0_H0 ;  /* 0x2000006aff037230 */ /* 0x001fe40000004100 */
[----:B------:R-:W-:Y:S02]  /*1260*/  HADD2.F32 R8, -RZ, R10.H1_H1 ;  /* 0x3000000aff087230 */ /* 0x000fe40000004100 */
[----:B-1----:R-:W-:Y:S01]  /*1270*/  HADD2.F32 R97, -RZ, R106.H1_H1 ;  /* 0x3000006aff617230 */ /* 0x002fe20000004100 */
[----:B------:R0:W-:Y:S01]  /*1280*/  STL [R1+0x140], R3 ;  /* 0x0001400301007387 */ /* 0x0001e20000100800 */
[----:B------:R-:W-:-:S02]  /*1290*/  HADD2.F32 R219, -RZ, R188.H0_H0 ;  /* 0x200000bcffdb7230 */ /* 0x000fc40000004100 */
[----:B--2---:R-:W-:Y:S01]  /*12a0*/  HADD2.F32 R98, -RZ, R107.H0_H0 ;  /* 0x2000006bff627230 */ /* 0x004fe20000004100 */
[----:B------:R1:W-:Y:S01]  /*12b0*/  STL [R1+0x130], R97 ;  /* 0x0001306101007387 */ /* 0x0003e20000100800 */
[----:B------:R-:W-:Y:S02]  /*12c0*/  HADD2.F32 R215, -RZ, R188.H1_H1 ;  /* 0x300000bcffd77230 */ /* 0x000fe40000004100 */
[----:B------:R-:W-:Y:S01]  /*12d0*/  HADD2.F32 R9, -RZ, R11.H0_H0 ;  /* 0x2000000bff097230 */ /* 0x000fe20000004100 */
[----:B------:R2:W-:Y:S01]  /*12e0*/  STL [R1+0x120], R98 ;  /* 0x0001206201007387 */ /* 0x0005e20000100800 */
[--C-:B------:R-:W-:Y:S02]  /*12f0*/  HADD2.F32 R152, -RZ, R12.reuse.H0_H0 ;  /* 0x2000000cff987230 */ /* 0x100fe40000004100 */
[----:B0-----:R-:W-:Y:S02]  /*1300*/  HADD2.F32 R3, -RZ, R107.H1_H1 ;  /* 0x3000006bff037230 */ /* 0x001fe40000004100 */
[----:B------:R-:W-:-:S02]  /*1310*/  HADD2.F32 R148, -RZ, R12.H1_H1 ;  /* 0x3000000cff947230 */ /* 0x000fc40000004100 */
[--C-:B-1----:R-:W-:Y:S01]  /*1320*/  HADD2.F32 R97, -RZ, R100.reuse.H0_H0 ;  /* 0x20000064ff617230 */ /* 0x102fe20000004100 */
[----:B------:R0:W-:Y:S01]  /*1330*/  STL [R1+0x110], R3 ;  /* 0x0001100301007387 */ /* 0x0001e20000100800 */
[--C-:B------:R-:W-:Y:S02]  /*1340*/  HADD2.F32 R212, -RZ, R217.reuse.H0_H0 ;  /* 0x200000d9ffd47230 */ /* 0x100fe40000004100 */
[----:B--2---:R-:W-:Y:S01]  /*1350*/  HADD2.F32 R98, -RZ, R100.H1_H1 ;  /* 0x30000064ff627230 */ /* 0x004fe20000004100 */
[----:B------:R1:W-:Y:S01]  /*1360*/  STL [R1+0x17c], R97 ;  /* 0x00017c6101007387 */ /* 0x0003e20000100800 */
[----:B------:R-:W-:Y:S02]  /*1370*/  HADD2.F32 R208, -RZ, R217.H1_H1 ;  /* 0x300000d9ffd07230 */ /* 0x000fe40000004100 */
[--C-:B------:R-:W-:Y:S01]  /*1380*/  HADD2.F32 R204, -RZ, R218.reuse.H0_H0 ;  /* 0x200000daffcc7230 */ /* 0x100fe20000004100 */
[----:B------:R2:W-:Y:S01]  /*1390*/  STL [R1+0x16c], R98 ;  /* 0x00016c6201007387 */ /* 0x0005e20000100800 */
[----:B------:R-:W-:-:S02]  /*13a0*/  HADD2.F32 R200, -RZ, R218.H1_H1 ;  /* 0x300000daffc87230 */ /* 0x000fc40000004100 */
[----:B0-----:R-:W-:Y:S02]  /*13b0*/  HADD2.F32 R3, -RZ, R101.H0_H0 ;  /* 0x20000065ff037230 */ /* 0x001fe40000004100 */
[----:B------:R-:W-:Y:S02]  /*13c0*/  HADD2.F32 R211, -RZ, R189.H0_H0 ;  /* 0x200000bdffd37230 */ /* 0x000fe40000004100 */
[----:B-1----:R-:W-:Y:S01]  /*13d0*/  HADD2.F32 R97, -RZ, R101.H1_H1 ;  /* 0x30000065ff617230 */ /* 0x002fe20000004100 */
[----:B------:R0:W-:Y:S01]  /*13e0*/  STL [R1+0x15c], R3 ;  /* 0x00015c0301007387 */ /* 0x0001e20000100800 */
[----:B------:R-:W-:Y:S02]  /*13f0*/  HADD2.F32 R207, -RZ, R189.H1_H1 ;  /* 0x300000bdffcf7230 */ /* 0x000fe40000004100 */
[----:B--2---:R-:W-:Y:S01]  /*1400*/  HADD2.F32 R98, -RZ, R102.H0_H0 ;  /* 0x20000066ff627230 */ /* 0x004fe20000004100 */
[----:B------:R1:W-:Y:S01]  /*1410*/  STL [R1+0x14c], R97 ;  /* 0x00014c6101007387 */ /* 0x0003e20000100800 */
[----:B------:R-:W-:-:S02]  /*1420*/  HADD2.F32 R203, -RZ, R190.H0_H0 ;  /* 0x200000beffcb7230 */ /* 0x000fc40000004100 */
[----:B------:R-:W-:Y:S01]  /*1430*/  HADD2.F32 R199, -RZ, R190.H1_H1 ;  /* 0x300000beffc77230 */ /* 0x000fe20000004100 */
[----:B------:R2:W-:Y:S01]  /*1440*/  STL [R1+0x13c], R98 ;  /* 0x00013c6201007387 */ /* 0x0005e20000100800 */
[----:B------:R-:W-:Y:S02]  /*1450*/  HADD2.F32 R188, -RZ, R164.H0_H0 ;  /* 0x200000a4ffbc7230 */ /* 0x000fe40000004100 */
        /* <DEDUP_REMOVED lines=9> */
[----:B------:R-:W-:Y:S01]  /*14f0*/  STL [R1+0x10c], R98 ;  /* 0x00010c6201007387 */ /* 0x000fe20000100800 */
[----:B------:R-:W-:Y:S02]  /*1500*/  HADD2.F32 R140, -RZ, R13.H1_H1 ;  /* 0x3000000dff8c7230 */ /* 0x000fe40000004100 */
[----:B0-----:R-:W-:Y:S02]  /*1510*/  HADD2.F32 R3, -RZ, R92.H0_H0 ;  /* 0x2000005cff037230 */ /* 0x001fe40000004100 */
[----:B------:R-:W-:-:S02]  /*1520*/  HADD2.F32 R12, -RZ, R14.H1_H1 ;  /* 0x3000000eff0c7230 */ /* 0x000fc40000004100 */
[----:B-1----:R-:W-:Y:S01]  /*1530*/  HADD2.F32 R97, -RZ, R92.H1_H1 ;  /* 0x3000005cff617230 */ /* 0x002fe20000004100 */
[----:B------:R0:W-:Y:S01]  /*1540*/  STL [R1+0x178], R3 ;  /* 0x0001780301007387 */ /* 0x0001e20000100800 */
[----:B------:R-:W-:Y:S02]  /*1550*/  HADD2.F32 R92, -RZ, R93.H0_H0 ;  /* 0x2000005dff5c7230 */ /* 0x000fe40000004100 */
[--C-:B------:R-:W-:Y:S01]  /*1560*/  HADD2.F32 R218, -RZ, R44.reuse.H0_H0 ;  /* 0x2000002cffda7230 */ /* 0x100fe20000004100 */
[----:B------:R-:W-:Y:S01]  /*1570*/  STL [R1+0x168], R97 ;  /* 0x0001686101007387 */ /* 0x000fe20000100800 */
[----:B------:R-:W-:Y:S02]  /*1580*/  HADD2.F32 R214, -RZ, R44.H1_H1 ;  /* 0x3000002cffd67230 */ /* 0x000fe40000004100 */
[--C-:B------:R-:W-:Y:S01]  /*1590*/  HADD2.F32 R210, -RZ, R45.reuse.H0_H0 ;  /* 0x2000002dffd27230 */ /* 0x100fe20000004100 */
[----:B------:R1:W-:Y:S01]  /*15a0*/  STL [R1+0x158], R92 ;  /* 0x0001585c01007387 */ /* 0x0003e20000100800 */
[----:B------:R-:W-:-:S02]  /*15b0*/  HADD2.F32 R206, -RZ, R45.H1_H1 ;  /* 0x3000002dffce7230 */ /* 0x000fc40000004100 */
[----:B0-----:R-:W-:Y:S02]  /*15c0*/  HADD2.F32 R3, -RZ, R93.H1_H1 ;  /* 0x3000005dff037230 */ /* 0x001fe40000004100 */
[----:B------:R-:W-:Y:S02]  /*15d0*/  HADD2.F32 R93, -RZ, R94.H0_H0 ;  /* 0x2000005eff5d7230 */ /* 0x000fe40000004100 */
[--C-:B------:R-:W-:Y:S01]  /*15e0*/  HADD2.F32 R202, -RZ, R46.reuse.H0_H0 ;  /* 0x2000002effca7230 */ /* 0x100fe20000004100 */
[----:B------:R0:W-:Y:S01]  /*15f0*/  STL [R1+0x148], R3 ;  /* 0x0001480301007387 */ /* 0x0001e20000100800 */
[----:B------:R-:W-:Y:S02]  /*1600*/  HADD2.F32 R198, -RZ, R46.H1_H1 ;  /* 0x3000002effc67230 */ /* 0x000fe40000004100 */
[----:B-1----:R-:W-:Y:S01]  /*1610*/  HADD2.F32 R92, -RZ, R94.H1_H1 ;  /* 0x3000005eff5c7230 */ /* 0x002fe20000004100 */
[----:B------:R1:W-:Y:S01]  /*1620*/  STL [R1+0x138], R93 ;  /* 0x0001385d01007387 */ /* 0x0003e20000100800 */
[----:B------:R-:W-:-:S02]  /*1630*/  HADD2.F32 R194, -RZ, R47.H0_H0 ;  /* 0x2000002fffc27230 */ /* 0x000fc40000004100 */
[----:B------:R-:W-:Y:S01]  /*1640*/  HADD2.F32 R190, -RZ, R47.H1_H1 ;  /* 0x3000002fffbe7230 */ /* 0x000fe20000004100 */
[----:B------:R2:W-:Y:S01]  /*1650*/  STL [R1+0x128], R92 ;  /* 0x0001285c01007387 */ /* 0x0005e20000100800 */
[--C-:B------:R-:W-:Y:S02]  /*1660*/  HADD2.F32 R217, -RZ, R36.reuse.H0_H0 ;  /* 0x20000024ffd97230 */ /* 0x100fe40000004100 */
[--C-:B0-----:R-:W-:Y:S02]  /*1670*/  HADD2.F32 R3, -RZ, R95.reuse.H0_H0 ;  /* 0x2000005fff037230 */ /* 0x101fe40000004100 */
[----:B------:R-:W-:Y:S02]  /*1680*/  HADD2.F32 R213, -RZ, R36.H1_H1 ;  /* 0x30000024ffd57230 */ /* 0x000fe40000004100 */
[----:B-1----:R-:W-:Y:S01]  /*1690*/  HADD2.F32 R93, -RZ, R95.H1_H1 ;  /* 0x3000005fff5d7230 */ /* 0x002fe20000004100 */
[----:B------:R0:W-:Y:S01]  /*16a0*/  STL [R1+0x118], R3 ;  /* 0x0001180301007387 */ /* 0x0001e20000100800 */
[----:B------:R-:W-:-:S02]  /*16b0*/  HADD2.F32 R209, -RZ, R37.H0_H0 ;  /* 0x20000025ffd17230 */ /* 0x000fc40000004100 */
[----:B--2---:R-:W-:Y:S01]  /*16c0*/  HADD2.F32 R92, -RZ, R88.H0_H0 ;  /* 0x20000058ff5c7230 */ /* 0x004fe20000004100 */
[----:B------:R-:W-:Y:S01]  /*16d0*/  STL [R1+0x108], R93 ;  /* 0x0001085d01007387 */ /* 0x000fe20000100800 */
[----:B------:R-:W-:Y:S02]  /*16e0*/  HADD2.F32 R205, -RZ, R37.H1_H1 ;  /* 0x30000025ffcd7230 */ /* 0x000fe40000004100 */
[--C-:B------:R-:W-:Y:S01]  /*16f0*/  HADD2.F32 R201, -RZ, R38.reuse.H0_H0 ;  /* 0x20000026ffc97230 */ /* 0x100fe20000004100 */
[----:B------:R-:W-:Y:S01]  /*1700*/  STL [R1+0x104], R92 ;  /* 0x0001045c01007387 */ /* 0x000fe20000100800 */
[----:B------:R-:W-:Y:S02]  /*1710*/  HADD2.F32 R197, -RZ, R38.H1_H1 ;  /* 0x30000026ffc57230 */ /* 0x000fe40000004100 */
[----:B0-----:R-:W-:Y:S02]  /*1720*/  HADD2.F32 R3, -RZ, R88.H1_H1 ;  /* 0x30000058ff037230 */ /* 0x001fe40000004100 */
[----:B------:R-:W-:-:S02]  /*1730*/  HADD2.F32 R88, -RZ, R89.H0_H0 ;  /* 0x20000059ff587230 */ /* 0x000fc40000004100 */
[----:B------:R-:W-:Y:S01]  /*1740*/  HADD2.F32 R89, -RZ, R89.H1_H1 ;  /* 0x30000059ff597230 */ /* 0x000fe20000004100 */
[----:B------:R0:W-:Y:S01]  /*1750*/  STL [R1+0xf4], R3 ;  /* 0x0000f40301007387 */ /* 0x0001e20000100800 */
[--C-:B------:R-:W-:Y:S02]  /*1760*/  HADD2.F32 R193, -RZ, R39.reuse.H0_H0 ;  /* 0x20000027ffc17230 */ /* 0x100fe40000004100 */
[----:B------:R-:W-:Y:S01]  /*1770*/  HADD2.F32 R189, -RZ, R39.H1_H1 ;  /* 0x30000027ffbd7230 */ /* 0x000fe20000004100 */
[----:B------:R1:W-:Y:S01]  /*1780*/  STL [R1+0xe4], R88 ;  /* 0x0000e45801007387 */ /* 0x0003e20000100800 */
[--C-:B------:R-:W-:Y:S02]  /*1790*/  HADD2.F32 R187, -RZ, R28.reuse.H0_H0 ;  /* 0x2000001cffbb7230 */ /* 0x100fe40000004100 */
[----:B------:R-:W-:Y:S01]  /*17a0*/  HADD2.F32 R183, -RZ, R28.H1_H1 ;  /* 0x3000001cffb77230 */ /* 0x000fe20000004100 */
[----:B------:R2:W-:Y:S01]  /*17b0*/  STL [R1+0xd4], R89 ;  /* 0x0000d45901007387 */ /* 0x0005e20000100800 */
[----:B------:R-:W-:-:S02]  /*17c0*/  HADD2.F32 R179, -RZ, R29.H0_H0 ;  /* 0x2000001dffb37230 */ /* 0x000fc40000004100 */
[--C-:B0-----:R-:W-:Y:S02]  /*17d0*/  HADD2.F32 R3, -RZ, R90.reuse.H0_H0 ;  /* 0x2000005aff037230 */ /* 0x101fe40000004100 */
[----:B------:R-:W-:Y:S02]  /*17e0*/  HADD2.F32 R174, -RZ, R29.H1_H1 ;  /* 0x3000001dffae7230 */ /* 0x000fe40000004100 */
[----:B-1----:R-:W-:Y:S01]  /*17f0*/  HADD2.F32 R88, -RZ, R90.H1_H1 ;  /* 0x3000005aff587230 */ /* 0x002fe20000004100 */
[----:B------:R0:W-:Y:S01]  /*1800*/  STL [R1+0xc4], R3 ;  /* 0x0000c40301007387 */ /* 0x0001e20000100800 */
[--C-:B------:R-:W-:Y:S02]  /*1810*/  HADD2.F32 R169, -RZ, R30.reuse.H0_H0 ;  /* 0x2000001effa97230 */ /* 0x100fe40000004100 */
[----:B--2---:R-:W-:Y:S01]  /*1820*/  HADD2.F32 R89, -RZ, R91.H0_H0 ;  /* 0x2000005bff597230 */ /* 0x004fe20000004100 */
[----:B------:R1:W-:Y:S01]  /*1830*/  STL [R1+0xb4], R88 ;  /* 0x0000b45801007387 */ /* 0x0003e20000100800 */
[----:B------:R-:W-:-:S02]  /*1840*/  HADD2.F32 R165, -RZ, R30.H1_H1 ;  /* 0x3000001effa57230 */ /* 0x000fc40000004100 */
[--C-:B------:R-:W-:Y:S01]  /*1850*/  HADD2.F32 R161, -RZ, R31.reuse.H0_H0 ;  /* 0x2000001fffa17230 */ /* 0x100fe20000004100 */
[----:B------:R-:W-:Y:S01]  /*1860*/  STL [R1+0xa4], R89 ;  /* 0x0000a45901007387 */ /* 0x000fe20000100800 */
[----:B------:R-:W-:Y:S02]  /*1870*/  HADD2.F32 R157, -RZ, R31.H1_H1 ;  /* 0x3000001fff9d7230 */ /* 0x000fe40000004100 */
[----:B0-----:R-:W-:Y:S02]  /*1880*/  HADD2.F32 R3, -RZ, R91.H1_H1 ;  /* 0x3000005bff037230 */ /* 0x001fe40000004100 */
[----:B------:R-:W-:Y:S02]  /*1890*/  HADD2.F32 R186, -RZ, R20.H0_H0 ;  /* 0x20000014ffba7230 */ /* 0x000fe40000004100 */
[--C-:B-1----:R-:W-:Y:S01]  /*18a0*/  HADD2.F32 R88, -RZ, R84.reuse.H0_H0 ;  /* 0x20000054ff587230 */ /* 0x102fe20000004100 */
[----:B------:R0:W-:Y:S01]  /*18b0*/  STL [R1+0x94], R3 ;  /* 0x0000940301007387 */ /* 0x0001e20000100800 */
[----:B------:R-:W-:-:S02]  /*18c0*/  HADD2.F32 R84, -RZ, R84.H1_H1 ;  /* 0x30000054ff547230 */ /* 0x000fc40000004100 */
[----:B------:R-:W-:Y:S01]  /*18d0*/  HADD2.F32 R182, -RZ, R20.H1_H1 ;  /* 0x30000014ffb67230 */ /* 0x000fe20000004100 */
[----:B------:R-:W-:Y:S01]  /*18e0*/  STL [R1+0x100], R88 ;  /* 0x0001005801007387 */ /* 0x000fe20000100800 */
[--C-:B------:R-:W-:Y:S02]  /*18f0*/  HADD2.F32 R178, -RZ, R21.reuse.H0_H0 ;  /* 0x20000015ffb27230 */ /* 0x100fe40000004100 */
[----:B------:R-:W-:Y:S01]  /*1900*/  HADD2.F32 R173, -RZ, R21.H1_H1 ;  /* 0x30000015ffad7230 */ /* 0x000fe20000004100 */
[----:B------:R1:W-:Y:S01]  /*1910*/  STL [R1+0xf0], R84 ;  /* 0x0000f05401007387 */ /* 0x0003e20000100800 */
[----:B------:R-:W-:Y:S02]  /*1920*/  HADD2.F32 R168, -RZ, R22.H0_H0 ;  /* 0x20000016ffa87230 */ /* 0x000fe40000004100 */
[--C-:B0-----:R-:W-:Y:S02]  /*1930*/  HADD2.F32 R3, -RZ, R85.reuse.H0_H0 ;  /* 0x20000055ff037230 */ /* 0x101fe40000004100 */
[----:B------:R-:W-:-:S02]  /*1940*/  HADD2.F32 R85, -RZ, R85.H1_H1 ;  /* 0x30000055ff557230 */ /* 0x000fc40000004100 */
[----:B------:R-:W-:Y:S01]  /*1950*/  HADD2.F32 R164, -RZ, R22.H1_H1 ;  /* 0x30000016ffa47230 */ /* 0x000fe20000004100 */
[----:B------:R0:W-:Y:S01]  /*1960*/  STL [R1+0xe0], R3 ;  /* 0x0000e00301007387 */ /* 0x0001e20000100800 */
[--C-:B------:R-:W-:Y:S02]  /*1970*/  HADD2.F32 R160, -RZ, R23.reuse.H0_H0 ;  /* 0x20000017ffa07230 */ /* 0x100fe40000004100 */
[----:B-1----:R-:W-:Y:S01]  /*1980*/  HADD2.F32 R84, -RZ, R86.H0_H0 ;  /* 0x20000056ff547230 */ /* 0x002fe20000004100 */
[----:B------:R1:W-:Y:S01]  /*1990*/  STL [R1+0xd0], R85 ;  /* 0x0000d05501007387 */ /* 0x0003e20000100800 */
[----:B------:R-:W-:Y:S02]  /*19a0*/  HADD2.F32 R156, -RZ, R23.H1_H1 ;  /* 0x30000017ff9c7230 */ /* 0x000fe40000004100 */
[----:B------:R-:W-:Y:S01]  /*19b0*/  HADD2.F32 R13, -RZ, R15.H0_H0 ;  /* 0x2000000fff0d7230 */ /* 0x000fe20000004100 */
[----:B------:R2:W-:Y:S01]  /*19c0*/  STL [R1+0xc0], R84 ;  /* 0x0000c05401007387 */ /* 0x0005e20000100800 */
[----:B------:R-:W-:-:S02]  /*19d0*/  HADD2.F32 R151, -RZ, R16.H0_H0 ;  /* 0x20000010ff977230 */ /* 0x000fc40000004100 */
[----:B0-----:R-:W-:Y:S02]  /*19e0*/  HADD2.F32 R3, -RZ, R86.H1_H1 ;  /* 0x30000056ff037230 */ /* 0x001fe40000004100 */
[----:B------:R-:W-:Y:S02]  /*19f0*/  HADD2.F32 R147, -RZ, R16.H1_H1 ;  /* 0x30000010ff937230 */ /* 0x000fe40000004100 */
[----:B-1----:R-:W-:Y:S01]  /*1a00*/  HADD2.F32 R85, -RZ, R87.H0_H0 ;  /* 0x20000057ff557230 */ /* 0x002fe20000004100 */
[----:B------:R0:W-:Y:S01]  /*1a10*/  STL [R1+0xb0], R3 ;  /* 0x0000b00301007387 */ /* 0x0001e20000100800 */
[----:B------:R-:W-:Y:S02]  /*1a20*/  HADD2.F32 R143, -RZ, R17.H0_H0 ;  /* 0x20000011ff8f7230 */ /* 0x000fe40000004100 */
[----:B--2---:R-:W-:Y:S01]  /*1a30*/  HADD2.F32 R84, -RZ, R87.H1_H1 ;  /* 0x30000057ff547230 */ /* 0x004fe20000004100 */
[----:B------:R-:W-:Y:S01]  /*1a40*/  STL [R1+0xa0], R85 ;  /* 0x0000a05501007387 */ /* 0x000fe20000100800 */
[----:B------:R-:W-:-:S02]  /*1a50*/  HADD2.F32 R20, -RZ, R24.H0_H0 ;  /* 0x20000018ff147230 */ /* 0x000fc40000004100 */
[----:B------:R-:W-:Y:S01]  /*1a60*/  HADD2.F32 R21, -RZ, R24.H1_H1 ;  /* 0x30000018ff157230 */ /* 0x000fe20000004100 */
[----:B------:R1:W-:Y:S01]  /*1a70*/  STL [R1+0x90], R84 ;  /* 0x0000905401007387 */ /* 0x0003e20000100800 */
[--C-:B------:R-:W-:Y:S02]  /*1a80*/  HADD2.F32 R22, -RZ, R25.reuse.H0_H0 ;  /* 0x20000019ff167230 */ /* 0x100fe40000004100 */
[--C-:B0-----:R-:W-:Y:S02]  /*1a90*/  HADD2.F32 R3, -RZ, R80.reuse.H0_H0 ;  /* 0x20000050ff037230 */ /* 0x101fe40000004100 */
[----:B------:R-:W-:Y:S02]  /*1aa0*/  HADD2.F32 R80, -RZ, R80.H1_H1 ;  /* 0x30000050ff507230 */ /* 0x000fe40000004100 */
[----:B------:R-:W-:Y:S01]  /*1ab0*/  HADD2.F32 R23, -RZ, R25.H1_H1 ;  /* 0x30000019ff177230 */ /* 0x000fe20000004100 */
[----:B------:R0:W-:Y:S01]  /*1ac0*/  STL [R1+0xfc], R3 ;  /* 0x0000fc0301007387 */ /* 0x0001e20000100800 */
[----:B------:R-:W-:-:S02]  /*1ad0*/  HADD2.F32 R28, -RZ, R32.H0_H0 ;  /* 0x20000020ff1c7230 */ /* 0x000fc40000004100 */
[----:B-1----:R-:W-:Y:S01]  /*1ae0*/  HADD2.F32 R84, -RZ, R81.H0_H0 ;  /* 0x20000051ff547230 */ /* 0x002fe20000004100 */
[----:B------:R1:W-:Y:S01]  /*1af0*/  STL [R1+0xec], R80 ;  /* 0x0000ec5001007387 */ /* 0x0003e20000100800 */
[----:B------:R-:W-:Y:S02]  /*1b00*/  HADD2.F32 R29, -RZ, R32.H1_H1 ;  /* 0x30000020ff1d7230 */ /* 0x000fe40000004100 */
[--C-:B------:R-:W-:Y:S01]  /*1b10*/  HADD2.F32 R30, -RZ, R33.reuse.H0_H0 ;  /* 0x20000021ff1e7230 */ /* 0x100fe20000004100 */
[----:B------:R-:W-:Y:S01]  /*1b20*/  STL [R1+0xdc], R84 ;  /* 0x0000dc5401007387 */ /* 0x000fe20000100800 */
[----:B------:R-:W-:Y:S02]  /*1b30*/  HADD2.F32 R31, -RZ, R33.H1_H1 ;  /* 0x30000021ff1f7230 */ /* 0x000fe40000004100 */
[----:B0-----:R-:W-:Y:S02]  /*1b40*/  HADD2.F32 R3, -RZ, R81.H1_H1 ;  /* 0x30000051ff037230 */ /* 0x001fe40000004100 */
[----:B------:R-:W-:-:S02]  /*1b50*/  HADD2.F32 R81, -RZ, R82.H1_H1 ;  /* 0x30000052ff517230 */ /* 0x000fc40000004100 */
[----:B-1----:R-:W-:Y:S01]  /*1b60*/  HADD2.F32 R80, -RZ, R82.H0_H0 ;  /* 0x20000052ff507230 */ /* 0x002fe20000004100 */
        /* <DEDUP_REMOVED lines=20> */
[--C-:B------:R-:W-:Y:S02]  /*1cb0*/  HADD2.F32 R76, -RZ, R77.reuse.H1_H1 ;  /* 0x3000004dff4c7230 */ /* 0x100fe40000004100 */
[----:B-1----:R-:W-:Y:S01]  /*1cc0*/  HADD2.F32 R80, -RZ, R77.H0_H0 ;  /* 0x2000004dff507230 */ /* 0x002fe20000004100 */
[----:B------:R0:W-:Y:S01]  /*1cd0*/  STL [R1+0xe8], R3 ;  /* 0x0000e80301007387 */ /* 0x0001e20000100800 */
[----:B------:R-:W-:-:S02]  /*1ce0*/  HADD2.F32 R77, -RZ, R78.H1_H1 ;  /* 0x3000004eff4d7230 */ /* 0x000fc40000004100 */
[----:B------:R-:W-:Y:S01]  /*1cf0*/  HADD2.F32 R247, -RZ, R220.H1_H1 ;  /* 0x300000dcfff77230 */ /* 0x000fe20000004100 */
[----:B------:R-:W-:Y:S01]  /*1d00*/  STL [R1+0xd8], R80 ;  /* 0x0000d85001007387 */ /* 0x000fe20000100800 */
[----:B------:R-:W-:Y:S02]  /*1d10*/  HADD2.F32 R16, -RZ, R18.H0_H0 ;  /* 0x20000012ff107230 */ /* 0x000fe40000004100 */
[--C-:B------:R-:W-:Y:S01]  /*1d20*/  HADD2.F32 R24, -RZ, R26.reuse.H0_H0 ;  /* 0x2000001aff187230 */ /* 0x100fe20000004100 */
[----:B------:R1:W-:Y:S01]  /*1d30*/  STL [R1+0xc8], R76 ;  /* 0x0000c84c01007387 */ /* 0x0003e20000100800 */
[----:B------:R-:W-:Y:S02]  /*1d40*/  HADD2.F32 R25, -RZ, R26.H1_H1 ;  /* 0x3000001aff197230 */ /* 0x000fe40000004100 */
[----:B0-----:R-:W-:Y:S02]  /*1d50*/  HADD2.F32 R3, -RZ, R78.H0_H0 ;  /* 0x2000004eff037230 */ /* 0x001fe40000004100 */
[----:B------:R-:W-:-:S02]  /*1d60*/  HADD2.F32 R32, -RZ, R34.H0_H0 ;  /* 0x20000022ff207230 */ /* 0x000fc40000004100 */
[----:B------:R-:W-:Y:S01]  /*1d70*/  HADD2.F32 R33, -RZ, R34.H1_H1 ;  /* 0x30000022ff217230 */ /* 0x000fe20000004100 */
[----:B------:R0:W-:Y:S01]  /*1d80*/  STL [R1+0xb8], R3 ;  /* 0x0000b80301007387 */ /* 0x0001e20000100800 */
[--C-:B------:R-:W-:Y:S02]  /*1d90*/  HADD2.F32 R40, -RZ, R42.reuse.H0_H0 ;  /* 0x2000002aff287230 */ /* 0x100fe40000004100 */
[----:B-1----:R-:W-:Y:S01]  /*1da0*/  HADD2.F32 R76, -RZ, R79.H0_H0 ;  /* 0x2000004fff4c7230 */ /* 0x002fe20000004100 */
[----:B------:R1:W-:Y:S01]  /*1db0*/  STL [R1+0xa8], R77 ;  /* 0x0000a84d01007387 */ /* 0x0003e20000100800 */
[----:B------:R-:W-:Y:S02]  /*1dc0*/  HADD2.F32 R41, -RZ, R42.H1_H1 ;  /* 0x3000002aff297230 */ /* 0x000fe40000004100 */
[--C-:B------:R-:W-:Y:S01]  /*1dd0*/  HADD2.F32 R48, -RZ, R50.reuse.H0_H0 ;  /* 0x20000032ff307230 */ /* 0x100fe20000004100 */
[----:B------:R2:W-:Y:S01]  /*1de0*/  STL [R1+0x98], R76 ;  /* 0x0000984c01007387 */ /* 0x0005e20000100800 */
[----:B------:R-:W-:-:S02]  /*1df0*/  HADD2.F32 R49, -RZ, R50.H1_H1 ;  /* 0x30000032ff317230 */ /* 0x000fc40000004100 */
[----:B0-----:R-:W-:Y:S02]  /*1e00*/  HADD2.F32 R3, -RZ, R79.H1_H1 ;  /* 0x3000004fff037230 */ /* 0x001fe40000004100 */
[----:B------:R-:W-:Y:S02]  /*1e10*/  HADD2.F32 R236, -RZ, R250.H0_H0 ;  /* 0x200000faffec7230 */ /* 0x000fe40000004100 */
[----:B-1----:R-:W-:Y:S01]  /*1e20*/  HADD2.F32 R77, -RZ, R72.H0_H0 ;  /* 0x20000048ff4d7230 */ /* 0x002fe20000004100 */
[----:B------:R0:W-:Y:S01]  /*1e30*/  STL [R1+0x88], R3 ;  /* 0x0000880301007387 */ /* 0x0001e20000100800 */
[----:B------:R-:W-:Y:S02]  /*1e40*/  HADD2.F32 R232, -RZ, R250.H1_H1 ;  /* 0x300000faffe87230 */ /* 0x000fe40000004100 */
[----:B--2---:R-:W-:Y:S01]  /*1e50*/  HADD2.F32 R76, -RZ, R72.H1_H1 ;  /* 0x30000048ff4c7230 */ /* 0x004fe20000004100 */
[----:B------:R-:W-:Y:S01]  /*1e60*/  STL [R1+0x84], R77 ;  /* 0x0000844d01007387 */ /* 0x000fe20000100800 */
[----:B------:R-:W-:-:S02]  /*1e70*/  HADD2.F32 R72, -RZ, R73.H1_H1 ;  /* 0x30000049ff487230 */ /* 0x000fc40000004100 */
[--C-:B------:R-:W-:Y:S01]  /*1e80*/  HADD2.F32 R243, -RZ, R221.reuse.H0_H0 ;  /* 0x200000ddfff37230 */ /* 0x100fe20000004100 */
[----:B------:R-:W-:Y:S01]  /*1e90*/  STL [R1+0x74], R76 ;  /* 0x0000744c01007387 */ /* 0x000fe20000100800 */
[----:B------:R-:W-:Y:S02]  /*1ea0*/  HADD2.F32 R239, -RZ, R221.H1_H1 ;  /* 0x300000ddffef7230 */ /* 0x000fe40000004100 */
[----:B0-----:R-:W-:Y:S02]  /*1eb0*/  HADD2.F32 R3, -RZ, R73.H0_H0 ;  /* 0x20000049ff037230 */ /* 0x001fe40000004100 */
[----:B------:R-:W-:Y:S02]  /*1ec0*/  HADD2.F32 R73, -RZ, R74.H0_H0 ;  /* 0x2000004aff497230 */ /* 0x000fe40000004100 */
[--C-:B------:R-:W-:Y:S01]  /*1ed0*/  HADD2.F32 R235, -RZ, R222.reuse.H0_H0 ;  /* 0x200000deffeb7230 */ /* 0x100fe20000004100 */
[----:B------:R0:W-:Y:S01]  /*1ee0*/  STL [R1+0x64], R3 ;  /* 0x0000640301007387 */ /* 0x0001e20000100800 */
[----:B------:R-:W-:-:S02]  /*1ef0*/  HADD2.F32 R231, -RZ, R222.H1_H1 ;  /* 0x300000deffe77230 */ /* 0x000fc40000004100 */
[----:B------:R-:W-:Y:S01]  /*1f00*/  HADD2.F32 R227, -RZ, R223.H0_H0 ;  /* 0x200000dfffe37230 */ /* 0x000fe20000004100 */
[----:B------:R1:W-:Y:S01]  /*1f10*/  STL [R1+0x54], R72 ;  /* 0x0000544801007387 */ /* 0x0003e20000100800 */
[--C-:B------:R-:W-:Y:S02]  /*1f20*/  HADD2.F32 R249, -RZ, R52.reuse.H0_H0 ;  /* 0x20000034fff97230 */ /* 0x100fe40000004100 */
[----:B------:R-:W-:Y:S01]  /*1f30*/  HADD2.F32 R245, -RZ, R52.H1_H1 ;  /* 0x30000034fff57230 */ /* 0x000fe20000004100 */
[----:B------:R2:W-:Y:S01]  /*1f40*/  STL [R1+0x44], R73 ;  /* 0x0000444901007387 */ /* 0x0005e20000100800 */
[----:B------:R-:W-:Y:S01]  /*1f50*/  HADD2.F32 R195, -RZ, R191.H0_H0 ;  /* 0x200000bfffc37230 */ /* 0x000fe20000004100 */
[----:B------:R-:W-:Y:S01]  /*1f60*/  MOV R52, R96 ;  /* 0x0000006000347202 */ /* 0x000fe20000000f00 */
[----:B0-----:R-:W-:Y:S02]  /*1f70*/  HADD2.F32 R3, -RZ, R74.H1_H1 ;  /* 0x3000004aff037230 */ /* 0x001fe40000004100 */
[----:B------:R-:W-:-:S02]  /*1f80*/  HADD2.F32 R170, -RZ, R166.H0_H0 ;  /* 0x200000a6ffaa7230 */ /* 0x000fc40000004100 */
[----:B-1----:R-:W-:Y:S01]  /*1f90*/  HADD2.F32 R72, -RZ, R75.H0_H0 ;  /* 0x2000004bff487230 */ /* 0x002fe20000004100 */
[----:B------:R0:W-:Y:S01]  /*1fa0*/  STL [R1+0x34], R3 ;  /* 0x0000340301007387 */ /* 0x0001e20000100800 */
[----:B------:R-:W-:Y:S02]  /*1fb0*/  HADD2.F32 R159, -RZ, R155.H0_H0 ;  /* 0x2000009bff9f7230 */ /* 0x000fe40000004100 */
[----:B--2---:R-:W-:Y:S01]  /*1fc0*/  HADD2.F32 R73, -RZ, R75.H1_H1 ;  /* 0x3000004bff497230 */ /* 0x004fe20000004100 */
[----:B------:R1:W-:Y:S01]  /*1fd0*/  STL [R1+0x24], R72 ;  /* 0x0000244801007387 */ /* 0x0003e20000100800 */
[----:B------:R-:W-:Y:S02]  /*1fe0*/  HADD2.F32 R26, -RZ, R27.H0_H0 ;  /* 0x2000001bff1a7230 */ /* 0x000fe40000004100 */
[----:B------:R-:W-:Y:S01]  /*1ff0*/  HADD2.F32 R34, -RZ, R35.H0_H0 ;  /* 0x20000023ff227230 */ /* 0x000fe20000004100 */
[----:B------:R-:W-:Y:S01]  /*2000*/  STL [R1+0x14], R73 ;  /* 0x0000144901007387 */ /* 0x000fe20000100800 */
[----:B------:R-:W-:-:S02]  /*2010*/  HADD2.F32 R42, -RZ, R43.H0_H0 ;  /* 0x2000002bff2a7230 */ /* 0x000fc40000004100 */
[--C-:B0-----:R-:W-:Y:S02]  /*2020*/  HADD2.F32 R3, -RZ, R68.reuse.H0_H0 ;  /* 0x20000044ff037230 */ /* 0x101fe40000004100 */
[----:B------:R-:W-:Y:S02]  /*2030*/  HADD2.F32 R50, -RZ, R51.H0_H0 ;  /* 0x20000033ff327230 */ /* 0x000fe40000004100 */
[----:B-1----:R-:W-:Y:S01]  /*2040*/  HADD2.F32 R72, -RZ, R68.H1_H1 ;  /* 0x30000044ff487230 */ /* 0x002fe20000004100 */
[----:B------:R0:W-:Y:S01]  /*2050*/  STL [R1+0x80], R3 ;  /* 0x0000800301007387 */ /* 0x0001e20000100800 */
[----:B------:R-:W-:Y:S02]  /*2060*/  HADD2.F32 R68, -RZ, R69.H0_H0 ;  /* 0x20000045ff447230 */ /* 0x000fe40000004100 */
[--C-:B------:R-:W-:Y:S01]  /*2070*/  HADD2.F32 R228, -RZ, R251.reuse.H0_H0 ;  /* 0x200000fbffe47230 */ /* 0x100fe20000004100 */
[----:B------:R-:W-:Y:S01]  /*2080*/  STL [R1+0x70], R72 ;  /* 0x0000704801007387 */ /* 0x000fe20000100800 */
[----:B------:R-:W-:-:S02]  /*2090*/  HADD2.F32 R224, -RZ, R251.H1_H1 ;  /* 0x300000fbffe07230 */ /* 0x000fc40000004100 */
[----:B------:R-:W-:Y:S01]  /*20a0*/  HADD2.F32 R223, -RZ, R223.H1_H1 ;  /* 0x300000dfffdf7230 */ /* 0x000fe20000004100 */
[----:B------:R1:W-:Y:S01]  /*20b0*/  STL [R1+0x60], R68 ;  /* 0x0000604401007387 */ /* 0x0003e20000100800 */
[----:B------:R-:W-:Y:S02]  /*20c0*/  HADD2.F32 R250, -RZ, R56.H0_H0 ;  /* 0x20000038fffa7230 */ /* 0x000fe40000004100 */
[----:B0-----:R-:W-:Y:S02]  /*20d0*/  HADD2.F32 R3, -RZ, R69.H1_H1 ;  /* 0x30000045ff037230 */ /* 0x001fe40000004100 */
[----:B------:R-:W-:Y:S02]  /*20e0*/  HADD2.F32 R69, -RZ, R70.H0_H0 ;  /* 0x20000046ff457230 */ /* 0x000fe40000004100 */
[----:B------:R-:W-:Y:S01]  /*20f0*/  HADD2.F32 R246, -RZ, R56.H1_H1 ;  /* 0x30000038fff67230 */ /* 0x000fe20000004100 */
[----:B------:R0:W-:Y:S01]  /*2100*/  STL [R1+0x50], R3 ;  /* 0x0000500301007387 */ /* 0x0001e20000100800 */
[----:B------:R-:W-:-:S02]  /*2110*/  HADD2.F32 R242, -RZ, R57.H0_H0 ;  /* 0x20000039fff27230 */ /* 0x000fc40000004100 */
[----:B-1----:R-:W-:Y:S01]  /*2120*/  HADD2.F32 R68, -RZ, R70.H1_H1 ;  /* 0x30000046ff447230 */ /* 0x002fe20000004100 */
[----:B------:R1:W-:Y:S01]  /*2130*/  STL [R1+0x40], R69 ;  /* 0x0000404501007387 */ /* 0x0003e20000100800 */
[----:B------:R-:W-:Y:S02]  /*2140*/  HADD2.F32 R238, -RZ, R57.H1_H1 ;  /* 0x30000039ffee7230 */ /* 0x000fe40000004100 */
[--C-:B------:R-:W-:Y:S01]  /*2150*/  HADD2.F32 R234, -RZ, R58.reuse.H0_H0 ;  /* 0x2000003affea7230 */ /* 0x100fe20000004100 */
[----:B------:R2:W-:Y:S01]  /*2160*/  STL [R1+0x30], R68 ;  /* 0x0000304401007387 */ /* 0x0005e20000100800 */
[----:B------:R-:W-:Y:S02]  /*2170*/  HADD2.F32 R230, -RZ, R58.H1_H1 ;  /* 0x3000003affe67230 */ /* 0x000fe40000004100 */
[----:B0-----:R-:W-:Y:S02]  /*2180*/  HADD2.F32 R3, -RZ, R71.H0_H0 ;  /* 0x20000047ff037230 */ /* 0x001fe40000004100 */
[----:B------:R-:W-:-:S02]  /*2190*/  HADD2.F32 R226, -RZ, R59.H0_H0 ;  /* 0x2000003bffe27230 */ /* 0x000fc40000004100 */
[----:B-1----:R-:W-:Y:S01]  /*21a0*/  HADD2.F32 R69, -RZ, R71.H1_H1 ;  /* 0x30000047ff457230 */ /* 0x002fe20000004100 */
[----:B------:R0:W-:Y:S01]  /*21b0*/  STL [R1+0x20], R3 ;  /* 0x0000200301007387 */ /* 0x0001e20000100800 */
[----:B------:R-:W-:Y:S02]  /*21c0*/  HADD2.F32 R222, -RZ, R59.H1_H1 ;  /* 0x3000003bffde7230 */ /* 0x000fe40000004100 */
[----:B--2---:R-:W-:Y:S01]  /*21d0*/  HADD2.F32 R68, -RZ, R64.H0_H0 ;  /* 0x20000040ff447230 */ /* 0x004fe20000004100 */
[----:B------:R-:W-:Y:S01]  /*21e0*/  STL [R1+0x10], R69 ;  /* 0x0000104501007387 */ /* 0x000fe20000100800 */
[--C-:B------:R-:W-:Y:S02]  /*21f0*/  HADD2.F32 R241, -RZ, R53.reuse.H0_H0 ;  /* 0x20000035fff17230 */ /* 0x100fe40000004100 */
[----:B------:R-:W-:Y:S01]  /*2200*/  HADD2.F32 R237, -RZ, R53.H1_H1 ;  /* 0x30000035ffed7230 */ /* 0x000fe20000004100 */
[----:B------:R-:W-:Y:S01]  /*2210*/  STL [R1+0x7c], R68 ;  /* 0x00007c4401007387 */ /* 0x000fe20000100800 */
[----:B------:R-:W-:-:S02]  /*2220*/  HADD2.F32 R233, -RZ, R54.H0_H0 ;  /* 0x20000036ffe97230 */ /* 0x000fc40000004100 */
[----:B0-----:R-:W-:Y:S02]  /*2230*/  HADD2.F32 R3, -RZ, R64.H1_H1 ;  /* 0x30000040ff037230 */ /* 0x001fe40000004100 */
[--C-:B------:R-:W-:Y:S02]  /*2240*/  HADD2.F32 R64, -RZ, R65.reuse.H0_H0 ;  /* 0x20000041ff407230 */ /* 0x100fe40000004100 */
[----:B------:R-:W-:Y:S01]  /*2250*/  HADD2.F32 R65, -RZ, R65.H1_H1 ;  /* 0x30000041ff417230 */ /* 0x000fe20000004100 */
[----:B------:R0:W-:Y:S01]  /*2260*/  STL [R1+0x6c], R3 ;  /* 0x00006c0301007387 */ /* 0x0001e20000100800 */
[----:B------:R-:W-:Y:S02]  /*2270*/  HADD2.F32 R229, -RZ, R54.H1_H1 ;  /* 0x30000036ffe57230 */ /* 0x000fe40000004100 */
[--C-:B------:R-:W-:Y:S01]  /*2280*/  HADD2.F32 R225, -RZ, R55.reuse.H0_H0 ;  /* 0x20000037ffe17230 */ /* 0x100fe20000004100 */
[----:B------:R1:W-:Y:S01]  /*2290*/  STL [R1+0x5c], R64 ;  /* 0x00005c4001007387 */ /* 0x0003e20000100800 */
[----:B------:R-:W-:-:S02]  /*22a0*/  HADD2.F32 R221, -RZ, R55.H1_H1 ;  /* 0x30000037ffdd7230 */ /* 0x000fc40000004100 */
[----:B------:R-:W-:Y:S01]  /*22b0*/  HADD2.F32 R191, -RZ, R191.H1_H1 ;  /* 0x300000bfffbf7230 */ /* 0x000fe20000004100 */
[----:B------:R2:W-:Y:S01]  /*22c0*/  STL [R1+0x4c], R65 ;  /* 0x00004c4101007387 */ /* 0x0005e20000100800 */
[----:B------:R-:W-:Y:S02]  /*22d0*/  HADD2.F32 R166, -RZ, R166.H1_H1 ;  /* 0x300000a6ffa67230 */ /* 0x000fe40000004100 */
[--C-:B0-----:R-:W-:Y:S02]  /*22e0*/  HADD2.F32 R3, -RZ, R66.reuse.H0_H0 ;  /* 0x20000042ff037230 */ /* 0x101fe40000004100 */
[----:B------:R-:W-:Y:S02]  /*22f0*/  HADD2.F32 R155, -RZ, R155.H1_H1 ;  /* 0x3000009bff9b7230 */ /* 0x000fe40000004100 */
[----:B-1----:R-:W-:Y:S01]  /*2300*/  HADD2.F32 R64, -RZ, R66.H1_H1 ;  /* 0x30000042ff407230 */ /* 0x002fe20000004100 */
[----:B------:R0:W-:Y:S01]  /*2310*/  STL [R1+0x3c], R3 ;  /* 0x00003c0301007387 */ /* 0x0001e20000100800 */
[----:B------:R-:W-:-:S02]  /*2320*/  HADD2.F32 R27, -RZ, R27.H1_H1 ;  /* 0x3000001bff1b7230 */ /* 0x000fc40000004100 */
[----:B--2---:R-:W-:Y:S01]  /*2330*/  HADD2.F32 R65, -RZ, R67.H0_H0 ;  /* 0x20000043ff417230 */ /* 0x004fe20000004100 */
[----:B------:R1:W-:Y:S01]  /*2340*/  STL [R1+0x2c], R64 ;  /* 0x00002c4001007387 */ /* 0x0003e20000100800 */
[----:B------:R-:W-:Y:S02]  /*2350*/  HADD2.F32 R35, -RZ, R35.H1_H1 ;  /* 0x30000023ff237230 */ /* 0x000fe40000004100 */
[----:B------:R-:W-:Y:S01]  /*2360*/  HADD2.F32 R43, -RZ, R43.H1_H1 ;  /* 0x3000002bff2b7230 */ /* 0x000fe20000004100 */
[----:B------:R-:W-:Y:S01]  /*2370*/  STL [R1+0x1c], R65 ;  /* 0x00001c4101007387 */ /* 0x000fe20000100800 */
[----:B------:R-:W-:Y:S02]  /*2380*/  HADD2.F32 R51, -RZ, R51.H1_H1 ;  /* 0x30000033ff337230 */ /* 0x000fe40000004100 */
[----:B0-----:R-:W-:Y:S02]  /*2390*/  HADD2.F32 R3, -RZ, R67.H1_H1 ;  /* 0x30000043ff037230 */ /* 0x001fe40000004100 */
[----:B-1----:R-:W-:-:S02]  /*23a0*/  HADD2.F32 R64, -RZ, R60.H0_H0 ;  /* 0x2000003cff407230 */ /* 0x002fc40000004100 */
[----:B------:R-:W-:Y:S01]  /*23b0*/  HADD2.F32 R60, -RZ, R60.H1_H1 ;  /* 0x3000003cff3c7230 */ /* 0x000fe20000004100 */
[----:B------:R0:W-:Y:S04]  /*23c0*/  STL [R1+0xc], R3 ;  /* 0x00000c0301007387 */ /* 0x0001e80000100800 */
[----:B------:R-:W-:Y:S04]  /*23d0*/  STL [R1+0x78], R64 ;  /* 0x0000784001007387 */ /* 0x000fe80000100800 */
[----:B------:R1:W-:Y:S01]  /*23e0*/  STL [R1+0x68], R60 ;  /* 0x0000683c01007387 */ /* 0x0003e20000100800 */
[----:B0-----:R-:W-:-:S02]  /*23f0*/  HADD2.F32 R3, -RZ, R61.H0_H0 ;  /* 0x2000003dff037230 */ /* 0x001fc40000004100 */
[----:B------:R-:W-:-:S03]  /*2400*/  HADD2.F32 R61, -RZ, R61.H1_H1 ;  /* 0x3000003dff3d7230 */ /* 0x000fc60000004100 */
[----:B------:R0:W-:Y:S01]  /*2410*/  STL [R1+0x58], R3 ;  /* 0x0000580301007387 */ /* 0x0001e20000100800 */
[----:B-1----:R-:W-:-:S03]  /*2420*/  HADD2.F32 R60, -RZ, R62.H0_H0 ;  /* 0x2000003eff3c7230 */ /* 0x002fc60000004100 */
[----:B------:R1:W-:Y:S04]  /*2430*/  STL [R1+0x48], R61 ;  /* 0x0000483d01007387 */ /* 0x0003e80000100800 */
[----:B------:R2:W-:Y:S01]  /*2440*/  STL [R1+0x38], R60 ;  /* 0x0000383c01007387 */ /* 0x0005e20000100800 */
[----:B0-----:R-:W-:Y:S02]  /*2450*/  HADD2.F32 R3, -RZ, R62.H1_H1 ;  /* 0x3000003eff037230 */ /* 0x001fe40000004100 */
[----:B-1----:R-:W-:-:S03]  /*2460*/  HADD2.F32 R61, -RZ, R63.H0_H0 ;  /* 0x2000003fff3d7230 */ /* 0x002fc60000004100 */
[----:B------:R0:W-:Y:S01]  /*2470*/  STL [R1+0x28], R3 ;  /* 0x0000280301007387 */ /* 0x0001e20000100800 */
[----:B--2---:R-:W-:-:S03]  /*2480*/  HADD2.F32 R60, -RZ, R63.H1_H1 ;  /* 0x3000003fff3c7230 */ /* 0x004fc60000004100 */
[----:B------:R-:W-:Y:S04]  /*2490*/  STL [R1+0x18], R61 ;  /* 0x0000183d01007387 */ /* 0x000fe80000100800 */
[----:B------:R-:W-:Y:S01]  /*24a0*/  STL [R1+0x8], R60 ;  /* 0x0000083c01007387 */ /* 0x000fe20000100800 */
[--C-:B0-----:R-:W-:Y:S02]  /*24b0*/  HADD2.F32 R3, -RZ, R248.reuse.H0_H0 ;  /* 0x200000f8ff037230 */ /* 0x101fe40000004100 */
[----:B------:R-:W-:-:S03]  /*24c0*/  HADD2.F32 R248, -RZ, R248.H1_H1 ;  /* 0x300000f8fff87230 */ /* 0x000fc60000004100 */
[----:B------:R0:W-:Y:S02]  /*24d0*/  STL [R1+0x4], R3 ;  /* 0x0000040301007387 */ /* 0x0001e40000100800 */
[----:B0-----:R-:W-:Y:S02]  /*24e0*/  HADD2.F32 R3, -RZ, R220.H0_H0 ;  /* 0x200000dcff037230 */ /* 0x001fe40000004100 */
[--C-:B------:R-:W-:Y:S02]  /*24f0*/  HADD2.F32 R220, -RZ, R216.reuse.H0_H0 ;  /* 0x200000d8ffdc7230 */ /* 0x100fe40000004100 */
[----:B------:R-:W-:Y:S01]  /*2500*/  HADD2.F32 R216, -RZ, R216.H1_H1 ;  /* 0x300000d8ffd87230 */ /* 0x000fe20000004100 */
[----:B------:R0:W-:Y:S02]  /*2510*/  STL [R1], R3 ;  /* 0x0000000301007387 */ /* 0x0001e40000100800 */
[----:B0-----:R-:W-:Y:S02]  /*2520*/  HADD2.F32 R3, -RZ, R6.H0_H0 ;  /* 0x20000006ff037230 */ /* 0x001fe40000004100 */
[----:B------:R-:W-:-:S02]  /*2530*/  HADD2.F32 R6, -RZ, R7.H1_H1 ;  /* 0x30000007ff067230 */ /* 0x000fc40000004100 */
[----:B------:R-:W-:Y:S02]  /*2540*/  HADD2.F32 R7, -RZ, R10.H0_H0 ;  /* 0x2000000aff077230 */ /* 0x000fe40000004100 */
[----:B------:R-:W-:Y:S02]  /*2550*/  HADD2.F32 R10, -RZ, R11.H1_H1 ;  /* 0x3000000bff0a7230 */ /* 0x000fe40000004100 */
[----:B------:R-:W-:Y:S02]  /*2560*/  HADD2.F32 R11, -RZ, R14.H0_H0 ;  /* 0x2000000eff0b7230 */ /* 0x000fe40000004100 */
[----:B------:R-:W-:Y:S02]  /*2570*/  HADD2.F32 R14, -RZ, R15.H1_H1 ;  /* 0x3000000fff0e7230 */ /* 0x000fe40000004100 */
[----:B------:R-:W-:Y:S02]  /*2580*/  HADD2.F32 R15, -RZ, R17.H1_H1 ;  /* 0x30000011ff0f7230 */ /* 0x000fe40000004100 */
[----:B------:R-:W-:-:S02]  /*2590*/  HADD2.F32 R17, -RZ, R18.H1_H1 ;  /* 0x30000012ff117230 */ /* 0x000fc40000004100 */
[--C-:B------:R-:W-:Y:S02]  /*25a0*/  HADD2.F32 R18, -RZ, R19.reuse.H0_H0 ;  /* 0x20000013ff127230 */ /* 0x100fe40000004100 */
[----:B------:R-:W-:Y:S02]  /*25b0*/  HADD2.F32 R19, -RZ, R19.H1_H1 ;  /* 0x30000013ff137230 */ /* 0x000fe40000004100 */
.L_x_5708:
[----:B------:R-:W0:Y:S01]  /*25c0*/  S2R R78, SR_TID.X ;  /* 0x00000000004e7919 */ /* 0x000e220000002100 */
[----:B------:R-:W-:Y:S01]  /*25d0*/  IMAD R72, R52, c[0x0][0x168], RZ ;  /* 0x00005a0034487a24 */ /* 0x000fe200078e02ff */
[----:B------:R-:W-:Y:S04]  /*25e0*/  BSSY B0, `(.L_x_5417) ;  /* 0x000009a000007945 */ /* 0x000fe80003800000 */
[----:B------:R-:W-:-:S04]  /*25f0*/  SHF.R.S32.HI R73, RZ, 0x1f, R72 ;  /* 0x0000001fff497819 */ /* 0x000fc80000011448 */
[----:B------:R-:W-:Y:S02]  /*2600*/  LEA.HI R73, R73, R72, RZ, 0x3 ;  /* 0x0000004849497211 */ /* 0x000fe400078f18ff */
[----:B0-----:R-:W-:-:S04]  /*2610*/  LOP3.LUT R78, R78, 0x1f, RZ, 0xc0, !PT ;  /* 0x0000001f4e4e7812 */ /* 0x001fc800078ec0ff */
[----:B------:R-:W-:-:S04]  /*2620*/  LEA.HI.SX32 R81, R73, R78, 0x1d ;  /* 0x0000004e49517211 */ /* 0x000fc800078feaff */
[----:B------:R-:W-:Y:S01]  /*2630*/  MOV R76, R81 ;  /* 0x00000051004c7202 */ /* 0x000fe20000000f00 */
        /* <DEDUP_REMOVED lines=11> */
[----:B0-----:R-:W-:-:S10]  /*26f0*/  HFMA2.MMA R72, -RZ, RZ, 0, 9.5367431640625e-07 ;  /* 0x00000010ff487435 */ /* 0x001fd400000001ff */
[----:B------:R-:W-:-:S06]  /*2700*/  IMAD.WIDE.U32 R72, R81, R72, c[0x0][0x170] ;  /* 0x00005c0051487625 */ /* 0x000fcc00078e0048 */
[----:B------:R-:W2:Y:S01]  /*2710*/  LDG.E.128 R72, [R72.64] ;  /* 0x0000000448487981 */ /* 0x000ea2000c1e1d00 */
[----:B------:R-:W-:-:S04]  /*2720*/  ISETP.NE.U32.AND P3, PT, RZ, c[0x0][0x178], PT ;  /* 0x00005e00ff007a0c */ /* 0x000fc80003f65070 */
[----:B------:R-:W-:Y:S01]  /*2730*/  ISETP.NE.AND.EX P3, PT, RZ, c[0x0][0x17c], PT, P3 ;  /* 0x00005f00ff007a0c */ /* 0x000fe20003f65330 */
[----:B--2---:R-:W-:-:S12]  /*2740*/  HADD2.F32 R53, -RZ, R72.H0_H0 ;  /* 0x20000048ff357230 */ /* 0x004fd80000004100 */
[----:B------:R-:W-:Y:S05]  /*2750*/  @P3 BRA `(.L_x_5419) ;  /* 0x0000008000003947 */ /* 0x000fea0003800000 */
[----:B------:R-:W-:-:S04]  /*2760*/  ISETP.NE.U32.AND P4, PT, RZ, c[0x0][0x180], PT ;  /* 0x00006000ff007a0c */ /* 0x000fc80003f85070 */
[----:B------:R-:W-:-:S13]  /*2770*/  ISETP.NE.AND.EX P4, PT, RZ, c[0x0][0x184], PT, P4 ;  /* 0x00006100ff007a0c */ /* 0x000fda0003f85340 */
[----:B------:R-:W-:Y:S05]  /*2780*/  @P4 BRA `(.L_x_5420) ;  /* 0x0000002000004947 */ /* 0x000fea0003800000 */
[----:B------:R-:W-:Y:S05]  /*2790*/  @P0 BRA `(.L_x_5421) ;  /* 0x0000008000000947 */ /* 0x000fea0003800000 */
[----:B------:R-:W-:Y:S05]  /*27a0*/  BRA `(.L_x_5422) ;  /* 0x0000009000007947 */ /* 0x000fea0003800000 */
.L_x_5420:
[----:B-----5:R-:W-:-:S05]  /*27b0*/  HADD2.F32 R76, -RZ, R64.H0_H0 ;  /* 0x20000040ff4c7230 */ /* 0x020fca0000004100 */
[----:B------:R-:W-:Y:S01]  /*27c0*/  FADD.FTZ R53, R76, R53 ;  /* 0x000000354c357221 */ /* 0x000fe20000010000 */
[----:B------:R-:W-:Y:S05]  /*27d0*/  BRA `(.L_x_5421) ;  /* 0x0000004000007947 */ /* 0x000fea0003800000 */
.L_x_5419:
[----:B-----5:R-:W-:-:S05]  /*27e0*/  HADD2.F32 R76, -RZ, R60.H0_H0 ;  /* 0x2000003cff4c7230 */ /* 0x020fca0000004100 */
[----:B------:R-:W-:Y:S01]  /*27f0*/  FADD.FTZ R53, R76, R53 ;  /* 0x000000354c357221 */ /* 0x000fe20000010000 */
[----:B------:R-:W-:-:S05]  /*2800*/  @P2 HADD2.F32 R76, -RZ, R64.H0_H0 ;  /* 0x20000040ff4c2230 */ /* 0x000fca0000004100 */
[----:B------:R-:W-:-:S05]  /*2810*/  @P2 FADD.FTZ R53, R76, R53 ;  /* 0x000000354c352221 */ /* 0x000fca0000010000 */
.L_x_5421:
[----:B------:R-:W-:-:S04]  /*2820*/  F2FP.PACK_AB R76, RZ, R53 ;  /* 0x00000035ff4c723e */ /* 0x000fc800000000ff */
[----:B------:R-:W-:Y:S02]  /*2830*/  PRMT R68, R76, 0x7610, R68 ;  /* 0x000076104c447816 */ /* 0x000fe40000000044 */
.L_x_5422:
[----:B------:R-:W-:Y:S01]  /*2840*/  HADD2.F32 R82, -RZ, R72.H1_H1 ;  /* 0x30000048ff527230 */ /* 0x000fe20000004100 */
[----:B------:R-:W-:Y:S05]  /*2850*/  @P3 BRA `(.L_x_5423) ;  /* 0x0000008000003947 */ /* 0x000fea0003800000 */
[----:B------:R-:W-:-:S04]  /*2860*/  ISETP.NE.U32.AND P4, PT, RZ, c[0x0][0x180], PT ;  /* 0x00006000ff007a0c */ /* 0x000fc80003f85070 */
[----:B------:R-:W-:-:S13]  /*2870*/  ISETP.NE.AND.EX P4, PT, RZ, c[0x0][0x184], PT, P4 ;  /* 0x00006100ff007a0c */ /* 0x000fda0003f85340 */
[----:B------:R-:W-:Y:S05]  /*2880*/  @P4 BRA `(.L_x_5424) ;  /* 0x0000002000004947 */ /* 0x000fea0003800000 */
[----:B------:R-:W-:Y:S05]  /*2890*/  @P0 BRA `(.L_x_5425) ;  /* 0x0000008000000947 */ /* 0x000fea0003800000 */
[----:B------:R-:W-:Y:S05]  /*28a0*/  BRA `(.L_x_5426) ;  /* 0x0000009000007947 */ /* 0x000fea0003800000 */
.L_x_5424:
[----:B-----5:R-:W-:-:S05]  /*28b0*/  HADD2.F32 R72, -RZ, R64.H1_H1 ;  /* 0x30000040ff487230 */ /* 0x020fca0000004100 */
[----:B------:R-:W-:Y:S01]  /*28c0*/  FADD.FTZ R82, R72, R82 ;  /* 0x0000005248527221 */ /* 0x000fe20000010000 */
[----:B------:R-:W-:Y:S05]  /*28d0*/  BRA `(.L_x_5425) ;  /* 0x0000004000007947 */ /* 0x000fea0003800000 */
.L_x_5423:
[----:B-----5:R-:W-:-:S05]  /*28e0*/  HADD2.F32 R72, -RZ, R60.H1_H1 ;  /* 0x3000003cff487230 */ /* 0x020fca0000004100 */
[----:B------:R-:W-:Y:S01]  /*28f0*/  FADD.FTZ R82, R72, R82 ;  /* 0x0000005248527221 */ /* 0x000fe20000010000 */
[----:B------:R-:W-:-:S05]  /*2900*/  @P2 HADD2.F32 R72, -RZ, R64.H1_H1 ;  /* 0x30000040ff482230 */ /* 0x000fca0000004100 */
[----:B------:R-:W-:-:S05]  /*2910*/  @P2 FADD.FTZ R82, R72, R82 ;  /* 0x0000005248522221 */ /* 0x000fca0000010000 */
.L_x_5425:
[----:B------:R-:W-:-:S04]  /*2920*/  F2FP.PACK_AB R72, RZ, R82 ;  /* 0x00000052ff48723e */ /* 0x000fc800000000ff */
[----:B------:R-:W-:Y:S02]  /*2930*/  PRMT R68, R68, 0x5410, R72 ;  /* 0x0000541044447816 */ /* 0x000fe40000000048 */
.L_x_5426:
[----:B------:R-:W-:Y:S01]  /*2940*/  HADD2.F32 R83, -RZ, R73.H0_H0 ;  /* 0x20000049ff537230 */ /* 0x000fe20000004100 */
[----:B------:R-:W-:Y:S05]  /*2950*/  @P3 BRA `(.L_x_5427) ;  /* 0x0000008000003947 */ /* 0x000fea0003800000 */
[----:B------:R-:W-:-:S04]  /*2960*/  ISETP.NE.U32.AND P4, PT, RZ, c[0x0][0x180], PT ;  /* 0x00006000ff007a0c */ /* 0x000fc80003f85070 */
[----:B------:R-:W-:-:S13]  /*2970*/  ISETP.NE.AND.EX P4, PT, RZ, c[0x0][0x184], PT, P4 ;  /* 0x00006100ff007a0c */ /* 0x000fda0003f85340 */
[----:B------:R-:W-:Y:S05]  /*2980*/  @P4 BRA `(.L_x_5428) ;  /* 0x0000002000004947 */ /* 0x000fea0003800000 */
[----:B------:R-:W-:Y:S05]  /*2990*/  @P0 BRA `(.L_x_5429) ;  /* 0x0000008000000947 */ /* 0x000fea0003800000 */
[----:B------:R-:W-:Y:S05]  /*29a0*/  BRA `(.L_x_5430) ;  /* 0x0000009000007947 */ /* 0x000fea0003800000 */
.L_x_5428:
[----:B-----5:R-:W-:-:S05]  /*29b0*/  HADD2.F32 R72, -RZ, R65.H0_H0 ;  /* 0x20000041ff487230 */ /* 0x020fca0000004100 */
[----:B------:R-:W-:Y:S01]  /*29c0*/  FADD.FTZ R83, R72, R83 ;  /* 0x0000005348537221 */ /* 0x000fe20000010000 */
[----:B------:R-:W-:Y:S05]  /*29d0*/  BRA `(.L_x_5429) ;  /* 0x0000004000007947 */ /* 0x000fea0003800000 */
.L_x_5427:
[----:B-----5:R-:W-:-:S05]  /*29e0*/  HADD2.F32 R72, -RZ, R61.H0_H0 ;  /* 0x2000003dff487230 */ /* 0x020fca0000004100 */
[----:B------:R-:W-:Y:S01]  /*29f0*/  FADD.FTZ R83, R72, R83 ;  /* 0x0000005348537221 */ /* 0x000fe20000010000 */
[----:B------:R-:W-:-:S05]  /*2a00*/  @P2 HADD2.F32 R72, -RZ, R65.H0_H0 ;  /* 0x20000041ff482230 */ /* 0x000fca0000004100 */
[----:B------:R-:W-:-:S05]  /*2a10*/  @P2 FADD.FTZ R83, R72, R83 ;  /* 0x0000005348532221 */ /* 0x000fca0000010000 */
.L_x_5429:
[----:B------:R-:W-:-:S04]  /*2a20*/  F2FP.PACK_AB R72, RZ, R83 ;  /* 0x00000053ff48723e */ /* 0x000fc800000000ff */
[----:B------:R-:W-:Y:S02]  /*2a30*/  PRMT R69, R72, 0x7610, R69 ;  /* 0x0000761048457816 */ /* 0x000fe40000000045 */
.L_x_5430:
[----:B------:R-:W-:Y:S01]  /*2a40*/  HADD2.F32 R113, -RZ, R73.H1_H1 ;  /* 0x30000049ff717230 */ /* 0x000fe20000004100 */
[----:B------:R-:W-:Y:S05]  /*2a50*/  @P3 BRA `(.L_x_5431) ;  /* 0x0000008000003947 */ /* 0x000fea0003800000 */
[----:B------:R-:W-:-:S04]  /*2a60*/  ISETP.NE.U32.AND P4, PT, RZ, c[0x0][0x180], PT ;  /* 0x00006000ff007a0c */ /* 0x000fc80003f85070 */
[----:B------:R-:W-:-:S13]  /*2a70*/  ISETP.NE.AND.EX P4, PT, RZ, c[0x0][0x184], PT, P4 ;  /* 0x00006100ff007a0c */ /* 0x000fda0003f85340 */
[----:B------:R-:W-:Y:S05]  /*2a80*/  @P4 BRA `(.L_x_5432) ;  /* 0x0000002000004947 */ /* 0x000fea0003800000 */
[----:B------:R-:W-:Y:S05]  /*2a90*/  @P0 BRA `(.L_x_5433) ;  /* 0x0000008000000947 */ /* 0x000fea0003800000 */
[----:B------:R-:W-:Y:S05]  /*2aa0*/  BRA `(.L_x_5434) ;  /* 0x0000009000007947 */ /* 0x000fea0003800000 */
.L_x_5432:
[----:B-----5:R-:W-:-:S05]  /*2ab0*/  HADD2.F32 R72, -RZ, R65.H1_H1 ;  /* 0x30000041ff487230 */ /* 0x020fca0000004100 */
[----:B------:R-:W-:Y:S01]  /*2ac0*/  FADD.FTZ R113, R72, R113 ;  /* 0x0000007148717221 */ /* 0x000fe20000010000 */
[----:B------:R-:W-:Y:S05]  /*2ad0*/  BRA `(.L_x_5433) ;  /* 0x0000004000007947 */ /* 0x000fea0003800000 */
.L_x_5431:
[----:B-----5:R-:W-:-:S05]  /*2ae0*/  HADD2.F32 R72, -RZ, R61.H1_H1 ;  /* 0x3000003dff487230 */ /* 0x020fca0000004100 */
[----:B------:R-:W-:Y:S01]  /*2af0*/  FADD.FTZ R113, R72, R113 ;  /* 0x0000007148717221 */ /* 0x000fe20000010000 */
[----:B------:R-:W-:-:S05]  /*2b00*/  @P2 HADD2.F32 R72, -RZ, R65.H1_H1 ;  /* 0x30000041ff482230 */ /* 0x000fca0000004100 */
[----:B------:R-:W-:-:S05]  /*2b10*/  @P2 FADD.FTZ R113, R72, R113 ;  /* 0x0000007148712221 */ /* 0x000fca0000010000 */
.L_x_5433:
[----:B------:R-:W-:-:S04]  /*2b20*/  F2FP.PACK_AB R72, RZ, R113 ;  /* 0x00000071ff48723e */ /* 0x000fc800000000ff */
[----:B------:R-:W-:Y:S02]  /*2b30*/  PRMT R69, R69, 0x5410, R72 ;  /* 0x0000541045457816 */ /* 0x000fe40000000048 */
.L_x_5434:
[----:B------:R-:W-:Y:S01]  /*2b40*/  HADD2.F32 R112, -RZ, R74.H0_H0 ;  /* 0x2000004aff707230 */ /* 0x000fe20000004100 */
[----:B------:R-:W-:Y:S05]  /*2b50*/  @P3 BRA `(.L_x_5435) ;  /* 0x0000008000003947 */ /* 0x000fea0003800000 */
[----:B------:R-:W-:-:S04]  /*2b60*/  ISETP.NE.U32.AND P4, PT, RZ, c[0x0][0x180], PT ;  /* 0x00006000ff007a0c */ /* 0x000fc80003f85070 */
[----:B------:R-:W-:-:S13]  /*2b70*/  ISETP.NE.AND.EX P4, PT, RZ, c[0x0][0x184], PT, P4 ;  /* 0x00006100ff007a0c */ /* 0x000fda0003f85340 */
[----:B------:R-:W-:Y:S05]  /*2b80*/  @P4 BRA `(.L_x_5436) ;  /* 0x0000002000004947 */ /* 0x000fea0003800000 */
[----:B------:R-:W-:Y:S05]  /*2b90*/  @P0 BRA `(.L_x_5437) ;  /* 0x0000008000000947 */ /* 0x000fea0003800000 */
[----:B------:R-:W-:Y:S05]  /*2ba0*/  BRA `(.L_x_5438) ;  /* 0x0000009000007947 */ /* 0x000fea0003800000 */
.L_x_5436:
[----:B-----5:R-:W-:-:S05]  /*2bb0*/  HADD2.F32 R72, -RZ, R66.H0_H0 ;  /* 0x20000042ff487230 */ /* 0x020fca0000004100 */
[----:B------:R-:W-:Y:S01]  /*2bc0*/  FADD.FTZ R112, R72, R112 ;  /* 0x0000007048707221 */ /* 0x000fe20000010000 */
[----:B------:R-:W-:Y:S05]  /*2bd0*/  BRA `(.L_x_5437) ;  /* 0x0000004000007947 */ /* 0x000fea0003800000 */
.L_x_5435:
[----:B-----5:R-:W-:-:S05]  /*2be0*/  HADD2.F32 R72, -RZ, R62.H0_H0 ;  /* 0x2000003eff487230 */ /* 0x020fca0000004100 */
[----:B------:R-:W-:Y:S01]  /*2bf0*/  FADD.FTZ R112, R72, R112 ;  /* 0x0000007048707221 */ /* 0x000fe20000010000 */
[----:B------:R-:W-:-:S05]  /*2c00*/  @P2 HADD2.F32 R72, -RZ, R66.H0_H0 ;  /* 0x20000042ff482230 */ /* 0x000fca0000004100 */
[----:B------:R-:W-:-:S05]  /*2c10*/  @P2 FADD.FTZ R112, R72, R112 ;  /* 0x0000007048702221 */ /* 0x000fca0000010000 */
.L_x_5437:
[----:B------:R-:W-:-:S04]  /*2c20*/  F2FP.PACK_AB R72, RZ, R112 ;  /* 0x00000070ff48723e */ /* 0x000fc800000000ff */
[----:B------:R-:W-:Y:S02]  /*2c30*/  PRMT R70, R72, 0x7610, R70 ;  /* 0x0000761048467816 */ /* 0x000fe40000000046 */
.L_x_5438:
[----:B------:R-:W-:Y:S01]  /*2c40*/  HADD2.F32 R114, -RZ, R74.H1_H1 ;  /* 0x3000004aff727230 */ /* 0x000fe20000004100 */
[----:B------:R-:W-:Y:S05]  /*2c50*/  @P3 BRA `(.L_x_5439) ;  /* 0x0000008000003947 */ /* 0x000fea0003800000 */
[----:B------:R-:W-:-:S04]  /*2c60*/  ISETP.NE.U32.AND P4, PT, RZ, c[0x0][0x180], PT ;  /* 0x00006000ff007a0c */ /* 0x000fc80003f85070 */
[----:B------:R-:W-:-:S13]  /*2c70*/  ISETP.NE.AND.EX P4, PT, RZ, c[0x0][0x184], PT, P4 ;  /* 0x00006100ff007a0c */ /* 0x000fda0003f85340 */
[----:B------:R-:W-:Y:S05]  /*2c80*/  @P4 BRA `(.L_x_5440) ;  /* 0x0000002000004947 */ /* 0x000fea0003800000 */
[----:B------:R-:W-:Y:S05]  /*2c90*/  @P0 BRA `(.L_x_5441) ;  /* 0x0000008000000947 */ /* 0x000fea0003800000 */
[----:B------:R-:W-:Y:S05]  /*2ca0*/  BRA `(.L_x_5442) ;  /* 0x0000009000007947 */ /* 0x000fea0003800000 */
.L_x_5440:
[----:B-----5:R-:W-:-:S05]  /*2cb0*/  HADD2.F32 R72, -RZ, R66.H1_H1 ;  /* 0x30000042ff487230 */ /* 0x020fca0000004100 */
[----:B------:R-:W-:Y:S01]  /*2cc0*/  FADD.FTZ R114, R72, R114 ;  /* 0x0000007248727221 */ /* 0x000fe20000010000 */
[----:B------:R-:W-:Y:S05]  /*2cd0*/  BRA `(.L_x_5441) ;  /* 0x0000004000007947 */ /* 0x000fea0003800000 */
.L_x_5439:
[----:B-----5:R-:W-:-:S05]  /*2ce0*/  HADD2.F32 R72, -RZ, R62.H1_H1 ;  /* 0x3000003eff487230 */ /* 0x020fca0000004100 */
[----:B------:R-:W-:Y:S01]  /*2cf0*/  FADD.FTZ R114, R72, R114 ;  /* 0x0000007248727221 */ /* 0x000fe20000010000 */
[----:B------:R-:W-:-:S05]  /*2d00*/  @P2 HADD2.F32 R72, -RZ, R66.H1_H1 ;  /* 0x30000042ff482230 */ /* 0x000fca0000004100 */
[----:B------:R-:W-:-:S05]  /*2d10*/  @P2 FADD.FTZ R114, R72, R114 ;  /* 0x0000007248722221 */ /* 0x000fca0000010000 */
.L_x_5441:
[----:B------:R-:W-:-:S04]  /*2d20*/  F2FP.PACK_AB R72, RZ, R114 ;  /* 0x00000072ff48723e */ /* 0x000fc800000000ff */
[----:B------:R-:W-:Y:S02]  /*2d30*/  PRMT R70, R70, 0x5410, R72 ;  /* 0x0000541046467816 */ /* 0x000fe40000000048 */
.L_x_5442:
[----:B------:R-:W-:Y:S01]  /*2d40*/  HADD2.F32 R115, -RZ, R75.H0_H0 ;  /* 0x2000004bff737230 */ /* 0x000fe20000004100 */
[----:B------:R-:W-:Y:S05]  /*2d50*/  @P3 BRA `(.L_x_5443) ;  /* 0x0000008000003947 */ /* 0x000fea0003800000 */
[----:B------:R-:W-:-:S04]  /*2d60*/  ISETP.NE.U32.AND P4, PT, RZ, c[0x0][0x180], PT ;  /* 0x00006000ff007a0c */ /* 0x000fc80003f85070 */
[----:B------:R-:W-:-:S13]  /*2d70*/  ISETP.NE.AND.EX P4, PT, RZ, c[0x0][0x184], PT, P4 ;  /* 0x00006100ff007a0c */ /* 0x000fda0003f85340 */
[----:B------:R-:W-:Y:S05]  /*2d80*/  @P4 BRA `(.L_x_5444) ;  /* 0x0000002000004947 */ /* 0x000fea0003800000 */
[----:B------:R-:W-:Y:S05]  /*2d90*/  @P0 BRA `(.L_x_5445) ;  /* 0x0000008000000947 */ /* 0x000fea0003800000 */
[----:B------:R-:W-:Y:S05]  /*2da0*/  BRA `(.L_x_5446) ;  /* 0x0000009000007947 */ /* 0x000fea0003800000 */
.L_x_5444:
[----:B-----5:R-:W-:-:S05]  /*2db0*/  HADD2.F32 R72, -RZ, R67.H0_H0 ;  /* 0x20000043ff487230 */ /* 0x020fca0000004100 */
[----:B------:R-:W-:Y:S01]  /*2dc0*/  FADD.FTZ R115, R72, R115 ;  /* 0x0000007348737221 */ /* 0x000fe20000010000 */
[----:B------:R-:W-:Y:S05]  /*2dd0*/  BRA `(.L_x_5445) ;  /* 0x0000004000007947 */ /* 0x000fea0003800000 */
.L_x_5443:
[----:B-----5:R-:W-:-:S05]  /*2de0*/  HADD2.F32 R72, -RZ, R63.H0_H0 ;  /* 0x2000003fff487230 */ /* 0x020fca0000004100 */
[----:B------:R-:W-:Y:S01]  /*2df0*/  FADD.FTZ R115, R72, R115 ;  /* 0x0000007348737221 */ /* 0x000fe20000010000 */
[----:B------:R-:W-:-:S05]  /*2e00*/  @P2 HADD2.F32 R72, -RZ, R67.H0_H0 ;  /* 0x20000043ff482230 */ /* 0x000fca0000004100 */
[----:B------:R-:W-:-:S05]  /*2e10*/  @P2 FADD.FTZ R115, R72, R115 ;  /* 0x0000007348732221 */ /* 0x000fca0000010000 */
.L_x_5445:
[----:B------:R-:W-:-:S04]  /*2e20*/  F2FP.PACK_AB R72, RZ, R115 ;  /* 0x00000073ff48723e */ /* 0x000fc800000000ff */
[----:B------:R-:W-:Y:S02]  /*2e30*/  PRMT R71, R72, 0x7610, R71 ;  /* 0x0000761048477816 */ /* 0x000fe40000000047 */
.L_x_5446:
[----:B------:R-:W-:Y:S01]  /*2e40*/  HADD2.F32 R130, -RZ, R75.H1_H1 ;  /* 0x3000004bff827230 */ /* 0x000fe20000004100 */
[----:B------:R-:W-:Y:S05]  /*2e50*/  @P3 BRA `(.L_x_5447) ;  /* 0x0000008000003947 */ /* 0x000fea0003800000 */
[----:B------:R-:W-:-:S04]  /*2e60*/  ISETP.NE.U32.AND P2, PT, RZ, c[0x0][0x180], PT ;  /* 0x00006000ff007a0c */ /* 0x000fc80003f45070 */
[----:B------:R-:W-:-:S13]  /*2e70*/  ISETP.NE.AND.EX P2, PT, RZ, c[0x0][0x184], PT, P2 ;  /* 0x00006100ff007a0c */ /* 0x000fda0003f45320 */
[----:B------:R-:W-:Y:S05]  /*2e80*/  @P2 BRA `(.L_x_5448) ;  /* 0x0000002000002947 */ /* 0x000fea0003800000 */
[----:B------:R-:W-:Y:S05]  /*2e90*/  @P0 BRA `(.L_x_5449) ;  /* 0x0000008000000947 */ /* 0x000fea0003800000 */
[----:B------:R-:W-:Y:S05]  /*2ea0*/  BRA `(.L_x_5450) ;  /* 0x0000009000007947 */ /* 0x000fea0003800000 */
.L_x_5448:
[----:B-----5:R-:W-:-:S05]  /*2eb0*/  HADD2.F32 R72, -RZ, R67.H1_H1 ;  /* 0x30000043ff487230 */ /* 0x020fca0000004100 */
[----:B------:R-:W-:Y:S01]  /*2ec0*/  FADD.FTZ R130, R72, R130 ;  /* 0x0000008248827221 */ /* 0x000fe20000010000 */
[----:B------:R-:W-:Y:S05]  /*2ed0*/  BRA `(.L_x_5449) ;  /* 0x0000004000007947 */ /* 0x000fea0003800000 */
.L_x_5447:
[----:B-----5:R-:W-:-:S05]  /*2ee0*/  HADD2.F32 R72, -RZ, R63.H1_H1 ;  /* 0x3000003fff487230 */ /* 0x020fca0000004100 */
[----:B------:R-:W-:Y:S01]  /*2ef0*/  FADD.FTZ R130, R72, R130 ;  /* 0x0000008248827221 */ /* 0x000fe20000010000 */
[----:B------:R-:W-:-:S05]  /*2f00*/  @P2 HADD2.F32 R72, -RZ, R67.H1_H1 ;  /* 0x30000043ff482230 */ /* 0x000fca0000004100 */
[----:B------:R-:W-:-:S05]  /*2f10*/  @P2 FADD.FTZ R130, R72, R130 ;  /* 0x0000008248822221 */ /* 0x000fca0000010000 */
.L_x_5449:
[----:B------:R-:W-:-:S04]  /*2f20*/  F2FP.PACK_AB R72, RZ, R130 ;  /* 0x00000082ff48723e */ /* 0x000fc800000000ff */
[----:B------:R-:W-:Y:S02]  /*2f30*/  PRMT R71, R71, 0x5410, R72 ;  /* 0x0000541047477816 */ /* 0x000fe40000000048 */
.L_x_5450:
[C---:B------:R-:W-:Y:S02]  /*2f40*/  @P0 LEA R72, P2, R81.reuse, c[0x0][0x188], 0x4 ;  /* 0x0000620051480a11 */ /* 0x040fe400078420ff */
[C---:B------:R-:W-:Y:S02]  /*2f50*/  IADD3 R76, R81.reuse, 0x20, RZ ;  /* 0x00000020514c7810 */ /* 0x040fe40007ffe0ff */
[----:B------:R-:W-:-:S05]  /*2f60*/  @P0 LEA.HI.X R73, R81, c[0x0][0x18c], RZ, 0x4, P2 ;  /* 0x0000630051490a11 */ /* 0x000fca00010f24ff */
[----:B------:R0:W-:Y:S04]  /*2f70*/  @P0 STG.E.128 [R72.64], R68 ;  /* 0x0000004448000986 */ /* 0x0001e8000c101d04 */
.L_x_5418:
[----:B------:R-:W-:Y:S05]  /*2f80*/  BSYNC B0 ;  /* 0x0000000000007941 */ /* 0x000fea0003800000 */
.L_x_5417:
        /* <DEDUP_REMOVED lines=13> */
[----:B0-----:R-:W-:-:S05]  /*3060*/  MOV R72, 0x10 ;  /* 0x0000001000487802 */ /* 0x001fca0000000f00 */
        /* <DEDUP_REMOVED lines=11> */
.L_x_5454:
[----:B-----5:R-:W-:-:S05]  /*3120*/  HADD2.F32 R77, -RZ, R64.H0_H0 ;  /* 0x20000040ff4d7230 */ /* 0x020fca0000004100 */
[----:B------:R-:W-:Y:S01]  /*3130*/  FADD.FTZ R54, R77, R54 ;  /* 0x000000364d367221 */ /* 0x000fe20000010000 */
[----:B------:R-:W-:Y:S05]  /*3140*/  BRA `(.L_x_5455) ;  /* 0x0000004000007947 */ /* 0x000fea0003800000 */
.L_x_5453:
[----:B-----5:R-:W-:-:S05]  /*3150*/  HADD2.F32 R77, -RZ, R60.H0_H0 ;  /* 0x2000003cff4d7230 */ /* 0x020fca0000004100 */
[----:B------:R-:W-:Y:S01]  /*3160*/  FADD.FTZ R54, R77, R54 ;  /* 0x000000364d367221 */ /* 0x000fe20000010000 */
[----:B------:R-:W-:-:S05]  /*3170*/  @P2 HADD2.F32 R77, -RZ, R64.H0_H0 ;  /* 0x20000040ff4d2230 */ /* 0x000fca0000004100 */
[----:B------:R-:W-:-:S05]  /*3180*/  @P2 FADD.FTZ R54, R77, R54 ;  /* 0x000000364d362221 */ /* 0x000fca0000010000 */
.L_x_5455:
[----:B------:R-:W-:-:S04]  /*3190*/  F2FP.PACK_AB R77, RZ, R54 ;  /* 0x00000036ff4d723e */ /* 0x000fc800000000ff */
[----:B------:R-:W-:Y:S02]  /*31a0*/  PRMT R68, R77, 0x7610, R68 ;  /* 0x000076104d447816 */ /* 0x000fe40000000044 */
.L_x_5456:
[----:B------:R-:W-:Y:S01]  /*31b0*/  HADD2.F32 R84, -RZ, R72.H1_H1 ;  /* 0x30000048ff547230 */ /* 0x000fe20000004100 */
[----:B------:R-:W-:Y:S05]  /*31c0*/  @P3 BRA `(.L_x_5457) ;  /* 0x0000008000003947 */ /* 0x000fea0003800000 */
[----:B------:R-:W-:-:S04]  /*31d0*/  ISETP.NE.U32.AND P4, PT, RZ, c[0x0][0x180], PT ;  /* 0x00006000ff007a0c */ /* 0x000fc80003f85070 */
[----:B------:R-:W-:-:S13]  /*31e0*/  ISETP.NE.AND.EX P4, PT, RZ, c[0x0][0x184], PT, P4 ;  /* 0x00006100ff007a0c */ /* 0x000fda0003f85340 */
[----:B------:R-:W-:Y:S05]  /*31f0*/  @P4 BRA `(.L_x_5458) ;  /* 0x0000002000004947 */ /* 0x000fea0003800000 */
[----:B------:R-:W-:Y:S05]  /*3200*/  @P0 BRA `(.L_x_5459) ;  /* 0x0000008000000947 */ /* 0x000fea0003800000 */
[----:B------:R-:W-:Y:S05]  /*3210*/  BRA `(.L_x_5460) ;  /* 0x0000009000007947 */ /* 0x000fea0003800000 */
.L_x_5458:
[----:B-----5:R-:W-:-:S05]  /*3220*/  HADD2.F32 R72, -RZ, R64.H1_H1 ;  /* 0x30000040ff487230 */ /* 0x020fca0000004100 */
[----:B------:R-:W-:Y:S01]  /*3230*/  FADD.FTZ R84, R72, R84 ;  /* 0x0000005448547221 */ /* 0x000fe20000010000 */
[----:B------:R-:W-:Y:S05]  /*3240*/  BRA `(.L_x_5459) ;  /* 0x0000004000007947 */ /* 0x000fea0003800000 */
.L_x_5457:
[----:B-----5:R-:W-:-:S05]  /*3250*/  HADD2.F32 R72, -RZ, R60.H1_H1 ;  /* 0x3000003cff487230 */ /* 0x020fca0000004100 */
[----:B------:R-:W-:Y:S01]  /*3260*/  FADD.FTZ R84, R72, R84 ;  /* 0x0000005448547221 */ /* 0x000fe20000010000 */
[----:B------:R-:W-:-:S05]  /*3270*/  @P2 HADD2.F32 R72, -RZ, R64.H1_H1 ;  /* 0x30000040ff482230 */ /* 0x000fca0000004100 */
[----:B------:R-:W-:-:S05]  /*3280*/  @P2 FADD.FTZ R84, R72, R84 ;  /* 0x0000005448542221 */ /* 0x000fca0000010000 */
.L_x_5459:
[----:B------:R-:W-:-:S04]  /*3290*/  F2FP.PACK_AB R72, RZ, R84 ;  /* 0x00000054ff48723e */ /* 0x000fc800000000ff */
[----:B------:R-:W-:Y:S02]  /*32a0*/  PRMT R68, R68, 0x5410, R72 ;  /* 0x0000541044447816 */ /* 0x000fe40000000048 */
.L_x_5460:
[----:B------:R-:W-:Y:S01]  /*32b0*/  HADD2.F32 R85, -RZ, R73.H0_H0 ;  /* 0x20000049ff557230 */ /* 0x000fe20000004100 */
[----:B------:R-:W-:Y:S05]  /*32c0*/  @P3 BRA `(.L_x_5461) ;  /* 0x0000008000003947 */ /* 0x000fea0003800000 */
[----:B------:R-:W-:-:S04]  /*32d0*/  ISETP.NE.U32.AND P4, PT, RZ, c[0x0][0x180], PT ;  /* 0x00006000ff007a0c */ /* 0x000fc80003f85070 */
[----:B------:R-:W-:-:S13]  /*32e0*/  ISETP.NE.AND.EX P4, PT, RZ, c[0x0][0x184], PT, P4 ;  /* 0x00006100ff007a0c */ /* 0x000fda0003f85340 */
[----:B------:R-:W-:Y:S05]  /*32f0*/  @P4 BRA `(.L_x_5462) ;  /* 0x0000002000004947 */ /* 0x000fea0003800000 */
[----:B------:R-:W-:Y:S05]  /*3300*/  @P0 BRA `(.L_x_5463) ;  /* 0x0000008000000947 */ /* 0x000fea0003800000 */
[----:B------:R-:W-:Y:S05]  /*3310*/  BRA `(.L_x_5464) ;  /* 0x0000009000007947 */ /* 0x000fea0003800000 */
.L_x_5462:
[----:B-----5:R-:W-:-:S05]  /*3320*/  HADD2.F32 R72, -RZ, R65.H0_H0 ;  /* 0x20000041ff487230 */ /* 0x020fca0000004100 */
[----:B------:R-:W-:Y:S01]  /*3330*/  FADD.FTZ R85, R72, R85 ;  /* 0x0000005548557221 */ /* 0x000fe20000010000 */
[----:B------:R-:W-:Y:S05]  /*3340*/  BRA `(.L_x_5463) ;  /* 0x0000004000007947 */ /* 0x000fea0003800000 */
.L_x_5461:
[----:B-----5:R-:W-:-:S05]  /*3350*/  HADD2.F32 R72, -RZ, R61.H0_H0 ;  /* 0x2000003dff487230 */ /* 0x020fca0000004100 */
[----:B------:R-:W-:Y:S01]  /*3360*/  FADD.FTZ R85, R72, R85 ;  /* 0x0000005548557221 */ /* 0x000fe20000010000 */
[----:B------:R-:W-:-:S05]  /*3370*/  @P2 HADD2.F32 R72, -RZ, R65.H0_H0 ;  /* 0x20000041ff482230 */ /* 0x000fca0000004100 */
[----:B------:R-:W-:-:S05]  /*3380*/  @P2 FADD.FTZ R85, R72, R85 ;  /* 0x0000005548552221 */ /* 0x000fca0000010000 */
.L_x_5463:
[----:B------:R-:W-:-:S04]  /*3390*/  F2FP.PACK_AB R72, RZ, R85 ;  /* 0x00000055ff48723e */ /* 0x000fc800000000ff */
[----:B------:R-:W-:Y:S02]  /*33a0*/  PRMT R69, R72, 0x7610, R69 ;  /* 0x0000761048457816 */ /* 0x000fe40000000045 */
.L_x_5464:
[----:B------:R-:W-:Y:S01]  /*33b0*/  HADD2.F32 R111, -RZ, R73.H1_H1 ;  /* 0x30000049ff6f7230 */ /* 0x000fe20000004100 */
[----:B------:R-:W-:Y:S05]  /*33c0*/  @P3 BRA `(.L_x_5465) ;  /* 0x0000008000003947 */ /* 0x000fea0003800000 */
[----:B------:R-:W-:-:S04]  /*33d0*/  ISETP.NE.U32.AND P4, PT, RZ, c[0x0][0x180], PT ;  /* 0x00006000ff007a0c */ /* 0x000fc80003f85070 */
[----:B------:R-:W-:-:S13]  /*33e0*/  ISETP.NE.AND.EX P4, PT, RZ, c[0x0][0x184], PT, P4 ;  /* 0x00006100ff007a0c */ /* 0x000fda0003f85340 */
[----:B------:R-:W-:Y:S05]  /*33f0*/  @P4 BRA `(.L_x_5466) ;  /* 0x0000002000004947 */ /* 0x000fea0003800000 */
[----:B------:R-:W-:Y:S05]  /*3400*/  @P0 BRA `(.L_x_5467) ;  /* 0x0000008000000947 */ /* 0x000fea0003800000 */
[----:B------:R-:W-:Y:S05]  /*3410*/  BRA `(.L_x_5468) ;  /* 0x0000009000007947 */ /* 0x000fea0003800000 */
.L_x_5466:
[----:B-----5:R-:W-:-:S05]  /*3420*/  HADD2.F32 R72, -RZ, R65.H1_H1 ;  /* 0x30000041ff487230 */ /* 0x020fca0000004100 */
[----:B------:R-:W-:Y:S01]  /*3430*/  FADD.FTZ R111, R72, R111 ;  /* 0x0000006f486f7221 */ /* 0x000fe20000010000 */
[----:B------:R-:W-:Y:S05]  /*3440*/  BRA `(.L_x_5467) ;  /* 0x0000004000007947 */ /* 0x000fea0003800000 */
.L_x_5465:
[----:B-----5:R-:W-:-:S05]  /*3450*/  HADD2.F32 R72, -RZ, R61.H1_H1 ;  /* 0x3000003dff487230 */ /* 0x020fca0000004100 */
[----:B------:R-:W-:Y:S01]  /*3460*/  FADD.FTZ R111, R72, R111 ;  /* 0x0000006f486f7221 */ /* 0x000fe20000010000 */
[----:B------:R-:W-:-:S05]  /*3470*/  @P2 HADD2.F32 R72, -RZ, R65.H1_H1 ;  /* 0x30000041ff482230 */ /* 0x000fca0000004100 */
[----:B------:R-:W-:-:S05]  /*3480*/  @P2 FADD.FTZ R111, R72, R111 ;  /* 0x0000006f486f2221 */ /* 0x000fca0000010000 */
.L_x_5467:
[----:B------:R-:W-:-:S04]  /*3490*/  F2FP.PACK_AB R72, RZ, R111 ;  /* 0x0000006fff48723e */ /* 0x000fc800000000ff */
[----:B------:R-:W-:Y:S02]  /*34a0*/  PRMT R69, R69, 0x5410, R72 ;  /* 0x0000541045457816 */ /* 0x000fe40000000048 */
.L_x_5468:
[----:B------:R-:W-:Y:S01]  /*34b0*/  HADD2.F32 R110, -RZ, R74.H0_H0 ;  /* 0x2000004aff6e7230 */ /* 0x000fe20000004100 */
[----:B------:R-:W-:Y:S05]  /*34c0*/  @P3 BRA `(.L_x_5469) ;  /* 0x0000008000003947 */ /* 0x000fea0003800000 */
[----:B------:R-:W-:-:S04]  /*34d0*/  ISETP.NE.U32.AND P4, PT, RZ, c[0x0][0x180], PT ;  /* 0x00006000ff007a0c */ /* 0x000fc80003f85070 */
[----:B------:R-:W-:-:S13]  /*34e0*/  ISETP.NE.AND.EX P4, PT, RZ, c[0x0][0x184], PT, P4 ;  /* 0x00006100ff007a0c */ /* 0x000fda0003f85340 */
[----:B------:R-:W-:Y:S05]  /*34f0*/  @P4 BRA `(.L_x_5470) ;  /* 0x0000002000004947 */ /* 0x000fea0003800000 */
[----:B------:R-:W-:Y:S05]  /*3500*/  @P0 BRA `(.L_x_5471) ;  /* 0x0000008000000947 */ /* 0x000fea0003800000 */
[----:B------:R-:W-:Y:S05]  /*3510*/  BRA `(.L_x_5472) ;  /* 0x0000009000007947 */ /* 0x000fea0003800000 */
.L_x_5470:
[----:B-----5:R-:W-:-:S05]  /*3520*/  HADD2.F32 R72, -RZ, R66.H0_H0 ;  /* 0x20000042ff487230 */ /* 0x020fca0000004100 */
[----:B------:R-:W-:Y:S01]  /*3530*/  FADD.FTZ R110, R72, R110 ;  /* 0x0000006e486e7221 */ /* 0x000fe20000010000 */
[----:B------:R-:W-:Y:S05]  /*3540*/  BRA `(.L_x_5471) ;  /* 0x0000004000007947 */ /* 0x000fea0003800000 */
.L_x_5469:
[----:B-----5:R-:W-:-:S05]  /*3550*/  HADD2.F32 R72, -RZ, R62.H0_H0 ;  /* 0x2000003eff487230 */ /* 0x020fca0000004100 */
[----:B------:R-:W-:Y:S01]  /*3560*/  FADD.FTZ R110, R72, R110 ;  /* 0x0000006e486e7221 */ /* 0x000fe20000010000 */
[----:B------:R-:W-:-:S05]  /*3570*/  @P2 HADD2.F32 R72, -RZ, R66.H0_H0 ;  /* 0x20000042ff482230 */ /* 0x000fca0000004100 */
[----:B------:R-:W-:-:S05]  /*3580*/  @P2 FADD.FTZ R110, R72, R110 ;  /* 0x0000006e486e2221 */ /* 0x000fca0000010000 */
.L_x_5471:
[----:B------:R-:W-:-:S04]  /*3590*/  F2FP.PACK_AB R72, RZ, R110 ;  /* 0x0000006eff48723e */ /* 0x000fc800000000ff */
[----:B------:R-:W-:Y:S02]  /*35a0*/  PRMT R70, R72, 0x7610, R70 ;  /* 0x0000761048467816 */ /* 0x000fe40000000046 */
.L_x_5472:
[----:B------:R-:W-:Y:S01]  /*35b0*/  HADD2.F32 R116, -RZ, R74.H1_H1 ;  /* 0x3000004aff747230 */ /* 0x000fe20000004100 */
[----:B------:R-:W-:Y:S05]  /*35c0*/  @P3 BRA `(.L_x_5473) ;  /* 0x0000008000003947 */ /* 0x000fea0003800000 */
[----:B------:R-:W-:-:S04]  /*35d0*/  ISETP.NE.U32.AND P4, PT, RZ, c[0x0][0x180], PT ;  /* 0x00006000ff007a0c */ /* 0x000fc80003f85070 */
[----:B------:R-:W-:-:S13]  /*35e0*/  ISETP.NE.AND.EX P4, PT, RZ, c[0x0][0x184], PT, P4 ;  /* 0x00006100ff007a0c */ /* 0x000fda0003f85340 */
[----:B------:R-:W-:Y:S05]  /*35f0*/  @P4 BRA `(.L_x_5474) ;  /* 0x0000002000004947 */ /* 0x000fea0003800000 */
[----:B------:R-:W-:Y:S05]  /*3600*/  @P0 BRA `(.L_x_5475) ;  /* 0x0000008000000947 */ /* 0x000fea0003800000 */
[----:B------:R-:W-:Y:S05]  /*3610*/  BRA `(.L_x_5476) ;  /* 0x0000009000007947 */ /* 0x000fea0003800000 */
.L_x_5474:
[----:B-----5:R-:W-:-:S05]  /*3620*/  HADD2.F32 R72, -RZ, R66.H1_H1 ;  /* 0x30000042ff487230 */ /* 0x020fca0000004100 */
[----:B------:R-:W-:Y:S01]  /*3630*/  FADD.FTZ R116, R72, R116 ;  /* 0x0000007448747221 */ /* 0x000fe20000010000 */
[----:B------:R-:W-:Y:S05]  /*3640*/  BRA `(.L_x_5475) ;  /* 0x0000004000007947 */ /* 0x000fea0003800000 */
.L_x_5473:
[----:B-----5:R-:W-:-:S05]  /*3650*/  HADD2.F32 R72, -RZ, R62.H1_H1 ;  /* 0x3000003eff487230 */ /* 0x020fca0000004100 */
[----:B------:R-:W-:Y:S01]  /*3660*/  FADD.FTZ R116, R72, R116 ;  /* 0x0000007448747221 */ /* 0x000fe20000010000 */
[----:B------:R-:W-:-:S05]  /*3670*/  @P2 HADD2.F32 R72, -RZ, R66.H1_H1 ;  /* 0x30000042ff482230 */ /* 0x000fca0000004100 */
[----:B------:R-:W-:-:S05]  /*3680*/  @P2 FADD.FTZ R116, R72, R116 ;  /* 0x0000007448742221 */ /* 0x000fca0000010000 */
.L_x_5475:
[----:B------:R-:W-:-:S04]  /*3690*/  F2FP.PACK_AB R72, RZ, R116 ;  /* 0x00000074ff48723e */ /* 0x000fc800000000ff */
[----:B------:R-:W-:Y:S02]  /*36a0*/  PRMT R70, R70, 0x5410, R72 ;  /* 0x0000541046467816 */ /* 0x000fe40000000048 */
.L_x_5476:
[----:B------:R-:W-:Y:S01]  /*36b0*/  HADD2.F32 R117, -RZ, R75.H0_H0 ;  /* 0x2000004bff757230 */ /* 0x000fe20000004100 */
[----:B------:R-:W-:Y:S05]  /*36c0*/  @P3 BRA `(.L_x_5477) ;  /* 0x0000008000003947 */ /* 0x000fea0003800000 */
[----:B------:R-:W-:-:S04]  /*36d0*/  ISETP.NE.U32.AND P4, PT, RZ, c[0x0][0x180], PT ;  /* 0x00006000ff007a0c */ /* 0x000fc80003f85070 */
[----:B------:R-:W-:-:S13]  /*36e0*/  ISETP.NE.AND.EX P4, PT, RZ, c[0x0][0x184], PT, P4 ;  /* 0x00006100ff007a0c */ /* 0x000fda0003f85340 */
[----:B------:R-:W-:Y:S05]  /*36f0*/  @P4 BRA `(.L_x_5478) ;  /* 0x0000002000004947 */ /* 0x000fea0003800000 */
[----:B------:R-:W-:Y:S05]  /*3700*/  @P0 BRA `(.L_x_5479) ;  /* 0x0000008000000947 */ /* 0x000fea0003800000 */
[----:B------:R-:W-:Y:S05]  /*3710*/  BRA `(.L_x_5480) ;  /* 0x0000009000007947 */ /* 0x000fea0003800000 */
.L_x_5478:
[----:B-----5:R-:W-:-:S05]  /*3720*/  HADD2.F32 R72, -RZ, R67.H0_H0 ;  /* 0x20000043ff487230 */ /* 0x020fca0000004100 */
[----:B------:R-:W-:Y:S01]  /*3730*/  FADD.FTZ R117, R72, R117 ;  /* 0x0000007548757221 */ /* 0x000fe20000010000 */
[----:B------:R-:W-:Y:S05]  /*3740*/  BRA `(.L_x_5479) ;  /* 0x0000004000007947 */ /* 0x000fea0003800000 */
.L_x_5477:
[----:B-----5:R-:W-:-:S05]  /*3750*/  HADD2.F32 R72, -RZ, R63.H0_H0 ;  /* 0x2000003fff487230 */ /* 0x020fca0000004100 */
[----:B------:R-:W-:Y:S01]  /*3760*/  FADD.FTZ R117, R72, R117 ;  /* 0x0000007548757221 */ /* 0x000fe20000010000 */
[----:B------:R-:W-:-:S05]  /*3770*/  @P2 HADD2.F32 R72, -RZ, R67.H0_H0 ;  /* 0x20000043ff482230 */ /* 0x000fca0000004100 */
[----:B------:R-:W-:-:S05]  /*3780*/  @P2 FADD.FTZ R117, R72, R117 ;  /* 0x0000007548752221 */ /* 0x000fca0000010000 */
.L_x_5479:
[----:B------:R-:W-:-:S04]  /*3790*/  F2FP.PACK_AB R72, RZ, R117 ;  /* 0x00000075ff48723e */ /* 0x000fc800000000ff */
[----:B------:R-:W-:Y:S02]  /*37a0*/  PRMT R71, R72, 0x7610, R71 ;  /* 0x0000761048477816 */ /* 0x000fe40000000047 */
.L_x_5480:
[----:B------:R-:W-:Y:S01]  /*37b0*/  HADD2.F32 R131, -RZ, R75.H1_H1 ;  /* 0x3000004bff837230 */ /* 0x000fe20000004100 */
[----:B------:R-:W-:Y:S05]  /*37c0*/  @P3 BRA `(.L_x_5481) ;  /* 0x0000008000003947 */ /* 0x000fea0003800000 */
[----:B------:R-:W-:-:S04]  /*37d0*/  ISETP.NE.U32.AND P2, PT, RZ, c[0x0][0x180], PT ;  /* 0x00006000ff007a0c */ /* 0x000fc80003f45070 */
[----:B------:R-:W-:-:S13]  /*37e0*/  ISETP.NE.AND.EX P2, PT, RZ, c[0x0][0x184], PT, P2 ;  /* 0x00006100ff007a0c */ /* 0x000fda0003f45320 */
[----:B------:R-:W-:Y:S05]  /*37f0*/  @P2 BRA `(.L_x_5482) ;  /* 0x0000002000002947 */ /* 0x000fea0003800000 */
[----:B------:R-:W-:Y:S05]  /*3800*/  @P0 BRA `(.L_x_5483) ;  /* 0x0000008000000947 */ /* 0x000fea0003800000 */
[----:B------:R-:W-:Y:S05]  /*3810*/  BRA `(.L_x_5484) ;  /* 0x0000009000007947 */ /* 0x000fea0003800000 */
.L_x_5482:
[----:B-----5:R-:W-:-:S05]  /*3820*/  HADD2.F32 R72, -RZ, R67.H1_H1 ;  /* 0x30000043ff487230 */ /* 0x020fca0000004100 */
[----:B------:R-:W-:Y:S01]  /*3830*/  FADD.FTZ R131, R72, R131 ;  /* 0x0000008348837221 */ /* 0x000fe20000010000 */
[----:B------:R-:W-:Y:S05]  /*3840*/  BRA `(.L_x_5483) ;  /* 0x0000004000007947 */ /* 0x000fea0003800000 */
.L_x_5481:
[----:B-----5:R-:W-:-:S05]  /*3850*/  HADD2.F32 R72, -RZ, R63.H1_H1 ;  /* 0x3000003fff487230 */ /* 0x020fca0000004100 */
[----:B------:R-:W-:Y:S01]  /*3860*/  FADD.FTZ R131, R72, R131 ;  /* 0x0000008348837221 */ /* 0x000fe20000010000 */
[----:B------:R-:W-:-:S05]  /*3870*/  @P2 HADD2.F32 R72, -RZ, R67.H1_H1 ;  /* 0x30000043ff482230 */ /* 0x000fca0000004100 */
[----:B------:R-:W-:-:S05]  /*3880*/  @P2 FADD.FTZ R131, R72, R131 ;  /* 0x0000008348832221 */ /* 0x000fca0000010000 */
.L_x_5483:
[----:B------:R-:W-:-:S04]  /*3890*/  F2FP.PACK_AB R72, RZ, R131 ;  /* 0x00000083ff48723e */ /* 0x000fc800000000ff */
[----:B------:R-:W-:Y:S02]  /*38a0*/  PRMT R71, R71, 0x5410, R72 ;  /* 0x0000541047477816 */ /* 0x000fe40000000048 */
.L_x_5484:
[----:B------:R-:W-:-:S04]  /*38b0*/  @P0 LEA R72, P2, R76, c[0x0][0x188], 0x4 ;  /* 0x000062004c480a11 */ /* 0x000fc800078420ff */
[C---:B------:R-:W-:Y:S02]  /*38c0*/  @P0 LEA.HI.X R73, R76.reuse, c[0x0][0x18c], RZ, 0x4, P2 ;  /* 0x000063004c490a11 */ /* 0x040fe400010f24ff */
[----:B------:R-:W-:-:S03]  /*38d0*/  IADD3 R76, R76, 0x20, RZ ;  /* 0x000000204c4c7810 */ /* 0x000fc60007ffe0ff */
[----:B------:R0:W-:Y:S04]  /*38e0*/  @P0 STG.E.128 [R72.64], R68 ;  /* 0x0000004448000986 */ /* 0x0001e8000c101d04 */
.L_x_5452:
[----:B------:R-:W-:Y:S05]  /*38f0*/  BSYNC B0 ;  /* 0x0000000000007941 */ /* 0x000fea0003800000 */
.L_x_5451:
        /* <DEDUP_REMOVED lines=25> */
.L_x_5488:
[----:B-----5:R-:W-:-:S05]  /*3a90*/  HADD2.F32 R77, -RZ, R64.H0_H0 ;  /* 0x20000040ff4d7230 */ /* 0x020fca0000004100 */
[----:B------:R-:W-:Y:S01]  /*3aa0*/  FADD.FTZ R55, R77, R55 ;  /* 0x000000374d377221 */ /* 0x000fe20000010000 */
[----:B------:R-:W-:Y:S05]  /*3ab0*/  BRA `(.L_x_5489) ;  /* 0x0000004000007947 */ /* 0x000fea0003800000 */
.L_x_5487:
[----:B-----5:R-:W-:-:S05]  /*3ac0*/  HADD2.F32 R77, -RZ, R60.H0_H0 ;  /* 0x2000003cff4d7230 */ /* 0x020fca0000004100 */
[----:B------:R-:W-:Y:S01]  /*3ad0*/  FADD.FTZ R55, R77, R55 ;  /* 0x000000374d377221 */ /* 0x000fe20000010000 */
[----:B------:R-:W-:-:S05]  /*3ae0*/  @P2 HADD2.F32 R77, -RZ, R64.H0_H0 ;  /* 0x20000040ff4d2230 */ /* 0x000fca0000004100 */
[----:B------:R-:W-:-:S05]  /*3af0*/  @P2 FADD.FTZ R55, R77, R55 ;  /* 0x000000374d372221 */ /* 0x000fca0000010000 */
.L_x_5489:
[----:B------:R-:W-:-:S04]  /*3b00*/  F2FP.PACK_AB R77, RZ, R55 ;  /* 0x00000037ff4d723e */ /* 0x000fc800000000ff */
[----:B------:R-:W-:Y:S02]  /*3b10*/  PRMT R68, R77, 0x7610, R68 ;  /* 0x000076104d447816 */ /* 0x000fe40000000044 */
.L_x_5490:
[----:B------:R-:W-:Y:S01]  /*3b20*/  HADD2.F32 R86, -RZ, R72.H1_H1 ;  /* 0x30000048ff567230 */ /* 0x000fe20000004100 */
[----:B------:R-:W-:Y:S05]  /*3b30*/  @P3 BRA `(.L_x_5491) ;  /* 0x0000008000003947 */ /* 0x000fea0003800000 */
[----:B------:R-:W-:-:S04]  /*3b40*/  ISETP.NE.U32.AND P4, PT, RZ, c[0x0][0x180], PT ;  /* 0x00006000ff007a0c */ /* 0x000fc80003f85070 */
[----:B------:R-:W-:-:S13]  /*3b50*/  ISETP.NE.AND.EX P4, PT, RZ, c[0x0][0x184], PT, P4 ;  /* 0x00006100ff007a0c */ /* 0x000fda0003f85340 */
[----:B------:R-:W-:Y:S05]  /*3b60*/  @P4 BRA `(.L_x_5492) ;  /* 0x0000002000004947 */ /* 0x000fea0003800000 */
[----:B------:R-:W-:Y:S05]  /*3b70*/  @P0 BRA `(.L_x_5493) ;  /* 0x0000008000000947 */ /* 0x000fea0003800000 */
[----:B------:R-:W-:Y:S05]  /*3b80*/  BRA `(.L_x_5494) ;  /* 0x0000009000007947 */ /* 0x000fea0003800000 */
.L_x_5492:
[----:B-----5:R-:W-:-:S05]  /*3b90*/  HADD2.F32 R72, -RZ, R64.H1_H1 ;  /* 0x30000040ff487230 */ /* 0x020fca0000004100 */
[----:B------:R-:W-:Y:S01]  /*3ba0*/  FADD.FTZ R86, R72, R86 ;  /* 0x0000005648567221 */ /* 0x000fe20000010000 */
[----:B------:R-:W-:Y:S05]  /*3bb0*/  BRA `(.L_x_5493) ;  /* 0x0000004000007947 */ /* 0x000fea0003800000 */
.L_x_5491:
[----:B-----5:R-:W-:-:S05]  /*3bc0*/  HADD2.F32 R72, -RZ, R60.H1_H1 ;  /* 0x3000003cff487230 */ /* 0x020fca0000004100 */
[----:B------:R-:W-:Y:S01]  /*3bd0*/  FADD.FTZ R86, R72, R86 ;  /* 0x0000005648567221 */ /* 0x000fe20000010000 */
[----:B------:R-:W-:-:S05]  /*3be0*/  @P2 HADD2.F32 R72, -RZ, R64.H1_H1 ;  /* 0x30000040ff482230 */ /* 0x000fca0000004100 */
[----:B------:R-:W-:-:S05]  /*3bf0*/  @P2 FADD.FTZ R86, R72, R86 ;  /* 0x0000005648562221 */ /* 0x000fca0000010000 */
.L_x_5493:
[----:B------:R-:W-:-:S04]  /*3c00*/  F2FP.PACK_AB R72, RZ, R86 ;  /* 0x00000056ff48723e */ /* 0x000fc800000000ff */
[----:B------:R-:W-:Y:S02]  /*3c10*/  PRMT R68, R68, 0x5410, R72 ;  /* 0x0000541044447816 */ /* 0x000fe40000000048 */
.L_x_5494:
[----:B------:R-:W-:Y:S01]  /*3c20*/  HADD2.F32 R87, -RZ, R73.H0_H0 ;  /* 0x20000049ff577230 */ /* 0x000fe20000004100 */
[----:B------:R-:W-:Y:S05]  /*3c30*/  @P3 BRA `(.L_x_5495) ;  /* 0x0000008000003947 */ /* 0x000fea0003800000 */
[----:B------:R-:W-:-:S04]  /*3c40*/  ISETP.NE.U32.AND P4, PT, RZ, c[0x0][0x180], PT ;  /* 0x00006000ff007a0c */ /* 0x000fc80003f85070 */
[----:B------:R-:W-:-:S13]  /*3c50*/  ISETP.NE.AND.EX P4, PT, RZ, c[0x0][0x184], PT, P4 ;  /* 0x00006100ff007a0c */ /* 0x000fda0003f85340 */
[----:B------:R-:W-:Y:S05]  /*3c60*/  @P4 BRA `(.L_x_5496) ;  /* 0x0000002000004947 */ /* 0x000fea0003800000 */
[----:B------:R-:W-:Y:S05]  /*3c70*/  @P0 BRA `(.L_x_5497) ;  /* 0x0000008000000947 */ /* 0x000fea0003800000 */
[----:B------:R-:W-:Y:S05]  /*3c80*/  BRA `(.L_x_5498) ;  /* 0x0000009000007947 */ /* 0x000fea0003800000 */
.L_x_5496:
[----:B-----5:R-:W-:-:S05]  /*3c90*/  HADD2.F32 R72, -RZ, R65.H0_H0 ;  /* 0x20000041ff487230 */ /* 0x020fca0000004100 */
[----:B------:R-:W-:Y:S01]  /*3ca0*/  FADD.FTZ R87, R72, R87 ;  /* 0x0000005748577221 */ /* 0x000fe20000010000 */
[----:B------:R-:W-:Y:S05]  /*3cb0*/  BRA `(.L_x_5497) ;  /* 0x0000004000007947 */ /* 0x000fea0003800000 */
.L_x_5495:
[----:B-----5:R-:W-:-:S05]  /*3cc0*/  HADD2.F32 R72, -RZ, R61.H0_H0 ;  /* 0x2000003dff487230 */ /* 0x020fca0000004100 */
[----:B------:R-:W-:Y:S01]  /*3cd0*/  FADD.FTZ R87, R72, R87 ;  /* 0x0000005748577221 */ /* 0x000fe20000010000 */
[----:B------:R-:W-:-:S05]  /*3ce0*/  @P2 HADD2.F32 R72, -RZ, R65.H0_H0 ;  /* 0x20000041ff482230 */ /* 0x000fca0000004100 */
[----:B------:R-:W-:-:S05]  /*3cf0*/  @P2 FADD.FTZ R87, R72, R87 ;  /* 0x0000005748572221 */ /* 0x000fca0000010000 */
.L_x_5497:
[----:B------:R-:W-:-:S04]  /*3d00*/  F2FP.PACK_AB R72, RZ, R87 ;  /* 0x00000057ff48723e */ /* 0x000fc800000000ff */
[----:B------:R-:W-:Y:S02]  /*3d10*/  PRMT R69, R72, 0x7610, R69 ;  /* 0x0000761048457816 */ /* 0x000fe40000000045 */
.L_x_5498:
[----:B------:R-:W-:Y:S01]  /*3d20*/  HADD2.F32 R109, -RZ, R73.H1_H1 ;  /* 0x30000049ff6d7230 */ /* 0x000fe20000004100 */
[----:B------:R-:W-:Y:S05]  /*3d30*/  @P3 BRA `(.L_x_5499) ;  /* 0x0000008000003947 */ /* 0x000fea0003800000 */
[----:B------:R-:W-:-:S04]  /*3d40*/  ISETP.NE.U32.AND P4, PT, RZ, c[0x0][0x180], PT ;  /* 0x00006000ff007a0c */ /* 0x000fc80003f85070 */
[----:B------:R-:W-:-:S13]  /*3d50*/  ISETP.NE.AND.EX P4, PT, RZ, c[0x0][0x184], PT, P4 ;  /* 0x00006100ff007a0c */ /* 0x000fda0003f85340 */
[----:B------:R-:W-:Y:S05]  /*3d60*/  @P4 BRA `(.L_x_5500) ;  /* 0x0000002000004947 */ /* 0x000fea0003800000 */
[----:B------:R-:W-:Y:S05]  /*3d70*/  @P0 BRA `(.L_x_5501) ;  /* 0x0000008000000947 */ /* 0x000fea0003800000 */
[----:B------:R-:W-:Y:S05]  /*3d80*/  BRA `(.L_x_5502) ;  /* 0x0000009000007947 */ /* 0x000fea0003800000 */
.L_x_5500:
[----:B-----5:R-:W-:-:S05]  /*3d90*/  HADD2.F32 R72, -RZ, R65.H1_H1 ;  /* 0x30000041ff487230 */ /* 0x020fca0000004100 */
[----:B------:R-:W-:Y:S01]  /*3da0*/  FADD.FTZ R109, R72, R109 ;  /* 0x0000006d486d7221 */ /* 0x000fe20000010000 */
[----:B------:R-:W-:Y:S05]  /*3db0*/  BRA `(.L_x_5501) ;  /* 0x0000004000007947 */ /* 0x000fea0003800000 */
.L_x_5499:
[----:B-----5:R-:W-:-:S05]  /*3dc0*/  HADD2.F32 R72, -RZ, R61.H1_H1 ;  /* 0x3000003dff487230 */ /* 0x020fca0000004100 */
[----:B------:R-:W-:Y:S01]  /*3dd0*/  FADD.FTZ R109, R72, R109 ;  /* 0x0000006d486d7221 */ /* 0x000fe20000010000 */
[----:B------:R-:W-:-:S05]  /*3de0*/  @P2 HADD2.F32 R72, -RZ, R65.H1_H1 ;  /* 0x30000041ff482230 */ /* 0x000fca0000004100 */
[----:B------:R-:W-:-:S05]  /*3df0*/  @P2 FADD.FTZ R109, R72, R109 ;  /* 0x0000006d486d2221 */ /* 0x000fca0000010000 */
.L_x_5501:
[----:B------:R-:W-:-:S04]  /*3e00*/  F2FP.PACK_AB R72, RZ, R109 ;  /* 0x0000006dff48723e */ /* 0x000fc800000000ff */
[----:B------:R-:W-:Y:S02]  /*3e10*/  PRMT R69, R69, 0x5410, R72 ;  /* 0x0000541045457816 */ /* 0x000fe40000000048 */
.L_x_5502:
[----:B------:R-:W-:Y:S01]  /*3e20*/  HADD2.F32 R108, -RZ, R74.H0_H0 ;  /* 0x2000004aff6c7230 */ /* 0x000fe20000004100 */
[----:B------:R-:W-:Y:S05]  /*3e30*/  @P3 BRA `(.L_x_5503) ;  /* 0x0000008000003947 */ /* 0x000fea0003800000 */
[----:B------:R-:W-:-:S04]  /*3e40*/  ISETP.NE.U32.AND P4, PT, RZ, c[0x0][0x180], PT ;  /* 0x00006000ff007a0c */ /* 0x000fc80003f85070 */
[----:B------:R-:W-:-:S13]  /*3e50*/  ISETP.NE.AND.EX P4, PT, RZ, c[0x0][0x184], PT, P4 ;  /* 0x00006100ff007a0c */ /* 0x000fda0003f85340 */
[----:B------:R-:W-:Y:S05]  /*3e60*/  @P4 BRA `(.L_x_5504) ;  /* 0x0000002000004947 */ /* 0x000fea0003800000 */
[----:B------:R-:W-:Y:S05]  /*3e70*/  @P0 BRA `(.L_x_5505) ;  /* 0x0000008000000947 */ /* 0x000fea0003800000 */
[----:B------:R-:W-:Y:S05]  /*3e80*/  BRA `(.L_x_5506) ;  /* 0x0000009000007947 */ /* 0x000fea0003800000 */
.L_x_5504:
[----:B-----5:R-:W-:-:S05]  /*3e90*/  HADD2.F32 R72, -RZ, R66.H0_H0 ;  /* 0x20000042ff487230 */ /* 0x020fca0000004100 */
[----:B------:R-:W-:Y:S01]  /*3ea0*/  FADD.FTZ R108, R72, R108 ;  /* 0x0000006c486c7221 */ /* 0x000fe20000010000 */
[----:B------:R-:W-:Y:S05]  /*3eb0*/  BRA `(.L_x_5505) ;  /* 0x0000004000007947 */ /* 0x000fea0003800000 */
.L_x_5503:
[----:B-----5:R-:W-:-:S05]  /*3ec0*/  HADD2.F32 R72, -RZ, R62.H0_H0 ;  /* 0x2000003eff487230 */ /* 0x020fca0000004100 */
[----:B------:R-:W-:Y:S01]  /*3ed0*/  FADD.FTZ R108, R72, R108 ;  /* 0x0000006c486c7221 */ /* 0x000fe20000010000 */
[----:B------:R-:W-:-:S05]  /*3ee0*/  @P2 HADD2.F32 R72, -RZ, R66.H0_H0 ;  /* 0x20000042ff482230 */ /* 0x000fca0000004100 */
[----:B------:R-:W-:-:S05]  /*3ef0*/  @P2 FADD.FTZ R108, R72, R108 ;  /* 0x0000006c486c2221 */ /* 0x000fca0000010000 */
.L_x_5505:
[----:B------:R-:W-:-:S04]  /*3f00*/  F2FP.PACK_AB R72, RZ, R108 ;  /* 0x0000006cff48723e */ /* 0x000fc800000000ff */
[----:B------:R-:W-:Y:S02]  /*3f10*/  PRMT R70, R72, 0x7610, R70 ;  /* 0x0000761048467816 */ /* 0x000fe40000000046 */
.L_x_5506:
[----:B------:R-:W-:Y:S01]  /*3f20*/  HADD2.F32 R118, -RZ, R74.H1_H1 ;  /* 0x3000004aff767230 */ /* 0x000fe20000004100 */
[----:B------:R-:W-:Y:S05]  /*3f30*/  @P3 BRA `(.L_x_5507) ;  /* 0x0000008000003947 */ /* 0x000fea0003800000 */
[----:B------:R-:W-:-:S04]  /*3f40*/  ISETP.NE.U32.AND P4, PT, RZ, c[0x0][0x180], PT ;  /* 0x00006000ff007a0c */ /* 0x000fc80003f85070 */
[----:B------:R-:W-:-:S13]  /*3f50*/  ISETP.NE.AND.EX P4, PT, RZ, c[0x0][0x184], PT, P4 ;  /* 0x00006100ff007a0c */ /* 0x000fda0003f85340 */
[----:B------:R-:W-:Y:S05]  /*3f60*/  @P4 BRA `(.L_x_5508) ;  /* 0x0000002000004947 */ /* 0x000fea0003800000 */
[----:B------:R-:W-:Y:S05]  /*3f70*/  @P0 BRA `(.L_x_5509) ;  /* 0x0000008000000947 */ /* 0x000fea0003800000 */
[----:B------:R-:W-:Y:S05]  /*3f80*/  BRA `(.L_x_5510) ;  /* 0x0000009000007947 */ /* 0x000fea0003800000 */
.L_x_5508:
[----:B-----5:R-:W-:-:S05]  /*3f90*/  HADD2.F32 R72, -RZ, R66.H1_H1 ;  /* 0x30000042ff487230 */ /* 0x020fca0000004100 */
[----:B------:R-:W-:Y:S01]  /*3fa0*/  FADD.FTZ R118, R72, R118 ;  /* 0x0000007648767221 */ /* 0x000fe20000010000 */
[----:B------:R-:W-:Y:S05]  /*3fb0*/  BRA `(.L_x_5509) ;  /* 0x0000004000007947 */ /* 0x000fea0003800000 */
.L_x_5507:
[----:B-----5:R-:W-:-:S05]  /*3fc0*/  HADD2.F32 R72, -RZ, R62.H1_H1 ;  /* 0x3000003eff487230 */ /* 0x020fca0000004100 */
[----:B------:R-:W-:Y:S01]  /*3fd0*/  FADD.FTZ R118, R72, R118 ;  /* 0x0000007648767221 */ /* 0x000fe20000010000 */
[----:B------:R-:W-:-:S05]  /*3fe0*/  @P2 HADD2.F32 R72, -RZ, R66.H1_H1 ;  /* 0x30000042ff482230 */ /* 0x000fca0000004100 */
[----:B------:R-:W-:-:S05]  /*3ff0*/  @P2 FADD.FTZ R118, R72, R118 ;  /* 0x0000007648762221 */ /* 0x000fca0000010000 */
.L_x_5509:
[----:B------:R-:W-:-:S04]  /*4000*/  F2FP.PACK_AB R72, RZ, R118 ;  /* 0x00000076ff48723e */ /* 0x000fc800000000ff */
[----:B------:R-:W-:Y:S02]  /*4010*/  PRMT R70, R70, 0x5410, R72 ;  /* 0x0000541046467816 */ /* 0x000fe40000000048 */
.L_x_5510:
[----:B------:R-:W-:Y:S01]  /*4020*/  HADD2.F32 R119, -RZ, R75.H0_H0 ;  /* 0x2000004bff777230 */ /* 0x000fe20000004100 */
[----:B------:R-:W-:Y:S05]  /*4030*/  @P3 BRA `(.L_x_5511) ;  /* 0x0000008000003947 */ /* 0x000fea0003800000 */
[----:B------:R-:W-:-:S04]  /*4040*/  ISETP.NE.U32.AND P4, PT, RZ, c[0x0][0x180], PT ;  /* 0x00006000ff007a0c */ /* 0x000fc80003f85070 */
[----:B------:R-:W-:-:S13]  /*4050*/  ISETP.NE.AND.EX P4, PT, RZ, c[0x0][0x184], PT, P4 ;  /* 0x00006100ff007a0c */ /* 0x000fda0003f85340 */
[----:B------:R-:W-:Y:S05]  /*4060*/  @P4 BRA `(.L_x_5512) ;  /* 0x0000002000004947 */ /* 0x000fea0003800000 */
[----:B------:R-:W-:Y:S05]  /*4070*/  @P0 BRA `(.L_x_5513) ;  /* 0x0000008000000947 */ /* 0x000fea0003800000 */
[----:B------:R-:W-:Y:S05]  /*4080*/  BRA `(.L_x_5514) ;  /* 0x0000009000007947 */ /* 0x000fea0003800000 */
.L_x_5512:
[----:B-----5:R-:W-:-:S05]  /*4090*/  HADD2.F32 R72, -RZ, R67.H0_H0 ;  /* 0x20000043ff487230 */ /* 0x020fca0000004100 */
[----:B------:R-:W-:Y:S01]  /*40a0*/  FADD.FTZ R119, R72, R119 ;  /* 0x0000007748777221 */ /* 0x000fe20000010000 */
[----:B------:R-:W-:Y:S05]  /*40b0*/  BRA `(.L_x_5513) ;  /* 0x0000004000007947 */ /* 0x000fea0003800000 */
.L_x_5511:
[----:B-----5:R-:W-:-:S05]  /*40c0*/  HADD2.F32 R72, -RZ, R63.H0_H0 ;  /* 0x2000003fff487230 */ /* 0x020fca0000004100 */
[----:B------:R-:W-:Y:S01]  /*40d0*/  FADD.FTZ R119, R72, R119 ;  /* 0x0000007748777221 */ /* 0x000fe20000010000 */
[----:B------:R-:W-:-:S05]  /*40e0*/  @P2 HADD2.F32 R72, -RZ, R67.H0_H0 ;  /* 0x20000043ff482230 */ /* 0x000fca0000004100 */
[----:B------:R-:W-:-:S05]  /*40f0*/  @P2 FADD.FTZ R119, R72, R119 ;  /* 0x0000007748772221 */ /* 0x000fca0000010000 */
.L_x_5513:
[----:B------:R-:W-:-:S04]  /*4100*/  F2FP.PACK_AB R72, RZ, R119 ;  /* 0x00000077ff48723e */ /* 0x000fc800000000ff */
[----:B------:R-:W-:Y:S02]  /*4110*/  PRMT R71, R72, 0x7610, R71 ;  /* 0x0000761048477816 */ /* 0x000fe40000000047 */
.L_x_5514:
[----:B------:R-:W-:Y:S01]  /*4120*/  HADD2.F32 R132, -RZ, R75.H1_H1 ;  /* 0x3000004bff847230 */ /* 0x000fe20000004100 */
[----:B------:R-:W-:Y:S05]  /*4130*/  @P3 BRA `(.L_x_5515) ;  /* 0x0000008000003947 */ /* 0x000fea0003800000 */
[----:B------:R-:W-:-:S04]  /*4140*/  ISETP.NE.U32.AND P2, PT, RZ, c[0x0][0x180], PT ;  /* 0x00006000ff007a0c */ /* 0x000fc80003f45070 */
[----:B------:R-:W-:-:S13]  /*4150*/  ISETP.NE.AND.EX P2, PT, RZ, c[0x0][0x184], PT, P2 ;  /* 0x00006100ff007a0c */ /* 0x000fda0003f45320 */
[----:B------:R-:W-:Y:S05]  /*4160*/  @P2 BRA `(.L_x_5516) ;  /* 0x0000002000002947 */ /* 0x000fea0003800000 */
[----:B------:R-:W-:Y:S05]  /*4170*/  @P0 BRA `(.L_x_5517) ;  /* 0x0000008000000947 */ /* 0x000fea0003800000 */
[----:B------:R-:W-:Y:S05]  /*4180*/  BRA `(.L_x_5518) ;  /* 0x0000009000007947 */ /* 0x000fea0003800000 */
.L_x_5516:
[----:B-----5:R-:W-:-:S05]  /*4190*/  HADD2.F32 R72, -RZ, R67.H1_H1 ;  /* 0x30000043ff487230 */ /* 0x020fca0000004100 */
[----:B------:R-:W-:Y:S01]  /*41a0*/  FADD.FTZ R132, R72, R132 ;  /* 0x0000008448847221 */ /* 0x000fe20000010000 */
[----:B------:R-:W-:Y:S05]  /*41b0*/  BRA `(.L_x_5517) ;  /* 0x0000004000007947 */ /* 0x000fea0003800000 */
.L_x_5515:
[----:B-----5:R-:W-:-:S05]  /*41c0*/  HADD2.F32 R72, -RZ, R63.H1_H1 ;  /* 0x3000003fff487230 */ /* 0x020fca0000004100 */
[----:B------:R-:W-:Y:S01]  /*41d0*/  FADD.FTZ R132, R72, R132 ;  /* 0x0000008448847221 */ /* 0x000fe20000010000 */
[----:B------:R-:W-:-:S05]  /*41e0*/  @P2 HADD2.F32 R72, -RZ, R67.H1_H1 ;  /* 0x30000043ff482230 */ /* 0x000fca0000004100 */
[----:B------:R-:W-:-:S05]  /*41f0*/  @P2 FADD.FTZ R132, R72, R132 ;  /* 0x0000008448842221 */ /* 0x000fca0000010000 */
.L_x_5517:
[----:B------:R-:W-:-:S04]  /*4200*/  F2FP.PACK_AB R72, RZ, R132 ;  /* 0x00000084ff48723e */ /* 0x000fc800000000ff */
[----:B------:R-:W-:Y:S02]  /*4210*/  PRMT R71, R71, 0x5410, R72 ;  /* 0x0000541047477816 */ /* 0x000fe40000000048 */
.L_x_5518:
[----:B------:R-:W-:-:S04]  /*4220*/  @P0 LEA R72, P2, R76, c[0x0][0x188], 0x4 ;  /* 0x000062004c480a11 */ /* 0x000fc800078420ff */
[C---:B------:R-:W-:Y:S02]  /*4230*/  @P0 LEA.HI.X R73, R76.reuse, c[0x0][0x18c], RZ, 0x4, P2 ;  /* 0x000063004c490a11 */ /* 0x040fe400010f24ff */
[----:B------:R-:W-:-:S03]  /*4240*/  IADD3 R76, R76, 0x20, RZ ;  /* 0x000000204c4c7810 */ /* 0x000fc60007ffe0ff */
[----:B------:R0:W-:Y:S04]  /*4250*/  @P0 STG.E.128 [R72.64], R68 ;  /* 0x0000004448000986 */ /* 0x0001e8000c101d04 */
.L_x_5486:
[----:B------:R-:W-:Y:S05]  /*4260*/  BSYNC B0 ;  /* 0x0000000000007941 */ /* 0x000fea0003800000 */
.L_x_5485:
        /* <DEDUP_REMOVED lines=25> */
.L_x_5522:
[----:B-----5:R-:W-:-:S05]  /*4400*/  HADD2.F32 R77, -RZ, R64.H0_H0 ;  /* 0x20000040ff4d7230 */ /* 0x020fca0000004100 */
[----:B------:R-:W-:Y:S01]  /*4410*/  FADD.FTZ R56, R77, R56 ;  /* 0x000000384d387221 */ /* 0x000fe20000010000 */
[----:B------:R-:W-:Y:S05]  /*4420*/  BRA `(.L_x_5523) ;  /* 0x0000004000007947 */ /* 0x000fea0003800000 */
.L_x_5521:
[----:B-----5:R-:W-:-:S05]  /*4430*/  HADD2.F32 R77, -RZ, R60.H0_H0 ;  /* 0x2000003cff4d7230 */ /* 0x020fca0000004100 */
[----:B------:R-:W-:Y:S01]  /*4440*/  FADD.FTZ R56, R77, R56 ;  /* 0x000000384d387221 */ /* 0x000fe20000010000 */
[----:B------:R-:W-:-:S05]  /*4450*/  @P2 HADD2.F32 R77, -RZ, R64.H0_H0 ;  /* 0x20000040ff4d2230 */ /* 0x000fca0000004100 */
[----:B------:R-:W-:-:S05]  /*4460*/  @P2 FADD.FTZ R56, R77, R56 ;  /* 0x000000384d382221 */ /* 0x000fca0000010000 */
.L_x_5523:
[----:B------:R-:W-:-:S04]  /*4470*/  F2FP.PACK_AB R77, RZ, R56 ;  /* 0x00000038ff4d723e */ /* 0x000fc800000000ff */
[----:B------:R-:W-:Y:S02]  /*4480*/  PRMT R68, R77, 0x7610, R68 ;  /* 0x000076104d447816 */ /* 0x000fe40000000044 */
.L_x_5524:
[----:B------:R-:W-:Y:S01]  /*4490*/  HADD2.F32 R88, -RZ, R72.H1_H1 ;  /* 0x30000048ff587230 */ /* 0x000fe20000004100 */
[----:B------:R-:W-:Y:S05]  /*44a0*/  @P3 BRA `(.L_x_5525) ;  /* 0x0000008000003947 */ /* 0x000fea0003800000 */
[----:B------:R-:W-:-:S04]  /*44b0*/  ISETP.NE.U32.AND P4, PT, RZ, c[0x0][0x180], PT ;  /* 0x00006000ff007a0c */ /* 0x000fc80003f85070 */
[----:B------:R-:W-:-:S13]  /*44c0*/  ISETP.NE.AND.EX P4, PT, RZ, c[0x0][0x184], PT, P4 ;  /* 0x00006100ff007a0c */ /* 0x000fda0003f85340 */
[----:B------:R-:W-:Y:S05]  /*44d0*/  @P4 BRA `(.L_x_5526) ;  /* 0x0000002000004947 */ /* 0x000fea0003800000 */
[----:B------:R-:W-:Y:S05]  /*44e0*/  @P0 BRA `(.L_x_5527) ;  /* 0x0000008000000947 */ /* 0x000fea0003800000 */
[----:B------:R-:W-:Y:S05]  /*44f0*/  BRA `(.L_x_5528) ;  /* 0x0000009000007947 */ /* 0x000fea0003800000 */
.L_x_5526:
[----:B-----5:R-:W-:-:S05]  /*4500*/  HADD2.F32 R72, -RZ, R64.H1_H1 ;  /* 0x30000040ff487230 */ /* 0x020fca0000004100 */
[----:B------:R-:W-:Y:S01]  /*4510*/  FADD.FTZ R88, R72, R88 ;  /* 0x0000005848587221 */ /* 0x000fe20000010000 */
[----:B------:R-:W-:Y:S05]  /*4520*/  BRA `(.L_x_5527) ;  /* 0x0000004000007947 */ /* 0x000fea0003800000 */
.L_x_5525:
[----:B-----5:R-:W-:-:S05]  /*4530*/  HADD2.F32 R72, -RZ, R60.H1_H1 ;  /* 0x3000003cff487230 */ /* 0x020fca0000004100 */
[----:B------:R-:W-:Y:S01]  /*4540*/  FADD.FTZ R88, R72, R88 ;  /* 0x0000005848587221 */ /* 0x000fe20000010000 */
[----:B------:R-:W-:-:S05]  /*4550*/  @P2 HADD2.F32 R72, -RZ, R64.H1_H1 ;  /* 0x30000040ff482230 */ /* 0x000fca0000004100 */
[----:B------:R-:W-:-:S05]  /*4560*/  @P2 FADD.FTZ R88, R72, R88 ;  /* 0x0000005848582221 */ /* 0x000fca0000010000 */
.L_x_5527:
[----:B------:R-:W-:-:S04]  /*4570*/  F2FP.PACK_AB R72, RZ, R88 ;  /* 0x00000058ff48723e */ /* 0x000fc800000000ff */
[----:B------:R-:W-:Y:S02]  /*4580*/  PRMT R68, R68, 0x5410, R72 ;  /* 0x0000541044447816 */ /* 0x000fe40000000048 */
.L_x_5528:
[----:B------:R-:W-:Y:S01]  /*4590*/  HADD2.F32 R89, -RZ, R73.H0_H0 ;  /* 0x20000049ff597230 */ /* 0x000fe20000004100 */
[----:B------:R-:W-:Y:S05]  /*45a0*/  @P3 BRA `(.L_x_5529) ;  /* 0x0000008000003947 */ /* 0x000fea0003800000 */
[----:B------:R-:W-:-:S04]  /*45b0*/  ISETP.NE.U32.AND P4, PT, RZ, c[0x0][0x180], PT ;  /* 0x00006000ff007a0c */ /* 0x000fc80003f85070 */
[----:B------:R-:W-:-:S13]  /*45c0*/  ISETP.NE.AND.EX P4, PT, RZ, c[0x0][0x184], PT, P4 ;  /* 0x00006100ff007a0c */ /* 0x000fda0003f85340 */
[----:B------:R-:W-:Y:S05]  /*45d0*/  @P4 BRA `(.L_x_5530) ;  /* 0x0000002000004947 */ /* 0x000fea0003800000 */
[----:B------:R-:W-:Y:S05]  /*45e0*/  @P0 BRA `(.L_x_5531) ;  /* 0x0000008000000947 */ /* 0x000fea0003800000 */
[----:B------:R-:W-:Y:S05]  /*45f0*/  BRA `(.L_x_5532) ;  /* 0x0000009000007947 */ /* 0x000fea0003800000 */
.L_x_5530:
[----:B-----5:R-:W-:-:S05]  /*4600*/  HADD2.F32 R72, -RZ, R65.H0_H0 ;  /* 0x20000041ff487230 */ /* 0x020fca0000004100 */
[----:B------:R-:W-:Y:S01]  /*4610*/  FADD.FTZ R89, R72, R89 ;  /* 0x0000005948597221 */ /* 0x000fe20000010000 */
[----:B------:R-:W-:Y:S05]  /*4620*/  BRA `(.L_x_5531) ;  /* 0x0000004000007947 */ /* 0x000fea0003800000 */
.L_x_5529:
[----:B-----5:R-:W-:-:S05]  /*4630*/  HADD2.F32 R72, -RZ, R61.H0_H0 ;  /* 0x2000003dff487230 */ /* 0x020fca0000004100 */
[----:B------:R-:W-:Y:S01]  /*4640*/  FADD.FTZ R89, R72, R89 ;  /* 0x0000005948597221 */ /* 0x000fe20000010000 */
[----:B------:R-:W-:-:S05]  /*4650*/  @P2 HADD2.F32 R72, -RZ, R65.H0_H0 ;  /* 0x20000041ff482230 */ /* 0x000fca0000004100 */
[----:B------:R-:W-:-:S05]  /*4660*/  @P2 FADD.FTZ R89, R72, R89 ;  /* 0x0000005948592221 */ /* 0x000fca0000010000 */
.L_x_5531:
[----:B------:R-:W-:-:S04]  /*4670*/  F2FP.PACK_AB R72, RZ, R89 ;  /* 0x00000059ff48723e */ /* 0x000fc800000000ff */
[----:B------:R-:W-:Y:S02]  /*4680*/  PRMT R69, R72, 0x7610, R69 ;  /* 0x0000761048457816 */ /* 0x000fe40000000045 */
.L_x_5532:
[----:B------:R-:W-:Y:S01]  /*4690*/  HADD2.F32 R107, -RZ, R73.H1_H1 ;  /* 0x30000049ff6b7230 */ /* 0x000fe20000004100 */
[----:B------:R-:W-:Y:S05]  /*46a0*/  @P3 BRA `(.L_x_5533) ;  /* 0x0000008000003947 */ /* 0x000fea0003800000 */
[----:B------:R-:W-:-:S04]  /*46b0*/  ISETP.NE.U32.AND P4, PT, RZ, c[0x0][0x180], PT ;  /* 0x00006000ff007a0c */ /* 0x000fc80003f85070 */
[----:B------:R-:W-:-:S13]  /*46c0*/  ISETP.NE.AND.EX P4, PT, RZ, c[0x0][0x184], PT, P4 ;  /* 0x00006100ff007a0c */ /* 0x000fda0003f85340 */
[----:B------:R-:W-:Y:S05]  /*46d0*/  @P4 BRA `(.L_x_5534) ;  /* 0x0000002000004947 */ /* 0x000fea0003800000 */
[----:B------:R-:W-:Y:S05]  /*46e0*/  @P0 BRA `(.L_x_5535) ;  /* 0x0000008000000947 */ /* 0x000fea0003800000 */
[----:B------:R-:W-:Y:S05]  /*46f0*/  BRA `(.L_x_5536) ;  /* 0x0000009000007947 */ /* 0x000fea0003800000 */
.L_x_5534:
[----:B-----5:R-:W-:-:S05]  /*4700*/  HADD2.F32 R72, -RZ, R65.H1_H1 ;  /* 0x30000041ff487230 */ /* 0x020fca0000004100 */
[----:B------:R-:W-:Y:S01]  /*4710*/  FADD.FTZ R107, R72, R107 ;  /* 0x0000006b486b7221 */ /* 0x000fe20000010000 */
[----:B------:R-:W-:Y:S05]  /*4720*/  BRA `(.L_x_5535) ;  /* 0x0000004000007947 */ /* 0x000fea0003800000 */
.L_x_5533:
[----:B-----5:R-:W-:-:S05]  /*4730*/  HADD2.F32 R72, -RZ, R61.H1_H1 ;  /* 0x3000003dff487230 */ /* 0x020fca0000004100 */
[----:B------:R-:W-:Y:S01]  /*4740*/  FADD.FTZ R107, R72, R107 ;  /* 0x0000006b486b7221 */ /* 0x000fe20000010000 */
[----:B------:R-:W-:-:S05]  /*4750*/  @P2 HADD2.F32 R72, -RZ, R65.H1_H1 ;  /* 0x30000041ff482230 */ /* 0x000fca0000004100 */
[----:B------:R-:W-:-:S05]  /*4760*/  @P2 FADD.FTZ R107, R72, R107 ;  /* 0x0000006b486b2221 */ /* 0x000fca0000010000 */
.L_x_5535:
[----:B------:R-:W-:-:S04]  /*4770*/  F2FP.PACK_AB R72, RZ, R107 ;  /* 0x0000006bff48723e */ /* 0x000fc800000000ff */
[----:B------:R-:W-:Y:S02]  /*4780*/  PRMT R69, R69, 0x5410, R72 ;  /* 0x0000541045457816 */ /* 0x000fe40000000048 */
.L_x_5536:
[----:B------:R-:W-:Y:S01]  /*4790*/  HADD2.F32 R106, -RZ, R74.H0_H0 ;  /* 0x2000004aff6a7230 */ /* 0x000fe20000004100 */
[----:B------:R-:W-:Y:S05]  /*47a0*/  @P3 BRA `(.L_x_5537) ;  /* 0x0000008000003947 */ /* 0x000fea0003800000 */
[----:B------:R-:W-:-:S04]  /*47b0*/  ISETP.NE.U32.AND P4, PT, RZ, c[0x0][0x180], PT ;  /* 0x00006000ff007a0c */ /* 0x000fc80003f85070 */
[----:B------:R-:W-:-:S13]  /*47c0*/  ISETP.NE.AND.EX P4, PT, RZ, c[0x0][0x184], PT, P4 ;  /* 0x00006100ff007a0c */ /* 0x000fda0003f85340 */
[----:B------:R-:W-:Y:S05]  /*47d0*/  @P4 BRA `(.L_x_5538) ;  /* 0x0000002000004947 */ /* 0x000fea0003800000 */
[----:B------:R-:W-:Y:S05]  /*47e0*/  @P0 BRA `(.L_x_5539) ;  /* 0x0000008000000947 */ /* 0x000fea0003800000 */
[----:B------:R-:W-:Y:S05]  /*47f0*/  BRA `(.L_x_5540) ;  /* 0x0000009000007947 */ /* 0x000fea0003800000 */
.L_x_5538:
[----:B-----5:R-:W-:-:S05]  /*4800*/  HADD2.F32 R72, -RZ, R66.H0_H0 ;  /* 0x20000042ff487230 */ /* 0x020fca0000004100 */
[----:B------:R-:W-:Y:S01]  /*4810*/  FADD.FTZ R106, R72, R106 ;  /* 0x0000006a486a7221 */ /* 0x000fe20000010000 */
[----:B------:R-:W-:Y:S05]  /*4820*/  BRA `(.L_x_5539) ;  /* 0x0000004000007947 */ /* 0x000fea0003800000 */
.L_x_5537:
[----:B-----5:R-:W-:-:S05]  /*4830*/  HADD2.F32 R72, -RZ, R62.H0_H0 ;  /* 0x2000003eff487230 */ /* 0x020fca0000004100 */
[----:B------:R-:W-:Y:S01]  /*4840*/  FADD.FTZ R106, R72, R106 ;  /* 0x0000006a486a7221 */ /* 0x000fe20000010000 */
[----:B------:R-:W-:-:S05]  /*4850*/  @P2 HADD2.F32 R72, -RZ, R66.H0_H0 ;  /* 0x20000042ff482230 */ /* 0x000fca0000004100 */
[----:B------:R-:W-:-:S05]  /*4860*/  @P2 FADD.FTZ R106, R72, R106 ;  /* 0x0000006a486a2221 */ /* 0x000fca0000010000 */
.L_x_5539:
[----:B------:R-:W-:-:S04]  /*4870*/  F2FP.PACK_AB R72, RZ, R106 ;  /* 0x0000006aff48723e */ /* 0x000fc800000000ff */
[----:B------:R-:W-:Y:S02]  /*4880*/  PRMT R70, R72, 0x7610, R70 ;  /* 0x0000761048467816 */ /* 0x000fe40000000046 */
.L_x_5540:
[----:B------:R-:W-:Y:S01]  /*4890*/  HADD2.F32 R120, -RZ, R74.H1_H1 ;  /* 0x3000004aff787230 */ /* 0x000fe20000004100 */
[----:B------:R-:W-:Y:S05]  /*48a0*/  @P3 BRA `(.L_x_5541) ;  /* 0x0000008000003947 */ /* 0x000fea0003800000 */
[----:B------:R-:W-:-:S04]  /*48b0*/  ISETP.NE.U32.AND P4, PT, RZ, c[0x0][0x180], PT ;  /* 0x00006000ff007a0c */ /* 0x000fc80003f85070 */
[----:B------:R-:W-:-:S13]  /*48c0*/  ISETP.NE.AND.EX P4, PT, RZ, c[0x0][0x184], PT, P4 ;  /* 0x00006100ff007a0c */ /* 0x000fda0003f85340 */
[----:B------:R-:W-:Y:S05]  /*48d0*/  @P4 BRA `(.L_x_5542) ;  /* 0x0000002000004947 */ /* 0x000fea0003800000 */
[----:B------:R-:W-:Y:S05]  /*48e0*/  @P0 BRA `(.L_x_5543) ;  /* 0x0000008000000947 */ /* 0x000fea0003800000 */
[----:B------:R-:W-:Y:S05]  /*48f0*/  BRA `(.L_x_5544) ;  /* 0x0000009000007947 */ /* 0x000fea0003800000 */
.L_x_5542:
[----:B-----5:R-:W-:-:S05]  /*4900*/  HADD2.F32 R72, -RZ, R66.H1_H1 ;  /* 0x30000042ff487230 */ /* 0x020fca0000004100 */
[----:B------:R-:W-:Y:S01]  /*4910*/  FADD.FTZ R120, R72, R120 ;  /* 0x0000007848787221 */ /* 0x000fe20000010000 */
[----:B------:R-:W-:Y:S05]  /*4920*/  BRA `(.L_x_5543) ;  /* 0x0000004000007947 */ /* 0x000fea0003800000 */
.L_x_5541:
[----:B-----5:R-:W-:-:S05]  /*4930*/  HADD2.F32 R72, -RZ, R62.H1_H1 ;  /* 0x3000003eff487230 */ /* 0x020fca0000004100 */
[----:B------:R-:W-:Y:S01]  /*4940*/  FADD.FTZ R120, R72, R120 ;  /* 0x0000007848787221 */ /* 0x000fe20000010000 */
[----:B------:R-:W-:-:S05]  /*4950*/  @P2 HADD2.F32 R72, -RZ, R66.H1_H1 ;  /* 0x30000042ff482230 */ /* 0x000fca0000004100 */
[----:B------:R-:W-:-:S05]  /*4960*/  @P2 FADD.FTZ R120, R72, R120 ;  /* 0x0000007848782221 */ /* 0x000fca0000010000 */
.L_x_5543:
[----:B------:R-:W-:-:S04]  /*4970*/  F2FP.PACK_AB R72, RZ, R120 ;  /* 0x00000078ff48723e */ /* 0x000fc800000000ff */
[----:B------:R-:W-:Y:S02]  /*4980*/  PRMT R70, R70, 0x5410, R72 ;  /* 0x0000541046467816 */ /* 0x000fe40000000048 */
.L_x_5544:
[----:B------:R-:W-:Y:S01]  /*4990*/  HADD2.F32 R121, -RZ, R75.H0_H0 ;  /* 0x2000004bff797230 */ /* 0x000fe20000004100 */
[----:B------:R-:W-:Y:S05]  /*49a0*/  @P3 BRA `(.L_x_5545) ;  /* 0x0000008000003947 */ /* 0x000fea0003800000 */
[----:B------:R-:W-:-:S04]  /*49b0*/  ISETP.NE.U32.AND P4, PT, RZ, c[0x0][0x180], PT ;  /* 0x00006000ff007a0c */ /* 0x000fc80003f85070 */
[----:B------:R-:W-:-:S13]  /*49c0*/  ISETP.NE.AND.EX P4, PT, RZ, c[0x0][0x184], PT, P4 ;  /* 0x00006100ff007a0c */ /* 0x000fda0003f85340 */
[----:B------:R-:W-:Y:S05]  /*49d0*/  @P4 BRA `(.L_x_5546) ;  /* 0x0000002000004947 */ /* 0x000fea0003800000 */
[----:B------:R-:W-:Y:S05]  /*49e0*/  @P0 BRA `(.L_x_5547) ;  /* 0x0000008000000947 */ /* 0x000fea0003800000 */
[----:B------:R-:W-:Y:S05]  /*49f0*/  BRA `(.L_x_5548) ;  /* 0x0000009000007947 */ /* 0x000fea0003800000 */
.L_x_5546:
[----:B-----5:R-:W-:-:S05]  /*4a00*/  HADD2.F32 R72, -RZ, R67.H0_H0 ;  /* 0x20000043ff487230 */ /* 0x020fca0000004100 */
[----:B------:R-:W-:Y:S01]  /*4a10*/  FADD.FTZ R121, R72, R121 ;  /* 0x0000007948797221 */ /* 0x000fe20000010000 */
[----:B------:R-:W-:Y:S05]  /*4a20*/  BRA `(.L_x_5547) ;  /* 0x0000004000007947 */ /* 0x000fea0003800000 */
.L_x_5545:
[----:B-----5:R-:W-:-:S05]  /*4a30*/  HADD2.F32 R72, -RZ, R63.H0_H0 ;  /* 0x2000003fff487230 */ /* 0x020fca0000004100 */
[----:B------:R-:W-:Y:S01]  /*4a40*/  FADD.FTZ R121, R72, R121 ;  /* 0x0000007948797221 */ /* 0x000fe20000010000 */
[----:B------:R-:W-:-:S05]  /*4a50*/  @P2 HADD2.F32 R72, -RZ, R67.H0_H0 ;  /* 0x20000043ff482230 */ /* 0x000fca0000004100 */
[----:B------:R-:W-:-:S05]  /*4a60*/  @P2 FADD.FTZ R121, R72, R121 ;  /* 0x0000007948792221 */ /* 0x000fca0000010000 */
.L_x_5547:
[----:B------:R-:W-:-:S04]  /*4a70*/  F2FP.PACK_AB R72, RZ, R121 ;  /* 0x00000079ff48723e */ /* 0x000fc800000000ff */
[----:B------:R-:W-:Y:S02]  /*4a80*/  PRMT R71, R72, 0x7610, R71 ;  /* 0x0000761048477816 */ /* 0x000fe40000000047 */
.L_x_5548:
[----:B------:R-:W-:Y:S01]  /*4a90*/  HADD2.F32 R133, -RZ, R75.H1_H1 ;  /* 0x3000004bff857230 */ /* 0x000fe20000004100 */
[----:B------:R-:W-:Y:S05]  /*4aa0*/  @P3 BRA `(.L_x_5549) ;  /* 0x0000008000003947 */ /* 0x000fea0003800000 */
[----:B------:R-:W-:-:S04]  /*4ab0*/  ISETP.NE.U32.AND P2, PT, RZ, c[0x0][0x180], PT ;  /* 0x00006000ff007a0c */ /* 0x000fc80003f45070 */
[----:B------:R-:W-:-:S13]  /*4ac0*/  ISETP.NE.AND.EX P2, PT, RZ, c[0x0][0x184], PT, P2 ;  /* 0x00006100ff007a0c */ /* 0x000fda0003f45320 */
[----:B------:R-:W-:Y:S05]  /*4ad0*/  @P2 BRA `(.L_x_5550) ;  /* 0x0000002000002947 */ /* 0x000fea0003800000 */
[----:B------:R-:W-:Y:S05]  /*4ae0*/  @P0 BRA `(.L_x_5551) ;  /* 0x0000008000000947 */ /* 0x000fea0003800000 */
[----:B------:R-:W-:Y:S05]  /*4af0*/  BRA `(.L_x_5552) ;  /* 0x0000009000007947 */ /* 0x000fea0003800000 */
.L_x_5550:
[----:B-----5:R-:W-:-:S05]  /*4b00*/  HADD2.F32 R72, -RZ, R67.H1_H1 ;  /* 0x30000043ff487230 */ /* 0x020fca0000004100 */
[----:B------:R-:W-:Y:S01]  /*4b10*/  FADD.FTZ R133, R72, R133 ;  /* 0x0000008548857221 */ /* 0x000fe20000010000 */
[----:B------:R-:W-:Y:S05]  /*4b20*/  BRA `(.L_x_5551) ;  /* 0x0000004000007947 */ /* 0x000fea0003800000 */
.L_x_5549:
[----:B-----5:R-:W-:-:S05]  /*4b30*/  HADD2.F32 R72, -RZ, R63.H1_H1 ;  /* 0x3000003fff487230 */ /* 0x020fca0000004100 */
[----:B------:R-:W-:Y:S01]  /*4b40*/  FADD.FTZ R133, R72, R133 ;  /* 0x0000008548857221 */ /* 0x000fe20000010000 */
[----:B------:R-:W-:-:S05]  /*4b50*/  @P2 HADD2.F32 R72, -RZ, R67.H1_H1 ;  /* 0x30000043ff482230 */ /* 0x000fca0000004100 */
[----:B------:R-:W-:-:S05]  /*4b60*/  @P2 FADD.FTZ R133, R72, R133 ;  /* 0x0000008548852221 */ /* 0x000fca0000010000 */
.L_x_5551:
[----:B------:R-:W-:-:S04]  /*4b70*/  F2FP.PACK_AB R72, RZ, R133 ;  /* 0x00000085ff48723e */ /* 0x000fc800000000ff */
[----:B------:R-:W-:Y:S02]  /*4b80*/  PRMT R71, R71, 0x5410, R72 ;  /* 0x0000541047477816 */ /* 0x000fe40000000048 */
.L_x_5552:
[----:B------:R-:W-:-:S04]  /*4b90*/  @P0 LEA R72, P2, R76, c[0x0][0x188], 0x4 ;  /* 0x000062004c480a11 */ /* 0x000fc800078420ff */
[C---:B------:R-:W-:Y:S02]  /*4ba0*/  @P0 LEA.HI.X R73, R76.reuse, c[0x0][0x18c], RZ, 0x4, P2 ;  /* 0x000063004c490a11 */ /* 0x040fe400010f24ff */
[----:B------:R-:W-:-:S03]  /*4bb0*/  IADD3 R76, R76, 0x20, RZ ;  /* 0x000000204c4c7810 */ /* 0x000fc60007ffe0ff */
[----:B------:R0:W-:Y:S04]  /*4bc0*/  @P0 STG.E.128 [R72.64], R68 ;  /* 0x0000004448000986 */ /* 0x0001e8000c101d04 */
.L_x_5520:
[----:B------:R-:W-:Y:S05]  /*4bd0*/  BSYNC B0 ;  /* 0x0000000000007941 */ /* 0x000fea0003800000 */
.L_x_5519:
        /* <DEDUP_REMOVED lines=25> */
.L_x_5556:
[----:B-----5:R-:W-:-:S05]  /*4d70*/  HADD2.F32 R77, -RZ, R64.H0_H0 ;  /* 0x20000040ff4d7230 */ /* 0x020fca0000004100 */
[----:B------:R-:W-:Y:S01]  /*4d80*/  FADD.FTZ R57, R77, R57 ;  /* 0x000000394d397221 */ /* 0x000fe20000010000 */
[----:B------:R-:W-:Y:S05]  /*4d90*/  BRA `(.L_x_5557) ;  /* 0x0000004000007947 */ /* 0x000fea0003800000 */
.L_x_5555:
[----:B-----5:R-:W-:-:S05]  /*4da0*/  HADD2.F32 R77, -RZ, R60.H0_H0 ;  /* 0x2000003cff4d7230 */ /* 0x020fca0000004100 */
[----:B------:R-:W-:Y:S01]  /*4db0*/  FADD.FTZ R57, R77, R57 ;  /* 0x000000394d397221 */ /* 0x000fe20000010000 */
[----:B------:R-:W-:-:S05]  /*4dc0*/  @P2 HADD2.F32 R77, -RZ, R64.H0_H0 ;  /* 0x20000040ff4d2230 */ /* 0x000fca0000004100 */
[----:B------:R-:W-:-:S05]  /*4dd0*/  @P2 FADD.FTZ R57, R77, R57 ;  /* 0x000000394d392221 */ /* 0x000fca0000010000 */
.L_x_5557:
[----:B------:R-:W-:-:S04]  /*4de0*/  F2FP.PACK_AB R77, RZ, R57 ;  /* 0x00000039ff4d723e */ /* 0x000fc800000000ff */
[----:B------:R-:W-:Y:S02]  /*4df0*/  PRMT R68, R77, 0x7610, R68 ;  /* 0x000076104d447816 */ /* 0x000fe40000000044 */
.L_x_5558:
[----:B------:R-:W-:Y:S01]  /*4e00*/  HADD2.F32 R90, -RZ, R72.H1_H1 ;  /* 0x30000048ff5a7230 */ /* 0x000fe20000004100 */
[----:B------:R-:W-:Y:S05]  /*4e10*/  @P3 BRA `(.L_x_5559) ;  /* 0x0000008000003947 */ /* 0x000fea0003800000 */
[----:B------:R-:W-:-:S04]  /*4e20*/  ISETP.NE.U32.AND P4, PT, RZ, c[0x0][0x180], PT ;  /* 0x00006000ff007a0c */ /* 0x000fc80003f85070 */
[----:B------:R-:W-:-:S13]  /*4e30*/  ISETP.NE.AND.EX P4, PT, RZ, c[0x0][0x184], PT, P4 ;  /* 0x00006100ff007a0c */ /* 0x000fda0003f85340 */
[----:B------:R-:W-:Y:S05]  /*4e40*/  @P4 BRA `(.L_x_5560) ;  /* 0x0000002000004947 */ /* 0x000fea0003800000 */
[----:B------:R-:W-:Y:S05]  /*4e50*/  @P0 BRA `(.L_x_5561) ;  /* 0x0000008000000947 */ /* 0x000fea0003800000 */
[----:B------:R-:W-:Y:S05]  /*4e60*/  BRA `(.L_x_5562) ;  /* 0x0000009000007947 */ /* 0x000fea0003800000 */
.L_x_5560:
[----:B-----5:R-:W-:-:S05]  /*4e70*/  HADD2.F32 R72, -RZ, R64.H1_H1 ;  /* 0x30000040ff487230 */ /* 0x020fca0000004100 */
[----:B------:R-:W-:Y:S01]  /*4e80*/  FADD.FTZ R90, R72, R90 ;  /* 0x0000005a485a7221 */ /* 0x000fe20000010000 */
[----:B------:R-:W-:Y:S05]  /*4e90*/  BRA `(.L_x_5561) ;  /* 0x0000004000007947 */ /* 0x000fea0003800000 */
.L_x_5559:
[----:B-----5:R-:W-:-:S05]  /*4ea0*/  HADD2.F32 R72, -RZ, R60.H1_H1 ;  /* 0x3000003cff487230 */ /* 0x020fca0000004100 */
[----:B------:R-:W-:Y:S01]  /*4eb0*/  FADD.FTZ R90, R72, R90 ;  /* 0x0000005a485a7221 */ /* 0x000fe20000010000 */
[----:B------:R-:W-:-:S05]  /*4ec0*/  @P2 HADD2.F32 R72, -RZ, R64.H1_H1 ;  /* 0x30000040ff482230 */ /* 0x000fca0000004100 */
[----:B------:R-:W-:-:S05]  /*4ed0*/  @P2 FADD.FTZ R90, R72, R90 ;  /* 0x0000005a485a2221 */ /* 0x000fca0000010000 */
.L_x_5561:
[----:B------:R-:W-:-:S04]  /*4ee0*/  F2FP.PACK_AB R72, RZ, R90 ;  /* 0x0000005aff48723e */ /* 0x000fc800000000ff */
[----:B------:R-:W-:Y:S02]  /*4ef0*/  PRMT R68, R68, 0x5410, R72 ;  /* 0x0000541044447816 */ /* 0x000fe40000000048 */
.L_x_5562:
[----:B------:R-:W-:Y:S01]  /*4f00*/  HADD2.F32 R91, -RZ, R73.H0_H0 ;  /* 0x20000049ff5b7230 */ /* 0x000fe20000004100 */
[----:B------:R-:W-:Y:S05]  /*4f10*/  @P3 BRA `(.L_x_5563) ;  /* 0x0000008000003947 */ /* 0x000fea0003800000 */
[----:B------:R-:W-:-:S04]  /*4f20*/  ISETP.NE.U32.AND P4, PT, RZ, c[0x0][0x180], PT ;  /* 0x00006000ff007a0c */ /* 0x000fc80003f85070 */
[----:B------:R-:W-:-:S13]  /*4f30*/  ISETP.NE.AND.EX P4, PT, RZ, c[0x0][0x184], PT, P4 ;  /* 0x00006100ff007a0c */ /* 0x000fda0003f85340 */
[----:B------:R-:W-:Y:S05]  /*4f40*/  @P4 BRA `(.L_x_5564) ;  /* 0x0000002000004947 */ /* 0x000fea0003800000 */
[----:B------:R-:W-:Y:S05]  /*4f50*/  @P0 BRA `(.L_x_5565) ;  /* 0x0000008000000947 */ /* 0x000fea0003800000 */
[----:B------:R-:W-:Y:S05]  /*4f60*/  BRA `(.L_x_5566) ;  /* 0x0000009000007947 */ /* 0x000fea0003800000 */
.L_x_5564:
[----:B-----5:R-:W-:-:S05]  /*4f70*/  HADD2.F32 R72, -RZ, R65.H0_H0 ;  /* 0x20000041ff487230 */ /* 0x020fca0000004100 */
[----:B------:R-:W-:Y:S01]  /*4f80*/  FADD.FTZ R91, R72, R91 ;  /* 0x0000005b485b7221 */ /* 0x000fe20000010000 */
[----:B------:R-:W-:Y:S05]  /*4f90*/  BRA `(.L_x_5565) ;  /* 0x0000004000007947 */ /* 0x000fea0003800000 */
.L_x_5563:
[----:B-----5:R-:W-:-:S05]  /*4fa0*/  HADD2.F32 R72, -RZ, R61.H0_H0 ;  /* 0x2000003dff487230 */ /* 0x020fca0000004100 */
[----:B------:R-:W-:Y:S01]  /*4fb0*/  FADD.FTZ R91, R72, R91 ;  /* 0x0000005b485b7221 */ /* 0x000fe20000010000 */
[----:B------:R-:W-:-:S05]  /*4fc0*/  @P2 HADD2.F32 R72, -RZ, R65.H0_H0 ;  /* 0x20000041ff482230 */ /* 0x000fca0000004100 */
[----:B------:R-:W-:-:S05]  /*4fd0*/  @P2 FADD.FTZ R91, R72, R91 ;  /* 0x0000005b485b2221 */ /* 0x000fca0000010000 */
.L_x_5565:
[----:B------:R-:W-:-:S04]  /*4fe0*/  F2FP.PACK_AB R72, RZ, R91 ;  /* 0x0000005bff48723e */ /* 0x000fc800000000ff */
[----:B------:R-:W-:Y:S02]  /*4ff0*/  PRMT R69, R72, 0x7610, R69 ;  /* 0x0000761048457816 */ /* 0x000fe40000000045 */
.L_x_5566:
[----:B------:R-:W-:Y:S01]  /*5000*/  HADD2.F32 R105, -RZ, R73.H1_H1 ;  /* 0x30000049ff697230 */ /* 0x000fe20000004100 */
[----:B------:R-:W-:Y:S05]  /*5010*/  @P3 BRA `(.L_x_5567) ;  /* 0x0000008000003947 */ /* 0x000fea0003800000 */
[----:B------:R-:W-:-:S04]  /*5020*/  ISETP.NE.U32.AND P4, PT, RZ, c[0x0][0x180], PT ;  /* 0x00006000ff007a0c */ /* 0x000fc80003f85070 */
[----:B------:R-:W-:-:S13]  /*5030*/  ISETP.NE.AND.EX P4, PT, RZ, c[0x0][0x184], PT, P4 ;  /* 0x00006100ff007a0c */ /* 0x000fda0003f85340 */
[----:B------:R-:W-:Y:S05]  /*5040*/  @P4 BRA `(.L_x_5568) ;  /* 0x0000002000004947 */ /* 0x000fea0003800000 */
[----:B------:R-:W-:Y:S05]  /*5050*/  @P0 BRA `(.L_x_5569) ;  /* 0x0000008000000947 */ /* 0x000fea0003800000 */
[----:B------:R-:W-:Y:S05]  /*5060*/  BRA `(.L_x_5570) ;  /* 0x0000009000007947 */ /* 0x000fea0003800000 */
.L_x_5568:
[----:B-----5:R-:W-:-:S05]  /*5070*/  HADD2.F32 R72, -RZ, R65.H1_H1 ;  /* 0x30000041ff487230 */ /* 0x020fca0000004100 */
[----:B------:R-:W-:Y:S01]  /*5080*/  FADD.FTZ R105, R72, R105 ;  /* 0x0000006948697221 */ /* 0x000fe20000010000 */
[----:B------:R-:W-:Y:S05]  /*5090*/  BRA `(.L_x_5569) ;  /* 0x0000004000007947 */ /* 0x000fea0003800000 */
.L_x_5567:
[----:B-----5:R-:W-:-:S05]  /*50a0*/  HADD2.F32 R72, -RZ, R61.H1_H1 ;  /* 0x3000003dff487230 */ /* 0x020fca0000004100 */
[----:B------:R-:W-:Y:S01]  /*50b0*/  FADD.FTZ R105, R72, R105 ;  /* 0x0000006948697221 */ /* 0x000fe20000010000 */
[----:B------:R-:W-:-:S05]  /*50c0*/  @P2 HADD2.F32 R72, -RZ, R65.H1_H1 ;  /* 0x30000041ff482230 */ /* 0x000fca0000004100 */
[----:B------:R-:W-:-:S05]  /*50d0*/  @P2 FADD.FTZ R105, R72, R105 ;  /* 0x0000006948692221 */ /* 0x000fca0000010000 */
.L_x_5569:
[----:B------:R-:W-:-:S04]  /*50e0*/  F2FP.PACK_AB R72, RZ, R105 ;  /* 0x00000069ff48723e */ /* 0x000fc800000000ff */
[----:B------:R-:W-:Y:S02]  /*50f0*/  PRMT R69, R69, 0x5410, R72 ;  /* 0x0000541045457816 */ /* 0x000fe40000000048 */
.L_x_5570:
[----:B------:R-:W-:Y:S01]  /*5100*/  HADD2.F32 R104, -RZ, R74.H0_H0 ;  /* 0x2000004aff687230 */ /* 0x000fe20000004100 */
[----:B------:R-:W-:Y:S05]  /*5110*/  @P3 BRA `(.L_x_5571) ;  /* 0x0000008000003947 */ /* 0x000fea0003800000 */
[----:B------:R-:W-:-:S04]  /*5120*/  ISETP.NE.U32.AND P4, PT, RZ, c[0x0][0x180], PT ;  /* 0x00006000ff007a0c */ /* 0x000fc80003f85070 */
[----:B------:R-:W-:-:S13]  /*5130*/  ISETP.NE.AND.EX P4, PT, RZ, c[0x0][0x184], PT, P4 ;  /* 0x00006100ff007a0c */ /* 0x000fda0003f85340 */
[----:B------:R-:W-:Y:S05]  /*5140*/  @P4 BRA `(.L_x_5572) ;  /* 0x0000002000004947 */ /* 0x000fea0003800000 */
[----:B------:R-:W-:Y:S05]  /*5150*/  @P0 BRA `(.L_x_5573) ;  /* 0x0000008000000947 */ /* 0x000fea0003800000 */
[----:B------:R-:W-:Y:S05]  /*5160*/  BRA `(.L_x_5574) ;  /* 0x0000009000007947 */ /* 0x000fea0003800000 */
.L_x_5572:
[----:B-----5:R-:W-:-:S05]  /*5170*/  HADD2.F32 R72, -RZ, R66.H0_H0 ;  /* 0x20000042ff487230 */ /* 0x020fca0000004100 */
[----:B------:R-:W-:Y:S01]  /*5180*/  FADD.FTZ R104, R72, R104 ;  /* 0x0000006848687221 */ /* 0x000fe20000010000 */
[----:B------:R-:W-:Y:S05]  /*5190*/  BRA `(.L_x_5573) ;  /* 0x0000004000007947 */ /* 0x000fea0003800000 */
.L_x_5571:
[----:B-----5:R-:W-:-:S05]  /*51a0*/  HADD2.F32 R72, -RZ, R62.H0_H0 ;  /* 0x2000003eff487230 */ /* 0x020fca0000004100 */
[----:B------:R-:W-:Y:S01]  /*51b0*/  FADD.FTZ R104, R72, R104 ;  /* 0x0000006848687221 */ /* 0x000fe20000010000 */
[----:B------:R-:W-:-:S05]  /*51c0*/  @P2 HADD2.F32 R72, -RZ, R66.H0_H0 ;  /* 0x20000042ff482230 */ /* 0x000fca0000004100 */
[----:B------:R-:W-:-:S05]  /*51d0*/  @P2 FADD.FTZ R104, R72, R104 ;  /* 0x0000006848682221 */ /* 0x000fca0000010000 */
.L_x_5573:
[----:B------:R-:W-:-:S04]  /*51e0*/  F2FP.PACK_AB R72, RZ, R104 ;  /* 0x00000068ff48723e */ /* 0x000fc800000000ff */
[----:B------:R-:W-:Y:S02]  /*51f0*/  PRMT R70, R72, 0x7610, R70 ;  /* 0x0000761048467816 */ /* 0x000fe40000000046 */
.L_x_5574:
[----:B------:R-:W-:Y:S01]  /*5200*/  HADD2.F32 R122, -RZ, R74.H1_H1 ;  /* 0x3000004aff7a7230 */ /* 0x000fe20000004100 */
[----:B------:R-:W-:Y:S05]  /*5210*/  @P3 BRA `(.L_x_5575) ;  /* 0x0000008000003947 */ /* 0x000fea0003800000 */
[----:B------:R-:W-:-:S04]  /*5220*/  ISETP.NE.U32.AND P4, PT, RZ, c[0x0][0x180], PT ;  /* 0x00006000ff007a0c */ /* 0x000fc80003f85070 */
[----:B------:R-:W-:-:S13]  /*5230*/  ISETP.NE.AND.EX P4, PT, RZ, c[0x0][0x184], PT, P4 ;  /* 0x00006100ff007a0c */ /* 0x000fda0003f85340 */
[----:B------:R-:W-:Y:S05]  /*5240*/  @P4 BRA `(.L_x_5576) ;  /* 0x0000002000004947 */ /* 0x000fea0003800000 */
[----:B------:R-:W-:Y:S05]  /*5250*/  @P0 BRA `(.L_x_5577) ;  /* 0x0000008000000947 */ /* 0x000fea0003800000 */
[----:B------:R-:W-:Y:S05]  /*5260*/  BRA `(.L_x_5578) ;  /* 0x0000009000007947 */ /* 0x000fea0003800000 */
.L_x_5576:
[----:B-----5:R-:W-:-:S05]  /*5270*/  HADD2.F32 R72, -RZ, R66.H1_H1 ;  /* 0x30000042ff487230 */ /* 0x020fca0000004100 */
[----:B------:R-:W-:Y:S01]  /*5280*/  FADD.FTZ R122, R72, R122 ;  /* 0x0000007a487a7221 */ /* 0x000fe20000010000 */
[----:B------:R-:W-:Y:S05]  /*5290*/  BRA `(.L_x_5577) ;  /* 0x0000004000007947 */ /* 0x000fea0003800000 */
.L_x_5575:
[----:B-----5:R-:W-:-:S05]  /*52a0*/  HADD2.F32 R72, -RZ, R62.H1_H1 ;  /* 0x3000003eff487230 */ /* 0x020fca0000004100 */
[----:B------:R-:W-:Y:S01]  /*52b0*/  FADD.FTZ R122, R72, R122 ;  /* 0x0000007a487a7221 */ /* 0x000fe20000010000 */
[----:B------:R-:W-:-:S05]  /*52c0*/  @P2 HADD2.F32 R72, -RZ, R66.H1_H1 ;  /* 0x30000042ff482230 */ /* 0x000fca0000004100 */
[----:B------:R-:W-:-:S05]  /*52d0*/  @P2 FADD.FTZ R122, R72, R122 ;  /* 0x0000007a487a2221 */ /* 0x000fca0000010000 */
.L_x_5577:
[----:B------:R-:W-:-:S04]  /*52e0*/  F2FP.PACK_AB R72, RZ, R122 ;  /* 0x0000007aff48723e */ /* 0x000fc800000000ff */
[----:B------:R-:W-:Y:S02]  /*52f0*/  PRMT R70, R70, 0x5410, R72 ;  /* 0x0000541046467816 */ /* 0x000fe40000000048 */
.L_x_5578:
[----:B------:R-:W-:Y:S01]  /*5300*/  HADD2.F32 R123, -RZ, R75.H0_H0 ;  /* 0x2000004bff7b7230 */ /* 0x000fe20000004100 */
[----:B------:R-:W-:Y:S05]  /*5310*/  @P3 BRA `(.L_x_5579) ;  /* 0x0000008000003947 */ /* 0x000fea0003800000 */
[----:B------:R-:W-:-:S04]  /*5320*/  ISETP.NE.U32.AND P4, PT, RZ, c[0x0][0x180], PT ;  /* 0x00006000ff007a0c */ /* 0x000fc80003f85070 */
[----:B------:R-:W-:-:S13]  /*5330*/  ISETP.NE.AND.EX P4, PT, RZ, c[0x0][0x184], PT, P4 ;  /* 0x00006100ff007a0c */ /* 0x000fda0003f85340 */
[----:B------:R-:W-:Y:S05]  /*5340*/  @P4 BRA `(.L_x_5580) ;  /* 0x0000002000004947 */ /* 0x000fea0003800000 */
[----:B------:R-:W-:Y:S05]  /*5350*/  @P0 BRA `(.L_x_5581) ;  /* 0x0000008000000947 */ /* 0x000fea0003800000 */
[----:B------:R-:W-:Y:S05]  /*5360*/  BRA `(.L_x_5582) ;  /* 0x0000009000007947 */ /* 0x000fea0003800000 */
.L_x_5580:
[----:B-----5:R-:W-:-:S05]  /*5370*/  HADD2.F32 R72, -RZ, R67.H0_H0 ;  /* 0x20000043ff487230 */ /* 0x020fca0000004100 */
[----:B------:R-:W-:Y:S01]  /*5380*/  FADD.FTZ R123, R72, R123 ;  /* 0x0000007b487b7221 */ /* 0x000fe20000010000 */
[----:B------:R-:W-:Y:S05]  /*5390*/  BRA `(.L_x_5581) ;  /* 0x0000004000007947 */ /* 0x000fea0003800000 */
.L_x_5579:
[----:B-----5:R-:W-:-:S05]  /*53a0*/  HADD2.F32 R72, -RZ, R63.H0_H0 ;  /* 0x2000003fff487230 */ /* 0x020fca0000004100 */
[----:B------:R-:W-:Y:S01]  /*53b0*/  FADD.FTZ R123, R72, R123 ;  /* 0x0000007b487b7221 */ /* 0x000fe20000010000 */
[----:B------:R-:W-:-:S05]  /*53c0*/  @P2 HADD2.F32 R72, -RZ, R67.H0_H0 ;  /* 0x20000043ff482230 */ /* 0x000fca0000004100 */
[----:B------:R-:W-:-:S05]  /*53d0*/  @P2 FADD.FTZ R123, R72, R123 ;  /* 0x0000007b487b2221 */ /* 0x000fca0000010000 */
.L_x_5581:
[----:B------:R-:W-:-:S04]  /*53e0*/  F2FP.PACK_AB R72, RZ, R123 ;  /* 0x0000007bff48723e */ /* 0x000fc800000000ff */
[----:B------:R-:W-:Y:S02]  /*53f0*/  PRMT R71, R72, 0x7610, R71 ;  /* 0x0000761048477816 */ /* 0x000fe40000000047 */
.L_x_5582:
[----:B------:R-:W-:Y:S01]  /*5400*/  HADD2.F32 R134, -RZ, R75.H1_H1 ;  /* 0x3000004bff867230 */ /* 0x000fe20000004100 */
[----:B------:R-:W-:Y:S05]  /*5410*/  @P3 BRA `(.L_x_5583) ;  /* 0x0000008000003947 */ /* 0x000fea0003800000 */
[----:B------:R-:W-:-:S04]  /*5420*/  ISETP.NE.U32.AND P2, PT, RZ, c[0x0][0x180], PT ;  /* 0x00006000ff007a0c */ /* 0x000fc80003f45070 */
[----:B------:R-:W-:-:S13]  /*5430*/  ISETP.NE.AND.EX P2, PT, RZ, c[0x0][0x184], PT, P2 ;  /* 0x00006100ff007a0c */ /* 0x000fda0003f45320 */
[----:B------:R-:W-:Y:S05]  /*5440*/  @P2 BRA `(.L_x_5584) ;  /* 0x0000002000002947 */ /* 0x000fea0003800000 */
[----:B------:R-:W-:Y:S05]  /*5450*/  @P0 BRA `(.L_x_5585) ;  /* 0x0000008000000947 */ /* 0x000fea0003800000 */
[----:B------:R-:W-:Y:S05]  /*5460*/  BRA `(.L_x_5586) ;  /* 0x0000009000007947 */ /* 0x000fea0003800000 */
.L_x_5584:
[----:B-----5:R-:W-:-:S05]  /*5470*/  HADD2.F32 R72, -RZ, R67.H1_H1 ;  /* 0x30000043ff487230 */ /* 0x020fca0000004100 */
[----:B------:R-:W-:Y:S01]  /*5480*/  FADD.FTZ R134, R72, R134 ;  /* 0x0000008648867221 */ /* 0x000fe20000010000 */
[----:B------:R-:W-:Y:S05]  /*5490*/  BRA `(.L_x_5585) ;  /* 0x0000004000007947 */ /* 0x000fea0003800000 */
.L_x_5583:
[----:B-----5:R-:W-:-:S05]  /*54a0*/  HADD2.F32 R72, -RZ, R63.H1_H1 ;  /* 0x3000003fff487230 */ /* 0x020fca0000004100 */
[----:B------:R-:W-:Y:S01]  /*54b0*/  FADD.FTZ R134, R72, R134 ;  /* 0x0000008648867221 */ /* 0x000fe20000010000 */
[----:B------:R-:W-:-:S05]  /*54c0*/  @P2 HADD2.F32 R72, -RZ, R67.H1_H1 ;  /* 0x30000043ff482230 */ /* 0x000fca0000004100 */
[----:B------:R-:W-:-:S05]  /*54d0*/  @P2 FADD.FTZ R134, R72, R134 ;  /* 0x0000008648862221 */ /* 0x000fca0000010000 */
.L_x_5585:
[----:B------:R-:W-:-:S04]  /*54e0*/  F2FP.PACK_AB R72, RZ, R134 ;  /* 0x00000086ff48723e */ /* 0x000fc800000000ff */
[----:B------:R-:W-:Y:S02]  /*54f0*/  PRMT R71, R71, 0x5410, R72 ;  /* 0x0000541047477816 */ /* 0x000fe40000000048 */
.L_x_5586:
[----:B------:R-:W-:-:S04]  /*5500*/  @P0 LEA R72, P2, R76, c[0x0][0x188], 0x4 ;  /* 0x000062004c480a11 */ /* 0x000fc800078420ff */
[C---:B------:R-:W-:Y:S02]  /*5510*/  @P0 LEA.HI.X R73, R76.reuse, c[0x0][0x18c], RZ, 0x4, P2 ;  /* 0x000063004c490a11 */ /* 0x040fe400010f24ff */
[----:B------:R-:W-:-:S03]  /*5520*/  IADD3 R76, R76, 0x20, RZ ;  /* 0x000000204c4c7810 */ /* 0x000fc60007ffe0ff */
[----:B------:R0:W-:Y:S04]  /*5530*/  @P0 STG.E.128 [R72.64], R68 ;  /* 0x0000004448000986 */ /* 0x0001e8000c101d04 */
.L_x_5554:
[----:B------:R-:W-:Y:S05]  /*5540*/  BSYNC B0 ;  /* 0x0000000000007941 */ /* 0x000fea0003800000 */
.L_x_5553:
        /* <DEDUP_REMOVED lines=25> */
.L_x_5590:
[----:B-----5:R-:W-:-:S05]  /*56e0*/  HADD2.F32 R77, -RZ, R64.H0_H0 ;  /* 0x20000040ff4d7230 */ /* 0x020fca0000004100 */
[----:B------:R-:W-:Y:S01]  /*56f0*/  FADD.FTZ R58, R77, R58 ;  /* 0x0000003a4d3a7221 */ /* 0x000fe20000010000 */
[----:B------:R-:W-:Y:S05]  /*5700*/  BRA `(.L_x_5591) ;  /* 0x0000004000007947 */ /* 0x000fea0003800000 */
.L_x_5589:
[----:B-----5:R-:W-:-:S05]  /*5710*/  HADD2.F32 R77, -RZ, R60.H0_H0 ;  /* 0x2000003cff4d7230 */ /* 0x020fca0000004100 */
[----:B------:R-:W-:Y:S01]  /*5720*/  FADD.FTZ R58, R77, R58 ;  /* 0x0000003a4d3a7221 */ /* 0x000fe20000010000 */
[----:B------:R-:W-:-:S05]  /*5730*/  @P2 HADD2.F32 R77, -RZ, R64.H0_H0 ;  /* 0x20000040ff4d2230 */ /* 0x000fca0000004100 */
[----:B------:R-:W-:-:S05]  /*5740*/  @P2 FADD.FTZ R58, R77, R58 ;  /* 0x0000003a4d3a2221 */ /* 0x000fca0000010000 */
.L_x_5591:
[----:B------:R-:W-:-:S04]  /*5750*/  F2FP.PACK_AB R77, RZ, R58 ;  /* 0x0000003aff4d723e */ /* 0x000fc800000000ff */
[----:B------:R-:W-:Y:S02]  /*5760*/  PRMT R68, R77, 0x7610, R68 ;  /* 0x000076104d447816 */ /* 0x000fe40000000044 */
.L_x_5592:
[----:B------:R-:W-:Y:S01]  /*5770*/  HADD2.F32 R92, -RZ, R72.H1_H1 ;  /* 0x30000048ff5c7230 */ /* 0x000fe20000004100 */
[----:B------:R-:W-:Y:S05]  /*5780*/  @P3 BRA `(.L_x_5593) ;  /* 0x0000008000003947 */ /* 0x000fea0003800000 */
[----:B------:R-:W-:-:S04]  /*5790*/  ISETP.NE.U32.AND P4, PT, RZ, c[0x0][0x180], PT ;  /* 0x00006000ff007a0c */ /* 0x000fc80003f85070 */
[----:B------:R-:W-:-:S13]  /*57a0*/  ISETP.NE.AND.EX P4, PT, RZ, c[0x0][0x184], PT, P4 ;  /* 0x00006100ff007a0c */ /* 0x000fda0003f85340 */
[----:B------:R-:W-:Y:S05]  /*57b0*/  @P4 BRA `(.L_x_5594) ;  /* 0x0000002000004947 */ /* 0x000fea0003800000 */
[----:B------:R-:W-:Y:S05]  /*57c0*/  @P0 BRA `(.L_x_5595) ;  /* 0x0000008000000947 */ /* 0x000fea0003800000 */
[----:B------:R-:W-:Y:S05]  /*57d0*/  BRA `(.L_x_5596) ;  /* 0x0000009000007947 */ /* 0x000fea0003800000 */
.L_x_5594:
[----:B-----5:R-:W-:-:S05]  /*57e0*/  HADD2.F32 R72, -RZ, R64.H1_H1 ;  /* 0x30000040ff487230 */ /* 0x020fca0000004100 */
[----:B------:R-:W-:Y:S01]  /*57f0*/  FADD.FTZ R92, R72, R92 ;  /* 0x0000005c485c7221 */ /* 0x000fe20000010000 */
[----:B------:R-:W-:Y:S05]  /*5800*/  BRA `(.L_x_5595) ;  /* 0x0000004000007947 */ /* 0x000fea0003800000 */
.L_x_5593:
[----:B-----5:R-:W-:-:S05]  /*5810*/  HADD2.F32 R72, -RZ, R60.H1_H1 ;  /* 0x3000003cff487230 */ /* 0x020fca0000004100 */
[----:B------:R-:W-:Y:S01]  /*5820*/  FADD.FTZ R92, R72, R92 ;  /* 0x0000005c485c7221 */ /* 0x000fe20000010000 */
[----:B------:R-:W-:-:S05]  /*5830*/  @P2 HADD2.F32 R72, -RZ, R64.H1_H1 ;  /* 0x30000040ff482230 */ /* 0x000fca0000004100 */
[----:B------:R-:W-:-:S05]  /*5840*/  @P2 FADD.FTZ R92, R72, R92 ;  /* 0x0000005c485c2221 */ /* 0x000fca0000010000 */
.L_x_5595:
[----:B------:R-:W-:-:S04]  /*5850*/  F2FP.PACK_AB R72, RZ, R92 ;  /* 0x0000005cff48723e */ /* 0x000fc800000000ff */
[----:B------:R-:W-:Y:S02]  /*5860*/  PRMT R68, R68, 0x5410, R72 ;  /* 0x0000541044447816 */ /* 0x000fe40000000048 */
.L_x_5596:
[----:B------:R-:W-:Y:S01]  /*5870*/  HADD2.F32 R93, -RZ, R73.H0_H0 ;  /* 0x20000049ff5d7230 */ /* 0x000fe20000004100 */
[----:B------:R-:W-:Y:S05]  /*5880*/  @P3 BRA `(.L_x_5597) ;  /* 0x0000008000003947 */ /* 0x000fea0003800000 */
[----:B------:R-:W-:-:S04]  /*5890*/  ISETP.NE.U32.AND P4, PT, RZ, c[0x0][0x180], PT ;  /* 0x00006000ff007a0c */ /* 0x000fc80003f85070 */
[----:B------:R-:W-:-:S13]  /*58a0*/  ISETP.NE.AND.EX P4, PT, RZ, c[0x0][0x184], PT, P4 ;  /* 0x00006100ff007a0c */ /* 0x000fda0003f85340 */
[----:B------:R-:W-:Y:S05]  /*58b0*/  @P4 BRA `(.L_x_5598) ;  /* 0x0000002000004947 */ /* 0x000fea0003800000 */
[----:B------:R-:W-:Y:S05]  /*58c0*/  @P0 BRA `(.L_x_5599) ;  /* 0x0000008000000947 */ /* 0x000fea0003800000 */
[----:B------:R-:W-:Y:S05]  /*58d0*/  BRA `(.L_x_5600) ;  /* 0x0000009000007947 */ /* 0x000fea0003800000 */
.L_x_5598:
[----:B-----5:R-:W-:-:S05]  /*58e0*/  HADD2.F32 R72, -RZ, R65.H0_H0 ;  /* 0x20000041ff487230 */ /* 0x020fca0000004100 */
[----:B------:R-:W-:Y:S01]  /*58f0*/  FADD.FTZ R93, R72, R93 ;  /* 0x0000005d485d7221 */ /* 0x000fe20000010000 */
[----:B------:R-:W-:Y:S05]  /*5900*/  BRA `(.L_x_5599) ;  /* 0x0000004000007947 */ /* 0x000fea0003800000 */
.L_x_5597:
[----:B-----5:R-:W-:-:S05]  /*5910*/  HADD2.F32 R72, -RZ, R61.H0_H0 ;  /* 0x2000003dff487230 */ /* 0x020fca0000004100 */
[----:B------:R-:W-:Y:S01]  /*5920*/  FADD.FTZ R93, R72, R93 ;  /* 0x0000005d485d7221 */ /* 0x000fe20000010000 */
[----:B------:R-:W-:-:S05]  /*5930*/  @P2 HADD2.F32 R72, -RZ, R65.H0_H0 ;  /* 0x20000041ff482230 */ /* 0x000fca0000004100 */
[----:B------:R-:W-:-:S05]  /*5940*/  @P2 FADD.FTZ R93, R72, R93 ;  /* 0x0000005d485d2221 */ /* 0x000fca0000010000 */
.L_x_5599:
[----:B------:R-:W-:-:S04]  /*5950*/  F2FP.PACK_AB R72, RZ, R93 ;  /* 0x0000005dff48723e */ /* 0x000fc800000000ff */
[----:B------:R-:W-:Y:S02]  /*5960*/  PRMT R69, R72, 0x7610, R69 ;  /* 0x0000761048457816 */ /* 0x000fe40000000045 */
.L_x_5600:
[----:B------:R-:W-:Y:S01]  /*5970*/  HADD2.F32 R103, -RZ, R73.H1_H1 ;  /* 0x30000049ff677230 */ /* 0x000fe20000004100 */
[----:B------:R-:W-:Y:S05]  /*5980*/  @P3 BRA `(.L_x_5601) ;  /* 0x0000008000003947 */ /* 0x000fea0003800000 */
[----:B------:R-:W-:-:S04]  /*5990*/  ISETP.NE.U32.AND P4, PT, RZ, c[0x0][0x180], PT ;  /* 0x00006000ff007a0c */ /* 0x000fc80003f85070 */
[----:B------:R-:W-:-:S13]  /*59a0*/  ISETP.NE.AND.EX P4, PT, RZ, c[0x0][0x184], PT, P4 ;  /* 0x00006100ff007a0c */ /* 0x000fda0003f85340 */
[----:B------:R-:W-:Y:S05]  /*59b0*/  @P4 BRA `(.L_x_5602) ;  /* 0x0000002000004947 */ /* 0x000fea0003800000 */
[----:B------:R-:W-:Y:S05]  /*59c0*/  @P0 BRA `(.L_x_5603) ;  /* 0x0000008000000947 */ /* 0x000fea0003800000 */
[----:B------:R-:W-:Y:S05]  /*59d0*/  BRA `(.L_x_5604) ;  /* 0x0000009000007947 */ /* 0x000fea0003800000 */
.L_x_5602:
[----:B-----5:R-:W-:-:S05]  /*59e0*/  HADD2.F32 R72, -RZ, R65.H1_H1 ;  /* 0x30000041ff487230 */ /* 0x020fca0000004100 */
[----:B------:R-:W-:Y:S01]  /*59f0*/  FADD.FTZ R103, R72, R103 ;  /* 0x0000006748677221 */ /* 0x000fe20000010000 */
[----:B------:R-:W-:Y:S05]  /*5a00*/  BRA `(.L_x_5603) ;  /* 0x0000004000007947 */ /* 0x000fea0003800000 */
.L_x_5601:
[----:B-----5:R-:W-:-:S05]  /*5a10*/  HADD2.F32 R72, -RZ, R61.H1_H1 ;  /* 0x3000003dff487230 */ /* 0x020fca0000004100 */
[----:B------:R-:W-:Y:S01]  /*5a20*/  FADD.FTZ R103, R72, R103 ;  /* 0x0000006748677221 */ /* 0x000fe20000010000 */
[----:B------:R-:W-:-:S05]  /*5a30*/  @P2 HADD2.F32 R72, -RZ, R65.H1_H1 ;  /* 0x30000041ff482230 */ /* 0x000fca0000004100 */
[----:B------:R-:W-:-:S05]  /*5a40*/  @P2 FADD.FTZ R103, R72, R103 ;  /* 0x0000006748672221 */ /* 0x000fca0000010000 */
.L_x_5603:
[----:B------:R-:W-:-:S04]  /*5a50*/  F2FP.PACK_AB R72, RZ, R103 ;  /* 0x00000067ff48723e */ /* 0x000fc800000000ff */
[----:B------:R-:W-:Y:S02]  /*5a60*/  PRMT R69, R69, 0x5410, R72 ;  /* 0x0000541045457816 */ /* 0x000fe40000000048 */
.L_x_5604:
[----:B------:R-:W-:Y:S01]  /*5a70*/  HADD2.F32 R102, -RZ, R74.H0_H0 ;  /* 0x2000004aff667230 */ /* 0x000fe20000004100 */
[----:B------:R-:W-:Y:S05]  /*5a80*/  @P3 BRA `(.L_x_5605) ;  /* 0x0000008000003947 */ /* 0x000fea0003800000 */
[----:B------:R-:W-:-:S04]  /*5a90*/  ISETP.NE.U32.AND P4, PT, RZ, c[0x0][0x180], PT ;  /* 0x00006000ff007a0c */ /* 0x000fc80003f85070 */
[----:B------:R-:W-:-:S13]  /*5aa0*/  ISETP.NE.AND.EX P4, PT, RZ, c[0x0][0x184], PT, P4 ;  /* 0x00006100ff007a0c */ /* 0x000fda0003f85340 */
[----:B------:R-:W-:Y:S05]  /*5ab0*/  @P4 BRA `(.L_x_5606) ;  /* 0x0000002000004947 */ /* 0x000fea0003800000 */
[----:B------:R-:W-:Y:S05]  /*5ac0*/  @P0 BRA `(.L_x_5607) ;  /* 0x0000008000000947 */ /* 0x000fea0003800000 */
[----:B------:R-:W-:Y:S05]  /*5ad0*/  BRA `(.L_x_5608) ;  /* 0x0000009000007947 */ /* 0x000fea0003800000 */
.L_x_5606:
[----:B-----5:R-:W-:-:S05]  /*5ae0*/  HADD2.F32 R72, -RZ, R66.H0_H0 ;  /* 0x20000042ff487230 */ /* 0x020fca0000004100 */
[----:B------:R-:W-:Y:S01]  /*5af0*/  FADD.FTZ R102, R72, R102 ;  /* 0x0000006648667221 */ /* 0x000fe20000010000 */
[----:B------:R-:W-:Y:S05]  /*5b00*/  BRA `(.L_x_5607) ;  /* 0x0000004000007947 */ /* 0x000fea0003800000 */
.L_x_5605:
[----:B-----5:R-:W-:-:S05]  /*5b10*/  HADD2.F32 R72, -RZ, R62.H0_H0 ;  /* 0x2000003eff487230 */ /* 0x020fca0000004100 */
[----:B------:R-:W-:Y:S01]  /*5b20*/  FADD.FTZ R102, R72, R102 ;  /* 0x0000006648667221 */ /* 0x000fe20000010000 */
[----:B------:R-:W-:-:S05]  /*5b30*/  @P2 HADD2.F32 R72, -RZ, R66.H0_H0 ;  /* 0x20000042ff482230 */ /* 0x000fca0000004100 */
[----:B------:R-:W-:-:S05]  /*5b40*/  @P2 FADD.FTZ R102, R72, R102 ;  /* 0x0000006648662221 */ /* 0x000fca0000010000 */
.L_x_5607:
[----:B------:R-:W-:-:S04]  /*5b50*/  F2FP.PACK_AB R72, RZ, R102 ;  /* 0x00000066ff48723e */ /* 0x000fc800000000ff */
[----:B------:R-:W-:Y:S02]  /*5b60*/  PRMT R70, R72, 0x7610, R70 ;  /* 0x0000761048467816 */ /* 0x000fe40000000046 */
.L_x_5608:
[----:B------:R-:W-:Y:S01]  /*5b70*/  HADD2.F32 R124, -RZ, R74.H1_H1 ;  /* 0x3000004aff7c7230 */ /* 0x000fe20000004100 */
[----:B------:R-:W-:Y:S05]  /*5b80*/  @P3 BRA `(.L_x_5609) ;  /* 0x0000008000003947 */ /* 0x000fea0003800000 */
[----:B------:R-:W-:-:S04]  /*5b90*/  ISETP.NE.U32.AND P4, PT, RZ, c[0x0][0x180], PT ;  /* 0x00006000ff007a0c */ /* 0x000fc80003f85070 */
[----:B------:R-:W-:-:S13]  /*5ba0*/  ISETP.NE.AND.EX P4, PT, RZ, c[0x0][0x184], PT, P4 ;  /* 0x00006100ff007a0c */ /* 0x000fda0003f85340 */
[----:B------:R-:W-:Y:S05]  /*5bb0*/  @P4 BRA `(.L_x_5610) ;  /* 0x0000002000004947 */ /* 0x000fea0003800000 */
[----:B------:R-:W-:Y:S05]  /*5bc0*/  @P0 BRA `(.L_x_5611) ;  /* 0x0000008000000947 */ /* 0x000fea0003800000 */
[----:B------:R-:W-:Y:S05]  /*5bd0*/  BRA `(.L_x_5612) ;  /* 0x0000009000007947 */ /* 0x000fea0003800000 */
.L_x_5610:
[----:B-----5:R-:W-:-:S05]  /*5be0*/  HADD2.F32 R72, -RZ, R66.H1_H1 ;  /* 0x30000042ff487230 */ /* 0x020fca0000004100 */
[----:B------:R-:W-:Y:S01]  /*5bf0*/  FADD.FTZ R124, R72, R124 ;  /* 0x0000007c487c7221 */ /* 0x000fe20000010000 */
[----:B------:R-:W-:Y:S05]  /*5c00*/  BRA `(.L_x_5611) ;  /* 0x0000004000007947 */ /* 0x000fea0003800000 */
.L_x_5609:
[----:B-----5:R-:W-:-:S05]  /*5c10*/  HADD2.F32 R72, -RZ, R62.H1_H1 ;  /* 0x3000003eff487230 */ /* 0x020fca0000004100 */
[----:B------:R-:W-:Y:S01]  /*5c20*/  FADD.FTZ R124, R72, R124 ;  /* 0x0000007c487c7221 */ /* 0x000fe20000010000 */
[----:B------:R-:W-:-:S05]  /*5c30*/  @P2 HADD2.F32 R72, -RZ, R66.H1_H1 ;  /* 0x30000042ff482230 */ /* 0x000fca0000004100 */
[----:B------:R-:W-:-:S05]  /*5c40*/  @P2 FADD.FTZ R124, R72, R124 ;  /* 0x0000007c487c2221 */ /* 0x000fca0000010000 */
.L_x_5611:
[----:B------:R-:W-:-:S04]  /*5c50*/  F2FP.PACK_AB R72, RZ, R124 ;  /* 0x0000007cff48723e */ /* 0x000fc800000000ff */
[----:B------:R-:W-:Y:S02]  /*5c60*/  PRMT R70, R70, 0x5410, R72 ;  /* 0x0000541046467816 */ /* 0x000fe40000000048 */
.L_x_5612:
[----:B------:R-:W-:Y:S01]  /*5c70*/  HADD2.F32 R125, -RZ, R75.H0_H0 ;  /* 0x2000004bff7d7230 */ /* 0x000fe20000004100 */
[----:B------:R-:W-:Y:S05]  /*5c80*/  @P3 BRA `(.L_x_5613) ;  /* 0x0000008000003947 */ /* 0x000fea0003800000 */
[----:B------:R-:W-:-:S04]  /*5c90*/  ISETP.NE.U32.AND P4, PT, RZ, c[0x0][0x180], PT ;  /* 0x00006000ff007a0c */ /* 0x000fc80003f85070 */
[----:B------:R-:W-:-:S13]  /*5ca0*/  ISETP.NE.AND.EX P4, PT, RZ, c[0x0][0x184], PT, P4 ;  /* 0x00006100ff007a0c */ /* 0x000fda0003f85340 */
[----:B------:R-:W-:Y:S05]  /*5cb0*/  @P4 BRA `(.L_x_5614) ;  /* 0x0000002000004947 */ /* 0x000fea0003800000 */
[----:B------:R-:W-:Y:S05]  /*5cc0*/  @P0 BRA `(.L_x_5615) ;  /* 0x0000008000000947 */ /* 0x000fea0003800000 */
[----:B------:R-:W-:Y:S05]  /*5cd0*/  BRA `(.L_x_5616) ;  /* 0x0000009000007947 */ /* 0x000fea0003800000 */
.L_x_5614:
[----:B-----5:R-:W-:-:S05]  /*5ce0*/  HADD2.F32 R72, -RZ, R67.H0_H0 ;  /* 0x20000043ff487230 */ /* 0x020fca0000004100 */
[----:B------:R-:W-:Y:S01]  /*5cf0*/  FADD.FTZ R125, R72, R125 ;  /* 0x0000007d487d7221 */ /* 0x000fe20000010000 */
[----:B------:R-:W-:Y:S05]  /*5d00*/  BRA `(.L_x_5615) ;  /* 0x0000004000007947 */ /* 0x000fea0003800000 */
.L_x_5613:
[----:B-----5:R-:W-:-:S05]  /*5d10*/  HADD2.F32 R72, -RZ, R63.H0_H0 ;  /* 0x2000003fff487230 */ /* 0x020fca0000004100 */
[----:B------:R-:W-:Y:S01]  /*5d20*/  FADD.FTZ R125, R72, R125 ;  /* 0x0000007d487d7221 */ /* 0x000fe20000010000 */
[----:B------:R-:W-:-:S05]  /*5d30*/  @P2 HADD2.F32 R72, -RZ, R67.H0_H0 ;  /* 0x20000043ff482230 */ /* 0x000fca0000004100 */
[----:B------:R-:W-:-:S05]  /*5d40*/  @P2 FADD.FTZ R125, R72, R125 ;  /* 0x0000007d487d2221 */ /* 0x000fca0000010000 */
.L_x_5615:
[----:B------:R-:W-:-:S04]  /*5d50*/  F2FP.PACK_AB R72, RZ, R125 ;  /* 0x0000007dff48723e */ /* 0x000fc800000000ff */
[----:B------:R-:W-:Y:S02]  /*5d60*/  PRMT R71, R72, 0x7610, R71 ;  /* 0x0000761048477816 */ /* 0x000fe40000000047 */
.L_x_5616:
[----:B------:R-:W-:Y:S01]  /*5d70*/  HADD2.F32 R135, -RZ, R75.H1_H1 ;  /* 0x3000004bff877230 */ /* 0x000fe20000004100 */
[----:B------:R-:W-:Y:S05]  /*5d80*/  @P3 BRA `(.L_x_5617) ;  /* 0x0000008000003947 */ /* 0x000fea0003800000 */
[----:B------:R-:W-:-:S04]  /*5d90*/  ISETP.NE.U32.AND P2, PT, RZ, c[0x0][0x180], PT ;  /* 0x00006000ff007a0c */ /* 0x000fc80003f45070 */
[----:B------:R-:W-:-:S13]  /*5da0*/  ISETP.NE.AND.EX P2, PT, RZ, c[0x0][0x184], PT, P2 ;  /* 0x00006100ff007a0c */ /* 0x000fda0003f45320 */
[----:B------:R-:W-:Y:S05]  /*5db0*/  @P2 BRA `(.L_x_5618) ;  /* 0x0000002000002947 */ /* 0x000fea0003800000 */
[----:B------:R-:W-:Y:S05]  /*5dc0*/  @P0 BRA `(.L_x_5619) ;  /* 0x0000008000000947 */ /* 0x000fea0003800000 */
[----:B------:R-:W-:Y:S05]  /*5dd0*/  BRA `(.L_x_5620) ;  /* 0x0000009000007947 */ /* 0x000fea0003800000 */
.L_x_5618:
[----:B-----5:R-:W-:-:S05]  /*5de0*/  HADD2.F32 R72, -RZ, R67.H1_H1 ;  /* 0x30000043ff487230 */ /* 0x020fca0000004100 */
[----:B------:R-:W-:Y:S01]  /*5df0*/  FADD.FTZ R135, R72, R135 ;  /* 0x0000008748877221 */ /* 0x000fe20000010000 */
[----:B------:R-:W-:Y:S05]  /*5e00*/  BRA `(.L_x_5619) ;  /* 0x0000004000007947 */ /* 0x000fea0003800000 */
.L_x_5617:
[----:B-----5:R-:W-:-:S05]  /*5e10*/  HADD2.F32 R72, -RZ, R63.H1_H1 ;  /* 0x3000003fff487230 */ /* 0x020fca0000004100 */
[----:B------:R-:W-:Y:S01]  /*5e20*/  FADD.FTZ R135, R72, R135 ;  /* 0x0000008748877221 */ /* 0x000fe20000010000 */
[----:B------:R-:W-:-:S05]  /*5e30*/  @P2 HADD2.F32 R72, -RZ, R67.H1_H1 ;  /* 0x30000043ff482230 */ /* 0x000fca0000004100 */
[----:B------:R-:W-:-:S05]  /*5e40*/  @P2 FADD.FTZ R135, R72, R135 ;  /* 0x0000008748872221 */ /* 0x000fca0000010000 */
.L_x_5619:
[----:B------:R-:W-:-:S04]  /*5e50*/  F2FP.PACK_AB R72, RZ, R135 ;  /* 0x00000087ff48723e */ /* 0x000fc800000000ff */
[----:B------:R-:W-:Y:S02]  /*5e60*/  PRMT R71, R71, 0x5410, R72 ;  /* 0x0000541047477816 */ /* 0x000fe40000000048 */
.L_x_5620:
[----:B------:R-:W-:-:S04]  /*5e70*/  @P0 LEA R72, P2, R76, c[0x0][0x188], 0x4 ;  /* 0x000062004c480a11 */ /* 0x000fc800078420ff */
[C---:B------:R-:W-:Y:S02]  /*5e80*/  @P0 LEA.HI.X R73, R76.reuse, c[0x0][0x18c], RZ, 0x4, P2 ;  /* 0x000063004c490a11 */ /* 0x040fe400010f24ff */
[----:B------:R-:W-:-:S03]  /*5e90*/  IADD3 R76, R76, 0x20, RZ ;  /* 0x000000204c4c7810 */ /* 0x000fc60007ffe0ff */
[----:B------:R0:W-:Y:S04]  /*5ea0*/  @P0 STG.E.128 [R72.64], R68 ;  /* 0x0000004448000986 */ /* 0x0001e8000c101d04 */
.L_x_5588:
[----:B------:R-:W-:Y:S05]  /*5eb0*/  BSYNC B0 ;  /* 0x0000000000007941 */ /* 0x000fea0003800000 */
.L_x_5587:
        /* <DEDUP_REMOVED lines=25> */
.L_x_5624:
[----:B-----5:R-:W-:-:S05]  /*6050*/  HADD2.F32 R77, -RZ, R64.H0_H0 ;  /* 0x20000040ff4d7230 */ /* 0x020fca0000004100 */
[----:B------:R-:W-:Y:S01]  /*6060*/  FADD.FTZ R59, R77, R59 ;  /* 0x0000003b4d3b7221 */ /* 0x000fe20000010000 */
[----:B------:R-:W-:Y:S05]  /*6070*/  BRA `(.L_x_5625) ;  /* 0x0000004000007947 */ /* 0x000fea0003800000 */
.L_x_5623:
[----:B-----5:R-:W-:-:S05]  /*6080*/  HADD2.F32 R77, -RZ, R60.H0_H0 ;  /* 0x2000003cff4d7230 */ /* 0x020fca0000004100 */
[----:B------:R-:W-:Y:S01]  /*6090*/  FADD.FTZ R59, R77, R59 ;  /* 0x0000003b4d3b7221 */ /* 0x000fe20000010000 */
[----:B------:R-:W-:-:S05]  /*60a0*/  @P2 HADD2.F32 R77, -RZ, R64.H0_H0 ;  /* 0x20000040ff4d2230 */ /* 0x000fca0000004100 */
[----:B------:R-:W-:-:S05]  /*60b0*/  @P2 FADD.FTZ R59, R77, R59 ;  /* 0x0000003b4d3b2221 */ /* 0x000fca0000010000 */
.L_x_5625:
[----:B------:R-:W-:-:S04]  /*60c0*/  F2FP.PACK_AB R77, RZ, R59 ;  /* 0x0000003bff4d723e */ /* 0x000fc800000000ff */
[----:B------:R-:W-:Y:S02]  /*60d0*/  PRMT R68, R77, 0x7610, R68 ;  /* 0x000076104d447816 */ /* 0x000fe40000000044 */
.L_x_5626:
[----:B------:R-:W-:Y:S01]  /*60e0*/  HADD2.F32 R94, -RZ, R72.H1_H1 ;  /* 0x30000048ff5e7230 */ /* 0x000fe20000004100 */
[----:B------:R-:W-:Y:S05]  /*60f0*/  @P3 BRA `(.L_x_5627) ;  /* 0x0000008000003947 */ /* 0x000fea0003800000 */
[----:B------:R-:W-:-:S04]  /*6100*/  ISETP.NE.U32.AND P4, PT, RZ, c[0x0][0x180], PT ;  /* 0x00006000ff007a0c */ /* 0x000fc80003f85070 */
[----:B------:R-:W-:-:S13]  /*6110*/  ISETP.NE.AND.EX P4, PT, RZ, c[0x0][0x184], PT, P4 ;  /* 0x00006100ff007a0c */ /* 0x000fda0003f85340 */
[----:B------:R-:W-:Y:S05]  /*6120*/  @P4 BRA `(.L_x_5628) ;  /* 0x0000002000004947 */ /* 0x000fea0003800000 */
[----:B------:R-:W-:Y:S05]  /*6130*/  @P0 BRA `(.L_x_5629) ;  /* 0x0000008000000947 */ /* 0x000fea0003800000 */
[----:B------:R-:W-:Y:S05]  /*6140*/  BRA `(.L_x_5630) ;  /* 0x0000009000007947 */ /* 0x000fea0003800000 */
.L_x_5628:
[----:B-----5:R-:W-:-:S05]  /*6150*/  HADD2.F32 R72, -RZ, R64.H1_H1 ;  /* 0x30000040ff487230 */ /* 0x020fca0000004100 */
[----:B------:R-:W-:Y:S01]  /*6160*/  FADD.FTZ R94, R72, R94 ;  /* 0x0000005e485e7221 */ /* 0x000fe20000010000 */
[----:B------:R-:W-:Y:S05]  /*6170*/  BRA `(.L_x_5629) ;  /* 0x0000004000007947 */ /* 0x000fea0003800000 */
.L_x_5627:
[----:B-----5:R-:W-:-:S05]  /*6180*/  HADD2.F32 R72, -RZ, R60.H1_H1 ;  /* 0x3000003cff487230 */ /* 0x020fca0000004100 */
[----:B------:R-:W-:Y:S01]  /*6190*/  FADD.FTZ R94, R72, R94 ;  /* 0x0000005e485e7221 */ /* 0x000fe20000010000 */
[----:B------:R-:W-:-:S05]  /*61a0*/  @P2 HADD2.F32 R72, -RZ, R64.H1_H1 ;  /* 0x30000040ff482230 */ /* 0x000fca0000004100 */
[----:B------:R-:W-:-:S05]  /*61b0*/  @P2 FADD.FTZ R94, R72, R94 ;  /* 0x0000005e485e2221 */ /* 0x000fca0000010000 */
.L_x_5629:
[----:B------:R-:W-:-:S04]  /*61c0*/  F2FP.PACK_AB R72, RZ, R94 ;  /* 0x0000005eff48723e */ /* 0x000fc800000000ff */
[----:B------:R-:W-:Y:S02]  /*61d0*/  PRMT R68, R68, 0x5410, R72 ;  /* 0x0000541044447816 */ /* 0x000fe40000000048 */
.L_x_5630:
[----:B------:R-:W-:Y:S01]  /*61e0*/  HADD2.F32 R95, -RZ, R73.H0_H0 ;  /* 0x20000049ff5f7230 */ /* 0x000fe20000004100 */
[----:B------:R-:W-:Y:S05]  /*61f0*/  @P3 BRA `(.L_x_5631) ;  /* 0x0000008000003947 */ /* 0x000fea0003800000 */
[----:B------:R-:W-:-:S04]  /*6200*/  ISETP.NE.U32.AND P4, PT, RZ, c[0x0][0x180], PT ;  /* 0x00006000ff007a0c */ /* 0x000fc80003f85070 */
[----:B------:R-:W-:-:S13]  /*6210*/  ISETP.NE.AND.EX P4, PT, RZ, c[0x0][0x184], PT, P4 ;  /* 0x00006100ff007a0c */ /* 0x000fda0003f85340 */
[----:B------:R-:W-:Y:S05]  /*6220*/  @P4 BRA `(.L_x_5632) ;  /* 0x0000002000004947 */ /* 0x000fea0003800000 */
[----:B------:R-:W-:Y:S05]  /*6230*/  @P0 BRA `(.L_x_5633) ;  /* 0x0000008000000947 */ /* 0x000fea0003800000 */
[----:B------:R-:W-:Y:S05]  /*6240*/  BRA `(.L_x_5634) ;  /* 0x0000009000007947 */ /* 0x000fea0003800000 */
.L_x_5632:
[----:B-----5:R-:W-:-:S05]  /*6250*/  HADD2.F32 R72, -RZ, R65.H0_H0 ;  /* 0x20000041ff487230 */ /* 0x020fca0000004100 */
[----:B------:R-:W-:Y:S01]  /*6260*/  FADD.FTZ R95, R72, R95 ;  /* 0x0000005f485f7221 */ /* 0x000fe20000010000 */
[----:B------:R-:W-:Y:S05]  /*6270*/  BRA `(.L_x_5633) ;  /* 0x0000004000007947 */ /* 0x000fea0003800000 */
.L_x_5631:
[----:B-----5:R-:W-:-:S05]  /*6280*/  HADD2.F32 R72, -RZ, R61.H0_H0 ;  /* 0x2000003dff487230 */ /* 0x020fca0000004100 */
[----:B------:R-:W-:Y:S01]  /*6290*/  FADD.FTZ R95, R72, R95 ;  /* 0x0000005f485f7221 */ /* 0x000fe20000010000 */
[----:B------:R-:W-:-:S05]  /*62a0*/  @P2 HADD2.F32 R72, -RZ, R65.H0_H0 ;  /* 0x20000041ff482230 */ /* 0x000fca0000004100 */
[----:B------:R-:W-:-:S05]  /*62b0*/  @P2 FADD.FTZ R95, R72, R95 ;  /* 0x0000005f485f2221 */ /* 0x000fca0000010000 */
.L_x_5633:
[----:B------:R-:W-:-:S04]  /*62c0*/  F2FP.PACK_AB R72, RZ, R95 ;  /* 0x0000005fff48723e */ /* 0x000fc800000000ff */
[----:B------:R-:W-:Y:S02]  /*62d0*/  PRMT R69, R72, 0x7610, R69 ;  /* 0x0000761048457816 */ /* 0x000fe40000000045 */
.L_x_5634:
[----:B------:R-:W-:Y:S01]  /*62e0*/  HADD2.F32 R101, -RZ, R73.H1_H1 ;  /* 0x30000049ff657230 */ /* 0x000fe20000004100 */
[----:B------:R-:W-:Y:S05]  /*62f0*/  @P3 BRA `(.L_x_5635) ;  /* 0x0000008000003947 */ /* 0x000fea0003800000 */
[----:B------:R-:W-:-:S04]  /*6300*/  ISETP.NE.U32.AND P4, PT, RZ, c[0x0][0x180], PT ;  /* 0x00006000ff007a0c */ /* 0x000fc80003f85070 */
[----:B------:R-:W-:-:S13]  /*6310*/  ISETP.NE.AND.EX P4, PT, RZ, c[0x0][0x184], PT, P4 ;  /* 0x00006100ff007a0c */ /* 0x000fda0003f85340 */
[----:B------:R-:W-:Y:S05]  /*6320*/  @P4 BRA `(.L_x_5636) ;  /* 0x0000002000004947 */ /* 0x000fea0003800000 */
[----:B------:R-:W-:Y:S05]  /*6330*/  @P0 BRA `(.L_x_5637) ;  /* 0x0000008000000947 */ /* 0x000fea0003800000 */
[----:B------:R-:W-:Y:S05]  /*6340*/  BRA `(.L_x_5638) ;  /* 0x0000009000007947 */ /* 0x000fea0003800000 */
.L_x_5636:
[----:B-----5:R-:W-:-:S05]  /*6350*/  HADD2.F32 R72, -RZ, R65.H1_H1 ;  /* 0x30000041ff487230 */ /* 0x020fca0000004100 */
[----:B------:R-:W-:Y:S01]  /*6360*/  FADD.FTZ R101, R72, R101 ;  /* 0x0000006548657221 */ /* 0x000fe20000010000 */
[----:B------:R-:W-:Y:S05]  /*6370*/  BRA `(.L_x_5637) ;  /* 0x0000004000007947 */ /* 0x000fea0003800000 */
.L_x_5635:
[----:B-----5:R-:W-:-:S05]  /*6380*/  HADD2.F32 R72, -RZ, R61.H1_H1 ;  /* 0x3000003dff487230 */ /* 0x020fca0000004100 */
[----:B------:R-:W-:Y:S01]  /*6390*/  FADD.FTZ R101, R72, R101 ;  /* 0x0000006548657221 */ /* 0x000fe20000010000 */
[----:B------:R-:W-:-:S05]  /*63a0*/  @P2 HADD2.F32 R72, -RZ, R65.H1_H1 ;  /* 0x30000041ff482230 */ /* 0x000fca0000004100 */
[----:B------:R-:W-:-:S05]  /*63b0*/  @P2 FADD.FTZ R101, R72, R101 ;  /* 0x0000006548652221 */ /* 0x000fca0000010000 */
.L_x_5637:
[----:B------:R-:W-:-:S04]  /*63c0*/  F2FP.PACK_AB R72, RZ, R101 ;  /* 0x00000065ff48723e */ /* 0x000fc800000000ff */
[----:B------:R-:W-:Y:S02]  /*63d0*/  PRMT R69, R69, 0x5410, R72 ;  /* 0x0000541045457816 */ /* 0x000fe40000000048 */
.L_x_5638:
[----:B------:R-:W-:Y:S01]  /*63e0*/  HADD2.F32 R100, -RZ, R74.H0_H0 ;  /* 0x2000004aff647230 */ /* 0x000fe20000004100 */
[----:B------:R-:W-:Y:S05]  /*63f0*/  @P3 BRA `(.L_x_5639) ;  /* 0x0000008000003947 */ /* 0x000fea0003800000 */
[----:B------:R-:W-:-:S04]  /*6400*/  ISETP.NE.U32.AND P4, PT, RZ, c[0x0][0x180], PT ;  /* 0x00006000ff007a0c */ /* 0x000fc80003f85070 */
[----:B------:R-:W-:-:S13]  /*6410*/  ISETP.NE.AND.EX P4, PT, RZ, c[0x0][0x184], PT, P4 ;  /* 0x00006100ff007a0c */ /* 0x000fda0003f85340 */
[----:B------:R-:W-:Y:S05]  /*6420*/  @P4 BRA `(.L_x_5640) ;  /* 0x0000002000004947 */ /* 0x000fea0003800000 */
[----:B------:R-:W-:Y:S05]  /*6430*/  @P0 BRA `(.L_x_5641) ;  /* 0x0000008000000947 */ /* 0x000fea0003800000 */
[----:B------:R-:W-:Y:S05]  /*6440*/  BRA `(.L_x_5642) ;  /* 0x0000009000007947 */ /* 0x000fea0003800000 */
.L_x_5640:
[----:B-----5:R-:W-:-:S05]  /*6450*/  HADD2.F32 R72, -RZ, R66.H0_H0 ;  /* 0x20000042ff487230 */ /* 0x020fca0000004100 */
[----:B------:R-:W-:Y:S01]  /*6460*/  FADD.FTZ R100, R72, R100 ;  /* 0x0000006448647221 */ /* 0x000fe20000010000 */
[----:B------:R-:W-:Y:S05]  /*6470*/  BRA `(.L_x_5641) ;  /* 0x0000004000007947 */ /* 0x000fea0003800000 */
.L_x_5639:
[----:B-----5:R-:W-:-:S05]  /*6480*/  HADD2.F32 R72, -RZ, R62.H0_H0 ;  /* 0x2000003eff487230 */ /* 0x020fca0000004100 */
[----:B------:R-:W-:Y:S01]  /*6490*/  FADD.FTZ R100, R72, R100 ;  /* 0x0000006448647221 */ /* 0x000fe20000010000 */
[----:B------:R-:W-:-:S05]  /*64a0*/  @P2 HADD2.F32 R72, -RZ, R66.H0_H0 ;  /* 0x20000042ff482230 */ /* 0x000fca0000004100 */
[----:B------:R-:W-:-:S05]  /*64b0*/  @P2 FADD.FTZ R100, R72, R100 ;  /* 0x0000006448642221 */ /* 0x000fca0000010000 */
.L_x_5641:
[----:B------:R-:W-:-:S04]  /*64c0*/  F2FP.PACK_AB R72, RZ, R100 ;  /* 0x00000064ff48723e */ /* 0x000fc800000000ff */
[----:B------:R-:W-:Y:S02]  /*64d0*/  PRMT R70, R72, 0x7610, R70 ;  /* 0x0000761048467816 */ /* 0x000fe40000000046 */
.L_x_5642:
[----:B------:R-:W-:Y:S01]  /*64e0*/  HADD2.F32 R126, -RZ, R74.H1_H1 ;  /* 0x3000004aff7e7230 */ /* 0x000fe20000004100 */
[----:B------:R-:W-:Y:S05]  /*64f0*/  @P3 BRA `(.L_x_5643) ;  /* 0x0000008000003947 */ /* 0x000fea0003800000 */
[----:B------:R-:W-:-:S04]  /*6500*/  ISETP.NE.U32.AND P4, PT, RZ, c[0x0][0x180], PT ;  /* 0x00006000ff007a0c */ /* 0x000fc80003f85070 */
[----:B------:R-:W-:-:S13]  /*6510*/  ISETP.NE.AND.EX P4, PT, RZ, c[0x0][0x184], PT, P4 ;  /* 0x00006100ff007a0c */ /* 0x000fda0003f85340 */
[----:B------:R-:W-:Y:S05]  /*6520*/  @P4 BRA `(.L_x_5644) ;  /* 0x0000002000004947 */ /* 0x000fea0003800000 */
[----:B------:R-:W-:Y:S05]  /*6530*/  @P0 BRA `(.L_x_5645) ;  /* 0x0000008000000947 */ /* 0x000fea0003800000 */
[----:B------:R-:W-:Y:S05]  /*6540*/  BRA `(.L_x_5646) ;  /* 0x0000009000007947 */ /* 0x000fea0003800000 */
.L_x_5644:
[----:B-----5:R-:W-:-:S05]  /*6550*/  HADD2.F32 R72, -RZ, R66.H1_H1 ;  /* 0x30000042ff487230 */ /* 0x020fca0000004100 */
[----:B------:R-:W-:Y:S01]  /*6560*/  FADD.FTZ R126, R72, R126 ;  /* 0x0000007e487e7221 */ /* 0x000fe20000010000 */
[----:B------:R-:W-:Y:S05]  /*6570*/  BRA `(.L_x_5645) ;  /* 0x0000004000007947 */ /* 0x000fea0003800000 */
.L_x_5643:
[----:B-----5:R-:W-:-:S05]  /*6580*/  HADD2.F32 R72, -RZ, R62.H1_H1 ;  /* 0x3000003eff487230 */ /* 0x020fca0000004100 */
[----:B------:R-:W-:Y:S01]  /*6590*/  FADD.FTZ R126, R72, R126 ;  /* 0x0000007e487e7221 */ /* 0x000fe20000010000 */
[----:B------:R-:W-:-:S05]  /*65a0*/  @P2 HADD2.F32 R72, -RZ, R66.H1_H1 ;  /* 0x30000042ff482230 */ /* 0x000fca0000004100 */
[----:B------:R-:W-:-:S05]  /*65b0*/  @P2 FADD.FTZ R126, R72, R126 ;  /* 0x0000007e487e2221 */ /* 0x000fca0000010000 */
.L_x_5645:
[----:B------:R-:W-:-:S04]  /*65c0*/  F2FP.PACK_AB R72, RZ, R126 ;  /* 0x0000007eff48723e */ /* 0x000fc800000000ff */
[----:B------:R-:W-:Y:S02]  /*65d0*/  PRMT R70, R70, 0x5410, R72 ;  /* 0x0000541046467816 */ /* 0x000fe40000000048 */
.L_x_5646:
[----:B------:R-:W-:Y:S01]  /*65e0*/  HADD2.F32 R127, -RZ, R75.H0_H0 ;  /* 0x2000004bff7f7230 */ /* 0x000fe20000004100 */
[----:B------:R-:W-:Y:S05]  /*65f0*/  @P3 BRA `(.L_x_5647) ;  /* 0x0000008000003947 */ /* 0x000fea0003800000 */
[----:B------:R-:W-:-:S04]  /*6600*/  ISETP.NE.U32.AND P4, PT, RZ, c[0x0][0x180], PT ;  /* 0x00006000ff007a0c */ /* 0x000fc80003f85070 */
[----:B------:R-:W-:-:S13]  /*6610*/  ISETP.NE.AND.EX P4, PT, RZ, c[0x0][0x184], PT, P4 ;  /* 0x00006100ff007a0c */ /* 0x000fda0003f85340 */
[----:B------:R-:W-:Y:S05]  /*6620*/  @P4 BRA `(.L_x_5648) ;  /* 0x0000002000004947 */ /* 0x000fea0003800000 */
[----:B------:R-:W-:Y:S05]  /*6630*/  @P0 BRA `(.L_x_5649) ;  /* 0x0000008000000947 */ /* 0x000fea0003800000 */
[----:B------:R-:W-:Y:S05]  /*6640*/  BRA `(.L_x_5650) ;  /* 0x0000009000007947 */ /* 0x000fea0003800000 */
.L_x_5648:
[----:B-----5:R-:W-:-:S05]  /*6650*/  HADD2.F32 R72, -RZ, R67.H0_H0 ;  /* 0x20000043ff487230 */ /* 0x020fca0000004100 */
[----:B------:R-:W-:Y:S01]  /*6660*/  FADD.FTZ R127, R72, R127 ;  /* 0x0000007f487f7221 */ /* 0x000fe20000010000 */
[----:B------:R-:W-:Y:S05]  /*6670*/  BRA `(.L_x_5649) ;  /* 0x0000004000007947 */ /* 0x000fea0003800000 */
.L_x_5647:
[----:B-----5:R-:W-:-:S05]  /*6680*/  HADD2.F32 R72, -RZ, R63.H0_H0 ;  /* 0x2000003fff487230 */ /* 0x020fca0000004100 */
[----:B------:R-:W-:Y:S01]  /*6690*/  FADD.FTZ R127, R72, R127 ;  /* 0x0000007f487f7221 */ /* 0x000fe20000010000 */
[----:B------:R-:W-:-:S05]  /*66a0*/  @P2 HADD2.F32 R72, -RZ, R67.H0_H0 ;  /* 0x20000043ff482230 */ /* 0x000fca0000004100 */
[----:B------:R-:W-:-:S05]  /*66b0*/  @P2 FADD.FTZ R127, R72, R127 ;  /* 0x0000007f487f2221 */ /* 0x000fca0000010000 */
.L_x_5649:
[----:B------:R-:W-:-:S04]  /*66c0*/  F2FP.PACK_AB R72, RZ, R127 ;  /* 0x0000007fff48723e */ /* 0x000fc800000000ff */
[----:B------:R-:W-:Y:S02]  /*66d0*/  PRMT R71, R72, 0x7610, R71 ;  /* 0x0000761048477816 */ /* 0x000fe40000000047 */
.L_x_5650:
[----:B------:R-:W-:Y:S01]  /*66e0*/  HADD2.F32 R138, -RZ, R75.H1_H1 ;  /* 0x3000004bff8a7230 */ /* 0x000fe20000004100 */
[----:B------:R-:W-:Y:S05]  /*66f0*/  @P3 BRA `(.L_x_5651) ;  /* 0x0000008000003947 */ /* 0x000fea0003800000 */
[----:B------:R-:W-:-:S04]  /*6700*/  ISETP.NE.U32.AND P2, PT, RZ, c[0x0][0x180], PT ;  /* 0x00006000ff007a0c */ /* 0x000fc80003f45070 */
[----:B------:R-:W-:-:S13]  /*6710*/  ISETP.NE.AND.EX P2, PT, RZ, c[0x0][0x184], PT, P2 ;  /* 0x00006100ff007a0c */ /* 0x000fda0003f45320 */
[----:B------:R-:W-:Y:S05]  /*6720*/  @P2 BRA `(.L_x_5652) ;  /* 0x0000002000002947 */ /* 0x000fea0003800000 */
[----:B------:R-:W-:Y:S05]  /*6730*/  @P0 BRA `(.L_x_5653) ;  /* 0x0000008000000947 */ /* 0x000fea0003800000 */
[----:B------:R-:W-:Y:S05]  /*6740*/  BRA `(.L_x_5654) ;  /* 0x0000009000007947 */ /* 0x000fea0003800000 */
.L_x_5652:
[----:B-----5:R-:W-:-:S05]  /*6750*/  HADD2.F32 R72, -RZ, R67.H1_H1 ;  /* 0x30000043ff487230 */ /* 0x020fca0000004100 */
[----:B------:R-:W-:Y:S01]  /*6760*/  FADD.FTZ R138, R72, R138 ;  /* 0x0000008a488a7221 */ /* 0x000fe20000010000 */
[----:B------:R-:W-:Y:S05]  /*6770*/  BRA `(.L_x_5653) ;  /* 0x0000004000007947 */ /* 0x000fea0003800000 */
.L_x_5651:
[----:B-----5:R-:W-:-:S05]  /*6780*/  HADD2.F32 R72, -RZ, R63.H1_H1 ;  /* 0x3000003fff487230 */ /* 0x020fca0000004100 */
[----:B------:R-:W-:Y:S01]  /*6790*/  FADD.FTZ R138, R72, R138 ;  /* 0x0000008a488a7221 */ /* 0x000fe20000010000 */
[----:B------:R-:W-:-:S05]  /*67a0*/  @P2 HADD2.F32 R72, -RZ, R67.H1_H1 ;  /* 0x30000043ff482230 */ /* 0x000fca0000004100 */
[----:B------:R-:W-:-:S05]  /*67b0*/  @P2 FADD.FTZ R138, R72, R138 ;  /* 0x0000008a488a2221 */ /* 0x000fca0000010000 */
.L_x_5653:
[----:B------:R-:W-:-:S04]  /*67c0*/  F2FP.PACK_AB R72, RZ, R138 ;  /* 0x0000008aff48723e */ /* 0x000fc800000000ff */
[----:B------:R-:W-:Y:S02]  /*67d0*/  PRMT R71, R71, 0x5410, R72 ;  /* 0x0000541047477816 */ /* 0x000fe40000000048 */
.L_x_5654:
[----:B------:R-:W-:-:S04]  /*67e0*/  @P0 LEA R72, P2, R76, c[0x0][0x188], 0x4 ;  /* 0x000062004c480a11 */ /* 0x000fc800078420ff */
[C---:B------:R-:W-:Y:S02]  /*67f0*/  @P0 LEA.HI.X R73, R76.reuse, c[0x0][0x18c], RZ, 0x4, P2 ;  /* 0x000063004c490a11 */ /* 0x040fe400010f24ff */
[----:B------:R-:W-:-:S03]  /*6800*/  IADD3 R76, R76, 0x20, RZ ;  /* 0x000000204c4c7810 */ /* 0x000fc60007ffe0ff */
[----:B------:R0:W-:Y:S04]  /*6810*/  @P0 STG.E.128 [R72.64], R68 ;  /* 0x0000004448000986 */ /* 0x0001e8000c101d04 */
.L_x_5622:
[----:B------:R-:W-:Y:S05]  /*6820*/  BSYNC B0 ;  /* 0x0000000000007941 */ /* 0x000fea0003800000 */
.L_x_5621:
        /* <DEDUP_REMOVED lines=25> */
.L_x_5658:
[----:B-----5:R-:W-:-:S05]  /*69c0*/  HADD2.F32 R77, -RZ, R64.H0_H0 ;  /* 0x20000040ff4d7230 */ /* 0x020fca0000004100 */
[----:B------:R-:W-:Y:S01]  /*69d0*/  FADD.FTZ R80, R77, R80 ;  /* 0x000000504d507221 */ /* 0x000fe20000010000 */
[----:B------:R-:W-:Y:S05]  /*69e0*/  BRA `(.L_x_5659) ;  /* 0x0000004000007947 */ /* 0x000fea0003800000 */
.L_x_5657:
[----:B-----5:R-:W-:-:S05]  /*69f0*/  HADD2.F32 R77, -RZ, R60.H0_H0 ;  /* 0x2000003cff4d7230 */ /* 0x020fca0000004100 */
[----:B------:R-:W-:Y:S01]  /*6a00*/  FADD.FTZ R80, R77, R80 ;  /* 0x000000504d507221 */ /* 0x000fe20000010000 */
[----:B------:R-:W-:-:S05]  /*6a10*/  @P2 HADD2.F32 R77, -RZ, R64.H0_H0 ;  /* 0x20000040ff4d2230 */ /* 0x000fca0000004100 */
[----:B------:R-:W-:-:S05]  /*6a20*/  @P2 FADD.FTZ R80, R77, R80 ;  /* 0x000000504d502221 */ /* 0x000fca0000010000 */
.L_x_5659:
[----:B------:R-:W-:-:S04]  /*6a30*/  F2FP.PACK_AB R77, RZ, R80 ;  /* 0x00000050ff4d723e */ /* 0x000fc800000000ff */
[----:B------:R-:W-:Y:S02]  /*6a40*/  PRMT R68, R77, 0x7610, R68 ;  /* 0x000076104d447816 */ /* 0x000fe40000000044 */
.L_x_5660:
[----:B------:R-:W-:Y:S01]  /*6a50*/  HADD2.F32 R96, -RZ, R72.H1_H1 ;  /* 0x30000048ff607230 */ /* 0x000fe20000004100 */
[----:B------:R-:W-:Y:S05]  /*6a60*/  @P3 BRA `(.L_x_5661) ;  /* 0x0000008000003947 */ /* 0x000fea0003800000 */
[----:B------:R-:W-:-:S04]  /*6a70*/  ISETP.NE.U32.AND P4, PT, RZ, c[0x0][0x180], PT ;  /* 0x00006000ff007a0c */ /* 0x000fc80003f85070 */
[----:B------:R-:W-:-:S13]  /*6a80*/  ISETP.NE.AND.EX P4, PT, RZ, c[0x0][0x184], PT, P4 ;  /* 0x00006100ff007a0c */ /* 0x000fda0003f85340 */
[----:B------:R-:W-:Y:S05]  /*6a90*/  @P4 BRA `(.L_x_5662) ;  /* 0x0000002000004947 */ /* 0x000fea0003800000 */
[----:B------:R-:W-:Y:S05]  /*6aa0*/  @P0 BRA `(.L_x_5663) ;  /* 0x0000008000000947 */ /* 0x000fea0003800000 */
[----:B------:R-:W-:Y:S05]  /*6ab0*/  BRA `(.L_x_5664) ;  /* 0x0000009000007947 */ /* 0x000fea0003800000 */
.L_x_5662:
[----:B-----5:R-:W-:-:S05]  /*6ac0*/  HADD2.F32 R72, -RZ, R64.H1_H1 ;  /* 0x30000040ff487230 */ /* 0x020fca0000004100 */
[----:B------:R-:W-:Y:S01]  /*6ad0*/  FADD.FTZ R96, R72, R96 ;  /* 0x0000006048607221 */ /* 0x000fe20000010000 */
[----:B------:R-:W-:Y:S05]  /*6ae0*/  BRA `(.L_x_5663) ;  /* 0x0000004000007947 */ /* 0x000fea0003800000 */
.L_x_5661:
[----:B-----5:R-:W-:-:S05]  /*6af0*/  HADD2.F32 R72, -RZ, R60.H1_H1 ;  /* 0x3000003cff487230 */ /* 0x020fca0000004100 */
[----:B------:R-:W-:Y:S01]  /*6b00*/  FADD.FTZ R96, R72, R96 ;  /* 0x0000006048607221 */ /* 0x000fe20000010000 */
[----:B------:R-:W-:-:S05]  /*6b10*/  @P2 HADD2.F32 R72, -RZ, R64.H1_H1 ;  /* 0x30000040ff482230 */ /* 0x000fca0000004100 */
[----:B------:R-:W-:-:S05]  /*6b20*/  @P2 FADD.FTZ R96, R72, R96 ;  /* 0x0000006048602221 */ /* 0x000fca0000010000 */
.L_x_5663:
[----:B------:R-:W-:-:S04]  /*6b30*/  F2FP.PACK_AB R72, RZ, R96 ;  /* 0x00000060ff48723e */ /* 0x000fc800000000ff */
[----:B------:R-:W-:Y:S02]  /*6b40*/  PRMT R68, R68, 0x5410, R72 ;  /* 0x0000541044447816 */ /* 0x000fe40000000048 */
.L_x_5664:
[----:B------:R-:W-:Y:S01]  /*6b50*/  HADD2.F32 R97, -RZ, R73.H0_H0 ;  /* 0x20000049ff617230 */ /* 0x000fe20000004100 */
[----:B------:R-:W-:Y:S05]  /*6b60*/  @P3 BRA `(.L_x_5665) ;  /* 0x0000008000003947 */ /* 0x000fea0003800000 */
[----:B------:R-:W-:-:S04]  /*6b70*/  ISETP.NE.U32.AND P4, PT, RZ, c[0x0][0x180], PT ;  /* 0x00006000ff007a0c */ /* 0x000fc80003f85070 */
[----:B------:R-:W-:-:S13]  /*6b80*/  ISETP.NE.AND.EX P4, PT, RZ, c[0x0][0x184], PT, P4 ;  /* 0x00006100ff007a0c */ /* 0x000fda0003f85340 */
[----:B------:R-:W-:Y:S05]  /*6b90*/  @P4 BRA `(.L_x_5666) ;  /* 0x0000002000004947 */ /* 0x000fea0003800000 */
[----:B------:R-:W-:Y:S05]  /*6ba0*/  @P0 BRA `(.L_x_5667) ;  /* 0x0000008000000947 */ /* 0x000fea0003800000 */
[----:B------:R-:W-:Y:S05]  /*6bb0*/  BRA `(.L_x_5668) ;  /* 0x0000009000007947 */ /* 0x000fea0003800000 */
.L_x_5666:
[----:B-----5:R-:W-:-:S05]  /*6bc0*/  HADD2.F32 R72, -RZ, R65.H0_H0 ;  /* 0x20000041ff487230 */ /* 0x020fca0000004100 */
[----:B------:R-:W-:Y:S01]  /*6bd0*/  FADD.FTZ R97, R72, R97 ;  /* 0x0000006148617221 */ /* 0x000fe20000010000 */
[----:B------:R-:W-:Y:S05]  /*6be0*/  BRA `(.L_x_5667) ;  /* 0x0000004000007947 */ /* 0x000fea0003800000 */
.L_x_5665:
[----:B-----5:R-:W-:-:S05]  /*6bf0*/  HADD2.F32 R72, -RZ, R61.H0_H0 ;  /* 0x2000003dff487230 */ /* 0x020fca0000004100 */
[----:B------:R-:W-:Y:S01]  /*6c00*/  FADD.FTZ R97, R72, R97 ;  /* 0x0000006148617221 */ /* 0x000fe20000010000 */
[----:B------:R-:W-:-:S05]  /*6c10*/  @P2 HADD2.F32 R72, -RZ, R65.H0_H0 ;  /* 0x20000041ff482230 */ /* 0x000fca0000004100 */
[----:B------:R-:W-:-:S05]  /*6c20*/  @P2 FADD.FTZ R97, R72, R97 ;  /* 0x0000006148612221 */ /* 0x000fca0000010000 */
.L_x_5667:
[----:B------:R-:W-:-:S04]  /*6c30*/  F2FP.PACK_AB R72, RZ, R97 ;  /* 0x00000061ff48723e */ /* 0x000fc800000000ff */
[----:B------:R-:W-:Y:S02]  /*6c40*/  PRMT R69, R72, 0x7610, R69 ;  /* 0x0000761048457816 */ /* 0x000fe40000000045 */
.L_x_5668:
[----:B------:R-:W-:Y:S01]  /*6c50*/  HADD2.F32 R99, -RZ, R73.H1_H1 ;  /* 0x30000049ff637230 */ /* 0x000fe20000004100 */
[----:B------:R-:W-:Y:S05]  /*6c60*/  @P3 BRA `(.L_x_5669) ;  /* 0x0000008000003947 */ /* 0x000fea0003800000 */
[----:B------:R-:W-:-:S04]  /*6c70*/  ISETP.NE.U32.AND P4, PT, RZ, c[0x0][0x180], PT ;  /* 0x00006000ff007a0c */ /* 0x000fc80003f85070 */
[----:B------:R-:W-:-:S13]  /*6c80*/  ISETP.NE.AND.EX P4, PT, RZ, c[0x0][0x184], PT, P4 ;  /* 0x00006100ff007a0c */ /* 0x000fda0003f85340 */
[----:B------:R-:W-:Y:S05]  /*6c90*/  @P4 BRA `(.L_x_5670) ;  /* 0x0000002000004947 */ /* 0x000fea0003800000 */
[----:B------:R-:W-:Y:S05]  /*6ca0*/  @P0 BRA `(.L_x_5671) ;  /* 0x0000008000000947 */ /* 0x000fea0003800000 */
[----:B------:R-:W-:Y:S05]  /*6cb0*/  BRA `(.L_x_5672) ;  /* 0x0000009000007947 */ /* 0x000fea0003800000 */
.L_x_5670:
[----:B-----5:R-:W-:-:S05]  /*6cc0*/  HADD2.F32 R72, -RZ, R65.H1_H1 ;  /* 0x30000041ff487230 */ /* 0x020fca0000004100 */
[----:B------:R-:W-:Y:S01]  /*6cd0*/  FADD.FTZ R99, R72, R99 ;  /* 0x0000006348637221 */ /* 0x000fe20000010000 */
[----:B------:R-:W-:Y:S05]  /*6ce0*/  BRA `(.L_x_5671) ;  /* 0x0000004000007947 */ /* 0x000fea0003800000 */
.L_x_5669:
[----:B-----5:R-:W-:-:S05]  /*6cf0*/  HADD2.F32 R72, -RZ, R61.H1_H1 ;  /* 0x3000003dff487230 */ /* 0x020fca0000004100 */
[----:B------:R-:W-:Y:S01]  /*6d00*/  FADD.FTZ R99, R72, R99 ;  /* 0x0000006348637221 */ /* 0x000fe20000010000 */
[----:B------:R-:W-:-:S05]  /*6d10*/  @P2 HADD2.F32 R72, -RZ, R65.H1_H1 ;  /* 0x30000041ff482230 */ /* 0x000fca0000004100 */
[----:B------:R-:W-:-:S05]  /*6d20*/  @P2 FADD.FTZ R99, R72, R99 ;  /* 0x0000006348632221 */ /* 0x000fca0000010000 */
.L_x_5671:
[----:B------:R-:W-:-:S04]  /*6d30*/  F2FP.PACK_AB R72, RZ, R99 ;  /* 0x00000063ff48723e */ /* 0x000fc800000000ff */
[----:B------:R-:W-:Y:S02]  /*6d40*/  PRMT R69, R69, 0x5410, R72 ;  /* 0x0000541045457816 */ /* 0x000fe40000000048 */
.L_x_5672:
[----:B------:R-:W-:Y:S01]  /*6d50*/  HADD2.F32 R98, -RZ, R74.H0_H0 ;  /* 0x2000004aff627230 */ /* 0x000fe20000004100 */
[----:B------:R-:W-:Y:S05]  /*6d60*/  @P3 BRA `(.L_x_5673) ;  /* 0x0000008000003947 */ /* 0x000fea0003800000 */
[----:B------:R-:W-:-:S04]  /*6d70*/  ISETP.NE.U32.AND P4, PT, RZ, c[0x0][0x180], PT ;  /* 0x00006000ff007a0c */ /* 0x000fc80003f85070 */
[----:B------:R-:W-:-:S13]  /*6d80*/  ISETP.NE.AND.EX P4, PT, RZ, c[0x0][0x184], PT, P4 ;  /* 0x00006100ff007a0c */ /* 0x000fda0003f85340 */
[----:B------:R-:W-:Y:S05]  /*6d90*/  @P4 BRA `(.L_x_5674) ;  /* 0x0000002000004947 */ /* 0x000fea0003800000 */
[----:B------:R-:W-:Y:S05]  /*6da0*/  @P0 BRA `(.L_x_5675) ;  /* 0x0000008000000947 */ /* 0x000fea0003800000 */
[----:B------:R-:W-:Y:S05]  /*6db0*/  BRA `(.L_x_5676) ;  /* 0x0000009000007947 */ /* 0x000fea0003800000 */
.L_x_5674:
[----:B-----5:R-:W-:-:S05]  /*6dc0*/  HADD2.F32 R72, -RZ, R66.H0_H0 ;  /* 0x20000042ff487230 */ /* 0x020fca0000004100 */
[----:B------:R-:W-:Y:S01]  /*6dd0*/  FADD.FTZ R98, R72, R98 ;  /* 0x0000006248627221 */ /* 0x000fe20000010000 */
[----:B------:R-:W-:Y:S05]  /*6de0*/  BRA `(.L_x_5675) ;  /* 0x0000004000007947 */ /* 0x000fea0003800000 */
.L_x_5673:
[----:B-----5:R-:W-:-:S05]  /*6df0*/  HADD2.F32 R72, -RZ, R62.H0_H0 ;  /* 0x2000003eff487230 */ /* 0x020fca0000004100 */
[----:B------:R-:W-:Y:S01]  /*6e00*/  FADD.FTZ R98, R72, R98 ;  /* 0x0000006248627221 */ /* 0x000fe20000010000 */
[----:B------:R-:W-:-:S05]  /*6e10*/  @P2 HADD2.F32 R72, -RZ, R66.H0_H0 ;  /* 0x20000042ff482230 */ /* 0x000fca0000004100 */
[----:B------:R-:W-:-:S05]  /*6e20*/  @P2 FADD.FTZ R98, R72, R98 ;  /* 0x0000006248622221 */ /* 0x000fca0000010000 */
.L_x_5675:
[----:B------:R-:W-:-:S04]  /*6e30*/  F2FP.PACK_AB R72, RZ, R98 ;  /* 0x00000062ff48723e */ /* 0x000fc800000000ff */
[----:B------:R-:W-:Y:S02]  /*6e40*/  PRMT R70, R72, 0x7610, R70 ;  /* 0x0000761048467816 */ /* 0x000fe40000000046 */
.L_x_5676:
[----:B------:R-:W-:Y:S01]  /*6e50*/  HADD2.F32 R128, -RZ, R74.H1_H1 ;  /* 0x3000004aff807230 */ /* 0x000fe20000004100 */
[----:B------:R-:W-:Y:S05]  /*6e60*/  @P3 BRA `(.L_x_5677) ;  /* 0x0000008000003947 */ /* 0x000fea0003800000 */
[----:B------:R-:W-:-:S04]  /*6e70*/  ISETP.NE.U32.AND P4, PT, RZ, c[0x0][0x180], PT ;  /* 0x00006000ff007a0c */ /* 0x000fc80003f85070 */
[----:B------:R-:W-:-:S13]  /*6e80*/  ISETP.NE.AND.EX P4, PT, RZ, c[0x0][0x184], PT, P4 ;  /* 0x00006100ff007a0c */ /* 0x000fda0003f85340 */
[----:B------:R-:W-:Y:S05]  /*6e90*/  @P4 BRA `(.L_x_5678) ;  /* 0x0000002000004947 */ /* 0x000fea0003800000 */
[----:B------:R-:W-:Y:S05]  /*6ea0*/  @P0 BRA `(.L_x_5679) ;  /* 0x0000008000000947 */ /* 0x000fea0003800000 */
[----:B------:R-:W-:Y:S05]  /*6eb0*/  BRA `(.L_x_5680) ;  /* 0x0000009000007947 */ /* 0x000fea0003800000 */
.L_x_5678:
[----:B-----5:R-:W-:-:S05]  /*6ec0*/  HADD2.F32 R72, -RZ, R66.H1_H1 ;  /* 0x30000042ff487230 */ /* 0x020fca0000004100 */
[----:B------:R-:W-:Y:S01]  /*6ed0*/  FADD.FTZ R128, R72, R128 ;  /* 0x0000008048807221 */ /* 0x000fe20000010000 */
[----:B------:R-:W-:Y:S05]  /*6ee0*/  BRA `(.L_x_5679) ;  /* 0x0000004000007947 */ /* 0x000fea0003800000 */
.L_x_5677:
[----:B-----5:R-:W-:-:S05]  /*6ef0*/  HADD2.F32 R72, -RZ, R62.H1_H1 ;  /* 0x3000003eff487230 */ /* 0x020fca0000004100 */
[----:B------:R-:W-:Y:S01]  /*6f00*/  FADD.FTZ R128, R72, R128 ;  /* 0x0000008048807221 */ /* 0x000fe20000010000 */
[----:B------:R-:W-:-:S05]  /*6f10*/  @P2 HADD2.F32 R72, -RZ, R66.H1_H1 ;  /* 0x30000042ff482230 */ /* 0x000fca0000004100 */
[----:B------:R-:W-:-:S05]  /*6f20*/  @P2 FADD.FTZ R128, R72, R128 ;  /* 0x0000008048802221 */ /* 0x000fca0000010000 */
.L_x_5679:
[----:B------:R-:W-:-:S04]  /*6f30*/  F2FP.PACK_AB R72, RZ, R128 ;  /* 0x00000080ff48723e */ /* 0x000fc800000000ff */
[----:B------:R-:W-:Y:S02]  /*6f40*/  PRMT R70, R70, 0x5410, R72 ;  /* 0x0000541046467816 */ /* 0x000fe40000000048 */
.L_x_5680:
[----:B------:R-:W-:Y:S01]  /*6f50*/  HADD2.F32 R129, -RZ, R75.H0_H0 ;  /* 0x2000004bff817230 */ /* 0x000fe20000004100 */
[----:B------:R-:W-:Y:S05]  /*6f60*/  @P3 BRA `(.L_x_5681) ;  /* 0x0000008000003947 */ /* 0x000fea0003800000 */
[----:B------:R-:W-:-:S04]  /*6f70*/  ISETP.NE.U32.AND P4, PT, RZ, c[0x0][0x180], PT ;  /* 0x00006000ff007a0c */ /* 0x000fc80003f85070 */
[----:B------:R-:W-:-:S13]  /*6f80*/  ISETP.NE.AND.EX P4, PT, RZ, c[0x0][0x184], PT, P4 ;  /* 0x00006100ff007a0c */ /* 0x000fda0003f85340 */
[----:B------:R-:W-:Y:S05]  /*6f90*/  @P4 BRA `(.L_x_5682) ;  /* 0x0000002000004947 */ /* 0x000fea0003800000 */
[----:B------:R-:W-:Y:S05]  /*6fa0*/  @P0 BRA `(.L_x_5683) ;  /* 0x0000008000000947 */ /* 0x000fea0003800000 */
[----:B------:R-:W-:Y:S05]  /*6fb0*/  BRA `(.L_x_5684) ;  /* 0x0000009000007947 */ /* 0x000fea0003800000 */
.L_x_5682:
[----:B-----5:R-:W-:-:S05]  /*6fc0*/  HADD2.F32 R72, -RZ, R67.H0_H0 ;  /* 0x20000043ff487230 */ /* 0x020fca0000004100 */
[----:B------:R-:W-:Y:S01]  /*6fd0*/  FADD.FTZ R129, R72, R129 ;  /* 0x0000008148817221 */ /* 0x000fe20000010000 */
[----:B------:R-:W-:Y:S05]  /*6fe0*/  BRA `(.L_x_5683) ;  /* 0x0000004000007947 */ /* 0x000fea0003800000 */
.L_x_5681:
[----:B-----5:R-:W-:-:S05]  /*6ff0*/  HADD2.F32 R72, -RZ, R63.H0_H0 ;  /* 0x2000003fff487230 */ /* 0x020fca0000004100 */
[----:B------:R-:W-:Y:S01]  /*7000*/  FADD.FTZ R129, R72, R129 ;  /* 0x0000008148817221 */ /* 0x000fe20000010000 */
[----:B------:R-:W-:-:S05]  /*7010*/  @P2 HADD2.F32 R72, -RZ, R67.H0_H0 ;  /* 0x20000043ff482230 */ /* 0x000fca0000004100 */
[----:B------:R-:W-:-:S05]  /*7020*/  @P2 FADD.FTZ R129, R72, R129 ;  /* 0x0000008148812221 */ /* 0x000fca0000010000 */
.L_x_5683:
[----:B------:R-:W-:-:S04]  /*7030*/  F2FP.PACK_AB R72, RZ, R129 ;  /* 0x00000081ff48723e */ /* 0x000fc800000000ff */
[----:B------:R-:W-:Y:S02]  /*7040*/  PRMT R71, R72, 0x7610, R71 ;  /* 0x0000761048477816 */ /* 0x000fe40000000047 */
.L_x_5684:
[----:B------:R-:W-:Y:S01]  /*7050*/  HADD2.F32 R139, -RZ, R75.H1_H1 ;  /* 0x3000004bff8b7230 */ /* 0x000fe20000004100 */
[----:B------:R-:W-:Y:S05]  /*7060*/  @P3 BRA `(.L_x_5685) ;  /* 0x0000008000003947 */ /* 0x000fea0003800000 */
[----:B------:R-:W-:-:S04]  /*7070*/  ISETP.NE.U32.AND P2, PT, RZ, c[0x0][0x180], PT ;  /* 0x00006000ff007a0c */ /* 0x000fc80003f45070 */
[----:B------:R-:W-:-:S13]  /*7080*/  ISETP.NE.AND.EX P2, PT, RZ, c[0x0][0x184], PT, P2 ;  /* 0x00006100ff007a0c */ /* 0x000fda0003f45320 */
[----:B------:R-:W-:Y:S05]  /*7090*/  @P2 BRA `(.L_x_5686) ;  /* 0x0000002000002947 */ /* 0x000fea0003800000 */
[----:B------:R-:W-:Y:S05]  /*70a0*/  @P0 BRA `(.L_x_5687) ;  /* 0x0000008000000947 */ /* 0x000fea0003800000 */
[----:B------:R-:W-:Y:S05]  /*70b0*/  BRA `(.L_x_5688) ;  /* 0x0000009000007947 */ /* 0x000fea0003800000 */
.L_x_5686:
[----:B-----5:R-:W-:-:S05]  /*70c0*/  HADD2.F32 R72, -RZ, R67.H1_H1 ;  /* 0x30000043ff487230 */ /* 0x020fca0000004100 */
[----:B------:R-:W-:Y:S01]  /*70d0*/  FADD.FTZ R139, R72, R139 ;  /* 0x0000008b488b7221 */ /* 0x000fe20000010000 */
[----:B------:R-:W-:Y:S05]  /*70e0*/  BRA `(.L_x_5687) ;  /* 0x0000004000007947 */ /* 0x000fea0003800000 */
.L_x_5685:
[----:B-----5:R-:W-:-:S05]  /*70f0*/  HADD2.F32 R72, -RZ, R63.H1_H1 ;  /* 0x3000003fff487230 */ /* 0x020fca0000004100 */
[----:B------:R-:W-:Y:S01]  /*7100*/  FADD.FTZ R139, R72, R139 ;  /* 0x0000008b488b7221 */ /* 0x000fe20000010000 */
[----:B------:R-:W-:-:S05]  /*7110*/  @P2 HADD2.F32 R72, -RZ, R67.H1_H1 ;  /* 0x30000043ff482230 */ /* 0x000fca0000004100 */
[----:B------:R-:W-:-:S05]  /*7120*/  @P2 FADD.FTZ R139, R72, R139 ;  /* 0x0000008b488b2221 */ /* 0x000fca0000010000 */
.L_x_5687:
[----:B------:R-:W-:-:S04]  /*7130*/  F2FP.PACK_AB R72, RZ, R139 ;  /* 0x0000008bff48723e */ /* 0x000fc800000000ff */
[----:B------:R-:W-:Y:S02]  /*7140*/  PRMT R71, R71, 0x5410, R72 ;  /* 0x0000541047477816 */ /* 0x000fe40000000048 */
.L_x_5688:
[----:B------:R-:W-:-:S04]  /*7150*/  @P0 LEA R72, P2, R76, c[0x0][0x188], 0x4 ;  /* 0x000062004c480a11 */ /* 0x000fc800078420ff */
[----:B------:R-:W-:-:S05]  /*7160*/  @P0 LEA.HI.X R73, R76, c[0x0][0x18c], RZ, 0x4, P2 ;  /* 0x000063004c490a11 */ /* 0x000fca00010f24ff */
[----:B------:R0:W-:Y:S04]  /*7170*/  @P0 STG.E.128 [R72.64], R68 ;  /* 0x0000004448000986 */ /* 0x0001e8000c101d04 */
.L_x_5656:
[----:B------:R-:W-:Y:S05]  /*7180*/  BSYNC B0 ;  /* 0x0000000000007941 */ /* 0x000fea0003800000 */
.L_x_5655:
        /* <DEDUP_REMOVED lines=81> */
.L_x_5709:
        /* <DEDUP_REMOVED lines=155> */
.L_x_5710:
[----:B------:R-:W-:Y:S01]  /*8050*/  @!P6 MOV R72, 0x4 ;  /* 0x000000040048e802 */ /* 0x000fe20000000f00 */
[----:B01----:R-:W-:Y:S01]  /*8060*/  FADD.FTZ R75, R74, R75 ;  /* 0x0000004b4a4b7221 */ /* 0x003fe20000010000 */
[----:B------:R-:W-:Y:S01]  /*8070*/  ISETP.NE.AND P2, PT, RZ, UR6, PT ;  /* 0x00000006ff007c0c */ /* 0x000fe2000bf45270 */
[----:B------:R-:W-:Y:S02]  /*8080*/  BSSY B0, `(.L_x_5691) ;  /* 0x000006e000007945 */ /* 0x000fe40003800000 */
[----:B------:R-:W-:-:S05]  /*8090*/  @!P6 IMAD.WIDE R72, R52, R72, c[0x0][0x1a0] ;  /* 0x000068003448e625 */ /* 0x000fca00078e0248 */
[----:B------:R0:W-:Y:S02]  /*80a0*/  @!P6 STG.E [R72.64], R171 ;  /* 0x000000ab4800e986 */ /* 0x0001e4000c101904 */
[----:B0-----:R-:W-:-:S05]  /*80b0*/  MOV R72, c[0x0][0x1e0] ;  /* 0x0000780000487a02 */ /* 0x001fca0000000f00 */
[----:B------:R-:W-:Y:S02]  /*80c0*/  FFMA.FTZ R75, R75, R72, c[0x0][0x228] ;  /* 0x00008a004b4b7623 */ /* 0x000fe40000010048 */
[----:B------:R-:W-:-:S05]  /*80d0*/  FMUL.FTZ R72, R171, R171 ;  /* 0x000000abab487220 */ /* 0x000fca0000410000 */
[----:B------:R-:W-:-:S05]  /*80e0*/  FSEL R72, R72, RZ, P2 ;  /* 0x000000ff48487208 */ /* 0x000fca0001000000 */
[----:B------:R-:W-:-:S04]  /*80f0*/  FADD.FTZ R72, R75, R72 ;  /* 0x000000484b487221 */ /* 0x000fc80000010000 */
[----:B------:R0:W1:Y:S02]  /*8100*/  MUFU.RSQ R176, R72 ;  /* 0x0000004800b07308 */ /* 0x0000640000001400 */
[----:B0-----:R-:W-:-:S05]  /*8110*/  @!P6 MOV R72, 0x4 ;  /* 0x000000040048e802 */ /* 0x001fca0000000f00 */
        /* <DEDUP_REMOVED lines=38> */
[----:B------:R-:W-:Y:S02]  /*8380*/  F2FP.PACK_AB R72, R74, R72 ;  /* 0x000000484a48723e */ /* 0x000fe400000000ff */
        /* <DEDUP_REMOVED lines=10> */
[----:B------:R-:W-:Y:S01]  /*8430*/  F2FP.PACK_AB R76, R73, R76 ;  /* 0x0000004c494c723e */ /* 0x000fe200000000ff */
[----:B--2---:R-:W-:Y:S02]  /*8440*/  FFMA.FTZ R73, R252, R77, R74 ;  /* 0x0000004dfc497223 */ /* 0x004fe4000001004a */
[----:B------:R-:W2:Y:S01]  /*8450*/  LDL R252, [R1+0x114] ;  /* 0x0001140001fc7983 */ /* 0x000ea20000100800 */
[----:B---3--:R-:W-:-:S05]  /*8460*/  FFMA.FTZ R74, R78, R137, R79 ;  /* 0x000000894e4a7223 */ /* 0x008fca000001004f */
[----:B------:R-:W-:Y:S02]  /*8470*/  F2FP.PACK_AB R73, R74, R73 ;  /* 0x000000494a49723e */ /* 0x000fe400000000ff */
        /* <DEDUP_REMOVED lines=14> */
[----:B------:R-:W-:Y:S01]  /*8560*/  F2FP.PACK_AB R77, R137, R77 ;  /* 0x0000004d894d723e */ /* 0x000fe200000000ff */
[-C--:B---3--:R-:W-:Y:S02]  /*8570*/  FFMA.FTZ R74, R74, R78.reuse, R5 ;  /* 0x0000004e4a4a7223 */ /* 0x088fe40000010005 */
[----:B------:R-:W-:Y:S01]  /*8580*/  FFMA.FTZ R78, R3, R78, R4 ;  /* 0x0000004e034e7223 */ /* 0x000fe20000010004 */
[----:B------:R0:W5:Y:S04]  /*8590*/  LDL.LU R5, [R1+0x198] ;  /* 0x0001980001057983 */ /* 0x0001680000300800 */
[----:B------:R0:W5:Y:S01]  /*85a0*/  LDL.LU R4, [R1+0x194] ;  /* 0x0001940001047983 */ /* 0x0001620000300800 */
[----:B------:R-:W-:Y:S01]  /*85b0*/  F2FP.PACK_AB R78, R79, R78 ;  /* 0x0000004e4f4e723e */ /* 0x000fe200000000ff */
[----:B------:R-:W-:-:S02]  /*85c0*/  FADD.FTZ R79, R115, -R75 ;  /* 0x8000004b734f7221 */ /* 0x000fc40000010000 */
[----:B------:R0:W5:Y:S01]  /*85d0*/  LDL.LU R3, [R1+0x190] ;  /* 0x0001900001037983 */ /* 0x0001620000300800 */
[----:B------:R-:W-:-:S03]  /*85e0*/  F2FP.PACK_AB R74, R136, R74 ;  /* 0x0000004a884a723e */ /* 0x000fc600000000ff */
        /* <DEDUP_REMOVED lines=8> */
[----:B--2---:R-:W-:Y:S01]  /*8670*/  FFMA.FTZ R136, R252, R251, R137 ;  /* 0x000000fbfc887223 */ /* 0x004fe20000010089 */
[----:B------:R-:W-:-:S04]  /*8680*/  HFMA2.MMA R252, -RZ, RZ, 0, 9.5367431640625e-07 ;  /* 0x00000010fffc7435 */ /* 0x000fc800000001ff */
[----:B------:R-:W-:-:S06]  /*8690*/  F2FP.PACK_AB R75, R136, R75 ;  /* 0x0000004b884b723e */ /* 0x000fcc00000000ff */
        /* <DEDUP_REMOVED lines=10> */
[----:B------:R-:W-:-:S05]  /*8740*/  F2FP.PACK_AB R79, R251, R79 ;  /* 0x0000004ffb4f723e */ /* 0x000fca00000000ff */
[----:B------:R0:W-:Y:S02]  /*8750*/  STG.E.128 [R72.64], R76 ;  /* 0x0000004c48007986 */ /* 0x0001e4000c101d04 */
.L_x_5692:
[----:B------:R-:W-:Y:S05]  /*8760*/  BSYNC B0 ;  /* 0x0000000000007941 */ /* 0x000fea0003800000 */
.L_x_5691:
        /* <DEDUP_REMOVED lines=49> */
[----:B------:R-:W-:Y:S01]  /*8a80*/  F2FP.PACK_AB R76, R73, R76 ;  /* 0x0000004c494c723e */ /* 0x000fe200000000ff */
[----:B--2---:R-:W-:-:S02]  /*8a90*/  FFMA.FTZ R73, R252, R77, R74 ;  /* 0x0000004dfc497223 */ /* 0x004fc4000001004a */
        /* <DEDUP_REMOVED lines=35> */
[----:B------:R-:W-:-:S04]  /*8cd0*/  MOV R252, 0x10 ;  /* 0x0000001000fc7802 */ /* 0x000fc80000000f00 */
[----:B------:R-:W-:Y:S01]  /*8ce0*/  F2FP.PACK_AB R75, R136, R75 ;  /* 0x0000004b884b723e */ /* 0x000fe200000000ff */
        /* <DEDUP_REMOVED lines=12> */
.L_x_5694:
[----:B------:R-:W-:Y:S05]  /*8db0*/  BSYNC B0 ;  /* 0x0000000000007941 */ /* 0x000fea0003800000 */
.L_x_5693:
        /* <DEDUP_REMOVED lines=100> */
.L_x_5696:
[----:B------:R-:W-:Y:S05]  /*9400*/  BSYNC B0 ;  /* 0x0000000000007941 */ /* 0x000fea0003800000 */
.L_x_5695:
[----:B-----5:R-:W-:Y:S01]  /*9410*/  ISETP.GE.U32.AND P3, PT, R0, 0x80, PT ;  /* 0x000000800000780c */ /* 0x020fe20003f66070 */
[----:B------:R-:W-:-:S12]  /*9420*/  BSSY B0, `(.L_x_5697) ;  /* 0x0000033000007945 */ /* 0x000fd80003800000 */
[----:B------:R-:W-:Y:S05]  /*9430*/  @!P3 BRA `(.L_x_5698) ;  /* 0x000003100000b947 */ /* 0x000fea0003800000 */
[----:B------:R-:W2:Y:S04]  /*9440*/  LDL R74, [R1] ;  /* 0x00000000014a7983 */ /* 0x000ea80000100800 */
[----:B0-----:R-:W2:Y:S01]  /*9450*/  LDL R72, [R1+0x4] ;  /* 0x0000040001487983 */ /* 0x001ea20000100800 */
[----:B------:R-:W-:Y:S02]  /*9460*/  FSEL R75, R171, RZ, !P2 ;  /* 0x000000ffab4b7208 */ /* 0x000fe40005000000 */
[----:B------:R-:W-:-:S03]  /*9470*/  MOV R252, 0x10 ;  /* 0x0000001000fc7802 */ /* 0x000fc60000000f00 */
        /* <DEDUP_REMOVED lines=20> */
[----:B------:R-:W-:Y:S01]  /*95c0*/  F2FP.PACK_AB R72, R74, R72 ;  /* 0x000000484a48723e */ /* 0x000fe200000000ff */
[-C--:B------:R-:W-:Y:S02]  /*95d0*/  FFMA.FTZ R74, R240, R137.reuse, R239 ;  /* 0x00000089f04a7223 */ /* 0x080fe400000100ef */
[----:B------:R-:W-:Y:S01]  /*95e0*/  FFMA.FTZ R137, R238, R137, R237 ;  /* 0x00000089ee897223 */ /* 0x000fe200000100ed */
[----:B------:R-:W-:Y:S01]  /*95f0*/  F2FP.PACK_AB R76, R73, R76 ;  /* 0x0000004c494c723e */ /* 0x000fe200000000ff */
[-C--:B------:R-:W-:Y:S02]  /*9600*/  FFMA.FTZ R73, R244, R77.reuse, R243 ;  /* 0x0000004df4497223 */ /* 0x080fe400000100f3 */
[----:B------:R-:W-:-:S03]  /*9610*/  FFMA.FTZ R77, R242, R77, R241 ;  /* 0x0000004df24d7223 */ /* 0x000fc600000100f1 */
[----:B------:R-:W-:Y:S01]  /*9620*/  F2FP.PACK_AB R73, R74, R73 ;  /* 0x000000494a49723e */ /* 0x000fe200000000ff */
[-C--:B------:R-:W-:Y:S01]  /*9630*/  FFMA.FTZ R74, R236, R78.reuse, R235 ;  /* 0x0000004eec4a7223 */ /* 0x080fe200000100eb */
[----:B------:R-:W-:Y:S01]  /*9640*/  F2FP.PACK_AB R77, R137, R77 ;  /* 0x0000004d894d723e */ /* 0x000fe200000000ff */
[----:B------:R-:W-:-:S03]  /*9650*/  FFMA.FTZ R78, R234, R78, R233 ;  /* 0x0000004eea4e7223 */ /* 0x000fc600000100e9 */
[----:B------:R-:W-:Y:S01]  /*9660*/  F2FP.PACK_AB R74, R136, R74 ;  /* 0x0000004a884a723e */ /* 0x000fe200000000ff */
[-C--:B------:R-:W-:Y:S01]  /*9670*/  FFMA.FTZ R136, R224, R251.reuse, R223 ;  /* 0x000000fbe0887223 */ /* 0x080fe200000100df */
[----:B------:R-:W-:Y:S01]  /*9680*/  F2FP.PACK_AB R78, R79, R78 ;  /* 0x0000004e4f4e723e */ /* 0x000fe200000000ff */
[----:B------:R-:W-:Y:S02]  /*9690*/  FADD.FTZ R79, R121, -R75 ;  /* 0x8000004b794f7221 */ /* 0x000fe40000010000 */
[----:B------:R-:W-:Y:S02]  /*96a0*/  FFMA.FTZ R251, R222, R251, R221 ;  /* 0x000000fbdefb7223 */ /* 0x000fe400000100dd */
[----:B------:R-:W-:-:S04]  /*96b0*/  FMUL.FTZ R79, R176, R79 ;  /* 0x0000004fb04f7220 */ /* 0x000fc80000410000 */
[-C--:B------:R-:W-:Y:S02]  /*96c0*/  FFMA.FTZ R75, R228, R79.reuse, R227 ;  /* 0x0000004fe44b7223 */ /* 0x080fe400000100e3 */
[----:B------:R-:W-:-:S03]  /*96d0*/  FFMA.FTZ R79, R226, R79, R225 ;  /* 0x0000004fe24f7223 */ /* 0x000fc600000100e1 */
[----:B------:R-:W-:Y:S01]  /*96e0*/  F2FP.PACK_AB R75, R136, R75 ;  /* 0x0000004b884b723e */ /* 0x000fe200000000ff */
[----:B------:R-:W-:Y:S01]  /*96f0*/  IMAD.WIDE.U32 R136, R81, R252, c[0x0][0x208] ;  /* 0x0000820051887625 */ /* 0x000fe200078e00fc */
[----:B------:R-:W-:-:S04]  /*9700*/  F2FP.PACK_AB R79, R251, R79 ;  /* 0x0000004ffb4f723e */ /* 0x000fc800000000ff */
[----:B------:R0:W-:Y:S02]  /*9710*/  STG.E.128 [R136.64], R72 ;  /* 0x0000004888007986 */ /* 0x0001e4000c101d04 */
[C---:B0-----:R-:W-:Y:S01]  /*9720*/  IMAD.WIDE.U32 R72, R81.reuse, R252, c[0x0][0x210] ;  /* 0x0000840051487625 */ /* 0x041fe200078e00fc */
[----:B------:R-:W-:-:S04]  /*9730*/  IADD3 R81, R81, 0x20, RZ ;  /* 0x0000002051517810 */ /* 0x000fc80007ffe0ff */
[----:B------:R0:W-:Y:S03]  /*9740*/  STG.E.128 [R72.64], R76 ;  /* 0x0000004c48007986 */ /* 0x0001e6000c101d04 */
.L_x_5698:
[----:B------:R-:W-:Y:S05]  /*9750*/  BSYNC B0 ;  /* 0x0000000000007941 */ /* 0x000fea0003800000 */
.L_x_5697:
[----:B------:R-:W-:Y:S01]  /*9760*/  ISETP.GE.U32.AND P3, PT, R0, 0xa0, PT ;  /* 0x000000a00000780c */ /* 0x000fe20003f66070 */
[----:B------:R-:W-:-:S12]  /*9770*/  BSSY B0, `(.L_x_5699) ;  /* 0x0000031000007945 */ /* 0x000fd80003800000 */
[----:B------:R-:W-:Y:S05]  /*9780*/  @!P3 BRA `(.L_x_5700) ;  /* 0x000002f00000b947 */ /* 0x000fea0003800000 */
[----:B------:R-:W-:Y:S01]  /*9790*/  FSEL R75, R171, RZ, !P2 ;  /* 0x000000ffab4b7208 */ /* 0x000fe20005000000 */
[----:B------:R-:W-:-:S04]  /*97a0*/  HFMA2.MMA R252, -RZ, RZ, 0, 9.5367431640625e-07 ;  /* 0x00000010fffc7435 */ /* 0x000fc800000001ff */
        /* <DEDUP_REMOVED lines=10> */
[----:B------:R-:W-:Y:S01]  /*9850*/  F2FP.PACK_AB R72, R74, R72 ;  /* 0x000000484a48723e */ /* 0x000fe200000000ff */
[C---:B------:R-:W-:Y:S02]  /*9860*/  FMUL.FTZ R77, R176.reuse, R77 ;  /* 0x0000004db04d7220 */ /* 0x040fe40000410000 */
[----:B------:R-:W-:Y:S01]  /*9870*/  FMUL.FTZ R137, R176, R137 ;  /* 0x00000089b0897220 */ /* 0x000fe20000410000 */
[----:B------:R-:W-:Y:S01]  /*9880*/  F2FP.PACK_AB R76, R73, R76 ;  /* 0x0000004c494c723e */ /* 0x000fe200000000ff */
[----:B------:R-:W-:-:S02]  /*9890*/  FADD.FTZ R78, R104, -R75 ;  /* 0x8000004b684e7221 */ /* 0x000fc40000010000 */
[----:B------:R-:W-:Y:S02]  /*98a0*/  FADD.FTZ R79, R122, -R75 ;  /* 0x8000004b7a4f7221 */ /* 0x000fe40000010000 */
[----:B------:R-:W-:Y:S02]  /*98b0*/  FFMA.FTZ R73, R212, R77, R211 ;  /* 0x0000004dd4497223 */ /* 0x000fe400000100d3 */
[----:B------:R-:W-:Y:S02]  /*98c0*/  FFMA.FTZ R74, R208, R137, R207 ;  /* 0x00000089d04a7223 */ /* 0x000fe400000100cf */
[C---:B------:R-:W-:Y:S02]  /*98d0*/  FMUL.FTZ R78, R176.reuse, R78 ;  /* 0x0000004eb04e7220 */ /* 0x040fe40000410000 */
[----:B------:R-:W-:Y:S01]  /*98e0*/  FMUL.FTZ R79, R176, R79 ;  /* 0x0000004fb04f7220 */ /* 0x000fe20000410000 */
[----:B------:R-:W-:Y:S01]  /*98f0*/  F2FP.PACK_AB R73, R74, R73 ;  /* 0x000000494a49723e */ /* 0x000fe200000000ff */
[----:B------:R-:W-:-:S02]  /*9900*/  FFMA.FTZ R74, R204, R78, R203 ;  /* 0x0000004ecc4a7223 */ /* 0x000fc400000100cb */
[-C--:B------:R-:W-:Y:S02]  /*9910*/  FFMA.FTZ R136, R200, R79.reuse, R199 ;  /* 0x0000004fc8887223 */ /* 0x080fe400000100c7 */
[----:B------:R-:W-:Y:S02]  /*9920*/  FFMA.FTZ R78, R202, R78, R201 ;  /* 0x0000004eca4e7223 */ /* 0x000fe400000100c9 */
[----:B------:R-:W-:Y:S01]  /*9930*/  FFMA.FTZ R79, R198, R79, R197 ;  /* 0x0000004fc64f7223 */ /* 0x000fe200000100c5 */
[----:B------:R-:W-:Y:S01]  /*9940*/  F2FP.PACK_AB R74, R136, R74 ;  /* 0x0000004a884a723e */ /* 0x000fe200000000ff */
[----:B------:R-:W-:Y:S02]  /*9950*/  FADD.FTZ R251, R134, -R75 ;  /* 0x8000004b86fb7221 */ /* 0x000fe40000010000 */
[----:B------:R-:W-:Y:S01]  /*9960*/  FFMA.FTZ R77, R210, R77, R209 ;  /* 0x0000004dd24d7223 */ /* 0x000fe200000100d1 */
[----:B------:R-:W-:Y:S01]  /*9970*/  F2FP.PACK_AB R78, R79, R78 ;  /* 0x0000004e4f4e723e */ /* 0x000fe200000000ff */
[----:B------:R-:W-:-:S02]  /*9980*/  FADD.FTZ R79, R123, -R75 ;  /* 0x8000004b7b4f7221 */ /* 0x000fc40000010000 */
[C---:B------:R-:W-:Y:S02]  /*9990*/  FMUL.FTZ R251, R176.reuse, R251 ;  /* 0x000000fbb0fb7220 */ /* 0x040fe40000410000 */
[----:B------:R-:W-:Y:S02]  /*99a0*/  FMUL.FTZ R79, R176, R79 ;  /* 0x0000004fb04f7220 */ /* 0x000fe40000410000 */
[----:B------:R-:W-:Y:S02]  /*99b0*/  FFMA.FTZ R137, R206, R137, R205 ;  /* 0x00000089ce897223 */ /* 0x000fe400000100cd */
[----:B------:R-:W-:Y:S02]  /*99c0*/  FFMA.FTZ R75, R196, R79, R195 ;  /* 0x0000004fc44b7223 */ /* 0x000fe400000100c3 */
[----:B------:R-:W-:Y:S01]  /*99d0*/  FFMA.FTZ R136, R192, R251, R191 ;  /* 0x000000fbc0887223 */ /* 0x000fe200000100bf */
[----:B------:R-:W-:Y:S01]  /*99e0*/  F2FP.PACK_AB R77, R137, R77 ;  /* 0x0000004d894d723e */ /* 0x000fe200000000ff */
[----:B------:R-:W-:-:S02]  /*99f0*/  FFMA.FTZ R79, R194, R79, R193 ;  /* 0x0000004fc24f7223 */ /* 0x000fc400000100c1 */
[----:B------:R-:W-:Y:S01]  /*9a00*/  FFMA.FTZ R251, R190, R251, R189 ;  /* 0x000000fbbefb7223 */ /* 0x000fe200000100bd */
[----:B------:R-:W-:Y:S01]  /*9a10*/  F2FP.PACK_AB R75, R136, R75 ;  /* 0x0000004b884b723e */ /* 0x000fe200000000ff */
[----:B------:R-:W-:-:S03]  /*9a20*/  IMAD.WIDE.U32 R136, R81, R252, c[0x0][0x208] ;  /* 0x0000820051887625 */ /* 0x000fc600078e00fc */
[----:B------:R-:W-:Y:S02]  /*9a30*/  F2FP.PACK_AB R79, R251, R79 ;  /* 0x0000004ffb4f723e */ /* 0x000fe400000000ff */
[----:B------:R0:W-:Y:S02]  /*9a40*/  STG.E.128 [R136.64], R72 ;  /* 0x0000004888007986 */ /* 0x0001e4000c101d04 */
[C---:B0-----:R-:W-:Y:S01]  /*9a50*/  IMAD.WIDE.U32 R72, R81.reuse, R252, c[0x0][0x210] ;  /* 0x0000840051487625 */ /* 0x041fe200078e00fc */
[----:B------:R-:W-:-:S04]  /*9a60*/  IADD3 R81, R81, 0x20, RZ ;  /* 0x0000002051517810 */ /* 0x000fc80007ffe0ff */
[----:B------:R0:W-:Y:S03]  /*9a70*/  STG.E.128 [R72.64], R76 ;  /* 0x0000004c48007986 */ /* 0x0001e6000c101d04 */
.L_x_5700:
[----:B------:R-:W-:Y:S05]  /*9a80*/  BSYNC B0 ;  /* 0x0000000000007941 */ /* 0x000fea0003800000 */
.L_x_5699:
[----:B------:R-:W-:Y:S01]  /*9a90*/  ISETP.GE.U32.AND P3, PT, R0, 0xc0, PT ;  /* 0x000000c00000780c */ /* 0x000fe20003f66070 */
[----:B------:R-:W-:-:S12]  /*9aa0*/  BSSY B0, `(.L_x_5701) ;  /* 0x0000031000007945 */ /* 0x000fd80003800000 */
[----:B------:R-:W-:Y:S05]  /*9ab0*/  @!P3 BRA `(.L_x_5702) ;  /* 0x000002f00000b947 */ /* 0x000fea0003800000 */
[----:B------:R-:W-:Y:S02]  /*9ac0*/  FSEL R75, R171, RZ, !P2 ;  /* 0x000000ffab4b7208 */ /* 0x000fe40005000000 */
[----:B------:R-:W-:-:S03]  /*9ad0*/  MOV R252, 0x10 ;  /* 0x0000001000fc7802 */ /* 0x000fc60000000f00 */
        /* <DEDUP_REMOVED lines=45> */
.L_x_5702:
[----:B------:R-:W-:Y:S05]  /*9db0*/  BSYNC B0 ;  /* 0x0000000000007941 */ /* 0x000fea0003800000 */
.L_x_5701:
        /* <DEDUP_REMOVED lines=50> */
.L_x_5704:
[----:B------:R-:W-:Y:S05]  /*a0e0*/  BSYNC B0 ;  /* 0x0000000000007941 */ /* 0x000fea0003800000 */
.L_x_5703:
[----:B------:R-:W-:Y:S01]  /*a0f0*/  ISETP.GE.U32.AND P3, PT, R0, 0x100, PT ;  /* 0x000001000000780c */ /* 0x000fe20003f66070 */
[----:B------:R-:W-:-:S12]  /*a100*/  BSSY B0, `(.L_x_5705) ;  /* 0x0000031000007945 */ /* 0x000fd80003800000 */
[----:B------:R-:W-:Y:S05]  /*a110*/  @!P3 BRA `(.L_x_5706) ;  /* 0x000002f00000b947 */ /* 0x000fea0003800000 */
[----:B0-----:R-:W-:Y:S02]  /*a120*/  FSEL R72, R171, RZ, !P2 ;  /* 0x000000ffab487208 */ /* 0x001fe40005000000 */
[----:B------:R-:W-:-:S03]  /*a130*/  MOV R77, 0x10 ;  /* 0x00000010004d7802 */ /* 0x000fc60000000f00 */
        /* <DEDUP_REMOVED lines=20> */
[----:B------:R-:W-:Y:S01]  /*a280*/  F2FP.PACK_AB R72, R73, R72 ;  /* 0x000000484948723e */ /* 0x000fe200000000ff */
[----:B------:R-:W-:Y:S02]  /*a290*/  FFMA.FTZ R73, R22, R137, R30 ;  /* 0x0000008916497223 */ /* 0x000fe4000001001e */
[-C--:B------:R-:W-:Y:S02]  /*a2a0*/  FFMA.FTZ R75, R25, R251.reuse, R33 ;  /* 0x000000fb194b7223 */ /* 0x080fe40000010021 */
[----:B------:R-:W-:Y:S01]  /*a2b0*/  FFMA.FTZ R251, R41, R251, R49 ;  /* 0x000000fb29fb7223 */ /* 0x000fe20000010031 */
[----:B------:R-:W-:Y:S01]  /*a2c0*/  F2FP.PACK_AB R73, R76, R73 ;  /* 0x000000494c49723e */ /* 0x000fe200000000ff */
[----:B------:R-:W-:Y:S01]  /*a2d0*/  FFMA.FTZ R76, R27, R176, R35 ;  /* 0x000000b01b4c7223 */ /* 0x000fe20000010023 */
[----:B------:R-:W-:Y:S01]  /*a2e0*/  F2FP.PACK_AB R74, R75, R74 ;  /* 0x0000004a4b4a723e */ /* 0x000fe200000000ff */
[----:B------:R-:W-:-:S02]  /*a2f0*/  FFMA.FTZ R75, R26, R252, R34 ;  /* 0x000000fc1a4b7223 */ /* 0x000fc40000010022 */
[----:B------:R-:W-:Y:S02]  /*a300*/  FFMA.FTZ R176, R43, R176, R51 ;  /* 0x000000b02bb07223 */ /* 0x000fe40000010033 */
[----:B------:R-:W-:Y:S01]  /*a310*/  FFMA.FTZ R78, R39, R78, R47 ;  /* 0x0000004e274e7223 */ /* 0x000fe2000001002f */
[----:B------:R-:W-:Y:S01]  /*a320*/  F2FP.PACK_AB R75, R76, R75 ;  /* 0x0000004b4c4b723e */ /* 0x000fe200000000ff */
[----:B------:R-:W-:-:S04]  /*a330*/  IMAD.WIDE.U32 R76, R81, R77, c[0x0][0x208] ;  /* 0x00008200514c7625 */ /* 0x000fc800078e004d */
[----:B------:R-:W-:Y:S01]  /*a340*/  FFMA.FTZ R79, R37, R79, R45 ;  /* 0x0000004f254f7223 */ /* 0x000fe2000001002d */
[----:B------:R0:W-:Y:S02]  /*a350*/  STG.E.128 [R76.64], R72 ;  /* 0x000000484c007986 */ /* 0x0001e4000c101d04 */
[----:B0-----:R-:W-:Y:S01]  /*a360*/  HFMA2.MMA R77, -RZ, RZ, 0, 9.5367431640625e-07 ;  /* 0x00000010ff4d7435 */ /* 0x001fe200000001ff */
[----:B------:R-:W-:Y:S02]  /*a370*/  FFMA.FTZ R75, R42, R252, R50 ;  /* 0x000000fc2a4b7223 */ /* 0x000fe40000010032 */
[----:B------:R-:W-:Y:S02]  /*a380*/  FFMA.FTZ R72, R36, R136, R44 ;  /* 0x0000008824487223 */ /* 0x000fe4000001002c */
[----:B------:R-:W-:Y:S01]  /*a390*/  FFMA.FTZ R73, R38, R137, R46 ;  /* 0x0000008926497223 */ /* 0x000fe2000001002e */
[----:B------:R-:W-:Y:S01]  /*a3a0*/  F2FP.PACK_AB R75, R176, R75 ;  /* 0x0000004bb04b723e */ /* 0x000fe200000000ff */
[----:B------:R-:W-:Y:S01]  /*a3b0*/  FFMA.FTZ R74, R40, R171, R48 ;  /* 0x000000ab284a7223 */ /* 0x000fe20000010030 */
[----:B------:R-:W-:-:S02]  /*a3c0*/  F2FP.PACK_AB R72, R79, R72 ;  /* 0x000000484f48723e */ /* 0x000fc400000000ff */
[----:B------:R-:W-:Y:S01]  /*a3d0*/  F2FP.PACK_AB R73, R78, R73 ;  /* 0x000000494e49723e */ /* 0x000fe200000000ff */
[----:B------:R-:W-:Y:S01]  /*a3e0*/  IMAD.WIDE.U32 R76, R81, R77, c[0x0][0x210] ;  /* 0x00008400514c7625 */ /* 0x000fe200078e004d */
[----:B------:R-:W-:-:S05]  /*a3f0*/  F2FP.PACK_AB R74, R251, R74 ;  /* 0x0000004afb4a723e */ /* 0x000fca00000000ff */
[----:B------:R0:W-:Y:S02]  /*a400*/  STG.E.128 [R76.64], R72 ;  /* 0x000000484c007986 */ /* 0x0001e4000c101d04 */
.L_x_5706:
[----:B------:R-:W-:Y:S05]  /*a410*/  BSYNC B0 ;  /* 0x0000000000007941 */ /* 0x000fea0003800000 */
.L_x_5705:
[----:B0-----:R-:W-:-:S05]  /*a420*/  MOV R72, 0x4 ;  /* 0x0000000400487802 */ /* 0x001fca0000000f00 */
[----:B------:R-:W-:-:S05]  /*a430*/  IMAD R52, R72, c[0x0][0x160], R52 ;  /* 0x0000580048347a24 */ /* 0x000fca00078e0234 */
[----:B------:R-:W-:-:S13]  /*a440*/  ISETP.GE.AND P2, PT, R52, c[0x0][0x164], PT ;  /* 0x0000590034007a0c */ /* 0x000fda0003f46270 */
[----:B------:R-:W-:Y:S01]  /*a450*/  @P2 CALL.REL.NOINC `(.L_x_5707) ;  /* 0x0000001000002944 */ /* 0x000fe20003c00000 */
[----:B------:R-:W-:Y:S05]  /*a460*/  BRA `(.L_x_5708) ;  /* 0xffff815000007947 */ /* 0x000fea000383ffff */
.L_x_5707:
[----:B------:R-:W-:Y:S05]  /*a470*/  EXIT ;  /* 0x000000000000794d */ /* 0x000fea0003800000 */
.L_x_5689:
[----:B------:R-:W-:Y:S01]  /*a480*/  HFMA2.MMA R74, -RZ, RZ, 0, 5.9604644775390625e-08 ;  /* 0x00000001ff4a7435 */ /* 0x000fe200000001ff */
[----:B------:R-:W-:Y:S02]  /*a490*/  MOV R76, 0x1f ;  /* 0x0000001f004c7802 */ /* 0x000fe40000000f00 */
[----:B------:R-:W-:Y:S02]  /*a4a0*/  MOV R73, 0xffffffff ;  /* 0xffffffff00497802 */ /* 0x000fe40000000f00 */
[----:B------:R-:W-:Y:S02]  /*a4b0*/  MOV R72, 0xa4d0 ;  /* 0x0000a4d000487802 */ /* 0x000fe40000000f00 */
[----:B-----5:R-:W-:Y:S05]  /*a4c0*/  CALL.REL.NOINC `($__internal_8_$__cuda_sm70_shflsync_bfly_p) ;  /* 0x00000bf000007944 */ /* 0x020fea0003c00000 */
[----:B-1----:R-:W-:Y:S05]  /*a4d0*/  BRA `(.L_x_5709) ;  /* 0xffffd1c000007947 */ /* 0x002fea000383ffff */
.L_x_5690:
[----:B------:R-:W-:Y:S01]  /*a4e0*/  HFMA2.MMA R74, -RZ, RZ, 0, 1.1920928955078125e-07 ;  /* 0x00000002ff4a7435 */ /* 0x000fe200000001ff */
[----:B------:R-:W-:Y:S02]  /*a4f0*/  MOV R76, 0x1f ;  /* 0x0000001f004c7802 */ /* 0x000fe40000000f00 */
[----:B------:R-:W-:Y:S02]  /*a500*/  MOV R73, 0xffffffff ;  /* 0xffffffff00497802 */ /* 0x000fe40000000f00 */
[----:B------:R-:W-:-:S02]  /*a510*/  MOV R72, 0xa530 ;  /* 0x0000a53000487802 */ /* 0x000fc40000000f00 */
[----:B-----5:R-:W-:Y:S05]  /*a520*/  CALL.REL.NOINC `($__internal_8_$__cuda_sm70_shflsync_bfly_p) ;  /* 0x00000b9000007944 */ /* 0x020fea0003c00000 */
[----:B-1----:R-:W-:Y:S01]  /*a530*/  FADD.FTZ R75, R75, R74 ;  /* 0x0000004a4b4b7221 */ /* 0x002fe20000010000 */
[----:B------:R-:W-:Y:S01]  /*a540*/  HFMA2.MMA R74, -RZ, RZ, 0, 2.384185791015625e-07 ;  /* 0x00000004ff4a7435 */ /* 0x000fe200000001ff */
[----:B------:R-:W-:-:S02]  /*a550*/  MOV R76, 0x1f ;  /* 0x0000001f004c7802 */ /* 0x000fc40000000f00 */
[----:B------:R-:W-:Y:S02]  /*a560*/  MOV R73, 0xffffffff ;  /* 0xffffffff00497802 */ /* 0x000fe40000000f00 */
[----:B------:R-:W-:Y:S02]  /*a570*/  MOV R72, 0xa590 ;  /* 0x0000a59000487802 */ /* 0x000fe40000000f00 */
[----:B------:R-:W-:Y:S05]  /*a580*/  CALL.REL.NOINC `($__internal_8_$__cuda_sm70_shflsync_bfly_p) ;  /* 0x00000b3000007944 */ /* 0x000fea0003c00000 */
[----:B-1----:R-:W-:Y:S01]  /*a590*/  FADD.FTZ R75, R75, R74 ;  /* 0x0000004a4b4b7221 */ /* 0x002fe20000010000 */
[----:B------:R-:W-:Y:S01]  /*a5a0*/  HFMA2.MMA R74, -RZ, RZ, 0, 4.76837158203125e-07 ;  /* 0x00000008ff4a7435 */ /* 0x000fe200000001ff */
[----:B------:R-:W-:Y:S02]  /*a5b0*/  MOV R76, 0x1f ;  /* 0x0000001f004c7802 */ /* 0x000fe40000000f00 */
[----:B------:R-:W-:Y:S02]  /*a5c0*/  MOV R73, 0xffffffff ;  /* 0xffffffff00497802 */ /* 0x000fe40000000f00 */
[----:B------:R-:W-:Y:S02]  /*a5d0*/  MOV R72, 0xa5f0 ;  /* 0x0000a5f000487802 */ /* 0x000fe40000000f00 */
[----:B------:R-:W-:Y:S05]  /*a5e0*/  CALL.REL.NOINC `($__internal_8_$__cuda_sm70_shflsync_bfly_p) ;  /* 0x00000ad000007944 */ /* 0x000fea0003c00000 */
[----:B-1----:R-:W-:Y:S01]  /*a5f0*/  FADD.FTZ R75, R75, R74 ;  /* 0x0000004a4b4b7221 */ /* 0x002fe20000010000 */
[----:B------:R-:W-:Y:S01]  /*a600*/  HFMA2.MMA R74, -RZ, RZ, 0, 9.5367431640625e-07 ;  /* 0x00000010ff4a7435 */ /* 0x000fe200000001ff */
[----:B------:R-:W-:-:S02]  /*a610*/  MOV R76, 0x1f ;  /* 0x0000001f004c7802 */ /* 0x000fc40000000f00 */
[----:B------:R-:W-:Y:S02]  /*a620*/  MOV R73, 0xffffffff ;  /* 0xffffffff00497802 */ /* 0x000fe40000000f00 */
[----:B------:R-:W-:Y:S02]  /*a630*/  MOV R72, 0xa650 ;  /* 0x0000a65000487802 */ /* 0x000fe40000000f00 */
[----:B------:R-:W-:Y:S05]  /*a640*/  CALL.REL.NOINC `($__internal_8_$__cuda_sm70_shflsync_bfly_p) ;  /* 0x00000a7000007944 */ /* 0x000fea0003c00000 */
[----:B-1----:R-:W-:Y:S01]  /*a650*/  FADD.FTZ R74, R75, R74 ;  /* 0x0000004a4b4a7221 */ /* 0x002fe20000010000 */
[----:B------:R-:W-:Y:S02]  /*a660*/  LOP3.LUT R2, R2, 0xfffffbff, RZ, 0xc0, !PT ;  /* 0xfffffbff02027812 */ /* 0x000fe400078ec0ff */
[----:B------:R-:W-:Y:S01]  /*a670*/  MOV R76, 0x1f ;  /* 0x0000001f004c7802 */ /* 0x000fe20000000f00 */
[----:B------:R-:W-:Y:S01]  /*a680*/  FMUL.FTZ R171, R74, c[0x0][0x1e0] ;  /* 0x000078004aab7a20 */ /* 0x000fe20000410000 */
[----:B------:R-:W-:Y:S01]  /*a690*/  @P0 LOP3.LUT R2, R2, 0x400, RZ, 0xfc, !PT ;  /* 0x0000040002020812 */ /* 0x000fe200078efcff */
[----:B------:R-:W-:Y:S01]  /*a6a0*/  HFMA2.MMA R74, -RZ, RZ, 0, 5.9604644775390625e-08 ;  /* 0x00000001ff4a7435 */ /* 0x000fe200000001ff */
        /* <DEDUP_REMOVED lines=133> */
[----:B------:R-:W-:Y:S02]  /*af00*/  MOV R73, 0xffffffff ;  /* 0xffffffff00497802 */ /* 0x000fe40000000f00 */
[----:B------:R-:W-:Y:S02]  /*af10*/  MOV R72, 0xaf30 ;  /* 0x0000af3000487802 */ /* 0x000fe40000000f00 */
[----:B------:R-:W-:Y:S05]  /*af20*/  CALL.REL.NOINC `($__internal_8_$__cuda_sm70_shflsync_bfly_p) ;  /* 0x0000019000007944 */ /* 0x000fea0003c00000 */
[----:B-1----:R-:W-:Y:S01]  /*af30*/  FADD.FTZ R75, R75, R74 ;  /* 0x0000004a4b4b7221 */ /* 0x002fe20000010000 */
[----:B------:R-:W-:Y:S01]  /*af40*/  HFMA2.MMA R74, -RZ, RZ, 0, 1.1920928955078125e-07 ;  /* 0x00000002ff4a7435 */ /* 0x000fe200000001ff */
[----:B------:R-:W-:Y:S02]  /*af50*/  MOV R76, 0x1f ;  /* 0x0000001f004c7802 */ /* 0x000fe40000000f00 */
[----:B------:R-:W-:Y:S02]  /*af60*/  MOV R73, 0xffffffff ;  /* 0xffffffff00497802 */ /* 0x000fe40000000f00 */
[----:B------:R-:W-:Y:S02]  /*af70*/  MOV R72, 0xaf90 ;  /* 0x0000af9000487802 */ /* 0x000fe40000000f00 */
[----:B------:R-:W-:Y:S05]  /*af80*/  CALL.REL.NOINC `($__internal_8_$__cuda_sm70_shflsync_bfly_p) ;  /* 0x0000013000007944 */ /* 0x000fea0003c00000 */
        /* <DEDUP_REMOVED lines=18> */
[----:B-1----:R-:W-:Y:S05]  /*b0b0*/  BRA `(.L_x_5710) ;  /* 0xffffcf9000007947 */ /* 0x002fea000383ffff */
        .weak           $__internal_8_$__cuda_sm70_shflsync_bfly_p
        .type           $__internal_8_$__cuda_sm70_shflsync_bfly_p,@function
        .size           $__internal_8_$__cuda_sm70_shflsync_bfly_p,(.L_x_52426 - $__internal_8_$__cuda_sm70_shflsync_bfly_p)
$__internal_8_$__cuda_sm70_shflsync_bfly_p:
[----:B------:R-:W-:Y:S04]  /*b0c0*/  WARPSYNC R73 ;  /* 0x0000004900007348 */ /* 0x000fe80003800000 */
[----:B------:R0:W1:Y:S02]  /*b0d0*/  SHFL.BFLY PT, R74, R75, R74, R76 ;  /* 0x0c00004a4b4a7389 */ /* 0x00006400000e004c */
[----:B0-----:R-:W-:-:S06]  /*b0e0*/  HFMA2.MMA R73, -RZ, RZ, 0, 0 ;  /* 0x00000000ff497435 */ /* 0x001fcc00000001ff */
[----:B------:R-:W-:Y:S05]  /*b0f0*/  RET.REL.NODEC R72 `(_ZN10layer_norm31ln_parallel_residual_fwd_kernelINS_13Kernel_traitsI6__halfS2_S2_S2_fjLj2048ELj1ELj4ELj1ELj16ENS_18Kernel_traits_baseILj2048ES2_S2_S2_S2_fjLj128EEEEELb0ELb0ELb0EEEvNS_9FwdParamsE) ;  /* 0xffff4f0048007950 */ /* 0x000fea0003c3ffff */
.L_x_5711:
        /* <DEDUP_REMOVED lines=16> */
.L_x_52426:


//--------------------- .text._ZN10layer_norm31ln_parallel_residual_fwd_kernelINS_13Kernel_traitsI6__halfS2_S2_S2_fjLj2048ELj1ELj4ELj1ELj16ENS_18Kernel_traits_baseILj2048ES2_S2_S2_S2_fjLj128EEEEELb0ELb0ELb1EEEvNS_9FwdParamsE --------------------------
	.section	.text._ZN10layer_norm31ln_parallel_residual_fwd_kernelINS_13Kernel_traitsI6__halfS2_S2_S2_fjLj2048ELj1ELj4ELj1ELj16ENS_18Kernel_traits_baseILj2048ES2_S2_S2_S2_fjLj128EEEEELb0ELb0ELb1EEEvNS_9FwdParamsE,"ax",@progbits
	.sectioninfo	@"SHI_REGISTERS=255"
	.align	128
        .global         _ZN10layer_norm31ln_parallel_residual_fwd_kernelINS_13Kernel_traitsI6__halfS2_S2_S2_fjLj2048ELj1ELj4ELj1ELj16ENS_18Kernel_traits_baseILj2048ES2_S2_S2_S2_fjLj128EEEEELb0ELb0ELb1EEEvNS_9FwdParamsE
        .type           _ZN10layer_norm31ln_parallel_residual_fwd_kernelINS_13Kernel_traitsI6__halfS2_S2_S2_fjLj2048ELj1ELj4ELj1ELj16ENS_18Kernel_traits_baseILj2048ES2_S2_S2_S2_fjLj128EEEEELb0ELb0ELb1EEEvNS_9FwdParamsE,@function
        .size           _ZN10layer_norm31ln_parallel_residual_fwd_kernelINS_13Kernel_traitsI6__halfS2_S2_S2_fjLj2048ELj1ELj4ELj1ELj16ENS_18Kernel_traits_baseILj2048ES2_S2_S2_S2_fjLj128EEEEELb0ELb0ELb1EEEvNS_9FwdParamsE,(.L_x_52427 - _ZN10layer_norm31ln_parallel_residual_fwd_kernelINS_13Kernel_traitsI6__halfS2_S2_S2_fjLj2048ELj1ELj4ELj1ELj16ENS_18Kernel_traits_baseILj2048ES2_S2_S2_S2_fjLj128EEEEELb0ELb0ELb1EEEvNS_9FwdParamsE)
        .other          _ZN10layer_norm31ln_parallel_residual_fwd_kernelINS_13Kernel_traitsI6__halfS2_S2_S2_fjLj2048ELj1ELj4ELj1ELj16ENS_18Kernel_traits_baseILj2048ES2_S2_S2_S2_fjLj128EEEEELb0ELb0ELb1EEEvNS_9FwdParamsE,@"STO_CUDA_ENTRY STV_DEFAULT"
_ZN10layer_norm31ln_parallel_residual_fwd_kernelINS_13Kernel_traitsI6__halfS2_S2_S2_fjLj2048ELj1ELj4ELj1ELj16ENS_18Kernel_traits_baseILj2048ES2_S2_S2_S2_fjLj128EEEEELb0ELb0ELb1EEEvNS_9FwdParamsE:
.text._ZN10layer_norm31ln_parallel_residual_fwd_kernelINS_13Kernel_traitsI6__halfS2_S2_S2_fjLj2048ELj1ELj4ELj1ELj16ENS_18Kernel_traits_baseILj2048ES2_S2_S2_S2_fjLj128EEEEELb0ELb0ELb1EEEvNS_9FwdParamsE:
[----:B------:R-:W-:Y:S02]  /*0000*/  MOV R1, c[0x0][0x28] ;  /* 0x00000a0000017a02 */ /* 0x000fe40000000f00 */
[----:B------:R-:W0:Y:S01]  /*0010*/  S2R R150, SR_TID.X ;  /* 0x0000000000967919 */ /* 0x000e220000002100 */
[----:B------:R-:W-:Y:S01]  /*0020*/  ISETP.NE.U32.AND P1, PT, RZ, c[0x0][0x218], PT ;  /* 0x00008600ff007a0c */ /* 0x000fe20003f25070 */
[----:B------:R-:W-:Y:S01]  /*0030*/  ULDC.64 UR4, c[0x0][0x118] ;  /* 0x0000460000047ab9 */ /* 0x000fe20000000a00 */
[----:B------:R-:W-:Y:S02]  /*0040*/  IADD3 R1, R1, -0x98, RZ ;  /* 0xffffff6801017810 */ /* 0x000fe40007ffe0ff */
[----:B------:R-:W-:Y:S02]  /*0050*/  ISETP.NE.AND.EX P1, PT, RZ, c[0x0][0x21c], PT, P1 ;  /* 0x00008700ff007a0c */ /* 0x000fe40003f25310 */
[----:B0-----:R-:W-:-:S04]  /*0060*/  LOP3.LUT R0, R150, 0x1f, RZ, 0xc0, !PT ;  /* 0x0000001f96007812 */ /* 0x001fc800078ec0ff */
[C---:B------:R-:W-:Y:S02]  /*0070*/  LOP3.LUT R92, R0.reuse, 0x20, RZ, 0xfc, !PT ;  /* 0x00000020005c7812 */ /* 0x040fe400078efcff */
[----:B------:R-:W-:-:S05]  /*0080*/  LOP3.LUT R76, R0, 0x60, RZ, 0xfc, !PT ;  /* 0x00000060004c7812 */ /* 0x000fca00078efcff */
[----:B------:R-:W-:Y:S02]  /*0090*/  @P1 LEA R28, P2, R92, c[0x0][0x218], 0x4 ;  /* 0x000086005c1c1a11 */ /* 0x000fe400078420ff */
[----:B------:R-:W-:Y:S02]  /*00a0*/  LOP3.LUT R60, R0, 0xa0, RZ, 0xfc, !PT ;  /* 0x000000a0003c7812 */ /* 0x000fe400078efcff */
[----:B------:R-:W-:Y:S02]  /*00b0*/  @P1 LEA.HI.X R29, R92, c[0x0][0x21c], RZ, 0x4, P2 ;  /* 0x000087005c1d1a11 */ /* 0x000fe400010f24ff */
[----:B------:R-:W-:Y:S02]  /*00c0*/  @P1 LEA R20, P2, R76, c[0x0][0x218], 0x4 ;  /* 0x000086004c141a11 */ /* 0x000fe400078420ff */
[----:B------:R-:W-:Y:S02]  /*00d0*/  @P1 LEA R32, P0, R0, c[0x0][0x218], 0x4 ;  /* 0x0000860000201a11 */ /* 0x000fe400078020ff */
[----:B------:R-:W-:Y:S01]  /*00e0*/  @P1 LEA.HI.X R21, R76, c[0x0][0x21c], RZ, 0x4, P2 ;  /* 0x000087004c151a11 */ /* 0x000fe200010f24ff */
[----:B------:R-:W0:Y:S01]  /*00f0*/  S2R R3, SR_CTAID.X ;  /* 0x0000000000037919 */ /* 0x000e220000002500 */
[----:B------:R-:W-:-:S02]  /*0100*/  @P1 LEA R16, P2, R60, c[0x0][0x218], 0x4 ;  /* 0x000086003c101a11 */ /* 0x000fc400078420ff */
[----:B------:R-:W-:Y:S01]  /*0110*/  LOP3.LUT R84, R0, 0x40, RZ, 0xfc, !PT ;  /* 0x0000004000547812 */ /* 0x000fe200078efcff */
[----:B------:R-:W-:Y:S01]  /*0120*/  HFMA2.MMA R109, -RZ, RZ, 0, 9.5367431640625e-07 ;  /* 0x00000010ff6d7435 */ /* 0x000fe200000001ff */
[----:B------:R-:W-:Y:S01]  /*0130*/  @P1 LEA.HI.X R17, R60, c[0x0][0x21c], RZ, 0x4, P2 ;  /* 0x000087003c111a11 */ /* 0x000fe200010f24ff */
[----:B------:R-:W5:Y:S01]  /*0140*/  @P1 LDG.E.128 R28, [R28.64] ;  /* 0x000000041c1c1981 */ /* 0x000f62000c1e1d00 */
[----:B------:R-:W-:Y:S02]  /*0150*/  ISETP.NE.U32.AND P2, PT, RZ, c[0x0][0x220], PT ;  /* 0x00008800ff007a0c */ /* 0x000fe40003f45070 */
[----:B------:R-:W-:Y:S01]  /*0160*/  @P1 IADD3.X R33, RZ, c[0x0][0x21c], RZ, P0, !PT ;  /* 0x00008700ff211a10 */ /* 0x000fe200007fe4ff */
[----:B------:R-:W5:Y:S01]  /*0170*/  @P1 LDG.E.128 R20, [R20.64] ;  /* 0x0000000414141981 */ /* 0x000f62000c1e1d00 */
[----:B------:R-:W-:Y:S02]  /*0180*/  @P1 LEA R24, P0, R84, c[0x0][0x218], 0x4 ;  /* 0x0000860054181a11 */ /* 0x000fe400078020ff */
[----:B------:R-:W-:Y:S01]  /*0190*/  LOP3.LUT R68, R0, 0x80, RZ, 0xfc, !PT ;  /* 0x0000008000447812 */ /* 0x000fe200078efcff */
[----:B------:R-:W5:Y:S01]  /*01a0*/  @P1 LDG.E.128 R16, [R16.64] ;  /* 0x0000000410101981 */ /* 0x000f62000c1e1d00 */
[----:B------:R-:W-:-:S02]  /*01b0*/  ISETP.NE.AND.EX P2, PT, RZ, c[0x0][0x224], PT, P2 ;  /* 0x00008900ff007a0c */ /* 0x000fc40003f45320 */
[----:B------:R-:W-:Y:S01]  /*01c0*/  @P1 LEA.HI.X R25, R84, c[0x0][0x21c], RZ, 0x4, P0 ;  /* 0x0000870054191a11 */ /* 0x000fe200000f24ff */
[----:B------:R-:W5:Y:S01]  /*01d0*/  @P1 LDG.E.128 R32, [R32.64] ;  /* 0x0000000420201981 */ /* 0x000f62000c1e1d00 */
[----:B------:R-:W-:Y:S02]  /*01e0*/  @P1 LEA R208, P0, R68, c[0x0][0x218], 0x4 ;  /* 0x0000860044d01a11 */ /* 0x000fe400078020ff */
[----:B------:R-:W-:Y:S02]  /*01f0*/  LOP3.LUT R52, R0, 0xc0, RZ, 0xfc, !PT ;  /* 0x000000c000347812 */ /* 0x000fe400078efcff */
[----:B------:R-:W-:Y:S01]  /*0200*/  @P1 LEA.HI.X R209, R68, c[0x0][0x21c], RZ, 0x4, P0 ;  /* 0x0000870044d11a11 */ /* 0x000fe200000f24ff */
[----:B------:R-:W5:Y:S01]  /*0210*/  @P1 LDG.E.128 R24, [R24.64] ;  /* 0x0000000418181981 */ /* 0x000f62000c1e1d00 */
[----:B------:R-:W-:Y:S02]  /*0220*/  @P1 LEA R12, P0, R52, c[0x0][0x218], 0x4 ;  /* 0x00008600340c1a11 */ /* 0x000fe400078020ff */
[----:B------:R-:W-:-:S02]  /*0230*/  SHF.L.U32 R96, R0, 0x4, RZ ;  /* 0x0000000400607819 */ /* 0x000fc400000006ff */
[----:B------:R-:W-:Y:S01]  /*0240*/  @P1 LEA.HI.X R13, R52, c[0x0][0x21c], RZ, 0x4, P0 ;  /* 0x00008700340d1a11 */ /* 0x000fe200000f24ff */
[----:B------:R-:W5:Y:S01]  /*0250*/  @P1 LDG.E.128 R208, [R208.64] ;  /* 0x00000004d0d01981 */ /* 0x000f62000c1e1d00 */
[----:B------:R-:W-:Y:S02]  /*0260*/  @P2 IADD3 R124, P0, R96, c[0x0][0x220], RZ ;  /* 0x00008800607c2a10 */ /* 0x000fe40007f1e0ff */
[----:B------:R-:W-:Y:S02]  /*0270*/  LOP3.LUT R2, R0, 0xe0, RZ, 0xfc, !PT ;  /* 0x000000e000027812 */ /* 0x000fe400078efcff */
[----:B------:R-:W-:Y:S01]  /*0280*/  SHF.L.U32 R80, R84, 0x4, RZ ;  /* 0x0000000454507819 */ /* 0x000fe200000006ff */
[----:B------:R-:W5:Y:S01]  /*0290*/  @P1 LDG.E.128 R12, [R12.64] ;  /* 0x000000040c0c1981 */ /* 0x000f62000c1e1d00 */
[----:B------:R-:W-:Y:S02]  /*02a0*/  @P2 IADD3.X R125, RZ, c[0x0][0x224], RZ, P0, !PT ;  /* 0x00008900ff7d2a10 */ /* 0x000fe400007fe4ff */
[----:B------:R-:W-:-:S02]  /*02b0*/  @P1 LEA R128, P3, R2, c[0x0][0x218], 0x4 ;  /* 0x0000860002801a11 */ /* 0x000fc400078620ff */
[----:B------:R-:W-:Y:S02]  /*02c0*/  SHF.L.U32 R0, R150, 0x4, RZ ;  /* 0x0000000496007819 */ /* 0x000fe400000006ff */
[----:B------:R-:W-:Y:S02]  /*02d0*/  @P2 IADD3 R116, P0, R80, c[0x0][0x220], RZ ;  /* 0x0000880050742a10 */ /* 0x000fe40007f1e0ff */
[----:B------:R-:W-:Y:S02]  /*02e0*/  SHF.L.U32 R88, R92, 0x4, RZ ;  /* 0x000000045c587819 */ /* 0x000fe400000006ff */
[----:B------:R-:W-:Y:S02]  /*02f0*/  SHF.R.U32.HI R5, RZ, 0x1c, R84 ;  /* 0x0000001cff057819 */ /* 0x000fe40000011654 */
[----:B------:R-:W-:Y:S02]  /*0300*/  SHF.L.U32 R56, R60, 0x4, RZ ;  /* 0x000000043c387819 */ /* 0x000fe400000006ff */
[----:B------:R-:W-:-:S02]  /*0310*/  SHF.R.U32.HI R4, RZ, 0x1c, R92 ;  /* 0x0000001cff047819 */ /* 0x000fc4000001165c */
[----:B------:R-:W-:Y:S02]  /*0320*/  SHF.L.U32 R72, R76, 0x4, RZ ;  /* 0x000000044c487819 */ /* 0x000fe400000006ff */
[----:B------:R-:W-:Y:S02]  /*0330*/  SHF.R.U32.HI R36, RZ, 0x1c, R76 ;  /* 0x0000001cff247819 */ /* 0x000fe4000001164c */
[----:B------:R-:W-:Y:S02]  /*0340*/  SHF.L.U32 R64, R68, 0x4, RZ ;  /* 0x0000000444407819 */ /* 0x000fe400000006ff */
[----:B------:R-:W-:Y:S02]  /*0350*/  SHF.L.U32 R48, R52, 0x4, RZ ;  /* 0x0000000434307819 */ /* 0x000fe400000006ff */
[----:B------:R-:W-:Y:S01]  /*0360*/  SHF.R.U32.HI R37, RZ, 0x1c, R52 ;  /* 0x0000001cff257819 */ /* 0x000fe20000011634 */
[----:B------:R-:W-:Y:S01]  /*0370*/  IMAD.WIDE.U32 R44, R2, R109, c[0x0][0x1b0] ;  /* 0x00006c00022c7625 */ /* 0x000fe200078e006d */
[----:B------:R-:W-:Y:S01]  /*0380*/  SHF.R.U32.HI R150, RZ, 0x5, R150 ;  /* 0x00000005ff967819 */ /* 0x000fe20000011696 */
[----:B------:R-:W5:Y:S01]  /*0390*/  @P2 LDG.E.128 R124, [R124.64] ;  /* 0x000000047c7c2981 */ /* 0x000f62000c1e1d00 */
[----:B------:R-:W-:-:S02]  /*03a0*/  IADD3 R80, P5, R80, c[0x0][0x1b8], RZ ;  /* 0x00006e0050507a10 */ /* 0x000fc40007fbe0ff */
[----:B------:R-:W-:Y:S02]  /*03b0*/  @P1 LEA.HI.X R129, R2, c[0x0][0x21c], RZ, 0x4, P3 ;  /* 0x0000870002811a11 */ /* 0x000fe400018f24ff */
[----:B------:R-:W-:Y:S02]  /*03c0*/  @P2 IADD3 R120, P3, R88, c[0x0][0x220], RZ ;  /* 0x0000880058782a10 */ /* 0x000fe40007f7e0ff */
[----:B0-----:R-:W-:Y:S02]  /*03d0*/  LEA R150, R3, R150, 0x2 ;  /* 0x0000009603967211 */ /* 0x001fe400078e10ff */
[----:B------:R-:W-:Y:S02]  /*03e0*/  IADD3.X R81, R5, c[0x0][0x1bc], RZ, P5, !PT ;  /* 0x00006f0005517a10 */ /* 0x000fe40002ffe4ff */
[----:B------:R-:W-:Y:S01]  /*03f0*/  LOP3.LUT R0, R0, 0x1f0, RZ, 0xc0, !PT ;  /* 0x000001f000007812 */ /* 0x000fe200078ec0ff */
[----:B------:R-:W-:Y:S01]  /*0400*/  IMAD.WIDE.U32 R92, R92, R109, c[0x0][0x1b0] ;  /* 0x00006c005c5c7625 */ /* 0x000fe200078e006d */
[----:B------:R-:W-:Y:S01]  /*0410*/  SHF.R.U32.HI R3, RZ, 0x1c, R60 ;  /* 0x0000001cff037819 */ /* 0x000fe2000001163c */
[----:B------:R-:W5:Y:S01]  /*0420*/  @P1 LDG.E.128 R128, [R128.64] ;  /* 0x0000000480801981 */ /* 0x000f62000c1e1d00 */
[----:B------:R-:W-:-:S02]  /*0430*/  @P2 IADD3 R112, P5, R56, c[0x0][0x220], RZ ;  /* 0x0000880038702a10 */ /* 0x000fc40007fbe0ff */
[----:B------:R-:W-:Y:S02]  /*0440*/  @P2 IADD3.X R121, R4, c[0x0][0x224], RZ, P3, !PT ;  /* 0x0000890004792a10 */ /* 0x000fe40001ffe4ff */
[----:B------:R-:W-:Y:S02]  /*0450*/  @P2 IADD3 R8, P3, R72, c[0x0][0x220], RZ ;  /* 0x0000880048082a10 */ /* 0x000fe40007f7e0ff */
[----:B------:R-:W-:Y:S02]  /*0460*/  @P2 IADD3.X R113, R3, c[0x0][0x224], RZ, P5, !PT ;  /* 0x0000890003712a10 */ /* 0x000fe40002ffe4ff */
[----:B------:R-:W-:Y:S01]  /*0470*/  IADD3 R88, P6, R88, c[0x0][0x1b8], RZ ;  /* 0x00006e0058587a10 */ /* 0x000fe20007fde0ff */
[----:B------:R-:W-:Y:S01]  /*0480*/  IMAD.WIDE.U32 R84, R84, R109, c[0x0][0x1b0] ;  /* 0x00006c0054547625 */ /* 0x000fe200078e006d */
[----:B------:R-:W-:Y:S01]  /*0490*/  IADD3 R72, P5, R72, c[0x0][0x1b8], RZ ;  /* 0x00006e0048487a10 */ /* 0x000fe20007fbe0ff */
[----:B------:R-:W5:Y:S01]  /*04a0*/  @P2 LDG.E.128 R120, [R120.64] ;  /* 0x0000000478782981 */ /* 0x000f62000c1e1d00 */
[----:B------:R-:W-:-:S02]  /*04b0*/  @P2 IADD3.X R9, R36, c[0x0][0x224], RZ, P3, !PT ;  /* 0x0000890024092a10 */ /* 0x000fc40001ffe4ff */
[----:B------:R-:W-:Y:S01]  /*04c0*/  IADD3 R100, P3, R0, c[0x0][0x1b0], RZ ;  /* 0x00006c0000647a10 */ /* 0x000fe20007f7e0ff */
[-C--:B------:R-:W-:Y:S01]  /*04d0*/  IMAD.WIDE.U32 R76, R76, R109.reuse, c[0x0][0x1b0] ;  /* 0x00006c004c4c7625 */ /* 0x080fe200078e006d */
[----:B------:R-:W-:Y:S01]  /*04e0*/  IADD3.X R89, R4, c[0x0][0x1bc], RZ, P6, !PT ;  /* 0x00006f0004597a10 */ /* 0x000fe200037fe4ff */
[----:B------:R-:W5:Y:S01]  /*04f0*/  @P2 LDG.E.128 R112, [R112.64] ;  /* 0x0000000470702981 */ /* 0x000f62000c1e1d00 */
[----:B------:R-:W-:Y:S02]  /*0500*/  IADD3.X R73, R36, c[0x0][0x1bc], RZ, P5, !PT ;  /* 0x00006f0024497a10 */ /* 0x000fe40002ffe4ff */
[----:B------:R-:W-:Y:S01]  /*0510*/  SHF.R.U32.HI R0, RZ, 0x1c, R68 ;  /* 0x0000001cff007819 */ /* 0x000fe20000011644 */
[-C--:B------:R-:W-:Y:S01]  /*0520*/  IMAD.WIDE.U32 R60, R60, R109.reuse, c[0x0][0x1b0] ;  /* 0x00006c003c3c7625 */ /* 0x080fe200078e006d */
[----:B------:R-:W-:Y:S01]  /*0530*/  @P2 IADD3 R4, P6, R64, c[0x0][0x220], RZ ;  /* 0x0000880040042a10 */ /* 0x000fe20007fde0ff */
[----:B------:R-:W5:Y:S01]  /*0540*/  @P2 LDG.E.128 R8, [R8.64] ;  /* 0x0000000408082981 */ /* 0x000f62000c1e1d00 */
[----:B------:R-:W-:Y:S01]  /*0550*/  @P2 IADD3 R104, P5, R48, c[0x0][0x220], RZ ;  /* 0x0000880030682a10 */ /* 0x000fe20007fbe0ff */
[----:B------:R-:W-:Y:S01]  /*0560*/  IMAD.WIDE.U32 R68, R68, R109, c[0x0][0x1b0] ;  /* 0x00006c0044447625 */ /* 0x000fe200078e006d */
[----:B------:R-:W-:-:S02]  /*0570*/  @P2 IADD3.X R117, R5, c[0x0][0x224], RZ, P0, !PT ;  /* 0x0000890005752a10 */ /* 0x000fc400007fe4ff */
[----:B------:R-:W-:Y:S01]  /*0580*/  @P2 IADD3.X R5, R0, c[0x0][0x224], RZ, P6, !PT ;  /* 0x0000890000052a10 */ /* 0x000fe200037fe4ff */
[-C--:B------:R-:W-:Y:S01]  /*0590*/  IMAD.WIDE.U32 R52, R52, R109.reuse, c[0x0][0x1b0] ;  /* 0x00006c0034347625 */ /* 0x080fe200078e006d */
[----:B------:R-:W-:Y:S02]  /*05a0*/  @P2 IADD3.X R105, R37, c[0x0][0x224], RZ, P5, !PT ;  /* 0x0000890025692a10 */ /* 0x000fe40002ffe4ff */
[----:B------:R-:W5:Y:S01]  /*05b0*/  @P2 LDG.E.128 R116, [R116.64] ;  /* 0x0000000474742981 */ /* 0x000f62000c1e1d00 */
[----:B------:R-:W-:-:S03]  /*05c0*/  @P2 IMAD.WIDE.U32 R108, R2, R109, c[0x0][0x220] ;  /* 0x00008800026c2625 */ /* 0x000fc600078e006d */
[----:B------:R-:W5:Y:S04]  /*05d0*/  @P2 LDG.E.128 R4, [R4.64] ;  /* 0x0000000404042981 */ /* 0x000f68000c1e1d00 */
[----:B------:R-:W5:Y:S04]  /*05e0*/  @P2 LDG.E.128 R108, [R108.64] ;  /* 0x000000046c6c2981 */ /* 0x000f68000c1e1d00 */
[----:B------:R-:W5:Y:S01]  /*05f0*/  @P2 LDG.E.128 R104, [R104.64] ;  /* 0x0000000468682981 */ /* 0x000f62000c1e1d00 */
[----:B------:R-:W-:Y:S02]  /*0600*/  ISETP.GE.AND P0, PT, R150, c[0x0][0x164], PT ;  /* 0x0000590096007a0c */ /* 0x000fe40003f06270 */
[----:B------:R-:W-:-:S02]  /*0610*/  IADD3 R96, P4, R96, c[0x0][0x1b8], RZ ;  /* 0x00006e0060607a10 */ /* 0x000fc40007f9e0ff */
[C---:B------:R-:W-:Y:S02]  /*0620*/  LEA R40, P6, R2.reuse, c[0x0][0x1b8], 0x4 ;  /* 0x00006e0002287a11 */ /* 0x040fe400078c20ff */
[----:B------:R-:W-:Y:S02]  /*0630*/  IADD3.X R97, RZ, c[0x0][0x1bc], RZ, P4, !PT ;  /* 0x00006f00ff617a10 */ /* 0x000fe400027fe4ff */
[----:B------:R-:W-:Y:S02]  /*0640*/  LEA.HI.X R41, R2, c[0x0][0x1bc], RZ, 0x4, P6 ;  /* 0x00006f0002297a11 */ /* 0x000fe400030f24ff */
[----:B------:R-:W-:Y:S02]  /*0650*/  IADD3 R64, P5, R64, c[0x0][0x1b8], RZ ;  /* 0x00006e0040407a10 */ /* 0x000fe40007fbe0ff */
[----:B------:R-:W-:Y:S02]  /*0660*/  IADD3 R56, P4, R56, c[0x0][0x1b8], RZ ;  /* 0x00006e0038387a10 */ /* 0x000fe40007f9e0ff */
[----:B------:R-:W-:-:S02]  /*0670*/  IADD3 R48, P6, R48, c[0x0][0x1b8], RZ ;  /* 0x00006e0030307a10 */ /* 0x000fc40007fde0ff */
[----:B------:R-:W-:Y:S02]  /*0680*/  IADD3.X R101, RZ, c[0x0][0x1b4], RZ, P3, !PT ;  /* 0x00006d00ff657a10 */ /* 0x000fe40001ffe4ff */
[----:B------:R-:W-:Y:S02]  /*0690*/  IADD3.X R65, R0, c[0x0][0x1bc], RZ, P5, !PT ;  /* 0x00006f0000417a10 */ /* 0x000fe40002ffe4ff */
        /* <DEDUP_REMOVED lines=19> */
[----:B------:R-:W-:Y:S01]  /*07d0*/  MOV R0, c[0x0][0x180] ;  /* 0x0000600000007a02 */ /* 0x000fe20000000f00 */
[----:B-----5:R-:W-:Y:S01]  /*07e0*/  @!P1 CS2R R32, SRZ ;  /* 0x0000000000209805 */ /* 0x020fe2000001ff00 */
[----:B------:R-:W-:Y:S01]  /*07f0*/  @!P1 CS2R R34, SRZ ;  /* 0x0000000000229805 */ /* 0x000fe2000001ff00 */
[----:B------:R-:W-:Y:S01]  /*0800*/  @!P1 CS2R R28, SRZ ;  /* 0x00000000001c9805 */ /* 0x000fe2000001ff00 */
[----:B------:R-:W-:Y:S01]  /*0810*/  LOP3.LUT P0, RZ, R0, c[0x0][0x178], RZ, 0xfc, !PT ;  /* 0x00005e0000ff7a12 */ /* 0x000fe2000780fcff */
[----:B------:R-:W-:Y:S01]  /*0820*/  @!P1 CS2R R30, SRZ ;  /* 0x00000000001e9805 */ /* 0x000fe2000001ff00 */
[----:B------:R-:W-:Y:S01]  /*0830*/  MOV R0, c[0x0][0x184] ;  /* 0x0000610000007a02 */ /* 0x000fe20000000f00 */
[--C-:B------:R-:W-:Y:S01]  /*0840*/  HADD2.F32 R2, -RZ, R32.reuse.H0_H0 ;  /* 0x20000020ff027230 */ /* 0x100fe20000004100 */
[----:B------:R-:W-:Y:S01]  /*0850*/  @!P1 CS2R R24, SRZ ;  /* 0x0000000000189805 */ /* 0x000fe2000001ff00 */
[--C-:B------:R-:W-:Y:S01]  /*0860*/  HADD2.F32 R3, -RZ, R33.reuse.H0_H0 ;  /* 0x20000021ff037230 */ /* 0x100fe20000004100 */
[----:B------:R-:W-:Y:S01]  /*0870*/  LOP3.LUT P0, RZ, R0, c[0x0][0x17c], RZ, 0xfc, P0 ;  /* 0x00005f0000ff7a12 */ /* 0x000fe2000000fcff */
[----:B------:R-:W-:Y:S01]  /*0880*/  HADD2.F32 R0, -RZ, R32.H1_H1 ;  /* 0x30000020ff007230 */ /* 0x000fe20000004100 */
        /* <DEDUP_REMOVED lines=10> */
[----:B0-----:R-:W-:Y:S01]  /*0930*/  HADD2.F32 R2, -RZ, R33.H1_H1 ;  /* 0x30000021ff027230 */ /* 0x001fe20000004100 */
[----:B------:R-:W-:Y:S01]  /*0940*/  @!P1 CS2R R16, SRZ ;  /* 0x0000000000109805 */ /* 0x000fe2000001ff00 */
[----:B------:R-:W-:Y:S01]  /*0950*/  @!P1 CS2R R18, SRZ ;  /* 0x0000000000129805 */ /* 0x000fe2000001ff00 */
[----:B------:R-:W-:Y:S01]  /*0960*/  @!P1 CS2R R14, SRZ ;  /* 0x00000000000e9805 */ /* 0x000fe2000001ff00 */
[--C-:B-1----:R-:W-:Y:S01]  /*0970*/  HADD2.F32 R0, -RZ, R34.reuse.H0_H0 ;  /* 0x20000022ff007230 */ /* 0x102fe20000004100 */
[----:B------:R0:W-:Y:S01]  /*0980*/  STL [R1+0x78], R2 ;  /* 0x0000780201007387 */ /* 0x0001e20000100800 */
[----:B------:R-:W-:Y:S01]  /*0990*/  @!P2 CS2R R8, SRZ ;  /* 0x000000000008a805 */ /* 0x000fe2000001ff00 */
[----:B------:R-:W-:Y:S01]  /*09a0*/  @!P2 CS2R R4, SRZ ;  /* 0x000000000004a805 */ /* 0x000fe2000001ff00 */
[----:B--2---:R-:W-:Y:S01]  /*09b0*/  HADD2.F32 R3, -RZ, R34.H1_H1 ;  /* 0x30000022ff037230 */ /* 0x004fe20000004100 */
[----:B------:R1:W-:Y:S01]  /*09c0*/  STL [R1+0x74], R0 ;  /* 0x0000740001007387 */ /* 0x0003e20000100800 */
[----:B------:R-:W-:Y:S01]  /*09d0*/  @!P2 CS2R R6, SRZ ;  /* 0x000000000006a805 */ /* 0x000fe2000001ff00 */
[----:B------:R-:W-:Y:S01]  /*09e0*/  @!P1 CS2R R210, SRZ ;  /* 0x0000000000d29805 */ /* 0x000fe2000001ff00 */
[----:B------:R-:W-:Y:S01]  /*09f0*/  @!P1 CS2R R128, SRZ ;  /* 0x0000000000809805 */ /* 0x000fe2000001ff00 */
[----:B------:R2:W-:Y:S01]  /*0a00*/  STL [R1+0x70], R3 ;  /* 0x0000700301007387 */ /* 0x0005e20000100800 */
[----:B------:R-:W-:Y:S01]  /*0a10*/  @!P1 CS2R R130, SRZ ;  /* 0x0000000000829805 */ /* 0x000fe2000001ff00 */
[--C-:B0-----:R-:W-:Y:S01]  /*0a20*/  HADD2.F32 R2, -RZ, R35.reuse.H0_H0 ;  /* 0x20000023ff027230 */ /* 0x101fe20000004100 */
[----:B------:R-:W-:Y:S01]  /*0a30*/  @!P2 CS2R R126, SRZ ;  /* 0x00000000007ea805 */ /* 0x000fe2000001ff00 */
[----:B------:R-:W-:Y:S01]  /*0a40*/  @!P2 CS2R R120, SRZ ;  /* 0x000000000078a805 */ /* 0x000fe2000001ff00 */
[----:B------:R-:W-:Y:S01]  /*0a50*/  @!P2 CS2R R122, SRZ ;  /* 0x00000000007aa805 */ /* 0x000fe2000001ff00 */
[----:B-1----:R-:W-:Y:S01]  /*0a60*/  HADD2.F32 R0, -RZ, R35.H1_H1 ;  /* 0x30000023ff007230 */ /* 0x002fe20000004100 */
[----:B------:R0:W-:Y:S01]  /*0a70*/  STL [R1+0x6c], R2 ;  /* 0x00006c0201007387 */ /* 0x0001e20000100800 */
[----:B------:R-:W-:Y:S01]  /*0a80*/  @!P2 CS2R R116, SRZ ;  /* 0x000000000074a805 */ /* 0x000fe2000001ff00 */
[----:B------:R-:W-:Y:S01]  /*0a90*/  @!P2 CS2R R118, SRZ ;  /* 0x000000000076a805 */ /* 0x000fe2000001ff00 */
[----:B--2---:R-:W-:Y:S01]  /*0aa0*/  HADD2.F32 R3, -RZ, R29.H0_H0 ;  /* 0x2000001dff037230 */ /* 0x004fe20000004100 */
[----:B------:R1:W-:Y:S01]  /*0ab0*/  STL [R1+0x68], R0 ;  /* 0x0000680001007387 */ /* 0x0003e20000100800 */
[----:B------:R-:W-:Y:S01]  /*0ac0*/  @!P2 CS2R R112, SRZ ;  /* 0x000000000070a805 */ /* 0x000fe2000001ff00 */
[----:B------:R-:W-:Y:S01]  /*0ad0*/  @!P2 CS2R R114, SRZ ;  /* 0x000000000072a805 */ /* 0x000fe2000001ff00 */
[----:B------:R-:W-:Y:S01]  /*0ae0*/  @!P2 CS2R R104, SRZ ;  /* 0x000000000068a805 */ /* 0x000fe2000001ff00 */
[----:B------:R-:W-:Y:S01]  /*0af0*/  @!P2 CS2R R108, SRZ ;  /* 0x00000000006ca805 */ /* 0x000fe2000001ff00 */
[----:B------:R-:W-:Y:S01]  /*0b00*/  @!P2 CS2R R106, SRZ ;  /* 0x00000000006aa805 */ /* 0x000fe2000001ff00 */
[----:B0-----:R-:W-:Y:S01]  /*0b10*/  HADD2.F32 R2, -RZ, R28.H0_H0 ;  /* 0x2000001cff027230 */ /* 0x001fe20000004100 */
[----:B------:R-:W-:Y:S01]  /*0b20*/  @!P2 CS2R R110, SRZ ;  /* 0x00000000006ea805 */ /* 0x000fe2000001ff00 */
[----:B------:R-:W-:-:S02]  /*0b30*/  HADD2.F32 R222, -RZ, R10.H0_H0 ;  /* 0x2000000affde7230 */ /* 0x000fc40000004100 */
[----:B-1----:R-:W-:Y:S01]  /*0b40*/  HADD2.F32 R0, -RZ, R28.H1_H1 ;  /* 0x3000001cff007230 */ /* 0x002fe20000004100 */
[----:B------:R0:W-:Y:S01]  /*0b50*/  STL [R1+0x64], R2 ;  /* 0x0000640201007387 */ /* 0x0001e20000100800 */
[----:B------:R-:W-:Y:S02]  /*0b60*/  HADD2.F32 R28, -RZ, R12.H0_H0 ;  /* 0x2000000cff1c7230 */ /* 0x000fe40000004100 */
[----:B------:R-:W-:Y:S01]  /*0b70*/  HADD2.F32 R221, -RZ, R10.H1_H1 ;  /* 0x3000000affdd7230 */ /* 0x000fe20000004100 */
[----:B------:R1:W-:Y:S01]  /*0b80*/  STL [R1+0x60], R0 ;  /* 0x0000600001007387 */ /* 0x0003e20000100800 */
[--C-:B------:R-:W-:Y:S02]  /*0b90*/  HADD2.F32 R220, -RZ, R11.reuse.H0_H0 ;  /* 0x2000000bffdc7230 */ /* 0x100fe40000004100 */
[----:B------:R-:W-:Y:S01]  /*0ba0*/  HADD2.F32 R219, -RZ, R11.H1_H1 ;  /* 0x3000000bffdb7230 */ /* 0x000fe20000004100 */
[----:B------:R2:W-:Y:S01]  /*0bb0*/  STL [R1+0x5c], R3 ;  /* 0x00005c0301007387 */ /* 0x0005e20000100800 */
[----:B------:R-:W-:-:S02]  /*0bc0*/  HADD2.F32 R218, -RZ, R208.H0_H0 ;  /* 0x200000d0ffda7230 */ /* 0x000fc40000004100 */
[----:B0-----:R-:W-:Y:S02]  /*0bd0*/  HADD2.F32 R2, -RZ, R29.H1_H1 ;  /* 0x3000001dff027230 */ /* 0x001fe40000004100 */
[----:B------:R-:W-:Y:S02]  /*0be0*/  HADD2.F32 R36, -RZ, R16.H0_H0 ;  /* 0x20000010ff247230 */ /* 0x000fe40000004100 */
[----:B-1----:R-:W-:Y:S01]  /*0bf0*/  HADD2.F32 R0, -RZ, R30.H0_H0 ;  /* 0x2000001eff007230 */ /* 0x002fe20000004100 */
[----:B------:R0:W-:Y:S01]  /*0c00*/  STL [R1+0x58], R2 ;  /* 0x0000580201007387 */ /* 0x0001e20000100800 */
[----:B------:R-:W-:Y:S02]  /*0c10*/  HADD2.F32 R35, -RZ, R16.H1_H1 ;  /* 0x30000010ff237230 */ /* 0x000fe40000004100 */
[----:B--2---:R-:W-:Y:S01]  /*0c20*/  HADD2.F32 R3, -RZ, R30.H1_H1 ;  /* 0x3000001eff037230 */ /* 0x004fe20000004100 */
[----:B------:R1:W-:Y:S01]  /*0c30*/  STL [R1+0x54], R0 ;  /* 0x0000540001007387 */ /* 0x0003e20000100800 */
[----:B------:R-:W-:-:S02]  /*0c40*/  HADD2.F32 R34, -RZ, R17.H0_H0 ;  /* 0x20000011ff227230 */ /* 0x000fc40000004100 */
[----:B------:R-:W-:Y:S01]  /*0c50*/  HADD2.F32 R33, -RZ, R17.H1_H1 ;  /* 0x30000011ff217230 */ /* 0x000fe20000004100 */
[----:B------:R2:W-:Y:S01]  /*0c60*/  STL [R1+0x50], R3 ;  /* 0x0000500301007387 */ /* 0x0005e20000100800 */
[--C-:B------:R-:W-:Y:S02]  /*0c70*/  HADD2.F32 R32, -RZ, R18.reuse.H0_H0 ;  /* 0x20000012ff207230 */ /* 0x100fe40000004100 */
[----:B0-----:R-:W-:Y:S02]  /*0c80*/  HADD2.F32 R2, -RZ, R31.H0_H0 ;  /* 0x2000001fff027230 */ /* 0x001fe40000004100 */
[----:B------:R-:W-:Y:S02]  /*0c90*/  HADD2.F32 R30, -RZ, R19.H0_H0 ;  /* 0x20000013ff1e7230 */ /* 0x000fe40000004100 */
[----:B-1----:R-:W-:Y:S01]  /*0ca0*/  HADD2.F32 R0, -RZ, R31.H1_H1 ;  /* 0x3000001fff007230 */ /* 0x002fe20000004100 */
[----:B------:R0:W-:Y:S01]  /*0cb0*/  STL [R1+0x4c], R2 ;  /* 0x00004c0201007387 */ /* 0x0001e20000100800 */
[----:B------:R-:W-:-:S02]  /*0cc0*/  HADD2.F32 R31, -RZ, R18.H1_H1 ;  /* 0x30000012ff1f7230 */ /* 0x000fc40000004100 */
[----:B--2---:R-:W-:Y:S01]  /*0cd0*/  HADD2.F32 R3, -RZ, R25.H0_H0 ;  /* 0x20000019ff037230 */ /* 0x004fe20000004100 */
[----:B------:R1:W-:Y:S01]  /*0ce0*/  STL [R1+0x48], R0 ;  /* 0x0000480001007387 */ /* 0x0003e20000100800 */
[----:B------:R-:W-:Y:S02]  /*0cf0*/  HADD2.F32 R29, -RZ, R19.H1_H1 ;  /* 0x30000013ff1d7230 */ /* 0x000fe40000004100 */
[--C-:B------:R-:W-:Y:S02]  /*0d00*/  HADD2.F32 R227, -RZ, R8.reuse.H0_H0 ;  /* 0x20000008ffe37230 */ /* 0x100fe40000004100 */
[----:B------:R-:W-:Y:S02]  /*0d10*/  HADD2.F32 R226, -RZ, R8.H1_H1 ;  /* 0x30000008ffe27230 */ /* 0x000fe40000004100 */
[----:B0-----:R-:W-:Y:S02]  /*0d20*/  HADD2.F32 R2, -RZ, R24.H0_H0 ;  /* 0x20000018ff027230 */ /* 0x001fe40000004100 */
        /* <DEDUP_REMOVED lines=14> */
[----:B------:R-:W-:Y:S02]  /*0e10*/  HADD2.F32 R195, -RZ, R5.H1_H1 ;  /* 0x30000005ffc37230 */ /* 0x000fe40000004100 */
[----:B--2---:R-:W-:Y:S01]  /*0e20*/  HADD2.F32 R3, -RZ, R26.H1_H1 ;  /* 0x3000001aff037230 */ /* 0x004fe20000004100 */
[----:B------:R1:W-:Y:S01]  /*0e30*/  STL [R1+0x34], R0 ;  /* 0x0000340001007387 */ /* 0x0003e20000100800 */
[----:B------:R-:W-:-:S02]  /*0e40*/  HADD2.F32 R26, -RZ, R13.H0_H0 ;  /* 0x2000000dff1a7230 */ /* 0x000fc40000004100 */
[----:B------:R-:W-:Y:S01]  /*0e50*/  HADD2.F32 R193, -RZ, R6.H0_H0 ;  /* 0x20000006ffc17230 */ /* 0x000fe20000004100 */
[----:B------:R2:W-:Y:S01]  /*0e60*/  STL [R1+0x30], R3 ;  /* 0x0000300301007387 */ /* 0x0005e20000100800 */
[----:B------:R-:W-:Y:S02]  /*0e70*/  HADD2.F32 R11, -RZ, R7.H0_H0 ;  /* 0x20000007ff0b7230 */ /* 0x000fe40000004100 */
[----:B0-----:R-:W-:Y:S02]  /*0e80*/  HADD2.F32 R2, -RZ, R27.H0_H0 ;  /* 0x2000001bff027230 */ /* 0x001fe40000004100 */
[----:B------:R-:W-:Y:S02]  /*0e90*/  HADD2.F32 R10, -RZ, R7.H1_H1 ;  /* 0x30000007ff0a7230 */ /* 0x000fe40000004100 */
[----:B-1----:R-:W-:Y:S01]  /*0ea0*/  HADD2.F32 R0, -RZ, R27.H1_H1 ;  /* 0x3000001bff007230 */ /* 0x002fe20000004100 */
[----:B------:R0:W-:Y:S01]  /*0eb0*/  STL [R1+0x2c], R2 ;  /* 0x00002c0201007387 */ /* 0x0001e20000100800 */
[----:B------:R-:W-:-:S02]  /*0ec0*/  HADD2.F32 R27, -RZ, R12.H1_H1 ;  /* 0x3000000cff1b7230 */ /* 0x000fc40000004100 */
[----:B--2---:R-:W-:Y:S01]  /*0ed0*/  HADD2.F32 R3, -RZ, R21.H0_H0 ;  /* 0x20000015ff037230 */ /* 0x004fe20000004100 */
[----:B------:R1:W-:Y:S01]  /*0ee0*/  STL [R1+0x28], R0 ;  /* 0x0000280001007387 */ /* 0x0003e20000100800 */
[----:B------:R-:W-:Y:S02]  /*0ef0*/  HADD2.F32 R12, -RZ, R6.H1_H1 ;  /* 0x30000006ff0c7230 */ /* 0x000fe40000004100 */
[----:B------:R-:W-:Y:S02]  /*0f00*/  HADD2.F32 R208, -RZ, R208.H1_H1 ;  /* 0x300000d0ffd07230 */ /* 0x000fe40000004100 */
[--C-:B------:R-:W-:Y:S02]  /*0f10*/  HADD2.F32 R206, -RZ, R209.reuse.H0_H0 ;  /* 0x200000d1ffce7230 */ /* 0x100fe40000004100 */
[----:B0-----:R-:W-:Y:S02]  /*0f20*/  HADD2.F32 R2, -RZ, R20.H0_H0 ;  /* 0x20000014ff027230 */ /* 0x001fe40000004100 */
[----:B------:R-:W-:-:S02]  /*0f30*/  HADD2.F32 R196, -RZ, R209.H1_H1 ;  /* 0x300000d1ffc47230 */ /* 0x000fc40000004100 */
[----:B-1----:R-:W-:Y:S01]  /*0f40*/  HADD2.F32 R0, -RZ, R20.H1_H1 ;  /* 0x30000014ff007230 */ /* 0x002fe20000004100 */
        /* <DEDUP_REMOVED lines=8> */
[----:B0-----:R-:W-:Y:S02]  /*0fd0*/  HADD2.F32 R2, -RZ, R21.H1_H1 ;  /* 0x30000015ff027230 */ /* 0x001fe40000004100 */
[--C-:B------:R-:W-:Y:S02]  /*0fe0*/  HADD2.F32 R21, -RZ, R15.reuse.H1_H1 ;  /* 0x3000000fff157230 */ /* 0x100fe40000004100 */
[----:B-1----:R-:W-:Y:S01]  /*0ff0*/  HADD2.F32 R0, -RZ, R22.H0_H0 ;  /* 0x20000016ff007230 */ /* 0x002fe20000004100 */
[----:B------:R0:W-:Y:S01]  /*1000*/  STL [R1+0x14], R2 ;  /* 0x0000140201007387 */ /* 0x0001e20000100800 */
[----:B------:R-:W-:Y:S02]  /*1010*/  HADD2.F32 R19, -RZ, R128.H1_H1 ;  /* 0x30000080ff137230 */ /* 0x000fe40000004100 */
[----:B--2---:R-:W-:Y:S01]  /*1020*/  HADD2.F32 R3, -RZ, R22.H1_H1 ;  /* 0x30000016ff037230 */ /* 0x004fe20000004100 */
[----:B------:R1:W-:Y:S01]  /*1030*/  STL [R1+0x10], R0 ;  /* 0x0000100001007387 */ /* 0x0003e20000100800 */
[----:B------:R-:W-:-:S02]  /*1040*/  HADD2.F32 R22, -RZ, R15.H0_H0 ;  /* 0x2000000fff167230 */ /* 0x000fc40000004100 */
[--C-:B------:R-:W-:Y:S01]  /*1050*/  HADD2.F32 R18, -RZ, R129.reuse.H0_H0 ;  /* 0x20000081ff127230 */ /* 0x100fe20000004100 */
[----:B------:R-:W-:Y:S01]  /*1060*/  STL [R1+0xc], R3 ;  /* 0x00000c0301007387 */ /* 0x000fe20000100800 */
[----:B------:R-:W-:Y:S02]  /*1070*/  HADD2.F32 R17, -RZ, R129.H1_H1 ;  /* 0x30000081ff117230 */ /* 0x000fe40000004100 */
[--C-:B0-----:R-:W-:Y:S02]  /*1080*/  HADD2.F32 R2, -RZ, R23.reuse.H0_H0 ;  /* 0x20000017ff027230 */ /* 0x101fe40000004100 */
[----:B------:R-:W-:Y:S02]  /*1090*/  HADD2.F32 R16, -RZ, R130.H0_H0 ;  /* 0x20000082ff107230 */ /* 0x000fe40000004100 */
[----:B-1----:R-:W-:Y:S01]  /*10a0*/  HADD2.F32 R0, -RZ, R23.H1_H1 ;  /* 0x30000017ff007230 */ /* 0x002fe20000004100 */
[----:B------:R0:W-:Y:S01]  /*10b0*/  STL [R1+0x8], R2 ;  /* 0x0000080201007387 */ /* 0x0001e20000100800 */
[----:B------:R-:W-:-:S02]  /*10c0*/  HADD2.F32 R23, -RZ, R14.H1_H1 ;  /* 0x3000000eff177230 */ /* 0x000fc40000004100 */
[----:B------:R-:W-:Y:S01]  /*10d0*/  HADD2.F32 R15, -RZ, R130.H1_H1 ;  /* 0x30000082ff0f7230 */ /* 0x000fe20000004100 */
[----:B------:R1:W-:Y:S01]  /*10e0*/  STL [R1+0x4], R0 ;  /* 0x0000040001007387 */ /* 0x0003e20000100800 */
[--C-:B------:R-:W-:Y:S02]  /*10f0*/  HADD2.F32 R14, -RZ, R131.reuse.H0_H0 ;  /* 0x20000083ff0e7230 */ /* 0x100fe40000004100 */
        /* <DEDUP_REMOVED lines=8> */
[----:B------:R1:W-:Y:S01]  /*1180*/  STL [R1], R0 ;  /* 0x0000000001007387 */ /* 0x0003e20000100800 */
[--C-:B------:R-:W-:Y:S02]  /*1190*/  HADD2.F32 R245, -RZ, R127.reuse.H0_H0 ;  /* 0x2000007ffff57230 */ /* 0x100fe40000004100 */
[----:B------:R-:W-:Y:S02]  /*11a0*/  HADD2.F32 R244, -RZ, R127.H1_H1 ;  /* 0x3000007ffff47230 */ /* 0x000fe40000004100 */
[----:B------:R-:W-:-:S02]  /*11b0*/  HADD2.F32 R243, -RZ, R120.H0_H0 ;  /* 0x20000078fff37230 */ /* 0x000fc40000004100 */
[----:B------:R-:W-:Y:S02]  /*11c0*/  HADD2.F32 R242, -RZ, R120.H1_H1 ;  /* 0x30000078fff27230 */ /* 0x000fe40000004100 */
[--C-:B------:R-:W-:Y:S02]  /*11d0*/  HADD2.F32 R241, -RZ, R121.reuse.H0_H0 ;  /* 0x20000079fff17230 */ /* 0x100fe40000004100 */
[----:B------:R-:W-:Y:S02]  /*11e0*/  HADD2.F32 R240, -RZ, R121.H1_H1 ;  /* 0x30000079fff07230 */ /* 0x000fe40000004100 */
        /* <DEDUP_REMOVED lines=19> */
[----:B0-----:R-:W-:Y:S02]  /*1320*/  HADD2.F32 R2, -RZ, R115.H1_H1 ;  /* 0x30000073ff027230 */ /* 0x001fe40000004100 */
[----:B-1----:R-:W-:-:S02]  /*1330*/  HADD2.F32 R0, -RZ, R104.H0_H0 ;  /* 0x20000068ff007230 */ /* 0x002fc40000004100 */
        /* <DEDUP_REMOVED lines=15> */
.L_x_5971:
[----:B------:R-:W0:Y:S01]  /*1430*/  S2R R224, SR_TID.X ;  /* 0x0000000000e07919 */ /* 0x000e220000002100 */
[----:B------:R-:W-:Y:S01]  /*1440*/  IMAD R116, R150, c[0x0][0x168], RZ ;  /* 0x00005a0096747a24 */ /* 0x000fe200078e02ff */
[----:B------:R-:W-:Y:S02]  /*1450*/  ISETP.NE.U32.AND P1, PT, RZ, c[0x0][0x178], PT ;  /* 0x00005e00ff007a0c */ /* 0x000fe40003f25070 */
[----:B------:R-:W-:Y:S02]  /*1460*/  ISETP.NE.U32.AND P2, PT, RZ, c[0x0][0x180], PT ;  /* 0x00006000ff007a0c */ /* 0x000fe40003f45070 */
[----:B------:R-:W-:-:S02]  /*1470*/  SHF.R.S32.HI R117, RZ, 0x1f, R116 ;  /* 0x0000001fff757819 */ /* 0x000fc40000011474 */
[----:B------:R-:W-:Y:S02]  /*1480*/  ISETP.NE.AND.EX P1, PT, RZ, c[0x0][0x17c], PT, P1 ;  /* 0x00005f00ff007a0c */ /* 0x000fe40003f25310 */
[----:B------:R-:W-:Y:S02]  /*1490*/  ISETP.NE.AND.EX P2, PT, RZ, c[0x0][0x184], PT, P2 ;  /* 0x00006100ff007a0c */ /* 0x000fe40003f45320 */
[----:B------:R-:W-:Y:S02]  /*14a0*/  LEA.HI R117, R117, R116, RZ, 0x3 ;  /* 0x0000007475757211 */ /* 0x000fe400078f18ff */
[----:B------:R-:W-:Y:S02]  /*14b0*/  MOV R189, 0x10 ;  /* 0x0000001000bd7802 */ /* 0x000fe40000000f00 */
        /* <DEDUP_REMOVED lines=11> */
[----:B------:R-:W-:Y:S01]  /*1570*/  ISETP.NE.AND.EX P3, PT, RZ, c[0x0][0x17c], PT, P3 ;  /* 0x00005f00ff007a0c */ /* 0x000fe20003f65330 */
[----:B--2---:R-:W-:-:S12]  /*1580*/  HADD2.F32 R167, -RZ, R116.H0_H0 ;  /* 0x20000074ffa77230 */ /* 0x004fd80000004100 */
[----:B------:R-:W-:Y:S05]  /*1590*/  @P3 BRA `(.L_x_5712) ;  /* 0x0000008000003947 */ /* 0x000fea0003800000 */
[----:B0-----:R-:W-:-:S04]  /*15a0*/  ISETP.NE.U32.AND P4, PT, RZ, c[0x0][0x180], PT ;  /* 0x00006000ff007a0c */ /* 0x001fc80003f85070 */
[----:B------:R-:W-:-:S13]  /*15b0*/  ISETP.NE.AND.EX P4, PT, RZ, c[0x0][0x184], PT, P4 ;  /* 0x00006100ff007a0c */ /* 0x000fda0003f85340 */
[----:B------:R-:W-:Y:S05]  /*15c0*/  @P4 BRA `(.L_x_5713) ;  /* 0x0000002000004947 */ /* 0x000fea0003800000 */
[----:B------:R-:W-:Y:S05]  /*15d0*/  @P0 BRA `(.L_x_5714) ;  /* 0x0000008000000947 */ /* 0x000fea0003800000 */
[----:B------:R-:W-:Y:S05]  /*15e0*/  BRA `(.L_x_5715) ;  /* 0x0000009000007947 */ /* 0x000fea0003800000 */
.L_x_5713:
[----:B-----5:R-:W-:-:S05]  /*15f0*/  HADD2.F32 R120, -RZ, R108.H0_H0 ;  /* 0x2000006cff787230 */ /* 0x020fca0000004100 */
[----:B------:R-:W-:Y:S01]  /*1600*/  FADD.FTZ R167, R167, R120 ;  /* 0x00000078a7a77221 */ /* 0x000fe20000010000 */
[----:B------:R-:W-:Y:S05]  /*1610*/  BRA `(.L_x_5714) ;  /* 0x0000004000007947 */ /* 0x000fea0003800000 */
.L_x_5712:
[----:B0----5:R-:W-:Y:S02]  /*1620*/  HADD2.F32 R120, -RZ, R104.H0_H0 ;  /* 0x20000068ff787230 */ /* 0x021fe40000004100 */
[----:B------:R-:W-:-:S03]  /*1630*/  @P2 HADD2.F32 R122, -RZ, R108.H0_H0 ;  /* 0x2000006cff7a2230 */ /* 0x000fc60000004100 */
[----:B------:R-:W-:-:S04]  /*1640*/  FADD.FTZ R167, R167, R120 ;  /* 0x00000078a7a77221 */ /* 0x000fc80000010000 */
[----:B------:R-:W-:-:S05]  /*1650*/  @P2 FADD.FTZ R167, R167, R122 ;  /* 0x0000007aa7a72221 */ /* 0x000fca0000010000 */
.L_x_5714:
[----:B------:R-:W-:-:S04]  /*1660*/  F2FP.PACK_AB R120, RZ, R167 ;  /* 0x000000a7ff78723e */ /* 0x000fc800000000ff */
[----:B------:R-:W-:Y:S02]  /*1670*/  PRMT R112, R120, 0x7610, R112 ;  /* 0x0000761078707816 */ /* 0x000fe40000000070 */
.L_x_5715:
[----:B------:R-:W-:Y:S01]  /*1680*/  HADD2.F32 R182, -RZ, R116.H1_H1 ;  /* 0x30000074ffb67230 */ /* 0x000fe20000004100 */
[----:B------:R-:W-:Y:S05]  /*1690*/  @P3 BRA `(.L_x_5716) ;  /* 0x0000008000003947 */ /* 0x000fea0003800000 */
[----:B------:R-:W-:-:S04]  /*16a0*/  ISETP.NE.U32.AND P4, PT, RZ, c[0x0][0x180], PT ;  /* 0x00006000ff007a0c */ /* 0x000fc80003f85070 */
[----:B------:R-:W-:-:S13]  /*16b0*/  ISETP.NE.AND.EX P4, PT, RZ, c[0x0][0x184], PT, P4 ;  /* 0x00006100ff007a0c */ /* 0x000fda0003f85340 */
[----:B------:R-:W-:Y:S05]  /*16c0*/  @P4 BRA `(.L_x_5717) ;  /* 0x0000002000004947 */ /* 0x000fea0003800000 */
[----:B------:R-:W-:Y:S05]  /*16d0*/  @P0 BRA `(.L_x_5718) ;  /* 0x0000008000000947 */ /* 0x000fea0003800000 */
[----:B------:R-:W-:Y:S05]  /*16e0*/  BRA `(.L_x_5719) ;  /* 0x0000009000007947 */ /* 0x000fea0003800000 */
.L_x_5717:
[----:B-----5:R-:W-:-:S05]  /*16f0*/  HADD2.F32 R121, -RZ, R108.H1_H1 ;  /* 0x3000006cff797230 */ /* 0x020fca0000004100 */
[----:B------:R-:W-:Y:S01]  /*1700*/  FADD.FTZ R182, R182, R121 ;  /* 0x00000079b6b67221 */ /* 0x000fe20000010000 */
[----:B------:R-:W-:Y:S05]  /*1710*/  BRA `(.L_x_5718) ;  /* 0x0000004000007947 */ /* 0x000fea0003800000 */
.L_x_5716:
[----:B-----5:R-:W-:Y:S02]  /*1720*/  HADD2.F32 R121, -RZ, R104.H1_H1 ;  /* 0x30000068ff797230 */ /* 0x020fe40000004100 */
[----:B------:R-:W-:-:S03]  /*1730*/  @P2 HADD2.F32 R123, -RZ, R108.H1_H1 ;  /* 0x3000006cff7b2230 */ /* 0x000fc60000004100 */
[----:B------:R-:W-:-:S04]  /*1740*/  FADD.FTZ R182, R182, R121 ;  /* 0x00000079b6b67221 */ /* 0x000fc80000010000 */
[----:B------:R-:W-:-:S05]  /*1750*/  @P2 FADD.FTZ R182, R182, R123 ;  /* 0x0000007bb6b62221 */ /* 0x000fca0000010000 */
.L_x_5718:
[----:B------:R-:W-:-:S04]  /*1760*/  F2FP.PACK_AB R116, RZ, R182 ;  /* 0x000000b6ff74723e */ /* 0x000fc800000000ff */
[----:B------:R-:W-:Y:S02]  /*1770*/  PRMT R112, R112, 0x5410, R116 ;  /* 0x0000541070707816 */ /* 0x000fe40000000074 */
.L_x_5719:
[----:B------:R-:W-:Y:S01]  /*1780*/  HADD2.F32 R181, -RZ, R117.H0_H0 ;  /* 0x20000075ffb57230 */ /* 0x000fe20000004100 */
[----:B------:R-:W-:Y:S05]  /*1790*/  @P3 BRA `(.L_x_5720) ;  /* 0x0000008000003947 */ /* 0x000fea0003800000 */
[----:B------:R-:W-:-:S04]  /*17a0*/  ISETP.NE.U32.AND P4, PT, RZ, c[0x0][0x180], PT ;  /* 0x00006000ff007a0c */ /* 0x000fc80003f85070 */
[----:B------:R-:W-:-:S13]  /*17b0*/  ISETP.NE.AND.EX P4, PT, RZ, c[0x0][0x184], PT, P4 ;  /* 0x00006100ff007a0c */ /* 0x000fda0003f85340 */
[----:B------:R-:W-:Y:S05]  /*17c0*/  @P4 BRA `(.L_x_5721) ;  /* 0x0000002000004947 */ /* 0x000fea0003800000 */
[----:B------:R-:W-:Y:S05]  /*17d0*/  @P0 BRA `(.L_x_5722) ;  /* 0x0000008000000947 */ /* 0x000fea0003800000 */
[----:B------:R-:W-:Y:S05]  /*17e0*/  BRA `(.L_x_5723) ;  /* 0x0000009000007947 */ /* 0x000fea0003800000 */
.L_x_5721:
[----:B-----5:R-:W-:-:S05]  /*17f0*/  HADD2.F32 R116, -RZ, R109.H0_H0 ;  /* 0x2000006dff747230 */ /* 0x020fca0000004100 */
[----:B------:R-:W-:Y:S01]  /*1800*/  FADD.FTZ R181, R181, R116 ;  /* 0x00000074b5b57221 */ /* 0x000fe20000010000 */
[----:B------:R-:W-:Y:S05]  /*1810*/  BRA `(.L_x_5722) ;  /* 0x0000004000007947 */ /* 0x000fea0003800000 */
.L_x_5720:
[----:B-----5:R-:W-:Y:S02]  /*1820*/  HADD2.F32 R116, -RZ, R105.H0_H0 ;  /* 0x20000069ff747230 */ /* 0x020fe40000004100 */
[----:B------:R-:W-:-:S03]  /*1830*/  @P2 HADD2.F32 R120, -RZ, R109.H0_H0 ;  /* 0x2000006dff782230 */ /* 0x000fc60000004100 */
[----:B------:R-:W-:-:S04]  /*1840*/  FADD.FTZ R181, R181, R116 ;  /* 0x00000074b5b57221 */ /* 0x000fc80000010000 */
[----:B------:R-:W-:-:S05]  /*1850*/  @P2 FADD.FTZ R181, R181, R120 ;  /* 0x00000078b5b52221 */ /* 0x000fca0000010000 */
.L_x_5722:
[----:B------:R-:W-:-:S04]  /*1860*/  F2FP.PACK_AB R116, RZ, R181 ;  /* 0x000000b5ff74723e */ /* 0x000fc800000000ff */
[----:B------:R-:W-:Y:S02]  /*1870*/  PRMT R113, R116, 0x7610, R113 ;  /* 0x0000761074717816 */ /* 0x000fe40000000071 */
.L_x_5723:
[----:B------:R-:W-:Y:S01]  /*1880*/  HADD2.F32 R183, -RZ, R117.H1_H1 ;  /* 0x30000075ffb77230 */ /* 0x000fe20000004100 */
[----:B------:R-:W-:Y:S05]  /*1890*/  @P3 BRA `(.L_x_5724) ;  /* 0x0000008000003947 */ /* 0x000fea0003800000 */
[----:B------:R-:W-:-:S04]  /*18a0*/  ISETP.NE.U32.AND P4, PT, RZ, c[0x0][0x180], PT ;  /* 0x00006000ff007a0c */ /* 0x000fc80003f85070 */
[----:B------:R-:W-:-:S13]  /*18b0*/  ISETP.NE.AND.EX P4, PT, RZ, c[0x0][0x184], PT, P4 ;  /* 0x00006100ff007a0c */ /* 0x000fda0003f85340 */
[----:B------:R-:W-:Y:S05]  /*18c0*/  @P4 BRA `(.L_x_5725) ;  /* 0x0000002000004947 */ /* 0x000fea0003800000 */
[----:B------:R-:W-:Y:S05]  /*18d0*/  @P0 BRA `(.L_x_5726) ;  /* 0x0000008000000947 */ /* 0x000fea0003800000 */
[----:B------:R-:W-:Y:S05]  /*18e0*/  BRA `(.L_x_5727) ;  /* 0x0000009000007947 */ /* 0x000fea0003800000 */
.L_x_5725:
[----:B-----5:R-:W-:-:S05]  /*18f0*/  HADD2.F32 R116, -RZ, R109.H1_H1 ;  /* 0x3000006dff747230 */ /* 0x020fca0000004100 */
[----:B------:R-:W-:Y:S01]  /*1900*/  FADD.FTZ R183, R183, R116 ;  /* 0x00000074b7b77221 */ /* 0x000fe20000010000 */
[----:B------:R-:W-:Y:S05]  /*1910*/  BRA `(.L_x_5726) ;  /* 0x0000004000007947 */ /* 0x000fea0003800000 */
.L_x_5724:
[----:B-----5:R-:W-:Y:S02]  /*1920*/  HADD2.F32 R116, -RZ, R105.H1_H1 ;  /* 0x30000069ff747230 */ /* 0x020fe40000004100 */
[----:B------:R-:W-:-:S03]  /*1930*/  @P2 HADD2.F32 R120, -RZ, R109.H1_H1 ;  /* 0x3000006dff782230 */ /* 0x000fc60000004100 */
[----:B------:R-:W-:-:S04]  /*1940*/  FADD.FTZ R183, R183, R116 ;  /* 0x00000074b7b77221 */ /* 0x000fc80000010000 */
[----:B------:R-:W-:-:S05]  /*1950*/  @P2 FADD.FTZ R183, R183, R120 ;  /* 0x00000078b7b72221 */ /* 0x000fca0000010000 */
.L_x_5726:
[----:B------:R-:W-:-:S04]  /*1960*/  F2FP.PACK_AB R116, RZ, R183 ;  /* 0x000000b7ff74723e */ /* 0x000fc800000000ff */
[----:B------:R-:W-:Y:S02]  /*1970*/  PRMT R113, R113, 0x5410, R116 ;  /* 0x0000541071717816 */ /* 0x000fe40000000074 */
.L_x_5727:
[----:B------:R-:W-:Y:S01]  /*1980*/  HADD2.F32 R177, -RZ, R118.H0_H0 ;  /* 0x20000076ffb17230 */ /* 0x000fe20000004100 */
[----:B------:R-:W-:Y:S05]  /*1990*/  @P3 BRA `(.L_x_5728) ;  /* 0x0000008000003947 */ /* 0x000fea0003800000 */
[----:B------:R-:W-:-:S04]  /*19a0*/  ISETP.NE.U32.AND P4, PT, RZ, c[0x0][0x180], PT ;  /* 0x00006000ff007a0c */ /* 0x000fc80003f85070 */
[----:B------:R-:W-:-:S13]  /*19b0*/  ISETP.NE.AND.EX P4, PT, RZ, c[0x0][0x184], PT, P4 ;  /* 0x00006100ff007a0c */ /* 0x000fda0003f85340 */
[----:B------:R-:W-:Y:S05]  /*19c0*/  @P4 BRA `(.L_x_5729) ;  /* 0x0000002000004947 */ /* 0x000fea0003800000 */
[----:B------:R-:W-:Y:S05]  /*19d0*/  @P0 BRA `(.L_x_5730) ;  /* 0x0000008000000947 */ /* 0x000fea0003800000 */
[----:B------:R-:W-:Y:S05]  /*19e0*/  BRA `(.L_x_5731) ;  /* 0x0000009000007947 */ /* 0x000fea0003800000 */
.L_x_5729:
[----:B-----5:R-:W-:-:S05]  /*19f0*/  HADD2.F32 R116, -RZ, R110.H0_H0 ;  /* 0x2000006eff747230 */ /* 0x020fca0000004100 */
[----:B------:R-:W-:Y:S01]  /*1a00*/  FADD.FTZ R177, R177, R116 ;  /* 0x00000074b1b17221 */ /* 0x000fe20000010000 */
[----:B------:R-:W-:Y:S05]  /*1a10*/  BRA `(.L_x_5730) ;  /* 0x0000004000007947 */ /* 0x000fea0003800000 */
.L_x_5728:
[----:B-----5:R-:W-:Y:S02]  /*1a20*/  HADD2.F32 R116, -RZ, R106.H0_H0 ;  /* 0x2000006aff747230 */ /* 0x020fe40000004100 */
[----:B------:R-:W-:-:S03]  /*1a30*/  @P2 HADD2.F32 R120, -RZ, R110.H0_H0 ;  /* 0x2000006eff782230 */ /* 0x000fc60000004100 */
[----:B------:R-:W-:-:S04]  /*1a40*/  FADD.FTZ R177, R177, R116 ;  /* 0x00000074b1b17221 */ /* 0x000fc80000010000 */
[----:B------:R-:W-:-:S05]  /*1a50*/  @P2 FADD.FTZ R177, R177, R120 ;  /* 0x00000078b1b12221 */ /* 0x000fca0000010000 */
.L_x_5730:
[----:B------:R-:W-:-:S04]  /*1a60*/  F2FP.PACK_AB R116, RZ, R177 ;  /* 0x000000b1ff74723e */ /* 0x000fc800000000ff */
[----:B------:R-:W-:Y:S02]  /*1a70*/  PRMT R114, R116, 0x7610, R114 ;  /* 0x0000761074727816 */ /* 0x000fe40000000072 */
.L_x_5731:
[----:B------:R-:W-:Y:S01]  /*1a80*/  HADD2.F32 R180, -RZ, R118.H1_H1 ;  /* 0x30000076ffb47230 */ /* 0x000fe20000004100 */
[----:B------:R-:W-:Y:S05]  /*1a90*/  @P3 BRA `(.L_x_5732) ;  /* 0x0000008000003947 */ /* 0x000fea0003800000 */
[----:B------:R-:W-:-:S04]  /*1aa0*/  ISETP.NE.U32.AND P4, PT, RZ, c[0x0][0x180], PT ;  /* 0x00006000ff007a0c */ /* 0x000fc80003f85070 */
[----:B------:R-:W-:-:S13]  /*1ab0*/  ISETP.NE.AND.EX P4, PT, RZ, c[0x0][0x184], PT, P4 ;  /* 0x00006100ff007a0c */ /* 0x000fda0003f85340 */
[----:B------:R-:W-:Y:S05]  /*1ac0*/  @P4 BRA `(.L_x_5733) ;  /* 0x0000002000004947 */ /* 0x000fea0003800000 */
[----:B------:R-:W-:Y:S05]  /*1ad0*/  @P0 BRA `(.L_x_5734) ;  /* 0x0000008000000947 */ /* 0x000fea0003800000 */
[----:B------:R-:W-:Y:S05]  /*1ae0*/  BRA `(.L_x_5735) ;  /* 0x0000009000007947 */ /* 0x000fea0003800000 */
.L_x_5733:
[----:B-----5:R-:W-:-:S05]  /*1af0*/  HADD2.F32 R117, -RZ, R110.H1_H1 ;  /* 0x3000006eff757230 */ /* 0x020fca0000004100 */
[----:B------:R-:W-:Y:S01]  /*1b00*/  FADD.FTZ R180, R180, R117 ;  /* 0x00000075b4b47221 */ /* 0x000fe20000010000 */
[----:B------:R-:W-:Y:S05]  /*1b10*/  BRA `(.L_x_5734) ;  /* 0x0000004000007947 */ /* 0x000fea0003800000 */
.L_x_5732:
[----:B-----5:R-:W-:Y:S02]  /*1b20*/  HADD2.F32 R117, -RZ, R106.H1_H1 ;  /* 0x3000006aff757230 */ /* 0x020fe40000004100 */
[----:B------:R-:W-:-:S03]  /*1b30*/  @P2 HADD2.F32 R121, -RZ, R110.H1_H1 ;  /* 0x3000006eff792230 */ /* 0x000fc60000004100 */
[----:B------:R-:W-:-:S04]  /*1b40*/  FADD.FTZ R180, R180, R117 ;  /* 0x00000075b4b47221 */ /* 0x000fc80000010000 */
[----:B------:R-:W-:-:S05]  /*1b50*/  @P2 FADD.FTZ R180, R180, R121 ;  /* 0x00000079b4b42221 */ /* 0x000fca0000010000 */
.L_x_5734:
[----:B------:R-:W-:-:S04]  /*1b60*/  F2FP.PACK_AB R116, RZ, R180 ;  /* 0x000000b4ff74723e */ /* 0x000fc800000000ff */
[----:B------:R-:W-:Y:S02]  /*1b70*/  PRMT R114, R114, 0x5410, R116 ;  /* 0x0000541072727816 */ /* 0x000fe40000000074 */
.L_x_5735:
[----:B------:R-:W-:Y:S01]  /*1b80*/  HADD2.F32 R178, -RZ, R119.H0_H0 ;  /* 0x20000077ffb27230 */ /* 0x000fe20000004100 */
[----:B------:R-:W-:Y:S05]  /*1b90*/  @P3 BRA `(.L_x_5736) ;  /* 0x0000008000003947 */ /* 0x000fea0003800000 */
[----:B------:R-:W-:-:S04]  /*1ba0*/  ISETP.NE.U32.AND P4, PT, RZ, c[0x0][0x180], PT ;  /* 0x00006000ff007a0c */ /* 0x000fc80003f85070 */
[----:B------:R-:W-:-:S13]  /*1bb0*/  ISETP.NE.AND.EX P4, PT, RZ, c[0x0][0x184], PT, P4 ;  /* 0x00006100ff007a0c */ /* 0x000fda0003f85340 */
[----:B------:R-:W-:Y:S05]  /*1bc0*/  @P4 BRA `(.L_x_5737) ;  /* 0x0000002000004947 */ /* 0x000fea0003800000 */
[----:B------:R-:W-:Y:S05]  /*1bd0*/  @P0 BRA `(.L_x_5738) ;  /* 0x0000008000000947 */ /* 0x000fea0003800000 */
[----:B------:R-:W-:Y:S05]  /*1be0*/  BRA `(.L_x_5739) ;  /* 0x0000009000007947 */ /* 0x000fea0003800000 */
.L_x_5737:
[----:B-----5:R-:W-:-:S05]  /*1bf0*/  HADD2.F32 R117, -RZ, R111.H0_H0 ;  /* 0x2000006fff757230 */ /* 0x020fca0000004100 */
[----:B------:R-:W-:Y:S01]  /*1c00*/  FADD.FTZ R178, R178, R117 ;  /* 0x00000075b2b27221 */ /* 0x000fe20000010000 */
[----:B------:R-:W-:Y:S05]  /*1c10*/  BRA `(.L_x_5738) ;  /* 0x0000004000007947 */ /* 0x000fea0003800000 */
.L_x_5736:
[----:B-----5:R-:W-:Y:S02]  /*1c20*/  HADD2.F32 R117, -RZ, R107.H0_H0 ;  /* 0x2000006bff757230 */ /* 0x020fe40000004100 */
[----:B------:R-:W-:-:S03]  /*1c30*/  @P2 HADD2.F32 R121, -RZ, R111.H0_H0 ;  /* 0x2000006fff792230 */ /* 0x000fc60000004100 */
[----:B------:R-:W-:-:S04]  /*1c40*/  FADD.FTZ R178, R178, R117 ;  /* 0x00000075b2b27221 */ /* 0x000fc80000010000 */
[----:B------:R-:W-:-:S05]  /*1c50*/  @P2 FADD.FTZ R178, R178, R121 ;  /* 0x00000079b2b22221 */ /* 0x000fca0000010000 */
.L_x_5738:
[----:B------:R-:W-:-:S04]  /*1c60*/  F2FP.PACK_AB R116, RZ, R178 ;  /* 0x000000b2ff74723e */ /* 0x000fc800000000ff */
[----:B------:R-:W-:Y:S02]  /*1c70*/  PRMT R115, R116, 0x7610, R115 ;  /* 0x0000761074737816 */ /* 0x000fe40000000073 */
.L_x_5739:
[----:B------:R-:W-:Y:S01]  /*1c80*/  HADD2.F32 R179, -RZ, R119.H1_H1 ;  /* 0x30000077ffb37230 */ /* 0x000fe20000004100 */
[----:B------:R-:W-:Y:S05]  /*1c90*/  @P3 BRA `(.L_x_5740) ;  /* 0x0000008000003947 */ /* 0x000fea0003800000 */
[----:B------:R-:W-:-:S04]  /*1ca0*/  ISETP.NE.U32.AND P4, PT, RZ, c[0x0][0x180], PT ;  /* 0x00006000ff007a0c */ /* 0x000fc80003f85070 */
[----:B------:R-:W-:-:S13]  /*1cb0*/  ISETP.NE.AND.EX P4, PT, RZ, c[0x0][0x184], PT, P4 ;  /* 0x00006100ff007a0c */ /* 0x000fda0003f85340 */
[----:B------:R-:W-:Y:S05]  /*1cc0*/  @P4 BRA `(.L_x_5741) ;  /* 0x0000002000004947 */ /* 0x000fea0003800000 */
[----:B------:R-:W-:Y:S05]  /*1cd0*/  @P0 BRA `(.L_x_5742) ;  /* 0x0000008000000947 */ /* 0x000fea0003800000 */
[----:B------:R-:W-:Y:S05]  /*1ce0*/  BRA `(.L_x_5743) ;  /* 0x0000009000007947 */ /* 0x000fea0003800000 */
.L_x_5741:
[----:B-----5:R-:W-:-:S05]  /*1cf0*/  HADD2.F32 R116, -RZ, R111.H1_H1 ;  /* 0x3000006fff747230 */ /* 0x020fca0000004100 */
[----:B------:R-:W-:Y:S01]  /*1d00*/  FADD.FTZ R179, R179, R116 ;  /* 0x00000074b3b37221 */ /* 0x000fe20000010000 */
[----:B------:R-:W-:Y:S05]  /*1d10*/  BRA `(.L_x_5742) ;  /* 0x0000004000007947 */ /* 0x000fea0003800000 */
.L_x_5740:
[----:B-----5:R-:W-:Y:S02]  /*1d20*/  HADD2.F32 R116, -RZ, R107.H1_H1 ;  /* 0x3000006bff747230 */ /* 0x020fe40000004100 */
[----:B------:R-:W-:-:S03]  /*1d30*/  @P2 HADD2.F32 R118, -RZ, R111.H1_H1 ;  /* 0x3000006fff762230 */ /* 0x000fc60000004100 */
[----:B------:R-:W-:-:S04]  /*1d40*/  FADD.FTZ R179, R179, R116 ;  /* 0x00000074b3b37221 */ /* 0x000fc80000010000 */
[----:B------:R-:W-:-:S05]  /*1d50*/  @P2 FADD.FTZ R179, R179, R118 ;  /* 0x00000076b3b32221 */ /* 0x000fca0000010000 */
.L_x_5742:
[----:B------:R-:W-:-:S04]  /*1d60*/  F2FP.PACK_AB R116, RZ, R179 ;  /* 0x000000b3ff74723e */ /* 0x000fc800000000ff */
[----:B------:R-:W-:Y:S02]  /*1d70*/  PRMT R115, R115, 0x5410, R116 ;  /* 0x0000541073737816 */ /* 0x000fe40000000074 */
.L_x_5743:
        /* <DEDUP_REMOVED lines=10> */
[----:B--2---:R-:W-:Y:S01]  /*1e20*/  HADD2.F32 R159, -RZ, R116.H0_H0 ;  /* 0x20000074ff9f7230 */ /* 0x004fe20000004100 */
[----:B------:R-:W-:Y:S05]  /*1e30*/  @P3 BRA `(.L_x_5744) ;  /* 0x0000008000003947 */ /* 0x000fea0003800000 */
[----:B-1----:R-:W-:-:S04]  /*1e40*/  ISETP.NE.U32.AND P4, PT, RZ, c[0x0][0x180], PT ;  /* 0x00006000ff007a0c */ /* 0x002fc80003f85070 */
[----:B------:R-:W-:-:S13]  /*1e50*/  ISETP.NE.AND.EX P4, PT, RZ, c[0x0][0x184], PT, P4 ;  /* 0x00006100ff007a0c */ /* 0x000fda0003f85340 */
[----:B------:R-:W-:Y:S05]  /*1e60*/  @P4 BRA `(.L_x_5745) ;  /* 0x0000002000004947 */ /* 0x000fea0003800000 */
[----:B------:R-:W-:Y:S05]  /*1e70*/  @P0 BRA `(.L_x_5746) ;  /* 0x0000008000000947 */ /* 0x000fea0003800000 */
[----:B------:R-:W-:Y:S05]  /*1e80*/  BRA `(.L_x_5747) ;  /* 0x0000009000007947 */ /* 0x000fea0003800000 */
.L_x_5745:
[----:B-----5:R-:W-:-:S05]  /*1e90*/  HADD2.F32 R120, -RZ, R108.H0_H0 ;  /* 0x2000006cff787230 */ /* 0x020fca0000004100 */
[----:B------:R-:W-:Y:S01]  /*1ea0*/  FADD.FTZ R159, R120, R159 ;  /* 0x0000009f789f7221 */ /* 0x000fe20000010000 */
[----:B------:R-:W-:Y:S05]  /*1eb0*/  BRA `(.L_x_5746) ;  /* 0x0000004000007947 */ /* 0x000fea0003800000 */
.L_x_5744:
[----:B-1---5:R-:W-:Y:S02]  /*1ec0*/  HADD2.F32 R120, -RZ, R104.H0_H0 ;  /* 0x20000068ff787230 */ /* 0x022fe40000004100 */
[----:B------:R-:W-:-:S03]  /*1ed0*/  @P2 HADD2.F32 R122, -RZ, R108.H0_H0 ;  /* 0x2000006cff7a2230 */ /* 0x000fc60000004100 */
[----:B------:R-:W-:-:S04]  /*1ee0*/  FADD.FTZ R159, R120, R159 ;  /* 0x0000009f789f7221 */ /* 0x000fc80000010000 */
[----:B------:R-:W-:-:S05]  /*1ef0*/  @P2 FADD.FTZ R159, R122, R159 ;  /* 0x0000009f7a9f2221 */ /* 0x000fca0000010000 */
.L_x_5746:
[----:B------:R-:W-:-:S04]  /*1f00*/  F2FP.PACK_AB R120, RZ, R159 ;  /* 0x0000009fff78723e */ /* 0x000fc800000000ff */
[----:B------:R-:W-:Y:S02]  /*1f10*/  PRMT R112, R120, 0x7610, R112 ;  /* 0x0000761078707816 */ /* 0x000fe40000000070 */
.L_x_5747:
[----:B------:R-:W-:Y:S01]  /*1f20*/  HADD2.F32 R171, -RZ, R116.H1_H1 ;  /* 0x30000074ffab7230 */ /* 0x000fe20000004100 */
[----:B------:R-:W-:Y:S05]  /*1f30*/  @P3 BRA `(.L_x_5748) ;  /* 0x0000008000003947 */ /* 0x000fea0003800000 */
[----:B------:R-:W-:-:S04]  /*1f40*/  ISETP.NE.U32.AND P4, PT, RZ, c[0x0][0x180], PT ;  /* 0x00006000ff007a0c */ /* 0x000fc80003f85070 */
[----:B------:R-:W-:-:S13]  /*1f50*/  ISETP.NE.AND.EX P4, PT, RZ, c[0x0][0x184], PT, P4 ;  /* 0x00006100ff007a0c */ /* 0x000fda0003f85340 */
[----:B------:R-:W-:Y:S05]  /*1f60*/  @P4 BRA `(.L_x_5749) ;  /* 0x0000002000004947 */ /* 0x000fea0003800000 */
[----:B------:R-:W-:Y:S05]  /*1f70*/  @P0 BRA `(.L_x_5750) ;  /* 0x0000008000000947 */ /* 0x000fea0003800000 */
[----:B------:R-:W-:Y:S05]  /*1f80*/  BRA `(.L_x_5751) ;  /* 0x0000009000007947 */ /* 0x000fea0003800000 */
.L_x_5749:
[----:B-----5:R-:W-:-:S05]  /*1f90*/  HADD2.F32 R116, -RZ, R108.H1_H1 ;  /* 0x3000006cff747230 */ /* 0x020fca0000004100 */
[----:B------:R-:W-:Y:S01]  /*1fa0*/  FADD.FTZ R171, R116, R171 ;  /* 0x000000ab74ab7221 */ /* 0x000fe20000010000 */
[----:B------:R-:W-:Y:S05]  /*1fb0*/  BRA `(.L_x_5750) ;  /* 0x0000004000007947 */ /* 0x000fea0003800000 */
.L_x_5748:
[----:B-----5:R-:W-:Y:S02]  /*1fc0*/  HADD2.F32 R116, -RZ, R104.H1_H1 ;  /* 0x30000068ff747230 */ /* 0x020fe40000004100 */
[----:B------:R-:W-:-:S03]  /*1fd0*/  @P2 HADD2.F32 R120, -RZ, R108.H1_H1 ;  /* 0x3000006cff782230 */ /* 0x000fc60000004100 */
[----:B------:R-:W-:-:S04]  /*1fe0*/  FADD.FTZ R171, R116, R171 ;  /* 0x000000ab74ab7221 */ /* 0x000fc80000010000 */
[----:B------:R-:W-:-:S05]  /*1ff0*/  @P2 FADD.FTZ R171, R120, R171 ;  /* 0x000000ab78ab2221 */ /* 0x000fca0000010000 */
.L_x_5750:
[----:B------:R-:W-:-:S04]  /*2000*/  F2FP.PACK_AB R116, RZ, R171 ;  /* 0x000000abff74723e */ /* 0x000fc800000000ff */
[----:B------:R-:W-:Y:S02]  /*2010*/  PRMT R112, R112, 0x5410, R116 ;  /* 0x0000541070707816 */ /* 0x000fe40000000074 */
.L_x_5751:
[----:B------:R-:W-:Y:S01]  /*2020*/  HADD2.F32 R160, -RZ, R117.H0_H0 ;  /* 0x20000075ffa07230 */ /* 0x000fe20000004100 */
[----:B------:R-:W-:Y:S05]  /*2030*/  @P3 BRA `(.L_x_5752) ;  /* 0x0000008000003947 */ /* 0x000fea0003800000 */
[----:B------:R-:W-:-:S04]  /*2040*/  ISETP.NE.U32.AND P4, PT, RZ, c[0x0][0x180], PT ;  /* 0x00006000ff007a0c */ /* 0x000fc80003f85070 */
[----:B------:R-:W-:-:S13]  /*2050*/  ISETP.NE.AND.EX P4, PT, RZ, c[0x0][0x184], PT, P4 ;  /* 0x00006100ff007a0c */ /* 0x000fda0003f85340 */
[----:B------:R-:W-:Y:S05]  /*2060*/  @P4 BRA `(.L_x_5753) ;  /* 0x0000002000004947 */ /* 0x000fea0003800000 */
[----:B------:R-:W-:Y:S05]  /*2070*/  @P0 BRA `(.L_x_5754) ;  /* 0x0000008000000947 */ /* 0x000fea0003800000 */
[----:B------:R-:W-:Y:S05]  /*2080*/  BRA `(.L_x_5755) ;  /* 0x0000009000007947 */ /* 0x000fea0003800000 */
.L_x_5753:
[----:B-----5:R-:W-:-:S05]  /*2090*/  HADD2.F32 R121, -RZ, R109.H0_H0 ;  /* 0x2000006dff797230 */ /* 0x020fca0000004100 */
[----:B------:R-:W-:Y:S01]  /*20a0*/  FADD.FTZ R160, R121, R160 ;  /* 0x000000a079a07221 */ /* 0x000fe20000010000 */
[----:B------:R-:W-:Y:S05]  /*20b0*/  BRA `(.L_x_5754) ;  /* 0x0000004000007947 */ /* 0x000fea0003800000 */
.L_x_5752:
[----:B-----5:R-:W-:Y:S02]  /*20c0*/  HADD2.F32 R121, -RZ, R105.H0_H0 ;  /* 0x20000069ff797230 */ /* 0x020fe40000004100 */
[----:B------:R-:W-:-:S03]  /*20d0*/  @P2 HADD2.F32 R125, -RZ, R109.H0_H0 ;  /* 0x2000006dff7d2230 */ /* 0x000fc60000004100 */
[----:B------:R-:W-:-:S04]  /*20e0*/  FADD.FTZ R160, R121, R160 ;  /* 0x000000a079a07221 */ /* 0x000fc80000010000 */
[----:B------:R-:W-:-:S05]  /*20f0*/  @P2 FADD.FTZ R160, R125, R160 ;  /* 0x000000a07da02221 */ /* 0x000fca0000010000 */
.L_x_5754:
[----:B------:R-:W-:-:S04]  /*2100*/  F2FP.PACK_AB R116, RZ, R160 ;  /* 0x000000a0ff74723e */ /* 0x000fc800000000ff */
[----:B------:R-:W-:Y:S02]  /*2110*/  PRMT R113, R116, 0x7610, R113 ;  /* 0x0000761074717816 */ /* 0x000fe40000000071 */
.L_x_5755:
[----:B------:R-:W-:Y:S01]  /*2120*/  HADD2.F32 R172, -RZ, R117.H1_H1 ;  /* 0x30000075ffac7230 */ /* 0x000fe20000004100 */
[----:B------:R-:W-:Y:S05]  /*2130*/  @P3 BRA `(.L_x_5756) ;  /* 0x0000008000003947 */ /* 0x000fea0003800000 */
[----:B------:R-:W-:-:S04]  /*2140*/  ISETP.NE.U32.AND P4, PT, RZ, c[0x0][0x180], PT ;  /* 0x00006000ff007a0c */ /* 0x000fc80003f85070 */
[----:B------:R-:W-:-:S13]  /*2150*/  ISETP.NE.AND.EX P4, PT, RZ, c[0x0][0x184], PT, P4 ;  /* 0x00006100ff007a0c */ /* 0x000fda0003f85340 */
[----:B------:R-:W-:Y:S05]  /*2160*/  @P4 BRA `(.L_x_5757) ;  /* 0x0000002000004947 */ /* 0x000fea0003800000 */
[----:B------:R-:W-:Y:S05]  /*2170*/  @P0 BRA `(.L_x_5758) ;  /* 0x0000008000000947 */ /* 0x000fea0003800000 */
[----:B------:R-:W-:Y:S05]  /*2180*/  BRA `(.L_x_5759) ;  /* 0x0000009000007947 */ /* 0x000fea0003800000 */
.L_x_5757:
[----:B-----5:R-:W-:-:S05]  /*2190*/  HADD2.F32 R117, -RZ, R109.H1_H1 ;  /* 0x3000006dff757230 */ /* 0x020fca0000004100 */
[----:B------:R-:W-:Y:S01]  /*21a0*/  FADD.FTZ R172, R117, R172 ;  /* 0x000000ac75ac7221 */ /* 0x000fe20000010000 */
[----:B------:R-:W-:Y:S05]  /*21b0*/  BRA `(.L_x_5758) ;  /* 0x0000004000007947 */ /* 0x000fea0003800000 */
.L_x_5756:
[----:B-----5:R-:W-:Y:S02]  /*21c0*/  HADD2.F32 R117, -RZ, R105.H1_H1 ;  /* 0x30000069ff757230 */ /* 0x020fe40000004100 */
[----:B------:R-:W-:-:S03]  /*21d0*/  @P2 HADD2.F32 R121, -RZ, R109.H1_H1 ;  /* 0x3000006dff792230 */ /* 0x000fc60000004100 */
[----:B------:R-:W-:-:S04]  /*21e0*/  FADD.FTZ R172, R117, R172 ;  /* 0x000000ac75ac7221 */ /* 0x000fc80000010000 */
[----:B------:R-:W-:-:S05]  /*21f0*/  @P2 FADD.FTZ R172, R121, R172 ;  /* 0x000000ac79ac2221 */ /* 0x000fca0000010000 */
.L_x_5758:
[----:B------:R-:W-:-:S04]  /*2200*/  F2FP.PACK_AB R116, RZ, R172 ;  /* 0x000000acff74723e */ /* 0x000fc800000000ff */
[----:B------:R-:W-:Y:S02]  /*2210*/  PRMT R113, R113, 0x5410, R116 ;  /* 0x0000541071717816 */ /* 0x000fe40000000074 */
.L_x_5759:
[----:B------:R-:W-:Y:S01]  /*2220*/  HADD2.F32 R173, -RZ, R118.H0_H0 ;  /* 0x20000076ffad7230 */ /* 0x000fe20000004100 */
[----:B------:R-:W-:Y:S05]  /*2230*/  @P3 BRA `(.L_x_5760) ;  /* 0x0000008000003947 */ /* 0x000fea0003800000 */
[----:B------:R-:W-:-:S04]  /*2240*/  ISETP.NE.U32.AND P4, PT, RZ, c[0x0][0x180], PT ;  /* 0x00006000ff007a0c */ /* 0x000fc80003f85070 */
[----:B------:R-:W-:-:S13]  /*2250*/  ISETP.NE.AND.EX P4, PT, RZ, c[0x0][0x184], PT, P4 ;  /* 0x00006100ff007a0c */ /* 0x000fda0003f85340 */
[----:B------:R-:W-:Y:S05]  /*2260*/  @P4 BRA `(.L_x_5761) ;  /* 0x0000002000004947 */ /* 0x000fea0003800000 */
[----:B------:R-:W-:Y:S05]  /*2270*/  @P0 BRA `(.L_x_5762) ;  /* 0x0000008000000947 */ /* 0x000fea0003800000 */
[----:B------:R-:W-:Y:S05]  /*2280*/  BRA `(.L_x_5763) ;  /* 0x0000009000007947 */ /* 0x000fea0003800000 */
.L_x_5761:
[----:B-----5:R-:W-:-:S05]  /*2290*/  HADD2.F32 R116, -RZ, R110.H0_H0 ;  /* 0x2000006eff747230 */ /* 0x020fca0000004100 */
[----:B------:R-:W-:Y:S01]  /*22a0*/  FADD.FTZ R173, R116, R173 ;  /* 0x000000ad74ad7221 */ /* 0x000fe20000010000 */
[----:B------:R-:W-:Y:S05]  /*22b0*/  BRA `(.L_x_5762) ;  /* 0x0000004000007947 */ /* 0x000fea0003800000 */
.L_x_5760:
[----:B-----5:R-:W-:Y:S02]  /*22c0*/  HADD2.F32 R116, -RZ, R106.H0_H0 ;  /* 0x2000006aff747230 */ /* 0x020fe40000004100 */
[----:B------:R-:W-:-:S03]  /*22d0*/  @P2 HADD2.F32 R120, -RZ, R110.H0_H0 ;  /* 0x2000006eff782230 */ /* 0x000fc60000004100 */
[----:B------:R-:W-:-:S04]  /*22e0*/  FADD.FTZ R173, R116, R173 ;  /* 0x000000ad74ad7221 */ /* 0x000fc80000010000 */
[----:B------:R-:W-:-:S05]  /*22f0*/  @P2 FADD.FTZ R173, R120, R173 ;  /* 0x000000ad78ad2221 */ /* 0x000fca0000010000 */
.L_x_5762:
[----:B------:R-:W-:-:S04]  /*2300*/  F2FP.PACK_AB R116, RZ, R173 ;  /* 0x000000adff74723e */ /* 0x000fc800000000ff */
[----:B------:R-:W-:Y:S02]  /*2310*/  PRMT R114, R116, 0x7610, R114 ;  /* 0x0000761074727816 */ /* 0x000fe40000000072 */
.L_x_5763:
[----:B------:R-:W-:Y:S01]  /*2320*/  HADD2.F32 R174, -RZ, R118.H1_H1 ;  /* 0x30000076ffae7230 */ /* 0x000fe20000004100 */
[----:B------:R-:W-:Y:S05]  /*2330*/  @P3 BRA `(.L_x_5764) ;  /* 0x0000008000003947 */ /* 0x000fea0003800000 */
[----:B------:R-:W-:-:S04]  /*2340*/  ISETP.NE.U32.AND P4, PT, RZ, c[0x0][0x180], PT ;  /* 0x00006000ff007a0c */ /* 0x000fc80003f85070 */
[----:B------:R-:W-:-:S13]  /*2350*/  ISETP.NE.AND.EX P4, PT, RZ, c[0x0][0x184], PT, P4 ;  /* 0x00006100ff007a0c */ /* 0x000fda0003f85340 */
[----:B------:R-:W-:Y:S05]  /*2360*/  @P4 BRA `(.L_x_5765) ;  /* 0x0000002000004947 */ /* 0x000fea0003800000 */
[----:B------:R-:W-:Y:S05]  /*2370*/  @P0 BRA `(.L_x_5766) ;  /* 0x0000008000000947 */ /* 0x000fea0003800000 */
[----:B------:R-:W-:Y:S05]  /*2380*/  BRA `(.L_x_5767) ;  /* 0x0000009000007947 */ /* 0x000fea0003800000 */
.L_x_5765:
[----:B-----5:R-:W-:-:S05]  /*2390*/  HADD2.F32 R117, -RZ, R110.H1_H1 ;  /* 0x3000006eff757230 */ /* 0x020fca0000004100 */
[----:B------:R-:W-:Y:S01]  /*23a0*/  FADD.FTZ R174, R117, R174 ;  /* 0x000000ae75ae7221 */ /* 0x000fe20000010000 */
[----:B------:R-:W-:Y:S05]  /*23b0*/  BRA `(.L_x_5766) ;  /* 0x0000004000007947 */ /* 0x000fea0003800000 */
.L_x_5764:
[----:B-----5:R-:W-:Y:S02]  /*23c0*/  HADD2.F32 R117, -RZ, R106.H1_H1 ;  /* 0x3000006aff757230 */ /* 0x020fe40000004100 */
[----:B------:R-:W-:-:S03]  /*23d0*/  @P2 HADD2.F32 R121, -RZ, R110.H1_H1 ;  /* 0x3000006eff792230 */ /* 0x000fc60000004100 */
[----:B------:R-:W-:-:S04]  /*23e0*/  FADD.FTZ R174, R117, R174 ;  /* 0x000000ae75ae7221 */ /* 0x000fc80000010000 */
[----:B------:R-:W-:-:S05]  /*23f0*/  @P2 FADD.FTZ R174, R121, R174 ;  /* 0x000000ae79ae2221 */ /* 0x000fca0000010000 */
.L_x_5766:
[----:B------:R-:W-:-:S04]  /*2400*/  F2FP.PACK_AB R116, RZ, R174 ;  /* 0x000000aeff74723e */ /* 0x000fc800000000ff */
[----:B------:R-:W-:Y:S02]  /*2410*/  PRMT R114, R114, 0x5410, R116 ;  /* 0x0000541072727816 */ /* 0x000fe40000000074 */
.L_x_5767:
[----:B------:R-:W-:Y:S01]  /*2420*/  HADD2.F32 R175, -RZ, R119.H0_H0 ;  /* 0x20000077ffaf7230 */ /* 0x000fe20000004100 */
[----:B------:R-:W-:Y:S05]  /*2430*/  @P3 BRA `(.L_x_5768) ;  /* 0x0000008000003947 */ /* 0x000fea0003800000 */
[----:B------:R-:W-:-:S04]  /*2440*/  ISETP.NE.U32.AND P4, PT, RZ, c[0x0][0x180], PT ;  /* 0x00006000ff007a0c */ /* 0x000fc80003f85070 */
[----:B------:R-:W-:-:S13]  /*2450*/  ISETP.NE.AND.EX P4, PT, RZ, c[0x0][0x184], PT, P4 ;  /* 0x00006100ff007a0c */ /* 0x000fda0003f85340 */
[----:B------:R-:W-:Y:S05]  /*2460*/  @P4 BRA `(.L_x_5769) ;  /* 0x0000002000004947 */ /* 0x000fea0003800000 */
[----:B------:R-:W-:Y:S05]  /*2470*/  @P0 BRA `(.L_x_5770) ;  /* 0x0000008000000947 */ /* 0x000fea0003800000 */
[----:B------:R-:W-:Y:S05]  /*2480*/  BRA `(.L_x_5771) ;  /* 0x0000009000007947 */ /* 0x000fea0003800000 */
.L_x_5769:
[----:B-----5:R-:W-:-:S05]  /*2490*/  HADD2.F32 R116, -RZ, R111.H0_H0 ;  /* 0x2000006fff747230 */ /* 0x020fca0000004100 */
[----:B------:R-:W-:Y:S01]  /*24a0*/  FADD.FTZ R175, R116, R175 ;  /* 0x000000af74af7221 */ /* 0x000fe20000010000 */
[----:B------:R-:W-:Y:S05]  /*24b0*/  BRA `(.L_x_5770) ;  /* 0x0000004000007947 */ /* 0x000fea0003800000 */
.L_x_5768:
[----:B-----5:R-:W-:Y:S02]  /*24c0*/  HADD2.F32 R116, -RZ, R107.H0_H0 ;  /* 0x2000006bff747230 */ /* 0x020fe40000004100 */
[----:B------:R-:W-:-:S03]  /*24d0*/  @P2 HADD2.F32 R118, -RZ, R111.H0_H0 ;  /* 0x2000006fff762230 */ /* 0x000fc60000004100 */
[----:B------:R-:W-:-:S04]  /*24e0*/  FADD.FTZ R175, R116, R175 ;  /* 0x000000af74af7221 */ /* 0x000fc80000010000 */
[----:B------:R-:W-:-:S05]  /*24f0*/  @P2 FADD.FTZ R175, R118, R175 ;  /* 0x000000af76af2221 */ /* 0x000fca0000010000 */
.L_x_5770:
[----:B------:R-:W-:-:S04]  /*2500*/  F2FP.PACK_AB R116, RZ, R175 ;  /* 0x000000afff74723e */ /* 0x000fc800000000ff */
[----:B------:R-:W-:Y:S02]  /*2510*/  PRMT R115, R116, 0x7610, R115 ;  /* 0x0000761074737816 */ /* 0x000fe40000000073 */
.L_x_5771:
[----:B------:R-:W-:Y:S01]  /*2520*/  HADD2.F32 R176, -RZ, R119.H1_H1 ;  /* 0x30000077ffb07230 */ /* 0x000fe20000004100 */
[----:B------:R-:W-:Y:S05]  /*2530*/  @P3 BRA `(.L_x_5772) ;  /* 0x0000008000003947 */ /* 0x000fea0003800000 */
[----:B------:R-:W-:-:S04]  /*2540*/  ISETP.NE.U32.AND P4, PT, RZ, c[0x0][0x180], PT ;  /* 0x00006000ff007a0c */ /* 0x000fc80003f85070 */
[----:B------:R-:W-:-:S13]  /*2550*/  ISETP.NE.AND.EX P4, PT, RZ, c[0x0][0x184], PT, P4 ;  /* 0x00006100ff007a0c */ /* 0x000fda0003f85340 */
[----:B------:R-:W-:Y:S05]  /*2560*/  @P4 BRA `(.L_x_5773) ;  /* 0x0000002000004947 */ /* 0x000fea0003800000 */
[----:B------:R-:W-:Y:S05]  /*2570*/  @P0 BRA `(.L_x_5774) ;  /* 0x0000008000000947 */ /* 0x000fea0003800000 */
[----:B------:R-:W-:Y:S05]  /*2580*/  BRA `(.L_x_5775) ;  /* 0x0000009000007947 */ /* 0x000fea0003800000 */
.L_x_5773:
[----:B-----5:R-:W-:-:S05]  /*2590*/  HADD2.F32 R117, -RZ, R111.H1_H1 ;  /* 0x3000006fff757230 */ /* 0x020fca0000004100 */
[----:B------:R-:W-:Y:S01]  /*25a0*/  FADD.FTZ R176, R117, R176 ;  /* 0x000000b075b07221 */ /* 0x000fe20000010000 */
[----:B------:R-:W-:Y:S05]  /*25b0*/  BRA `(.L_x_5774) ;  /* 0x0000004000007947 */ /* 0x000fea0003800000 */
.L_x_5772:
[----:B-----5:R-:W-:Y:S02]  /*25c0*/  HADD2.F32 R117, -RZ, R107.H1_H1 ;  /* 0x3000006bff757230 */ /* 0x020fe40000004100 */
[----:B------:R-:W-:-:S03]  /*25d0*/  @P2 HADD2.F32 R119, -RZ, R111.H1_H1 ;  /* 0x3000006fff772230 */ /* 0x000fc60000004100 */
[----:B------:R-:W-:-:S04]  /*25e0*/  FADD.FTZ R176, R117, R176 ;  /* 0x000000b075b07221 */ /* 0x000fc80000010000 */
[----:B------:R-:W-:-:S05]  /*25f0*/  @P2 FADD.FTZ R176, R119, R176 ;  /* 0x000000b077b02221 */ /* 0x000fca0000010000 */
.L_x_5774:
[----:B------:R-:W-:-:S04]  /*2600*/  F2FP.PACK_AB R116, RZ, R176 ;  /* 0x000000b0ff74723e */ /* 0x000fc800000000ff */
[----:B------:R-:W-:Y:S02]  /*2610*/  PRMT R115, R115, 0x5410, R116 ;  /* 0x0000541073737816 */ /* 0x000fe40000000074 */
.L_x_5775:
[----:B------:R-:W-:Y:S01]  /*2620*/  IADD3 R122, R166, 0x40, RZ ;  /* 0x00000040a67a7810 */ /* 0x000fe20007ffe0ff */
[----:B------:R-:W-:-:S04]  /*2630*/  @P0 IMAD.WIDE.U32 R116, R123, R189, c[0x0][0x188] ;  /* 0x000062007b740625 */ /* 0x000fc800078e00bd */
[CC--:B------:R-:W-:Y:S01]  /*2640*/  IMAD.WIDE.U32 R118, R122.reuse, R189.reuse, c[0x0][0x170] ;  /* 0x00005c007a767625 */ /* 0x0c0fe200078e00bd */
[----:B------:R0:W-:Y:S03]  /*2650*/  @P0 STG.E.128 [R116.64], R112 ;  /* 0x0000007074000986 */ /* 0x0001e6000c101d04 */
[----:B------:R-:W-:-:S05]  /*2660*/  @P1 IMAD.WIDE.U32 R120, R122, R189, c[0x0][0x178] ;  /* 0x00005e007a781625 */ /* 0x000fca00078e00bd */
[----:B-----5:R1:W5:Y:S04]  /*2670*/  @P1 LDG.E.128 R104, [R120.64] ;  /* 0x0000000478681981 */ /* 0x020368000c1e1d00 */
[----:B0-----:R-:W2:Y:S01]  /*2680*/  LDG.E.128 R116, [R118.64] ;  /* 0x0000000476747981 */ /* 0x001ea2000c1e1d00 */
[----:B------:R-:W-:-:S05]  /*2690*/  @P2 IMAD.WIDE.U32 R124, R122, R189, c[0x0][0x180] ;  /* 0x000060007a7c2625 */ /* 0x000fca00078e00bd */
[----:B------:R2:W5:Y:S02]  /*26a0*/  @P2 LDG.E.128 R108, [R124.64] ;  /* 0x000000047c6c2981 */ /* 0x000564000c1e1d00 */
[----:B--2---:R-:W-:Y:S01]  /*26b0*/  HADD2.F32 R124, -RZ, R116.H0_H0 ;  /* 0x20000074ff7c7230 */ /* 0x004fe20000004100 */
[----:B------:R-:W-:Y:S05]  /*26c0*/  @P3 BRA `(.L_x_5776) ;  /* 0x0000008000003947 */ /* 0x000fea0003800000 */
[----:B-1----:R-:W-:-:S04]  /*26d0*/  ISETP.NE.U32.AND P4, PT, RZ, c[0x0][0x180], PT ;  /* 0x00006000ff007a0c */ /* 0x002fc80003f85070 */
[----:B------:R-:W-:-:S13]  /*26e0*/  ISETP.NE.AND.EX P4, PT, RZ, c[0x0][0x184], PT, P4 ;  /* 0x00006100ff007a0c */ /* 0x000fda0003f85340 */
[----:B------:R-:W-:Y:S05]  /*26f0*/  @P4 BRA `(.L_x_5777) ;  /* 0x0000002000004947 */ /* 0x000fea0003800000 */
[----:B------:R-:W-:Y:S05]  /*2700*/  @P0 BRA `(.L_x_5778) ;  /* 0x0000008000000947 */ /* 0x000fea0003800000 */
[----:B------:R-:W-:Y:S05]  /*2710*/  BRA `(.L_x_5779) ;  /* 0x0000009000007947 */ /* 0x000fea0003800000 */
.L_x_5777:
[----:B-----5:R-:W-:-:S05]  /*2720*/  HADD2.F32 R121, -RZ, R108.H0_H0 ;  /* 0x2000006cff797230 */ /* 0x020fca0000004100 */
[----:B------:R-:W-:Y:S01]  /*2730*/  FADD.FTZ R124, R121, R124 ;  /* 0x0000007c797c7221 */ /* 0x000fe20000010000 */
[----:B------:R-:W-:Y:S05]  /*2740*/  BRA `(.L_x_5778) ;  /* 0x0000004000007947 */ /* 0x000fea0003800000 */
.L_x_5776:
[----:B-1---5:R-:W-:Y:S02]  /*2750*/  HADD2.F32 R121, -RZ, R104.H0_H0 ;  /* 0x20000068ff797230 */ /* 0x022fe40000004100 */
[----:B------:R-:W-:-:S03]  /*2760*/  @P2 HADD2.F32 R125, -RZ, R108.H0_H0 ;  /* 0x2000006cff7d2230 */ /* 0x000fc60000004100 */
[----:B------:R-:W-:-:S04]  /*2770*/  FADD.FTZ R124, R121, R124 ;  /* 0x0000007c797c7221 */ /* 0x000fc80000010000 */
[----:B------:R-:W-:-:S05]  /*2780*/  @P2 FADD.FTZ R124, R125, R124 ;  /* 0x0000007c7d7c2221 */ /* 0x000fca0000010000 */
.L_x_5778:
[----:B------:R-:W-:-:S04]  /*2790*/  F2FP.PACK_AB R120, RZ, R124 ;  /* 0x0000007cff78723e */ /* 0x000fc800000000ff */
[----:B------:R-:W-:Y:S02]  /*27a0*/  PRMT R112, R120, 0x7610, R112 ;  /* 0x0000761078707816 */ /* 0x000fe40000000070 */
.L_x_5779:
[----:B------:R-:W-:Y:S01]  /*27b0*/  HADD2.F32 R127, -RZ, R116.H1_H1 ;  /* 0x30000074ff7f7230 */ /* 0x000fe20000004100 */
[----:B------:R-:W-:Y:S05]  /*27c0*/  @P3 BRA `(.L_x_5780) ;  /* 0x0000008000003947 */ /* 0x000fea0003800000 */
[----:B------:R-:W-:-:S04]  /*27d0*/  ISETP.NE.U32.AND P4, PT, RZ, c[0x0][0x180], PT ;  /* 0x00006000ff007a0c */ /* 0x000fc80003f85070 */
[----:B------:R-:W-:-:S13]  /*27e0*/  ISETP.NE.AND.EX P4, PT, RZ, c[0x0][0x184], PT, P4 ;  /* 0x00006100ff007a0c */ /* 0x000fda0003f85340 */
[----:B------:R-:W-:Y:S05]  /*27f0*/  @P4 BRA `(.L_x_5781) ;  /* 0x0000002000004947 */ /* 0x000fea0003800000 */
[----:B------:R-:W-:Y:S05]  /*2800*/  @P0 BRA `(.L_x_5782) ;  /* 0x0000008000000947 */ /* 0x000fea0003800000 */
[----:B------:R-:W-:Y:S05]  /*2810*/  BRA `(.L_x_5783) ;  /* 0x0000009000007947 */ /* 0x000fea0003800000 */
.L_x_5781:
[----:B-----5:R-:W-:-:S05]  /*2820*/  HADD2.F32 R116, -RZ, R108.H1_H1 ;  /* 0x3000006cff747230 */ /* 0x020fca0000004100 */
[----:B------:R-:W-:Y:S01]  /*2830*/  FADD.FTZ R127, R116, R127 ;  /* 0x0000007f747f7221 */ /* 0x000fe20000010000 */
[----:B------:R-:W-:Y:S05]  /*2840*/  BRA `(.L_x_5782) ;  /* 0x0000004000007947 */ /* 0x000fea0003800000 */
.L_x_5780:
[----:B-----5:R-:W-:Y:S02]  /*2850*/  HADD2.F32 R116, -RZ, R104.H1_H1 ;  /* 0x30000068ff747230 */ /* 0x020fe40000004100 */
[----:B------:R-:W-:-:S03]  /*2860*/  @P2 HADD2.F32 R120, -RZ, R108.H1_H1 ;  /* 0x3000006cff782230 */ /* 0x000fc60000004100 */
[----:B------:R-:W-:-:S04]  /*2870*/  FADD.FTZ R127, R116, R127 ;  /* 0x0000007f747f7221 */ /* 0x000fc80000010000 */
[----:B------:R-:W-:-:S05]  /*2880*/  @P2 FADD.FTZ R127, R120, R127 ;  /* 0x0000007f787f2221 */ /* 0x000fca0000010000 */
.L_x_5782:
[----:B------:R-:W-:-:S04]  /*2890*/  F2FP.PACK_AB R116, RZ, R127 ;  /* 0x0000007fff74723e */ /* 0x000fc800000000ff */
[----:B------:R-:W-:Y:S02]  /*28a0*/  PRMT R112, R112, 0x5410, R116 ;  /* 0x0000541070707816 */ /* 0x000fe40000000074 */
.L_x_5783:
[----:B------:R-:W-:Y:S01]  /*28b0*/  HADD2.F32 R125, -RZ, R117.H0_H0 ;  /* 0x20000075ff7d7230 */ /* 0x000fe20000004100 */
[----:B------:R-:W-:Y:S05]  /*28c0*/  @P3 BRA `(.L_x_5784) ;  /* 0x0000008000003947 */ /* 0x000fea0003800000 */
[----:B------:R-:W-:-:S04]  /*28d0*/  ISETP.NE.U32.AND P4, PT, RZ, c[0x0][0x180], PT ;  /* 0x00006000ff007a0c */ /* 0x000fc80003f85070 */
[----:B------:R-:W-:-:S13]  /*28e0*/  ISETP.NE.AND.EX P4, PT, RZ, c[0x0][0x184], PT, P4 ;  /* 0x00006100ff007a0c */ /* 0x000fda0003f85340 */
[----:B------:R-:W-:Y:S05]  /*28f0*/  @P4 BRA `(.L_x_5785) ;  /* 0x0000002000004947 */ /* 0x000fea0003800000 */
[----:B------:R-:W-:Y:S05]  /*2900*/  @P0 BRA `(.L_x_5786) ;  /* 0x0000008000000947 */ /* 0x000fea0003800000 */
[----:B------:R-:W-:Y:S05]  /*2910*/  BRA `(.L_x_5787) ;  /* 0x0000009000007947 */ /* 0x000fea0003800000 */
.L_x_5785:
[----:B-----5:R-:W-:-:S05]  /*2920*/  HADD2.F32 R116, -RZ, R109.H0_H0 ;  /* 0x2000006dff747230 */ /* 0x020fca0000004100 */
[----:B------:R-:W-:Y:S01]  /*2930*/  FADD.FTZ R125, R116, R125 ;  /* 0x0000007d747d7221 */ /* 0x000fe20000010000 */
[----:B------:R-:W-:Y:S05]  /*2940*/  BRA `(.L_x_5786) ;  /* 0x0000004000007947 */ /* 0x000fea0003800000 */
.L_x_5784:
[----:B-----5:R-:W-:Y:S02]  /*2950*/  HADD2.F32 R116, -RZ, R105.H0_H0 ;  /* 0x20000069ff747230 */ /* 0x020fe40000004100 */
[----:B------:R-:W-:-:S03]  /*2960*/  @P2 HADD2.F32 R120, -RZ, R109.H0_H0 ;  /* 0x2000006dff782230 */ /* 0x000fc60000004100 */
[----:B------:R-:W-:-:S04]  /*2970*/  FADD.FTZ R125, R116, R125 ;  /* 0x0000007d747d7221 */ /* 0x000fc80000010000 */
[----:B------:R-:W-:-:S05]  /*2980*/  @P2 FADD.FTZ R125, R120, R125 ;  /* 0x0000007d787d2221 */ /* 0x000fca0000010000 */
.L_x_5786:
[----:B------:R-:W-:-:S04]  /*2990*/  F2FP.PACK_AB R116, RZ, R125 ;  /* 0x0000007dff74723e */ /* 0x000fc800000000ff */
[----:B------:R-:W-:Y:S02]  /*29a0*/  PRMT R113, R116, 0x7610, R113 ;  /* 0x0000761074717816 */ /* 0x000fe40000000071 */
.L_x_5787:
[----:B------:R-:W-:Y:S01]  /*29b0*/  HADD2.F32 R128, -RZ, R117.H1_H1 ;  /* 0x30000075ff807230 */ /* 0x000fe20000004100 */
[----:B------:R-:W-:Y:S05]  /*29c0*/  @P3 BRA `(.L_x_5788) ;  /* 0x0000008000003947 */ /* 0x000fea0003800000 */
[----:B------:R-:W-:-:S04]  /*29d0*/  ISETP.NE.U32.AND P4, PT, RZ, c[0x0][0x180], PT ;  /* 0x00006000ff007a0c */ /* 0x000fc80003f85070 */
[----:B------:R-:W-:-:S13]  /*29e0*/  ISETP.NE.AND.EX P4, PT, RZ, c[0x0][0x184], PT, P4 ;  /* 0x00006100ff007a0c */ /* 0x000fda0003f85340 */
[----:B------:R-:W-:Y:S05]  /*29f0*/  @P4 BRA `(.L_x_5789) ;  /* 0x0000002000004947 */ /* 0x000fea0003800000 */
[----:B------:R-:W-:Y:S05]  /*2a00*/  @P0 BRA `(.L_x_5790) ;  /* 0x0000008000000947 */ /* 0x000fea0003800000 */
[----:B------:R-:W-:Y:S05]  /*2a10*/  BRA `(.L_x_5791) ;  /* 0x0000009000007947 */ /* 0x000fea0003800000 */
.L_x_5789:
[----:B-----5:R-:W-:-:S05]  /*2a20*/  HADD2.F32 R117, -RZ, R109.H1_H1 ;  /* 0x3000006dff757230 */ /* 0x020fca0000004100 */
[----:B------:R-:W-:Y:S01]  /*2a30*/  FADD.FTZ R128, R117, R128 ;  /* 0x0000008075807221 */ /* 0x000fe20000010000 */
[----:B------:R-:W-:Y:S05]  /*2a40*/  BRA `(.L_x_5790) ;  /* 0x0000004000007947 */ /* 0x000fea0003800000 */
.L_x_5788:
[----:B-----5:R-:W-:Y:S02]  /*2a50*/  HADD2.F32 R117, -RZ, R105.H1_H1 ;  /* 0x30000069ff757230 */ /* 0x020fe40000004100 */
[----:B------:R-:W-:-:S03]  /*2a60*/  @P2 HADD2.F32 R121, -RZ, R109.H1_H1 ;  /* 0x3000006dff792230 */ /* 0x000fc60000004100 */
[----:B------:R-:W-:-:S04]  /*2a70*/  FADD.FTZ R128, R117, R128 ;  /* 0x0000008075807221 */ /* 0x000fc80000010000 */
[----:B------:R-:W-:-:S05]  /*2a80*/  @P2 FADD.FTZ R128, R121, R128 ;  /* 0x0000008079802221 */ /* 0x000fca0000010000 */
.L_x_5790:
[----:B------:R-:W-:-:S04]  /*2a90*/  F2FP.PACK_AB R116, RZ, R128 ;  /* 0x00000080ff74723e */ /* 0x000fc800000000ff */
[----:B------:R-:W-:Y:S02]  /*2aa0*/  PRMT R113, R113, 0x5410, R116 ;  /* 0x0000541071717816 */ /* 0x000fe40000000074 */
.L_x_5791:
[----:B------:R-:W-:Y:S01]  /*2ab0*/  HADD2.F32 R129, -RZ, R118.H0_H0 ;  /* 0x20000076ff817230 */ /* 0x000fe20000004100 */
[----:B------:R-:W-:Y:S05]  /*2ac0*/  @P3 BRA `(.L_x_5792) ;  /* 0x0000008000003947 */ /* 0x000fea0003800000 */
[----:B------:R-:W-:-:S04]  /*2ad0*/  ISETP.NE.U32.AND P4, PT, RZ, c[0x0][0x180], PT ;  /* 0x00006000ff007a0c */ /* 0x000fc80003f85070 */
[----:B------:R-:W-:-:S13]  /*2ae0*/  ISETP.NE.AND.EX P4, PT, RZ, c[0x0][0x184], PT, P4 ;  /* 0x00006100ff007a0c */ /* 0x000fda0003f85340 */
[----:B------:R-:W-:Y:S05]  /*2af0*/  @P4 BRA `(.L_x_5793) ;  /* 0x0000002000004947 */ /* 0x000fea0003800000 */
[----:B------:R-:W-:Y:S05]  /*2b00*/  @P0 BRA `(.L_x_5794) ;  /* 0x0000008000000947 */ /* 0x000fea0003800000 */
[----:B------:R-:W-:Y:S05]  /*2b10*/  BRA `(.L_x_5795) ;  /* 0x0000009000007947 */ /* 0x000fea0003800000 */
.L_x_5793:
[----:B-----5:R-:W-:-:S05]  /*2b20*/  HADD2.F32 R116, -RZ, R110.H0_H0 ;  /* 0x2000006eff747230 */ /* 0x020fca0000004100 */
[----:B------:R-:W-:Y:S01]  /*2b30*/  FADD.FTZ R129, R116, R129 ;  /* 0x0000008174817221 */ /* 0x000fe20000010000 */
[----:B------:R-:W-:Y:S05]  /*2b40*/  BRA `(.L_x_5794) ;  /* 0x0000004000007947 */ /* 0x000fea0003800000 */
.L_x_5792:
[----:B-----5:R-:W-:-:S05]  /*2b50*/  HADD2.F32 R116, -RZ, R106.H0_H0 ;  /* 0x2000006aff747230 */ /* 0x020fca0000004100 */
[----:B------:R-:W-:Y:S01]  /*2b60*/  FADD.FTZ R129, R116, R129 ;  /* 0x0000008174817221 */ /* 0x000fe20000010000 */
[----:B------:R-:W-:-:S05]  /*2b70*/  @P2 HADD2.F32 R116, -RZ, R110.H0_H0 ;  /* 0x2000006eff742230 */ /* 0x000fca0000004100 */
[----:B------:R-:W-:-:S05]  /*2b80*/  @P2 FADD.FTZ R129, R116, R129 ;  /* 0x0000008174812221 */ /* 0x000fca0000010000 */
.L_x_5794:
[----:B------:R-:W-:-:S04]  /*2b90*/  F2FP.PACK_AB R116, RZ, R129 ;  /* 0x00000081ff74723e */ /* 0x000fc800000000ff */
[----:B------:R-:W-:Y:S02]  /*2ba0*/  PRMT R114, R116, 0x7610, R114 ;  /* 0x0000761074727816 */ /* 0x000fe40000000072 */
.L_x_5795:
[----:B------:R-:W-:Y:S01]  /*2bb0*/  HADD2.F32 R132, -RZ, R118.H1_H1 ;  /* 0x30000076ff847230 */ /* 0x000fe20000004100 */
[----:B------:R-:W-:Y:S05]  /*2bc0*/  @P3 BRA `(.L_x_5796) ;  /* 0x0000008000003947 */ /* 0x000fea0003800000 */
[----:B------:R-:W-:-:S04]  /*2bd0*/  ISETP.NE.U32.AND P4, PT, RZ, c[0x0][0x180], PT ;  /* 0x00006000ff007a0c */ /* 0x000fc80003f85070 */
[----:B------:R-:W-:-:S13]  /*2be0*/  ISETP.NE.AND.EX P4, PT, RZ, c[0x0][0x184], PT, P4 ;  /* 0x00006100ff007a0c */ /* 0x000fda0003f85340 */
[----:B------:R-:W-:Y:S05]  /*2bf0*/  @P4 BRA `(.L_x_5797) ;  /* 0x0000002000004947 */ /* 0x000fea0003800000 */
[----:B------:R-:W-:Y:S05]  /*2c00*/  @P0 BRA `(.L_x_5798) ;  /* 0x0000008000000947 */ /* 0x000fea0003800000 */
[----:B------:R-:W-:Y:S05]  /*2c10*/  BRA `(.L_x_5799) ;  /* 0x0000009000007947 */ /* 0x000fea0003800000 */
.L_x_5797:
[----:B-----5:R-:W-:-:S05]  /*2c20*/  HADD2.F32 R117, -RZ, R110.H1_H1 ;  /* 0x3000006eff757230 */ /* 0x020fca0000004100 */
[----:B------:R-:W-:Y:S01]  /*2c30*/  FADD.FTZ R132, R117, R132 ;  /* 0x0000008475847221 */ /* 0x000fe20000010000 */
[----:B------:R-:W-:Y:S05]  /*2c40*/  BRA `(.L_x_5798) ;  /* 0x0000004000007947 */ /* 0x000fea0003800000 */
.L_x_5796:
[----:B-----5:R-:W-:-:S05]  /*2c50*/  HADD2.F32 R117, -RZ, R106.H1_H1 ;  /* 0x3000006aff757230 */ /* 0x020fca0000004100 */
[----:B------:R-:W-:Y:S01]  /*2c60*/  FADD.FTZ R132, R117, R132 ;  /* 0x0000008475847221 */ /* 0x000fe20000010000 */
[----:B------:R-:W-:-:S05]  /*2c70*/  @P2 HADD2.F32 R117, -RZ, R110.H1_H1 ;  /* 0x3000006eff752230 */ /* 0x000fca0000004100 */
[----:B------:R-:W-:-:S05]  /*2c80*/  @P2 FADD.FTZ R132, R117, R132 ;  /* 0x0000008475842221 */ /* 0x000fca0000010000 */
.L_x_5798:
[----:B------:R-:W-:-:S04]  /*2c90*/  F2FP.PACK_AB R116, RZ, R132 ;  /* 0x00000084ff74723e */ /* 0x000fc800000000ff */
[----:B------:R-:W-:Y:S02]  /*2ca0*/  PRMT R114, R114, 0x5410, R116 ;  /* 0x0000541072727816 */ /* 0x000fe40000000074 */
.L_x_5799:
[----:B------:R-:W-:Y:S01]  /*2cb0*/  HADD2.F32 R133, -RZ, R119.H0_H0 ;  /* 0x20000077ff857230 */ /* 0x000fe20000004100 */
[----:B------:R-:W-:Y:S05]  /*2cc0*/  @P3 BRA `(.L_x_5800) ;  /* 0x0000008000003947 */ /* 0x000fea0003800000 */
[----:B------:R-:W-:-:S04]  /*2cd0*/  ISETP.NE.U32.AND P4, PT, RZ, c[0x0][0x180], PT ;  /* 0x00006000ff007a0c */ /* 0x000fc80003f85070 */
[----:B------:R-:W-:-:S13]  /*2ce0*/  ISETP.NE.AND.EX P4, PT, RZ, c[0x0][0x184], PT, P4 ;  /* 0x00006100ff007a0c */ /* 0x000fda0003f85340 */
[----:B------:R-:W-:Y:S05]  /*2cf0*/  @P4 BRA `(.L_x_5801) ;  /* 0x0000002000004947 */ /* 0x000fea0003800000 */
[----:B------:R-:W-:Y:S05]  /*2d00*/  @P0 BRA `(.L_x_5802) ;  /* 0x0000008000000947 */ /* 0x000fea0003800000 */
[----:B------:R-:W-:Y:S05]  /*2d10*/  BRA `(.L_x_5803) ;  /* 0x0000009000007947 */ /* 0x000fea0003800000 */
.L_x_5801:
[----:B-----5:R-:W-:-:S05]  /*2d20*/  HADD2.F32 R116, -RZ, R111.H0_H0 ;  /* 0x2000006fff747230 */ /* 0x020fca0000004100 */
[----:B------:R-:W-:Y:S01]  /*2d30*/  FADD.FTZ R133, R116, R133 ;  /* 0x0000008574857221 */ /* 0x000fe20000010000 */
[----:B------:R-:W-:Y:S05]  /*2d40*/  BRA `(.L_x_5802) ;  /* 0x0000004000007947 */ /* 0x000fea0003800000 */
.L_x_5800:
[----:B-----5:R-:W-:-:S05]  /*2d50*/  HADD2.F32 R116, -RZ, R107.H0_H0 ;  /* 0x2000006bff747230 */ /* 0x020fca0000004100 */
[----:B------:R-:W-:Y:S01]  /*2d60*/  FADD.FTZ R133, R116, R133 ;  /* 0x0000008574857221 */ /* 0x000fe20000010000 */
[----:B------:R-:W-:-:S05]  /*2d70*/  @P2 HADD2.F32 R116, -RZ, R111.H0_H0 ;  /* 0x2000006fff742230 */ /* 0x000fca0000004100 */
[----:B------:R-:W-:-:S05]  /*2d80*/  @P2 FADD.FTZ R133, R116, R133 ;  /* 0x0000008574852221 */ /* 0x000fca0000010000 */
.L_x_5802:
[----:B------:R-:W-:-:S04]  /*2d90*/  F2FP.PACK_AB R116, RZ, R133 ;  /* 0x00000085ff74723e */ /* 0x000fc800000000ff */
[----:B------:R-:W-:Y:S02]  /*2da0*/  PRMT R115, R116, 0x7610, R115 ;  /* 0x0000761074737816 */ /* 0x000fe40000000073 */
.L_x_5803:
[----:B------:R-:W-:Y:S01]  /*2db0*/  HADD2.F32 R155, -RZ, R119.H1_H1 ;  /* 0x30000077ff9b7230 */ /* 0x000fe20000004100 */
[----:B------:R-:W-:Y:S05]  /*2dc0*/  @P3 BRA `(.L_x_5804) ;  /* 0x0000008000003947 */ /* 0x000fea0003800000 */
[----:B------:R-:W-:-:S04]  /*2dd0*/  ISETP.NE.U32.AND P4, PT, RZ, c[0x0][0x180], PT ;  /* 0x00006000ff007a0c */ /* 0x000fc80003f85070 */
[----:B------:R-:W-:-:S13]  /*2de0*/  ISETP.NE.AND.EX P4, PT, RZ, c[0x0][0x184], PT, P4 ;  /* 0x00006100ff007a0c */ /* 0x000fda0003f85340 */
[----:B------:R-:W-:Y:S05]  /*2df0*/  @P4 BRA `(.L_x_5805) ;  /* 0x0000002000004947 */ /* 0x000fea0003800000 */
[----:B------:R-:W-:Y:S05]  /*2e00*/  @P0 BRA `(.L_x_5806) ;  /* 0x0000008000000947 */ /* 0x000fea0003800000 */
[----:B------:R-:W-:Y:S05]  /*2e10*/  BRA `(.L_x_5807) ;  /* 0x0000009000007947 */ /* 0x000fea0003800000 */
.L_x_5805:
[----:B-----5:R-:W-:-:S05]  /*2e20*/  HADD2.F32 R116, -RZ, R111.H1_H1 ;  /* 0x3000006fff747230 */ /* 0x020fca0000004100 */
[----:B------:R-:W-:Y:S01]  /*2e30*/  FADD.FTZ R155, R116, R155 ;  /* 0x0000009b749b7221 */ /* 0x000fe20000010000 */
[----:B------:R-:W-:Y:S05]  /*2e40*/  BRA `(.L_x_5806) ;  /* 0x0000004000007947 */ /* 0x000fea0003800000 */
.L_x_5804:
[----:B-----5:R-:W-:-:S05]  /*2e50*/  HADD2.F32 R116, -RZ, R107.H1_H1 ;  /* 0x3000006bff747230 */ /* 0x020fca0000004100 */
[----:B------:R-:W-:Y:S01]  /*2e60*/  FADD.FTZ R155, R116, R155 ;  /* 0x0000009b749b7221 */ /* 0x000fe20000010000 */
[----:B------:R-:W-:-:S05]  /*2e70*/  @P2 HADD2.F32 R116, -RZ, R111.H1_H1 ;  /* 0x3000006fff742230 */ /* 0x000fca0000004100 */
[----:B------:R-:W-:-:S05]  /*2e80*/  @P2 FADD.FTZ R155, R116, R155 ;  /* 0x0000009b749b2221 */ /* 0x000fca0000010000 */
.L_x_5806:
[----:B------:R-:W-:-:S04]  /*2e90*/  F2FP.PACK_AB R116, RZ, R155 ;  /* 0x0000009bff74723e */ /* 0x000fc800000000ff */
[----:B------:R-:W-:Y:S02]  /*2ea0*/  PRMT R115, R115, 0x5410, R116 ;  /* 0x0000541073737816 */ /* 0x000fe40000000074 */
.L_x_5807:
        /* <DEDUP_REMOVED lines=9> */
[----:B--2---:R-:W-:Y:S01]  /*2f40*/  HADD2.F32 R126, -RZ, R116.H0_H0 ;  /* 0x20000074ff7e7230 */ /* 0x004fe20000004100 */
[----:B------:R-:W-:Y:S05]  /*2f50*/  @P3 BRA `(.L_x_5808) ;  /* 0x0000008000003947 */ /* 0x000fea0003800000 */
[----:B------:R-:W-:-:S04]  /*2f60*/  ISETP.NE.U32.AND P4, PT, RZ, c[0x0][0x180], PT ;  /* 0x00006000ff007a0c */ /* 0x000fc80003f85070 */
[----:B------:R-:W-:-:S13]  /*2f70*/  ISETP.NE.AND.EX P4, PT, RZ, c[0x0][0x184], PT, P4 ;  /* 0x00006100ff007a0c */ /* 0x000fda0003f85340 */
[----:B------:R-:W-:Y:S05]  /*2f80*/  @P4 BRA `(.L_x_5809) ;  /* 0x0000002000004947 */ /* 0x000fea0003800000 */
[----:B------:R-:W-:Y:S05]  /*2f90*/  @P0 BRA `(.L_x_5810) ;  /* 0x0000008000000947 */ /* 0x000fea0003800000 */
[----:B------:R-:W-:Y:S05]  /*2fa0*/  BRA `(.L_x_5811) ;  /* 0x0000009000007947 */ /* 0x000fea0003800000 */
.L_x_5809:
[----:B-----5:R-:W-:-:S05]  /*2fb0*/  HADD2.F32 R131, -RZ, R108.H0_H0 ;  /* 0x2000006cff837230 */ /* 0x020fca0000004100 */
[----:B------:R-:W-:Y:S01]  /*2fc0*/  FADD.FTZ R126, R131, R126 ;  /* 0x0000007e837e7221 */ /* 0x000fe20000010000 */
[----:B------:R-:W-:Y:S05]  /*2fd0*/  BRA `(.L_x_5810) ;  /* 0x0000004000007947 */ /* 0x000fea0003800000 */
.L_x_5808:
[----:B-----5:R-:W-:-:S05]  /*2fe0*/  HADD2.F32 R131, -RZ, R104.H0_H0 ;  /* 0x20000068ff837230 */ /* 0x020fca0000004100 */
[----:B------:R-:W-:Y:S01]  /*2ff0*/  FADD.FTZ R126, R131, R126 ;  /* 0x0000007e837e7221 */ /* 0x000fe20000010000 */
[----:B------:R-:W-:-:S05]  /*3000*/  @P2 HADD2.F32 R131, -RZ, R108.H0_H0 ;  /* 0x2000006cff832230 */ /* 0x000fca0000004100 */
[----:B------:R-:W-:-:S05]  /*3010*/  @P2 FADD.FTZ R126, R131, R126 ;  /* 0x0000007e837e2221 */ /* 0x000fca0000010000 */
.L_x_5810:
[----:B------:R-:W-:-:S04]  /*3020*/  F2FP.PACK_AB R120, RZ, R126 ;  /* 0x0000007eff78723e */ /* 0x000fc800000000ff */
[----:B------:R-:W-:Y:S02]  /*3030*/  PRMT R112, R120, 0x7610, R112 ;  /* 0x0000761078707816 */ /* 0x000fe40000000070 */
.L_x_5811:
[----:B------:R-:W-:Y:S01]  /*3040*/  HADD2.F32 R130, -RZ, R116.H1_H1 ;  /* 0x30000074ff827230 */ /* 0x000fe20000004100 */
[----:B------:R-:W-:Y:S05]  /*3050*/  @P3 BRA `(.L_x_5812) ;  /* 0x0000008000003947 */ /* 0x000fea0003800000 */
[----:B------:R-:W-:-:S04]  /*3060*/  ISETP.NE.U32.AND P4, PT, RZ, c[0x0][0x180], PT ;  /* 0x00006000ff007a0c */ /* 0x000fc80003f85070 */
[----:B------:R-:W-:-:S13]  /*3070*/  ISETP.NE.AND.EX P4, PT, RZ, c[0x0][0x184], PT, P4 ;  /* 0x00006100ff007a0c */ /* 0x000fda0003f85340 */
[----:B------:R-:W-:Y:S05]  /*3080*/  @P4 BRA `(.L_x_5813) ;  /* 0x0000002000004947 */ /* 0x000fea0003800000 */
[----:B------:R-:W-:Y:S05]  /*3090*/  @P0 BRA `(.L_x_5814) ;  /* 0x0000008000000947 */ /* 0x000fea0003800000 */
[----:B------:R-:W-:Y:S05]  /*30a0*/  BRA `(.L_x_5815) ;  /* 0x0000009000007947 */ /* 0x000fea0003800000 */
.L_x_5813:
[----:B-----5:R-:W-:-:S05]  /*30b0*/  HADD2.F32 R131, -RZ, R108.H1_H1 ;  /* 0x3000006cff837230 */ /* 0x020fca0000004100 */
[----:B------:R-:W-:Y:S01]  /*30c0*/  FADD.FTZ R130, R131, R130 ;  /* 0x0000008283827221 */ /* 0x000fe20000010000 */
[----:B------:R-:W-:Y:S05]  /*30d0*/  BRA `(.L_x_5814) ;  /* 0x0000004000007947 */ /* 0x000fea0003800000 */
.L_x_5812:
[----:B-----5:R-:W-:-:S05]  /*30e0*/  HADD2.F32 R131, -RZ, R104.H1_H1 ;  /* 0x30000068ff837230 */ /* 0x020fca0000004100 */
[----:B------:R-:W-:Y:S01]  /*30f0*/  FADD.FTZ R130, R131, R130 ;  /* 0x0000008283827221 */ /* 0x000fe20000010000 */
[----:B------:R-:W-:-:S05]  /*3100*/  @P2 HADD2.F32 R131, -RZ, R108.H1_H1 ;  /* 0x3000006cff832230 */ /* 0x000fca0000004100 */
[----:B------:R-:W-:-:S05]  /*3110*/  @P2 FADD.FTZ R130, R131, R130 ;  /* 0x0000008283822221 */ /* 0x000fca0000010000 */
.L_x_5814:
[----:B------:R-:W-:-:S04]  /*3120*/  F2FP.PACK_AB R116, RZ, R130 ;  /* 0x00000082ff74723e */ /* 0x000fc800000000ff */
[----:B------:R-:W-:Y:S02]  /*3130*/  PRMT R112, R112, 0x5410, R116 ;  /* 0x0000541070707816 */ /* 0x000fe40000000074 */
.L_x_5815:
[----:B------:R-:W-:Y:S01]  /*3140*/  HADD2.F32 R131, -RZ, R117.H0_H0 ;  /* 0x20000075ff837230 */ /* 0x000fe20000004100 */
[----:B------:R-:W-:Y:S05]  /*3150*/  @P3 BRA `(.L_x_5816) ;  /* 0x0000008000003947 */ /* 0x000fea0003800000 */
[----:B------:R-:W-:-:S04]  /*3160*/  ISETP.NE.U32.AND P4, PT, RZ, c[0x0][0x180], PT ;  /* 0x00006000ff007a0c */ /* 0x000fc80003f85070 */
[----:B------:R-:W-:-:S13]  /*3170*/  ISETP.NE.AND.EX P4, PT, RZ, c[0x0][0x184], PT, P4 ;  /* 0x00006100ff007a0c */ /* 0x000fda0003f85340 */
[----:B------:R-:W-:Y:S05]  /*3180*/  @P4 BRA `(.L_x_5817) ;  /* 0x0000002000004947 */ /* 0x000fea0003800000 */
[----:B------:R-:W-:Y:S05]  /*3190*/  @P0 BRA `(.L_x_5818) ;  /* 0x0000008000000947 */ /* 0x000fea0003800000 */
[----:B------:R-:W-:Y:S05]  /*31a0*/  BRA `(.L_x_5819) ;  /* 0x0000009000007947 */ /* 0x000fea0003800000 */
.L_x_5817:
[----:B-----5:R-:W-:-:S05]  /*31b0*/  HADD2.F32 R116, -RZ, R109.H0_H0 ;  /* 0x2000006dff747230 */ /* 0x020fca0000004100 */
[----:B------:R-:W-:Y:S01]  /*31c0*/  FADD.FTZ R131, R116, R131 ;  /* 0x0000008374837221 */ /* 0x000fe20000010000 */
[----:B------:R-:W-:Y:S05]  /*31d0*/  BRA `(.L_x_5818) ;  /* 0x0000004000007947 */ /* 0x000fea0003800000 */
.L_x_5816:
[----:B-----5:R-:W-:-:S05]  /*31e0*/  HADD2.F32 R116, -RZ, R105.H0_H0 ;  /* 0x20000069ff747230 */ /* 0x020fca0000004100 */
[----:B------:R-:W-:Y:S01]  /*31f0*/  FADD.FTZ R131, R116, R131 ;  /* 0x0000008374837221 */ /* 0x000fe20000010000 */
[----:B------:R-:W-:-:S05]  /*3200*/  @P2 HADD2.F32 R116, -RZ, R109.H0_H0 ;  /* 0x2000006dff742230 */ /* 0x000fca0000004100 */
[----:B------:R-:W-:-:S05]  /*3210*/  @P2 FADD.FTZ R131, R116, R131 ;  /* 0x0000008374832221 */ /* 0x000fca0000010000 */
.L_x_5818:
[----:B------:R-:W-:-:S04]  /*3220*/  F2FP.PACK_AB R116, RZ, R131 ;  /* 0x00000083ff74723e */ /* 0x000fc800000000ff */
[----:B------:R-:W-:Y:S02]  /*3230*/  PRMT R113, R116, 0x7610, R113 ;  /* 0x0000761074717816 */ /* 0x000fe40000000071 */
.L_x_5819:
[----:B------:R-:W-:Y:S01]  /*3240*/  HADD2.F32 R134, -RZ, R117.H1_H1 ;  /* 0x30000075ff867230 */ /* 0x000fe20000004100 */
[----:B------:R-:W-:Y:S05]  /*3250*/  @P3 BRA `(.L_x_5820) ;  /* 0x0000008000003947 */ /* 0x000fea0003800000 */
[----:B------:R-:W-:-:S04]  /*3260*/  ISETP.NE.U32.AND P4, PT, RZ, c[0x0][0x180], PT ;  /* 0x00006000ff007a0c */ /* 0x000fc80003f85070 */
[----:B------:R-:W-:-:S13]  /*3270*/  ISETP.NE.AND.EX P4, PT, RZ, c[0x0][0x184], PT, P4 ;  /* 0x00006100ff007a0c */ /* 0x000fda0003f85340 */
[----:B------:R-:W-:Y:S05]  /*3280*/  @P4 BRA `(.L_x_5821) ;  /* 0x0000002000004947 */ /* 0x000fea0003800000 */
[----:B------:R-:W-:Y:S05]  /*3290*/  @P0 BRA `(.L_x_5822) ;  /* 0x0000008000000947 */ /* 0x000fea0003800000 */
[----:B------:R-:W-:Y:S05]  /*32a0*/  BRA `(.L_x_5823) ;  /* 0x0000009000007947 */ /* 0x000fea0003800000 */
.L_x_5821:
[----:B-----5:R-:W-:-:S05]  /*32b0*/  HADD2.F32 R117, -RZ, R109.H1_H1 ;  /* 0x3000006dff757230 */ /* 0x020fca0000004100 */
[----:B------:R-:W-:Y:S01]  /*32c0*/  FADD.FTZ R134, R117, R134 ;  /* 0x0000008675867221 */ /* 0x000fe20000010000 */
[----:B------:R-:W-:Y:S05]  /*32d0*/  BRA `(.L_x_5822) ;  /* 0x0000004000007947 */ /* 0x000fea0003800000 */
.L_x_5820:
[----:B-----5:R-:W-:-:S05]  /*32e0*/  HADD2.F32 R117, -RZ, R105.H1_H1 ;  /* 0x30000069ff757230 */ /* 0x020fca0000004100 */
[----:B------:R-:W-:Y:S01]  /*32f0*/  FADD.FTZ R134, R117, R134 ;  /* 0x0000008675867221 */ /* 0x000fe20000010000 */
[----:B------:R-:W-:-:S05]  /*3300*/  @P2 HADD2.F32 R117, -RZ, R109.H1_H1 ;  /* 0x3000006dff752230 */ /* 0x000fca0000004100 */
[----:B------:R-:W-:-:S05]  /*3310*/  @P2 FADD.FTZ R134, R117, R134 ;  /* 0x0000008675862221 */ /* 0x000fca0000010000 */
.L_x_5822:
[----:B------:R-:W-:-:S04]  /*3320*/  F2FP.PACK_AB R116, RZ, R134 ;  /* 0x00000086ff74723e */ /* 0x000fc800000000ff */
[----:B------:R-:W-:Y:S02]  /*3330*/  PRMT R113, R113, 0x5410, R116 ;  /* 0x0000541071717816 */ /* 0x000fe40000000074 */
.L_x_5823:
[----:B------:R-:W-:Y:S01]  /*3340*/  HADD2.F32 R135, -RZ, R118.H0_H0 ;  /* 0x20000076ff877230 */ /* 0x000fe20000004100 */
[----:B------:R-:W-:Y:S05]  /*3350*/  @P3 BRA `(.L_x_5824) ;  /* 0x0000008000003947 */ /* 0x000fea0003800000 */
[----:B------:R-:W-:-:S04]  /*3360*/  ISETP.NE.U32.AND P4, PT, RZ, c[0x0][0x180], PT ;  /* 0x00006000ff007a0c */ /* 0x000fc80003f85070 */
[----:B------:R-:W-:-:S13]  /*3370*/  ISETP.NE.AND.EX P4, PT, RZ, c[0x0][0x184], PT, P4 ;  /* 0x00006100ff007a0c */ /* 0x000fda0003f85340 */
[----:B------:R-:W-:Y:S05]  /*3380*/  @P4 BRA `(.L_x_5825) ;  /* 0x0000002000004947 */ /* 0x000fea0003800000 */
[----:B------:R-:W-:Y:S05]  /*3390*/  @P0 BRA `(.L_x_5826) ;  /* 0x0000008000000947 */ /* 0x000fea0003800000 */
[----:B------:R-:W-:Y:S05]  /*33a0*/  BRA `(.L_x_5827) ;  /* 0x0000009000007947 */ /* 0x000fea0003800000 */
.L_x_5825:
[----:B-----5:R-:W-:-:S05]  /*33b0*/  HADD2.F32 R116, -RZ, R110.H0_H0 ;  /* 0x2000006eff747230 */ /* 0x020fca0000004100 */
[----:B------:R-:W-:Y:S01]  /*33c0*/  FADD.FTZ R135, R116, R135 ;  /* 0x0000008774877221 */ /* 0x000fe20000010000 */
[----:B------:R-:W-:Y:S05]  /*33d0*/  BRA `(.L_x_5826) ;  /* 0x0000004000007947 */ /* 0x000fea0003800000 */
.L_x_5824:
[----:B-----5:R-:W-:-:S05]  /*33e0*/  HADD2.F32 R116, -RZ, R106.H0_H0 ;  /* 0x2000006aff747230 */ /* 0x020fca0000004100 */
[----:B------:R-:W-:Y:S01]  /*33f0*/  FADD.FTZ R135, R116, R135 ;  /* 0x0000008774877221 */ /* 0x000fe20000010000 */
[----:B------:R-:W-:-:S05]  /*3400*/  @P2 HADD2.F32 R116, -RZ, R110.H0_H0 ;  /* 0x2000006eff742230 */ /* 0x000fca0000004100 */
[----:B------:R-:W-:-:S05]  /*3410*/  @P2 FADD.FTZ R135, R116, R135 ;  /* 0x0000008774872221 */ /* 0x000fca0000010000 */
.L_x_5826:
[----:B------:R-:W-:-:S04]  /*3420*/  F2FP.PACK_AB R116, RZ, R135 ;  /* 0x00000087ff74723e */ /* 0x000fc800000000ff */
[----:B------:R-:W-:Y:S02]  /*3430*/  PRMT R114, R116, 0x7610, R114 ;  /* 0x0000761074727816 */ /* 0x000fe40000000072 */
.L_x_5827:
[----:B------:R-:W-:Y:S01]  /*3440*/  HADD2.F32 R156, -RZ, R118.H1_H1 ;  /* 0x30000076ff9c7230 */ /* 0x000fe20000004100 */
[----:B------:R-:W-:Y:S05]  /*3450*/  @P3 BRA `(.L_x_5828) ;  /* 0x0000008000003947 */ /* 0x000fea0003800000 */
[----:B------:R-:W-:-:S04]  /*3460*/  ISETP.NE.U32.AND P4, PT, RZ, c[0x0][0x180], PT ;  /* 0x00006000ff007a0c */ /* 0x000fc80003f85070 */
[----:B------:R-:W-:-:S13]  /*3470*/  ISETP.NE.AND.EX P4, PT, RZ, c[0x0][0x184], PT, P4 ;  /* 0x00006100ff007a0c */ /* 0x000fda0003f85340 */
[----:B------:R-:W-:Y:S05]  /*3480*/  @P4 BRA `(.L_x_5829) ;  /* 0x0000002000004947 */ /* 0x000fea0003800000 */
[----:B------:R-:W-:Y:S05]  /*3490*/  @P0 BRA `(.L_x_5830) ;  /* 0x0000008000000947 */ /* 0x000fea0003800000 */
[----:B------:R-:W-:Y:S05]  /*34a0*/  BRA `(.L_x_5831) ;  /* 0x0000009000007947 */ /* 0x000fea0003800000 */
.L_x_5829:
[----:B-----5:R-:W-:-:S05]  /*34b0*/  HADD2.F32 R117, -RZ, R110.H1_H1 ;  /* 0x3000006eff757230 */ /* 0x020fca0000004100 */
[----:B------:R-:W-:Y:S01]  /*34c0*/  FADD.FTZ R156, R117, R156 ;  /* 0x0000009c759c7221 */ /* 0x000fe20000010000 */
[----:B------:R-:W-:Y:S05]  /*34d0*/  BRA `(.L_x_5830) ;  /* 0x0000004000007947 */ /* 0x000fea0003800000 */
.L_x_5828:
[----:B-----5:R-:W-:-:S05]  /*34e0*/  HADD2.F32 R117, -RZ, R106.H1_H1 ;  /* 0x3000006aff757230 */ /* 0x020fca0000004100 */
[----:B------:R-:W-:Y:S01]  /*34f0*/  FADD.FTZ R156, R117, R156 ;  /* 0x0000009c759c7221 */ /* 0x000fe20000010000 */
[----:B------:R-:W-:-:S05]  /*3500*/  @P2 HADD2.F32 R117, -RZ, R110.H1_H1 ;  /* 0x3000006eff752230 */ /* 0x000fca0000004100 */
[----:B------:R-:W-:-:S05]  /*3510*/  @P2 FADD.FTZ R156, R117, R156 ;  /* 0x0000009c759c2221 */ /* 0x000fca0000010000 */
.L_x_5830:
[----:B------:R-:W-:-:S04]  /*3520*/  F2FP.PACK_AB R116, RZ, R156 ;  /* 0x0000009cff74723e */ /* 0x000fc800000000ff */
[----:B------:R-:W-:Y:S02]  /*3530*/  PRMT R114, R114, 0x5410, R116 ;  /* 0x0000541072727816 */ /* 0x000fe40000000074 */
.L_x_5831:
[----:B------:R-:W-:Y:S01]  /*3540*/  HADD2.F32 R157, -RZ, R119.H0_H0 ;  /* 0x20000077ff9d7230 */ /* 0x000fe20000004100 */
[----:B------:R-:W-:Y:S05]  /*3550*/  @P3 BRA `(.L_x_5832) ;  /* 0x0000008000003947 */ /* 0x000fea0003800000 */
[----:B------:R-:W-:-:S04]  /*3560*/  ISETP.NE.U32.AND P4, PT, RZ, c[0x0][0x180], PT ;  /* 0x00006000ff007a0c */ /* 0x000fc80003f85070 */
[----:B------:R-:W-:-:S13]  /*3570*/  ISETP.NE.AND.EX P4, PT, RZ, c[0x0][0x184], PT, P4 ;  /* 0x00006100ff007a0c */ /* 0x000fda0003f85340 */
[----:B------:R-:W-:Y:S05]  /*3580*/  @P4 BRA `(.L_x_5833) ;  /* 0x0000002000004947 */ /* 0x000fea0003800000 */
[----:B------:R-:W-:Y:S05]  /*3590*/  @P0 BRA `(.L_x_5834) ;  /* 0x0000008000000947 */ /* 0x000fea0003800000 */
[----:B------:R-:W-:Y:S05]  /*35a0*/  BRA `(.L_x_5835) ;  /* 0x0000009000007947 */ /* 0x000fea0003800000 */
.L_x_5833:
[----:B-----5:R-:W-:-:S05]  /*35b0*/  HADD2.F32 R116, -RZ, R111.H0_H0 ;  /* 0x2000006fff747230 */ /* 0x020fca0000004100 */
[----:B------:R-:W-:Y:S01]  /*35c0*/  FADD.FTZ R157, R116, R157 ;  /* 0x0000009d749d7221 */ /* 0x000fe20000010000 */
[----:B------:R-:W-:Y:S05]  /*35d0*/  BRA `(.L_x_5834) ;  /* 0x0000004000007947 */ /* 0x000fea0003800000 */
.L_x_5832:
[----:B-----5:R-:W-:-:S05]  /*35e0*/  HADD2.F32 R116, -RZ, R107.H0_H0 ;  /* 0x2000006bff747230 */ /* 0x020fca0000004100 */
[----:B------:R-:W-:Y:S01]  /*35f0*/  FADD.FTZ R157, R116, R157 ;  /* 0x0000009d749d7221 */ /* 0x000fe20000010000 */
[----:B------:R-:W-:-:S05]  /*3600*/  @P2 HADD2.F32 R116, -RZ, R111.H0_H0 ;  /* 0x2000006fff742230 */ /* 0x000fca0000004100 */
[----:B------:R-:W-:-:S05]  /*3610*/  @P2 FADD.FTZ R157, R116, R157 ;  /* 0x0000009d749d2221 */ /* 0x000fca0000010000 */
.L_x_5834:
[----:B------:R-:W-:-:S04]  /*3620*/  F2FP.PACK_AB R116, RZ, R157 ;  /* 0x0000009dff74723e */ /* 0x000fc800000000ff */
[----:B------:R-:W-:Y:S02]  /*3630*/  PRMT R115, R116, 0x7610, R115 ;  /* 0x0000761074737816 */ /* 0x000fe40000000073 */
.L_x_5835:
[----:B------:R-:W-:Y:S01]  /*3640*/  HADD2.F32 R158, -RZ, R119.H1_H1 ;  /* 0x30000077ff9e7230 */ /* 0x000fe20000004100 */
[----:B------:R-:W-:Y:S05]  /*3650*/  @P3 BRA `(.L_x_5836) ;  /* 0x0000008000003947 */ /* 0x000fea0003800000 */
[----:B------:R-:W-:-:S04]  /*3660*/  ISETP.NE.U32.AND P4, PT, RZ, c[0x0][0x180], PT ;  /* 0x00006000ff007a0c */ /* 0x000fc80003f85070 */
[----:B------:R-:W-:-:S13]  /*3670*/  ISETP.NE.AND.EX P4, PT, RZ, c[0x0][0x184], PT, P4 ;  /* 0x00006100ff007a0c */ /* 0x000fda0003f85340 */
[----:B------:R-:W-:Y:S05]  /*3680*/  @P4 BRA `(.L_x_5837) ;  /* 0x0000002000004947 */ /* 0x000fea0003800000 */
[----:B------:R-:W-:Y:S05]  /*3690*/  @P0 BRA `(.L_x_5838) ;  /* 0x0000008000000947 */ /* 0x000fea0003800000 */
[----:B------:R-:W-:Y:S05]  /*36a0*/  BRA `(.L_x_5839) ;  /* 0x0000009000007947 */ /* 0x000fea0003800000 */
.L_x_5837:
[----:B-----5:R-:W-:-:S05]  /*36b0*/  HADD2.F32 R117, -RZ, R111.H1_H1 ;  /* 0x3000006fff757230 */ /* 0x020fca0000004100 */
[----:B------:R-:W-:Y:S01]  /*36c0*/  FADD.FTZ R158, R117, R158 ;  /* 0x0000009e759e7221 */ /* 0x000fe20000010000 */
[----:B------:R-:W-:Y:S05]  /*36d0*/  BRA `(.L_x_5838) ;  /* 0x0000004000007947 */ /* 0x000fea0003800000 */
.L_x_5836:
[----:B-----5:R-:W-:-:S05]  /*36e0*/  HADD2.F32 R117, -RZ, R107.H1_H1 ;  /* 0x3000006bff757230 */ /* 0x020fca0000004100 */
[----:B------:R-:W-:Y:S01]  /*36f0*/  FADD.FTZ R158, R117, R158 ;  /* 0x0000009e759e7221 */ /* 0x000fe20000010000 */
[----:B------:R-:W-:-:S05]  /*3700*/  @P2 HADD2.F32 R117, -RZ, R111.H1_H1 ;  /* 0x3000006fff752230 */ /* 0x000fca0000004100 */
[----:B------:R-:W-:-:S05]  /*3710*/  @P2 FADD.FTZ R158, R117, R158 ;  /* 0x0000009e759e2221 */ /* 0x000fca0000010000 */
.L_x_5838:
[----:B------:R-:W-:-:S04]  /*3720*/  F2FP.PACK_AB R116, RZ, R158 ;  /* 0x0000009eff74723e */ /* 0x000fc800000000ff */
[----:B------:R-:W-:Y:S02]  /*3730*/  PRMT R115, R115, 0x5410, R116 ;  /* 0x0000541073737816 */ /* 0x000fe40000000074 */
.L_x_5839:
        /* <DEDUP_REMOVED lines=16> */
.L_x_5841:
[----:B-----5:R-:W-:-:S05]  /*3840*/  HADD2.F32 R152, -RZ, R108.H0_H0 ;  /* 0x2000006cff987230 */ /* 0x020fca0000004100 */
[----:B------:R-:W-:Y:S01]  /*3850*/  FADD.FTZ R161, R152, R161 ;  /* 0x000000a198a17221 */ /* 0x000fe20000010000 */
[----:B------:R-:W-:Y:S05]  /*3860*/  BRA `(.L_x_5842) ;  /* 0x0000004000007947 */ /* 0x000fea0003800000 */
.L_x_5840:
[----:B-----5:R-:W-:-:S05]  /*3870*/  HADD2.F32 R152, -RZ, R104.H0_H0 ;  /* 0x20000068ff987230 */ /* 0x020fca0000004100 */
[----:B------:R-:W-:Y:S01]  /*3880*/  FADD.FTZ R161, R152, R161 ;  /* 0x000000a198a17221 */ /* 0x000fe20000010000 */
[----:B------:R-:W-:-:S05]  /*3890*/  @P2 HADD2.F32 R152, -RZ, R108.H0_H0 ;  /* 0x2000006cff982230 */ /* 0x000fca0000004100 */
[----:B------:R-:W-:-:S05]  /*38a0*/  @P2 FADD.FTZ R161, R152, R161 ;  /* 0x000000a198a12221 */ /* 0x000fca0000010000 */
.L_x_5842:
[----:B------:R-:W-:-:S04]  /*38b0*/  F2FP.PACK_AB R152, RZ, R161 ;  /* 0x000000a1ff98723e */ /* 0x000fc800000000ff */
[----:B------:R-:W-:Y:S02]  /*38c0*/  PRMT R112, R152, 0x7610, R112 ;  /* 0x0000761098707816 */ /* 0x000fe40000000070 */
.L_x_5843:
[----:B------:R-:W-:Y:S01]  /*38d0*/  HADD2.F32 R162, -RZ, R116.H1_H1 ;  /* 0x30000074ffa27230 */ /* 0x000fe20000004100 */
[----:B------:R-:W-:Y:S05]  /*38e0*/  @P3 BRA `(.L_x_5844) ;  /* 0x0000008000003947 */ /* 0x000fea0003800000 */
[----:B------:R-:W-:-:S04]  /*38f0*/  ISETP.NE.U32.AND P4, PT, RZ, c[0x0][0x180], PT ;  /* 0x00006000ff007a0c */ /* 0x000fc80003f85070 */
[----:B------:R-:W-:-:S13]  /*3900*/  ISETP.NE.AND.EX P4, PT, RZ, c[0x0][0x184], PT, P4 ;  /* 0x00006100ff007a0c */ /* 0x000fda0003f85340 */
[----:B------:R-:W-:Y:S05]  /*3910*/  @P4 BRA `(.L_x_5845) ;  /* 0x0000002000004947 */ /* 0x000fea0003800000 */
[----:B------:R-:W-:Y:S05]  /*3920*/  @P0 BRA `(.L_x_5846) ;  /* 0x0000008000000947 */ /* 0x000fea0003800000 */
[----:B------:R-:W-:Y:S05]  /*3930*/  BRA `(.L_x_5847) ;  /* 0x0000009000007947 */ /* 0x000fea0003800000 */
.L_x_5845:
[----:B-----5:R-:W-:-:S05]  /*3940*/  HADD2.F32 R153, -RZ, R108.H1_H1 ;  /* 0x3000006cff997230 */ /* 0x020fca0000004100 */
[----:B------:R-:W-:Y:S01]  /*3950*/  FADD.FTZ R162, R153, R162 ;  /* 0x000000a299a27221 */ /* 0x000fe20000010000 */
[----:B------:R-:W-:Y:S05]  /*3960*/  BRA `(.L_x_5846) ;  /* 0x0000004000007947 */ /* 0x000fea0003800000 */
.L_x_5844:
[----:B-----5:R-:W-:-:S05]  /*3970*/  HADD2.F32 R153, -RZ, R104.H1_H1 ;  /* 0x30000068ff997230 */ /* 0x020fca0000004100 */
[----:B------:R-:W-:Y:S01]  /*3980*/  FADD.FTZ R162, R153, R162 ;  /* 0x000000a299a27221 */ /* 0x000fe20000010000 */
[----:B------:R-:W-:-:S05]  /*3990*/  @P2 HADD2.F32 R153, -RZ, R108.H1_H1 ;  /* 0x3000006cff992230 */ /* 0x000fca0000004100 */
[----:B------:R-:W-:-:S05]  /*39a0*/  @P2 FADD.FTZ R162, R153, R162 ;  /* 0x000000a299a22221 */ /* 0x000fca0000010000 */
.L_x_5846:
[----:B------:R-:W-:-:S04]  /*39b0*/  F2FP.PACK_AB R116, RZ, R162 ;  /* 0x000000a2ff74723e */ /* 0x000fc800000000ff */
[----:B------:R-:W-:Y:S02]  /*39c0*/  PRMT R112, R112, 0x5410, R116 ;  /* 0x0000541070707816 */ /* 0x000fe40000000074 */
.L_x_5847:
[----:B------:R-:W-:Y:S01]  /*39d0*/  HADD2.F32 R163, -RZ, R117.H0_H0 ;  /* 0x20000075ffa37230 */ /* 0x000fe20000004100 */
[----:B------:R-:W-:Y:S05]  /*39e0*/  @P3 BRA `(.L_x_5848) ;  /* 0x0000008000003947 */ /* 0x000fea0003800000 */
[----:B------:R-:W-:-:S04]  /*39f0*/  ISETP.NE.U32.AND P4, PT, RZ, c[0x0][0x180], PT ;  /* 0x00006000ff007a0c */ /* 0x000fc80003f85070 */
[----:B------:R-:W-:-:S13]  /*3a00*/  ISETP.NE.AND.EX P4, PT, RZ, c[0x0][0x184], PT, P4 ;  /* 0x00006100ff007a0c */ /* 0x000fda0003f85340 */
[----:B------:R-:W-:Y:S05]  /*3a10*/  @P4 BRA `(.L_x_5849) ;  /* 0x0000002000004947 */ /* 0x000fea0003800000 */
[----:B------:R-:W-:Y:S05]  /*3a20*/  @P0 BRA `(.L_x_5850) ;  /* 0x0000008000000947 */ /* 0x000fea0003800000 */
[----:B------:R-:W-:Y:S05]  /*3a30*/  BRA `(.L_x_5851) ;  /* 0x0000009000007947 */ /* 0x000fea0003800000 */
.L_x_5849:
[----:B-----5:R-:W-:-:S05]  /*3a40*/  HADD2.F32 R116, -RZ, R109.H0_H0 ;  /* 0x2000006dff747230 */ /* 0x020fca0000004100 */
[----:B------:R-:W-:Y:S01]  /*3a50*/  FADD.FTZ R163, R116, R163 ;  /* 0x000000a374a37221 */ /* 0x000fe20000010000 */
[----:B------:R-:W-:Y:S05]  /*3a60*/  BRA `(.L_x_5850) ;  /* 0x0000004000007947 */ /* 0x000fea0003800000 */
.L_x_5848:
[----:B-----5:R-:W-:-:S05]  /*3a70*/  HADD2.F32 R116, -RZ, R105.H0_H0 ;  /* 0x20000069ff747230 */ /* 0x020fca0000004100 */
[----:B------:R-:W-:Y:S01]  /*3a80*/  FADD.FTZ R163, R116, R163 ;  /* 0x000000a374a37221 */ /* 0x000fe20000010000 */
[----:B------:R-:W-:-:S05]  /*3a90*/  @P2 HADD2.F32 R116, -RZ, R109.H0_H0 ;  /* 0x2000006dff742230 */ /* 0x000fca0000004100 */
[----:B------:R-:W-:-:S05]  /*3aa0*/  @P2 FADD.FTZ R163, R116, R163 ;  /* 0x000000a374a32221 */ /* 0x000fca0000010000 */
.L_x_5850:
[----:B------:R-:W-:-:S04]  /*3ab0*/  F2FP.PACK_AB R116, RZ, R163 ;  /* 0x000000a3ff74723e */ /* 0x000fc800000000ff */
[----:B------:R-:W-:Y:S02]  /*3ac0*/  PRMT R113, R116, 0x7610, R113 ;  /* 0x0000761074717816 */ /* 0x000fe40000000071 */
.L_x_5851:
[----:B------:R-:W-:Y:S01]  /*3ad0*/  HADD2.F32 R164, -RZ, R117.H1_H1 ;  /* 0x30000075ffa47230 */ /* 0x000fe20000004100 */
[----:B------:R-:W-:Y:S05]  /*3ae0*/  @P3 BRA `(.L_x_5852) ;  /* 0x0000008000003947 */ /* 0x000fea0003800000 */
[----:B------:R-:W-:-:S04]  /*3af0*/  ISETP.NE.U32.AND P4, PT, RZ, c[0x0][0x180], PT ;  /* 0x00006000ff007a0c */ /* 0x000fc80003f85070 */
[----:B------:R-:W-:-:S13]  /*3b00*/  ISETP.NE.AND.EX P4, PT, RZ, c[0x0][0x184], PT, P4 ;  /* 0x00006100ff007a0c */ /* 0x000fda0003f85340 */
[----:B------:R-:W-:Y:S05]  /*3b10*/  @P4 BRA `(.L_x_5853) ;  /* 0x0000002000004947 */ /* 0x000fea0003800000 */
[----:B------:R-:W-:Y:S05]  /*3b20*/  @P0 BRA `(.L_x_5854) ;  /* 0x0000008000000947 */ /* 0x000fea0003800000 */
[----:B------:R-:W-:Y:S05]  /*3b30*/  BRA `(.L_x_5855) ;  /* 0x0000009000007947 */ /* 0x000fea0003800000 */
.L_x_5853:
[----:B-----5:R-:W-:-:S05]  /*3b40*/  HADD2.F32 R117, -RZ, R109.H1_H1 ;  /* 0x3000006dff757230 */ /* 0x020fca0000004100 */
[----:B------:R-:W-:Y:S01]  /*3b50*/  FADD.FTZ R164, R117, R164 ;  /* 0x000000a475a47221 */ /* 0x000fe20000010000 */
[----:B------:R-:W-:Y:S05]  /*3b60*/  BRA `(.L_x_5854) ;  /* 0x0000004000007947 */ /* 0x000fea0003800000 */
.L_x_5852:
[----:B-----5:R-:W-:-:S05]  /*3b70*/  HADD2.F32 R117, -RZ, R105.H1_H1 ;  /* 0x30000069ff757230 */ /* 0x020fca0000004100 */
[----:B------:R-:W-:Y:S01]  /*3b80*/  FADD.FTZ R164, R117, R164 ;  /* 0x000000a475a47221 */ /* 0x000fe20000010000 */
[----:B------:R-:W-:-:S05]  /*3b90*/  @P2 HADD2.F32 R117, -RZ, R109.H1_H1 ;  /* 0x3000006dff752230 */ /* 0x000fca0000004100 */
[----:B------:R-:W-:-:S05]  /*3ba0*/  @P2 FADD.FTZ R164, R117, R164 ;  /* 0x000000a475a42221 */ /* 0x000fca0000010000 */
.L_x_5854:
[----:B------:R-:W-:-:S04]  /*3bb0*/  F2FP.PACK_AB R116, RZ, R164 ;  /* 0x000000a4ff74723e */ /* 0x000fc800000000ff */
[----:B------:R-:W-:Y:S02]  /*3bc0*/  PRMT R113, R113, 0x5410, R116 ;  /* 0x0000541071717816 */ /* 0x000fe40000000074 */
.L_x_5855:
[----:B------:R-:W-:Y:S01]  /*3bd0*/  HADD2.F32 R165, -RZ, R118.H0_H0 ;  /* 0x20000076ffa57230 */ /* 0x000fe20000004100 */
[----:B------:R-:W-:Y:S05]  /*3be0*/  @P3 BRA `(.L_x_5856) ;  /* 0x0000008000003947 */ /* 0x000fea0003800000 */
[----:B------:R-:W-:-:S04]  /*3bf0*/  ISETP.NE.U32.AND P4, PT, RZ, c[0x0][0x180], PT ;  /* 0x00006000ff007a0c */ /* 0x000fc80003f85070 */
[----:B------:R-:W-:-:S13]  /*3c00*/  ISETP.NE.AND.EX P4, PT, RZ, c[0x0][0x184], PT, P4 ;  /* 0x00006100ff007a0c */ /* 0x000fda0003f85340 */
[----:B------:R-:W-:Y:S05]  /*3c10*/  @P4 BRA `(.L_x_5857) ;  /* 0x0000002000004947 */ /* 0x000fea0003800000 */
[----:B------:R-:W-:Y:S05]  /*3c20*/  @P0 BRA `(.L_x_5858) ;  /* 0x0000008000000947 */ /* 0x000fea0003800000 */
[----:B------:R-:W-:Y:S05]  /*3c30*/  BRA `(.L_x_5859) ;  /* 0x0000009000007947 */ /* 0x000fea0003800000 */
.L_x_5857:
[----:B-----5:R-:W-:-:S05]  /*3c40*/  HADD2.F32 R116, -RZ, R110.H0_H0 ;  /* 0x2000006eff747230 */ /* 0x020fca0000004100 */
[----:B------:R-:W-:Y:S01]  /*3c50*/  FADD.FTZ R165, R116, R165 ;  /* 0x000000a574a57221 */ /* 0x000fe20000010000 */
[----:B------:R-:W-:Y:S05]  /*3c60*/  BRA `(.L_x_5858) ;  /* 0x0000004000007947 */ /* 0x000fea0003800000 */
.L_x_5856:
[----:B-----5:R-:W-:-:S05]  /*3c70*/  HADD2.F32 R116, -RZ, R106.H0_H0 ;  /* 0x2000006aff747230 */ /* 0x020fca0000004100 */
[----:B------:R-:W-:Y:S01]  /*3c80*/  FADD.FTZ R165, R116, R165 ;  /* 0x000000a574a57221 */ /* 0x000fe20000010000 */
[----:B------:R-:W-:-:S05]  /*3c90*/  @P2 HADD2.F32 R116, -RZ, R110.H0_H0 ;  /* 0x2000006eff742230 */ /* 0x000fca0000004100 */
[----:B------:R-:W-:-:S05]  /*3ca0*/  @P2 FADD.FTZ R165, R116, R165 ;  /* 0x000000a574a52221 */ /* 0x000fca0000010000 */
.L_x_5858:
[----:B------:R-:W-:-:S04]  /*3cb0*/  F2FP.PACK_AB R116, RZ, R165 ;  /* 0x000000a5ff74723e */ /* 0x000fc800000000ff */
[----:B------:R-:W-:Y:S02]  /*3cc0*/  PRMT R114, R116, 0x7610, R114 ;  /* 0x0000761074727816 */ /* 0x000fe40000000072 */
.L_x_5859:
[----:B------:R-:W-:Y:S01]  /*3cd0*/  HADD2.F32 R168, -RZ, R118.H1_H1 ;  /* 0x30000076ffa87230 */ /* 0x000fe20000004100 */
[----:B------:R-:W-:Y:S05]  /*3ce0*/  @P3 BRA `(.L_x_5860) ;  /* 0x0000008000003947 */ /* 0x000fea0003800000 */
[----:B------:R-:W-:-:S04]  /*3cf0*/  ISETP.NE.U32.AND P4, PT, RZ, c[0x0][0x180], PT ;  /* 0x00006000ff007a0c */ /* 0x000fc80003f85070 */
[----:B------:R-:W-:-:S13]  /*3d00*/  ISETP.NE.AND.EX P4, PT, RZ, c[0x0][0x184], PT, P4 ;  /* 0x00006100ff007a0c */ /* 0x000fda0003f85340 */
[----:B------:R-:W-:Y:S05]  /*3d10*/  @P4 BRA `(.L_x_5861) ;  /* 0x0000002000004947 */ /* 0x000fea0003800000 */
[----:B------:R-:W-:Y:S05]  /*3d20*/  @P0 BRA `(.L_x_5862) ;  /* 0x0000008000000947 */ /* 0x000fea0003800000 */
[----:B------:R-:W-:Y:S05]  /*3d30*/  BRA `(.L_x_5863) ;  /* 0x0000009000007947 */ /* 0x000fea0003800000 */
.L_x_5861:
[----:B-----5:R-:W-:-:S05]  /*3d40*/  HADD2.F32 R117, -RZ, R110.H1_H1 ;  /* 0x3000006eff757230 */ /* 0x020fca0000004100 */
[----:B------:R-:W-:Y:S01]  /*3d50*/  FADD.FTZ R168, R117, R168 ;  /* 0x000000a875a87221 */ /* 0x000fe20000010000 */
[----:B------:R-:W-:Y:S05]  /*3d60*/  BRA `(.L_x_5862) ;  /* 0x0000004000007947 */ /* 0x000fea0003800000 */
.L_x_5860:
[----:B-----5:R-:W-:-:S05]  /*3d70*/  HADD2.F32 R117, -RZ, R106.H1_H1 ;  /* 0x3000006aff757230 */ /* 0x020fca0000004100 */
[----:B------:R-:W-:Y:S01]  /*3d80*/  FADD.FTZ R168, R117, R168 ;  /* 0x000000a875a87221 */ /* 0x000fe20000010000 */
[----:B------:R-:W-:-:S05]  /*3d90*/  @P2 HADD2.F32 R117, -RZ, R110.H1_H1 ;  /* 0x3000006eff752230 */ /* 0x000fca0000004100 */
[----:B------:R-:W-:-:S05]  /*3da0*/  @P2 FADD.FTZ R168, R117, R168 ;  /* 0x000000a875a82221 */ /* 0x000fca0000010000 */
.L_x_5862:
[----:B------:R-:W-:-:S04]  /*3db0*/  F2FP.PACK_AB R116, RZ, R168 ;  /* 0x000000a8ff74723e */ /* 0x000fc800000000ff */
[----:B------:R-:W-:Y:S02]  /*3dc0*/  PRMT R114, R114, 0x5410, R116 ;  /* 0x0000541072727816 */ /* 0x000fe40000000074 */
.L_x_5863:
[----:B------:R-:W-:Y:S01]  /*3dd0*/  HADD2.F32 R169, -RZ, R119.H0_H0 ;  /* 0x20000077ffa97230 */ /* 0x000fe20000004100 */
[----:B------:R-:W-:Y:S05]  /*3de0*/  @P3 BRA `(.L_x_5864) ;  /* 0x0000008000003947 */ /* 0x000fea0003800000 */
[----:B------:R-:W-:-:S04]  /*3df0*/  ISETP.NE.U32.AND P4, PT, RZ, c[0x0][0x180], PT ;  /* 0x00006000ff007a0c */ /* 0x000fc80003f85070 */
[----:B------:R-:W-:-:S13]  /*3e00*/  ISETP.NE.AND.EX P4, PT, RZ, c[0x0][0x184], PT, P4 ;  /* 0x00006100ff007a0c */ /* 0x000fda0003f85340 */
[----:B------:R-:W-:Y:S05]  /*3e10*/  @P4 BRA `(.L_x_5865) ;  /* 0x0000002000004947 */ /* 0x000fea0003800000 */
[----:B------:R-:W-:Y:S05]  /*3e20*/  @P0 BRA `(.L_x_5866) ;  /* 0x0000008000000947 */ /* 0x000fea0003800000 */
[----:B------:R-:W-:Y:S05]  /*3e30*/  BRA `(.L_x_5867) ;  /* 0x0000009000007947 */ /* 0x000fea0003800000 */
.L_x_5865:
[----:B-----5:R-:W-:-:S05]  /*3e40*/  HADD2.F32 R116, -RZ, R111.H0_H0 ;  /* 0x2000006fff747230 */ /* 0x020fca0000004100 */
[----:B------:R-:W-:Y:S01]  /*3e50*/  FADD.FTZ R169, R116, R169 ;  /* 0x000000a974a97221 */ /* 0x000fe20000010000 */
[----:B------:R-:W-:Y:S05]  /*3e60*/  BRA `(.L_x_5866) ;  /* 0x0000004000007947 */ /* 0x000fea0003800000 */
.L_x_5864:
[----:B-----5:R-:W-:-:S05]  /*3e70*/  HADD2.F32 R116, -RZ, R107.H0_H0 ;  /* 0x2000006bff747230 */ /* 0x020fca0000004100 */
[----:B------:R-:W-:Y:S01]  /*3e80*/  FADD.FTZ R169, R116, R169 ;  /* 0x000000a974a97221 */ /* 0x000fe20000010000 */
[----:B------:R-:W-:-:S05]  /*3e90*/  @P2 HADD2.F32 R116, -RZ, R111.H0_H0 ;  /* 0x2000006fff742230 */ /* 0x000fca0000004100 */
[----:B------:R-:W-:-:S05]  /*3ea0*/  @P2 FADD.FTZ R169, R116, R169 ;  /* 0x000000a974a92221 */ /* 0x000fca0000010000 */
.L_x_5866:
[----:B------:R-:W-:-:S04]  /*3eb0*/  F2FP.PACK_AB R116, RZ, R169 ;  /* 0x000000a9ff74723e */ /* 0x000fc800000000ff */
[----:B------:R-:W-:Y:S02]  /*3ec0*/  PRMT R115, R116, 0x7610, R115 ;  /* 0x0000761074737816 */ /* 0x000fe40000000073 */
.L_x_5867:
[----:B------:R-:W-:Y:S01]  /*3ed0*/  HADD2.F32 R170, -RZ, R119.H1_H1 ;  /* 0x30000077ffaa7230 */ /* 0x000fe20000004100 */
[----:B------:R-:W-:Y:S05]  /*3ee0*/  @P3 BRA `(.L_x_5868) ;  /* 0x0000008000003947 */ /* 0x000fea0003800000 */
[----:B------:R-:W-:-:S04]  /*3ef0*/  ISETP.NE.U32.AND P4, PT, RZ, c[0x0][0x180], PT ;  /* 0x00006000ff007a0c */ /* 0x000fc80003f85070 */
[----:B------:R-:W-:-:S13]  /*3f00*/  ISETP.NE.AND.EX P4, PT, RZ, c[0x0][0x184], PT, P4 ;  /* 0x00006100ff007a0c */ /* 0x000fda0003f85340 */
[----:B------:R-:W-:Y:S05]  /*3f10*/  @P4 BRA `(.L_x_5869) ;  /* 0x0000002000004947 */ /* 0x000fea0003800000 */
[----:B------:R-:W-:Y:S05]  /*3f20*/  @P0 BRA `(.L_x_5870) ;  /* 0x0000008000000947 */ /* 0x000fea0003800000 */
[----:B------:R-:W-:Y:S05]  /*3f30*/  BRA `(.L_x_5871) ;  /* 0x0000009000007947 */ /* 0x000fea0003800000 */
.L_x_5869:
[----:B-----5:R-:W-:-:S05]  /*3f40*/  HADD2.F32 R116, -RZ, R111.H1_H1 ;  /* 0x3000006fff747230 */ /* 0x020fca0000004100 */
[----:B------:R-:W-:Y:S01]  /*3f50*/  FADD.FTZ R170, R116, R170 ;  /* 0x000000aa74aa7221 */ /* 0x000fe20000010000 */
[----:B------:R-:W-:Y:S05]  /*3f60*/  BRA `(.L_x_5870) ;  /* 0x0000004000007947 */ /* 0x000fea0003800000 */
.L_x_5868:
[----:B-----5:R-:W-:-:S05]  /*3f70*/  HADD2.F32 R116, -RZ, R107.H1_H1 ;  /* 0x3000006bff747230 */ /* 0x020fca0000004100 */
[----:B------:R-:W-:Y:S01]  /*3f80*/  FADD.FTZ R170, R116, R170 ;  /* 0x000000aa74aa7221 */ /* 0x000fe20000010000 */
[----:B------:R-:W-:-:S05]  /*3f90*/  @P2 HADD2.F32 R116, -RZ, R111.H1_H1 ;  /* 0x3000006fff742230 */ /* 0x000fca0000004100 */
[----:B------:R-:W-:-:S05]  /*3fa0*/  @P2 FADD.FTZ R170, R116, R170 ;  /* 0x000000aa74aa2221 */ /* 0x000fca0000010000 */
.L_x_5870:
[----:B------:R-:W-:-:S04]  /*3fb0*/  F2FP.PACK_AB R116, RZ, R170 ;  /* 0x000000aaff74723e */ /* 0x000fc800000000ff */
[----:B------:R-:W-:Y:S02]  /*3fc0*/  PRMT R115, R115, 0x5410, R116 ;  /* 0x0000541073737816 */ /* 0x000fe40000000074 */
.L_x_5871:
        /* <DEDUP_REMOVED lines=16> */
.L_x_5873:
[----:B-----5:R-:W-:-:S05]  /*40d0*/  HADD2.F32 R153, -RZ, R108.H0_H0 ;  /* 0x2000006cff997230 */ /* 0x020fca0000004100 */
[----:B------:R-:W-:Y:S01]  /*40e0*/  FADD.FTZ R184, R153, R184 ;  /* 0x000000b899b87221 */ /* 0x000fe20000010000 */
[----:B------:R-:W-:Y:S05]  /*40f0*/  BRA `(.L_x_5874) ;  /* 0x0000004000007947 */ /* 0x000fea0003800000 */
.L_x_5872:
[----:B-----5:R-:W-:-:S05]  /*4100*/  HADD2.F32 R153, -RZ, R104.H0_H0 ;  /* 0x20000068ff997230 */ /* 0x020fca0000004100 */
[----:B------:R-:W-:Y:S01]  /*4110*/  FADD.FTZ R184, R153, R184 ;  /* 0x000000b899b87221 */ /* 0x000fe20000010000 */
[----:B------:R-:W-:-:S05]  /*4120*/  @P2 HADD2.F32 R153, -RZ, R108.H0_H0 ;  /* 0x2000006cff992230 */ /* 0x000fca0000004100 */
[----:B------:R-:W-:-:S05]  /*4130*/  @P2 FADD.FTZ R184, R153, R184 ;  /* 0x000000b899b82221 */ /* 0x000fca0000010000 */
.L_x_5874:
[----:B------:R-:W-:-:S04]  /*4140*/  F2FP.PACK_AB R153, RZ, R184 ;  /* 0x000000b8ff99723e */ /* 0x000fc800000000ff */
[----:B------:R-:W-:Y:S02]  /*4150*/  PRMT R112, R153, 0x7610, R112 ;  /* 0x0000761099707816 */ /* 0x000fe40000000070 */
.L_x_5875:
[----:B------:R-:W-:Y:S01]  /*4160*/  HADD2.F32 R186, -RZ, R116.H1_H1 ;  /* 0x30000074ffba7230 */ /* 0x000fe20000004100 */
[----:B------:R-:W-:Y:S05]  /*4170*/  @P3 BRA `(.L_x_5876) ;  /* 0x0000008000003947 */ /* 0x000fea0003800000 */
[----:B------:R-:W-:-:S04]  /*4180*/  ISETP.NE.U32.AND P4, PT, RZ, c[0x0][0x180], PT ;  /* 0x00006000ff007a0c */ /* 0x000fc80003f85070 */
[----:B------:R-:W-:-:S13]  /*4190*/  ISETP.NE.AND.EX P4, PT, RZ, c[0x0][0x184], PT, P4 ;  /* 0x00006100ff007a0c */ /* 0x000fda0003f85340 */
[----:B------:R-:W-:Y:S05]  /*41a0*/  @P4 BRA `(.L_x_5877) ;  /* 0x0000002000004947 */ /* 0x000fea0003800000 */
[----:B------:R-:W-:Y:S05]  /*41b0*/  @P0 BRA `(.L_x_5878) ;  /* 0x0000008000000947 */ /* 0x000fea0003800000 */
[----:B------:R-:W-:Y:S05]  /*41c0*/  BRA `(.L_x_5879) ;  /* 0x0000009000007947 */ /* 0x000fea0003800000 */
.L_x_5877:
[----:B-----5:R-:W-:-:S05]  /*41d0*/  HADD2.F32 R116, -RZ, R108.H1_H1 ;  /* 0x3000006cff747230 */ /* 0x020fca0000004100 */
[----:B------:R-:W-:Y:S01]  /*41e0*/  FADD.FTZ R186, R116, R186 ;  /* 0x000000ba74ba7221 */ /* 0x000fe20000010000 */
[----:B------:R-:W-:Y:S05]  /*41f0*/  BRA `(.L_x_5878) ;  /* 0x0000004000007947 */ /* 0x000fea0003800000 */
.L_x_5876:
[----:B-----5:R-:W-:-:S05]  /*4200*/  HADD2.F32 R116, -RZ, R104.H1_H1 ;  /* 0x30000068ff747230 */ /* 0x020fca0000004100 */
[----:B------:R-:W-:Y:S01]  /*4210*/  FADD.FTZ R186, R116, R186 ;  /* 0x000000ba74ba7221 */ /* 0x000fe20000010000 */
[----:B------:R-:W-:-:S05]  /*4220*/  @P2 HADD2.F32 R116, -RZ, R108.H1_H1 ;  /* 0x3000006cff742230 */ /* 0x000fca0000004100 */
[----:B------:R-:W-:-:S05]  /*4230*/  @P2 FADD.FTZ R186, R116, R186 ;  /* 0x000000ba74ba2221 */ /* 0x000fca0000010000 */
.L_x_5878:
[----:B------:R-:W-:-:S04]  /*4240*/  F2FP.PACK_AB R116, RZ, R186 ;  /* 0x000000baff74723e */ /* 0x000fc800000000ff */
[----:B------:R-:W-:Y:S02]  /*4250*/  PRMT R112, R112, 0x5410, R116 ;  /* 0x0000541070707816 */ /* 0x000fe40000000074 */
.L_x_5879:
[----:B------:R-:W-:Y:S01]  /*4260*/  HADD2.F32 R185, -RZ, R117.H0_H0 ;  /* 0x20000075ffb97230 */ /* 0x000fe20000004100 */
[----:B------:R-:W-:Y:S05]  /*4270*/  @P3 BRA `(.L_x_5880) ;  /* 0x0000008000003947 */ /* 0x000fea0003800000 */
[----:B------:R-:W-:-:S04]  /*4280*/  ISETP.NE.U32.AND P4, PT, RZ, c[0x0][0x180], PT ;  /* 0x00006000ff007a0c */ /* 0x000fc80003f85070 */
[----:B------:R-:W-:-:S13]  /*4290*/  ISETP.NE.AND.EX P4, PT, RZ, c[0x0][0x184], PT, P4 ;  /* 0x00006100ff007a0c */ /* 0x000fda0003f85340 */
[----:B------:R-:W-:Y:S05]  /*42a0*/  @P4 BRA `(.L_x_5881) ;  /* 0x0000002000004947 */ /* 0x000fea0003800000 */
[----:B------:R-:W-:Y:S05]  /*42b0*/  @P0 BRA `(.L_x_5882) ;  /* 0x0000008000000947 */ /* 0x000fea0003800000 */
[----:B------:R-:W-:Y:S05]  /*42c0*/  BRA `(.L_x_5883) ;  /* 0x0000009000007947 */ /* 0x000fea0003800000 */
.L_x_5881:
[----:B-----5:R-:W-:-:S05]  /*42d0*/  HADD2.F32 R116, -RZ, R109.H0_H0 ;  /* 0x2000006dff747230 */ /* 0x020fca0000004100 */
[----:B------:R-:W-:Y:S01]  /*42e0*/  FADD.FTZ R185, R116, R185 ;  /* 0x000000b974b97221 */ /* 0x000fe20000010000 */
[----:B------:R-:W-:Y:S05]  /*42f0*/  BRA `(.L_x_5882) ;  /* 0x0000004000007947 */ /* 0x000fea0003800000 */
.L_x_5880:
[----:B-----5:R-:W-:-:S05]  /*4300*/  HADD2.F32 R116, -RZ, R105.H0_H0 ;  /* 0x20000069ff747230 */ /* 0x020fca0000004100 */
[----:B------:R-:W-:Y:S01]  /*4310*/  FADD.FTZ R185, R116, R185 ;  /* 0x000000b974b97221 */ /* 0x000fe20000010000 */
[----:B------:R-:W-:-:S05]  /*4320*/  @P2 HADD2.F32 R116, -RZ, R109.H0_H0 ;  /* 0x2000006dff742230 */ /* 0x000fca0000004100 */
[----:B------:R-:W-:-:S05]  /*4330*/  @P2 FADD.FTZ R185, R116, R185 ;  /* 0x000000b974b92221 */ /* 0x000fca0000010000 */
.L_x_5882:
[----:B------:R-:W-:-:S04]  /*4340*/  F2FP.PACK_AB R116, RZ, R185 ;  /* 0x000000b9ff74723e */ /* 0x000fc800000000ff */
[----:B------:R-:W-:Y:S02]  /*4350*/  PRMT R113, R116, 0x7610, R113 ;  /* 0x0000761074717816 */ /* 0x000fe40000000071 */
.L_x_5883:
[----:B------:R-:W-:Y:S01]  /*4360*/  HADD2.F32 R188, -RZ, R117.H1_H1 ;  /* 0x30000075ffbc7230 */ /* 0x000fe20000004100 */
[----:B------:R-:W-:Y:S05]  /*4370*/  @P3 BRA `(.L_x_5884) ;  /* 0x0000008000003947 */ /* 0x000fea0003800000 */
[----:B------:R-:W-:-:S04]  /*4380*/  ISETP.NE.U32.AND P4, PT, RZ, c[0x0][0x180], PT ;  /* 0x00006000ff007a0c */ /* 0x000fc80003f85070 */
[----:B------:R-:W-:-:S13]  /*4390*/  ISETP.NE.AND.EX P4, PT, RZ, c[0x0][0x184], PT, P4 ;  /* 0x00006100ff007a0c */ /* 0x000fda0003f85340 */
[----:B------:R-:W-:Y:S05]  /*43a0*/  @P4 BRA `(.L_x_5885) ;  /* 0x0000002000004947 */ /* 0x000fea0003800000 */
[----:B------:R-:W-:Y:S05]  /*43b0*/  @P0 BRA `(.L_x_5886) ;  /* 0x0000008000000947 */ /* 0x000fea0003800000 */
[----:B------:R-:W-:Y:S05]  /*43c0*/  BRA `(.L_x_5887) ;  /* 0x0000009000007947 */ /* 0x000fea0003800000 */
.L_x_5885:
[----:B-----5:R-:W-:-:S05]  /*43d0*/  HADD2.F32 R116, -RZ, R109.H1_H1 ;  /* 0x3000006dff747230 */ /* 0x020fca0000004100 */
[----:B------:R-:W-:Y:S01]  /*43e0*/  FADD.FTZ R188, R116, R188 ;  /* 0x000000bc74bc7221 */ /* 0x000fe20000010000 */
[----:B------:R-:W-:Y:S05]  /*43f0*/  BRA `(.L_x_5886) ;  /* 0x0000004000007947 */ /* 0x000fea0003800000 */
.L_x_5884:
[----:B-----5:R-:W-:-:S05]  /*4400*/  HADD2.F32 R116, -RZ, R105.H1_H1 ;  /* 0x30000069ff747230 */ /* 0x020fca0000004100 */
[----:B------:R-:W-:Y:S01]  /*4410*/  FADD.FTZ R188, R116, R188 ;  /* 0x000000bc74bc7221 */ /* 0x000fe20000010000 */
[----:B------:R-:W-:-:S05]  /*4420*/  @P2 HADD2.F32 R116, -RZ, R109.H1_H1 ;  /* 0x3000006dff742230 */ /* 0x000fca0000004100 */
[----:B------:R-:W-:-:S05]  /*4430*/  @P2 FADD.FTZ R188, R116, R188 ;  /* 0x000000bc74bc2221 */ /* 0x000fca0000010000 */
.L_x_5886:
[----:B------:R-:W-:-:S04]  /*4440*/  F2FP.PACK_AB R116, RZ, R188 ;  /* 0x000000bcff74723e */ /* 0x000fc800000000ff */
[----:B------:R-:W-:Y:S02]  /*4450*/  PRMT R113, R113, 0x5410, R116 ;  /* 0x0000541071717816 */ /* 0x000fe40000000074 */
.L_x_5887:
[----:B------:R-:W-:Y:S01]  /*4460*/  HADD2.F32 R187, -RZ, R118.H0_H0 ;  /* 0x20000076ffbb7230 */ /* 0x000fe20000004100 */
[----:B------:R-:W-:Y:S05]  /*4470*/  @P3 BRA `(.L_x_5888) ;  /* 0x0000008000003947 */ /* 0x000fea0003800000 */
[----:B------:R-:W-:-:S04]  /*4480*/  ISETP.NE.U32.AND P4, PT, RZ, c[0x0][0x180], PT ;  /* 0x00006000ff007a0c */ /* 0x000fc80003f85070 */
[----:B------:R-:W-:-:S13]  /*4490*/  ISETP.NE.AND.EX P4, PT, RZ, c[0x0][0x184], PT, P4 ;  /* 0x00006100ff007a0c */ /* 0x000fda0003f85340 */
[----:B------:R-:W-:Y:S05]  /*44a0*/  @P4 BRA `(.L_x_5889) ;  /* 0x0000002000004947 */ /* 0x000fea0003800000 */
[----:B------:R-:W-:Y:S05]  /*44b0*/  @P0 BRA `(.L_x_5890) ;  /* 0x0000008000000947 */ /* 0x000fea0003800000 */
[----:B------:R-:W-:Y:S05]  /*44c0*/  BRA `(.L_x_5891) ;  /* 0x0000009000007947 */ /* 0x000fea0003800000 */
.L_x_5889:
[----:B-----5:R-:W-:-:S05]  /*44d0*/  HADD2.F32 R116, -RZ, R110.H0_H0 ;  /* 0x2000006eff747230 */ /* 0x020fca0000004100 */
[----:B------:R-:W-:Y:S01]  /*44e0*/  FADD.FTZ R187, R116, R187 ;  /* 0x000000bb74bb7221 */ /* 0x000fe20000010000 */
[----:B------:R-:W-:Y:S05]  /*44f0*/  BRA `(.L_x_5890) ;  /* 0x0000004000007947 */ /* 0x000fea0003800000 */
.L_x_5888:
[----:B-----5:R-:W-:-:S05]  /*4500*/  HADD2.F32 R116, -RZ, R106.H0_H0 ;  /* 0x2000006aff747230 */ /* 0x020fca0000004100 */
[----:B------:R-:W-:Y:S01]  /*4510*/  FADD.FTZ R187, R116, R187 ;  /* 0x000000bb74bb7221 */ /* 0x000fe20000010000 */
[----:B------:R-:W-:-:S05]  /*4520*/  @P2 HADD2.F32 R116, -RZ, R110.H0_H0 ;  /* 0x2000006eff742230 */ /* 0x000fca0000004100 */
[----:B------:R-:W-:-:S05]  /*4530*/  @P2 FADD.FTZ R187, R116, R187 ;  /* 0x000000bb74bb2221 */ /* 0x000fca0000010000 */
.L_x_5890:
[----:B------:R-:W-:-:S04]  /*4540*/  F2FP.PACK_AB R116, RZ, R187 ;  /* 0x000000bbff74723e */ /* 0x000fc800000000ff */
[----:B------:R-:W-:Y:S02]  /*4550*/  PRMT R114, R116, 0x7610, R114 ;  /* 0x0000761074727816 */ /* 0x000fe40000000072 */
.L_x_5891:
[----:B------:R-:W-:Y:S01]  /*4560*/  HADD2.F32 R191, -RZ, R118.H1_H1 ;  /* 0x30000076ffbf7230 */ /* 0x000fe20000004100 */
[----:B------:R-:W-:Y:S05]  /*4570*/  @P3 BRA `(.L_x_5892) ;  /* 0x0000008000003947 */ /* 0x000fea0003800000 */
[----:B------:R-:W-:-:S04]  /*4580*/  ISETP.NE.U32.AND P4, PT, RZ, c[0x0][0x180], PT ;  /* 0x00006000ff007a0c */ /* 0x000fc80003f85070 */
[----:B------:R-:W-:-:S13]  /*4590*/  ISETP.NE.AND.EX P4, PT, RZ, c[0x0][0x184], PT, P4 ;  /* 0x00006100ff007a0c */ /* 0x000fda0003f85340 */
[----:B------:R-:W-:Y:S05]  /*45a0*/  @P4 BRA `(.L_x_5893) ;  /* 0x0000002000004947 */ /* 0x000fea0003800000 */
[----:B------:R-:W-:Y:S05]  /*45b0*/  @P0 BRA `(.L_x_5894) ;  /* 0x0000008000000947 */ /* 0x000fea0003800000 */
[----:B------:R-:W-:Y:S05]  /*45c0*/  BRA `(.L_x_5895) ;  /* 0x0000009000007947 */ /* 0x000fea0003800000 */
.L_x_5893:
[----:B-----5:R-:W-:-:S05]  /*45d0*/  HADD2.F32 R116, -RZ, R110.H1_H1 ;  /* 0x3000006eff747230 */ /* 0x020fca0000004100 */
[----:B------:R-:W-:Y:S01]  /*45e0*/  FADD.FTZ R191, R116, R191 ;  /* 0x000000bf74bf7221 */ /* 0x000fe20000010000 */
[----:B------:R-:W-:Y:S05]  /*45f0*/  BRA `(.L_x_5894) ;  /* 0x0000004000007947 */ /* 0x000fea0003800000 */
.L_x_5892:
[----:B-----5:R-:W-:-:S05]  /*4600*/  HADD2.F32 R116, -RZ, R106.H1_H1 ;  /* 0x3000006aff747230 */ /* 0x020fca0000004100 */
[----:B------:R-:W-:Y:S01]  /*4610*/  FADD.FTZ R191, R116, R191 ;  /* 0x000000bf74bf7221 */ /* 0x000fe20000010000 */
[----:B------:R-:W-:-:S05]  /*4620*/  @P2 HADD2.F32 R116, -RZ, R110.H1_H1 ;  /* 0x3000006eff742230 */ /* 0x000fca0000004100 */
[----:B------:R-:W-:-:S05]  /*4630*/  @P2 FADD.FTZ R191, R116, R191 ;  /* 0x000000bf74bf2221 */ /* 0x000fca0000010000 */
.L_x_5894:
[----:B------:R-:W-:-:S04]  /*4640*/  F2FP.PACK_AB R116, RZ, R191 ;  /* 0x000000bfff74723e */ /* 0x000fc800000000ff */
[----:B------:R-:W-:Y:S02]  /*4650*/  PRMT R114, R114, 0x5410, R116 ;  /* 0x0000541072727816 */ /* 0x000fe40000000074 */
.L_x_5895:
[----:B------:R-:W-:Y:S01]  /*4660*/  HADD2.F32 R190, -RZ, R119.H0_H0 ;  /* 0x20000077ffbe7230 */ /* 0x000fe20000004100 */
[----:B------:R-:W-:Y:S05]  /*4670*/  @P3 BRA `(.L_x_5896) ;  /* 0x0000008000003947 */ /* 0x000fea0003800000 */
[----:B------:R-:W-:-:S04]  /*4680*/  ISETP.NE.U32.AND P4, PT, RZ, c[0x0][0x180], PT ;  /* 0x00006000ff007a0c */ /* 0x000fc80003f85070 */
[----:B------:R-:W-:-:S13]  /*4690*/  ISETP.NE.AND.EX P4, PT, RZ, c[0x0][0x184], PT, P4 ;  /* 0x00006100ff007a0c */ /* 0x000fda0003f85340 */
[----:B------:R-:W-:Y:S05]  /*46a0*/  @P4 BRA `(.L_x_5897) ;  /* 0x0000002000004947 */ /* 0x000fea0003800000 */
[----:B------:R-:W-:Y:S05]  /*46b0*/  @P0 BRA `(.L_x_5898) ;  /* 0x0000008000000947 */ /* 0x000fea0003800000 */
[----:B------:R-:W-:Y:S05]  /*46c0*/  BRA `(.L_x_5899) ;  /* 0x0000009000007947 */ /* 0x000fea0003800000 */
.L_x_5897:
[----:B-----5:R-:W-:-:S05]  /*46d0*/  HADD2.F32 R116, -RZ, R111.H0_H0 ;  /* 0x2000006fff747230 */ /* 0x020fca0000004100 */
[----:B------:R-:W-:Y:S01]  /*46e0*/  FADD.FTZ R190, R116, R190 ;  /* 0x000000be74be7221 */ /* 0x000fe20000010000 */
[----:B------:R-:W-:Y:S05]  /*46f0*/  BRA `(.L_x_5898) ;  /* 0x0000004000007947 */ /* 0x000fea0003800000 */
.L_x_5896:
[----:B-----5:R-:W-:-:S05]  /*4700*/  HADD2.F32 R116, -RZ, R107.H0_H0 ;  /* 0x2000006bff747230 */ /* 0x020fca0000004100 */
[----:B------:R-:W-:Y:S01]  /*4710*/  FADD.FTZ R190, R116, R190 ;  /* 0x000000be74be7221 */ /* 0x000fe20000010000 */
[----:B------:R-:W-:-:S05]  /*4720*/  @P2 HADD2.F32 R116, -RZ, R111.H0_H0 ;  /* 0x2000006fff742230 */ /* 0x000fca0000004100 */
[----:B------:R-:W-:-:S05]  /*4730*/  @P2 FADD.FTZ R190, R116, R190 ;  /* 0x000000be74be2221 */ /* 0x000fca0000010000 */
.L_x_5898:
[----:B------:R-:W-:-:S04]  /*4740*/  F2FP.PACK_AB R116, RZ, R190 ;  /* 0x000000beff74723e */ /* 0x000fc800000000ff */
[----:B------:R-:W-:Y:S02]  /*4750*/  PRMT R115, R116, 0x7610, R115 ;  /* 0x0000761074737816 */ /* 0x000fe40000000073 */
.L_x_5899:
[----:B------:R-:W-:Y:S01]  /*4760*/  HADD2.F32 R192, -RZ, R119.H1_H1 ;  /* 0x30000077ffc07230 */ /* 0x000fe20000004100 */
[----:B------:R-:W-:Y:S05]  /*4770*/  @P3 BRA `(.L_x_5900) ;  /* 0x0000008000003947 */ /* 0x000fea0003800000 */
[----:B------:R-:W-:-:S04]  /*4780*/  ISETP.NE.U32.AND P4, PT, RZ, c[0x0][0x180], PT ;  /* 0x00006000ff007a0c */ /* 0x000fc80003f85070 */
[----:B------:R-:W-:-:S13]  /*4790*/  ISETP.NE.AND.EX P4, PT, RZ, c[0x0][0x184], PT, P4 ;  /* 0x00006100ff007a0c */ /* 0x000fda0003f85340 */
[----:B------:R-:W-:Y:S05]  /*47a0*/  @P4 BRA `(.L_x_5901) ;  /* 0x0000002000004947 */ /* 0x000fea0003800000 */
[----:B------:R-:W-:Y:S05]  /*47b0*/  @P0 BRA `(.L_x_5902) ;  /* 0x0000008000000947 */ /* 0x000fea0003800000 */
[----:B------:R-:W-:Y:S05]  /*47c0*/  BRA `(.L_x_5903) ;  /* 0x0000009000007947 */ /* 0x000fea0003800000 */
.L_x_5901:
[----:B-----5:R-:W-:-:S05]  /*47d0*/  HADD2.F32 R116, -RZ, R111.H1_H1 ;  /* 0x3000006fff747230 */ /* 0x020fca0000004100 */
[----:B------:R-:W-:Y:S01]  /*47e0*/  FADD.FTZ R192, R116, R192 ;  /* 0x000000c074c07221 */ /* 0x000fe20000010000 */
[----:B------:R-:W-:Y:S05]  /*47f0*/  BRA `(.L_x_5902) ;  /* 0x0000004000007947 */ /* 0x000fea0003800000 */
.L_x_5900:
[----:B-----5:R-:W-:-:S05]  /*4800*/  HADD2.F32 R116, -RZ, R107.H1_H1 ;  /* 0x3000006bff747230 */ /* 0x020fca0000004100 */
[----:B------:R-:W-:Y:S01]  /*4810*/  FADD.FTZ R192, R116, R192 ;  /* 0x000000c074c07221 */ /* 0x000fe20000010000 */
[----:B------:R-:W-:-:S05]  /*4820*/  @P2 HADD2.F32 R116, -RZ, R111.H1_H1 ;  /* 0x3000006fff742230 */ /* 0x000fca0000004100 */
[----:B------:R-:W-:-:S05]  /*4830*/  @P2 FADD.FTZ R192, R116, R192 ;  /* 0x000000c074c02221 */ /* 0x000fca0000010000 */
.L_x_5902:
[----:B------:R-:W-:-:S04]  /*4840*/  F2FP.PACK_AB R116, RZ, R192 ;  /* 0x000000c0ff74723e */ /* 0x000fc800000000ff */
[----:B------:R-:W-:Y:S02]  /*4850*/  PRMT R115, R115, 0x5410, R116 ;  /* 0x0000541073737816 */ /* 0x000fe40000000074 */
.L_x_5903:
        /* <DEDUP_REMOVED lines=16> */
.L_x_5905:
[----:B-----5:R-:W-:-:S05]  /*4960*/  HADD2.F32 R154, -RZ, R108.H0_H0 ;  /* 0x2000006cff9a7230 */ /* 0x020fca0000004100 */
[----:B------:R-:W-:Y:S01]  /*4970*/  FADD.FTZ R197, R154, R197 ;  /* 0x000000c59ac57221 */ /* 0x000fe20000010000 */
[----:B------:R-:W-:Y:S05]  /*4980*/  BRA `(.L_x_5906) ;  /* 0x0000004000007947 */ /* 0x000fea0003800000 */
.L_x_5904:
[----:B-----5:R-:W-:-:S05]  /*4990*/  HADD2.F32 R154, -RZ, R104.H0_H0 ;  /* 0x20000068ff9a7230 */ /* 0x020fca0000004100 */
[----:B------:R-:W-:Y:S01]  /*49a0*/  FADD.FTZ R197, R154, R197 ;  /* 0x000000c59ac57221 */ /* 0x000fe20000010000 */
[----:B------:R-:W-:-:S05]  /*49b0*/  @P2 HADD2.F32 R154, -RZ, R108.H0_H0 ;  /* 0x2000006cff9a2230 */ /* 0x000fca0000004100 */
[----:B------:R-:W-:-:S05]  /*49c0*/  @P2 FADD.FTZ R197, R154, R197 ;  /* 0x000000c59ac52221 */ /* 0x000fca0000010000 */
.L_x_5906:
[----:B------:R-:W-:-:S04]  /*49d0*/  F2FP.PACK_AB R154, RZ, R197 ;  /* 0x000000c5ff9a723e */ /* 0x000fc800000000ff */
[----:B------:R-:W-:Y:S02]  /*49e0*/  PRMT R112, R154, 0x7610, R112 ;  /* 0x000076109a707816 */ /* 0x000fe40000000070 */
.L_x_5907:
[----:B------:R-:W-:Y:S01]  /*49f0*/  HADD2.F32 R199, -RZ, R116.H1_H1 ;  /* 0x30000074ffc77230 */ /* 0x000fe20000004100 */
[----:B------:R-:W-:Y:S05]  /*4a00*/  @P3 BRA `(.L_x_5908) ;  /* 0x0000008000003947 */ /* 0x000fea0003800000 */
[----:B------:R-:W-:-:S04]  /*4a10*/  ISETP.NE.U32.AND P4, PT, RZ, c[0x0][0x180], PT ;  /* 0x00006000ff007a0c */ /* 0x000fc80003f85070 */
[----:B------:R-:W-:-:S13]  /*4a20*/  ISETP.NE.AND.EX P4, PT, RZ, c[0x0][0x184], PT, P4 ;  /* 0x00006100ff007a0c */ /* 0x000fda0003f85340 */
[----:B------:R-:W-:Y:S05]  /*4a30*/  @P4 BRA `(.L_x_5909) ;  /* 0x0000002000004947 */ /* 0x000fea0003800000 */
[----:B------:R-:W-:Y:S05]  /*4a40*/  @P0 BRA `(.L_x_5910) ;  /* 0x0000008000000947 */ /* 0x000fea0003800000 */
[----:B------:R-:W-:Y:S05]  /*4a50*/  BRA `(.L_x_5911) ;  /* 0x0000009000007947 */ /* 0x000fea0003800000 */
.L_x_5909:
[----:B-----5:R-:W-:-:S05]  /*4a60*/  HADD2.F32 R116, -RZ, R108.H1_H1 ;  /* 0x3000006cff747230 */ /* 0x020fca0000004100 */
[----:B------:R-:W-:Y:S01]  /*4a70*/  FADD.FTZ R199, R116, R199 ;  /* 0x000000c774c77221 */ /* 0x000fe20000010000 */
[----:B------:R-:W-:Y:S05]  /*4a80*/  BRA `(.L_x_5910) ;  /* 0x0000004000007947 */ /* 0x000fea0003800000 */
.L_x_5908:
[----:B-----5:R-:W-:-:S05]  /*4a90*/  HADD2.F32 R116, -RZ, R104.H1_H1 ;  /* 0x30000068ff747230 */ /* 0x020fca0000004100 */
[----:B------:R-:W-:Y:S01]  /*4aa0*/  FADD.FTZ R199, R116, R199 ;  /* 0x000000c774c77221 */ /* 0x000fe20000010000 */
[----:B------:R-:W-:-:S05]  /*4ab0*/  @P2 HADD2.F32 R116, -RZ, R108.H1_H1 ;  /* 0x3000006cff742230 */ /* 0x000fca0000004100 */
[----:B------:R-:W-:-:S05]  /*4ac0*/  @P2 FADD.FTZ R199, R116, R199 ;  /* 0x000000c774c72221 */ /* 0x000fca0000010000 */
.L_x_5910:
[----:B------:R-:W-:-:S04]  /*4ad0*/  F2FP.PACK_AB R116, RZ, R199 ;  /* 0x000000c7ff74723e */ /* 0x000fc800000000ff */
[----:B------:R-:W-:Y:S02]  /*4ae0*/  PRMT R112, R112, 0x5410, R116 ;  /* 0x0000541070707816 */ /* 0x000fe40000000074 */
.L_x_5911:
[----:B------:R-:W-:Y:S01]  /*4af0*/  HADD2.F32 R198, -RZ, R117.H0_H0 ;  /* 0x20000075ffc67230 */ /* 0x000fe20000004100 */
[----:B------:R-:W-:Y:S05]  /*4b00*/  @P3 BRA `(.L_x_5912) ;  /* 0x0000008000003947 */ /* 0x000fea0003800000 */
[----:B------:R-:W-:-:S04]  /*4b10*/  ISETP.NE.U32.AND P4, PT, RZ, c[0x0][0x180], PT ;  /* 0x00006000ff007a0c */ /* 0x000fc80003f85070 */
[----:B------:R-:W-:-:S13]  /*4b20*/  ISETP.NE.AND.EX P4, PT, RZ, c[0x0][0x184], PT, P4 ;  /* 0x00006100ff007a0c */ /* 0x000fda0003f85340 */
[----:B------:R-:W-:Y:S05]  /*4b30*/  @P4 BRA `(.L_x_5913) ;  /* 0x0000002000004947 */ /* 0x000fea0003800000 */
[----:B------:R-:W-:Y:S05]  /*4b40*/  @P0 BRA `(.L_x_5914) ;  /* 0x0000008000000947 */ /* 0x000fea0003800000 */
[----:B------:R-:W-:Y:S05]  /*4b50*/  BRA `(.L_x_5915) ;  /* 0x0000009000007947 */ /* 0x000fea0003800000 */
.L_x_5913:
[----:B-----5:R-:W-:-:S05]  /*4b60*/  HADD2.F32 R116, -RZ, R109.H0_H0 ;  /* 0x2000006dff747230 */ /* 0x020fca0000004100 */
[----:B------:R-:W-:Y:S01]  /*4b70*/  FADD.FTZ R198, R116, R198 ;  /* 0x000000c674c67221 */ /* 0x000fe20000010000 */
[----:B------:R-:W-:Y:S05]  /*4b80*/  BRA `(.L_x_5914) ;  /* 0x0000004000007947 */ /* 0x000fea0003800000 */
.L_x_5912:
[----:B-----5:R-:W-:-:S05]  /*4b90*/  HADD2.F32 R116, -RZ, R105.H0_H0 ;  /* 0x20000069ff747230 */ /* 0x020fca0000004100 */
[----:B------:R-:W-:Y:S01]  /*4ba0*/  FADD.FTZ R198, R116, R198 ;  /* 0x000000c674c67221 */ /* 0x000fe20000010000 */
[----:B------:R-:W-:-:S05]  /*4bb0*/  @P2 HADD2.F32 R116, -RZ, R109.H0_H0 ;  /* 0x2000006dff742230 */ /* 0x000fca0000004100 */
[----:B------:R-:W-:-:S05]  /*4bc0*/  @P2 FADD.FTZ R198, R116, R198 ;  /* 0x000000c674c62221 */ /* 0x000fca0000010000 */
.L_x_5914:
[----:B------:R-:W-:-:S04]  /*4bd0*/  F2FP.PACK_AB R116, RZ, R198 ;  /* 0x000000c6ff74723e */ /* 0x000fc800000000ff */
[----:B------:R-:W-:Y:S02]  /*4be0*/  PRMT R113, R116, 0x7610, R113 ;  /* 0x0000761074717816 */ /* 0x000fe40000000071 */
.L_x_5915:
[----:B------:R-:W-:Y:S01]  /*4bf0*/  HADD2.F32 R201, -RZ, R117.H1_H1 ;  /* 0x30000075ffc97230 */ /* 0x000fe20000004100 */
[----:B------:R-:W-:Y:S05]  /*4c00*/  @P3 BRA `(.L_x_5916) ;  /* 0x0000008000003947 */ /* 0x000fea0003800000 */
[----:B------:R-:W-:-:S04]  /*4c10*/  ISETP.NE.U32.AND P4, PT, RZ, c[0x0][0x180], PT ;  /* 0x00006000ff007a0c */ /* 0x000fc80003f85070 */
[----:B------:R-:W-:-:S13]  /*4c20*/  ISETP.NE.AND.EX P4, PT, RZ, c[0x0][0x184], PT, P4 ;  /* 0x00006100ff007a0c */ /* 0x000fda0003f85340 */
[----:B------:R-:W-:Y:S05]  /*4c30*/  @P4 BRA `(.L_x_5917) ;  /* 0x0000002000004947 */ /* 0x000fea0003800000 */
[----:B------:R-:W-:Y:S05]  /*4c40*/  @P0 BRA `(.L_x_5918) ;  /* 0x0000008000000947 */ /* 0x000fea0003800000 */
[----:B------:R-:W-:Y:S05]  /*4c50*/  BRA `(.L_x_5919) ;  /* 0x0000009000007947 */ /* 0x000fea0003800000 */
.L_x_5917:
[----:B-----5:R-:W-:-:S05]  /*4c60*/  HADD2.F32 R116, -RZ, R109.H1_H1 ;  /* 0x3000006dff747230 */ /* 0x020fca0000004100 */
[----:B------:R-:W-:Y:S01]  /*4c70*/  FADD.FTZ R201, R116, R201 ;  /* 0x000000c974c97221 */ /* 0x000fe20000010000 */
[----:B------:R-:W-:Y:S05]  /*4c80*/  BRA `(.L_x_5918) ;  /* 0x0000004000007947 */ /* 0x000fea0003800000 */
.L_x_5916:
[----:B-----5:R-:W-:-:S05]  /*4c90*/  HADD2.F32 R116, -RZ, R105.H1_H1 ;  /* 0x30000069ff747230 */ /* 0x020fca0000004100 */
[----:B------:R-:W-:Y:S01]  /*4ca0*/  FADD.FTZ R201, R116, R201 ;  /* 0x000000c974c97221 */ /* 0x000fe20000010000 */
[----:B------:R-:W-:-:S05]  /*4cb0*/  @P2 HADD2.F32 R116, -RZ, R109.H1_H1 ;  /* 0x3000006dff742230 */ /* 0x000fca0000004100 */
[----:B------:R-:W-:-:S05]  /*4cc0*/  @P2 FADD.FTZ R201, R116, R201 ;  /* 0x000000c974c92221 */ /* 0x000fca0000010000 */
.L_x_5918:
[----:B------:R-:W-:-:S04]  /*4cd0*/  F2FP.PACK_AB R116, RZ, R201 ;  /* 0x000000c9ff74723e */ /* 0x000fc800000000ff */
[----:B------:R-:W-:Y:S02]  /*4ce0*/  PRMT R113, R113, 0x5410, R116 ;  /* 0x0000541071717816 */ /* 0x000fe40000000074 */
.L_x_5919:
[----:B------:R-:W-:Y:S01]  /*4cf0*/  HADD2.F32 R200, -RZ, R118.H0_H0 ;  /* 0x20000076ffc87230 */ /* 0x000fe20000004100 */
[----:B------:R-:W-:Y:S05]  /*4d00*/  @P3 BRA `(.L_x_5920) ;  /* 0x0000008000003947 */ /* 0x000fea0003800000 */
[----:B------:R-:W-:-:S04]  /*4d10*/  ISETP.NE.U32.AND P4, PT, RZ, c[0x0][0x180], PT ;  /* 0x00006000ff007a0c */ /* 0x000fc80003f85070 */
[----:B------:R-:W-:-:S13]  /*4d20*/  ISETP.NE.AND.EX P4, PT, RZ, c[0x0][0x184], PT, P4 ;  /* 0x00006100ff007a0c */ /* 0x000fda0003f85340 */
[----:B------:R-:W-:Y:S05]  /*4d30*/  @P4 BRA `(.L_x_5921) ;  /* 0x0000002000004947 */ /* 0x000fea0003800000 */
[----:B------:R-:W-:Y:S05]  /*4d40*/  @P0 BRA `(.L_x_5922) ;  /* 0x0000008000000947 */ /* 0x000fea0003800000 */
[----:B------:R-:W-:Y:S05]  /*4d50*/  BRA `(.L_x_5923) ;  /* 0x0000009000007947 */ /* 0x000fea0003800000 */
.L_x_5921:
[----:B-----5:R-:W-:-:S05]  /*4d60*/  HADD2.F32 R116, -RZ, R110.H0_H0 ;  /* 0x2000006eff747230 */ /* 0x020fca0000004100 */
[----:B------:R-:W-:Y:S01]  /*4d70*/  FADD.FTZ R200, R116, R200 ;  /* 0x000000c874c87221 */ /* 0x000fe20000010000 */
[----:B------:R-:W-:Y:S05]  /*4d80*/  BRA `(.L_x_5922) ;  /* 0x0000004000007947 */ /* 0x000fea0003800000 */
.L_x_5920:
[----:B-----5:R-:W-:-:S05]  /*4d90*/  HADD2.F32 R116, -RZ, R106.H0_H0 ;  /* 0x2000006aff747230 */ /* 0x020fca0000004100 */
[----:B------:R-:W-:Y:S01]  /*4da0*/  FADD.FTZ R200, R116, R200 ;  /* 0x000000c874c87221 */ /* 0x000fe20000010000 */
[----:B------:R-:W-:-:S05]  /*4db0*/  @P2 HADD2.F32 R116, -RZ, R110.H0_H0 ;  /* 0x2000006eff742230 */ /* 0x000fca0000004100 */
[----:B------:R-:W-:-:S05]  /*4dc0*/  @P2 FADD.FTZ R200, R116, R200 ;  /* 0x000000c874c82221 */ /* 0x000fca0000010000 */
.L_x_5922:
[----:B------:R-:W-:-:S04]  /*4dd0*/  F2FP.PACK_AB R116, RZ, R200 ;  /* 0x000000c8ff74723e */ /* 0x000fc800000000ff */
[----:B------:R-:W-:Y:S02]  /*4de0*/  PRMT R114, R116, 0x7610, R114 ;  /* 0x0000761074727816 */ /* 0x000fe40000000072 */
.L_x_5923:
[----:B------:R-:W-:Y:S01]  /*4df0*/  HADD2.F32 R203, -RZ, R118.H1_H1 ;  /* 0x30000076ffcb7230 */ /* 0x000fe20000004100 */
[----:B------:R-:W-:Y:S05]  /*4e00*/  @P3 BRA `(.L_x_5924) ;  /* 0x0000008000003947 */ /* 0x000fea0003800000 */
[----:B------:R-:W-:-:S04]  /*4e10*/  ISETP.NE.U32.AND P4, PT, RZ, c[0x0][0x180], PT ;  /* 0x00006000ff007a0c */ /* 0x000fc80003f85070 */
[----:B------:R-:W-:-:S13]  /*4e20*/  ISETP.NE.AND.EX P4, PT, RZ, c[0x0][0x184], PT, P4 ;  /* 0x00006100ff007a0c */ /* 0x000fda0003f85340 */
[----:B------:R-:W-:Y:S05]  /*4e30*/  @P4 BRA `(.L_x_5925) ;  /* 0x0000002000004947 */ /* 0x000fea0003800000 */
[----:B------:R-:W-:Y:S05]  /*4e40*/  @P0 BRA `(.L_x_5926) ;  /* 0x0000008000000947 */ /* 0x000fea0003800000 */
[----:B------:R-:W-:Y:S05]  /*4e50*/  BRA `(.L_x_5927) ;  /* 0x0000009000007947 */ /* 0x000fea0003800000 */
.L_x_5925:
[----:B-----5:R-:W-:-:S05]  /*4e60*/  HADD2.F32 R116, -RZ, R110.H1_H1 ;  /* 0x3000006eff747230 */ /* 0x020fca0000004100 */
[----:B------:R-:W-:Y:S01]  /*4e70*/  FADD.FTZ R203, R116, R203 ;  /* 0x000000cb74cb7221 */ /* 0x000fe20000010000 */
[----:B------:R-:W-:Y:S05]  /*4e80*/  BRA `(.L_x_5926) ;  /* 0x0000004000007947 */ /* 0x000fea0003800000 */
.L_x_5924:
[----:B-----5:R-:W-:-:S05]  /*4e90*/  HADD2.F32 R116, -RZ, R106.H1_H1 ;  /* 0x3000006aff747230 */ /* 0x020fca0000004100 */
[----:B------:R-:W-:Y:S01]  /*4ea0*/  FADD.FTZ R203, R116, R203 ;  /* 0x000000cb74cb7221 */ /* 0x000fe20000010000 */
[----:B------:R-:W-:-:S05]  /*4eb0*/  @P2 HADD2.F32 R116, -RZ, R110.H1_H1 ;  /* 0x3000006eff742230 */ /* 0x000fca0000004100 */
[----:B------:R-:W-:-:S05]  /*4ec0*/  @P2 FADD.FTZ R203, R116, R203 ;  /* 0x000000cb74cb2221 */ /* 0x000fca0000010000 */
.L_x_5926:
[----:B------:R-:W-:-:S04]  /*4ed0*/  F2FP.PACK_AB R116, RZ, R203 ;  /* 0x000000cbff74723e */ /* 0x000fc800000000ff */
[----:B------:R-:W-:Y:S02]  /*4ee0*/  PRMT R114, R114, 0x5410, R116 ;  /* 0x0000541072727816 */ /* 0x000fe40000000074 */
.L_x_5927:
[----:B------:R-:W-:Y:S01]  /*4ef0*/  HADD2.F32 R202, -RZ, R119.H0_H0 ;  /* 0x20000077ffca7230 */ /* 0x000fe20000004100 */
[----:B------:R-:W-:Y:S05]  /*4f00*/  @P3 BRA `(.L_x_5928) ;  /* 0x0000008000003947 */ /* 0x000fea0003800000 */
[----:B------:R-:W-:-:S04]  /*4f10*/  ISETP.NE.U32.AND P4, PT, RZ, c[0x0][0x180], PT ;  /* 0x00006000ff007a0c */ /* 0x000fc80003f85070 */
[----:B------:R-:W-:-:S13]  /*4f20*/  ISETP.NE.AND.EX P4, PT, RZ, c[0x0][0x184], PT, P4 ;  /* 0x00006100ff007a0c */ /* 0x000fda0003f85340 */
[----:B------:R-:W-:Y:S05]  /*4f30*/  @P4 BRA `(.L_x_5929) ;  /* 0x0000002000004947 */ /* 0x000fea0003800000 */
[----:B------:R-:W-:Y:S05]  /*4f40*/  @P0 BRA `(.L_x_5930) ;  /* 0x0000008000000947 */ /* 0x000fea0003800000 */
[----:B------:R-:W-:Y:S05]  /*4f50*/  BRA `(.L_x_5931) ;  /* 0x0000009000007947 */ /* 0x000fea0003800000 */
.L_x_5929:
[----:B-----5:R-:W-:-:S05]  /*4f60*/  HADD2.F32 R116, -RZ, R111.H0_H0 ;  /* 0x2000006fff747230 */ /* 0x020fca0000004100 */
[----:B------:R-:W-:Y:S01]  /*4f70*/  FADD.FTZ R202, R116, R202 ;  /* 0x000000ca74ca7221 */ /* 0x000fe20000010000 */
[----:B------:R-:W-:Y:S05]  /*4f80*/  BRA `(.L_x_5930) ;  /* 0x0000004000007947 */ /* 0x000fea0003800000 */
.L_x_5928:
[----:B-----5:R-:W-:-:S05]  /*4f90*/  HADD2.F32 R116, -RZ, R107.H0_H0 ;  /* 0x2000006bff747230 */ /* 0x020fca0000004100 */
[----:B------:R-:W-:Y:S01]  /*4fa0*/  FADD.FTZ R202, R116, R202 ;  /* 0x000000ca74ca7221 */ /* 0x000fe20000010000 */
[----:B------:R-:W-:-:S05]  /*4fb0*/  @P2 HADD2.F32 R116, -RZ, R111.H0_H0 ;  /* 0x2000006fff742230 */ /* 0x000fca0000004100 */
[----:B------:R-:W-:-:S05]  /*4fc0*/  @P2 FADD.FTZ R202, R116, R202 ;  /* 0x000000ca74ca2221 */ /* 0x000fca0000010000 */
.L_x_5930:
[----:B------:R-:W-:-:S04]  /*4fd0*/  F2FP.PACK_AB R116, RZ, R202 ;  /* 0x000000caff74723e */ /* 0x000fc800000000ff */
[----:B------:R-:W-:Y:S02]  /*4fe0*/  PRMT R115, R116, 0x7610, R115 ;  /* 0x0000761074737816 */ /* 0x000fe40000000073 */
.L_x_5931:
[----:B------:R-:W-:Y:S01]  /*4ff0*/  HADD2.F32 R204, -RZ, R119.H1_H1 ;  /* 0x30000077ffcc7230 */ /* 0x000fe20000004100 */
[----:B------:R-:W-:Y:S05]  /*5000*/  @P3 BRA `(.L_x_5932) ;  /* 0x0000008000003947 */ /* 0x000fea0003800000 */
[----:B------:R-:W-:-:S04]  /*5010*/  ISETP.NE.U32.AND P4, PT, RZ, c[0x0][0x180], PT ;  /* 0x00006000ff007a0c */ /* 0x000fc80003f85070 */
[----:B------:R-:W-:-:S13]  /*5020*/  ISETP.NE.AND.EX P4, PT, RZ, c[0x0][0x184], PT, P4 ;  /* 0x00006100ff007a0c */ /* 0x000fda0003f85340 */
[----:B------:R-:W-:Y:S05]  /*5030*/  @P4 BRA `(.L_x_5933) ;  /* 0x0000002000004947 */ /* 0x000fea0003800000 */
[----:B------:R-:W-:Y:S05]  /*5040*/  @P0 BRA `(.L_x_5934) ;  /* 0x0000008000000947 */ /* 0x000fea0003800000 */
[----:B------:R-:W-:Y:S05]  /*5050*/  BRA `(.L_x_5935) ;  /* 0x0000009000007947 */ /* 0x000fea0003800000 */
.L_x_5933:
[----:B-----5:R-:W-:-:S05]  /*5060*/  HADD2.F32 R116, -RZ, R111.H1_H1 ;  /* 0x3000006fff747230 */ /* 0x020fca0000004100 */
[----:B------:R-:W-:Y:S01]  /*5070*/  FADD.FTZ R204, R116, R204 ;  /* 0x000000cc74cc7221 */ /* 0x000fe20000010000 */
[----:B------:R-:W-:Y:S05]  /*5080*/  BRA `(.L_x_5934) ;  /* 0x0000004000007947 */ /* 0x000fea0003800000 */
.L_x_5932:
[----:B-----5:R-:W-:-:S05]  /*5090*/  HADD2.F32 R116, -RZ, R107.H1_H1 ;  /* 0x3000006bff747230 */ /* 0x020fca0000004100 */
[----:B------:R-:W-:Y:S01]  /*50a0*/  FADD.FTZ R204, R116, R204 ;  /* 0x000000cc74cc7221 */ /* 0x000fe20000010000 */
[----:B------:R-:W-:-:S05]  /*50b0*/  @P2 HADD2.F32 R116, -RZ, R111.H1_H1 ;  /* 0x3000006fff742230 */ /* 0x000fca0000004100 */
[----:B------:R-:W-:-:S05]  /*50c0*/  @P2 FADD.FTZ R204, R116, R204 ;  /* 0x000000cc74cc2221 */ /* 0x000fca0000010000 */
.L_x_5934:
[----:B------:R-:W-:-:S04]  /*50d0*/  F2FP.PACK_AB R116, RZ, R204 ;  /* 0x000000ccff74723e */ /* 0x000fc800000000ff */
[----:B------:R-:W-:Y:S02]  /*50e0*/  PRMT R115, R115, 0x5410, R116 ;  /* 0x0000541073737816 */ /* 0x000fe40000000074 */
.L_x_5935:
        /* <DEDUP_REMOVED lines=16> */
.L_x_5937:
[----:B-----5:R-:W-:-:S05]  /*51f0*/  HADD2.F32 R210, -RZ, R108.H0_H0 ;  /* 0x2000006cffd27230 */ /* 0x020fca0000004100 */
[----:B------:R-:W-:Y:S01]  /*5200*/  FADD.FTZ R209, R210, R209 ;  /* 0x000000d1d2d17221 */ /* 0x000fe20000010000 */
[----:B------:R-:W-:Y:S05]  /*5210*/  BRA `(.L_x_5938) ;  /* 0x0000004000007947 */ /* 0x000fea0003800000 */
.L_x_5936:
[----:B-----5:R-:W-:-:S05]  /*5220*/  HADD2.F32 R210, -RZ, R104.H0_H0 ;  /* 0x20000068ffd27230 */ /* 0x020fca0000004100 */
[----:B------:R-:W-:Y:S01]  /*5230*/  FADD.FTZ R209, R210, R209 ;  /* 0x000000d1d2d17221 */ /* 0x000fe20000010000 */
[----:B------:R-:W-:-:S05]  /*5240*/  @P2 HADD2.F32 R210, -RZ, R108.H0_H0 ;  /* 0x2000006cffd22230 */ /* 0x000fca0000004100 */
[----:B------:R-:W-:-:S05]  /*5250*/  @P2 FADD.FTZ R209, R210, R209 ;  /* 0x000000d1d2d12221 */ /* 0x000fca0000010000 */
.L_x_5938:
[----:B------:R-:W-:-:S04]  /*5260*/  F2FP.PACK_AB R210, RZ, R209 ;  /* 0x000000d1ffd2723e */ /* 0x000fc800000000ff */
[----:B------:R-:W-:Y:S02]  /*5270*/  PRMT R112, R210, 0x7610, R112 ;  /* 0x00007610d2707816 */ /* 0x000fe40000000070 */
.L_x_5939:
[----:B------:R-:W-:Y:S01]  /*5280*/  HADD2.F32 R211, -RZ, R116.H1_H1 ;  /* 0x30000074ffd37230 */ /* 0x000fe20000004100 */
[----:B------:R-:W-:Y:S05]  /*5290*/  @P3 BRA `(.L_x_5940) ;  /* 0x0000008000003947 */ /* 0x000fea0003800000 */
[----:B------:R-:W-:-:S04]  /*52a0*/  ISETP.NE.U32.AND P1, PT, RZ, c[0x0][0x180], PT ;  /* 0x00006000ff007a0c */ /* 0x000fc80003f25070 */
[----:B------:R-:W-:-:S13]  /*52b0*/  ISETP.NE.AND.EX P1, PT, RZ, c[0x0][0x184], PT, P1 ;  /* 0x00006100ff007a0c */ /* 0x000fda0003f25310 */
[----:B------:R-:W-:Y:S05]  /*52c0*/  @P1 BRA `(.L_x_5941) ;  /* 0x0000002000001947 */ /* 0x000fea0003800000 */
[----:B------:R-:W-:Y:S05]  /*52d0*/  @P0 BRA `(.L_x_5942) ;  /* 0x0000008000000947 */ /* 0x000fea0003800000 */
[----:B------:R-:W-:Y:S05]  /*52e0*/  BRA `(.L_x_5943) ;  /* 0x0000009000007947 */ /* 0x000fea0003800000 */
.L_x_5941:
[----:B-----5:R-:W-:-:S05]  /*52f0*/  HADD2.F32 R116, -RZ, R108.H1_H1 ;  /* 0x3000006cff747230 */ /* 0x020fca0000004100 */
[----:B------:R-:W-:Y:S01]  /*5300*/  FADD.FTZ R211, R116, R211 ;  /* 0x000000d374d37221 */ /* 0x000fe20000010000 */
[----:B------:R-:W-:Y:S05]  /*5310*/  BRA `(.L_x_5942) ;  /* 0x0000004000007947 */ /* 0x000fea0003800000 */
.L_x_5940:
[----:B-----5:R-:W-:-:S05]  /*5320*/  HADD2.F32 R116, -RZ, R104.H1_H1 ;  /* 0x30000068ff747230 */ /* 0x020fca0000004100 */
[----:B------:R-:W-:Y:S01]  /*5330*/  FADD.FTZ R211, R116, R211 ;  /* 0x000000d374d37221 */ /* 0x000fe20000010000 */
[----:B------:R-:W-:-:S05]  /*5340*/  @P2 HADD2.F32 R116, -RZ, R108.H1_H1 ;  /* 0x3000006cff742230 */ /* 0x000fca0000004100 */
[----:B------:R-:W-:-:S05]  /*5350*/  @P2 FADD.FTZ R211, R116, R211 ;  /* 0x000000d374d32221 */ /* 0x000fca0000010000 */
.L_x_5942:
[----:B------:R-:W-:-:S04]  /*5360*/  F2FP.PACK_AB R116, RZ, R211 ;  /* 0x000000d3ff74723e */ /* 0x000fc800000000ff */
[----:B------:R-:W-:Y:S02]  /*5370*/  PRMT R112, R112, 0x5410, R116 ;  /* 0x0000541070707816 */ /* 0x000fe40000000074 */
.L_x_5943:
[----:B------:R-:W-:Y:S01]  /*5380*/  HADD2.F32 R210, -RZ, R117.H0_H0 ;  /* 0x20000075ffd27230 */ /* 0x000fe20000004100 */
[----:B------:R-:W-:Y:S05]  /*5390*/  @P3 BRA `(.L_x_5944) ;  /* 0x0000008000003947 */ /* 0x000fea0003800000 */
[----:B------:R-:W-:-:S04]  /*53a0*/  ISETP.NE.U32.AND P1, PT, RZ, c[0x0][0x180], PT ;  /* 0x00006000ff007a0c */ /* 0x000fc80003f25070 */
[----:B------:R-:W-:-:S13]  /*53b0*/  ISETP.NE.AND.EX P1, PT, RZ, c[0x0][0x184], PT, P1 ;  /* 0x00006100ff007a0c */ /* 0x000fda0003f25310 */
[----:B------:R-:W-:Y:S05]  /*53c0*/  @P1 BRA `(.L_x_5945) ;  /* 0x0000002000001947 */ /* 0x000fea0003800000 */
[----:B------:R-:W-:Y:S05]  /*53d0*/  @P0 BRA `(.L_x_5946) ;  /* 0x0000008000000947 */ /* 0x000fea0003800000 */
[----:B------:R-:W-:Y:S05]  /*53e0*/  BRA `(.L_x_5947) ;  /* 0x0000009000007947 */ /* 0x000fea0003800000 */
.L_x_5945:
[----:B-----5:R-:W-:-:S05]  /*53f0*/  HADD2.F32 R116, -RZ, R109.H0_H0 ;  /* 0x2000006dff747230 */ /* 0x020fca0000004100 */
[----:B------:R-:W-:Y:S01]  /*5400*/  FADD.FTZ R210, R116, R210 ;  /* 0x000000d274d27221 */ /* 0x000fe20000010000 */
[----:B------:R-:W-:Y:S05]  /*5410*/  BRA `(.L_x_5946) ;  /* 0x0000004000007947 */ /* 0x000fea0003800000 */
.L_x_5944:
[----:B-----5:R-:W-:-:S05]  /*5420*/  HADD2.F32 R116, -RZ, R105.H0_H0 ;  /* 0x20000069ff747230 */ /* 0x020fca0000004100 */
[----:B------:R-:W-:Y:S01]  /*5430*/  FADD.FTZ R210, R116, R210 ;  /* 0x000000d274d27221 */ /* 0x000fe20000010000 */
[----:B------:R-:W-:-:S05]  /*5440*/  @P2 HADD2.F32 R116, -RZ, R109.H0_H0 ;  /* 0x2000006dff742230 */ /* 0x000fca0000004100 */
[----:B------:R-:W-:-:S05]  /*5450*/  @P2 FADD.FTZ R210, R116, R210 ;  /* 0x000000d274d22221 */ /* 0x000fca0000010000 */
.L_x_5946:
[----:B------:R-:W-:-:S04]  /*5460*/  F2FP.PACK_AB R116, RZ, R210 ;  /* 0x000000d2ff74723e */ /* 0x000fc800000000ff */
[----:B------:R-:W-:Y:S02]  /*5470*/  PRMT R113, R116, 0x7610, R113 ;  /* 0x0000761074717816 */ /* 0x000fe40000000071 */
.L_x_5947:
[----:B------:R-:W-:Y:S01]  /*5480*/  HADD2.F32 R213, -RZ, R117.H1_H1 ;  /* 0x30000075ffd57230 */ /* 0x000fe20000004100 */
[----:B------:R-:W-:Y:S05]  /*5490*/  @P3 BRA `(.L_x_5948) ;  /* 0x0000008000003947 */ /* 0x000fea0003800000 */
[----:B------:R-:W-:-:S04]  /*54a0*/  ISETP.NE.U32.AND P1, PT, RZ, c[0x0][0x180], PT ;  /* 0x00006000ff007a0c */ /* 0x000fc80003f25070 */
[----:B------:R-:W-:-:S13]  /*54b0*/  ISETP.NE.AND.EX P1, PT, RZ, c[0x0][0x184], PT, P1 ;  /* 0x00006100ff007a0c */ /* 0x000fda0003f25310 */
[----:B------:R-:W-:Y:S05]  /*54c0*/  @P1 BRA `(.L_x_5949) ;  /* 0x0000002000001947 */ /* 0x000fea0003800000 */
[----:B------:R-:W-:Y:S05]  /*54d0*/  @P0 BRA `(.L_x_5950) ;  /* 0x0000008000000947 */ /* 0x000fea0003800000 */
[----:B------:R-:W-:Y:S05]  /*54e0*/  BRA `(.L_x_5951) ;  /* 0x0000009000007947 */ /* 0x000fea0003800000 */
.L_x_5949:
[----:B-----5:R-:W-:-:S05]  /*54f0*/  HADD2.F32 R116, -RZ, R109.H1_H1 ;  /* 0x3000006dff747230 */ /* 0x020fca0000004100 */
[----:B------:R-:W-:Y:S01]  /*5500*/  FADD.FTZ R213, R116, R213 ;  /* 0x000000d574d57221 */ /* 0x000fe20000010000 */
[----:B------:R-:W-:Y:S05]  /*5510*/  BRA `(.L_x_5950) ;  /* 0x0000004000007947 */ /* 0x000fea0003800000 */
.L_x_5948:
[----:B-----5:R-:W-:-:S05]  /*5520*/  HADD2.F32 R116, -RZ, R105.H1_H1 ;  /* 0x30000069ff747230 */ /* 0x020fca0000004100 */
[----:B------:R-:W-:Y:S01]  /*5530*/  FADD.FTZ R213, R116, R213 ;  /* 0x000000d574d57221 */ /* 0x000fe20000010000 */
[----:B------:R-:W-:-:S05]  /*5540*/  @P2 HADD2.F32 R116, -RZ, R109.H1_H1 ;  /* 0x3000006dff742230 */ /* 0x000fca0000004100 */
[----:B------:R-:W-:-:S05]  /*5550*/  @P2 FADD.FTZ R213, R116, R213 ;  /* 0x000000d574d52221 */ /* 0x000fca0000010000 */
.L_x_5950:
[----:B------:R-:W-:-:S04]  /*5560*/  F2FP.PACK_AB R116, RZ, R213 ;  /* 0x000000d5ff74723e */ /* 0x000fc800000000ff */
[----:B------:R-:W-:Y:S02]  /*5570*/  PRMT R113, R113, 0x5410, R116 ;  /* 0x0000541071717816 */ /* 0x000fe40000000074 */
.L_x_5951:
[----:B------:R-:W-:Y:S01]  /*5580*/  HADD2.F32 R212, -RZ, R118.H0_H0 ;  /* 0x20000076ffd47230 */ /* 0x000fe20000004100 */
[----:B------:R-:W-:Y:S05]  /*5590*/  @P3 BRA `(.L_x_5952) ;  /* 0x0000008000003947 */ /* 0x000fea0003800000 */
[----:B------:R-:W-:-:S04]  /*55a0*/  ISETP.NE.U32.AND P1, PT, RZ, c[0x0][0x180], PT ;  /* 0x00006000ff007a0c */ /* 0x000fc80003f25070 */
[----:B------:R-:W-:-:S13]  /*55b0*/  ISETP.NE.AND.EX P1, PT, RZ, c[0x0][0x184], PT, P1 ;  /* 0x00006100ff007a0c */ /* 0x000fda0003f25310 */
[----:B------:R-:W-:Y:S05]  /*55c0*/  @P1 BRA `(.L_x_5953) ;  /* 0x0000002000001947 */ /* 0x000fea0003800000 */
[----:B------:R-:W-:Y:S05]  /*55d0*/  @P0 BRA `(.L_x_5954) ;  /* 0x0000008000000947 */ /* 0x000fea0003800000 */
[----:B------:R-:W-:Y:S05]  /*55e0*/  BRA `(.L_x_5955) ;  /* 0x0000009000007947 */ /* 0x000fea0003800000 */
.L_x_5953:
[----:B-----5:R-:W-:-:S05]  /*55f0*/  HADD2.F32 R116, -RZ, R110.H0_H0 ;  /* 0x2000006eff747230 */ /* 0x020fca0000004100 */
[----:B------:R-:W-:Y:S01]  /*5600*/  FADD.FTZ R212, R116, R212 ;  /* 0x000000d474d47221 */ /* 0x000fe20000010000 */
[----:B------:R-:W-:Y:S05]  /*5610*/  BRA `(.L_x_5954) ;  /* 0x0000004000007947 */ /* 0x000fea0003800000 */
.L_x_5952:
[----:B-----5:R-:W-:-:S05]  /*5620*/  HADD2.F32 R116, -RZ, R106.H0_H0 ;  /* 0x2000006aff747230 */ /* 0x020fca0000004100 */
[----:B------:R-:W-:Y:S01]  /*5630*/  FADD.FTZ R212, R116, R212 ;  /* 0x000000d474d47221 */ /* 0x000fe20000010000 */
[----:B------:R-:W-:-:S05]  /*5640*/  @P2 HADD2.F32 R116, -RZ, R110.H0_H0 ;  /* 0x2000006eff742230 */ /* 0x000fca0000004100 */
[----:B------:R-:W-:-:S05]  /*5650*/  @P2 FADD.FTZ R212, R116, R212 ;  /* 0x000000d474d42221 */ /* 0x000fca0000010000 */
.L_x_5954:
[----:B------:R-:W-:-:S04]  /*5660*/  F2FP.PACK_AB R116, RZ, R212 ;  /* 0x000000d4ff74723e */ /* 0x000fc800000000ff */
[----:B------:R-:W-:Y:S02]  /*5670*/  PRMT R114, R116, 0x7610, R114 ;  /* 0x0000761074727816 */ /* 0x000fe40000000072 */
.L_x_5955:
[----:B------:R-:W-:Y:S01]  /*5680*/  HADD2.F32 R215, -RZ, R118.H1_H1 ;  /* 0x30000076ffd77230 */ /* 0x000fe20000004100 */
[----:B------:R-:W-:Y:S05]  /*5690*/  @P3 BRA `(.L_x_5956) ;  /* 0x0000008000003947 */ /* 0x000fea0003800000 */
[----:B------:R-:W-:-:S04]  /*56a0*/  ISETP.NE.U32.AND P1, PT, RZ, c[0x0][0x180], PT ;  /* 0x00006000ff007a0c */ /* 0x000fc80003f25070 */
[----:B------:R-:W-:-:S13]  /*56b0*/  ISETP.NE.AND.EX P1, PT, RZ, c[0x0][0x184], PT, P1 ;  /* 0x00006100ff007a0c */ /* 0x000fda0003f25310 */
[----:B------:R-:W-:Y:S05]  /*56c0*/  @P1 BRA `(.L_x_5957) ;  /* 0x0000002000001947 */ /* 0x000fea0003800000 */
[----:B------:R-:W-:Y:S05]  /*56d0*/  @P0 BRA `(.L_x_5958) ;  /* 0x0000008000000947 */ /* 0x000fea0003800000 */
[----:B------:R-:W-:Y:S05]  /*56e0*/  BRA `(.L_x_5959) ;  /* 0x0000009000007947 */ /* 0x000fea0003800000 */
.L_x_5957:
[----:B-----5:R-:W-:-:S05]  /*56f0*/  HADD2.F32 R116, -RZ, R110.H1_H1 ;  /* 0x3000006eff747230 */ /* 0x020fca0000004100 */
[----:B------:R-:W-:Y:S01]  /*5700*/  FADD.FTZ R215, R116, R215 ;  /* 0x000000d774d77221 */ /* 0x000fe20000010000 */
[----:B------:R-:W-:Y:S05]  /*5710*/  BRA `(.L_x_5958) ;  /* 0x0000004000007947 */ /* 0x000fea0003800000 */
.L_x_5956:
[----:B-----5:R-:W-:-:S05]  /*5720*/  HADD2.F32 R116, -RZ, R106.H1_H1 ;  /* 0x3000006aff747230 */ /* 0x020fca0000004100 */
[----:B------:R-:W-:Y:S01]  /*5730*/  FADD.FTZ R215, R116, R215 ;  /* 0x000000d774d77221 */ /* 0x000fe20000010000 */
[----:B------:R-:W-:-:S05]  /*5740*/  @P2 HADD2.F32 R116, -RZ, R110.H1_H1 ;  /* 0x3000006eff742230 */ /* 0x000fca0000004100 */
[----:B------:R-:W-:-:S05]  /*5750*/  @P2 FADD.FTZ R215, R116, R215 ;  /* 0x000000d774d72221 */ /* 0x000fca0000010000 */
.L_x_5958:
[----:B------:R-:W-:-:S04]  /*5760*/  F2FP.PACK_AB R116, RZ, R215 ;  /* 0x000000d7ff74723e */ /* 0x000fc800000000ff */
[----:B------:R-:W-:Y:S02]  /*5770*/  PRMT R114, R114, 0x5410, R116 ;  /* 0x0000541072727816 */ /* 0x000fe40000000074 */
.L_x_5959:
[----:B------:R-:W-:Y:S01]  /*5780*/  HADD2.F32 R214, -RZ, R119.H0_H0 ;  /* 0x20000077ffd67230 */ /* 0x000fe20000004100 */
[----:B------:R-:W-:Y:S05]  /*5790*/  @P3 BRA `(.L_x_5960) ;  /* 0x0000008000003947 */ /* 0x000fea0003800000 */
[----:B------:R-:W-:-:S04]  /*57a0*/  ISETP.NE.U32.AND P1, PT, RZ, c[0x0][0x180], PT ;  /* 0x00006000ff007a0c */ /* 0x000fc80003f25070 */
[----:B------:R-:W-:-:S13]  /*57b0*/  ISETP.NE.AND.EX P1, PT, RZ, c[0x0][0x184], PT, P1 ;  /* 0x00006100ff007a0c */ /* 0x000fda0003f25310 */
[----:B------:R-:W-:Y:S05]  /*57c0*/  @P1 BRA `(.L_x_5961) ;  /* 0x0000002000001947 */ /* 0x000fea0003800000 */
[----:B------:R-:W-:Y:S05]  /*57d0*/  @P0 BRA `(.L_x_5962) ;  /* 0x0000008000000947 */ /* 0x000fea0003800000 */
[----:B------:R-:W-:Y:S05]  /*57e0*/  BRA `(.L_x_5963) ;  /* 0x0000009000007947 */ /* 0x000fea0003800000 */
.L_x_5961:
[----:B-----5:R-:W-:-:S05]  /*57f0*/  HADD2.F32 R116, -RZ, R111.H0_H0 ;  /* 0x2000006fff747230 */ /* 0x020fca0000004100 */
[----:B------:R-:W-:Y:S01]  /*5800*/  FADD.FTZ R214, R116, R214 ;  /* 0x000000d674d67221 */ /* 0x000fe20000010000 */
[----:B------:R-:W-:Y:S05]  /*5810*/  BRA `(.L_x_5962) ;  /* 0x0000004000007947 */ /* 0x000fea0003800000 */
.L_x_5960:
[----:B-----5:R-:W-:-:S05]  /*5820*/  HADD2.F32 R116, -RZ, R107.H0_H0 ;  /* 0x2000006bff747230 */ /* 0x020fca0000004100 */
[----:B------:R-:W-:Y:S01]  /*5830*/  FADD.FTZ R214, R116, R214 ;  /* 0x000000d674d67221 */ /* 0x000fe20000010000 */
[----:B------:R-:W-:-:S05]  /*5840*/  @P2 HADD2.F32 R116, -RZ, R111.H0_H0 ;  /* 0x2000006fff742230 */ /* 0x000fca0000004100 */
[----:B------:R-:W-:-:S05]  /*5850*/  @P2 FADD.FTZ R214, R116, R214 ;  /* 0x000000d674d62221 */ /* 0x000fca0000010000 */
.L_x_5962:
[----:B------:R-:W-:-:S04]  /*5860*/  F2FP.PACK_AB R116, RZ, R214 ;  /* 0x000000d6ff74723e */ /* 0x000fc800000000ff */
[----:B------:R-:W-:Y:S02]  /*5870*/  PRMT R115, R116, 0x7610, R115 ;  /* 0x0000761074737816 */ /* 0x000fe40000000073 */
.L_x_5963:
[----:B------:R-:W-:Y:S01]  /*5880*/  HADD2.F32 R216, -RZ, R119.H1_H1 ;  /* 0x30000077ffd87230 */ /* 0x000fe20000004100 */
[----:B------:R-:W-:Y:S05]  /*5890*/  @P3 BRA `(.L_x_5964) ;  /* 0x0000008000003947 */ /* 0x000fea0003800000 */
[----:B------:R-:W-:-:S04]  /*58a0*/  ISETP.NE.U32.AND P1, PT, RZ, c[0x0][0x180], PT ;  /* 0x00006000ff007a0c */ /* 0x000fc80003f25070 */
[----:B------:R-:W-:-:S13]  /*58b0*/  ISETP.NE.AND.EX P1, PT, RZ, c[0x0][0x184], PT, P1 ;  /* 0x00006100ff007a0c */ /* 0x000fda0003f25310 */
[----:B------:R-:W-:Y:S05]  /*58c0*/  @P1 BRA `(.L_x_5965) ;  /* 0x0000002000001947 */ /* 0x000fea0003800000 */
[----:B------:R-:W-:Y:S05]  /*58d0*/  @P0 BRA `(.L_x_5966) ;  /* 0x0000008000000947 */ /* 0x000fea0003800000 */
[----:B------:R-:W-:Y:S05]  /*58e0*/  BRA `(.L_x_5967) ;  /* 0x0000009000007947 */ /* 0x000fea0003800000 */
.L_x_5965:
[----:B-----5:R-:W-:-:S05]  /*58f0*/  HADD2.F32 R116, -RZ, R111.H1_H1 ;  /* 0x3000006fff747230 */ /* 0x020fca0000004100 */
[----:B------:R-:W-:Y:S01]  /*5900*/  FADD.FTZ R216, R116, R216 ;  /* 0x000000d874d87221 */ /* 0x000fe20000010000 */
[----:B------:R-:W-:Y:S05]  /*5910*/  BRA `(.L_x_5966) ;  /* 0x0000004000007947 */ /* 0x000fea0003800000 */
.L_x_5964:
[----:B-----5:R-:W-:-:S05]  /*5920*/  HADD2.F32 R116, -RZ, R107.H1_H1 ;  /* 0x3000006bff747230 */ /* 0x020fca0000004100 */
[----:B------:R-:W-:Y:S01]  /*5930*/  FADD.FTZ R216, R116, R216 ;  /* 0x000000d874d87221 */ /* 0x000fe20000010000 */
[----:B------:R-:W-:-:S05]  /*5940*/  @P2 HADD2.F32 R116, -RZ, R111.H1_H1 ;  /* 0x3000006fff742230 */ /* 0x000fca0000004100 */
[----:B------:R-:W-:-:S05]  /*5950*/  @P2 FADD.FTZ R216, R116, R216 ;  /* 0x000000d874d82221 */ /* 0x000fca0000010000 */
.L_x_5966:
[----:B------:R-:W-:-:S04]  /*5960*/  F2FP.PACK_AB R116, RZ, R216 ;  /* 0x000000d8ff74723e */ /* 0x000fc800000000ff */
[----:B------:R-:W-:Y:S02]  /*5970*/  PRMT R115, R115, 0x5410, R116 ;  /* 0x0000541073737816 */ /* 0x000fe40000000074 */
.L_x_5967:
        /* <DEDUP_REMOVED lines=69> */
.L_x_5972:
        /* <DEDUP_REMOVED lines=148> */
.L_x_5973:
[----:B-----5:R2:W-:Y:S01]  /*6710*/  STL [R1+0x90], R106 ;  /* 0x0000906a01007387 */ /* 0x0205e20000100800 */
[----:B------:R-:W-:Y:S01]  /*6720*/  ULDC.U8 UR6, c[0x0][0x1f0] ;  /* 0x00007c0000067ab9 */ /* 0x000fe20000000000 */
[----:B-1----:R-:W-:Y:S01]  /*6730*/  FADD.FTZ R117, R118, R189 ;  /* 0x000000bd76757221 */ /* 0x002fe20000010000 */
[----:B------:R-:W-:Y:S01]  /*6740*/  ISETP.NE.AND P1, PT, RZ, UR6, PT ;  /* 0x00000006ff007c0c */ /* 0x000fe2000bf25270 */
[----:B------:R-:W-:Y:S01]  /*6750*/  STL [R1+0x8c], R105 ;  /* 0x00008c6901007387 */ /* 0x000fe20000100800 */
[C---:B------:R-:W-:Y:S01]  /*6760*/  FMUL.FTZ R116, R119.reuse, R119 ;  /* 0x0000007777747220 */ /* 0x040fe20000410000 */
[----:B------:R-:W-:Y:S01]  /*6770*/  MOV R118, c[0x0][0x1e0] ;  /* 0x0000780000767a02 */ /* 0x000fe20000000f00 */
[----:B------:R-:W-:Y:S01]  /*6780*/  HFMA2.MMA R249, -RZ, RZ, 0, 2.384185791015625e-07 ;  /* 0x00000004fff97435 */ /* 0x000fe200000001ff */
[----:B------:R1:W-:Y:S01]  /*6790*/  STL [R1+0x88], R104 ;  /* 0x0000886801007387 */ /* 0x0003e20000100800 */
[----:B------:R-:W-:Y:S02]  /*67a0*/  FSEL R224, R119, RZ, !P1 ;  /* 0x000000ff77e07208 */ /* 0x000fe40004800000 */
[----:B------:R-:W-:Y:S01]  /*67b0*/  FSEL R116, R116, RZ, P1 ;  /* 0x000000ff74747208 */ /* 0x000fe20000800000 */
[----:B------:R-:W3:Y:S01]  /*67c0*/  LDL R250, [R1+0x78] ;  /* 0x0000780001fa7983 */ /* 0x000ee20000100800 */
[----:B------:R-:W-:-:S03]  /*67d0*/  FFMA.FTZ R117, R117, R118, c[0x0][0x228] ;  /* 0x00008a0075757623 */ /* 0x000fc60000010076 */
[----:B--2---:R-:W2:Y:S01]  /*67e0*/  LDL R106, [R1+0x84] ;  /* 0x00008400016a7983 */ /* 0x004ea20000100800 */
[----:B------:R-:W-:-:S03]  /*67f0*/  FADD.FTZ R116, R117, R116 ;  /* 0x0000007475747221 */ /* 0x000fc60000010000 */
[----:B-1----:R-:W4:Y:S01]  /*6800*/  LDL R104, [R1+0x7c] ;  /* 0x00007c0001687983 */ /* 0x002f220000100800 */
[----:B0-----:R0:W1:Y:S03]  /*6810*/  MUFU.RSQ R189, R116 ;  /* 0x0000007400bd7308 */ /* 0x0010660000001400 */
[----:B------:R-:W2:Y:S04]  /*6820*/  LDL R105, [R1+0x80] ;  /* 0x0000800001697983 */ /* 0x000ea80000100800 */
[----:B------:R-:W2:Y:S01]  /*6830*/  LDL R251, [R1+0x70] ;  /* 0x0000700001fb7983 */ /* 0x000ea20000100800 */
[----:B0-----:R-:W-:-:S05]  /*6840*/  @!P2 IMAD.WIDE R116, R150, R249, c[0x0][0x1a0] ;  /* 0x000068009674a625 */ /* 0x001fca00078e02f9 */
[----:B------:R0:W-:Y:S01]  /*6850*/  @!P2 STG.E [R116.64], R119 ;  /* 0x000000777400a986 */ /* 0x0001e2000c101904 */
[----:B------:R-:W-:Y:S01]  /*6860*/  HADD2.F32 R118, -RZ, R101.H1_H1 ;  /* 0x30000065ff767230 */ /* 0x000fe20000004100 */
[----:B0-----:R-:W-:-:S04]  /*6870*/  @!P2 IMAD.WIDE R116, R150, R249, c[0x0][0x1a8] ;  /* 0x00006a009674a625 */ /* 0x001fc800078e02f9 */
[C---:B------:R-:W-:Y:S02]  /*6880*/  FADD.FTZ R249, -R224.reuse, R181 ;  /* 0x000000b5e0f97221 */ /* 0x040fe40000010100 */
[C---:B------:R-:W-:Y:S01]  /*6890*/  FADD.FTZ R181, -R224.reuse, R183 ;  /* 0x000000b7e0b57221 */ /* 0x040fe20000010100 */
[----:B-1----:R0:W-:Y:S01]  /*68a0*/  @!P2 STG.E [R116.64], R189 ;  /* 0x000000bd7400a986 */ /* 0x0021e2000c101904 */
[C---:B------:R-:W-:Y:S02]  /*68b0*/  FMUL.FTZ R249, R189.reuse, R249 ;  /* 0x000000f9bdf97220 */ /* 0x040fe40000410000 */
[----:B------:R-:W-:Y:S02]  /*68c0*/  FMUL.FTZ R181, R189, R181 ;  /* 0x000000b5bdb57220 */ /* 0x000fe40000410000 */
[C---:B------:R-:W-:Y:S01]  /*68d0*/  FADD.FTZ R167, -R224.reuse, R167 ;  /* 0x000000a7e0a77221 */ /* 0x040fe20000010100 */
[----:B0-----:R-:W-:Y:S01]  /*68e0*/  HADD2.F32 R117, -RZ, R101.H0_H0 ;  /* 0x20000065ff757230 */ /* 0x001fe20000004100 */
[----:B------:R-:W-:-:S02]  /*68f0*/  FADD.FTZ R182, -R224, R182 ;  /* 0x000000b6e0b67221 */ /* 0x000fc40000010100 */
[C---:B------:R-:W-:Y:S01]  /*6900*/  FADD.FTZ R180, -R224.reuse, R180 ;  /* 0x000000b4e0b47221 */ /* 0x040fe20000010100 */
[--C-:B------:R-:W-:Y:S01]  /*6910*/  HADD2.F32 R116, -RZ, R100.reuse.H0_H0 ;  /* 0x20000064ff747230 */ /* 0x100fe20000004100 */
[C---:B------:R-:W-:Y:S01]  /*6920*/  FMUL.FTZ R183, R189.reuse, R167 ;  /* 0x000000a7bdb77220 */ /* 0x040fe20000410000 */
[----:B------:R-:W-:Y:S01]  /*6930*/  HADD2.F32 R119, -RZ, R100.H1_H1 ;  /* 0x30000064ff777230 */ /* 0x000fe20000004100 */
[----:B------:R-:W2:Y:S01]  /*6940*/  LDL R167, [R1+0x74] ;  /* 0x0000740001a77983 */ /* 0x000ea20000100800 */
[C---:B------:R-:W-:Y:S02]  /*6950*/  FMUL.FTZ R182, R189.reuse, R182 ;  /* 0x000000b6bdb67220 */ /* 0x040fe40000410000 */
[----:B------:R-:W-:Y:S02]  /*6960*/  FMUL.FTZ R180, R189, R180 ;  /* 0x000000b4bdb47220 */ /* 0x000fe40000410000 */
[----:B------:R-:W-:Y:S02]  /*6970*/  FADD.FTZ R178, -R224, R178 ;  /* 0x000000b2e0b27221 */ /* 0x000fe40000010100 */
[----:B---3--:R-:W-:-:S02]  /*6980*/  FFMA.FTZ R118, R181, R118, R250 ;  /* 0x00000076b5767223 */ /* 0x008fc400000100fa */
[----:B----4-:R-:W-:-:S05]  /*6990*/  FFMA.FTZ R117, R249, R117, R104 ;  /* 0x00000075f9757223 */ /* 0x010fca0000010068 */
[----:B------:R-:W-:Y:S01]  /*69a0*/  F2FP.PACK_AB R117, R118, R117 ;  /* 0x000000757675723e */ /* 0x000fe200000000ff */
[----:B------:R-:W-:Y:S01]  /*69b0*/  HADD2.F32 R118, -RZ, R102.H1_H1 ;  /* 0x30000066ff767230 */ /* 0x000fe20000004100 */
[----:B--2---:R-:W-:Y:S02]  /*69c0*/  FFMA.FTZ R116, R183, R116, R106 ;  /* 0x00000074b7747223 */ /* 0x004fe4000001006a */
[----:B------:R0:W5:Y:S01]  /*69d0*/  LDL.LU R106, [R1+0x90] ;  /* 0x00009000016a7983 */ /* 0x0001620000300800 */
[----:B------:R-:W-:Y:S02]  /*69e0*/  FFMA.FTZ R119, R182, R119, R105 ;  /* 0x00000077b6777223 */ /* 0x000fe40000010069 */
[----:B------:R-:W-:Y:S01]  /*69f0*/  FFMA.FTZ R118, R180, R118, R251 ;  /* 0x00000076b4767223 */ /* 0x000fe200000100fb */
[----:B------:R0:W5:Y:S01]  /*6a00*/  LDL.LU R105, [R1+0x8c] ;  /* 0x00008c0001697983 */ /* 0x0001620000300800 */
[C---:B------:R-:W-:Y:S02]  /*6a10*/  FADD.FTZ R251, -R224.reuse, R179 ;  /* 0x000000b3e0fb7221 */ /* 0x040fe40000010100 */
[----:B------:R-:W-:Y:S01]  /*6a20*/  FMUL.FTZ R179, R189, R178 ;  /* 0x000000b2bdb37220 */ /* 0x000fe20000410000 */
[----:B------:R0:W5:Y:S01]  /*6a30*/  LDL.LU R104, [R1+0x88] ;  /* 0x0000880001687983 */ /* 0x0001620000300800 */
[----:B------:R-:W-:-:S03]  /*6a40*/  FADD.FTZ R250, -R224, R177 ;  /* 0x000000b1e0fa7221 */ /* 0x000fc60000010100 */
[----:B------:R-:W2:Y:S04]  /*6a50*/  LDL R178, [R1+0x6c] ;  /* 0x00006c0001b27983 */ /* 0x000ea80000100800 */
[----:B------:R-:W3:Y:S01]  /*6a60*/  LDL R177, [R1+0x68] ;  /* 0x0000680001b17983 */ /* 0x000ee20000100800 */
[----:B------:R-:W-:Y:S01]  /*6a70*/  F2FP.PACK_AB R116, R119, R116 ;  /* 0x000000747774723e */ /* 0x000fe200000000ff */
[----:B------:R-:W-:Y:S01]  /*6a80*/  HADD2.F32 R119, -RZ, R102.H0_H0 ;  /* 0x20000066ff777230 */ /* 0x000fe20000004100 */
[C---:B------:R-:W-:Y:S02]  /*6a90*/  FMUL.FTZ R250, R189.reuse, R250 ;  /* 0x000000fabdfa7220 */ /* 0x040fe40000410000 */
[----:B------:R-:W-:Y:S02]  /*6aa0*/  FMUL.FTZ R251, R189, R251 ;  /* 0x000000fbbdfb7220 */ /* 0x000fe40000410000 */
[----:B------:R-:W-:Y:S01]  /*6ab0*/  FFMA.FTZ R119, R250, R119, R167 ;  /* 0x00000077fa777223 */ /* 0x000fe200000100a7 */
[----:B------:R-:W-:-:S04]  /*6ac0*/  HADD2.F32 R167, -RZ, R103.H0_H0 ;  /* 0x20000067ffa77230 */ /* 0x000fc80000004100 */
[----:B------:R-:W-:Y:S01]  /*6ad0*/  F2FP.PACK_AB R118, R118, R119 ;  /* 0x000000777676723e */ /* 0x000fe200000000ff */
[----:B------:R-:W-:Y:S01]  /*6ae0*/  HADD2.F32 R119, -RZ, R103.H1_H1 ;  /* 0x30000067ff777230 */ /* 0x000fe20000004100 */
[----:B--2---:R-:W-:Y:S01]  /*6af0*/  FFMA.FTZ R167, R179, R167, R178 ;  /* 0x000000a7b3a77223 */ /* 0x004fe200000100b2 */
[----:B------:R-:W-:-:S03]  /*6b00*/  SHF.L.U32 R178, R166, 0x4, RZ ;  /* 0x00000004a6b27819 */ /* 0x000fc600000006ff */
[----:B---3--:R-:W-:Y:S01]  /*6b10*/  FFMA.FTZ R119, R251, R119, R177 ;  /* 0x00000077fb777223 */ /* 0x008fe200000100b1 */
[----:B------:R-:W-:Y:S02]  /*6b20*/  SHF.R.U32.HI R177, RZ, 0x1c, R166 ;  /* 0x0000001cffb17819 */ /* 0x000fe400000116a6 */
[----:B------:R-:W-:Y:S02]  /*6b30*/  IADD3 R166, P1, R178, c[0x0][0x208], RZ ;  /* 0x00008200b2a67a10 */ /* 0x000fe40007f3e0ff */
[----:B------:R-:W-:Y:S02]  /*6b40*/  F2FP.PACK_AB R119, R119, R167 ;  /* 0x000000a77777723e */ /* 0x000fe400000000ff */
[----:B------:R-:W-:-:S05]  /*6b50*/  IADD3.X R167, R177, c[0x0][0x20c], RZ, P1, !PT ;  /* 0x00008300b1a77a10 */ /* 0x000fca0000ffe4ff */
[----:B------:R1:W-:Y:S04]  /*6b60*/  STG.E.128 [R166.64], R116 ;  /* 0x00000074a6007986 */ /* 0x0003e8000c101d04 */
[----:B-1----:R-:W2:Y:S01]  /*6b70*/  LDL R167, [R1] ;  /* 0x0000000001a77983 */ /* 0x002ea20000100800 */
[----:B------:R-:W-:-:S05]  /*6b80*/  HADD2.F32 R117, -RZ, R99.H0_H0 ;  /* 0x20000063ff757230 */ /* 0x000fca0000004100 */
[----:B------:R-:W-:Y:S02]  /*6b90*/  FFMA.FTZ R117, R179, R117, R245 ;  /* 0x00000075b3757223 */ /* 0x000fe400000100f5 */
[----:B------:R-:W3:Y:S01]  /*6ba0*/  LDL R179, [R1+0x1c] ;  /* 0x00001c0001b37983 */ /* 0x000ee20000100800 */
[----:B------:R-:W-:Y:S02]  /*6bb0*/  HADD2.F32 R116, -RZ, R99.H1_H1 ;  /* 0x30000063ff747230 */ /* 0x000fe40000004100 */
[----:B------:R-:W-:-:S03]  /*6bc0*/  HADD2.F32 R119, -RZ, R98.H0_H0 ;  /* 0x20000062ff777230 */ /* 0x000fc60000004100 */
[----:B------:R-:W-:Y:S02]  /*6bd0*/  FFMA.FTZ R116, R251, R116, R244 ;  /* 0x00000074fb747223 */ /* 0x000fe400000100f4 */
[----:B------:R-:W-:Y:S01]  /*6be0*/  FFMA.FTZ R250, R250, R119, R247 ;  /* 0x00000077fafa7223 */ /* 0x000fe200000100f7 */
[----:B------:R-:W-:Y:S01]  /*6bf0*/  HADD2.F32 R166, -RZ, R96.H1_H1 ;  /* 0x30000060ffa67230 */ /* 0x000fe20000004100 */
[----:B------:R-:W4:Y:S01]  /*6c00*/  LDL R251, [R1+0x5c] ;  /* 0x00005c0001fb7983 */ /* 0x000f220000100800 */
[----:B------:R-:W-:Y:S01]  /*6c10*/  F2FP.PACK_AB R119, R116, R117 ;  /* 0x000000757477723e */ /* 0x000fe200000000ff */
[--C-:B------:R-:W-:Y:S02]  /*6c20*/  HADD2.F32 R117, -RZ, R97.reuse.H0_H0 ;  /* 0x20000061ff757230 */ /* 0x100fe40000004100 */
[----:B------:R-:W-:-:S03]  /*6c30*/  HADD2.F32 R116, -RZ, R97.H1_H1 ;  /* 0x30000061ff747230 */ /* 0x000fc60000004100 */
[----:B------:R-:W-:Y:S02]  /*6c40*/  FFMA.FTZ R117, R249, R117, R252 ;  /* 0x00000075f9757223 */ /* 0x000fe400000100fc */
[----:B------:R-:W-:Y:S01]  /*6c50*/  FFMA.FTZ R181, R181, R116, R248 ;  /* 0x00000074b5b57223 */ /* 0x000fe200000100f8 */
[----:B------:R-:W-:Y:S01]  /*6c60*/  HADD2.F32 R118, -RZ, R98.H1_H1 ;  /* 0x30000062ff767230 */ /* 0x000fe20000004100 */
[----:B------:R-:W4:Y:S03]  /*6c70*/  LDL R249, [R1+0x54] ;  /* 0x0000540001f97983 */ /* 0x000f260000100800 */
[----:B------:R-:W-:Y:S02]  /*6c80*/  F2FP.PACK_AB R117, R181, R117 ;  /* 0x00000075b575723e */ /* 0x000fe400000000ff */
[----:B------:R-:W4:Y:S01]  /*6c90*/  LDL R181, [R1+0x60] ;  /* 0x0000600001b57983 */ /* 0x000f220000100800 */
[----:B------:R-:W-:Y:S01]  /*6ca0*/  FFMA.FTZ R118, R180, R118, R246 ;  /* 0x00000076b4767223 */ /* 0x000fe200000100f6 */
[----:B------:R-:W-:-:S02]  /*6cb0*/  HADD2.F32 R116, -RZ, R96.H0_H0 ;  /* 0x20000060ff747230 */ /* 0x000fc40000004100 */
[----:B------:R-:W4:Y:S02]  /*6cc0*/  LDL R180, [R1+0x4c] ;  /* 0x00004c0001b47983 */ /* 0x000f240000100800 */
[----:B------:R-:W-:Y:S02]  /*6cd0*/  F2FP.PACK_AB R118, R118, R250 ;  /* 0x000000fa7676723e */ /* 0x000fe400000000ff */
[----:B------:R-:W4:Y:S01]  /*6ce0*/  LDL R250, [R1+0x58] ;  /* 0x0000580001fa7983 */ /* 0x000f220000100800 */
[----:B--2---:R-:W-:Y:S01]  /*6cf0*/  FFMA.FTZ R182, R182, R166, R167 ;  /* 0x000000a6b6b67223 */ /* 0x004fe200000100a7 */
[----:B------:R-:W-:Y:S02]  /*6d00*/  IADD3 R166, P1, R178, c[0x0][0x210], RZ ;  /* 0x00008400b2a67a10 */ /* 0x000fe40007f3e0ff */
[----:B------:R-:W2:Y:S01]  /*6d10*/  LDL R178, [R1+0x64] ;  /* 0x0000640001b27983 */ /* 0x000ea20000100800 */
[----:B---3--:R-:W-:-:S03]  /*6d20*/  FFMA.FTZ R116, R183, R116, R179 ;  /* 0x00000074b7747223 */ /* 0x008fc600000100b3 */
[----:B------:R-:W3:Y:S04]  /*6d30*/  LDL R183, [R1+0x50] ;  /* 0x0000500001b77983 */ /* 0x000ee80000100800 */
[----:B------:R-:W3:Y:S01]  /*6d40*/  LDL R179, [R1+0x48] ;  /* 0x0000480001b37983 */ /* 0x000ee20000100800 */
[----:B------:R-:W-:Y:S02]  /*6d50*/  F2FP.PACK_AB R116, R182, R116 ;  /* 0x00000074b674723e */ /* 0x000fe400000000ff */
[----:B------:R-:W-:Y:S01]  /*6d60*/  IADD3.X R167, R177, c[0x0][0x214], RZ, P1, !PT ;  /* 0x00008500b1a77a10 */ /* 0x000fe20000ffe4ff */
[C---:B------:R-:W-:Y:S01]  /*6d70*/  FADD.FTZ R159, -R224.reuse, R159 ;  /* 0x0000009fe09f7221 */ /* 0x040fe20000010100 */
[----:B------:R-:W3:Y:S04]  /*6d80*/  LDL R182, [R1+0x38] ;  /* 0x0000380001b67983 */ /* 0x000ee80000100800 */
[----:B------:R1:W-:Y:S01]  /*6d90*/  STG.E.128 [R166.64], R116 ;  /* 0x00000074a6007986 */ /* 0x0003e2000c101d04 */
[----:B------:R-:W-:-:S02]  /*6da0*/  FADD.FTZ R160, -R224, R160 ;  /* 0x000000a0e0a07221 */ /* 0x000fc40000010100 */
[----:B-1----:R-:W-:Y:S02]  /*6db0*/  FADD.FTZ R116, -R224, R171 ;  /* 0x000000abe0747221 */ /* 0x002fe40000010100 */
[C---:B------:R-:W-:Y:S01]  /*6dc0*/  FMUL.FTZ R171, R189.reuse, R159 ;  /* 0x0000009fbdab7220 */ /* 0x040fe20000410000 */
[--C-:B------:R-:W-:Y:S01]  /*6dd0*/  HADD2.F32 R117, -RZ, R92.reuse.H0_H0 ;  /* 0x2000005cff757230 */ /* 0x100fe20000004100 */
[----:B------:R-:W-:Y:S01]  /*6de0*/  FMUL.FTZ R159, R189, R116 ;  /* 0x00000074bd9f7220 */ /* 0x000fe20000410000 */
[----:B------:R-:W-:-:S05]  /*6df0*/  HADD2.F32 R116, -RZ, R92.H1_H1 ;  /* 0x3000005cff747230 */ /* 0x000fca0000004100 */
[----:B----4-:R-:W-:Y:S02]  /*6e00*/  FFMA.FTZ R116, R159, R116, R181 ;  /* 0x000000749f747223 */ /* 0x010fe400000100b5 */
[C---:B------:R-:W-:Y:S02]  /*6e10*/  FADD.FTZ R118, -R224.reuse, R174 ;  /* 0x000000aee0767221 */ /* 0x040fe40000010100 */
[C---:B------:R-:W-:Y:S01]  /*6e20*/  FADD.FTZ R172, -R224.reuse, R172 ;  /* 0x000000ace0ac7221 */ /* 0x040fe20000010100 */
[----:B------:R-:W-:Y:S01]  /*6e30*/  HADD2.F32 R167, -RZ, R94.H1_H1 ;  /* 0x3000005effa77230 */ /* 0x000fe20000004100 */
[C---:B------:R-:W-:Y:S02]  /*6e40*/  FADD.FTZ R175, -R224.reuse, R175 ;  /* 0x000000afe0af7221 */ /* 0x040fe40000010100 */
[----:B------:R-:W-:Y:S01]  /*6e50*/  FADD.FTZ R176, -R224, R176 ;  /* 0x000000b0e0b07221 */ /* 0x000fe20000010100 */
[--C-:B------:R-:W-:Y:S01]  /*6e60*/  HADD2.F32 R119, -RZ, R95.reuse.H0_H0 ;  /* 0x2000005fff777230 */ /* 0x100fe20000004100 */
[C---:B------:R-:W-:Y:S01]  /*6e70*/  FMUL.FTZ R172, R189.reuse, R172 ;  /* 0x000000acbdac7220 */ /* 0x040fe20000410000 */
[----:B------:R-:W-:Y:S01]  /*6e80*/  HADD2.F32 R166, -RZ, R95.H1_H1 ;  /* 0x3000005fffa67230 */ /* 0x000fe20000004100 */
[C---:B------:R-:W-:Y:S01]  /*6e90*/  FMUL.FTZ R175, R189.reuse, R175 ;  /* 0x000000afbdaf7220 */ /* 0x040fe20000410000 */
[----:B------:R-:W4:Y:S01]  /*6ea0*/  LDL R181, [R1+0x34] ;  /* 0x0000340001b57983 */ /* 0x000f220000100800 */
[----:B------:R-:W-:-:S02]  /*6eb0*/  FMUL.FTZ R176, R189, R176 ;  /* 0x000000b0bdb07220 */ /* 0x000fc40000410000 */
[----:B------:R-:W-:Y:S02]  /*6ec0*/  FFMA.FTZ R119, R175, R119, R180 ;  /* 0x00000077af777223 */ /* 0x000fe400000100b4 */
[----:B------:R-:W4:Y:S01]  /*6ed0*/  LDL R180, [R1+0x30] ;  /* 0x0000300001b47983 */ /* 0x000f220000100800 */
[----:B--2---:R-:W-:-:S03]  /*6ee0*/  FFMA.FTZ R117, R171, R117, R178 ;  /* 0x00000075ab757223 */ /* 0x004fc600000100b2 */
[----:B------:R-:W2:Y:S02]  /*6ef0*/  LDL R178, [R1+0x28] ;  /* 0x0000280001b27983 */ /* 0x000ea40000100800 */
[----:B------:R-:W-:Y:S01]  /*6f00*/  F2FP.PACK_AB R116, R116, R117 ;  /* 0x000000757474723e */ /* 0x000fe200000000ff */
[----:B------:R-:W-:Y:S02]  /*6f10*/  FADD.FTZ R117, -R224, R173 ;  /* 0x000000ade0757221 */ /* 0x000fe40000010100 */
[C---:B------:R-:W-:Y:S02]  /*6f20*/  FMUL.FTZ R173, R189.reuse, R160 ;  /* 0x000000a0bdad7220 */ /* 0x040fe40000410000 */
[C---:B------:R-:W-:Y:S01]  /*6f30*/  FMUL.FTZ R174, R189.reuse, R117 ;  /* 0x00000075bdae7220 */ /* 0x040fe20000410000 */
[----:B------:R-:W-:Y:S01]  /*6f40*/  HADD2.F32 R117, -RZ, R93.H1_H1 ;  /* 0x3000005dff757230 */ /* 0x000fe20000004100 */
[----:B------:R-:W-:Y:S01]  /*6f50*/  FMUL.FTZ R160, R189, R118 ;  /* 0x00000076bda07220 */ /* 0x000fe20000410000 */
[----:B------:R-:W-:-:S03]  /*6f60*/  HADD2.F32 R118, -RZ, R94.H0_H0 ;  /* 0x2000005eff767230 */ /* 0x000fc60000004100 */
[----:B------:R-:W-:Y:S02]  /*6f70*/  FFMA.FTZ R117, R172, R117, R250 ;  /* 0x00000075ac757223 */ /* 0x000fe400000100fa */
[----:B------:R-:W-:Y:S01]  /*6f80*/  FFMA.FTZ R118, R174, R118, R249 ;  /* 0x00000076ae767223 */ /* 0x000fe200000100f9 */
[----:B------:R-:W2:Y:S04]  /*6f90*/  LDL R250, [R1+0x44] ;  /* 0x0000440001fa7983 */ /* 0x000ea80000100800 */
[----:B------:R-:W2:Y:S01]  /*6fa0*/  LDL R249, [R1+0x40] ;  /* 0x0000400001f97983 */ /* 0x000ea20000100800 */
[----:B---3--:R-:W-:-:S03]  /*6fb0*/  FFMA.FTZ R167, R160, R167, R183 ;  /* 0x000000a7a0a77223 */ /* 0x008fc600000100b7 */
[----:B------:R-:W3:Y:S01]  /*6fc0*/  LDL R183, [R1+0x3c] ;  /* 0x00003c0001b77983 */ /* 0x000ee20000100800 */
[----:B------:R-:W-:-:S03]  /*6fd0*/  FFMA.FTZ R166, R176, R166, R179 ;  /* 0x000000a6b0a67223 */ /* 0x000fc600000100b3 */
[----:B------:R-:W3:Y:S01]  /*6fe0*/  LDL R179, [R1+0x2c] ;  /* 0x00002c0001b37983 */ /* 0x000ee20000100800 */
[----:B------:R-:W-:-:S05]  /*6ff0*/  HADD2.F32 R177, -RZ, R93.H0_H0 ;  /* 0x2000005dffb17230 */ /* 0x000fca0000004100 */
[----:B------:R-:W-:-:S05]  /*7000*/  FFMA.FTZ R177, R173, R177, R251 ;  /* 0x000000b1adb17223 */ /* 0x000fca00000100fb */
[----:B------:R-:W-:Y:S02]  /*7010*/  F2FP.PACK_AB R117, R117, R177 ;  /* 0x000000b17575723e */ /* 0x000fe400000000ff */
[----:B------:R-:W-:Y:S02]  /*7020*/  MOV R177, 0x10 ;  /* 0x0000001000b17802 */ /* 0x000fe40000000f00 */
[----:B------:R-:W-:Y:S02]  /*7030*/  F2FP.PACK_AB R118, R167, R118 ;  /* 0x00000076a776723e */ /* 0x000fe400000000ff */
[----:B------:R-:W-:Y:S01]  /*7040*/  F2FP.PACK_AB R119, R166, R119 ;  /* 0x00000077a677723e */ /* 0x000fe200000000ff */
[----:B------:R-:W-:-:S05]  /*7050*/  IMAD.WIDE.U32 R166, R123, R177, c[0x0][0x208] ;  /* 0x000082007ba67625 */ /* 0x000fca00078e00b1 */
[----:B------:R1:W-:Y:S02]  /*7060*/  STG.E.128 [R166.64], R116 ;  /* 0x00000074a6007986 */ /* 0x0003e4000c101d04 */
[----:B-1----:R-:W-:-:S05]  /*7070*/  HADD2.F32 R116, -RZ, R91.H1_H1 ;  /* 0x3000005bff747230 */ /* 0x002fca0000004100 */
[----:B------:R-:W-:Y:S01]  /*7080*/  FFMA.FTZ R176, R176, R116, R236 ;  /* 0x00000074b0b07223 */ /* 0x000fe200000100ec */
[----:B------:R-:W-:-:S05]  /*7090*/  HADD2.F32 R116, -RZ, R90.H1_H1 ;  /* 0x3000005aff747230 */ /* 0x000fca0000004100 */
[----:B------:R-:W-:Y:S01]  /*70a0*/  FFMA.FTZ R160, R160, R116, R238 ;  /* 0x00000074a0a07223 */ /* 0x000fe200000100ee */
[----:B------:R-:W-:Y:S02]  /*70b0*/  HADD2.F32 R116, -RZ, R89.H1_H1 ;  /* 0x30000059ff747230 */ /* 0x000fe40000004100 */
[----:B------:R-:W-:Y:S02]  /*70c0*/  HADD2.F32 R119, -RZ, R91.H0_H0 ;  /* 0x2000005bff777230 */ /* 0x000fe40000004100 */
[----:B------:R-:W-:Y:S01]  /*70d0*/  HADD2.F32 R118, -RZ, R90.H0_H0 ;  /* 0x2000005aff767230 */ /* 0x000fe20000004100 */
[----:B------:R-:W-:Y:S01]  /*70e0*/  FFMA.FTZ R172, R172, R116, R240 ;  /* 0x00000074acac7223 */ /* 0x000fe200000100f0 */
[----:B------:R-:W-:Y:S02]  /*70f0*/  HADD2.F32 R117, -RZ, R89.H0_H0 ;  /* 0x20000059ff757230 */ /* 0x000fe40000004100 */
[--C-:B------:R-:W-:Y:S02]  /*7100*/  HADD2.F32 R116, -RZ, R88.reuse.H0_H0 ;  /* 0x20000058ff747230 */ /* 0x100fe40000004100 */
[----:B------:R-:W-:Y:S01]  /*7110*/  HADD2.F32 R166, -RZ, R88.H1_H1 ;  /* 0x30000058ffa67230 */ /* 0x000fe20000004100 */
[----:B------:R-:W-:-:S02]  /*7120*/  FFMA.FTZ R119, R175, R119, R237 ;  /* 0x00000077af777223 */ /* 0x000fc400000100ed */
[----:B------:R-:W-:Y:S01]  /*7130*/  FFMA.FTZ R118, R174, R118, R239 ;  /* 0x00000076ae767223 */ /* 0x000fe200000100ef */
[----:B------:R-:W3:Y:S01]  /*7140*/  LDL R175, [R1+0x8] ;  /* 0x0000080001af7983 */ /* 0x000ee20000100800 */
[----:B------:R-:W-:Y:S02]  /*7150*/  FFMA.FTZ R117, R173, R117, R241 ;  /* 0x00000075ad757223 */ /* 0x000fe400000100f1 */
[----:B------:R-:W-:Y:S02]  /*7160*/  FFMA.FTZ R116, R171, R116, R243 ;  /* 0x00000074ab747223 */ /* 0x000fe400000100f3 */
[----:B------:R-:W-:Y:S01]  /*7170*/  FFMA.FTZ R159, R159, R166, R242 ;  /* 0x000000a69f9f7223 */ /* 0x000fe200000100f2 */
[----:B------:R-:W-:Y:S01]  /*7180*/  F2FP.PACK_AB R119, R176, R119 ;  /* 0x00000077b077723e */ /* 0x000fe200000000ff */
[----:B------:R-:W-:Y:S01]  /*7190*/  IMAD.WIDE.U32 R166, R123, R177, c[0x0][0x210] ;  /* 0x000084007ba67625 */ /* 0x000fe200078e00b1 */
[----:B------:R-:W-:Y:S01]  /*71a0*/  F2FP.PACK_AB R118, R160, R118 ;  /* 0x00000076a076723e */ /* 0x000fe200000000ff */
[----:B------:R-:W3:Y:S01]  /*71b0*/  LDL R173, [R1+0x14] ;  /* 0x0000140001ad7983 */ /* 0x000ee20000100800 */
[----:B------:R-:W-:-:S02]  /*71c0*/  F2FP.PACK_AB R117, R172, R117 ;  /* 0x00000075ac75723e */ /* 0x000fc400000000ff */
[----:B------:R-:W-:Y:S01]  /*71d0*/  F2FP.PACK_AB R116, R159, R116 ;  /* 0x000000749f74723e */ /* 0x000fe200000000ff */
[C---:B------:R-:W-:Y:S01]  /*71e0*/  FADD.FTZ R123, -R224.reuse, R124 ;  /* 0x0000007ce07b7221 */ /* 0x040fe20000010100 */
[----:B------:R-:W3:Y:S01]  /*71f0*/  LDL R172, [R1+0x10] ;  /* 0x0000100001ac7983 */ /* 0x000ee20000100800 */
[----:B------:R-:W-:-:S03]  /*7200*/  FADD.FTZ R127, -R224, R127 ;  /* 0x0000007fe07f7221 */ /* 0x000fc60000010100 */
[----:B------:R1:W-:Y:S01]  /*7210*/  STG.E.128 [R166.64], R116 ;  /* 0x00000074a6007986 */ /* 0x0003e2000c101d04 */
[C---:B------:R-:W-:Y:S02]  /*7220*/  FMUL.FTZ R123, R189.reuse, R123 ;  /* 0x0000007bbd7b7220 */ /* 0x040fe40000410000 */
[----:B------:R-:W-:Y:S01]  /*7230*/  FMUL.FTZ R127, R189, R127 ;  /* 0x0000007fbd7f7220 */ /* 0x000fe20000410000 */
[----:B------:R-:W3:Y:S01]  /*7240*/  LDL R171, [R1+0xc] ;  /* 0x00000c0001ab7983 */ /* 0x000ee20000100800 */
[C---:B------:R-:W-:Y:S02]  /*7250*/  FADD.FTZ R125, -R224.reuse, R125 ;  /* 0x0000007de07d7221 */ /* 0x040fe40000010100 */
[C---:B------:R-:W-:Y:S01]  /*7260*/  FADD.FTZ R124, -R224.reuse, R129 ;  /* 0x00000081e07c7221 */ /* 0x040fe20000010100 */
[----:B------:R-:W3:Y:S01]  /*7270*/  LDL R174, [R1+0x18] ;  /* 0x0000180001ae7983 */ /* 0x000ee20000100800 */
[--C-:B-1----:R-:W-:Y:S02]  /*7280*/  HADD2.F32 R116, -RZ, R84.reuse.H0_H0 ;  /* 0x20000054ff747230 */ /* 0x102fe40000004100 */
[----:B------:R-:W-:Y:S01]  /*7290*/  HADD2.F32 R117, -RZ, R84.H1_H1 ;  /* 0x30000054ff757230 */ /* 0x000fe20000004100 */
[C---:B------:R-:W-:Y:S01]  /*72a0*/  FADD.FTZ R119, -R224.reuse, R128 ;  /* 0x00000080e0777221 */ /* 0x040fe20000010100 */
[----:B------:R-:W3:Y:S01]  /*72b0*/  LDL R166, [R1+0x4] ;  /* 0x0000040001a67983 */ /* 0x000ee20000100800 */
[----:B------:R-:W-:-:S02]  /*72c0*/  FADD.FTZ R129, -R224, R133 ;  /* 0x00000085e0817221 */ /* 0x000fc40000010100 */
[C---:B------:R-:W-:Y:S01]  /*72d0*/  FMUL.FTZ R133, R189.reuse, R119 ;  /* 0x00000077bd857220 */ /* 0x040fe20000410000 */
[----:B------:R-:W-:Y:S01]  /*72e0*/  HADD2.F32 R119, -RZ, R85.H1_H1 ;  /* 0x30000055ff777230 */ /* 0x000fe20000004100 */
[C---:B------:R-:W-:Y:S02]  /*72f0*/  FMUL.FTZ R128, R189.reuse, R125 ;  /* 0x0000007dbd807220 */ /* 0x040fe40000410000 */
[C---:B------:R-:W-:Y:S02]  /*7300*/  FADD.FTZ R118, -R224.reuse, R132 ;  /* 0x00000084e0767221 */ /* 0x040fe40000010100 */
[----:B------:R-:W-:Y:S01]  /*7310*/  FADD.FTZ R159, -R224, R155 ;  /* 0x0000009be09f7221 */ /* 0x000fe20000010100 */
[--C-:B------:R-:W-:Y:S01]  /*7320*/  HADD2.F32 R125, -RZ, R86.reuse.H1_H1 ;  /* 0x30000056ff7d7230 */ /* 0x100fe20000004100 */
[C---:B------:R-:W-:Y:S01]  /*7330*/  FMUL.FTZ R132, R189.reuse, R124 ;  /* 0x0000007cbd847220 */ /* 0x040fe20000410000 */
[----:B------:R-:W-:Y:S01]  /*7340*/  HADD2.F32 R124, -RZ, R87.H1_H1 ;  /* 0x30000057ff7c7230 */ /* 0x000fe20000004100 */
[C---:B------:R-:W-:Y:S01]  /*7350*/  FMUL.FTZ R155, R189.reuse, R118 ;  /* 0x00000076bd9b7220 */ /* 0x040fe20000410000 */
[----:B------:R-:W-:Y:S01]  /*7360*/  HADD2.F32 R118, -RZ, R86.H0_H0 ;  /* 0x20000056ff767230 */ /* 0x000fe20000004100 */
[C---:B------:R-:W-:Y:S01]  /*7370*/  FMUL.FTZ R129, R189.reuse, R129 ;  /* 0x00000081bd817220 */ /* 0x040fe20000410000 */
[----:B------:R-:W3:Y:S01]  /*7380*/  LDL R167, [R1+0x24] ;  /* 0x0000240001a77983 */ /* 0x000ee20000100800 */
[----:B------:R-:W-:-:S02]  /*7390*/  FMUL.FTZ R159, R189, R159 ;  /* 0x0000009fbd9f7220 */ /* 0x000fc40000410000 */
[----:B----4-:R-:W-:Y:S02]  /*73a0*/  FFMA.FTZ R118, R132, R118, R181 ;  /* 0x0000007684767223 */ /* 0x010fe400000100b5 */
[----:B------:R-:W-:-:S05]  /*73b0*/  FFMA.FTZ R125, R155, R125, R180 ;  /* 0x0000007d9b7d7223 */ /* 0x000fca00000100b4 */
[----:B------:R-:W-:Y:S01]  /*73c0*/  F2FP.PACK_AB R118, R125, R118 ;  /* 0x000000767d76723e */ /* 0x000fe200000000ff */
[----:B--2---:R-:W-:Y:S02]  /*73d0*/  FFMA.FTZ R116, R123, R116, R250 ;  /* 0x000000747b747223 */ /* 0x004fe400000100fa */
[----:B------:R-:W-:-:S05]  /*73e0*/  FFMA.FTZ R117, R127, R117, R249 ;  /* 0x000000757f757223 */ /* 0x000fca00000100f9 */
[----:B------:R-:W-:Y:S01]  /*73f0*/  F2FP.PACK_AB R116, R117, R116 ;  /* 0x000000747574723e */ /* 0x000fe200000000ff */
[----:B------:R-:W-:-:S05]  /*7400*/  HADD2.F32 R117, -RZ, R85.H0_H0 ;  /* 0x20000055ff757230 */ /* 0x000fca0000004100 */
[----:B---3--:R-:W-:Y:S02]  /*7410*/  FFMA.FTZ R160, R128, R117, R183 ;  /* 0x0000007580a07223 */ /* 0x008fe400000100b7 */
[----:B------:R-:W-:Y:S01]  /*7420*/  FFMA.FTZ R117, R133, R119, R182 ;  /* 0x0000007785757223 */ /* 0x000fe200000100b6 */
[----:B------:R-:W-:Y:S01]  /*7430*/  HADD2.F32 R119, -RZ, R87.H0_H0 ;  /* 0x20000057ff777230 */ /* 0x000fe20000004100 */
[----:B------:R-:W-:-:S04]  /*7440*/  FFMA.FTZ R124, R159, R124, R178 ;  /* 0x0000007c9f7c7223 */ /* 0x000fc800000100b2 */
[----:B------:R-:W-:Y:S01]  /*7450*/  FFMA.FTZ R119, R129, R119, R179 ;  /* 0x0000007781777223 */ /* 0x000fe200000100b3 */
[----:B------:R-:W-:-:S04]  /*7460*/  F2FP.PACK_AB R117, R117, R160 ;  /* 0x000000a07575723e */ /* 0x000fc800000000ff */
[----:B------:R-:W-:Y:S01]  /*7470*/  F2FP.PACK_AB R119, R124, R119 ;  /* 0x000000777c77723e */ /* 0x000fe200000000ff */
[----:B------:R-:W-:-:S05]  /*7480*/  IMAD.WIDE.U32 R124, R122, R177, c[0x0][0x208] ;  /* 0x000082007a7c7625 */ /* 0x000fca00078e00b1 */
[----:B------:R1:W-:Y:S02]  /*7490*/  STG.E.128 [R124.64], R116 ;  /* 0x000000747c007986 */ /* 0x0003e4000c101d04 */
[----:B-1----:R-:W-:-:S05]  /*74a0*/  HADD2.F32 R118, -RZ, R82.H0_H0 ;  /* 0x20000052ff767230 */ /* 0x002fca0000004100 */
[----:B------:R-:W-:Y:S01]  /*74b0*/  FFMA.FTZ R118, R132, R118, R231 ;  /* 0x0000007684767223 */ /* 0x000fe200000100e7 */
[----:B------:R-:W-:-:S05]  /*74c0*/  HADD2.F32 R132, -RZ, R80.H1_H1 ;  /* 0x30000050ff847230 */ /* 0x000fca0000004100 */
[----:B------:R-:W-:Y:S02]  /*74d0*/  FFMA.FTZ R127, R127, R132, R234 ;  /* 0x000000847f7f7223 */ /* 0x000fe400000100ea */
[----:B------:R-:W2:Y:S01]  /*74e0*/  LDL R132, [R1+0x20] ;  /* 0x0000200001847983 */ /* 0x000ea20000100800 */
[--C-:B------:R-:W-:Y:S01]  /*74f0*/  HADD2.F32 R117, -RZ, R83.reuse.H1_H1 ;  /* 0x30000053ff757230 */ /* 0x100fe20000004100 */
[----:B------:R-:W-:Y:S01]  /*7500*/  FADD.FTZ R135, -R224, R135 ;  /* 0x00000087e0877221 */ /* 0x000fe20000010100 */
[----:B------:R-:W-:-:S03]  /*7510*/  HADD2.F32 R116, -RZ, R83.H0_H0 ;  /* 0x20000053ff747230 */ /* 0x000fc60000004100 */
[----:B------:R-:W-:Y:S01]  /*7520*/  FFMA.FTZ R119, R159, R117, R228 ;  /* 0x000000759f777223 */ /* 0x000fe200000100e4 */
[----:B------:R-:W-:Y:S01]  /*7530*/  HADD2.F32 R159, -RZ, R78.H0_H0 ;  /* 0x2000004eff9f7230 */ /* 0x000fe20000004100 */
[----:B------:R-:W-:Y:S01]  /*7540*/  FMUL.FTZ R135, R189, R135 ;  /* 0x00000087bd877220 */ /* 0x000fe20000410000 */
[----:B------:R-:W-:Y:S01]  /*7550*/  HADD2.F32 R124, -RZ, R82.H1_H1 ;  /* 0x30000052ff7c7230 */ /* 0x000fe20000004100 */
[----:B------:R-:W-:Y:S01]  /*7560*/  FFMA.FTZ R116, R129, R116, R229 ;  /* 0x0000007481747223 */ /* 0x000fe200000100e5 */
[----:B------:R-:W-:Y:S01]  /*7570*/  HADD2.F32 R125, -RZ, R80.H0_H0 ;  /* 0x20000050ff7d7230 */ /* 0x000fe20000004100 */
[C---:B------:R-:W-:Y:S01]  /*7580*/  FADD.FTZ R134, -R224.reuse, R134 ;  /* 0x00000086e0867221 */ /* 0x040fe20000010100 */
[--C-:B------:R-:W-:Y:S01]  /*7590*/  HADD2.F32 R117, -RZ, R81.reuse.H0_H0 ;  /* 0x20000051ff757230 */ /* 0x100fe20000004100 */
[C---:B------:R-:W-:Y:S01]  /*75a0*/  FADD.FTZ R158, -R224.reuse, R158 ;  /* 0x0000009ee09e7221 */ /* 0x040fe20000010100 */
[----:B------:R-:W-:Y:S01]  /*75b0*/  HADD2.F32 R129, -RZ, R81.H1_H1 ;  /* 0x30000051ff817230 */ /* 0x000fe20000004100 */
[----:B------:R-:W-:Y:S01]  /*75c0*/  FFMA.FTZ R124, R155, R124, R230 ;  /* 0x0000007c9b7c7223 */ /* 0x000fe200000100e6 */
[----:B------:R-:W-:Y:S01]  /*75d0*/  F2FP.PACK_AB R119, R119, R116 ;  /* 0x000000747777723e */ /* 0x000fe200000000ff */
[----:B------:R-:W-:Y:S01]  /*75e0*/  FMUL.FTZ R134, R189, R134 ;  /* 0x00000086bd867220 */ /* 0x000fe20000410000 */
[----:B------:R-:W-:Y:S01]  /*75f0*/  HADD2.F32 R155, -RZ, R79.H1_H1 ;  /* 0x3000004fff9b7230 */ /* 0x000fe20000004100 */
[----:B------:R-:W-:Y:S01]  /*7600*/  FFMA.FTZ R123, R123, R125, R235 ;  /* 0x0000007d7b7b7223 */ /* 0x000fe200000100eb */
[----:B------:R-:W-:Y:S01]  /*7610*/  HADD2.F32 R116, -RZ, R73.H1_H1 ;  /* 0x30000049ff747230 */ /* 0x000fe20000004100 */
[----:B------:R-:W-:Y:S01]  /*7620*/  FMUL.FTZ R158, R189, R158 ;  /* 0x0000009ebd9e7220 */ /* 0x000fe20000410000 */
[----:B------:R-:W-:Y:S01]  /*7630*/  HADD2.F32 R125, -RZ, R75.H1_H1 ;  /* 0x3000004bff7d7230 */ /* 0x000fe20000004100 */
[----:B------:R-:W-:-:S02]  /*7640*/  FADD.FTZ R157, -R224, R157 ;  /* 0x0000009de09d7221 */ /* 0x000fc40000010100 */
[----:B------:R-:W-:Y:S01]  /*7650*/  FFMA.FTZ R159, R135, R159, R172 ;  /* 0x0000009f879f7223 */ /* 0x000fe200000100ac */
[----:B------:R-:W-:Y:S01]  /*7660*/  HADD2.F32 R172, -RZ, R77.H1_H1 ;  /* 0x3000004dffac7230 */ /* 0x000fe20000004100 */
[----:B------:R-:W-:Y:S02]  /*7670*/  FFMA.FTZ R117, R128, R117, R233 ;  /* 0x0000007580757223 */ /* 0x000fe400000100e9 */
[----:B------:R-:W-:Y:S02]  /*7680*/  FFMA.FTZ R133, R133, R129, R232 ;  /* 0x0000008185857223 */ /* 0x000fe400000100e8 */
[----:B------:R-:W-:Y:S01]  /*7690*/  FADD.FTZ R156, -R224, R156 ;  /* 0x0000009ce09c7221 */ /* 0x000fe20000010100 */
[----:B------:R-:W-:Y:S01]  /*76a0*/  HADD2.F32 R128, -RZ, R79.H0_H0 ;  /* 0x2000004fff807230 */ /* 0x000fe20000004100 */
[C---:B------:R-:W-:Y:S01]  /*76b0*/  FFMA.FTZ R172, R134.reuse, R172, R173 ;  /* 0x000000ac86ac7223 */ /* 0x040fe200000100ad */
[----:B------:R-:W-:Y:S01]  /*76c0*/  HADD2.F32 R129, -RZ, R75.H0_H0 ;  /* 0x2000004bff817230 */ /* 0x000fe20000004100 */
[----:B------:R-:W-:Y:S01]  /*76d0*/  FFMA.FTZ R134, R134, R116, R223 ;  /* 0x0000007486867223 */ /* 0x000fe200000100df */
[----:B------:R-:W-:Y:S01]  /*76e0*/  F2FP.PACK_AB R116, R127, R123 ;  /* 0x0000007b7f74723e */ /* 0x000fe200000000ff */
[C---:B------:R-:W-:Y:S01]  /*76f0*/  FMUL.FTZ R157, R189.reuse, R157 ;  /* 0x0000009dbd9d7220 */ /* 0x040fe20000410000 */
[----:B------:R-:W-:Y:S01]  /*7700*/  F2FP.PACK_AB R118, R124, R118 ;  /* 0x000000767c76723e */ /* 0x000fe200000000ff */
[----:B------:R-:W-:Y:S01]  /*7710*/  FMUL.FTZ R156, R189, R156 ;  /* 0x0000009cbd9c7220 */ /* 0x000fe20000410000 */
[----:B------:R-:W-:Y:S01]  /*7720*/  F2FP.PACK_AB R117, R133, R117 ;  /* 0x000000758575723e */ /* 0x000fe200000000ff */
[----:B------:R-:W-:-:S04]  /*7730*/  IMAD.WIDE.U32 R122, R122, R177, c[0x0][0x210] ;  /* 0x000084007a7a7625 */ /* 0x000fc800078e00b1 */
[----:B------:R-:W-:Y:S02]  /*7740*/  FADD.FTZ R131, -R224, R131 ;  /* 0x00000083e0837221 */ /* 0x000fe40000010100 */
[C---:B------:R-:W-:Y:S01]  /*7750*/  FFMA.FTZ R155, R158.reuse, R155, R166 ;  /* 0x0000009b9e9b7223 */ /* 0x040fe200000100a6 */
[----:B------:R-:W-:Y:S01]  /*7760*/  HADD2.F32 R166, -RZ, R78.H1_H1 ;  /* 0x3000004effa67230 */ /* 0x000fe20000004100 */
[----:B------:R-:W-:Y:S01]  /*7770*/  FFMA.FTZ R158, R158, R125, R219 ;  /* 0x0000007d9e9e7223 */ /* 0x000fe200000100db */
[--C-:B------:R-:W-:Y:S01]  /*7780*/  HADD2.F32 R125, -RZ, R74.reuse.H1_H1 ;  /* 0x3000004aff7d7230 */ /* 0x100fe20000004100 */
[C---:B------:R-:W-:Y:S02]  /*7790*/  FADD.FTZ R130, -R224.reuse, R130 ;  /* 0x00000082e0827221 */ /* 0x040fe40000010100 */
[----:B------:R-:W-:Y:S02]  /*77a0*/  FADD.FTZ R170, -R224, R170 ;  /* 0x000000aae0aa7221 */ /* 0x000fe40000010100 */
[C---:B------:R-:W-:Y:S01]  /*77b0*/  FFMA.FTZ R128, R157.reuse, R128, R175 ;  /* 0x000000809d807223 */ /* 0x040fe200000100af */
[----:B------:R1:W-:Y:S01]  /*77c0*/  STG.E.128 [R122.64], R116 ;  /* 0x000000747a007986 */ /* 0x0003e2000c101d04 */
[----:B------:R-:W-:Y:S01]  /*77d0*/  FFMA.FTZ R157, R157, R129, R220 ;  /* 0x000000819d9d7223 */ /* 0x000fe200000100dc */
[----:B------:R-:W-:Y:S01]  /*77e0*/  HADD2.F32 R129, -RZ, R74.H0_H0 ;  /* 0x2000004aff817230 */ /* 0x000fe20000004100 */
[C---:B------:R-:W-:Y:S01]  /*77f0*/  FFMA.FTZ R166, R156.reuse, R166, R171 ;  /* 0x000000a69ca67223 */ /* 0x040fe200000100ab */
[----:B------:R-:W-:Y:S01]  /*7800*/  HADD2.F32 R171, -RZ, R77.H0_H0 ;  /* 0x2000004dffab7230 */ /* 0x000fe20000004100 */
[----:B------:R-:W-:Y:S01]  /*7810*/  FFMA.FTZ R156, R156, R125, R221 ;  /* 0x0000007d9c9c7223 */ /* 0x000fe200000100dd */
[----:B------:R-:W-:Y:S01]  /*7820*/  HADD2.F32 R124, -RZ, R73.H0_H0 ;  /* 0x20000049ff7c7230 */ /* 0x000fe20000004100 */
[C---:B------:R-:W-:Y:S01]  /*7830*/  FMUL.FTZ R131, R189.reuse, R131 ;  /* 0x00000083bd837220 */ /* 0x040fe20000410000 */
[----:B------:R-:W-:Y:S01]  /*7840*/  HADD2.F32 R125, -RZ, R71.H1_H1 ;  /* 0x30000047ff7d7230 */ /* 0x000fe20000004100 */
[----:B------:R-:W-:-:S02]  /*7850*/  FMUL.FTZ R130, R189, R130 ;  /* 0x00000082bd827220 */ /* 0x000fc40000410000 */
[----:B------:R-:W-:Y:S02]  /*7860*/  FMUL.FTZ R170, R189, R170 ;  /* 0x000000aabdaa7220 */ /* 0x000fe40000410000 */
[C---:B------:R-:W-:Y:S02]  /*7870*/  FADD.FTZ R126, -R224.reuse, R126 ;  /* 0x0000007ee07e7221 */ /* 0x040fe40000010100 */
[----:B------:R-:W-:Y:S01]  /*7880*/  FADD.FTZ R168, -R224, R168 ;  /* 0x000000a8e0a87221 */ /* 0x000fe20000010100 */
[--C-:B-1----:R-:W-:Y:S02]  /*7890*/  HADD2.F32 R116, -RZ, R76.reuse.H1_H1 ;  /* 0x3000004cff747230 */ /* 0x102fe40000004100 */
[----:B------:R-:W-:Y:S01]  /*78a0*/  HADD2.F32 R117, -RZ, R67.H1_H1 ;  /* 0x30000043ff757230 */ /* 0x000fe20000004100 */
[----:B------:R-:W-:Y:S01]  /*78b0*/  FFMA.FTZ R135, R135, R129, R222 ;  /* 0x0000008187877223 */ /* 0x000fe200000100de */
[----:B------:R-:W-:Y:S01]  /*78c0*/  HADD2.F32 R129, -RZ, R76.H0_H0 ;  /* 0x2000004cff817230 */ /* 0x000fe20000004100 */
[----:B------:R-:W-:-:S02]  /*78d0*/  FFMA.FTZ R171, R131, R171, R174 ;  /* 0x000000ab83ab7223 */ /* 0x000fc400000100ae */
[----:B------:R-:W-:Y:S01]  /*78e0*/  FFMA.FTZ R131, R131, R124, R225 ;  /* 0x0000007c83837223 */ /* 0x000fe200000100e1 */
[----:B------:R-:W-:Y:S01]  /*78f0*/  HADD2.F32 R124, -RZ, R72.H0_H0 ;  /* 0x20000048ff7c7230 */ /* 0x000fe20000004100 */
[C---:B------:R-:W-:Y:S02]  /*7900*/  FFMA.FTZ R125, R170.reuse, R125, R37 ;  /* 0x0000007daa7d7223 */ /* 0x040fe40000010025 */
[C---:B------:R-:W-:Y:S02]  /*7910*/  FMUL.FTZ R126, R189.reuse, R126 ;  /* 0x0000007ebd7e7220 */ /* 0x040fe40000410000 */
[----:B------:R-:W-:Y:S01]  /*7920*/  FFMA.FTZ R170, R170, R117, R10 ;  /* 0x00000075aaaa7223 */ /* 0x000fe2000001000a */
[----:B------:R-:W-:Y:S01]  /*7930*/  HADD2.F32 R117, -RZ, R66.H1_H1 ;  /* 0x30000042ff757230 */ /* 0x000fe20000004100 */
[----:B------:R-:W-:Y:S02]  /*7940*/  FMUL.FTZ R168, R189, R168 ;  /* 0x000000a8bda87220 */ /* 0x000fe40000410000 */
[----:B------:R-:W-:-:S02]  /*7950*/  FADD.FTZ R164, -R224, R164 ;  /* 0x000000a4e0a47221 */ /* 0x000fc40000010100 */
[----:B------:R-:W-:Y:S02]  /*7960*/  FADD.FTZ R169, -R224, R169 ;  /* 0x000000a9e0a97221 */ /* 0x000fe40000010100 */
[C---:B------:R-:W-:Y:S01]  /*7970*/  FFMA.FTZ R129, R126.reuse, R129, R167 ;  /* 0x000000817e817223 */ /* 0x040fe200000100a7 */
[----:B------:R-:W-:Y:S01]  /*7980*/  HADD2.F32 R167, -RZ, R72.H1_H1 ;  /* 0x30000048ffa77230 */ /* 0x000fe20000004100 */
[----:B------:R-:W-:Y:S01]  /*7990*/  FFMA.FTZ R126, R126, R124, R227 ;  /* 0x0000007c7e7e7223 */ /* 0x000fe200000100e3 */
[----:B------:R-:W-:Y:S01]  /*79a0*/  HADD2.F32 R124, -RZ, R71.H0_H0 ;  /* 0x20000047ff7c7230 */ /* 0x000fe20000004100 */
[C---:B------:R-:W-:Y:S01]  /*79b0*/  FMUL.FTZ R164, R189.reuse, R164 ;  /* 0x000000a4bda47220 */ /* 0x040fe20000410000 */
[----:B------:R-:W-:Y:S01]  /*79c0*/  HADD2.F32 R160, -RZ, R69.H1_H1 ;  /* 0x30000045ffa07230 */ /* 0x000fe20000004100 */
[----:B------:R-:W-:Y:S01]  /*79d0*/  FMUL.FTZ R169, R189, R169 ;  /* 0x000000a9bda97220 */ /* 0x000fe20000410000 */
[----:B------:R-:W-:Y:S01]  /*79e0*/  HADD2.F32 R118, -RZ, R67.H0_H0 ;  /* 0x20000043ff767230 */ /* 0x000fe20000004100 */
[----:B------:R-:W-:-:S02]  /*79f0*/  FADD.FTZ R165, -R224, R165 ;  /* 0x000000a5e0a57221 */ /* 0x000fc40000010100 */
[----:B------:R-:W-:Y:S01]  /*7a00*/  FADD.FTZ R163, -R224, R163 ;  /* 0x000000a3e0a37221 */ /* 0x000fe20000010100 */
[----:B------:R-:W-:Y:S01]  /*7a10*/  HADD2.F32 R127, -RZ, R70.H0_H0 ;  /* 0x20000046ff7f7230 */ /* 0x000fe20000004100 */
[----:B------:R-:W-:Y:S02]  /*7a20*/  FFMA.FTZ R167, R130, R167, R226 ;  /* 0x000000a782a77223 */ /* 0x000fe400000100e2 */
[C---:B------:R-:W-:Y:S02]  /*7a30*/  FFMA.FTZ R124, R169.reuse, R124, R38 ;  /* 0x0000007ca97c7223 */ /* 0x040fe40000010026 */
[----:B------:R-:W-:Y:S01]  /*7a40*/  FFMA.FTZ R160, R164, R160, R196 ;  /* 0x000000a0a4a07223 */ /* 0x000fe200000100c4 */
[----:B------:R-:W-:Y:S01]  /*7a50*/  HADD2.F32 R133, -RZ, R69.H0_H0 ;  /* 0x20000045ff857230 */ /* 0x000fe20000004100 */
[----:B------:R-:W-:Y:S01]  /*7a60*/  FFMA.FTZ R169, R169, R118, R11 ;  /* 0x00000076a9a97223 */ /* 0x000fe2000001000b */
[----:B------:R-:W-:Y:S01]  /*7a70*/  F2FP.PACK_AB R118, R166, R159 ;  /* 0x0000009fa676723e */ /* 0x000fe200000000ff */
[----:B------:R-:W-:Y:S01]  /*7a80*/  FMUL.FTZ R165, R189, R165 ;  /* 0x000000a5bda57220 */ /* 0x000fe20000410000 */
[----:B------:R-:W-:Y:S01]  /*7a90*/  F2FP.PACK_AB R119, R155, R128 ;  /* 0x000000809b77723e */ /* 0x000fe200000000ff */
[----:B------:R-:W-:-:S04]  /*7aa0*/  IMAD.WIDE.U32 R122, R121, R177, c[0x0][0x208] ;  /* 0x00008200797a7625 */ /* 0x000fc800078e00b1 */
[----:B------:R-:W-:Y:S02]  /*7ab0*/  FMUL.FTZ R163, R189, R163 ;  /* 0x000000a3bda37220 */ /* 0x000fe40000410000 */
[C---:B------:R-:W-:Y:S02]  /*7ac0*/  FADD.FTZ R161, -R224.reuse, R161 ;  /* 0x000000a1e0a17221 */ /* 0x040fe40000010100 */
[C---:B------:R-:W-:Y:S02]  /*7ad0*/  FADD.FTZ R190, -R224.reuse, R190 ;  /* 0x000000bee0be7221 */ /* 0x040fe40000010100 */
[C---:B------:R-:W-:Y:S02]  /*7ae0*/  FADD.FTZ R162, -R224.reuse, R162 ;  /* 0x000000a2e0a27221 */ /* 0x040fe40000010100 */
[----:B------:R-:W-:Y:S01]  /*7af0*/  FADD.FTZ R192, -R224, R192 ;  /* 0x000000c0e0c07221 */ /* 0x000fe20000010100 */
[----:B------:R-:W-:Y:S01]  /*7b00*/  HADD2.F32 R128, -RZ, R64.H0_H0 ;  /* 0x20000040ff807230 */ /* 0x000fe20000004100 */
[----:B------:R-:W-:Y:S01]  /*7b10*/  FFMA.FTZ R127, R165, R127, R194 ;  /* 0x0000007fa57f7223 */ /* 0x000fe200000100c2 */
[--C-:B------:R-:W-:Y:S01]  /*7b20*/  HADD2.F32 R155, -RZ, R63.reuse.H0_H0 ;  /* 0x2000003fff9b7230 */ /* 0x100fe20000004100 */
[----:B------:R-:W-:Y:S01]  /*7b30*/  FFMA.FTZ R133, R163, R133, R206 ;  /* 0x00000085a3857223 */ /* 0x000fe200000100ce */
[----:B------:R-:W-:Y:S01]  /*7b40*/  HADD2.F32 R166, -RZ, R68.H1_H1 ;  /* 0x30000044ffa67230 */ /* 0x000fe20000004100 */
[C---:B------:R-:W-:Y:S01]  /*7b50*/  FMUL.FTZ R161, R189.reuse, R161 ;  /* 0x000000a1bda17220 */ /* 0x040fe20000410000 */
[----:B------:R-:W-:Y:S01]  /*7b60*/  HADD2.F32 R159, -RZ, R63.H1_H1 ;  /* 0x3000003fff9f7230 */ /* 0x000fe20000004100 */
[----:B------:R-:W-:-:S02]  /*7b70*/  FMUL.FTZ R190, R189, R190 ;  /* 0x000000bebdbe7220 */ /* 0x000fc40000410000 */
[C---:B------:R-:W-:Y:S02]  /*7b80*/  FMUL.FTZ R162, R189.reuse, R162 ;  /* 0x000000a2bda27220 */ /* 0x040fe40000410000 */
[----:B------:R-:W-:Y:S02]  /*7b90*/  FMUL.FTZ R192, R189, R192 ;  /* 0x000000c0bdc07220 */ /* 0x000fe40000410000 */
[C---:B------:R-:W-:Y:S02]  /*7ba0*/  FADD.FTZ R187, -R224.reuse, R187 ;  /* 0x000000bbe0bb7221 */ /* 0x040fe40000010100 */
[----:B------:R-:W-:Y:S02]  /*7bb0*/  FADD.FTZ R191, -R224, R191 ;  /* 0x000000bfe0bf7221 */ /* 0x000fe40000010100 */
[----:B------:R-:W-:Y:S02]  /*7bc0*/  FFMA.FTZ R128, R161, R128, R217 ;  /* 0x00000080a1807223 */ /* 0x000fe400000100d9 */
[----:B------:R-:W-:-:S02]  /*7bd0*/  FFMA.FTZ R155, R190, R155, R30 ;  /* 0x0000009bbe9b7223 */ /* 0x000fc4000001001e */
[----:B------:R-:W-:Y:S02]  /*7be0*/  FFMA.FTZ R166, R162, R166, R208 ;  /* 0x000000a6a2a67223 */ /* 0x000fe400000100d0 */
[----:B------:R-:W-:Y:S02]  /*7bf0*/  FFMA.FTZ R159, R192, R159, R29 ;  /* 0x0000009fc09f7223 */ /* 0x000fe4000001001d */
[C---:B------:R-:W-:Y:S02]  /*7c00*/  FMUL.FTZ R187, R189.reuse, R187 ;  /* 0x000000bbbdbb7220 */ /* 0x040fe40000410000 */
[----:B------:R-:W-:Y:S02]  /*7c10*/  FMUL.FTZ R191, R189, R191 ;  /* 0x000000bfbdbf7220 */ /* 0x000fe40000410000 */
[C---:B------:R-:W-:Y:S02]  /*7c20*/  FADD.FTZ R188, -R224.reuse, R188 ;  /* 0x000000bce0bc7221 */ /* 0x040fe40000010100 */
[----:B------:R-:W-:-:S02]  /*7c30*/  FADD.FTZ R185, -R224, R185 ;  /* 0x000000b9e0b97221 */ /* 0x000fc40000010100 */
[C---:B------:R-:W-:Y:S02]  /*7c40*/  FMUL.FTZ R188, R189.reuse, R188 ;  /* 0x000000bcbdbc7220 */ /* 0x040fe40000410000 */
[C---:B------:R-:W-:Y:S02]  /*7c50*/  FMUL.FTZ R185, R189.reuse, R185 ;  /* 0x000000b9bdb97220 */ /* 0x040fe40000410000 */
[C---:B------:R-:W-:Y:S02]  /*7c60*/  FADD.FTZ R184, -R224.reuse, R184 ;  /* 0x000000b8e0b87221 */ /* 0x040fe40000010100 */
[C---:B------:R-:W-:Y:S02]  /*7c70*/  FADD.FTZ R186, -R224.reuse, R186 ;  /* 0x000000bae0ba7221 */ /* 0x040fe40000010100 */
[----:B------:R-:W-:Y:S02]  /*7c80*/  FADD.FTZ R202, -R224, R202 ;  /* 0x000000cae0ca7221 */ /* 0x000fe40000010100 */
[----:B------:R-:W-:-:S02]  /*7c90*/  FMUL.FTZ R184, R189, R184 ;  /* 0x000000b8bdb87220 */ /* 0x000fc40000410000 */
        /* <DEDUP_REMOVED lines=9> */
[----:B------:R-:W-:Y:S02]  /*7d30*/  FADD.FTZ R214, -R224, R214 ;  /* 0x000000d6e0d67221 */ /* 0x000fe40000010100 */
[C---:B------:R-:W-:Y:S02]  /*7d40*/  FMUL.FTZ R199, R189.reuse, R199 ;  /* 0x000000c7bdc77220 */ /* 0x040fe40000410000 */
[----:B------:R-:W-:-:S02]  /*7d50*/  FMUL.FTZ R214, R189, R214 ;  /* 0x000000d6bdd67220 */ /* 0x000fc40000410000 */
[C---:B------:R-:W-:Y:S02]  /*7d60*/  FADD.FTZ R197, -R224.reuse, R197 ;  /* 0x000000c5e0c57221 */ /* 0x040fe40000010100 */
[C---:B------:R-:W-:Y:S02]  /*7d70*/  FADD.FTZ R212, -R224.reuse, R212 ;  /* 0x000000d4e0d47221 */ /* 0x040fe40000010100 */
[C---:B------:R-:W-:Y:S02]  /*7d80*/  FADD.FTZ R215, -R224.reuse, R215 ;  /* 0x000000d7e0d77221 */ /* 0x040fe40000010100 */
[----:B------:R-:W-:Y:S02]  /*7d90*/  FADD.FTZ R201, -R224, R201 ;  /* 0x000000c9e0c97221 */ /* 0x000fe40000010100 */
[C---:B------:R-:W-:Y:S02]  /*7da0*/  FMUL.FTZ R197, R189.reuse, R197 ;  /* 0x000000c5bdc57220 */ /* 0x040fe40000410000 */
[----:B------:R-:W-:-:S02]  /*7db0*/  FMUL.FTZ R212, R189, R212 ;  /* 0x000000d4bdd47220 */ /* 0x000fc40000410000 */
[C---:B------:R-:W-:Y:S02]  /*7dc0*/  FMUL.FTZ R215, R189.reuse, R215 ;  /* 0x000000d7bdd77220 */ /* 0x040fe40000410000 */
[C---:B------:R-:W-:Y:S02]  /*7dd0*/  FADD.FTZ R210, -R224.reuse, R210 ;  /* 0x000000d2e0d27221 */ /* 0x040fe40000010100 */
[C---:B------:R-:W-:Y:S02]  /*7de0*/  FADD.FTZ R213, -R224.reuse, R213 ;  /* 0x000000d5e0d57221 */ /* 0x040fe40000010100 */
[C---:B------:R-:W-:Y:S01]  /*7df0*/  FADD.FTZ R216, -R224.reuse, R216 ;  /* 0x000000d8e0d87221 */ /* 0x040fe20000010100 */
[----:B------:R-:W-:Y:S01]  /*7e00*/  HADD2.F32 R173, -RZ, R45.H1_H1 ;  /* 0x3000002dffad7230 */ /* 0x000fe20000004100 */
[----:B------:R-:W-:Y:S02]  /*7e10*/  FMUL.FTZ R201, R189, R201 ;  /* 0x000000c9bdc97220 */ /* 0x000fe40000410000 */
[----:B------:R-:W-:-:S02]  /*7e20*/  FADD.FTZ R209, -R224, R209 ;  /* 0x000000d1e0d17221 */ /* 0x000fc40000010100 */
[----:B--2---:R-:W-:Y:S01]  /*7e30*/  FFMA.FTZ R116, R130, R116, R132 ;  /* 0x0000007482747223 */ /* 0x004fe20000010084 */
[----:B------:R-:W-:-:S05]  /*7e40*/  HADD2.F32 R132, -RZ, R70.H1_H1 ;  /* 0x30000046ff847230 */ /* 0x000fca0000004100 */
[C---:B------:R-:W-:Y:S02]  /*7e50*/  FFMA.FTZ R132, R168.reuse, R132, R39 ;  /* 0x00000084a8847223 */ /* 0x040fe40000010027 */
[----:B------:R-:W-:Y:S01]  /*7e60*/  FFMA.FTZ R168, R168, R117, R12 ;  /* 0x00000075a8a87223 */ /* 0x000fe2000001000c */
[--C-:B------:R-:W-:Y:S01]  /*7e70*/  HADD2.F32 R117, -RZ, R65.reuse.H1_H1 ;  /* 0x30000041ff757230 */ /* 0x100fe20000004100 */
[----:B------:R-:W-:Y:S01]  /*7e80*/  F2FP.PACK_AB R116, R116, R129 ;  /* 0x000000817474723e */ /* 0x000fe200000000ff */
[----:B------:R-:W-:Y:S02]  /*7e90*/  HADD2.F32 R130, -RZ, R66.H0_H0 ;  /* 0x20000042ff827230 */ /* 0x000fe40000004100 */
[----:B------:R-:W-:Y:S01]  /*7ea0*/  HADD2.F32 R129, -RZ, R65.H0_H0 ;  /* 0x20000041ff817230 */ /* 0x000fe20000004100 */
[----:B------:R-:W-:Y:S01]  /*7eb0*/  FFMA.FTZ R164, R164, R117, R195 ;  /* 0x00000075a4a47223 */ /* 0x000fe200000100c3 */
[----:B------:R-:W-:Y:S01]  /*7ec0*/  F2FP.PACK_AB R117, R172, R171 ;  /* 0x000000abac75723e */ /* 0x000fe200000000ff */
[----:B------:R-:W-:Y:S01]  /*7ed0*/  FFMA.FTZ R130, R165, R130, R193 ;  /* 0x00000082a5827223 */ /* 0x000fe200000100c1 */
[----:B------:R-:W-:Y:S01]  /*7ee0*/  HADD2.F32 R165, -RZ, R68.H0_H0 ;  /* 0x20000044ffa57230 */ /* 0x000fe20000004100 */
[----:B------:R-:W-:Y:S01]  /*7ef0*/  FFMA.FTZ R129, R163, R129, R205 ;  /* 0x00000081a3817223 */ /* 0x000fe200000100cd */
[----:B------:R-:W-:Y:S01]  /*7f00*/  HADD2.F32 R163, -RZ, R64.H1_H1 ;  /* 0x30000040ffa37230 */ /* 0x000fe20000004100 */
[----:B------:R1:W-:Y:S02]  /*7f10*/  STG.E.128 [R122.64], R116 ;  /* 0x000000747a007986 */ /* 0x0003e4000c101d04 */
[----:B------:R-:W-:Y:S01]  /*7f20*/  FFMA.FTZ R165, R161, R165, R218 ;  /* 0x000000a5a1a57223 */ /* 0x000fe200000100da */
[--C-:B------:R-:W-:Y:S01]  /*7f30*/  HADD2.F32 R161, -RZ, R62.reuse.H0_H0 ;  /* 0x2000003effa17230 */ /* 0x100fe20000004100 */
[----:B------:R-:W-:Y:S01]  /*7f40*/  FFMA.FTZ R163, R162, R163, R207 ;  /* 0x000000a3a2a37223 */ /* 0x000fe200000100cf */
[----:B------:R-:W-:-:S03]  /*7f50*/  HADD2.F32 R162, -RZ, R62.H1_H1 ;  /* 0x3000003effa27230 */ /* 0x000fc60000004100 */
[----:B------:R-:W-:Y:S01]  /*7f60*/  FFMA.FTZ R161, R187, R161, R32 ;  /* 0x000000a1bba17223 */ /* 0x000fe20000010020 */
[--C-:B-1----:R-:W-:Y:S02]  /*7f70*/  HADD2.F32 R117, -RZ, R59.reuse.H0_H0 ;  /* 0x2000003bff757230 */ /* 0x102fe40000004100 */
[----:B------:R-:W-:-:S03]  /*7f80*/  HADD2.F32 R116, -RZ, R59.H1_H1 ;  /* 0x3000003bff747230 */ /* 0x000fc60000004100 */
[----:B------:R-:W-:Y:S01]  /*7f90*/  FFMA.FTZ R190, R190, R117, R3 ;  /* 0x00000075bebe7223 */ /* 0x000fe20000010003 */
[--C-:B------:R-:W-:Y:S01]  /*7fa0*/  HADD2.F32 R117, -RZ, R58.reuse.H0_H0 ;  /* 0x2000003aff757230 */ /* 0x100fe20000004100 */
[----:B------:R-:W-:Y:S01]  /*7fb0*/  FFMA.FTZ R192, R192, R116, R2 ;  /* 0x00000074c0c07223 */ /* 0x000fe20000010002 */
[----:B------:R-:W-:Y:S01]  /*7fc0*/  HADD2.F32 R116, -RZ, R58.H1_H1 ;  /* 0x3000003aff747230 */ /* 0x000fe20000004100 */
[----:B------:R-:W-:Y:S02]  /*7fd0*/  FFMA.FTZ R162, R191, R162, R31 ;  /* 0x000000a2bfa27223 */ /* 0x000fe4000001001f */
[----:B------:R-:W-:Y:S01]  /*7fe0*/  FFMA.FTZ R187, R187, R117, R5 ;  /* 0x00000075bbbb7223 */ /* 0x000fe20000010005 */
[----:B------:R-:W-:Y:S01]  /*7ff0*/  F2FP.PACK_AB R117, R134, R131 ;  /* 0x000000838675723e */ /* 0x000fe200000000ff */
[----:B------:R-:W-:Y:S01]  /*8000*/  FFMA.FTZ R191, R191, R116, R4 ;  /* 0x00000074bfbf7223 */ /* 0x000fe20000010004 */
[----:B------:R-:W-:Y:S01]  /*8010*/  F2FP.PACK_AB R118, R156, R135 ;  /* 0x000000879c76723e */ /* 0x000fe200000000ff */
[--C-:B------:R-:W-:Y:S01]  /*8020*/  HADD2.F32 R134, -RZ, R61.reuse.H1_H1 ;  /* 0x3000003dff867230 */ /* 0x100fe20000004100 */
[----:B------:R-:W-:Y:S01]  /*8030*/  F2FP.PACK_AB R116, R167, R126 ;  /* 0x0000007ea774723e */ /* 0x000fe200000000ff */
[----:B------:R-:W-:Y:S01]  /*8040*/  HADD2.F32 R135, -RZ, R61.H0_H0 ;  /* 0x2000003dff877230 */ /* 0x000fe20000004100 */
[----:B------:R-:W-:Y:S01]  /*8050*/  F2FP.PACK_AB R119, R158, R157 ;  /* 0x0000009d9e77723e */ /* 0x000fe200000000ff */
[----:B------:R-:W-:Y:S01]  /*8060*/  HADD2.F32 R126, -RZ, R57.H1_H1 ;  /* 0x30000039ff7e7230 */ /* 0x000fe20000004100 */
[----:B------:R-:W-:Y:S01]  /*8070*/  IMAD.WIDE.U32 R122, R121, R177, c[0x0][0x210] ;  /* 0x00008400797a7625 */ /* 0x000fe200078e00b1 */
[----:B------:R-:W-:-:S03]  /*8080*/  HADD2.F32 R167, -RZ, R60.H1_H1 ;  /* 0x3000003cffa77230 */ /* 0x000fc60000004100 */
[C---:B------:R-:W-:Y:S01]  /*8090*/  FFMA.FTZ R134, R188.reuse, R134, R33 ;  /* 0x00000086bc867223 */ /* 0x040fe20000010021 */
[----:B------:R1:W-:Y:S01]  /*80a0*/  STG.E.128 [R122.64], R116 ;  /* 0x000000747a007986 */ /* 0x0003e2000c101d04 */
[----:B------:R-:W-:Y:S01]  /*80b0*/  FFMA.FTZ R121, R185, R135, R34 ;  /* 0x00000087b9797223 */ /* 0x000fe20000010022 */
[----:B------:R-:W-:Y:S01]  /*80c0*/  HADD2.F32 R135, -RZ, R60.H0_H0 ;  /* 0x2000003cff877230 */ /* 0x000fe20000004100 */
[----:B------:R-:W-:Y:S01]  /*80d0*/  FFMA.FTZ R188, R188, R126, R6 ;  /* 0x0000007ebcbc7223 */ /* 0x000fe20000010006 */
[--C-:B------:R-:W-:Y:S01]  /*80e0*/  HADD2.F32 R126, -RZ, R55.reuse.H0_H0 ;  /* 0x20000037ff7e7230 */ /* 0x100fe20000004100 */
[----:B------:R-:W-:Y:S01]  /*80f0*/  FFMA.FTZ R167, R186, R167, R35 ;  /* 0x000000a7baa77223 */ /* 0x000fe20000010023 */
[----:B------:R-:W-:Y:S01]  /*8100*/  HADD2.F32 R156, -RZ, R55.H1_H1 ;  /* 0x30000037ff9c7230 */ /* 0x000fe20000004100 */
[----:B------:R-:W-:Y:S01]  /*8110*/  FFMA.FTZ R135, R184, R135, R36 ;  /* 0x00000087b8877223 */ /* 0x000fe20000010024 */
[--C-:B------:R-:W-:Y:S01]  /*8120*/  HADD2.F32 R157, -RZ, R54.reuse.H0_H0 ;  /* 0x20000036ff9d7230 */ /* 0x100fe20000004100 */
[----:B------:R-:W-:Y:S01]  /*8130*/  FFMA.FTZ R126, R202, R126, R22 ;  /* 0x0000007eca7e7223 */ /* 0x000fe20000010016 */
[----:B------:R-:W-:-:S02]  /*8140*/  HADD2.F32 R158, -RZ, R54.H1_H1 ;  /* 0x30000036ff9e7230 */ /* 0x000fc40000004100 */
[--C-:B-1----:R-:W-:Y:S02]  /*8150*/  HADD2.F32 R118, -RZ, R56.reuse.H0_H0 ;  /* 0x20000038ff767230 */ /* 0x102fe40000004100 */
[----:B------:R-:W-:Y:S02]  /*8160*/  HADD2.F32 R117, -RZ, R56.H1_H1 ;  /* 0x30000038ff757230 */ /* 0x000fe40000004100 */
[--C-:B------:R-:W-:Y:S01]  /*8170*/  HADD2.F32 R116, -RZ, R51.reuse.H0_H0 ;  /* 0x20000033ff747230 */ /* 0x100fe20000004100 */
[----:B------:R-:W-:Y:S01]  /*8180*/  FFMA.FTZ R184, R184, R118, R9 ;  /* 0x00000076b8b87223 */ /* 0x000fe20000010009 */
[----:B------:R-:W-:Y:S01]  /*8190*/  HADD2.F32 R118, -RZ, R51.H1_H1 ;  /* 0x30000033ff767230 */ /* 0x000fe20000004100 */
[----:B------:R-:W-:Y:S01]  /*81a0*/  FFMA.FTZ R186, R186, R117, R8 ;  /* 0x00000075baba7223 */ /* 0x000fe20000010008 */
[--C-:B------:R-:W-:Y:S01]  /*81b0*/  HADD2.F32 R117, -RZ, R50.reuse.H0_H0 ;  /* 0x20000032ff757230 */ /* 0x100fe20000004100 */
[----:B------:R-:W-:Y:S01]  /*81c0*/  FFMA.FTZ R202, R202, R116, R140 ;  /* 0x00000074caca7223 */ /* 0x000fe2000001008c */
[----:B------:R-:W-:Y:S01]  /*81d0*/  HADD2.F32 R116, -RZ, R50.H1_H1 ;  /* 0x30000032ff747230 */ /* 0x000fe20000004100 */
[----:B------:R-:W-:-:S02]  /*81e0*/  FFMA.FTZ R156, R204, R156, R21 ;  /* 0x0000009ccc9c7223 */ /* 0x000fc40000010015 */
[----:B------:R-:W-:Y:S02]  /*81f0*/  FFMA.FTZ R157, R200, R157, R24 ;  /* 0x0000009dc89d7223 */ /* 0x000fe40000010018 */
[----:B------:R-:W-:Y:S01]  /*8200*/  FFMA.FTZ R158, R203, R158, R23 ;  /* 0x0000009ecb9e7223 */ /* 0x000fe20000010017 */
[----:B------:R-:W-:Y:S01]  /*8210*/  F2FP.PACK_AB R119, R125, R124 ;  /* 0x0000007c7d77723e */ /* 0x000fe200000000ff */
[----:B------:R-:W-:Y:S01]  /*8220*/  FFMA.FTZ R204, R204, R118, R143 ;  /* 0x00000076cccc7223 */ /* 0x000fe2000001008f */
[----:B------:R-:W-:Y:S01]  /*8230*/  F2FP.PACK_AB R118, R132, R127 ;  /* 0x0000007f8476723e */ /* 0x000fe200000000ff */
[----:B------:R-:W-:Y:S01]  /*8240*/  FFMA.FTZ R200, R200, R117, R138 ;  /* 0x00000075c8c87223 */ /* 0x000fe2000001008a */
[----:B------:R-:W-:Y:S01]  /*8250*/  F2FP.PACK_AB R117, R160, R133 ;  /* 0x00000085a075723e */ /* 0x000fe200000000ff */
[----:B------:R-:W-:Y:S01]  /*8260*/  FFMA.FTZ R203, R203, R116, R141 ;  /* 0x00000074cbcb7223 */ /* 0x000fe2000001008d */
[----:B------:R-:W-:Y:S01]  /*8270*/  F2FP.PACK_AB R116, R166, R165 ;  /* 0x000000a5a674723e */ /* 0x000fe200000000ff */
[----:B------:R-:W-:Y:S01]  /*8280*/  IMAD.WIDE.U32 R122, R120, R177, c[0x0][0x208] ;  /* 0x00008200787a7625 */ /* 0x000fe200078e00b1 */
[----:B------:R-:W-:-:S04]  /*8290*/  HADD2.F32 R160, -RZ, R47.H0_H0 ;  /* 0x2000002fffa07230 */ /* 0x000fc80000004100 */
[----:B------:R1:W-:Y:S01]  /*82a0*/  STG.E.128 [R122.64], R116 ;  /* 0x000000747a007986 */ /* 0x0003e2000c101d04 */
[----:B------:R-:W-:Y:S01]  /*82b0*/  HADD2.F32 R131, -RZ, R57.H0_H0 ;  /* 0x20000039ff837230 */ /* 0x000fe20000004100 */
[----:B------:R-:W-:Y:S01]  /*82c0*/  FFMA.FTZ R160, R214, R160, R14 ;  /* 0x000000a0d6a07223 */ /* 0x000fe2000001000e */
[--C-:B------:R-:W-:Y:S02]  /*82d0*/  HADD2.F32 R166, -RZ, R46.reuse.H0_H0 ;  /* 0x2000002effa67230 */ /* 0x100fe40000004100 */
[----:B------:R-:W-:Y:S01]  /*82e0*/  HADD2.F32 R171, -RZ, R46.H1_H1 ;  /* 0x3000002effab7230 */ /* 0x000fe20000004100 */
[----:B------:R-:W-:Y:S01]  /*82f0*/  FFMA.FTZ R185, R185, R131, R7 ;  /* 0x00000083b9b97223 */ /* 0x000fe20000010007 */
[----:B------:R-:W-:Y:S02]  /*8300*/  HADD2.F32 R127, -RZ, R53.H1_H1 ;  /* 0x30000035ff7f7230 */ /* 0x000fe40000004100 */
[----:B-1----:R-:W-:Y:S02]  /*8310*/  HADD2.F32 R123, -RZ, R52.H1_H1 ;  /* 0x30000034ff7b7230 */ /* 0x002fe40000004100 */
[----:B------:R-:W-:-:S02]  /*8320*/  HADD2.F32 R117, -RZ, R48.H1_H1 ;  /* 0x30000030ff757230 */ /* 0x000fc40000004100 */
[----:B------:R-:W-:Y:S01]  /*8330*/  HADD2.F32 R116, -RZ, R43.H0_H0 ;  /* 0x2000002bff747230 */ /* 0x000fe20000004100 */
[C---:B------:R-:W-:Y:S01]  /*8340*/  FFMA.FTZ R123, R199.reuse, R123, R27 ;  /* 0x0000007bc77b7223 */ /* 0x040fe2000001001b */
[----:B------:R-:W-:Y:S01]  /*8350*/  HADD2.F32 R122, -RZ, R52.H0_H0 ;  /* 0x20000034ff7a7230 */ /* 0x000fe20000004100 */
[----:B------:R-:W-:Y:S01]  /*8360*/  FFMA.FTZ R199, R199, R117, R137 ;  /* 0x00000075c7c77223 */ /* 0x000fe20000010089 */
[----:B------:R-:W-:Y:S01]  /*8370*/  HADD2.F32 R118, -RZ, R48.H0_H0 ;  /* 0x20000030ff767230 */ /* 0x000fe20000004100 */
[----:B------:R-:W-:Y:S01]  /*8380*/  FFMA.FTZ R214, R214, R116, R148 ;  /* 0x00000074d6d67223 */ /* 0x000fe20000010094 */
[--C-:B------:R-:W-:Y:S02]  /*8390*/  HADD2.F32 R117, -RZ, R42.reuse.H0_H0 ;  /* 0x2000002aff757230 */ /* 0x100fe40000004100 */
[----:B------:R-:W-:Y:S01]  /*83a0*/  HADD2.F32 R116, -RZ, R42.H1_H1 ;  /* 0x3000002aff747230 */ /* 0x000fe20000004100 */
[----:B------:R-:W-:Y:S01]  /*83b0*/  FFMA.FTZ R122, R197, R122, R28 ;  /* 0x0000007ac57a7223 */ /* 0x000fe2000001001c */
[----:B------:R-:W-:Y:S01]  /*83c0*/  HADD2.F32 R131, -RZ, R49.H1_H1 ;  /* 0x30000031ff837230 */ /* 0x000fe20000004100 */
[----:B------:R-:W-:Y:S01]  /*83d0*/  FFMA.FTZ R166, R212, R166, R16 ;  /* 0x000000a6d4a67223 */ /* 0x000fe20000010010 */
[----:B------:R-:W-:Y:S01]  /*83e0*/  HADD2.F32 R165, -RZ, R47.H1_H1 ;  /* 0x3000002fffa57230 */ /* 0x000fe20000004100 */
[----:B------:R-:W-:Y:S01]  /*83f0*/  FFMA.FTZ R171, R215, R171, R15 ;  /* 0x000000abd7ab7223 */ /* 0x000fe2000001000f */
[----:B------:R-:W-:Y:S01]  /*8400*/  HADD2.F32 R172, -RZ, R45.H0_H0 ;  /* 0x2000002dffac7230 */ /* 0x000fe20000004100 */
[----:B------:R-:W-:Y:S01]  /*8410*/  FADD.FTZ R211, -R224, R211 ;  /* 0x000000d3e0d37221 */ /* 0x000fe20000010100 */
[----:B------:R-:W-:Y:S01]  /*8420*/  F2FP.PACK_AB R132, R167, R135 ;  /* 0x00000087a784723e */ /* 0x000fe200000000ff */
[----:B------:R-:W-:Y:S01]  /*8430*/  FFMA.FTZ R197, R197, R118, R0 ;  /* 0x00000076c5c57223 */ /* 0x000fe20000010000 */
[----:B------:R-:W-:Y:S01]  /*8440*/  HADD2.F32 R118, -RZ, R43.H1_H1 ;  /* 0x3000002bff767230 */ /* 0x000fe20000004100 */
[----:B------:R-:W-:Y:S01]  /*8450*/  FFMA.FTZ R212, R212, R117, R146 ;  /* 0x00000075d4d47223 */ /* 0x000fe20000010092 */
[--C-:B------:R-:W-:Y:S01]  /*8460*/  HADD2.F32 R117, -RZ, R41.reuse.H0_H0 ;  /* 0x20000029ff757230 */ /* 0x100fe20000004100 */
[----:B------:R-:W-:Y:S01]  /*8470*/  FFMA.FTZ R215, R215, R116, R149 ;  /* 0x00000074d7d77223 */ /* 0x000fe20000010095 */
[----:B------:R-:W-:Y:S01]  /*8480*/  HADD2.F32 R116, -RZ, R41.H1_H1 ;  /* 0x30000029ff747230 */ /* 0x000fe20000004100 */
[----:B------:R-:W-:Y:S01]  /*8490*/  FADD.FTZ R198, -R224, R198 ;  /* 0x000000c6e0c67221 */ /* 0x000fe20000010100 */
[----:B------:R-:W-:Y:S01]  /*84a0*/  F2FP.PACK_AB R135, R159, R155 ;  /* 0x0000009b9f87723e */ /* 0x000fe200000000ff */
[----:B------:R-:W-:-:S02]  /*84b0*/  FMUL.FTZ R210, R189, R210 ;  /* 0x000000d2bdd27220 */ /* 0x000fc40000410000 */
[C---:B------:R-:W-:Y:S02]  /*84c0*/  FMUL.FTZ R213, R189.reuse, R213 ;  /* 0x000000d5bdd57220 */ /* 0x040fe40000410000 */
[----:B------:R-:W-:Y:S01]  /*84d0*/  FMUL.FTZ R216, R189, R216 ;  /* 0x000000d8bdd87220 */ /* 0x000fe20000410000 */
[--C-:B------:R-:W-:Y:S01]  /*84e0*/  HADD2.F32 R155, -RZ, R44.reuse.H0_H0 ;  /* 0x2000002cff9b7230 */ /* 0x100fe20000004100 */
[----:B------:R-:W-:Y:S01]  /*84f0*/  FFMA.FTZ R127, R201, R127, R25 ;  /* 0x0000007fc97f7223 */ /* 0x000fe20000010019 */
[----:B------:R-:W-:Y:S01]  /*8500*/  HADD2.F32 R159, -RZ, R44.H1_H1 ;  /* 0x3000002cff9f7230 */ /* 0x000fe20000004100 */
[C---:B------:R-:W-:Y:S01]  /*8510*/  FMUL.FTZ R209, R189.reuse, R209 ;  /* 0x000000d1bdd17220 */ /* 0x040fe20000410000 */
[----:B------:R-:W-:Y:S01]  /*8520*/  HADD2.F32 R124, -RZ, R53.H0_H0 ;  /* 0x20000035ff7c7230 */ /* 0x000fe20000004100 */
[----:B------:R-:W-:Y:S01]  /*8530*/  FMUL.FTZ R211, R189, R211 ;  /* 0x000000d3bdd37220 */ /* 0x000fe20000410000 */
[----:B------:R-:W-:Y:S01]  /*8540*/  F2FP.PACK_AB R133, R134, R121 ;  /* 0x000000798685723e */ /* 0x000fe200000000ff */
[----:B------:R-:W-:Y:S01]  /*8550*/  FFMA.FTZ R201, R201, R131, R139 ;  /* 0x00000083c9c97223 */ /* 0x000fe2000001008b */
[----:B------:R-:W-:Y:S01]  /*8560*/  HADD2.F32 R125, -RZ, R49.H0_H0 ;  /* 0x20000031ff7d7230 */ /* 0x000fe20000004100 */
[----:B------:R-:W-:Y:S01]  /*8570*/  FMUL.FTZ R198, R189, R198 ;  /* 0x000000c6bdc67220 */ /* 0x000fe20000410000 */
        /* <DEDUP_REMOVED lines=8> */
[----:B------:R-:W-:Y:S01]  /*8600*/  F2FP.PACK_AB R134, R162, R161 ;  /* 0x000000a1a286723e */ /* 0x000fe200000000ff */
[----:B------:R-:W-:-:S02]  /*8610*/  HADD2.F32 R119, -RZ, R40.H0_H0 ;  /* 0x20000028ff777230 */ /* 0x000fc40000004100 */
[----:B------:R-:W-:Y:S01]  /*8620*/  FFMA.FTZ R216, R216, R118, R151 ;  /* 0x00000076d8d87223 */ /* 0x000fe20000010097 */
[----:B------:R-:W-:Y:S01]  /*8630*/  HADD2.F32 R118, -RZ, R40.H1_H1 ;  /* 0x30000028ff767230 */ /* 0x000fe20000004100 */
[----:B------:R-:W-:Y:S02]  /*8640*/  FFMA.FTZ R210, R210, R117, R144 ;  /* 0x00000075d2d27223 */ /* 0x000fe40000010090 */
[----:B------:R-:W-:Y:S02]  /*8650*/  FFMA.FTZ R213, R213, R116, R147 ;  /* 0x00000074d5d57223 */ /* 0x000fe40000010093 */
[----:B------:R-:W-:Y:S01]  /*8660*/  IMAD.WIDE.U32 R116, R152, R177, c[0x0][0x208] ;  /* 0x0000820098747625 */ /* 0x000fe200078e00b1 */
[----:B------:R1:W-:Y:S03]  /*8670*/  STG.E.128 [R120.64], R128 ;  /* 0x0000008078007986 */ /* 0x0003e6000c101d04 */
[----:B------:R-:W-:-:S02]  /*8680*/  FFMA.FTZ R155, R209, R155, R20 ;  /* 0x0000009bd19b7223 */ /* 0x000fc40000010014 */
[----:B------:R-:W-:Y:S02]  /*8690*/  FFMA.FTZ R159, R211, R159, R19 ;  /* 0x0000009fd39f7223 */ /* 0x000fe40000010013 */
[C---:B------:R-:W-:Y:S02]  /*86a0*/  FFMA.FTZ R124, R198.reuse, R124, R26 ;  /* 0x0000007cc67c7223 */ /* 0x040fe4000001001a */
[----:B------:R-:W-:Y:S01]  /*86b0*/  FFMA.FTZ R125, R198, R125, R136 ;  /* 0x0000007dc67d7223 */ /* 0x000fe20000010088 */
[----:B------:R2:W-:Y:S01]  /*86c0*/  STG.E.128 [R116.64], R132 ;  /* 0x0000008474007986 */ /* 0x0005e2000c101d04 */
[----:B------:R-:W-:Y:S01]  /*86d0*/  FFMA.FTZ R209, R209, R119, R142 ;  /* 0x00000077d1d17223 */ /* 0x000fe2000001008e */
[----:B------:R-:W-:Y:S01]  /*86e0*/  HFMA2.MMA R179, -RZ, RZ, 0, 2.384185791015625e-07 ;  /* 0x00000004ffb37435 */ /* 0x000fe200000001ff */
[----:B------:R-:W-:Y:S01]  /*86f0*/  FFMA.FTZ R211, R211, R118, R145 ;  /* 0x00000076d3d37223 */ /* 0x000fe20000010091 */
[----:B------:R-:W-:Y:S02]  /*8700*/  F2FP.PACK_AB R119, R192, R190 ;  /* 0x000000bec077723e */ /* 0x000fe400000000ff */
[----:B------:R-:W-:-:S02]  /*8710*/  F2FP.PACK_AB R118, R191, R187 ;  /* 0x000000bbbf76723e */ /* 0x000fc400000000ff */
[----:B-1----:R-:W-:Y:S02]  /*8720*/  F2FP.PACK_AB R120, R123, R122 ;  /* 0x0000007a7b78723e */ /* 0x002fe400000000ff */
[----:B------:R-:W-:Y:S02]  /*8730*/  F2FP.PACK_AB R122, R158, R157 ;  /* 0x0000009d9e7a723e */ /* 0x000fe400000000ff */
[----:B------:R-:W-:Y:S01]  /*8740*/  F2FP.PACK_AB R123, R156, R126 ;  /* 0x0000007e9c7b723e */ /* 0x000fe200000000ff */
[----:B------:R-:W-:Y:S01]  /*8750*/  IMAD.WIDE.U32 R156, R152, R177, c[0x0][0x210] ;  /* 0x00008400989c7625 */ /* 0x000fe200078e00b1 */
[----:B------:R-:W-:Y:S02]  /*8760*/  F2FP.PACK_AB R128, R159, R155 ;  /* 0x0000009b9f80723e */ /* 0x000fe400000000ff */
[----:B------:R-:W-:Y:S01]  /*8770*/  F2FP.PACK_AB R121, R127, R124 ;  /* 0x0000007c7f79723e */ /* 0x000fe200000000ff */
[----:B------:R-:W-:Y:S01]  /*8780*/  IMAD.WIDE.U32 R158, R153, R177, c[0x0][0x208] ;  /* 0x00008200999e7625 */ /* 0x000fe200078e00b1 */
[----:B--2---:R-:W-:-:S02]  /*8790*/  F2FP.PACK_AB R117, R188, R185 ;  /* 0x000000b9bc75723e */ /* 0x004fc400000000ff */
[----:B------:R-:W-:Y:S02]  /*87a0*/  F2FP.PACK_AB R116, R186, R184 ;  /* 0x000000b8ba74723e */ /* 0x000fe400000000ff */
[----:B------:R-:W-:Y:S01]  /*87b0*/  F2FP.PACK_AB R131, R165, R160 ;  /* 0x000000a0a583723e */ /* 0x000fe200000000ff */
[-C--:B------:R-:W-:Y:S01]  /*87c0*/  IMAD.WIDE.U32 R160, R153, R177.reuse, c[0x0][0x210] ;  /* 0x0000840099a07625 */ /* 0x080fe200078e00b1 */
[----:B------:R-:W-:Y:S02]  /*87d0*/  F2FP.PACK_AB R127, R204, R202 ;  /* 0x000000cacc7f723e */ /* 0x000fe400000000ff */
[----:B------:R-:W-:Y:S01]  /*87e0*/  F2FP.PACK_AB R126, R203, R200 ;  /* 0x000000c8cb7e723e */ /* 0x000fe200000000ff */
[C---:B------:R-:W-:Y:S01]  /*87f0*/  IMAD.WIDE.U32 R152, R154.reuse, R177, c[0x0][0x208] ;  /* 0x000082009a987625 */ /* 0x040fe200078e00b1 */
[----:B------:R-:W-:Y:S02]  /*8800*/  F2FP.PACK_AB R125, R201, R125 ;  /* 0x0000007dc97d723e */ /* 0x000fe400000000ff */
[----:B------:R-:W-:Y:S01]  /*8810*/  F2FP.PACK_AB R124, R199, R197 ;  /* 0x000000c5c77c723e */ /* 0x000fe200000000ff */
[----:B------:R-:W-:Y:S01]  /*8820*/  IMAD.WIDE.U32 R154, R154, R177, c[0x0][0x210] ;  /* 0x000084009a9a7625 */ /* 0x000fe200078e00b1 */
[----:B------:R-:W-:-:S02]  /*8830*/  F2FP.PACK_AB R129, R173, R172 ;  /* 0x000000acad81723e */ /* 0x000fc400000000ff */
[----:B------:R-:W-:Y:S01]  /*8840*/  F2FP.PACK_AB R130, R171, R166 ;  /* 0x000000a6ab82723e */ /* 0x000fe200000000ff */
[----:B------:R0:W-:Y:S01]  /*8850*/  STG.E.128 [R156.64], R116 ;  /* 0x000000749c007986 */ /* 0x0001e2000c101d04 */
[----:B------:R-:W-:Y:S02]  /*8860*/  F2FP.PACK_AB R135, R216, R214 ;  /* 0x000000d6d887723e */ /* 0x000fe400000000ff */
[----:B------:R-:W-:Y:S02]  /*8870*/  F2FP.PACK_AB R134, R215, R212 ;  /* 0x000000d4d786723e */ /* 0x000fe400000000ff */
[----:B------:R-:W-:Y:S02]  /*8880*/  F2FP.PACK_AB R133, R213, R210 ;  /* 0x000000d2d585723e */ /* 0x000fe400000000ff */
[----:B------:R-:W-:Y:S01]  /*8890*/  F2FP.PACK_AB R132, R211, R209 ;  /* 0x000000d1d384723e */ /* 0x000fe200000000ff */
        /* <DEDUP_REMOVED lines=8> */
.L_x_5970:
[----:B------:R-:W-:Y:S05]  /*8920*/  EXIT ;  /* 0x000000000000794d */ /* 0x000fea0003800000 */
.L_x_5968:
[----:B------:R-:W-:Y:S01]  /*8930*/  HFMA2.MMA R118, -RZ, RZ, 0, 5.9604644775390625e-08 ;  /* 0x00000001ff767435 */ /* 0x000fe200000001ff */
[----:B------:R-:W-:Y:S02]  /*8940*/  MOV R189, R119 ;  /* 0x0000007700bd7202 */ /* 0x000fe40000000f00 */
[----:B------:R-:W-:Y:S02]  /*8950*/  MOV R224, 0x1f ;  /* 0x0000001f00e07802 */ /* 0x000fe40000000f00 */
[----:B------:R-:W-:Y:S02]  /*8960*/  MOV R117, 0xffffffff ;  /* 0xffffffff00757802 */ /* 0x000fe40000000f00 */
[----:B------:R-:W-:Y:S02]  /*8970*/  MOV R116, 0x8990 ;  /* 0x0000899000747802 */ /* 0x000fe40000000f00 */
[----:B-----5:R-:W-:Y:S05]  /*8980*/  CALL.REL.NOINC `($__internal_9_$__cuda_sm70_shflsync_bfly_p) ;  /* 0x00000bc000007944 */ /* 0x020fea0003c00000 */
[----:B-1----:R-:W-:Y:S05]  /*8990*/  BRA `(.L_x_5972) ;  /* 0xffffd43000007947 */ /* 0x002fea000383ffff */
.L_x_5969:
[----:B------:R-:W-:Y:S01]  /*89a0*/  HFMA2.MMA R118, -RZ, RZ, 0, 1.1920928955078125e-07 ;  /* 0x00000002ff767435 */ /* 0x000fe200000001ff */
[----:B------:R-:W-:Y:S02]  /*89b0*/  MOV R189, R119 ;  /* 0x0000007700bd7202 */ /* 0x000fe40000000f00 */
[----:B------:R-:W-:-:S02]  /*89c0*/  MOV R224, 0x1f ;  /* 0x0000001f00e07802 */ /* 0x000fc40000000f00 */
[----:B------:R-:W-:Y:S02]  /*89d0*/  MOV R117, 0xffffffff ;  /* 0xffffffff00757802 */ /* 0x000fe40000000f00 */
[----:B------:R-:W-:Y:S02]  /*89e0*/  MOV R116, 0x8a00 ;  /* 0x00008a0000747802 */ /* 0x000fe40000000f00 */
[----:B-----5:R-:W-:Y:S05]  /*89f0*/  CALL.REL.NOINC `($__internal_9_$__cuda_sm70_shflsync_bfly_p) ;  /* 0x00000b5000007944 */ /* 0x020fea0003c00000 */
[----:B-1----:R-:W-:Y:S01]  /*8a00*/  FADD.FTZ R119, R119, R118 ;  /* 0x0000007677777221 */ /* 0x002fe20000010000 */
[----:B------:R-:W-:Y:S01]  /*8a10*/  HFMA2.MMA R118, -RZ, RZ, 0, 2.384185791015625e-07 ;  /* 0x00000004ff767435 */ /* 0x000fe200000001ff */
[----:B------:R-:W-:Y:S02]  /*8a20*/  MOV R224, 0x1f ;  /* 0x0000001f00e07802 */ /* 0x000fe40000000f00 */
[----:B------:R-:W-:Y:S02]  /*8a30*/  MOV R117, 0xffffffff ;  /* 0xffffffff00757802 */ /* 0x000fe40000000f00 */
[----:B------:R-:W-:Y:S02]  /*8a40*/  MOV R189, R119 ;  /* 0x0000007700bd7202 */ /* 0x000fe40000000f00 */
[----:B------:R-:W-:-:S02]  /*8a50*/  MOV R116, 0x8a70 ;  /* 0x00008a7000747802 */ /* 0x000fc40000000f00 */
[----:B------:R-:W-:Y:S05]  /*8a60*/  CALL.REL.NOINC `($__internal_9_$__cuda_sm70_shflsync_bfly_p) ;  /* 0x00000ae000007944 */ /* 0x000fea0003c00000 */
[----:B-1----:R-:W-:Y:S01]  /*8a70*/  FADD.FTZ R119, R119, R118 ;  /* 0x0000007677777221 */ /* 0x002fe20000010000 */
[----:B------:R-:W-:Y:S01]  /*8a80*/  HFMA2.MMA R118, -RZ, RZ, 0, 4.76837158203125e-07 ;  /* 0x00000008ff767435 */ /* 0x000fe200000001ff */
[----:B------:R-:W-:-:S02]  /*8a90*/  MOV R224, 0x1f ;  /* 0x0000001f00e07802 */ /* 0x000fc40000000f00 */
[----:B------:R-:W-:Y:S02]  /*8aa0*/  MOV R117, 0xffffffff ;  /* 0xffffffff00757802 */ /* 0x000fe40000000f00 */
[----:B------:R-:W-:Y:S02]  /*8ab0*/  MOV R189, R119 ;  /* 0x0000007700bd7202 */ /* 0x000fe40000000f00 */
[----:B------:R-:W-:Y:S02]  /*8ac0*/  MOV R116, 0x8ae0 ;  /* 0x00008ae000747802 */ /* 0x000fe40000000f00 */
[----:B------:R-:W-:Y:S05]  /*8ad0*/  CALL.REL.NOINC `($__internal_9_$__cuda_sm70_shflsync_bfly_p) ;  /* 0x00000a7000007944 */ /* 0x000fea0003c00000 */
[----:B-1----:R-:W-:Y:S01]  /*8ae0*/  FADD.FTZ R119, R119, R118 ;  /* 0x0000007677777221 */ /* 0x002fe20000010000 */
[----:B------:R-:W-:Y:S01]  /*8af0*/  HFMA2.MMA R118, -RZ, RZ, 0, 9.5367431640625e-07 ;  /* 0x00000010ff767435 */ /* 0x000fe200000001ff */
[----:B------:R-:W-:Y:S02]  /*8b00*/  MOV R224, 0x1f ;  /* 0x0000001f00e07802 */ /* 0x000fe40000000f00 */
[----:B------:R-:W-:Y:S02]  /*8b10*/  MOV R117, 0xffffffff ;  /* 0xffffffff00757802 */ /* 0x000fe40000000f00 */
[----:B------:R-:W-:-:S02]  /*8b20*/  MOV R189, R119 ;  /* 0x0000007700bd7202 */ /* 0x000fc40000000f00 */
[----:B------:R-:W-:Y:S02]  /*8b30*/  MOV R116, 0x8b50 ;  /* 0x00008b5000747802 */ /* 0x000fe40000000f00 */
[----:B------:R-:W-:Y:S05]  /*8b40*/  CALL.REL.NOINC `($__internal_9_$__cuda_sm70_shflsync_bfly_p) ;  /* 0x00000a0000007944 */ /* 0x000fea0003c00000 */
[----:B-1----:R-:W-:Y:S01]  /*8b50*/  FADD.FTZ R119, R119, R118 ;  /* 0x0000007677777221 */ /* 0x002fe20000010000 */
[----:B------:R-:W-:Y:S01]  /*8b60*/  HFMA2.MMA R118, -RZ, RZ, 0, 5.9604644775390625e-08 ;  /* 0x00000001ff767435 */ /* 0x000fe200000001ff */
[----:B------:R-:W-:Y:S02]  /*8b70*/  MOV R224, 0x1f ;  /* 0x0000001f00e07802 */ /* 0x000fe40000000f00 */
[----:B------:R-:W-:-:S04]  /*8b80*/  FMUL.FTZ R119, R119, c[0x0][0x1e0] ;  /* 0x0000780077777a20 */ /* 0x000fc80000410000 */
[C---:B------:R-:W-:Y:S02]  /*8b90*/  FADD.FTZ R116, -R119.reuse, R167 ;  /* 0x000000a777747221 */ /* 0x040fe40000010100 */
[C---:B------:R-:W-:Y:S02]  /*8ba0*/  FADD.FTZ R117, -R119.reuse, R182 ;  /* 0x000000b677757221 */ /* 0x040fe40000010100 */
        /* <DEDUP_REMOVED lines=124> */
[----:B------:R-:W-:Y:S01]  /*9370*/  FFMA.FTZ R116, R117, R117, R116 ;  /* 0x0000007575747223 */ /* 0x000fe20000010074 */
[----:B------:R-:W-:-:S03]  /*9380*/  MOV R117, 0xffffffff ;  /* 0xffffffff00757802 */ /* 0x000fc60000000f00 */
[----:B------:R-:W-:Y:S01]  /*9390*/  FFMA.FTZ R189, R189, R189, R116 ;  /* 0x000000bdbdbd7223 */ /* 0x000fe20000010074 */
[----:B------:R-:W-:Y:S02]  /*93a0*/  MOV R116, 0x93c0 ;  /* 0x000093c000747802 */ /* 0x000fe40000000f00 */
[----:B------:R-:W-:Y:S05]  /*93b0*/  CALL.REL.NOINC `($__internal_9_$__cuda_sm70_shflsync_bfly_p) ;  /* 0x0000019000007944 */ /* 0x000fea0003c00000 */
[----:B-1----:R-:W-:Y:S01]  /*93c0*/  FADD.FTZ R189, R189, R118 ;  /* 0x00000076bdbd7221 */ /* 0x002fe20000010000 */
[----:B------:R-:W-:Y:S01]  /*93d0*/  HFMA2.MMA R118, -RZ, RZ, 0, 1.1920928955078125e-07 ;  /* 0x00000002ff767435 */ /* 0x000fe200000001ff */
[----:B------:R-:W-:Y:S02]  /*93e0*/  MOV R224, 0x1f ;  /* 0x0000001f00e07802 */ /* 0x000fe40000000f00 */
[----:B------:R-:W-:Y:S02]  /*93f0*/  MOV R117, 0xffffffff ;  /* 0xffffffff00757802 */ /* 0x000fe40000000f00 */
[----:B------:R-:W-:Y:S02]  /*9400*/  MOV R116, 0x9420 ;  /* 0x0000942000747802 */ /* 0x000fe40000000f00 */
[----:B------:R-:W-:Y:S05]  /*9410*/  CALL.REL.NOINC `($__internal_9_$__cuda_sm70_shflsync_bfly_p) ;  /* 0x0000013000007944 */ /* 0x000fea0003c00000 */
[----:B-1----:R-:W-:Y:S01]  /*9420*/  FADD.FTZ R189, R189, R118 ;  /* 0x00000076bdbd7221 */ /* 0x002fe20000010000 */
[----:B------:R-:W-:Y:S01]  /*9430*/  HFMA2.MMA R118, -RZ, RZ, 0, 2.384185791015625e-07 ;  /* 0x00000004ff767435 */ /* 0x000fe200000001ff */
[----:B------:R-:W-:Y:S02]  /*9440*/  MOV R224, 0x1f ;  /* 0x0000001f00e07802 */ /* 0x000fe40000000f00 */
[----:B------:R-:W-:-:S02]  /*9450*/  MOV R117, 0xffffffff ;  /* 0xffffffff00757802 */ /* 0x000fc40000000f00 */
[----:B------:R-:W-:Y:S02]  /*9460*/  MOV R116, 0x9480 ;  /* 0x0000948000747802 */ /* 0x000fe40000000f00 */
[----:B------:R-:W-:Y:S05]  /*9470*/  CALL.REL.NOINC `($__internal_9_$__cuda_sm70_shflsync_bfly_p) ;  /* 0x000000d000007944 */ /* 0x000fea0003c00000 */
[----:B-1----:R-:W-:Y:S01]  /*9480*/  FADD.FTZ R189, R189, R118 ;  /* 0x00000076bdbd7221 */ /* 0x002fe20000010000 */
[----:B------:R-:W-:Y:S01]  /*9490*/  HFMA2.MMA R118, -RZ, RZ, 0, 4.76837158203125e-07 ;  /* 0x00000008ff767435 */ /* 0x000fe200000001ff */
[----:B------:R-:W-:Y:S02]  /*94a0*/  MOV R224, 0x1f ;  /* 0x0000001f00e07802 */ /* 0x000fe40000000f00 */
[----:B------:R-:W-:Y:S02]  /*94b0*/  MOV R117, 0xffffffff ;  /* 0xffffffff00757802 */ /* 0x000fe40000000f00 */
[----:B------:R-:W-:Y:S02]  /*94c0*/  MOV R116, 0x94e0 ;  /* 0x000094e000747802 */ /* 0x000fe40000000f00 */
[----:B------:R-:W-:Y:S05]  /*94d0*/  CALL.REL.NOINC `($__internal_9_$__cuda_sm70_shflsync_bfly_p) ;  /* 0x0000007000007944 */ /* 0x000fea0003c00000 */
[----:B-1----:R-:W-:Y:S01]  /*94e0*/  FADD.FTZ R189, R189, R118 ;  /* 0x00000076bdbd7221 */ /* 0x002fe20000010000 */
[----:B------:R-:W-:Y:S01]  /*94f0*/  HFMA2.MMA R118, -RZ, RZ, 0, 9.5367431640625e-07 ;  /* 0x00000010ff767435 */ /* 0x000fe200000001ff */
[----:B------:R-:W-:Y:S02]  /*9500*/  MOV R224, 0x1f ;  /* 0x0000001f00e07802 */ /* 0x000fe40000000f00 */
[----:B------:R-:W-:-:S02]  /*9510*/  MOV R117, 0xffffffff ;  /* 0xffffffff00757802 */ /* 0x000fc40000000f00 */
[----:B------:R-:W-:Y:S02]  /*9520*/  MOV R116, 0x9540 ;  /* 0x0000954000747802 */ /* 0x000fe40000000f00 */
[----:B------:R-:W-:Y:S05]  /*9530*/  CALL.REL.NOINC `($__internal_9_$__cuda_sm70_shflsync_bfly_p) ;  /* 0x0000001000007944 */ /* 0x000fea0003c00000 */
[----:B-1----:R-:W-:Y:S05]  /*9540*/  BRA `(.L_x_5973) ;  /* 0xffffd1c000007947 */ /* 0x002fea000383ffff */
        .weak           $__internal_9_$__cuda_sm70_shflsync_bfly_p
        .type           $__internal_9_$__cuda_sm70_shflsync_bfly_p,@function
        .size           $__internal_9_$__cuda_sm70_shflsync_bfly_p,(.L_x_52427 - $__internal_9_$__cuda_sm70_shflsync_bfly_p)
$__internal_9_$__cuda_sm70_shflsync_bfly_p:
[----:B------:R-:W-:Y:S04]  /*9550*/  WARPSYNC R117 ;  /* 0x0000007500007348 */ /* 0x000fe80003800000 */
[----:B------:R0:W1:Y:S02]  /*9560*/  SHFL.BFLY PT, R118, R189, R118, R224 ;  /* 0x0c000076bd767389 */ /* 0x00006400000e00e0 */
[----:B0-----:R-:W-:-:S06]  /*9570*/  HFMA2.MMA R117, -RZ, RZ, 0, 0 ;  /* 0x00000000ff757435 */ /* 0x001fcc00000001ff */
[----:B------:R-:W-:Y:S05]  /*9580*/  RET.REL.NODEC R116 `(_ZN10layer_norm31ln_parallel_residual_fwd_kernelINS_13Kernel_traitsI6__halfS2_S2_S2_fjLj2048ELj1ELj4ELj1ELj16ENS_18Kernel_traits_baseILj2048ES2_S2_S2_S2_fjLj128EEEEELb0ELb0ELb1EEEvNS_9FwdParamsE) ;  /* 0xffff6a7074007950 */ /* 0x000fea0003c3ffff */
.L_x_5974:
        /* <DEDUP_REMOVED lines=15> */
.L_x_52427:


//--------------------- .text._ZN10layer_norm31ln_parallel_residual_fwd_kernelINS_13Kernel_traitsI6__halfS2_S2_S2_fjLj2048ELj1ELj4ELj1ELj16ENS_18Kernel_traits_baseILj2048ES2_S2_S2_S2_fjLj128EEEEELb0ELb1ELb0EEEvNS_9FwdParamsE --------------------------
	.section	.text._ZN10layer_norm31ln_parallel_residual_fwd_kernelINS_13Kernel_traitsI6__halfS2_S2_S2_fjLj2048ELj1ELj4ELj1ELj16ENS_18Kernel_traits_baseILj2048ES2_S2_S2_S2_fjLj128EEEEELb0ELb1ELb0EEEvNS_9FwdParamsE,"ax",@progbits
	.sectioninfo	@"SHI_REGISTERS=228"
	.align	128
        .global         _ZN10layer_norm31ln_parallel_residual_fwd_kernelINS_13Kernel_traitsI6__halfS2_S2_S2_fjLj2048ELj1ELj4ELj1ELj16ENS_18Kernel_traits_baseILj2048ES2_S2_S2_S2_fjLj128EEEEELb0ELb1ELb0EEEvNS_9FwdParamsE
        .type           _ZN10layer_norm31ln_parallel_residual_fwd_kernelINS_13Kernel_traitsI6__halfS2_S2_S2_fjLj2048ELj1ELj4ELj1ELj16ENS_18Kernel_traits_baseILj2048ES2_S2_S2_S2_fjLj128EEEEELb0ELb1ELb0EEEvNS_9FwdParamsE,@function
        .size           _ZN10layer_norm31ln_parallel_residual_fwd_kernelINS_13Kernel_traitsI6__halfS2_S2_S2_fjLj2048ELj1ELj4ELj1ELj16ENS_18Kernel_traits_baseILj2048ES2_S2_S2_S2_fjLj128EEEEELb0ELb1ELb0EEEvNS_9FwdParamsE,(.L_x_52428 - _ZN10layer_norm31ln_parallel_residual_fwd_kernelINS_13Kernel_traitsI6__halfS2_S2_S2_fjLj2048ELj1ELj4ELj1ELj16ENS_18Kernel_traits_baseILj2048ES2_S2_S2_S2_fjLj128EEEEELb0ELb1ELb0EEEvNS_9FwdParamsE)
        .other          _ZN10layer_norm31ln_parallel_residual_fwd_kernelINS_13Kernel_traitsI6__halfS2_S2_S2_fjLj2048ELj1ELj4ELj1ELj16ENS_18Kernel_traits_baseILj2048ES2_S2_S2_S2_fjLj128EEEEELb0ELb1ELb0EEEvNS_9FwdParamsE,@"STO_CUDA_ENTRY STV_DEFAULT"
_ZN10layer_norm31ln_parallel_residual_fwd_kernelINS_13Kernel_traitsI6__halfS2_S2_S2_fjLj2048ELj1ELj4ELj1ELj16ENS_18Kernel_traits_baseILj2048ES2_S2_S2_S2_fjLj128EEEEELb0ELb1ELb0EEEvNS_9FwdParamsE:
.text._ZN10layer_norm31ln_parallel_residual_fwd_kernelINS_13Kernel_traitsI6__halfS2_S2_S2_fjLj2048ELj1ELj4ELj1ELj16ENS_18Kernel_traits_baseILj2048ES2_S2_S2_S2_fjLj128EEEEELb0ELb1ELb0EEEvNS_9FwdParamsE:
[----:B------:R-:W-:Y:S02]  /*0000*/  MOV R1, c[0x0][0x28] ;  /* 0x00000a0000017a02 */ /* 0x000fe40000000f00 */
[----:B------:R-:W0:Y:S01]  /*0010*/  S2R R16, SR_TID.X ;  /* 0x0000000000107919 */ /* 0x000e220000002100 */
[----:B------:R-:W-:Y:S01]  /*0020*/  MOV R0, c[0x0][0x168] ;  /* 0x00005a0000007a02 */ /* 0x000fe20000000f00 */
[----:B------:R-:W-:Y:S01]  /*0030*/  ULDC.64 UR4, c[0x0][0x118] ;  /* 0x0000460000047ab9 */ /* 0x000fe20000000a00 */
[----:B------:R-:W-:Y:S01]  /*0040*/  LOP3.LUT R50, R50, 0xfffffdff, RZ, 0xc0, !PT ;  /* 0xfffffdff32327812 */ /* 0x000fe200078ec0ff */
[----:B------:R-:W1:Y:S01]  /*0050*/  S2R R149, SR_CTAID.X ;  /* 0x0000000000957919 */ /* 0x000e620000002500 */
[----:B------:R-:W-:Y:S01]  /*0060*/  SHF.R.S32.HI R0, RZ, 0x1f, R0 ;  /* 0x0000001fff007819 */ /* 0x000fe20000011400 */
[----:B------:R-:W-:Y:S03]  /*0070*/  BSSY B0, `(.L_x_5975) ;  /* 0x000001d000007945 */ /* 0x000fe60003800000 */
[----:B------:R-:W-:Y:S02]  /*0080*/  LEA.HI R0, R0, c[0x0][0x168], RZ, 0x3 ;  /* 0x00005a0000007a11 */ /* 0x000fe400078f18ff */
[----:B0-----:R-:W-:-:S02]  /*0090*/  LOP3.LUT R51, R16, 0x1f, RZ, 0xc, !PT ;  /* 0x0000001f10337812 */ /* 0x001fc400078e0cff */
        /* <DEDUP_REMOVED lines=16> */
[----:B------:R-:W-:-:S03]  /*01a0*/  HFMA2.MMA R3, -RZ, RZ, 0, 9.5367431640625e-07 ;  /* 0x00000010ff037435 */ /* 0x000fc600000001ff */
[----:B------:R-:W-:-:S13]  /*01b0*/  ISETP.NE.AND.EX P0, PT, RZ, c[0x0][0x21c], PT, P0 ;  /* 0x00008700ff007a0c */ /* 0x000fda0003f05300 */
[----:B------:R-:W-:-:S04]  /*01c0*/  @P0 LEA R4, P2, R56, c[0x0][0x218], 0x4 ;  /* 0x0000860038040a11 */ /* 0x000fc800078420ff */
[C---:B------:R-:W-:Y:S01]  /*01d0*/  @P0 LEA.HI.X R5, R56.reuse, c[0x0][0x21c], RZ, 0x4, P2 ;  /* 0x0000870038050a11 */ /* 0x040fe200010f24ff */
[----:B------:R-:W-:-:S04]  /*01e0*/  IMAD.WIDE.U32 R2, R56, R3, c[0x0][0x1b0] ;  /* 0x00006c0038027625 */ /* 0x000fc800078e0003 */
[----:B------:R0:W5:Y:S04]  /*01f0*/  @P0 LDG.E.128 R12, [R4.64] ;  /* 0x00000004040c0981 */ /* 0x000168000c1e1d00 */
[----:B------:R0:W5:Y:S01]  /*0200*/  LDG.E.128 R40, [R2.64] ;  /* 0x0000000402287981 */ /* 0x000162000c1e1d00 */
[----:B------:R-:W-:Y:S01]  /*0210*/  LOP3.LUT R56, R56, 0x20, RZ, 0xfc, !PT ;  /* 0x0000002038387812 */ /* 0x000fe200078efcff */
[----:B------:R-:W-:Y:S01]  /*0220*/  @!P0 CS2R R12, SRZ ;  /* 0x00000000000c8805 */ /* 0x000fe2000001ff00 */
[----:B------:R-:W-:Y:S02]  /*0230*/  @!P0 CS2R R14, SRZ ;  /* 0x00000000000e8805 */ /* 0x000fe4000001ff00 */
.L_x_5976:
[----:B01----:R-:W-:Y:S05]  /*0240*/  BSYNC B0 ;  /* 0x0000000000007941 */ /* 0x003fea0003800000 */
.L_x_5975:
[----:B------:R-:W-:Y:S01]  /*0250*/  BSSY B0, `(.L_x_5977) ;  /* 0x000000d000007945 */ /* 0x000fe20003800000 */
[----:B------:R-:W-:Y:S05]  /*0260*/  @!P6 BRA `(.L_x_5978) ;  /* 0x000000b00000e947 */ /* 0x000fea0003800000 */
[----:B------:R-:W-:Y:S02]  /*0270*/  ISETP.NE.U32.AND P0, PT, RZ, c[0x0][0x218], PT ;  /* 0x00008600ff007a0c */ /* 0x000fe40003f05070 */
[----:B------:R-:W-:-:S02]  /*0280*/  MOV R25, 0x10 ;  /* 0x0000001000197802 */ /* 0x000fc40000000f00 */
[----:B------:R-:W-:-:S03]  /*0290*/  ISETP.NE.AND.EX P0, PT, RZ, c[0x0][0x21c], PT, P0 ;  /* 0x00008700ff007a0c */ /* 0x000fc60003f05300 */
[----:B------:R-:W-:-:S06]  /*02a0*/  IMAD.WIDE.U32 R24, R56, R25, c[0x0][0x1b0] ;  /* 0x00006c0038187625 */ /* 0x000fcc00078e0019 */
[----:B------:R-:W5:Y:S04]  /*02b0*/  LDG.E.128 R24, [R24.64] ;  /* 0x0000000418187981 */ /* 0x000f68000c1e1d00 */
[----:B------:R-:W-:-:S04]  /*02c0*/  @P0 LEA R2, P2, R56, c[0x0][0x218], 0x4 ;  /* 0x0000860038020a11 */ /* 0x000fc800078420ff */
[----:B------:R-:W-:-:S05]  /*02d0*/  @P0 LEA.HI.X R3, R56, c[0x0][0x21c], RZ, 0x4, P2 ;  /* 0x0000870038030a11 */ /* 0x000fca00010f24ff */
[----:B------:R0:W5:Y:S01]  /*02e0*/  @P0 LDG.E.128 R4, [R2.64] ;  /* 0x0000000402040981 */ /* 0x000162000c1e1d00 */
[----:B------:R-:W-:Y:S01]  /*02f0*/  IADD3 R56, R56, 0x20, RZ ;  /* 0x0000002038387810 */ /* 0x000fe20007ffe0ff */
[----:B------:R-:W-:Y:S01]  /*0300*/  @!P0 CS2R R4, SRZ ;  /* 0x0000000000048805 */ /* 0x000fe2000001ff00 */
[----:B------:R-:W-:Y:S02]  /*0310*/  @!P0 CS2R R6, SRZ ;  /* 0x0000000000068805 */ /* 0x000fe4000001ff00 */
.L_x_5978:
[----:B0-----:R-:W-:Y:S05]  /*0320*/  BSYNC B0 ;  /* 0x0000000000007941 */ /* 0x001fea0003800000 */
.L_x_5977:
[----:B------:R-:W-:Y:S01]  /*0330*/  BSSY B0, `(.L_x_5979) ;  /* 0x000000d000007945 */ /* 0x000fe20003800000 */
[----:B------:R-:W-:Y:S05]  /*0340*/  @!P5 BRA `(.L_x_5980) ;  /* 0x000000b00000d947 */ /* 0x000fea0003800000 */
[----:B------:R-:W-:Y:S01]  /*0350*/  ISETP.NE.U32.AND P0, PT, RZ, c[0x0][0x218], PT ;  /* 0x00008600ff007a0c */ /* 0x000fe20003f05070 */
[----:B------:R-:W-:-:S03]  /*0360*/  HFMA2.MMA R9, -RZ, RZ, 0, 9.5367431640625e-07 ;  /* 0x00000010ff097435 */ /* 0x000fc600000001ff */
[----:B------:R-:W-:-:S13]  /*0370*/  ISETP.NE.AND.EX P0, PT, RZ, c[0x0][0x21c], PT, P0 ;  /* 0x00008700ff007a0c */ /* 0x000fda0003f05300 */
[C---:B------:R-:W-:Y:S01]  /*0380*/  @P0 LEA R2, P2, R56.reuse, c[0x0][0x218], 0x4 ;  /* 0x0000860038020a11 */ /* 0x040fe200078420ff */
[----:B------:R-:W-:-:S03]  /*0390*/  IMAD.WIDE.U32 R8, R56, R9, c[0x0][0x1b0] ;  /* 0x00006c0038087625 */ /* 0x000fc600078e0009 */
[----:B------:R-:W-:-:S03]  /*03a0*/  @P0 LEA.HI.X R3, R56, c[0x0][0x21c], RZ, 0x4, P2 ;  /* 0x0000870038030a11 */ /* 0x000fc600010f24ff */
[----:B------:R-:W5:Y:S04]  /*03b0*/  LDG.E.128 R8, [R8.64] ;  /* 0x0000000408087981 */ /* 0x000f68000c1e1d00 */
[----:B------:R0:W5:Y:S01]  /*03c0*/  @P0 LDG.E.128 R92, [R2.64] ;  /* 0x00000004025c0981 */ /* 0x000162000c1e1d00 */
[----:B------:R-:W-:Y:S01]  /*03d0*/  IADD3 R56, R56, 0x20, RZ ;  /* 0x0000002038387810 */ /* 0x000fe20007ffe0ff */
[----:B------:R-:W-:Y:S01]  /*03e0*/  @!P0 CS2R R92, SRZ ;  /* 0x00000000005c8805 */ /* 0x000fe2000001ff00 */
[----:B------:R-:W-:Y:S02]  /*03f0*/  @!P0 CS2R R94, SRZ ;  /* 0x00000000005e8805 */ /* 0x000fe4000001ff00 */
.L_x_5980:
[----:B0-----:R-:W-:Y:S05]  /*0400*/  BSYNC B0 ;  /* 0x0000000000007941 */ /* 0x001fea0003800000 */
.L_x_5979:
        /* <DEDUP_REMOVED lines=13> */
.L_x_5982:
[----:B0-----:R-:W-:Y:S05]  /*04e0*/  BSYNC B0 ;  /* 0x0000000000007941 */ /* 0x001fea0003800000 */
.L_x_5981:
        /* <DEDUP_REMOVED lines=13> */
.L_x_5984:
[----:B0-----:R-:W-:Y:S05]  /*05c0*/  BSYNC B0 ;  /* 0x0000000000007941 */ /* 0x001fea0003800000 */
.L_x_5983:
[----:B------:R-:W-:Y:S01]  /*05d0*/  ISETP.GE.U32.AND P0, PT, R51, 0xc0, PT ;  /* 0x000000c03300780c */ /* 0x000fe20003f06070 */
[----:B------:R-:W-:Y:S01]  /*05e0*/  BSSY B0, `(.L_x_5985) ;  /* 0x000000f000007945 */ /* 0x000fe20003800000 */
[----:B------:R-:W-:-:S11]  /*05f0*/  LOP3.LUT R50, R50, 0xffffffdf, RZ, 0xc0, !PT ;  /* 0xffffffdf32327812 */ /* 0x000fd600078ec0ff */
[----:B------:R-:W-:Y:S01]  /*0600*/  @P0 LOP3.LUT R50, R50, 0x20, RZ, 0xfc, !PT ;  /* 0x0000002032320812 */ /* 0x000fe200078efcff */
[----:B------:R-:W-:Y:S05]  /*0610*/  @!P0 BRA `(.L_x_5986) ;  /* 0x000000b000008947 */ /* 0x000fea0003800000 */
[----:B------:R-:W-:Y:S02]  /*0620*/  ISETP.NE.U32.AND P0, PT, RZ, c[0x0][0x218], PT ;  /* 0x00008600ff007a0c */ /* 0x000fe40003f05070 */
[----:B------:R-:W-:Y:S02]  /*0630*/  MOV R73, 0x10 ;  /* 0x0000001000497802 */ /* 0x000fe40000000f00 */
        /* <DEDUP_REMOVED lines=9> */
.L_x_5986:
[----:B0-----:R-:W-:Y:S05]  /*06d0*/  BSYNC B0 ;  /* 0x0000000000007941 */ /* 0x001fea0003800000 */
.L_x_5985:
[----:B------:R-:W-:Y:S01]  /*06e0*/  ISETP.GE.U32.AND P0, PT, R51, 0xe0, PT ;  /* 0x000000e03300780c */ /* 0x000fe20003f06070 */
[----:B------:R-:W-:Y:S01]  /*06f0*/  BSSY B0, `(.L_x_5987) ;  /* 0x0000012000007945 */ /* 0x000fe20003800000 */
[----:B------:R-:W-:Y:S02]  /*0700*/  SHF.R.U32.HI R0, RZ, 0x5, R16 ;  /* 0x00000005ff007819 */ /* 0x000fe40000011610 */
[----:B------:R-:W-:Y:S02]  /*0710*/  LOP3.LUT R50, R50, 0xffffffef, RZ, 0xc0, !PT ;  /* 0xffffffef32327812 */ /* 0x000fe400078ec0ff */
[----:B------:R-:W-:Y:S02]  /*0720*/  LEA R149, R149, R0, 0x2 ;  /* 0x0000000095957211 */ /* 0x000fe400078e10ff */
[----:B------:R-:W-:-:S05]  /*0730*/  MOV R0, c[0x0][0x180] ;  /* 0x0000600000007a02 */ /* 0x000fca0000000f00 */
[----:B------:R-:W-:Y:S01]  /*0740*/  @P0 LOP3.LUT R50, R50, 0x10, RZ, 0xfc, !PT ;  /* 0x0000001032320812 */ /* 0x000fe200078efcff */
[----:B------:R-:W-:Y:S05]  /*0750*/  @!P0 BRA `(.L_x_5988) ;  /* 0x000000b000008947 */ /* 0x000fea0003800000 */
[----:B------:R-:W-:-:S04]  /*0760*/  ISETP.NE.U32.AND P0, PT, RZ, c[0x0][0x218], PT ;  /* 0x00008600ff007a0c */ /* 0x000fc80003f05070 */
[----:B------:R-:W-:Y:S01]  /*0770*/  ISETP.NE.AND.EX P0, PT, RZ, c[0x0][0x21c], PT, P0 ;  /* 0x00008700ff007a0c */ /* 0x000fe20003f05300 */
[----:B------:R-:W-:-:S12]  /*0780*/  HFMA2.MMA R65, -RZ, RZ, 0, 9.5367431640625e-07 ;  /* 0x00000010ff417435 */ /* 0x000fd800000001ff */
        /* <DEDUP_REMOVED lines=8> */
.L_x_5988:
[----:B0-----:R-:W-:Y:S05]  /*0810*/  BSYNC B0 ;  /* 0x0000000000007941 */ /* 0x001fea0003800000 */
.L_x_5987:
[----:B------:R-:W-:Y:S01]  /*0820*/  ISETP.GE.U32.AND P0, PT, R51, 0x100, PT ;  /* 0x000001003300780c */ /* 0x000fe20003f06070 */
[----:B------:R-:W-:Y:S01]  /*0830*/  BSSY B0, `(.L_x_5989) ;  /* 0x000000e000007945 */ /* 0x000fe20003800000 */
[----:B------:R-:W-:-:S11]  /*0840*/  LOP3.LUT R50, R50, 0xfffffff7, RZ, 0xc0, !PT ;  /* 0xfffffff732327812 */ /* 0x000fd600078ec0ff */
[----:B------:R-:W-:Y:S01]  /*0850*/  @P0 LOP3.LUT R50, R50, 0x8, RZ, 0xfc, !PT ;  /* 0x0000000832320812 */ /* 0x000fe200078efcff */
[----:B------:R-:W-:Y:S05]  /*0860*/  @!P0 BRA `(.L_x_5990) ;  /* 0x000000a000008947 */ /* 0x000fea0003800000 */
[----:B------:R-:W-:-:S04]  /*0870*/  ISETP.NE.U32.AND P0, PT, RZ, c[0x0][0x218], PT ;  /* 0x00008600ff007a0c */ /* 0x000fc80003f05070 */
[----:B------:R-:W-:Y:S02]  /*0880*/  ISETP.NE.AND.EX P0, PT, RZ, c[0x0][0x21c], PT, P0 ;  /* 0x00008700ff007a0c */ /* 0x000fe40003f05300 */
[----:B------:R-:W-:-:S11]  /*0890*/  MOV R57, 0x10 ;  /* 0x0000001000397802 */ /* 0x000fd60000000f00 */
[----:B------:R-:W-:-:S04]  /*08a0*/  @P0 LEA R2, P2, R56, c[0x0][0x218], 0x4 ;  /* 0x0000860038020a11 */ /* 0x000fc800078420ff */
[C---:B------:R-:W-:Y:S01]  /*08b0*/  @P0 LEA.HI.X R3, R56.reuse, c[0x0][0x21c], RZ, 0x4, P2 ;  /* 0x0000870038030a11 */ /* 0x040fe200010f24ff */
[----:B------:R-:W-:-:S04]  /*08c0*/  IMAD.WIDE.U32 R56, R56, R57, c[0x0][0x1b0] ;  /* 0x00006c0038387625 */ /* 0x000fc800078e0039 */
[----:B------:R0:W5:Y:S04]  /*08d0*/  @P0 LDG.E.128 R60, [R2.64] ;  /* 0x00000004023c0981 */ /* 0x000168000c1e1d00 */
[----:B------:R-:W5:Y:S01]  /*08e0*/  LDG.E.128 R56, [R56.64] ;  /* 0x0000000438387981 */ /* 0x000f62000c1e1d00 */
[----:B------:R-:W-:Y:S01]  /*08f0*/  @!P0 CS2R R60, SRZ ;  /* 0x00000000003c8805 */ /* 0x000fe2000001ff00 */
[----:B------:R-:W-:Y:S02]  /*0900*/  @!P0 CS2R R62, SRZ ;  /* 0x00000000003e8805 */ /* 0x000fe4000001ff00 */
.L_x_5990:
[----:B0-----:R-:W-:Y:S05]  /*0910*/  BSYNC B0 ;  /* 0x0000000000007941 */ /* 0x001fea0003800000 */
.L_x_5989:
        /* <DEDUP_REMOVED lines=8> */
[--C-:B------:R-:W-:Y:S02]  /*09a0*/  HADD2.F32 R35, -RZ, R15.reuse.H0_H0 ;  /* 0x2000000fff237230 */ /* 0x100fe40000004100 */
[----:B------:R-:W-:Y:S02]  /*09b0*/  HADD2.F32 R34, -RZ, R15.H1_H1 ;  /* 0x3000000fff227230 */ /* 0x000fe40000004100 */
[--C-:B------:R-:W-:Y:S02]  /*09c0*/  HADD2.F32 R16, -RZ, R8.reuse.H0_H0 ;  /* 0x20000008ff107230 */ /* 0x100fe40000004100 */
[----:B------:R-:W-:-:S02]  /*09d0*/  HADD2.F32 R17, -RZ, R8.H1_H1 ;  /* 0x30000008ff117230 */ /* 0x000fc40000004100 */
[--C-:B------:R-:W-:Y:S02]  /*09e0*/  HADD2.F32 R14, -RZ, R9.reuse.H0_H0 ;  /* 0x20000009ff0e7230 */ /* 0x100fe40000004100 */
        /* <DEDUP_REMOVED lines=71> */
[----:B------:R-:W-:Y:S02]  /*0e60*/  HADD2.F32 R42, -RZ, R43.H0_H0 ;  /* 0x2000002bff2a7230 */ /* 0x000fe40000004100 */
[----:B------:R-:W-:Y:S02]  /*0e70*/  HADD2.F32 R26, -RZ, R27.H0_H0 ;  /* 0x2000001bff1a7230 */ /* 0x000fe40000004100 */
[----:B------:R-:W-:Y:S02]  /*0e80*/  HADD2.F32 R10, -RZ, R11.H0_H0 ;  /* 0x2000000bff0a7230 */ /* 0x000fe40000004100 */
[----:B------:R-:W-:Y:S02]  /*0e90*/  HADD2.F32 R83, -RZ, R84.H0_H0 ;  /* 0x20000054ff537230 */ /* 0x000fe40000004100 */
[----:B------:R-:W-:Y:S02]  /*0ea0*/  HADD2.F32 R105, -RZ, R85.H0_H0 ;  /* 0x20000055ff697230 */ /* 0x000fe40000004100 */
[----:B------:R-:W-:-:S02]  /*0eb0*/  HADD2.F32 R75, -RZ, R76.H0_H0 ;  /* 0x2000004cff4b7230 */ /* 0x000fc40000004100 */
[----:B------:R-:W-:Y:S02]  /*0ec0*/  HADD2.F32 R113, -RZ, R77.H0_H0 ;  /* 0x2000004dff717230 */ /* 0x000fe40000004100 */
[--C-:B------:R-:W-:Y:S02]  /*0ed0*/  HADD2.F32 R112, -RZ, R78.reuse.H0_H0 ;  /* 0x2000004eff707230 */ /* 0x100fe40000004100 */
[----:B------:R-:W-:Y:S02]  /*0ee0*/  HADD2.F32 R117, -RZ, R78.H1_H1 ;  /* 0x3000004eff757230 */ /* 0x000fe40000004100 */
[--C-:B------:R-:W-:Y:S02]  /*0ef0*/  HADD2.F32 R115, -RZ, R79.reuse.H0_H0 ;  /* 0x2000004fff737230 */ /* 0x100fe40000004100 */
[----:B------:R-:W-:Y:S02]  /*0f00*/  HADD2.F32 R114, -RZ, R79.H1_H1 ;  /* 0x3000004fff727230 */ /* 0x000fe40000004100 */
[----:B------:R-:W-:-:S02]  /*0f10*/  HADD2.F32 R43, -RZ, R43.H1_H1 ;  /* 0x3000002bff2b7230 */ /* 0x000fc40000004100 */
[----:B------:R-:W-:Y:S02]  /*0f20*/  HADD2.F32 R27, -RZ, R27.H1_H1 ;  /* 0x3000001bff1b7230 */ /* 0x000fe40000004100 */
[----:B------:R-:W-:Y:S02]  /*0f30*/  HADD2.F32 R11, -RZ, R11.H1_H1 ;  /* 0x3000000bff0b7230 */ /* 0x000fe40000004100 */
[----:B------:R-:W-:Y:S02]  /*0f40*/  HADD2.F32 R84, -RZ, R84.H1_H1 ;  /* 0x30000054ff547230 */ /* 0x000fe40000004100 */
[----:B------:R-:W-:Y:S02]  /*0f50*/  HADD2.F32 R85, -RZ, R85.H1_H1 ;  /* 0x30000055ff557230 */ /* 0x000fe40000004100 */
[----:B------:R-:W-:Y:S02]  /*0f60*/  HADD2.F32 R76, -RZ, R76.H1_H1 ;  /* 0x3000004cff4c7230 */ /* 0x000fe40000004100 */
        /* <DEDUP_REMOVED lines=33> */
.L_x_6282:
        /* <DEDUP_REMOVED lines=10> */
[----:B------:R-:W-:Y:S01]  /*1220*/  ISETP.NE.AND.EX P3, PT, RZ, c[0x0][0x17c], PT, P3 ;  /* 0x00005f00ff007a0c */ /* 0x000fe20003f65330 */
[----:B------:R-:W-:-:S12]  /*1230*/  HFMA2.MMA R69, -RZ, RZ, 0, 9.5367431640625e-07 ;  /* 0x00000010ff457435 */ /* 0x000fd800000001ff */
[----:B------:R-:W-:-:S04]  /*1240*/  @P3 LEA R214, P2, R148, c[0x0][0x178], 0x4 ;  /* 0x00005e0094d63a11 */ /* 0x000fc800078420ff */
[C---:B------:R-:W-:Y:S02]  /*1250*/  @P3 LEA.HI.X R215, R148.reuse, c[0x0][0x17c], RZ, 0x4, P2 ;  /* 0x00005f0094d73a11 */ /* 0x040fe400010f24ff */
[----:B------:R-:W-:Y:S01]  /*1260*/  ISETP.NE.U32.AND P2, PT, RZ, c[0x0][0x180], PT ;  /* 0x00006000ff007a0c */ /* 0x000fe20003f45070 */
[----:B------:R-:W-:Y:S02]  /*1270*/  IMAD.WIDE.U32 R68, R148, R69, c[0x0][0x170] ;  /* 0x00005c0094447625 */ /* 0x000fe400078e0045 */
[----:B------:R0:W5:Y:S01]  /*1280*/  @P3 LDG.E.128 R64, [R214.64] ;  /* 0x00000004d6403981 */ /* 0x000162000c1e1d00 */
[----:B------:R-:W-:-:S03]  /*1290*/  ISETP.NE.AND.EX P2, PT, RZ, c[0x0][0x184], PT, P2 ;  /* 0x00006100ff007a0c */ /* 0x000fc60003f45320 */
[----:B------:R-:W2:Y:S10]  /*12a0*/  LDG.E.128 R68, [R68.64] ;  /* 0x0000000444447981 */ /* 0x000eb4000c1e1d00 */
[----:B------:R-:W-:-:S04]  /*12b0*/  @P2 LEA R194, P4, R148, c[0x0][0x180], 0x4 ;  /* 0x0000600094c22a11 */ /* 0x000fc800078820ff */
[----:B------:R-:W-:-:S05]  /*12c0*/  @P2 LEA.HI.X R195, R148, c[0x0][0x184], RZ, 0x4, P4 ;  /* 0x0000610094c32a11 */ /* 0x000fca00020f24ff */
        /* <DEDUP_REMOVED lines=10> */
.L_x_5994:
[----:B-----5:R-:W-:-:S05]  /*1370*/  HADD2.F32 R158, -RZ, R60.H0_H0 ;  /* 0x2000003cff9e7230 */ /* 0x020fca0000004100 */
[----:B------:R-:W-:Y:S01]  /*1380*/  FADD.FTZ R147, R158, R147 ;  /* 0x000000939e937221 */ /* 0x000fe20000010000 */
[----:B------:R-:W-:Y:S05]  /*1390*/  BRA `(.L_x_5995) ;  /* 0x0000004000007947 */ /* 0x000fea0003800000 */
.L_x_5993:
[----:B0----5:R-:W-:Y:S02]  /*13a0*/  HADD2.F32 R158, -RZ, R64.H0_H0 ;  /* 0x20000040ff9e7230 */ /* 0x021fe40000004100 */
[----:B------:R-:W-:-:S03]  /*13b0*/  @P2 HADD2.F32 R174, -RZ, R60.H0_H0 ;  /* 0x2000003cffae2230 */ /* 0x000fc60000004100 */
[----:B------:R-:W-:-:S04]  /*13c0*/  FADD.FTZ R147, R158, R147 ;  /* 0x000000939e937221 */ /* 0x000fc80000010000 */
[----:B------:R-:W-:-:S05]  /*13d0*/  @P2 FADD.FTZ R147, R174, R147 ;  /* 0x00000093ae932221 */ /* 0x000fca0000010000 */
.L_x_5995:
[----:B------:R-:W-:-:S04]  /*13e0*/  F2FP.PACK_AB R157, RZ, R147 ;  /* 0x00000093ff9d723e */ /* 0x000fc800000000ff */
[----:B------:R-:W-:Y:S02]  /*13f0*/  PRMT R56, R157, 0x7610, R56 ;  /* 0x000076109d387816 */ /* 0x000fe40000000038 */
.L_x_5996:
[----:B------:R-:W-:Y:S01]  /*1400*/  HADD2.F32 R158, -RZ, R68.H1_H1 ;  /* 0x30000044ff9e7230 */ /* 0x000fe20000004100 */
[----:B------:R-:W-:Y:S05]  /*1410*/  @P3 BRA `(.L_x_5997) ;  /* 0x0000008000003947 */ /* 0x000fea0003800000 */
[----:B------:R-:W-:-:S04]  /*1420*/  ISETP.NE.U32.AND P4, PT, RZ, c[0x0][0x180], PT ;  /* 0x00006000ff007a0c */ /* 0x000fc80003f85070 */
[----:B------:R-:W-:-:S13]  /*1430*/  ISETP.NE.AND.EX P4, PT, RZ, c[0x0][0x184], PT, P4 ;  /* 0x00006100ff007a0c */ /* 0x000fda0003f85340 */
[----:B------:R-:W-:Y:S05]  /*1440*/  @P4 BRA `(.L_x_5998) ;  /* 0x0000002000004947 */ /* 0x000fea0003800000 */
[----:B------:R-:W-:Y:S05]  /*1450*/  @P0 BRA `(.L_x_5999) ;  /* 0x0000008000000947 */ /* 0x000fea0003800000 */
[----:B------:R-:W-:Y:S05]  /*1460*/  BRA `(.L_x_6000) ;  /* 0x0000009000007947 */ /* 0x000fea0003800000 */
.L_x_5998:
[----:B-----5:R-:W-:-:S05]  /*1470*/  HADD2.F32 R157, -RZ, R60.H1_H1 ;  /* 0x3000003cff9d7230 */ /* 0x020fca0000004100 */
[----:B------:R-:W-:Y:S01]  /*1480*/  FADD.FTZ R158, R157, R158 ;  /* 0x0000009e9d9e7221 */ /* 0x000fe20000010000 */
[----:B------:R-:W-:Y:S05]  /*1490*/  BRA `(.L_x_5999) ;  /* 0x0000004000007947 */ /* 0x000fea0003800000 */
.L_x_5997:
[----:B-----5:R-:W-:Y:S02]  /*14a0*/  HADD2.F32 R157, -RZ, R64.H1_H1 ;  /* 0x30000040ff9d7230 */ /* 0x020fe40000004100 */
[----:B------:R-:W-:-:S03]  /*14b0*/  @P2 HADD2.F32 R173, -RZ, R60.H1_H1 ;  /* 0x3000003cffad2230 */ /* 0x000fc60000004100 */
[----:B------:R-:W-:-:S04]  /*14c0*/  FADD.FTZ R158, R157, R158 ;  /* 0x0000009e9d9e7221 */ /* 0x000fc80000010000 */
[----:B------:R-:W-:-:S05]  /*14d0*/  @P2 FADD.FTZ R158, R173, R158 ;  /* 0x0000009ead9e2221 */ /* 0x000fca0000010000 */
.L_x_5999:
[----:B------:R-:W-:-:S04]  /*14e0*/  F2FP.PACK_AB R68, RZ, R158 ;  /* 0x0000009eff44723e */ /* 0x000fc800000000ff */
[----:B------:R-:W-:Y:S02]  /*14f0*/  PRMT R56, R56, 0x5410, R68 ;  /* 0x0000541038387816 */ /* 0x000fe40000000044 */
.L_x_6000:
[----:B------:R-:W-:Y:S01]  /*1500*/  HADD2.F32 R157, -RZ, R69.H0_H0 ;  /* 0x20000045ff9d7230 */ /* 0x000fe20000004100 */
[----:B------:R-:W-:Y:S05]  /*1510*/  @P3 BRA `(.L_x_6001) ;  /* 0x0000008000003947 */ /* 0x000fea0003800000 */
[----:B------:R-:W-:-:S04]  /*1520*/  ISETP.NE.U32.AND P4, PT, RZ, c[0x0][0x180], PT ;  /* 0x00006000ff007a0c */ /* 0x000fc80003f85070 */
[----:B------:R-:W-:-:S13]  /*1530*/  ISETP.NE.AND.EX P4, PT, RZ, c[0x0][0x184], PT, P4 ;  /* 0x00006100ff007a0c */ /* 0x000fda0003f85340 */
[----:B------:R-:W-:Y:S05]  /*1540*/  @P4 BRA `(.L_x_6002) ;  /* 0x0000002000004947 */ /* 0x000fea0003800000 */
[----:B------:R-:W-:Y:S05]  /*1550*/  @P0 BRA `(.L_x_6003) ;  /* 0x0000008000000947 */ /* 0x000fea0003800000 */
[----:B------:R-:W-:Y:S05]  /*1560*/  BRA `(.L_x_6004) ;  /* 0x0000009000007947 */ /* 0x000fea0003800000 */
.L_x_6002:
[----:B-----5:R-:W-:-:S05]  /*1570*/  HADD2.F32 R68, -RZ, R61.H0_H0 ;  /* 0x2000003dff447230 */ /* 0x020fca0000004100 */
[----:B------:R-:W-:Y:S01]  /*1580*/  FADD.FTZ R157, R68, R157 ;  /* 0x0000009d449d7221 */ /* 0x000fe20000010000 */
[----:B------:R-:W-:Y:S05]  /*1590*/  BRA `(.L_x_6003) ;  /* 0x0000004000007947 */ /* 0x000fea0003800000 */
.L_x_6001:
[----:B-----5:R-:W-:Y:S02]  /*15a0*/  HADD2.F32 R68, -RZ, R65.H0_H0 ;  /* 0x20000041ff447230 */ /* 0x020fe40000004100 */
[----:B------:R-:W-:-:S03]  /*15b0*/  @P2 HADD2.F32 R174, -RZ, R61.H0_H0 ;  /* 0x2000003dffae2230 */ /* 0x000fc60000004100 */
[----:B------:R-:W-:-:S04]  /*15c0*/  FADD.FTZ R157, R68, R157 ;  /* 0x0000009d449d7221 */ /* 0x000fc80000010000 */
[----:B------:R-:W-:-:S05]  /*15d0*/  @P2 FADD.FTZ R157, R174, R157 ;  /* 0x0000009dae9d2221 */ /* 0x000fca0000010000 */
.L_x_6003:
[----:B------:R-:W-:-:S04]  /*15e0*/  F2FP.PACK_AB R68, RZ, R157 ;  /* 0x0000009dff44723e */ /* 0x000fc800000000ff */
[----:B------:R-:W-:Y:S02]  /*15f0*/  PRMT R57, R68, 0x7610, R57 ;  /* 0x0000761044397816 */ /* 0x000fe40000000039 */
.L_x_6004:
[----:B------:R-:W-:Y:S01]  /*1600*/  HADD2.F32 R174, -RZ, R69.H1_H1 ;  /* 0x30000045ffae7230 */ /* 0x000fe20000004100 */
[----:B------:R-:W-:Y:S05]  /*1610*/  @P3 BRA `(.L_x_6005) ;  /* 0x0000008000003947 */ /* 0x000fea0003800000 */
[----:B------:R-:W-:-:S04]  /*1620*/  ISETP.NE.U32.AND P4, PT, RZ, c[0x0][0x180], PT ;  /* 0x00006000ff007a0c */ /* 0x000fc80003f85070 */
[----:B------:R-:W-:-:S13]  /*1630*/  ISETP.NE.AND.EX P4, PT, RZ, c[0x0][0x184], PT, P4 ;  /* 0x00006100ff007a0c */ /* 0x000fda0003f85340 */
[----:B------:R-:W-:Y:S05]  /*1640*/  @P4 BRA `(.L_x_6006) ;  /* 0x0000002000004947 */ /* 0x000fea0003800000 */
[----:B------:R-:W-:Y:S05]  /*1650*/  @P0 BRA `(.L_x_6007) ;  /* 0x0000008000000947 */ /* 0x000fea0003800000 */
[----:B------:R-:W-:Y:S05]  /*1660*/  BRA `(.L_x_6008) ;  /* 0x0000009000007947 */ /* 0x000fea0003800000 */
.L_x_6006:
[----:B-----5:R-:W-:-:S05]  /*1670*/  HADD2.F32 R69, -RZ, R61.H1_H1 ;  /* 0x3000003dff457230 */ /* 0x020fca0000004100 */
[----:B------:R-:W-:Y:S01]  /*1680*/  FADD.FTZ R174, R69, R174 ;  /* 0x000000ae45ae7221 */ /* 0x000fe20000010000 */
[----:B------:R-:W-:Y:S05]  /*1690*/  BRA `(.L_x_6007) ;  /* 0x0000004000007947 */ /* 0x000fea0003800000 */
.L_x_6005:
[----:B-----5:R-:W-:Y:S02]  /*16a0*/  HADD2.F32 R69, -RZ, R65.H1_H1 ;  /* 0x30000041ff457230 */ /* 0x020fe40000004100 */
[----:B------:R-:W-:-:S03]  /*16b0*/  @P2 HADD2.F32 R173, -RZ, R61.H1_H1 ;  /* 0x3000003dffad2230 */ /* 0x000fc60000004100 */
[----:B------:R-:W-:-:S04]  /*16c0*/  FADD.FTZ R174, R69, R174 ;  /* 0x000000ae45ae7221 */ /* 0x000fc80000010000 */
[----:B------:R-:W-:-:S05]  /*16d0*/  @P2 FADD.FTZ R174, R173, R174 ;  /* 0x000000aeadae2221 */ /* 0x000fca0000010000 */
.L_x_6007:
[----:B------:R-:W-:-:S04]  /*16e0*/  F2FP.PACK_AB R68, RZ, R174 ;  /* 0x000000aeff44723e */ /* 0x000fc800000000ff */
[----:B------:R-:W-:Y:S02]  /*16f0*/  PRMT R57, R57, 0x5410, R68 ;  /* 0x0000541039397816 */ /* 0x000fe40000000044 */
.L_x_6008:
[----:B------:R-:W-:Y:S01]  /*1700*/  HADD2.F32 R173, -RZ, R70.H0_H0 ;  /* 0x20000046ffad7230 */ /* 0x000fe20000004100 */
[----:B------:R-:W-:Y:S05]  /*1710*/  @P3 BRA `(.L_x_6009) ;  /* 0x0000008000003947 */ /* 0x000fea0003800000 */
[----:B------:R-:W-:-:S04]  /*1720*/  ISETP.NE.U32.AND P4, PT, RZ, c[0x0][0x180], PT ;  /* 0x00006000ff007a0c */ /* 0x000fc80003f85070 */
[----:B------:R-:W-:-:S13]  /*1730*/  ISETP.NE.AND.EX P4, PT, RZ, c[0x0][0x184], PT, P4 ;  /* 0x00006100ff007a0c */ /* 0x000fda0003f85340 */
[----:B------:R-:W-:Y:S05]  /*1740*/  @P4 BRA `(.L_x_6010) ;  /* 0x0000002000004947 */ /* 0x000fea0003800000 */
[----:B------:R-:W-:Y:S05]  /*1750*/  @P0 BRA `(.L_x_6011) ;  /* 0x0000008000000947 */ /* 0x000fea0003800000 */
[----:B------:R-:W-:Y:S05]  /*1760*/  BRA `(.L_x_6012) ;  /* 0x0000009000007947 */ /* 0x000fea0003800000 */
.L_x_6010:
[----:B-----5:R-:W-:-:S05]  /*1770*/  HADD2.F32 R68, -RZ, R62.H0_H0 ;  /* 0x2000003eff447230 */ /* 0x020fca0000004100 */
[----:B------:R-:W-:Y:S01]  /*1780*/  FADD.FTZ R173, R68, R173 ;  /* 0x000000ad44ad7221 */ /* 0x000fe20000010000 */
[----:B------:R-:W-:Y:S05]  /*1790*/  BRA `(.L_x_6011) ;  /* 0x0000004000007947 */ /* 0x000fea0003800000 */
.L_x_6009:
[----:B-----5:R-:W-:Y:S02]  /*17a0*/  HADD2.F32 R68, -RZ, R66.H0_H0 ;  /* 0x20000042ff447230 */ /* 0x020fe40000004100 */
[----:B------:R-:W-:-:S03]  /*17b0*/  @P2 HADD2.F32 R194, -RZ, R62.H0_H0 ;  /* 0x2000003effc22230 */ /* 0x000fc60000004100 */
[----:B------:R-:W-:-:S04]  /*17c0*/  FADD.FTZ R173, R68, R173 ;  /* 0x000000ad44ad7221 */ /* 0x000fc80000010000 */
[----:B------:R-:W-:-:S05]  /*17d0*/  @P2 FADD.FTZ R173, R194, R173 ;  /* 0x000000adc2ad2221 */ /* 0x000fca0000010000 */
.L_x_6011:
[----:B------:R-:W-:-:S04]  /*17e0*/  F2FP.PACK_AB R68, RZ, R173 ;  /* 0x000000adff44723e */ /* 0x000fc800000000ff */
[----:B------:R-:W-:Y:S02]  /*17f0*/  PRMT R58, R68, 0x7610, R58 ;  /* 0x00007610443a7816 */ /* 0x000fe4000000003a */
.L_x_6012:
[----:B------:R-:W-:Y:S01]  /*1800*/  HADD2.F32 R195, -RZ, R70.H1_H1 ;  /* 0x30000046ffc37230 */ /* 0x000fe20000004100 */
[----:B------:R-:W-:Y:S05]  /*1810*/  @P3 BRA `(.L_x_6013) ;  /* 0x0000008000003947 */ /* 0x000fea0003800000 */
[----:B------:R-:W-:-:S04]  /*1820*/  ISETP.NE.U32.AND P4, PT, RZ, c[0x0][0x180], PT ;  /* 0x00006000ff007a0c */ /* 0x000fc80003f85070 */
[----:B------:R-:W-:-:S13]  /*1830*/  ISETP.NE.AND.EX P4, PT, RZ, c[0x0][0x184], PT, P4 ;  /* 0x00006100ff007a0c */ /* 0x000fda0003f85340 */
[----:B------:R-:W-:Y:S05]  /*1840*/  @P4 BRA `(.L_x_6014) ;  /* 0x0000002000004947 */ /* 0x000fea0003800000 */
[----:B------:R-:W-:Y:S05]  /*1850*/  @P0 BRA `(.L_x_6015) ;  /* 0x0000008000000947 */ /* 0x000fea0003800000 */
[----:B------:R-:W-:Y:S05]  /*1860*/  BRA `(.L_x_6016) ;  /* 0x0000009000007947 */ /* 0x000fea0003800000 */
.L_x_6014:
[----:B-----5:R-:W-:-:S05]  /*1870*/  HADD2.F32 R68, -RZ, R62.H1_H1 ;  /* 0x3000003eff447230 */ /* 0x020fca0000004100 */
[----:B------:R-:W-:Y:S01]  /*1880*/  FADD.FTZ R195, R68, R195 ;  /* 0x000000c344c37221 */ /* 0x000fe20000010000 */
[----:B------:R-:W-:Y:S05]  /*1890*/  BRA `(.L_x_6015) ;  /* 0x0000004000007947 */ /* 0x000fea0003800000 */
.L_x_6013:
[----:B-----5:R-:W-:Y:S02]  /*18a0*/  HADD2.F32 R68, -RZ, R66.H1_H1 ;  /* 0x30000042ff447230 */ /* 0x020fe40000004100 */
[----:B------:R-:W-:-:S03]  /*18b0*/  @P2 HADD2.F32 R70, -RZ, R62.H1_H1 ;  /* 0x3000003eff462230 */ /* 0x000fc60000004100 */
[----:B------:R-:W-:-:S04]  /*18c0*/  FADD.FTZ R195, R68, R195 ;  /* 0x000000c344c37221 */ /* 0x000fc80000010000 */
[----:B------:R-:W-:-:S05]  /*18d0*/  @P2 FADD.FTZ R195, R70, R195 ;  /* 0x000000c346c32221 */ /* 0x000fca0000010000 */
.L_x_6015:
[----:B------:R-:W-:-:S04]  /*18e0*/  F2FP.PACK_AB R68, RZ, R195 ;  /* 0x000000c3ff44723e */ /* 0x000fc800000000ff */
[----:B------:R-:W-:Y:S02]  /*18f0*/  PRMT R58, R58, 0x5410, R68 ;  /* 0x000054103a3a7816 */ /* 0x000fe40000000044 */
.L_x_6016:
[----:B------:R-:W-:Y:S01]  /*1900*/  HADD2.F32 R194, -RZ, R71.H0_H0 ;  /* 0x20000047ffc27230 */ /* 0x000fe20000004100 */
[----:B------:R-:W-:Y:S05]  /*1910*/  @P3 BRA `(.L_x_6017) ;  /* 0x0000008000003947 */ /* 0x000fea0003800000 */
[----:B------:R-:W-:-:S04]  /*1920*/  ISETP.NE.U32.AND P4, PT, RZ, c[0x0][0x180], PT ;  /* 0x00006000ff007a0c */ /* 0x000fc80003f85070 */
[----:B------:R-:W-:-:S13]  /*1930*/  ISETP.NE.AND.EX P4, PT, RZ, c[0x0][0x184], PT, P4 ;  /* 0x00006100ff007a0c */ /* 0x000fda0003f85340 */
[----:B------:R-:W-:Y:S05]  /*1940*/  @P4 BRA `(.L_x_6018) ;  /* 0x0000002000004947 */ /* 0x000fea0003800000 */
[----:B------:R-:W-:Y:S05]  /*1950*/  @P0 BRA `(.L_x_6019) ;  /* 0x0000008000000947 */ /* 0x000fea0003800000 */
[----:B------:R-:W-:Y:S05]  /*1960*/  BRA `(.L_x_6020) ;  /* 0x0000009000007947 */ /* 0x000fea0003800000 */
.L_x_6018:
[----:B-----5:R-:W-:-:S05]  /*1970*/  HADD2.F32 R69, -RZ, R63.H0_H0 ;  /* 0x2000003fff457230 */ /* 0x020fca0000004100 */
[----:B------:R-:W-:Y:S01]  /*1980*/  FADD.FTZ R194, R69, R194 ;  /* 0x000000c245c27221 */ /* 0x000fe20000010000 */
[----:B------:R-:W-:Y:S05]  /*1990*/  BRA `(.L_x_6019) ;  /* 0x0000004000007947 */ /* 0x000fea0003800000 */
.L_x_6017:
[----:B-----5:R-:W-:Y:S02]  /*19a0*/  HADD2.F32 R69, -RZ, R67.H0_H0 ;  /* 0x20000043ff457230 */ /* 0x020fe40000004100 */
[----:B------:R-:W-:-:S03]  /*19b0*/  @P2 HADD2.F32 R205, -RZ, R63.H0_H0 ;  /* 0x2000003fffcd2230 */ /* 0x000fc60000004100 */
[----:B------:R-:W-:-:S04]  /*19c0*/  FADD.FTZ R194, R69, R194 ;  /* 0x000000c245c27221 */ /* 0x000fc80000010000 */
[----:B------:R-:W-:-:S05]  /*19d0*/  @P2 FADD.FTZ R194, R205, R194 ;  /* 0x000000c2cdc22221 */ /* 0x000fca0000010000 */
.L_x_6019:
[----:B------:R-:W-:-:S04]  /*19e0*/  F2FP.PACK_AB R68, RZ, R194 ;  /* 0x000000c2ff44723e */ /* 0x000fc800000000ff */
[----:B------:R-:W-:Y:S02]  /*19f0*/  PRMT R59, R68, 0x7610, R59 ;  /* 0x00007610443b7816 */ /* 0x000fe4000000003b */
.L_x_6020:
[----:B------:R-:W-:Y:S01]  /*1a00*/  HADD2.F32 R205, -RZ, R71.H1_H1 ;  /* 0x30000047ffcd7230 */ /* 0x000fe20000004100 */
[----:B------:R-:W-:Y:S05]  /*1a10*/  @P3 BRA `(.L_x_6021) ;  /* 0x0000008000003947 */ /* 0x000fea0003800000 */
[----:B------:R-:W-:-:S04]  /*1a20*/  ISETP.NE.U32.AND P2, PT, RZ, c[0x0][0x180], PT ;  /* 0x00006000ff007a0c */ /* 0x000fc80003f45070 */
[----:B------:R-:W-:-:S13]  /*1a30*/  ISETP.NE.AND.EX P2, PT, RZ, c[0x0][0x184], PT, P2 ;  /* 0x00006100ff007a0c */ /* 0x000fda0003f45320 */
[----:B------:R-:W-:Y:S05]  /*1a40*/  @P2 BRA `(.L_x_6022) ;  /* 0x0000002000002947 */ /* 0x000fea0003800000 */
[----:B------:R-:W-:Y:S05]  /*1a50*/  @P0 BRA `(.L_x_6023) ;  /* 0x0000008000000947 */ /* 0x000fea0003800000 */
[----:B------:R-:W-:Y:S05]  /*1a60*/  BRA `(.L_x_6024) ;  /* 0x0000009000007947 */ /* 0x000fea0003800000 */
.L_x_6022:
[----:B-----5:R-:W-:-:S05]  /*1a70*/  HADD2.F32 R68, -RZ, R63.H1_H1 ;  /* 0x3000003fff447230 */ /* 0x020fca0000004100 */
[----:B------:R-:W-:Y:S01]  /*1a80*/  FADD.FTZ R205, R68, R205 ;  /* 0x000000cd44cd7221 */ /* 0x000fe20000010000 */
[----:B------:R-:W-:Y:S05]  /*1a90*/  BRA `(.L_x_6023) ;  /* 0x0000004000007947 */ /* 0x000fea0003800000 */
.L_x_6021:
[----:B-----5:R-:W-:Y:S02]  /*1aa0*/  HADD2.F32 R68, -RZ, R67.H1_H1 ;  /* 0x30000043ff447230 */ /* 0x020fe40000004100 */
[----:B------:R-:W-:-:S03]  /*1ab0*/  @P2 HADD2.F32 R70, -RZ, R63.H1_H1 ;  /* 0x3000003fff462230 */ /* 0x000fc60000004100 */
[----:B------:R-:W-:-:S04]  /*1ac0*/  FADD.FTZ R205, R68, R205 ;  /* 0x000000cd44cd7221 */ /* 0x000fc80000010000 */
[----:B------:R-:W-:-:S05]  /*1ad0*/  @P2 FADD.FTZ R205, R70, R205 ;  /* 0x000000cd46cd2221 */ /* 0x000fca0000010000 */
.L_x_6023:
[----:B------:R-:W-:-:S04]  /*1ae0*/  F2FP.PACK_AB R68, RZ, R205 ;  /* 0x000000cdff44723e */ /* 0x000fc800000000ff */
[----:B------:R-:W-:Y:S02]  /*1af0*/  PRMT R59, R59, 0x5410, R68 ;  /* 0x000054103b3b7816 */ /* 0x000fe40000000044 */
.L_x_6024:
[C---:B------:R-:W-:Y:S02]  /*1b00*/  @P0 LEA R68, P2, R148.reuse, c[0x0][0x188], 0x4 ;  /* 0x0000620094440a11 */ /* 0x040fe400078420ff */
[C---:B------:R-:W-:Y:S02]  /*1b10*/  IADD3 R214, R148.reuse, 0x20, RZ ;  /* 0x0000002094d67810 */ /* 0x040fe40007ffe0ff */
[----:B------:R-:W-:-:S05]  /*1b20*/  @P0 LEA.HI.X R69, R148, c[0x0][0x18c], RZ, 0x4, P2 ;  /* 0x0000630094450a11 */ /* 0x000fca00010f24ff */
[----:B------:R0:W-:Y:S04]  /*1b30*/  @P0 STG.E.128 [R68.64], R56 ;  /* 0x0000003844000986 */ /* 0x0001e8000c101d04 */
.L_x_5992:
[----:B------:R-:W-:Y:S05]  /*1b40*/  BSYNC B0 ;  /* 0x0000000000007941 */ /* 0x000fea0003800000 */
.L_x_5991:
[----:B------:R-:W-:Y:S01]  /*1b50*/  ISETP.GE.U32.AND P2, PT, R51, 0x40, PT ;  /* 0x000000403300780c */ /* 0x000fe20003f46070 */
[----:B------:R-:W-:-:S12]  /*1b60*/  BSSY B0, `(.L_x_6025) ;  /* 0x0000095000007945 */ /* 0x000fd80003800000 */
[----:B------:R-:W-:Y:S05]  /*1b70*/  @!P2 BRA `(.L_x_6026) ;  /* 0x000009300000a947 */ /* 0x000fea0003800000 */
[----:B------:R-:W-:-:S04]  /*1b80*/  ISETP.NE.U32.AND P3, PT, RZ, c[0x0][0x178], PT ;  /* 0x00005e00ff007a0c */ /* 0x000fc80003f65070 */
[----:B------:R-:W-:-:S13]  /*1b90*/  ISETP.NE.AND.EX P3, PT, RZ, c[0x0][0x17c], PT, P3 ;  /* 0x00005f00ff007a0c */ /* 0x000fda0003f65330 */
[----:B------:R-:W-:-:S04]  /*1ba0*/  @P3 LEA R216, P2, R214, c[0x0][0x178], 0x4 ;  /* 0x00005e00d6d83a11 */ /* 0x000fc800078420ff */
[----:B------:R-:W-:Y:S02]  /*1bb0*/  @P3 LEA.HI.X R217, R214, c[0x0][0x17c], RZ, 0x4, P2 ;  /* 0x00005f00d6d93a11 */ /* 0x000fe400010f24ff */
[----:B------:R-:W-:Y:S02]  /*1bc0*/  ISETP.NE.U32.AND P2, PT, RZ, c[0x0][0x180], PT ;  /* 0x00006000ff007a0c */ /* 0x000fe40003f45070 */
[----:B0-----:R-:W-:Y:S01]  /*1bd0*/  MOV R69, 0x10 ;  /* 0x0000001000457802 */ /* 0x001fe20000000f00 */
[----:B-----5:R0:W5:Y:S01]  /*1be0*/  @P3 LDG.E.128 R64, [R216.64] ;  /* 0x00000004d8403981 */ /* 0x020162000c1e1d00 */
[----:B------:R-:W-:-:S03]  /*1bf0*/  ISETP.NE.AND.EX P2, PT, RZ, c[0x0][0x184], PT, P2 ;  /* 0x00006100ff007a0c */ /* 0x000fc60003f45320 */
[----:B------:R-:W-:-:S06]  /*1c00*/  IMAD.WIDE.U32 R68, R214, R69, c[0x0][0x170] ;  /* 0x00005c00d6447625 */ /* 0x000fcc00078e0045 */
[----:B------:R-:W2:Y:S04]  /*1c10*/  LDG.E.128 R68, [R68.64] ;  /* 0x0000000444447981 */ /* 0x000ea8000c1e1d00 */
        /* <DEDUP_REMOVED lines=12> */
.L_x_6028:
[----:B-----5:R-:W-:-:S05]  /*1ce0*/  HADD2.F32 R159, -RZ, R60.H0_H0 ;  /* 0x2000003cff9f7230 */ /* 0x020fca0000004100 */
[----:B------:R-:W-:Y:S01]  /*1cf0*/  FADD.FTZ R146, R159, R146 ;  /* 0x000000929f927221 */ /* 0x000fe20000010000 */
[----:B------:R-:W-:Y:S05]  /*1d00*/  BRA `(.L_x_6029) ;  /* 0x0000004000007947 */ /* 0x000fea0003800000 */
.L_x_6027:
[----:B0----5:R-:W-:Y:S02]  /*1d10*/  HADD2.F32 R159, -RZ, R64.H0_H0 ;  /* 0x20000040ff9f7230 */ /* 0x021fe40000004100 */
[----:B------:R-:W-:-:S03]  /*1d20*/  @P2 HADD2.F32 R175, -RZ, R60.H0_H0 ;  /* 0x2000003cffaf2230 */ /* 0x000fc60000004100 */
[----:B------:R-:W-:-:S04]  /*1d30*/  FADD.FTZ R146, R159, R146 ;  /* 0x000000929f927221 */ /* 0x000fc80000010000 */
[----:B------:R-:W-:-:S05]  /*1d40*/  @P2 FADD.FTZ R146, R175, R146 ;  /* 0x00000092af922221 */ /* 0x000fca0000010000 */
.L_x_6029:
[----:B------:R-:W-:-:S04]  /*1d50*/  F2FP.PACK_AB R159, RZ, R146 ;  /* 0x00000092ff9f723e */ /* 0x000fc800000000ff */
[----:B------:R-:W-:Y:S02]  /*1d60*/  PRMT R56, R159, 0x7610, R56 ;  /* 0x000076109f387816 */ /* 0x000fe40000000038 */
.L_x_6030:
[----:B------:R-:W-:Y:S01]  /*1d70*/  HADD2.F32 R159, -RZ, R68.H1_H1 ;  /* 0x30000044ff9f7230 */ /* 0x000fe20000004100 */
[----:B------:R-:W-:Y:S05]  /*1d80*/  @P3 BRA `(.L_x_6031) ;  /* 0x0000008000003947 */ /* 0x000fea0003800000 */
[----:B------:R-:W-:-:S04]  /*1d90*/  ISETP.NE.U32.AND P4, PT, RZ, c[0x0][0x180], PT ;  /* 0x00006000ff007a0c */ /* 0x000fc80003f85070 */
[----:B------:R-:W-:-:S13]  /*1da0*/  ISETP.NE.AND.EX P4, PT, RZ, c[0x0][0x184], PT, P4 ;  /* 0x00006100ff007a0c */ /* 0x000fda0003f85340 */
[----:B------:R-:W-:Y:S05]  /*1db0*/  @P4 BRA `(.L_x_6032) ;  /* 0x0000002000004947 */ /* 0x000fea0003800000 */
[----:B------:R-:W-:Y:S05]  /*1dc0*/  @P0 BRA `(.L_x_6033) ;  /* 0x0000008000000947 */ /* 0x000fea0003800000 */
[----:B------:R-:W-:Y:S05]  /*1dd0*/  BRA `(.L_x_6034) ;  /* 0x0000009000007947 */ /* 0x000fea0003800000 */
.L_x_6032:
[----:B-----5:R-:W-:-:S05]  /*1de0*/  HADD2.F32 R68, -RZ, R60.H1_H1 ;  /* 0x3000003cff447230 */ /* 0x020fca0000004100 */
[----:B------:R-:W-:Y:S01]  /*1df0*/  FADD.FTZ R159, R68, R159 ;  /* 0x0000009f449f7221 */ /* 0x000fe20000010000 */
[----:B------:R-:W-:Y:S05]  /*1e00*/  BRA `(.L_x_6033) ;  /* 0x0000004000007947 */ /* 0x000fea0003800000 */
.L_x_6031:
[----:B-----5:R-:W-:Y:S02]  /*1e10*/  HADD2.F32 R68, -RZ, R64.H1_H1 ;  /* 0x30000040ff447230 */ /* 0x020fe40000004100 */
[----:B------:R-:W-:-:S03]  /*1e20*/  @P2 HADD2.F32 R160, -RZ, R60.H1_H1 ;  /* 0x3000003cffa02230 */ /* 0x000fc60000004100 */
[----:B------:R-:W-:-:S04]  /*1e30*/  FADD.FTZ R159, R68, R159 ;  /* 0x0000009f449f7221 */ /* 0x000fc80000010000 */
[----:B------:R-:W-:-:S05]  /*1e40*/  @P2 FADD.FTZ R159, R160, R159 ;  /* 0x0000009fa09f2221 */ /* 0x000fca0000010000 */
.L_x_6033:
[----:B------:R-:W-:-:S04]  /*1e50*/  F2FP.PACK_AB R68, RZ, R159 ;  /* 0x0000009fff44723e */ /* 0x000fc800000000ff */
[----:B------:R-:W-:Y:S02]  /*1e60*/  PRMT R56, R56, 0x5410, R68 ;  /* 0x0000541038387816 */ /* 0x000fe40000000044 */
.L_x_6034:
[----:B------:R-:W-:Y:S01]  /*1e70*/  HADD2.F32 R160, -RZ, R69.H0_H0 ;  /* 0x20000045ffa07230 */ /* 0x000fe20000004100 */
[----:B------:R-:W-:Y:S05]  /*1e80*/  @P3 BRA `(.L_x_6035) ;  /* 0x0000008000003947 */ /* 0x000fea0003800000 */
[----:B------:R-:W-:-:S04]  /*1e90*/  ISETP.NE.U32.AND P4, PT, RZ, c[0x0][0x180], PT ;  /* 0x00006000ff007a0c */ /* 0x000fc80003f85070 */
[----:B------:R-:W-:-:S13]  /*1ea0*/  ISETP.NE.AND.EX P4, PT, RZ, c[0x0][0x184], PT, P4 ;  /* 0x00006100ff007a0c */ /* 0x000fda0003f85340 */
[----:B------:R-:W-:Y:S05]  /*1eb0*/  @P4 BRA `(.L_x_6036) ;  /* 0x0000002000004947 */ /* 0x000fea0003800000 */
[----:B------:R-:W-:Y:S05]  /*1ec0*/  @P0 BRA `(.L_x_6037) ;  /* 0x0000008000000947 */ /* 0x000fea0003800000 */
[----:B------:R-:W-:Y:S05]  /*1ed0*/  BRA `(.L_x_6038) ;  /* 0x0000009000007947 */ /* 0x000fea0003800000 */
.L_x_6036:
[----:B-----5:R-:W-:-:S05]  /*1ee0*/  HADD2.F32 R175, -RZ, R61.H0_H0 ;  /* 0x2000003dffaf7230 */ /* 0x020fca0000004100 */
[----:B------:R-:W-:Y:S01]  /*1ef0*/  FADD.FTZ R160, R175, R160 ;  /* 0x000000a0afa07221 */ /* 0x000fe20000010000 */
[----:B------:R-:W-:Y:S05]  /*1f00*/  BRA `(.L_x_6037) ;  /* 0x0000004000007947 */ /* 0x000fea0003800000 */
.L_x_6035:
[----:B-----5:R-:W-:Y:S02]  /*1f10*/  HADD2.F32 R175, -RZ, R65.H0_H0 ;  /* 0x20000041ffaf7230 */ /* 0x020fe40000004100 */
[----:B------:R-:W-:-:S03]  /*1f20*/  @P2 HADD2.F32 R193, -RZ, R61.H0_H0 ;  /* 0x2000003dffc12230 */ /* 0x000fc60000004100 */
[----:B------:R-:W-:-:S04]  /*1f30*/  FADD.FTZ R160, R175, R160 ;  /* 0x000000a0afa07221 */ /* 0x000fc80000010000 */
[----:B------:R-:W-:-:S05]  /*1f40*/  @P2 FADD.FTZ R160, R193, R160 ;  /* 0x000000a0c1a02221 */ /* 0x000fca0000010000 */
.L_x_6037:
[----:B------:R-:W-:-:S04]  /*1f50*/  F2FP.PACK_AB R68, RZ, R160 ;  /* 0x000000a0ff44723e */ /* 0x000fc800000000ff */
[----:B------:R-:W-:Y:S02]  /*1f60*/  PRMT R57, R68, 0x7610, R57 ;  /* 0x0000761044397816 */ /* 0x000fe40000000039 */
.L_x_6038:
[----:B------:R-:W-:Y:S01]  /*1f70*/  HADD2.F32 R175, -RZ, R69.H1_H1 ;  /* 0x30000045ffaf7230 */ /* 0x000fe20000004100 */
[----:B------:R-:W-:Y:S05]  /*1f80*/  @P3 BRA `(.L_x_6039) ;  /* 0x0000008000003947 */ /* 0x000fea0003800000 */
[----:B------:R-:W-:-:S04]  /*1f90*/  ISETP.NE.U32.AND P4, PT, RZ, c[0x0][0x180], PT ;  /* 0x00006000ff007a0c */ /* 0x000fc80003f85070 */
[----:B------:R-:W-:-:S13]  /*1fa0*/  ISETP.NE.AND.EX P4, PT, RZ, c[0x0][0x184], PT, P4 ;  /* 0x00006100ff007a0c */ /* 0x000fda0003f85340 */
[----:B------:R-:W-:Y:S05]  /*1fb0*/  @P4 BRA `(.L_x_6040) ;  /* 0x0000002000004947 */ /* 0x000fea0003800000 */
[----:B------:R-:W-:Y:S05]  /*1fc0*/  @P0 BRA `(.L_x_6041) ;  /* 0x0000008000000947 */ /* 0x000fea0003800000 */
[----:B------:R-:W-:Y:S05]  /*1fd0*/  BRA `(.L_x_6042) ;  /* 0x0000009000007947 */ /* 0x000fea0003800000 */
.L_x_6040:
[----:B-----5:R-:W-:-:S05]  /*1fe0*/  HADD2.F32 R68, -RZ, R61.H1_H1 ;  /* 0x3000003dff447230 */ /* 0x020fca0000004100 */
[----:B------:R-:W-:Y:S01]  /*1ff0*/  FADD.FTZ R175, R68, R175 ;  /* 0x000000af44af7221 */ /* 0x000fe20000010000 */
[----:B------:R-:W-:Y:S05]  /*2000*/  BRA `(.L_x_6041) ;  /* 0x0000004000007947 */ /* 0x000fea0003800000 */
.L_x_6039:
[----:B-----5:R-:W-:Y:S02]  /*2010*/  HADD2.F32 R68, -RZ, R65.H1_H1 ;  /* 0x30000041ff447230 */ /* 0x020fe40000004100 */
[----:B------:R-:W-:-:S03]  /*2020*/  @P2 HADD2.F32 R176, -RZ, R61.H1_H1 ;  /* 0x3000003dffb02230 */ /* 0x000fc60000004100 */
[----:B------:R-:W-:-:S04]  /*2030*/  FADD.FTZ R175, R68, R175 ;  /* 0x000000af44af7221 */ /* 0x000fc80000010000 */
[----:B------:R-:W-:-:S05]  /*2040*/  @P2 FADD.FTZ R175, R176, R175 ;  /* 0x000000afb0af2221 */ /* 0x000fca0000010000 */
.L_x_6041:
[----:B------:R-:W-:-:S04]  /*2050*/  F2FP.PACK_AB R68, RZ, R175 ;  /* 0x000000afff44723e */ /* 0x000fc800000000ff */
[----:B------:R-:W-:Y:S02]  /*2060*/  PRMT R57, R57, 0x5410, R68 ;  /* 0x0000541039397816 */ /* 0x000fe40000000044 */
.L_x_6042:
[----:B------:R-:W-:Y:S01]  /*2070*/  HADD2.F32 R176, -RZ, R70.H0_H0 ;  /* 0x20000046ffb07230 */ /* 0x000fe20000004100 */
[----:B------:R-:W-:Y:S05]  /*2080*/  @P3 BRA `(.L_x_6043) ;  /* 0x0000008000003947 */ /* 0x000fea0003800000 */
[----:B------:R-:W-:-:S04]  /*2090*/  ISETP.NE.U32.AND P4, PT, RZ, c[0x0][0x180], PT ;  /* 0x00006000ff007a0c */ /* 0x000fc80003f85070 */
[----:B------:R-:W-:-:S13]  /*20a0*/  ISETP.NE.AND.EX P4, PT, RZ, c[0x0][0x184], PT, P4 ;  /* 0x00006100ff007a0c */ /* 0x000fda0003f85340 */
[----:B------:R-:W-:Y:S05]  /*20b0*/  @P4 BRA `(.L_x_6044) ;  /* 0x0000002000004947 */ /* 0x000fea0003800000 */
[----:B------:R-:W-:Y:S05]  /*20c0*/  @P0 BRA `(.L_x_6045) ;  /* 0x0000008000000947 */ /* 0x000fea0003800000 */
[----:B------:R-:W-:Y:S05]  /*20d0*/  BRA `(.L_x_6046) ;  /* 0x0000009000007947 */ /* 0x000fea0003800000 */
.L_x_6044:
[----:B-----5:R-:W-:-:S05]  /*20e0*/  HADD2.F32 R69, -RZ, R62.H0_H0 ;  /* 0x2000003eff457230 */ /* 0x020fca0000004100 */
[----:B------:R-:W-:Y:S01]  /*20f0*/  FADD.FTZ R176, R69, R176 ;  /* 0x000000b045b07221 */ /* 0x000fe20000010000 */
[----:B------:R-:W-:Y:S05]  /*2100*/  BRA `(.L_x_6045) ;  /* 0x0000004000007947 */ /* 0x000fea0003800000 */
.L_x_6043:
[----:B-----5:R-:W-:Y:S02]  /*2110*/  HADD2.F32 R69, -RZ, R66.H0_H0 ;  /* 0x20000042ff457230 */ /* 0x020fe40000004100 */
[----:B------:R-:W-:-:S03]  /*2120*/  @P2 HADD2.F32 R193, -RZ, R62.H0_H0 ;  /* 0x2000003effc12230 */ /* 0x000fc60000004100 */
[----:B------:R-:W-:-:S04]  /*2130*/  FADD.FTZ R176, R69, R176 ;  /* 0x000000b045b07221 */ /* 0x000fc80000010000 */
[----:B------:R-:W-:-:S05]  /*2140*/  @P2 FADD.FTZ R176, R193, R176 ;  /* 0x000000b0c1b02221 */ /* 0x000fca0000010000 */
.L_x_6045:
[----:B------:R-:W-:-:S04]  /*2150*/  F2FP.PACK_AB R68, RZ, R176 ;  /* 0x000000b0ff44723e */ /* 0x000fc800000000ff */
[----:B------:R-:W-:Y:S02]  /*2160*/  PRMT R58, R68, 0x7610, R58 ;  /* 0x00007610443a7816 */ /* 0x000fe4000000003a */
.L_x_6046:
[----:B------:R-:W-:Y:S01]  /*2170*/  HADD2.F32 R193, -RZ, R70.H1_H1 ;  /* 0x30000046ffc17230 */ /* 0x000fe20000004100 */
[----:B------:R-:W-:Y:S05]  /*2180*/  @P3 BRA `(.L_x_6047) ;  /* 0x0000008000003947 */ /* 0x000fea0003800000 */
[----:B------:R-:W-:-:S04]  /*2190*/  ISETP.NE.U32.AND P4, PT, RZ, c[0x0][0x180], PT ;  /* 0x00006000ff007a0c */ /* 0x000fc80003f85070 */
[----:B------:R-:W-:-:S13]  /*21a0*/  ISETP.NE.AND.EX P4, PT, RZ, c[0x0][0x184], PT, P4 ;  /* 0x00006100ff007a0c */ /* 0x000fda0003f85340 */
[----:B------:R-:W-:Y:S05]  /*21b0*/  @P4 BRA `(.L_x_6048) ;  /* 0x0000002000004947 */ /* 0x000fea0003800000 */
[----:B------:R-:W-:Y:S05]  /*21c0*/  @P0 BRA `(.L_x_6049) ;  /* 0x0000008000000947 */ /* 0x000fea0003800000 */
[----:B------:R-:W-:Y:S05]  /*21d0*/  BRA `(.L_x_6050) ;  /* 0x0000009000007947 */ /* 0x000fea0003800000 */
.L_x_6048:
[----:B-----5:R-:W-:-:S05]  /*21e0*/  HADD2.F32 R68, -RZ, R62.H1_H1 ;  /* 0x3000003eff447230 */ /* 0x020fca0000004100 */
[----:B------:R-:W-:Y:S01]  /*21f0*/  FADD.FTZ R193, R68, R193 ;  /* 0x000000c144c17221 */ /* 0x000fe20000010000 */
[----:B------:R-:W-:Y:S05]  /*2200*/  BRA `(.L_x_6049) ;  /* 0x0000004000007947 */ /* 0x000fea0003800000 */
.L_x_6047:
[----:B-----5:R-:W-:Y:S02]  /*2210*/  HADD2.F32 R68, -RZ, R66.H1_H1 ;  /* 0x30000042ff447230 */ /* 0x020fe40000004100 */
[----:B------:R-:W-:-:S03]  /*2220*/  @P2 HADD2.F32 R70, -RZ, R62.H1_H1 ;  /* 0x3000003eff462230 */ /* 0x000fc60000004100 */
[----:B------:R-:W-:-:S04]  /*2230*/  FADD.FTZ R193, R68, R193 ;  /* 0x000000c144c17221 */ /* 0x000fc80000010000 */
[----:B------:R-:W-:-:S05]  /*2240*/  @P2 FADD.FTZ R193, R70, R193 ;  /* 0x000000c146c12221 */ /* 0x000fca0000010000 */
.L_x_6049:
[----:B------:R-:W-:-:S04]  /*2250*/  F2FP.PACK_AB R68, RZ, R193 ;  /* 0x000000c1ff44723e */ /* 0x000fc800000000ff */
[----:B------:R-:W-:Y:S02]  /*2260*/  PRMT R58, R58, 0x5410, R68 ;  /* 0x000054103a3a7816 */ /* 0x000fe40000000044 */
.L_x_6050:
[----:B------:R-:W-:Y:S01]  /*2270*/  HADD2.F32 R192, -RZ, R71.H0_H0 ;  /* 0x20000047ffc07230 */ /* 0x000fe20000004100 */
[----:B------:R-:W-:Y:S05]  /*2280*/  @P3 BRA `(.L_x_6051) ;  /* 0x0000008000003947 */ /* 0x000fea0003800000 */
[----:B------:R-:W-:-:S04]  /*2290*/  ISETP.NE.U32.AND P4, PT, RZ, c[0x0][0x180], PT ;  /* 0x00006000ff007a0c */ /* 0x000fc80003f85070 */
[----:B------:R-:W-:-:S13]  /*22a0*/  ISETP.NE.AND.EX P4, PT, RZ, c[0x0][0x184], PT, P4 ;  /* 0x00006100ff007a0c */ /* 0x000fda0003f85340 */
[----:B------:R-:W-:Y:S05]  /*22b0*/  @P4 BRA `(.L_x_6052) ;  /* 0x0000002000004947 */ /* 0x000fea0003800000 */
[----:B------:R-:W-:Y:S05]  /*22c0*/  @P0 BRA `(.L_x_6053) ;  /* 0x0000008000000947 */ /* 0x000fea0003800000 */
[----:B------:R-:W-:Y:S05]  /*22d0*/  BRA `(.L_x_6054) ;  /* 0x0000009000007947 */ /* 0x000fea0003800000 */
.L_x_6052:
[----:B-----5:R-:W-:-:S05]  /*22e0*/  HADD2.F32 R69, -RZ, R63.H0_H0 ;  /* 0x2000003fff457230 */ /* 0x020fca0000004100 */
[----:B------:R-:W-:Y:S01]  /*22f0*/  FADD.FTZ R192, R69, R192 ;  /* 0x000000c045c07221 */ /* 0x000fe20000010000 */
[----:B------:R-:W-:Y:S05]  /*2300*/  BRA `(.L_x_6053) ;  /* 0x0000004000007947 */ /* 0x000fea0003800000 */
.L_x_6051:
[----:B-----5:R-:W-:Y:S02]  /*2310*/  HADD2.F32 R69, -RZ, R67.H0_H0 ;  /* 0x20000043ff457230 */ /* 0x020fe40000004100 */
[----:B------:R-:W-:-:S03]  /*2320*/  @P2 HADD2.F32 R215, -RZ, R63.H0_H0 ;  /* 0x2000003fffd72230 */ /* 0x000fc60000004100 */
[----:B------:R-:W-:-:S04]  /*2330*/  FADD.FTZ R192, R69, R192 ;  /* 0x000000c045c07221 */ /* 0x000fc80000010000 */
[----:B------:R-:W-:-:S05]  /*2340*/  @P2 FADD.FTZ R192, R215, R192 ;  /* 0x000000c0d7c02221 */ /* 0x000fca0000010000 */
.L_x_6053:
[----:B------:R-:W-:-:S04]  /*2350*/  F2FP.PACK_AB R68, RZ, R192 ;  /* 0x000000c0ff44723e */ /* 0x000fc800000000ff */
[----:B------:R-:W-:Y:S02]  /*2360*/  PRMT R59, R68, 0x7610, R59 ;  /* 0x00007610443b7816 */ /* 0x000fe4000000003b */
.L_x_6054:
[----:B------:R-:W-:Y:S01]  /*2370*/  HADD2.F32 R206, -RZ, R71.H1_H1 ;  /* 0x30000047ffce7230 */ /* 0x000fe20000004100 */
[----:B------:R-:W-:Y:S05]  /*2380*/  @P3 BRA `(.L_x_6055) ;  /* 0x0000008000003947 */ /* 0x000fea0003800000 */
[----:B------:R-:W-:-:S04]  /*2390*/  ISETP.NE.U32.AND P2, PT, RZ, c[0x0][0x180], PT ;  /* 0x00006000ff007a0c */ /* 0x000fc80003f45070 */
[----:B------:R-:W-:-:S13]  /*23a0*/  ISETP.NE.AND.EX P2, PT, RZ, c[0x0][0x184], PT, P2 ;  /* 0x00006100ff007a0c */ /* 0x000fda0003f45320 */
[----:B------:R-:W-:Y:S05]  /*23b0*/  @P2 BRA `(.L_x_6056) ;  /* 0x0000002000002947 */ /* 0x000fea0003800000 */
[----:B------:R-:W-:Y:S05]  /*23c0*/  @P0 BRA `(.L_x_6057) ;  /* 0x0000008000000947 */ /* 0x000fea0003800000 */
[----:B------:R-:W-:Y:S05]  /*23d0*/  BRA `(.L_x_6058) ;  /* 0x0000009000007947 */ /* 0x000fea0003800000 */
.L_x_6056:
[----:B-----5:R-:W-:-:S05]  /*23e0*/  HADD2.F32 R69, -RZ, R63.H1_H1 ;  /* 0x3000003fff457230 */ /* 0x020fca0000004100 */
[----:B------:R-:W-:Y:S01]  /*23f0*/  FADD.FTZ R206, R69, R206 ;  /* 0x000000ce45ce7221 */ /* 0x000fe20000010000 */
[----:B------:R-:W-:Y:S05]  /*2400*/  BRA `(.L_x_6057) ;  /* 0x0000004000007947 */ /* 0x000fea0003800000 */
.L_x_6055:
[----:B-----5:R-:W-:Y:S02]  /*2410*/  HADD2.F32 R69, -RZ, R67.H1_H1 ;  /* 0x30000043ff457230 */ /* 0x020fe40000004100 */
[----:B------:R-:W-:-:S03]  /*2420*/  @P2 HADD2.F32 R71, -RZ, R63.H1_H1 ;  /* 0x3000003fff472230 */ /* 0x000fc60000004100 */
[----:B------:R-:W-:-:S04]  /*2430*/  FADD.FTZ R206, R69, R206 ;  /* 0x000000ce45ce7221 */ /* 0x000fc80000010000 */
[----:B------:R-:W-:-:S05]  /*2440*/  @P2 FADD.FTZ R206, R71, R206 ;  /* 0x000000ce47ce2221 */ /* 0x000fca0000010000 */
.L_x_6057:
[----:B------:R-:W-:-:S04]  /*2450*/  F2FP.PACK_AB R68, RZ, R206 ;  /* 0x000000ceff44723e */ /* 0x000fc800000000ff */
[----:B------:R-:W-:Y:S02]  /*2460*/  PRMT R59, R59, 0x5410, R68 ;  /* 0x000054103b3b7816 */ /* 0x000fe40000000044 */
.L_x_6058:
[----:B------:R-:W-:-:S04]  /*2470*/  @P0 LEA R68, P2, R214, c[0x0][0x188], 0x4 ;  /* 0x00006200d6440a11 */ /* 0x000fc800078420ff */
[C---:B------:R-:W-:Y:S02]  /*2480*/  @P0 LEA.HI.X R69, R214.reuse, c[0x0][0x18c], RZ, 0x4, P2 ;  /* 0x00006300d6450a11 */ /* 0x040fe400010f24ff */
[----:B------:R-:W-:-:S03]  /*2490*/  IADD3 R214, R214, 0x20, RZ ;  /* 0x00000020d6d67810 */ /* 0x000fc60007ffe0ff */
[----:B------:R0:W-:Y:S04]  /*24a0*/  @P0 STG.E.128 [R68.64], R56 ;  /* 0x0000003844000986 */ /* 0x0001e8000c101d04 */
.L_x_6026:
[----:B------:R-:W-:Y:S05]  /*24b0*/  BSYNC B0 ;  /* 0x0000000000007941 */ /* 0x000fea0003800000 */
.L_x_6025:
[----:B------:R-:W-:Y:S01]  /*24c0*/  ISETP.GE.U32.AND P2, PT, R51, 0x60, PT ;  /* 0x000000603300780c */ /* 0x000fe20003f46070 */
[----:B------:R-:W-:-:S12]  /*24d0*/  BSSY B0, `(.L_x_6059) ;  /* 0x0000095000007945 */ /* 0x000fd80003800000 */
[----:B------:R-:W-:Y:S05]  /*24e0*/  @!P2 BRA `(.L_x_6060) ;  /* 0x000009300000a947 */ /* 0x000fea0003800000 */
[----:B------:R-:W-:-:S04]  /*24f0*/  ISETP.NE.U32.AND P3, PT, RZ, c[0x0][0x178], PT ;  /* 0x00005e00ff007a0c */ /* 0x000fc80003f65070 */
[----:B------:R-:W-:Y:S01]  /*2500*/  ISETP.NE.AND.EX P3, PT, RZ, c[0x0][0x17c], PT, P3 ;  /* 0x00005f00ff007a0c */ /* 0x000fe20003f65330 */
[----:B0-----:R-:W-:-:S12]  /*2510*/  HFMA2.MMA R69, -RZ, RZ, 0, 9.5367431640625e-07 ;  /* 0x00000010ff457435 */ /* 0x001fd800000001ff */
[----:B------:R-:W-:-:S04]  /*2520*/  @P3 LEA R216, P2, R214, c[0x0][0x178], 0x4 ;  /* 0x00005e00d6d83a11 */ /* 0x000fc800078420ff */
[C---:B------:R-:W-:Y:S02]  /*2530*/  @P3 LEA.HI.X R217, R214.reuse, c[0x0][0x17c], RZ, 0x4, P2 ;  /* 0x00005f00d6d93a11 */ /* 0x040fe400010f24ff */
[----:B------:R-:W-:Y:S01]  /*2540*/  ISETP.NE.U32.AND P2, PT, RZ, c[0x0][0x180], PT ;  /* 0x00006000ff007a0c */ /* 0x000fe20003f45070 */
[----:B------:R-:W-:Y:S02]  /*2550*/  IMAD.WIDE.U32 R68, R214, R69, c[0x0][0x170] ;  /* 0x00005c00d6447625 */ /* 0x000fe400078e0045 */
[----:B-----5:R0:W5:Y:S01]  /*2560*/  @P3 LDG.E.128 R64, [R216.64] ;  /* 0x00000004d8403981 */ /* 0x020162000c1e1d00 */
        /* <DEDUP_REMOVED lines=14> */
.L_x_6062:
[----:B-----5:R-:W-:-:S05]  /*2650*/  HADD2.F32 R161, -RZ, R60.H0_H0 ;  /* 0x2000003cffa17230 */ /* 0x020fca0000004100 */
[----:B------:R-:W-:Y:S01]  /*2660*/  FADD.FTZ R150, R161, R150 ;  /* 0x00000096a1967221 */ /* 0x000fe20000010000 */
[----:B------:R-:W-:Y:S05]  /*2670*/  BRA `(.L_x_6063) ;  /* 0x0000004000007947 */ /* 0x000fea0003800000 */
.L_x_6061:
[----:B0----5:R-:W-:Y:S02]  /*2680*/  HADD2.F32 R161, -RZ, R64.H0_H0 ;  /* 0x20000040ffa17230 */ /* 0x021fe40000004100 */
[----:B------:R-:W-:-:S03]  /*2690*/  @P2 HADD2.F32 R177, -RZ, R60.H0_H0 ;  /* 0x2000003cffb12230 */ /* 0x000fc60000004100 */
[----:B------:R-:W-:-:S04]  /*26a0*/  FADD.FTZ R150, R161, R150 ;  /* 0x00000096a1967221 */ /* 0x000fc80000010000 */
[----:B------:R-:W-:-:S05]  /*26b0*/  @P2 FADD.FTZ R150, R177, R150 ;  /* 0x00000096b1962221 */ /* 0x000fca0000010000 */
.L_x_6063:
[----:B------:R-:W-:-:S04]  /*26c0*/  F2FP.PACK_AB R161, RZ, R150 ;  /* 0x00000096ffa1723e */ /* 0x000fc800000000ff */
[----:B------:R-:W-:Y:S02]  /*26d0*/  PRMT R56, R161, 0x7610, R56 ;  /* 0x00007610a1387816 */ /* 0x000fe40000000038 */
.L_x_6064:
[----:B------:R-:W-:Y:S01]  /*26e0*/  HADD2.F32 R161, -RZ, R68.H1_H1 ;  /* 0x30000044ffa17230 */ /* 0x000fe20000004100 */
[----:B------:R-:W-:Y:S05]  /*26f0*/  @P3 BRA `(.L_x_6065) ;  /* 0x0000008000003947 */ /* 0x000fea0003800000 */
[----:B------:R-:W-:-:S04]  /*2700*/  ISETP.NE.U32.AND P4, PT, RZ, c[0x0][0x180], PT ;  /* 0x00006000ff007a0c */ /* 0x000fc80003f85070 */
[----:B------:R-:W-:-:S13]  /*2710*/  ISETP.NE.AND.EX P4, PT, RZ, c[0x0][0x184], PT, P4 ;  /* 0x00006100ff007a0c */ /* 0x000fda0003f85340 */
[----:B------:R-:W-:Y:S05]  /*2720*/  @P4 BRA `(.L_x_6066) ;  /* 0x0000002000004947 */ /* 0x000fea0003800000 */
[----:B------:R-:W-:Y:S05]  /*2730*/  @P0 BRA `(.L_x_6067) ;  /* 0x0000008000000947 */ /* 0x000fea0003800000 */
[----:B------:R-:W-:Y:S05]  /*2740*/  BRA `(.L_x_6068) ;  /* 0x0000009000007947 */ /* 0x000fea0003800000 */
.L_x_6066:
[----:B-----5:R-:W-:-:S05]  /*2750*/  HADD2.F32 R68, -RZ, R60.H1_H1 ;  /* 0x3000003cff447230 */ /* 0x020fca0000004100 */
[----:B------:R-:W-:Y:S01]  /*2760*/  FADD.FTZ R161, R68, R161 ;  /* 0x000000a144a17221 */ /* 0x000fe20000010000 */
[----:B------:R-:W-:Y:S05]  /*2770*/  BRA `(.L_x_6067) ;  /* 0x0000004000007947 */ /* 0x000fea0003800000 */
.L_x_6065:
[----:B-----5:R-:W-:Y:S02]  /*2780*/  HADD2.F32 R68, -RZ, R64.H1_H1 ;  /* 0x30000040ff447230 */ /* 0x020fe40000004100 */
[----:B------:R-:W-:-:S03]  /*2790*/  @P2 HADD2.F32 R162, -RZ, R60.H1_H1 ;  /* 0x3000003cffa22230 */ /* 0x000fc60000004100 */
[----:B------:R-:W-:-:S04]  /*27a0*/  FADD.FTZ R161, R68, R161 ;  /* 0x000000a144a17221 */ /* 0x000fc80000010000 */
[----:B------:R-:W-:-:S05]  /*27b0*/  @P2 FADD.FTZ R161, R162, R161 ;  /* 0x000000a1a2a12221 */ /* 0x000fca0000010000 */
.L_x_6067:
[----:B------:R-:W-:-:S04]  /*27c0*/  F2FP.PACK_AB R68, RZ, R161 ;  /* 0x000000a1ff44723e */ /* 0x000fc800000000ff */
[----:B------:R-:W-:Y:S02]  /*27d0*/  PRMT R56, R56, 0x5410, R68 ;  /* 0x0000541038387816 */ /* 0x000fe40000000044 */
.L_x_6068:
[----:B------:R-:W-:Y:S01]  /*27e0*/  HADD2.F32 R162, -RZ, R69.H0_H0 ;  /* 0x20000045ffa27230 */ /* 0x000fe20000004100 */
[----:B------:R-:W-:Y:S05]  /*27f0*/  @P3 BRA `(.L_x_6069) ;  /* 0x0000008000003947 */ /* 0x000fea0003800000 */
[----:B------:R-:W-:-:S04]  /*2800*/  ISETP.NE.U32.AND P4, PT, RZ, c[0x0][0x180], PT ;  /* 0x00006000ff007a0c */ /* 0x000fc80003f85070 */
[----:B------:R-:W-:-:S13]  /*2810*/  ISETP.NE.AND.EX P4, PT, RZ, c[0x0][0x184], PT, P4 ;  /* 0x00006100ff007a0c */ /* 0x000fda0003f85340 */
[----:B------:R-:W-:Y:S05]  /*2820*/  @P4 BRA `(.L_x_6070) ;  /* 0x0000002000004947 */ /* 0x000fea0003800000 */
[----:B------:R-:W-:Y:S05]  /*2830*/  @P0 BRA `(.L_x_6071) ;  /* 0x0000008000000947 */ /* 0x000fea0003800000 */
[----:B------:R-:W-:Y:S05]  /*2840*/  BRA `(.L_x_6072) ;  /* 0x0000009000007947 */ /* 0x000fea0003800000 */
.L_x_6070:
[----:B-----5:R-:W-:-:S05]  /*2850*/  HADD2.F32 R177, -RZ, R61.H0_H0 ;  /* 0x2000003dffb17230 */ /* 0x020fca0000004100 */
[----:B------:R-:W-:Y:S01]  /*2860*/  FADD.FTZ R162, R177, R162 ;  /* 0x000000a2b1a27221 */ /* 0x000fe20000010000 */
[----:B------:R-:W-:Y:S05]  /*2870*/  BRA `(.L_x_6071) ;  /* 0x0000004000007947 */ /* 0x000fea0003800000 */
.L_x_6069:
[----:B-----5:R-:W-:Y:S02]  /*2880*/  HADD2.F32 R177, -RZ, R65.H0_H0 ;  /* 0x20000041ffb17230 */ /* 0x020fe40000004100 */
[----:B------:R-:W-:-:S03]  /*2890*/  @P2 HADD2.F32 R191, -RZ, R61.H0_H0 ;  /* 0x2000003dffbf2230 */ /* 0x000fc60000004100 */
[----:B------:R-:W-:-:S04]  /*28a0*/  FADD.FTZ R162, R177, R162 ;  /* 0x000000a2b1a27221 */ /* 0x000fc80000010000 */
[----:B------:R-:W-:-:S05]  /*28b0*/  @P2 FADD.FTZ R162, R191, R162 ;  /* 0x000000a2bfa22221 */ /* 0x000fca0000010000 */
.L_x_6071:
[----:B------:R-:W-:-:S04]  /*28c0*/  F2FP.PACK_AB R68, RZ, R162 ;  /* 0x000000a2ff44723e */ /* 0x000fc800000000ff */
[----:B------:R-:W-:Y:S02]  /*28d0*/  PRMT R57, R68, 0x7610, R57 ;  /* 0x0000761044397816 */ /* 0x000fe40000000039 */
.L_x_6072:
[----:B------:R-:W-:Y:S01]  /*28e0*/  HADD2.F32 R177, -RZ, R69.H1_H1 ;  /* 0x30000045ffb17230 */ /* 0x000fe20000004100 */
[----:B------:R-:W-:Y:S05]  /*28f0*/  @P3 BRA `(.L_x_6073) ;  /* 0x0000008000003947 */ /* 0x000fea0003800000 */
[----:B------:R-:W-:-:S04]  /*2900*/  ISETP.NE.U32.AND P4, PT, RZ, c[0x0][0x180], PT ;  /* 0x00006000ff007a0c */ /* 0x000fc80003f85070 */
[----:B------:R-:W-:-:S13]  /*2910*/  ISETP.NE.AND.EX P4, PT, RZ, c[0x0][0x184], PT, P4 ;  /* 0x00006100ff007a0c */ /* 0x000fda0003f85340 */
[----:B------:R-:W-:Y:S05]  /*2920*/  @P4 BRA `(.L_x_6074) ;  /* 0x0000002000004947 */ /* 0x000fea0003800000 */
[----:B------:R-:W-:Y:S05]  /*2930*/  @P0 BRA `(.L_x_6075) ;  /* 0x0000008000000947 */ /* 0x000fea0003800000 */
[----:B------:R-:W-:Y:S05]  /*2940*/  BRA `(.L_x_6076) ;  /* 0x0000009000007947 */ /* 0x000fea0003800000 */
.L_x_6074:
[----:B-----5:R-:W-:-:S05]  /*2950*/  HADD2.F32 R68, -RZ, R61.H1_H1 ;  /* 0x3000003dff447230 */ /* 0x020fca0000004100 */
[----:B------:R-:W-:Y:S01]  /*2960*/  FADD.FTZ R177, R68, R177 ;  /* 0x000000b144b17221 */ /* 0x000fe20000010000 */
[----:B------:R-:W-:Y:S05]  /*2970*/  BRA `(.L_x_6075) ;  /* 0x0000004000007947 */ /* 0x000fea0003800000 */
.L_x_6073:
[----:B-----5:R-:W-:Y:S02]  /*2980*/  HADD2.F32 R68, -RZ, R65.H1_H1 ;  /* 0x30000041ff447230 */ /* 0x020fe40000004100 */
[----:B------:R-:W-:-:S03]  /*2990*/  @P2 HADD2.F32 R178, -RZ, R61.H1_H1 ;  /* 0x3000003dffb22230 */ /* 0x000fc60000004100 */
[----:B------:R-:W-:-:S04]  /*29a0*/  FADD.FTZ R177, R68, R177 ;  /* 0x000000b144b17221 */ /* 0x000fc80000010000 */
[----:B------:R-:W-:-:S05]  /*29b0*/  @P2 FADD.FTZ R177, R178, R177 ;  /* 0x000000b1b2b12221 */ /* 0x000fca0000010000 */
.L_x_6075:
[----:B------:R-:W-:-:S04]  /*29c0*/  F2FP.PACK_AB R68, RZ, R177 ;  /* 0x000000b1ff44723e */ /* 0x000fc800000000ff */
[----:B------:R-:W-:Y:S02]  /*29d0*/  PRMT R57, R57, 0x5410, R68 ;  /* 0x0000541039397816 */ /* 0x000fe40000000044 */
.L_x_6076:
[----:B------:R-:W-:Y:S01]  /*29e0*/  HADD2.F32 R178, -RZ, R70.H0_H0 ;  /* 0x20000046ffb27230 */ /* 0x000fe20000004100 */
[----:B------:R-:W-:Y:S05]  /*29f0*/  @P3 BRA `(.L_x_6077) ;  /* 0x0000008000003947 */ /* 0x000fea0003800000 */
[----:B------:R-:W-:-:S04]  /*2a00*/  ISETP.NE.U32.AND P4, PT, RZ, c[0x0][0x180], PT ;  /* 0x00006000ff007a0c */ /* 0x000fc80003f85070 */
[----:B------:R-:W-:-:S13]  /*2a10*/  ISETP.NE.AND.EX P4, PT, RZ, c[0x0][0x184], PT, P4 ;  /* 0x00006100ff007a0c */ /* 0x000fda0003f85340 */
[----:B------:R-:W-:Y:S05]  /*2a20*/  @P4 BRA `(.L_x_6078) ;  /* 0x0000002000004947 */ /* 0x000fea0003800000 */
[----:B------:R-:W-:Y:S05]  /*2a30*/  @P0 BRA `(.L_x_6079) ;  /* 0x0000008000000947 */ /* 0x000fea0003800000 */
[----:B------:R-:W-:Y:S05]  /*2a40*/  BRA `(.L_x_6080) ;  /* 0x0000009000007947 */ /* 0x000fea0003800000 */
.L_x_6078:
[----:B-----5:R-:W-:-:S05]  /*2a50*/  HADD2.F32 R69, -RZ, R62.H0_H0 ;  /* 0x2000003eff457230 */ /* 0x020fca0000004100 */
[----:B------:R-:W-:Y:S01]  /*2a60*/  FADD.FTZ R178, R69, R178 ;  /* 0x000000b245b27221 */ /* 0x000fe20000010000 */
[----:B------:R-:W-:Y:S05]  /*2a70*/  BRA `(.L_x_6079) ;  /* 0x0000004000007947 */ /* 0x000fea0003800000 */
.L_x_6077:
[----:B-----5:R-:W-:Y:S02]  /*2a80*/  HADD2.F32 R69, -RZ, R66.H0_H0 ;  /* 0x20000042ff457230 */ /* 0x020fe40000004100 */
[----:B------:R-:W-:-:S03]  /*2a90*/  @P2 HADD2.F32 R191, -RZ, R62.H0_H0 ;  /* 0x2000003effbf2230 */ /* 0x000fc60000004100 */
[----:B------:R-:W-:-:S04]  /*2aa0*/  FADD.FTZ R178, R69, R178 ;  /* 0x000000b245b27221 */ /* 0x000fc80000010000 */
[----:B------:R-:W-:-:S05]  /*2ab0*/  @P2 FADD.FTZ R178, R191, R178 ;  /* 0x000000b2bfb22221 */ /* 0x000fca0000010000 */
.L_x_6079:
[----:B------:R-:W-:-:S04]  /*2ac0*/  F2FP.PACK_AB R68, RZ, R178 ;  /* 0x000000b2ff44723e */ /* 0x000fc800000000ff */
[----:B------:R-:W-:Y:S02]  /*2ad0*/  PRMT R58, R68, 0x7610, R58 ;  /* 0x00007610443a7816 */ /* 0x000fe4000000003a */
.L_x_6080:
[----:B------:R-:W-:Y:S01]  /*2ae0*/  HADD2.F32 R191, -RZ, R70.H1_H1 ;  /* 0x30000046ffbf7230 */ /* 0x000fe20000004100 */
[----:B------:R-:W-:Y:S05]  /*2af0*/  @P3 BRA `(.L_x_6081) ;  /* 0x0000008000003947 */ /* 0x000fea0003800000 */
[----:B------:R-:W-:-:S04]  /*2b00*/  ISETP.NE.U32.AND P4, PT, RZ, c[0x0][0x180], PT ;  /* 0x00006000ff007a0c */ /* 0x000fc80003f85070 */
[----:B------:R-:W-:-:S13]  /*2b10*/  ISETP.NE.AND.EX P4, PT, RZ, c[0x0][0x184], PT, P4 ;  /* 0x00006100ff007a0c */ /* 0x000fda0003f85340 */
[----:B------:R-:W-:Y:S05]  /*2b20*/  @P4 BRA `(.L_x_6082) ;  /* 0x0000002000004947 */ /* 0x000fea0003800000 */
[----:B------:R-:W-:Y:S05]  /*2b30*/  @P0 BRA `(.L_x_6083) ;  /* 0x0000008000000947 */ /* 0x000fea0003800000 */
[----:B------:R-:W-:Y:S05]  /*2b40*/  BRA `(.L_x_6084) ;  /* 0x0000009000007947 */ /* 0x000fea0003800000 */
.L_x_6082:
[----:B-----5:R-:W-:-:S05]  /*2b50*/  HADD2.F32 R68, -RZ, R62.H1_H1 ;  /* 0x3000003eff447230 */ /* 0x020fca0000004100 */
[----:B------:R-:W-:Y:S01]  /*2b60*/  FADD.FTZ R191, R68, R191 ;  /* 0x000000bf44bf7221 */ /* 0x000fe20000010000 */
[----:B------:R-:W-:Y:S05]  /*2b70*/  BRA `(.L_x_6083) ;  /* 0x0000004000007947 */ /* 0x000fea0003800000 */
.L_x_6081:
[----:B-----5:R-:W-:Y:S02]  /*2b80*/  HADD2.F32 R68, -RZ, R66.H1_H1 ;  /* 0x30000042ff447230 */ /* 0x020fe40000004100 */
[----:B------:R-:W-:-:S03]  /*2b90*/  @P2 HADD2.F32 R70, -RZ, R62.H1_H1 ;  /* 0x3000003eff462230 */ /* 0x000fc60000004100 */
[----:B------:R-:W-:-:S04]  /*2ba0*/  FADD.FTZ R191, R68, R191 ;  /* 0x000000bf44bf7221 */ /* 0x000fc80000010000 */
[----:B------:R-:W-:-:S05]  /*2bb0*/  @P2 FADD.FTZ R191, R70, R191 ;  /* 0x000000bf46bf2221 */ /* 0x000fca0000010000 */
.L_x_6083:
[----:B------:R-:W-:-:S04]  /*2bc0*/  F2FP.PACK_AB R68, RZ, R191 ;  /* 0x000000bfff44723e */ /* 0x000fc800000000ff */
[----:B------:R-:W-:Y:S02]  /*2bd0*/  PRMT R58, R58, 0x5410, R68 ;  /* 0x000054103a3a7816 */ /* 0x000fe40000000044 */
.L_x_6084:
[----:B------:R-:W-:Y:S01]  /*2be0*/  HADD2.F32 R190, -RZ, R71.H0_H0 ;  /* 0x20000047ffbe7230 */ /* 0x000fe20000004100 */
[----:B------:R-:W-:Y:S05]  /*2bf0*/  @P3 BRA `(.L_x_6085) ;  /* 0x0000008000003947 */ /* 0x000fea0003800000 */
[----:B------:R-:W-:-:S04]  /*2c00*/  ISETP.NE.U32.AND P4, PT, RZ, c[0x0][0x180], PT ;  /* 0x00006000ff007a0c */ /* 0x000fc80003f85070 */
[----:B------:R-:W-:-:S13]  /*2c10*/  ISETP.NE.AND.EX P4, PT, RZ, c[0x0][0x184], PT, P4 ;  /* 0x00006100ff007a0c */ /* 0x000fda0003f85340 */
[----:B------:R-:W-:Y:S05]  /*2c20*/  @P4 BRA `(.L_x_6086) ;  /* 0x0000002000004947 */ /* 0x000fea0003800000 */
[----:B------:R-:W-:Y:S05]  /*2c30*/  @P0 BRA `(.L_x_6087) ;  /* 0x0000008000000947 */ /* 0x000fea0003800000 */
[----:B------:R-:W-:Y:S05]  /*2c40*/  BRA `(.L_x_6088) ;  /* 0x0000009000007947 */ /* 0x000fea0003800000 */
.L_x_6086:
[----:B-----5:R-:W-:-:S05]  /*2c50*/  HADD2.F32 R69, -RZ, R63.H0_H0 ;  /* 0x2000003fff457230 */ /* 0x020fca0000004100 */
[----:B------:R-:W-:Y:S01]  /*2c60*/  FADD.FTZ R190, R69, R190 ;  /* 0x000000be45be7221 */ /* 0x000fe20000010000 */
[----:B------:R-:W-:Y:S05]  /*2c70*/  BRA `(.L_x_6087) ;  /* 0x0000004000007947 */ /* 0x000fea0003800000 */
.L_x_6085:
[----:B-----5:R-:W-:Y:S02]  /*2c80*/  HADD2.F32 R69, -RZ, R67.H0_H0 ;  /* 0x20000043ff457230 */ /* 0x020fe40000004100 */
[----:B------:R-:W-:-:S03]  /*2c90*/  @P2 HADD2.F32 R207, -RZ, R63.H0_H0 ;  /* 0x2000003fffcf2230 */ /* 0x000fc60000004100 */
[----:B------:R-:W-:-:S04]  /*2ca0*/  FADD.FTZ R190, R69, R190 ;  /* 0x000000be45be7221 */ /* 0x000fc80000010000 */
[----:B------:R-:W-:-:S05]  /*2cb0*/  @P2 FADD.FTZ R190, R207, R190 ;  /* 0x000000becfbe2221 */ /* 0x000fca0000010000 */
.L_x_6087:
[----:B------:R-:W-:-:S04]  /*2cc0*/  F2FP.PACK_AB R68, RZ, R190 ;  /* 0x000000beff44723e */ /* 0x000fc800000000ff */
[----:B------:R-:W-:Y:S02]  /*2cd0*/  PRMT R59, R68, 0x7610, R59 ;  /* 0x00007610443b7816 */ /* 0x000fe4000000003b */
.L_x_6088:
[----:B------:R-:W-:Y:S01]  /*2ce0*/  HADD2.F32 R207, -RZ, R71.H1_H1 ;  /* 0x30000047ffcf7230 */ /* 0x000fe20000004100 */
[----:B------:R-:W-:Y:S05]  /*2cf0*/  @P3 BRA `(.L_x_6089) ;  /* 0x0000008000003947 */ /* 0x000fea0003800000 */
[----:B------:R-:W-:-:S04]  /*2d00*/  ISETP.NE.U32.AND P2, PT, RZ, c[0x0][0x180], PT ;  /* 0x00006000ff007a0c */ /* 0x000fc80003f45070 */
[----:B------:R-:W-:-:S13]  /*2d10*/  ISETP.NE.AND.EX P2, PT, RZ, c[0x0][0x184], PT, P2 ;  /* 0x00006100ff007a0c */ /* 0x000fda0003f45320 */
[----:B------:R-:W-:Y:S05]  /*2d20*/  @P2 BRA `(.L_x_6090) ;  /* 0x0000002000002947 */ /* 0x000fea0003800000 */
[----:B------:R-:W-:Y:S05]  /*2d30*/  @P0 BRA `(.L_x_6091) ;  /* 0x0000008000000947 */ /* 0x000fea0003800000 */
[----:B------:R-:W-:Y:S05]  /*2d40*/  BRA `(.L_x_6092) ;  /* 0x0000009000007947 */ /* 0x000fea0003800000 */
.L_x_6090:
[----:B-----5:R-:W-:-:S05]  /*2d50*/  HADD2.F32 R68, -RZ, R63.H1_H1 ;  /* 0x3000003fff447230 */ /* 0x020fca0000004100 */
[----:B------:R-:W-:Y:S01]  /*2d60*/  FADD.FTZ R207, R68, R207 ;  /* 0x000000cf44cf7221 */ /* 0x000fe20000010000 */
[----:B------:R-:W-:Y:S05]  /*2d70*/  BRA `(.L_x_6091) ;  /* 0x0000004000007947 */ /* 0x000fea0003800000 */
.L_x_6089:
[----:B-----5:R-:W-:Y:S02]  /*2d80*/  HADD2.F32 R68, -RZ, R67.H1_H1 ;  /* 0x30000043ff447230 */ /* 0x020fe40000004100 */
[----:B------:R-:W-:-:S03]  /*2d90*/  @P2 HADD2.F32 R70, -RZ, R63.H1_H1 ;  /* 0x3000003fff462230 */ /* 0x000fc60000004100 */
[----:B------:R-:W-:-:S04]  /*2da0*/  FADD.FTZ R207, R68, R207 ;  /* 0x000000cf44cf7221 */ /* 0x000fc80000010000 */
[----:B------:R-:W-:-:S05]  /*2db0*/  @P2 FADD.FTZ R207, R70, R207 ;  /* 0x000000cf46cf2221 */ /* 0x000fca0000010000 */
.L_x_6091:
[----:B------:R-:W-:-:S04]  /*2dc0*/  F2FP.PACK_AB R68, RZ, R207 ;  /* 0x000000cfff44723e */ /* 0x000fc800000000ff */
[----:B------:R-:W-:Y:S02]  /*2dd0*/  PRMT R59, R59, 0x5410, R68 ;  /* 0x000054103b3b7816 */ /* 0x000fe40000000044 */
.L_x_6092:
[----:B------:R-:W-:-:S04]  /*2de0*/  @P0 LEA R68, P2, R214, c[0x0][0x188], 0x4 ;  /* 0x00006200d6440a11 */ /* 0x000fc800078420ff */
[C---:B------:R-:W-:Y:S02]  /*2df0*/  @P0 LEA.HI.X R69, R214.reuse, c[0x0][0x18c], RZ, 0x4, P2 ;  /* 0x00006300d6450a11 */ /* 0x040fe400010f24ff */
[----:B------:R-:W-:-:S03]  /*2e00*/  IADD3 R214, R214, 0x20, RZ ;  /* 0x00000020d6d67810 */ /* 0x000fc60007ffe0ff */
[----:B------:R0:W-:Y:S04]  /*2e10*/  @P0 STG.E.128 [R68.64], R56 ;  /* 0x0000003844000986 */ /* 0x0001e8000c101d04 */
.L_x_6060:
[----:B------:R-:W-:Y:S05]  /*2e20*/  BSYNC B0 ;  /* 0x0000000000007941 */ /* 0x000fea0003800000 */
.L_x_6059:
        /* <DEDUP_REMOVED lines=25> */
.L_x_6096:
[----:B-----5:R-:W-:-:S05]  /*2fc0*/  HADD2.F32 R163, -RZ, R60.H0_H0 ;  /* 0x2000003cffa37230 */ /* 0x020fca0000004100 */
[----:B------:R-:W-:Y:S01]  /*2fd0*/  FADD.FTZ R152, R163, R152 ;  /* 0x00000098a3987221 */ /* 0x000fe20000010000 */
[----:B------:R-:W-:Y:S05]  /*2fe0*/  BRA `(.L_x_6097) ;  /* 0x0000004000007947 */ /* 0x000fea0003800000 */
.L_x_6095:
[----:B0----5:R-:W-:Y:S02]  /*2ff0*/  HADD2.F32 R163, -RZ, R64.H0_H0 ;  /* 0x20000040ffa37230 */ /* 0x021fe40000004100 */
[----:B------:R-:W-:-:S03]  /*3000*/  @P2 HADD2.F32 R179, -RZ, R60.H0_H0 ;  /* 0x2000003cffb32230 */ /* 0x000fc60000004100 */
[----:B------:R-:W-:-:S04]  /*3010*/  FADD.FTZ R152, R163, R152 ;  /* 0x00000098a3987221 */ /* 0x000fc80000010000 */
[----:B------:R-:W-:-:S05]  /*3020*/  @P2 FADD.FTZ R152, R179, R152 ;  /* 0x00000098b3982221 */ /* 0x000fca0000010000 */
.L_x_6097:
[----:B------:R-:W-:-:S04]  /*3030*/  F2FP.PACK_AB R163, RZ, R152 ;  /* 0x00000098ffa3723e */ /* 0x000fc800000000ff */
[----:B------:R-:W-:Y:S02]  /*3040*/  PRMT R56, R163, 0x7610, R56 ;  /* 0x00007610a3387816 */ /* 0x000fe40000000038 */
.L_x_6098:
[----:B------:R-:W-:Y:S01]  /*3050*/  HADD2.F32 R163, -RZ, R68.H1_H1 ;  /* 0x30000044ffa37230 */ /* 0x000fe20000004100 */
[----:B------:R-:W-:Y:S05]  /*3060*/  @P3 BRA `(.L_x_6099) ;  /* 0x0000008000003947 */ /* 0x000fea0003800000 */
[----:B------:R-:W-:-:S04]  /*3070*/  ISETP.NE.U32.AND P4, PT, RZ, c[0x0][0x180], PT ;  /* 0x00006000ff007a0c */ /* 0x000fc80003f85070 */
[----:B------:R-:W-:-:S13]  /*3080*/  ISETP.NE.AND.EX P4, PT, RZ, c[0x0][0x184], PT, P4 ;  /* 0x00006100ff007a0c */ /* 0x000fda0003f85340 */
[----:B------:R-:W-:Y:S05]  /*3090*/  @P4 BRA `(.L_x_6100) ;  /* 0x0000002000004947 */ /* 0x000fea0003800000 */
[----:B------:R-:W-:Y:S05]  /*30a0*/  @P0 BRA `(.L_x_6101) ;  /* 0x0000008000000947 */ /* 0x000fea0003800000 */
[----:B------:R-:W-:Y:S05]  /*30b0*/  BRA `(.L_x_6102) ;  /* 0x0000009000007947 */ /* 0x000fea0003800000 */
.L_x_6100:
[----:B-----5:R-:W-:-:S05]  /*30c0*/  HADD2.F32 R68, -RZ, R60.H1_H1 ;  /* 0x3000003cff447230 */ /* 0x020fca0000004100 */
[----:B------:R-:W-:Y:S01]  /*30d0*/  FADD.FTZ R163, R68, R163 ;  /* 0x000000a344a37221 */ /* 0x000fe20000010000 */
[----:B------:R-:W-:Y:S05]  /*30e0*/  BRA `(.L_x_6101) ;  /* 0x0000004000007947 */ /* 0x000fea0003800000 */
.L_x_6099:
[----:B-----5:R-:W-:Y:S02]  /*30f0*/  HADD2.F32 R68, -RZ, R64.H1_H1 ;  /* 0x30000040ff447230 */ /* 0x020fe40000004100 */
[----:B------:R-:W-:-:S03]  /*3100*/  @P2 HADD2.F32 R164, -RZ, R60.H1_H1 ;  /* 0x3000003cffa42230 */ /* 0x000fc60000004100 */
[----:B------:R-:W-:-:S04]  /*3110*/  FADD.FTZ R163, R68, R163 ;  /* 0x000000a344a37221 */ /* 0x000fc80000010000 */
[----:B------:R-:W-:-:S05]  /*3120*/  @P2 FADD.FTZ R163, R164, R163 ;  /* 0x000000a3a4a32221 */ /* 0x000fca0000010000 */
.L_x_6101:
[----:B------:R-:W-:-:S04]  /*3130*/  F2FP.PACK_AB R68, RZ, R163 ;  /* 0x000000a3ff44723e */ /* 0x000fc800000000ff */
[----:B------:R-:W-:Y:S02]  /*3140*/  PRMT R56, R56, 0x5410, R68 ;  /* 0x0000541038387816 */ /* 0x000fe40000000044 */
.L_x_6102:
[----:B------:R-:W-:Y:S01]  /*3150*/  HADD2.F32 R164, -RZ, R69.H0_H0 ;  /* 0x20000045ffa47230 */ /* 0x000fe20000004100 */
[----:B------:R-:W-:Y:S05]  /*3160*/  @P3 BRA `(.L_x_6103) ;  /* 0x0000008000003947 */ /* 0x000fea0003800000 */
[----:B------:R-:W-:-:S04]  /*3170*/  ISETP.NE.U32.AND P4, PT, RZ, c[0x0][0x180], PT ;  /* 0x00006000ff007a0c */ /* 0x000fc80003f85070 */
[----:B------:R-:W-:-:S13]  /*3180*/  ISETP.NE.AND.EX P4, PT, RZ, c[0x0][0x184], PT, P4 ;  /* 0x00006100ff007a0c */ /* 0x000fda0003f85340 */
[----:B------:R-:W-:Y:S05]  /*3190*/  @P4 BRA `(.L_x_6104) ;  /* 0x0000002000004947 */ /* 0x000fea0003800000 */
[----:B------:R-:W-:Y:S05]  /*31a0*/  @P0 BRA `(.L_x_6105) ;  /* 0x0000008000000947 */ /* 0x000fea0003800000 */
[----:B------:R-:W-:Y:S05]  /*31b0*/  BRA `(.L_x_6106) ;  /* 0x0000009000007947 */ /* 0x000fea0003800000 */
.L_x_6104:
[----:B-----5:R-:W-:-:S05]  /*31c0*/  HADD2.F32 R179, -RZ, R61.H0_H0 ;  /* 0x2000003dffb37230 */ /* 0x020fca0000004100 */
[----:B------:R-:W-:Y:S01]  /*31d0*/  FADD.FTZ R164, R179, R164 ;  /* 0x000000a4b3a47221 */ /* 0x000fe20000010000 */
[----:B------:R-:W-:Y:S05]  /*31e0*/  BRA `(.L_x_6105) ;  /* 0x0000004000007947 */ /* 0x000fea0003800000 */
.L_x_6103:
[----:B-----5:R-:W-:Y:S02]  /*31f0*/  HADD2.F32 R179, -RZ, R65.H0_H0 ;  /* 0x20000041ffb37230 */ /* 0x020fe40000004100 */
[----:B------:R-:W-:-:S03]  /*3200*/  @P2 HADD2.F32 R189, -RZ, R61.H0_H0 ;  /* 0x2000003dffbd2230 */ /* 0x000fc60000004100 */
[----:B------:R-:W-:-:S04]  /*3210*/  FADD.FTZ R164, R179, R164 ;  /* 0x000000a4b3a47221 */ /* 0x000fc80000010000 */
[----:B------:R-:W-:-:S05]  /*3220*/  @P2 FADD.FTZ R164, R189, R164 ;  /* 0x000000a4bda42221 */ /* 0x000fca0000010000 */
.L_x_6105:
[----:B------:R-:W-:-:S04]  /*3230*/  F2FP.PACK_AB R68, RZ, R164 ;  /* 0x000000a4ff44723e */ /* 0x000fc800000000ff */
[----:B------:R-:W-:Y:S02]  /*3240*/  PRMT R57, R68, 0x7610, R57 ;  /* 0x0000761044397816 */ /* 0x000fe40000000039 */
.L_x_6106:
[----:B------:R-:W-:Y:S01]  /*3250*/  HADD2.F32 R179, -RZ, R69.H1_H1 ;  /* 0x30000045ffb37230 */ /* 0x000fe20000004100 */
[----:B------:R-:W-:Y:S05]  /*3260*/  @P3 BRA `(.L_x_6107) ;  /* 0x0000008000003947 */ /* 0x000fea0003800000 */
[----:B------:R-:W-:-:S04]  /*3270*/  ISETP.NE.U32.AND P4, PT, RZ, c[0x0][0x180], PT ;  /* 0x00006000ff007a0c */ /* 0x000fc80003f85070 */
[----:B------:R-:W-:-:S13]  /*3280*/  ISETP.NE.AND.EX P4, PT, RZ, c[0x0][0x184], PT, P4 ;  /* 0x00006100ff007a0c */ /* 0x000fda0003f85340 */
[----:B------:R-:W-:Y:S05]  /*3290*/  @P4 BRA `(.L_x_6108) ;  /* 0x0000002000004947 */ /* 0x000fea0003800000 */
[----:B------:R-:W-:Y:S05]  /*32a0*/  @P0 BRA `(.L_x_6109) ;  /* 0x0000008000000947 */ /* 0x000fea0003800000 */
[----:B------:R-:W-:Y:S05]  /*32b0*/  BRA `(.L_x_6110) ;  /* 0x0000009000007947 */ /* 0x000fea0003800000 */
.L_x_6108:
[----:B-----5:R-:W-:-:S05]  /*32c0*/  HADD2.F32 R68, -RZ, R61.H1_H1 ;  /* 0x3000003dff447230 */ /* 0x020fca0000004100 */
[----:B------:R-:W-:Y:S01]  /*32d0*/  FADD.FTZ R179, R68, R179 ;  /* 0x000000b344b37221 */ /* 0x000fe20000010000 */
[----:B------:R-:W-:Y:S05]  /*32e0*/  BRA `(.L_x_6109) ;  /* 0x0000004000007947 */ /* 0x000fea0003800000 */
.L_x_6107:
[----:B-----5:R-:W-:Y:S02]  /*32f0*/  HADD2.F32 R68, -RZ, R65.H1_H1 ;  /* 0x30000041ff447230 */ /* 0x020fe40000004100 */
[----:B------:R-:W-:-:S03]  /*3300*/  @P2 HADD2.F32 R180, -RZ, R61.H1_H1 ;  /* 0x3000003dffb42230 */ /* 0x000fc60000004100 */
[----:B------:R-:W-:-:S04]  /*3310*/  FADD.FTZ R179, R68, R179 ;  /* 0x000000b344b37221 */ /* 0x000fc80000010000 */
[----:B------:R-:W-:-:S05]  /*3320*/  @P2 FADD.FTZ R179, R180, R179 ;  /* 0x000000b3b4b32221 */ /* 0x000fca0000010000 */
.L_x_6109:
[----:B------:R-:W-:-:S04]  /*3330*/  F2FP.PACK_AB R68, RZ, R179 ;  /* 0x000000b3ff44723e */ /* 0x000fc800000000ff */
[----:B------:R-:W-:Y:S02]  /*3340*/  PRMT R57, R57, 0x5410, R68 ;  /* 0x0000541039397816 */ /* 0x000fe40000000044 */
.L_x_6110:
[----:B------:R-:W-:Y:S01]  /*3350*/  HADD2.F32 R180, -RZ, R70.H0_H0 ;  /* 0x20000046ffb47230 */ /* 0x000fe20000004100 */
[----:B------:R-:W-:Y:S05]  /*3360*/  @P3 BRA `(.L_x_6111) ;  /* 0x0000008000003947 */ /* 0x000fea0003800000 */
[----:B------:R-:W-:-:S04]  /*3370*/  ISETP.NE.U32.AND P4, PT, RZ, c[0x0][0x180], PT ;  /* 0x00006000ff007a0c */ /* 0x000fc80003f85070 */
[----:B------:R-:W-:-:S13]  /*3380*/  ISETP.NE.AND.EX P4, PT, RZ, c[0x0][0x184], PT, P4 ;  /* 0x00006100ff007a0c */ /* 0x000fda0003f85340 */
[----:B------:R-:W-:Y:S05]  /*3390*/  @P4 BRA `(.L_x_6112) ;  /* 0x0000002000004947 */ /* 0x000fea0003800000 */
[----:B------:R-:W-:Y:S05]  /*33a0*/  @P0 BRA `(.L_x_6113) ;  /* 0x0000008000000947 */ /* 0x000fea0003800000 */
[----:B------:R-:W-:Y:S05]  /*33b0*/  BRA `(.L_x_6114) ;  /* 0x0000009000007947 */ /* 0x000fea0003800000 */
.L_x_6112:
[----:B-----5:R-:W-:-:S05]  /*33c0*/  HADD2.F32 R69, -RZ, R62.H0_H0 ;  /* 0x2000003eff457230 */ /* 0x020fca0000004100 */
[----:B------:R-:W-:Y:S01]  /*33d0*/  FADD.FTZ R180, R69, R180 ;  /* 0x000000b445b47221 */ /* 0x000fe20000010000 */
[----:B------:R-:W-:Y:S05]  /*33e0*/  BRA `(.L_x_6113) ;  /* 0x0000004000007947 */ /* 0x000fea0003800000 */
.L_x_6111:
[----:B-----5:R-:W-:Y:S02]  /*33f0*/  HADD2.F32 R69, -RZ, R66.H0_H0 ;  /* 0x20000042ff457230 */ /* 0x020fe40000004100 */
[----:B------:R-:W-:-:S03]  /*3400*/  @P2 HADD2.F32 R189, -RZ, R62.H0_H0 ;  /* 0x2000003effbd2230 */ /* 0x000fc60000004100 */
[----:B------:R-:W-:-:S04]  /*3410*/  FADD.FTZ R180, R69, R180 ;  /* 0x000000b445b47221 */ /* 0x000fc80000010000 */
[----:B------:R-:W-:-:S05]  /*3420*/  @P2 FADD.FTZ R180, R189, R180 ;  /* 0x000000b4bdb42221 */ /* 0x000fca0000010000 */
.L_x_6113:
[----:B------:R-:W-:-:S04]  /*3430*/  F2FP.PACK_AB R68, RZ, R180 ;  /* 0x000000b4ff44723e */ /* 0x000fc800000000ff */
[----:B------:R-:W-:Y:S02]  /*3440*/  PRMT R58, R68, 0x7610, R58 ;  /* 0x00007610443a7816 */ /* 0x000fe4000000003a */
.L_x_6114:
[----:B------:R-:W-:Y:S01]  /*3450*/  HADD2.F32 R189, -RZ, R70.H1_H1 ;  /* 0x30000046ffbd7230 */ /* 0x000fe20000004100 */
[----:B------:R-:W-:Y:S05]  /*3460*/  @P3 BRA `(.L_x_6115) ;  /* 0x0000008000003947 */ /* 0x000fea0003800000 */
[----:B------:R-:W-:-:S04]  /*3470*/  ISETP.NE.U32.AND P4, PT, RZ, c[0x0][0x180], PT ;  /* 0x00006000ff007a0c */ /* 0x000fc80003f85070 */
[----:B------:R-:W-:-:S13]  /*3480*/  ISETP.NE.AND.EX P4, PT, RZ, c[0x0][0x184], PT, P4 ;  /* 0x00006100ff007a0c */ /* 0x000fda0003f85340 */
[----:B------:R-:W-:Y:S05]  /*3490*/  @P4 BRA `(.L_x_6116) ;  /* 0x0000002000004947 */ /* 0x000fea0003800000 */
[----:B------:R-:W-:Y:S05]  /*34a0*/  @P0 BRA `(.L_x_6117) ;  /* 0x0000008000000947 */ /* 0x000fea0003800000 */
[----:B------:R-:W-:Y:S05]  /*34b0*/  BRA `(.L_x_6118) ;  /* 0x0000009000007947 */ /* 0x000fea0003800000 */
.L_x_6116:
[----:B-----5:R-:W-:-:S05]  /*34c0*/  HADD2.F32 R68, -RZ, R62.H1_H1 ;  /* 0x3000003eff447230 */ /* 0x020fca0000004100 */
[----:B------:R-:W-:Y:S01]  /*34d0*/  FADD.FTZ R189, R68, R189 ;  /* 0x000000bd44bd7221 */ /* 0x000fe20000010000 */
[----:B------:R-:W-:Y:S05]  /*34e0*/  BRA `(.L_x_6117) ;  /* 0x0000004000007947 */ /* 0x000fea0003800000 */
.L_x_6115:
[----:B-----5:R-:W-:Y:S02]  /*34f0*/  HADD2.F32 R68, -RZ, R66.H1_H1 ;  /* 0x30000042ff447230 */ /* 0x020fe40000004100 */
[----:B------:R-:W-:-:S03]  /*3500*/  @P2 HADD2.F32 R70, -RZ, R62.H1_H1 ;  /* 0x3000003eff462230 */ /* 0x000fc60000004100 */
[----:B------:R-:W-:-:S04]  /*3510*/  FADD.FTZ R189, R68, R189 ;  /* 0x000000bd44bd7221 */ /* 0x000fc80000010000 */
[----:B------:R-:W-:-:S05]  /*3520*/  @P2 FADD.FTZ R189, R70, R189 ;  /* 0x000000bd46bd2221 */ /* 0x000fca0000010000 */
.L_x_6117:
[----:B------:R-:W-:-:S04]  /*3530*/  F2FP.PACK_AB R68, RZ, R189 ;  /* 0x000000bdff44723e */ /* 0x000fc800000000ff */
[----:B------:R-:W-:Y:S02]  /*3540*/  PRMT R58, R58, 0x5410, R68 ;  /* 0x000054103a3a7816 */ /* 0x000fe40000000044 */
.L_x_6118:
[----:B------:R-:W-:Y:S01]  /*3550*/  HADD2.F32 R196, -RZ, R71.H0_H0 ;  /* 0x20000047ffc47230 */ /* 0x000fe20000004100 */
[----:B------:R-:W-:Y:S05]  /*3560*/  @P3 BRA `(.L_x_6119) ;  /* 0x0000008000003947 */ /* 0x000fea0003800000 */
[----:B------:R-:W-:-:S04]  /*3570*/  ISETP.NE.U32.AND P4, PT, RZ, c[0x0][0x180], PT ;  /* 0x00006000ff007a0c */ /* 0x000fc80003f85070 */
[----:B------:R-:W-:-:S13]  /*3580*/  ISETP.NE.AND.EX P4, PT, RZ, c[0x0][0x184], PT, P4 ;  /* 0x00006100ff007a0c */ /* 0x000fda0003f85340 */
[----:B------:R-:W-:Y:S05]  /*3590*/  @P4 BRA `(.L_x_6120) ;  /* 0x0000002000004947 */ /* 0x000fea0003800000 */
[----:B------:R-:W-:Y:S05]  /*35a0*/  @P0 BRA `(.L_x_6121) ;  /* 0x0000008000000947 */ /* 0x000fea0003800000 */
[----:B------:R-:W-:Y:S05]  /*35b0*/  BRA `(.L_x_6122) ;  /* 0x0000009000007947 */ /* 0x000fea0003800000 */
.L_x_6120:
[----:B-----5:R-:W-:-:S05]  /*35c0*/  HADD2.F32 R69, -RZ, R63.H0_H0 ;  /* 0x2000003fff457230 */ /* 0x020fca0000004100 */
[----:B------:R-:W-:Y:S01]  /*35d0*/  FADD.FTZ R196, R69, R196 ;  /* 0x000000c445c47221 */ /* 0x000fe20000010000 */
[----:B------:R-:W-:Y:S05]  /*35e0*/  BRA `(.L_x_6121) ;  /* 0x0000004000007947 */ /* 0x000fea0003800000 */
.L_x_6119:
[----:B-----5:R-:W-:Y:S02]  /*35f0*/  HADD2.F32 R69, -RZ, R67.H0_H0 ;  /* 0x20000043ff457230 */ /* 0x020fe40000004100 */
[----:B------:R-:W-:-:S03]  /*3600*/  @P2 HADD2.F32 R215, -RZ, R63.H0_H0 ;  /* 0x2000003fffd72230 */ /* 0x000fc60000004100 */
[----:B------:R-:W-:-:S04]  /*3610*/  FADD.FTZ R196, R69, R196 ;  /* 0x000000c445c47221 */ /* 0x000fc80000010000 */
[----:B------:R-:W-:-:S05]  /*3620*/  @P2 FADD.FTZ R196, R215, R196 ;  /* 0x000000c4d7c42221 */ /* 0x000fca0000010000 */
.L_x_6121:
[----:B------:R-:W-:-:S04]  /*3630*/  F2FP.PACK_AB R68, RZ, R196 ;  /* 0x000000c4ff44723e */ /* 0x000fc800000000ff */
[----:B------:R-:W-:Y:S02]  /*3640*/  PRMT R59, R68, 0x7610, R59 ;  /* 0x00007610443b7816 */ /* 0x000fe4000000003b */
.L_x_6122:
[----:B------:R-:W-:Y:S01]  /*3650*/  HADD2.F32 R208, -RZ, R71.H1_H1 ;  /* 0x30000047ffd07230 */ /* 0x000fe20000004100 */
[----:B------:R-:W-:Y:S05]  /*3660*/  @P3 BRA `(.L_x_6123) ;  /* 0x0000008000003947 */ /* 0x000fea0003800000 */
[----:B------:R-:W-:-:S04]  /*3670*/  ISETP.NE.U32.AND P2, PT, RZ, c[0x0][0x180], PT ;  /* 0x00006000ff007a0c */ /* 0x000fc80003f45070 */
[----:B------:R-:W-:-:S13]  /*3680*/  ISETP.NE.AND.EX P2, PT, RZ, c[0x0][0x184], PT, P2 ;  /* 0x00006100ff007a0c */ /* 0x000fda0003f45320 */
[----:B------:R-:W-:Y:S05]  /*3690*/  @P2 BRA `(.L_x_6124) ;  /* 0x0000002000002947 */ /* 0x000fea0003800000 */
[----:B------:R-:W-:Y:S05]  /*36a0*/  @P0 BRA `(.L_x_6125) ;  /* 0x0000008000000947 */ /* 0x000fea0003800000 */
[----:B------:R-:W-:Y:S05]  /*36b0*/  BRA `(.L_x_6126) ;  /* 0x0000009000007947 */ /* 0x000fea0003800000 */
.L_x_6124:
[----:B-----5:R-:W-:-:S05]  /*36c0*/  HADD2.F32 R69, -RZ, R63.H1_H1 ;  /* 0x3000003fff457230 */ /* 0x020fca0000004100 */
[----:B------:R-:W-:Y:S01]  /*36d0*/  FADD.FTZ R208, R69, R208 ;  /* 0x000000d045d07221 */ /* 0x000fe20000010000 */
[----:B------:R-:W-:Y:S05]  /*36e0*/  BRA `(.L_x_6125) ;  /* 0x0000004000007947 */ /* 0x000fea0003800000 */
.L_x_6123:
[----:B-----5:R-:W-:Y:S02]  /*36f0*/  HADD2.F32 R69, -RZ, R67.H1_H1 ;  /* 0x30000043ff457230 */ /* 0x020fe40000004100 */
[----:B------:R-:W-:-:S03]  /*3700*/  @P2 HADD2.F32 R71, -RZ, R63.H1_H1 ;  /* 0x3000003fff472230 */ /* 0x000fc60000004100 */
[----:B------:R-:W-:-:S04]  /*3710*/  FADD.FTZ R208, R69, R208 ;  /* 0x000000d045d07221 */ /* 0x000fc80000010000 */
[----:B------:R-:W-:-:S05]  /*3720*/  @P2 FADD.FTZ R208, R71, R208 ;  /* 0x000000d047d02221 */ /* 0x000fca0000010000 */
.L_x_6125:
[----:B------:R-:W-:-:S04]  /*3730*/  F2FP.PACK_AB R68, RZ, R208 ;  /* 0x000000d0ff44723e */ /* 0x000fc800000000ff */
[----:B------:R-:W-:Y:S02]  /*3740*/  PRMT R59, R59, 0x5410, R68 ;  /* 0x000054103b3b7816 */ /* 0x000fe40000000044 */
.L_x_6126:
[----:B------:R-:W-:-:S04]  /*3750*/  @P0 LEA R68, P2, R214, c[0x0][0x188], 0x4 ;  /* 0x00006200d6440a11 */ /* 0x000fc800078420ff */
[C---:B------:R-:W-:Y:S02]  /*3760*/  @P0 LEA.HI.X R69, R214.reuse, c[0x0][0x18c], RZ, 0x4, P2 ;  /* 0x00006300d6450a11 */ /* 0x040fe400010f24ff */
[----:B------:R-:W-:-:S03]  /*3770*/  IADD3 R214, R214, 0x20, RZ ;  /* 0x00000020d6d67810 */ /* 0x000fc60007ffe0ff */
[----:B------:R0:W-:Y:S04]  /*3780*/  @P0 STG.E.128 [R68.64], R56 ;  /* 0x0000003844000986 */ /* 0x0001e8000c101d04 */
.L_x_6094:
[----:B------:R-:W-:Y:S05]  /*3790*/  BSYNC B0 ;  /* 0x0000000000007941 */ /* 0x000fea0003800000 */
.L_x_6093:
        /* <DEDUP_REMOVED lines=25> */
.L_x_6130:
[----:B-----5:R-:W-:-:S05]  /*3930*/  HADD2.F32 R166, -RZ, R60.H0_H0 ;  /* 0x2000003cffa67230 */ /* 0x020fca0000004100 */
[----:B------:R-:W-:Y:S01]  /*3940*/  FADD.FTZ R153, R166, R153 ;  /* 0x00000099a6997221 */ /* 0x000fe20000010000 */
[----:B------:R-:W-:Y:S05]  /*3950*/  BRA `(.L_x_6131) ;  /* 0x0000004000007947 */ /* 0x000fea0003800000 */
.L_x_6129:
[----:B0----5:R-:W-:Y:S02]  /*3960*/  HADD2.F32 R166, -RZ, R64.H0_H0 ;  /* 0x20000040ffa67230 */ /* 0x021fe40000004100 */
[----:B------:R-:W-:-:S03]  /*3970*/  @P2 HADD2.F32 R182, -RZ, R60.H0_H0 ;  /* 0x2000003cffb62230 */ /* 0x000fc60000004100 */
[----:B------:R-:W-:-:S04]  /*3980*/  FADD.FTZ R153, R166, R153 ;  /* 0x00000099a6997221 */ /* 0x000fc80000010000 */
[----:B------:R-:W-:-:S05]  /*3990*/  @P2 FADD.FTZ R153, R182, R153 ;  /* 0x00000099b6992221 */ /* 0x000fca0000010000 */
.L_x_6131:
[----:B------:R-:W-:-:S04]  /*39a0*/  F2FP.PACK_AB R165, RZ, R153 ;  /* 0x00000099ffa5723e */ /* 0x000fc800000000ff */
[----:B------:R-:W-:Y:S02]  /*39b0*/  PRMT R56, R165, 0x7610, R56 ;  /* 0x00007610a5387816 */ /* 0x000fe40000000038 */
.L_x_6132:
[----:B------:R-:W-:Y:S01]  /*39c0*/  HADD2.F32 R165, -RZ, R68.H1_H1 ;  /* 0x30000044ffa57230 */ /* 0x000fe20000004100 */
[----:B------:R-:W-:Y:S05]  /*39d0*/  @P3 BRA `(.L_x_6133) ;  /* 0x0000008000003947 */ /* 0x000fea0003800000 */
[----:B------:R-:W-:-:S04]  /*39e0*/  ISETP.NE.U32.AND P4, PT, RZ, c[0x0][0x180], PT ;  /* 0x00006000ff007a0c */ /* 0x000fc80003f85070 */
[----:B------:R-:W-:-:S13]  /*39f0*/  ISETP.NE.AND.EX P4, PT, RZ, c[0x0][0x184], PT, P4 ;  /* 0x00006100ff007a0c */ /* 0x000fda0003f85340 */
[----:B------:R-:W-:Y:S05]  /*3a00*/  @P4 BRA `(.L_x_6134) ;  /* 0x0000002000004947 */ /* 0x000fea0003800000 */
[----:B------:R-:W-:Y:S05]  /*3a10*/  @P0 BRA `(.L_x_6135) ;  /* 0x0000008000000947 */ /* 0x000fea0003800000 */
[----:B------:R-:W-:Y:S05]  /*3a20*/  BRA `(.L_x_6136) ;  /* 0x0000009000007947 */ /* 0x000fea0003800000 */
.L_x_6134:
[----:B-----5:R-:W-:-:S05]  /*3a30*/  HADD2.F32 R68, -RZ, R60.H1_H1 ;  /* 0x3000003cff447230 */ /* 0x020fca0000004100 */
[----:B------:R-:W-:Y:S01]  /*3a40*/  FADD.FTZ R165, R68, R165 ;  /* 0x000000a544a57221 */ /* 0x000fe20000010000 */
[----:B------:R-:W-:Y:S05]  /*3a50*/  BRA `(.L_x_6135) ;  /* 0x0000004000007947 */ /* 0x000fea0003800000 */
.L_x_6133:
[----:B-----5:R-:W-:Y:S02]  /*3a60*/  HADD2.F32 R68, -RZ, R64.H1_H1 ;  /* 0x30000040ff447230 */ /* 0x020fe40000004100 */
[----:B------:R-:W-:-:S03]  /*3a70*/  @P2 HADD2.F32 R166, -RZ, R60.H1_H1 ;  /* 0x3000003cffa62230 */ /* 0x000fc60000004100 */
[----:B------:R-:W-:-:S04]  /*3a80*/  FADD.FTZ R165, R68, R165 ;  /* 0x000000a544a57221 */ /* 0x000fc80000010000 */
[----:B------:R-:W-:-:S05]  /*3a90*/  @P2 FADD.FTZ R165, R166, R165 ;  /* 0x000000a5a6a52221 */ /* 0x000fca0000010000 */
.L_x_6135:
[----:B------:R-:W-:-:S04]  /*3aa0*/  F2FP.PACK_AB R68, RZ, R165 ;  /* 0x000000a5ff44723e */ /* 0x000fc800000000ff */
[----:B------:R-:W-:Y:S02]  /*3ab0*/  PRMT R56, R56, 0x5410, R68 ;  /* 0x0000541038387816 */ /* 0x000fe40000000044 */
.L_x_6136:
[----:B------:R-:W-:Y:S01]  /*3ac0*/  HADD2.F32 R166, -RZ, R69.H0_H0 ;  /* 0x20000045ffa67230 */ /* 0x000fe20000004100 */
[----:B------:R-:W-:Y:S05]  /*3ad0*/  @P3 BRA `(.L_x_6137) ;  /* 0x0000008000003947 */ /* 0x000fea0003800000 */
[----:B------:R-:W-:-:S04]  /*3ae0*/  ISETP.NE.U32.AND P4, PT, RZ, c[0x0][0x180], PT ;  /* 0x00006000ff007a0c */ /* 0x000fc80003f85070 */
[----:B------:R-:W-:-:S13]  /*3af0*/  ISETP.NE.AND.EX P4, PT, RZ, c[0x0][0x184], PT, P4 ;  /* 0x00006100ff007a0c */ /* 0x000fda0003f85340 */
[----:B------:R-:W-:Y:S05]  /*3b00*/  @P4 BRA `(.L_x_6138) ;  /* 0x0000002000004947 */ /* 0x000fea0003800000 */
[----:B------:R-:W-:Y:S05]  /*3b10*/  @P0 BRA `(.L_x_6139) ;  /* 0x0000008000000947 */ /* 0x000fea0003800000 */
[----:B------:R-:W-:Y:S05]  /*3b20*/  BRA `(.L_x_6140) ;  /* 0x0000009000007947 */ /* 0x000fea0003800000 */
.L_x_6138:
[----:B-----5:R-:W-:-:S05]  /*3b30*/  HADD2.F32 R181, -RZ, R61.H0_H0 ;  /* 0x2000003dffb57230 */ /* 0x020fca0000004100 */
[----:B------:R-:W-:Y:S01]  /*3b40*/  FADD.FTZ R166, R181, R166 ;  /* 0x000000a6b5a67221 */ /* 0x000fe20000010000 */
[----:B------:R-:W-:Y:S05]  /*3b50*/  BRA `(.L_x_6139) ;  /* 0x0000004000007947 */ /* 0x000fea0003800000 */
.L_x_6137:
[----:B-----5:R-:W-:Y:S02]  /*3b60*/  HADD2.F32 R181, -RZ, R65.H0_H0 ;  /* 0x20000041ffb57230 */ /* 0x020fe40000004100 */
[----:B------:R-:W-:-:S03]  /*3b70*/  @P2 HADD2.F32 R197, -RZ, R61.H0_H0 ;  /* 0x2000003dffc52230 */ /* 0x000fc60000004100 */
[----:B------:R-:W-:-:S04]  /*3b80*/  FADD.FTZ R166, R181, R166 ;  /* 0x000000a6b5a67221 */ /* 0x000fc80000010000 */
[----:B------:R-:W-:-:S05]  /*3b90*/  @P2 FADD.FTZ R166, R197, R166 ;  /* 0x000000a6c5a62221 */ /* 0x000fca0000010000 */
.L_x_6139:
[----:B------:R-:W-:-:S04]  /*3ba0*/  F2FP.PACK_AB R68, RZ, R166 ;  /* 0x000000a6ff44723e */ /* 0x000fc800000000ff */
[----:B------:R-:W-:Y:S02]  /*3bb0*/  PRMT R57, R68, 0x7610, R57 ;  /* 0x0000761044397816 */ /* 0x000fe40000000039 */
.L_x_6140:
[----:B------:R-:W-:Y:S01]  /*3bc0*/  HADD2.F32 R181, -RZ, R69.H1_H1 ;  /* 0x30000045ffb57230 */ /* 0x000fe20000004100 */
[----:B------:R-:W-:Y:S05]  /*3bd0*/  @P3 BRA `(.L_x_6141) ;  /* 0x0000008000003947 */ /* 0x000fea0003800000 */
[----:B------:R-:W-:-:S04]  /*3be0*/  ISETP.NE.U32.AND P4, PT, RZ, c[0x0][0x180], PT ;  /* 0x00006000ff007a0c */ /* 0x000fc80003f85070 */
[----:B------:R-:W-:-:S13]  /*3bf0*/  ISETP.NE.AND.EX P4, PT, RZ, c[0x0][0x184], PT, P4 ;  /* 0x00006100ff007a0c */ /* 0x000fda0003f85340 */
[----:B------:R-:W-:Y:S05]  /*3c00*/  @P4 BRA `(.L_x_6142) ;  /* 0x0000002000004947 */ /* 0x000fea0003800000 */
[----:B------:R-:W-:Y:S05]  /*3c10*/  @P0 BRA `(.L_x_6143) ;  /* 0x0000008000000947 */ /* 0x000fea0003800000 */
[----:B------:R-:W-:Y:S05]  /*3c20*/  BRA `(.L_x_6144) ;  /* 0x0000009000007947 */ /* 0x000fea0003800000 */
.L_x_6142:
[----:B-----5:R-:W-:-:S05]  /*3c30*/  HADD2.F32 R68, -RZ, R61.H1_H1 ;  /* 0x3000003dff447230 */ /* 0x020fca0000004100 */
[----:B------:R-:W-:Y:S01]  /*3c40*/  FADD.FTZ R181, R68, R181 ;  /* 0x000000b544b57221 */ /* 0x000fe20000010000 */
[----:B------:R-:W-:Y:S05]  /*3c50*/  BRA `(.L_x_6143) ;  /* 0x0000004000007947 */ /* 0x000fea0003800000 */
.L_x_6141:
[----:B-----5:R-:W-:Y:S02]  /*3c60*/  HADD2.F32 R68, -RZ, R65.H1_H1 ;  /* 0x30000041ff447230 */ /* 0x020fe40000004100 */
[----:B------:R-:W-:-:S03]  /*3c70*/  @P2 HADD2.F32 R182, -RZ, R61.H1_H1 ;  /* 0x3000003dffb62230 */ /* 0x000fc60000004100 */
[----:B------:R-:W-:-:S04]  /*3c80*/  FADD.FTZ R181, R68, R181 ;  /* 0x000000b544b57221 */ /* 0x000fc80000010000 */
[----:B------:R-:W-:-:S05]  /*3c90*/  @P2 FADD.FTZ R181, R182, R181 ;  /* 0x000000b5b6b52221 */ /* 0x000fca0000010000 */
.L_x_6143:
[----:B------:R-:W-:-:S04]  /*3ca0*/  F2FP.PACK_AB R68, RZ, R181 ;  /* 0x000000b5ff44723e */ /* 0x000fc800000000ff */
[----:B------:R-:W-:Y:S02]  /*3cb0*/  PRMT R57, R57, 0x5410, R68 ;  /* 0x0000541039397816 */ /* 0x000fe40000000044 */
.L_x_6144:
[----:B------:R-:W-:Y:S01]  /*3cc0*/  HADD2.F32 R182, -RZ, R70.H0_H0 ;  /* 0x20000046ffb67230 */ /* 0x000fe20000004100 */
[----:B------:R-:W-:Y:S05]  /*3cd0*/  @P3 BRA `(.L_x_6145) ;  /* 0x0000008000003947 */ /* 0x000fea0003800000 */
[----:B------:R-:W-:-:S04]  /*3ce0*/  ISETP.NE.U32.AND P4, PT, RZ, c[0x0][0x180], PT ;  /* 0x00006000ff007a0c */ /* 0x000fc80003f85070 */
[----:B------:R-:W-:-:S13]  /*3cf0*/  ISETP.NE.AND.EX P4, PT, RZ, c[0x0][0x184], PT, P4 ;  /* 0x00006100ff007a0c */ /* 0x000fda0003f85340 */
[----:B------:R-:W-:Y:S05]  /*3d00*/  @P4 BRA `(.L_x_6146) ;  /* 0x0000002000004947 */ /* 0x000fea0003800000 */
[----:B------:R-:W-:Y:S05]  /*3d10*/  @P0 BRA `(.L_x_6147) ;  /* 0x0000008000000947 */ /* 0x000fea0003800000 */
[----:B------:R-:W-:Y:S05]  /*3d20*/  BRA `(.L_x_6148) ;  /* 0x0000009000007947 */ /* 0x000fea0003800000 */
.L_x_6146:
[----:B-----5:R-:W-:-:S05]  /*3d30*/  HADD2.F32 R69, -RZ, R62.H0_H0 ;  /* 0x2000003eff457230 */ /* 0x020fca0000004100 */
[----:B------:R-:W-:Y:S01]  /*3d40*/  FADD.FTZ R182, R69, R182 ;  /* 0x000000b645b67221 */ /* 0x000fe20000010000 */
[----:B------:R-:W-:Y:S05]  /*3d50*/  BRA `(.L_x_6147) ;  /* 0x0000004000007947 */ /* 0x000fea0003800000 */
.L_x_6145:
[----:B-----5:R-:W-:Y:S02]  /*3d60*/  HADD2.F32 R69, -RZ, R66.H0_H0 ;  /* 0x20000042ff457230 */ /* 0x020fe40000004100 */
[----:B------:R-:W-:-:S03]  /*3d70*/  @P2 HADD2.F32 R197, -RZ, R62.H0_H0 ;  /* 0x2000003effc52230 */ /* 0x000fc60000004100 */
[----:B------:R-:W-:-:S04]  /*3d80*/  FADD.FTZ R182, R69, R182 ;  /* 0x000000b645b67221 */ /* 0x000fc80000010000 */
[----:B------:R-:W-:-:S05]  /*3d90*/  @P2 FADD.FTZ R182, R197, R182 ;  /* 0x000000b6c5b62221 */ /* 0x000fca0000010000 */
.L_x_6147:
[----:B------:R-:W-:-:S04]  /*3da0*/  F2FP.PACK_AB R68, RZ, R182 ;  /* 0x000000b6ff44723e */ /* 0x000fc800000000ff */
[----:B------:R-:W-:Y:S02]  /*3db0*/  PRMT R58, R68, 0x7610, R58 ;  /* 0x00007610443a7816 */ /* 0x000fe4000000003a */
.L_x_6148:
[----:B------:R-:W-:Y:S01]  /*3dc0*/  HADD2.F32 R197, -RZ, R70.H1_H1 ;  /* 0x30000046ffc57230 */ /* 0x000fe20000004100 */
[----:B------:R-:W-:Y:S05]  /*3dd0*/  @P3 BRA `(.L_x_6149) ;  /* 0x0000008000003947 */ /* 0x000fea0003800000 */
[----:B------:R-:W-:-:S04]  /*3de0*/  ISETP.NE.U32.AND P4, PT, RZ, c[0x0][0x180], PT ;  /* 0x00006000ff007a0c */ /* 0x000fc80003f85070 */
[----:B------:R-:W-:-:S13]  /*3df0*/  ISETP.NE.AND.EX P4, PT, RZ, c[0x0][0x184], PT, P4 ;  /* 0x00006100ff007a0c */ /* 0x000fda0003f85340 */
[----:B------:R-:W-:Y:S05]  /*3e00*/  @P4 BRA `(.L_x_6150) ;  /* 0x0000002000004947 */ /* 0x000fea0003800000 */
[----:B------:R-:W-:Y:S05]  /*3e10*/  @P0 BRA `(.L_x_6151) ;  /* 0x0000008000000947 */ /* 0x000fea0003800000 */
[----:B------:R-:W-:Y:S05]  /*3e20*/  BRA `(.L_x_6152) ;  /* 0x0000009000007947 */ /* 0x000fea0003800000 */
.L_x_6150:
[----:B-----5:R-:W-:-:S05]  /*3e30*/  HADD2.F32 R68, -RZ, R62.H1_H1 ;  /* 0x3000003eff447230 */ /* 0x020fca0000004100 */
[----:B------:R-:W-:Y:S01]  /*3e40*/  FADD.FTZ R197, R68, R197 ;  /* 0x000000c544c57221 */ /* 0x000fe20000010000 */
[----:B------:R-:W-:Y:S05]  /*3e50*/  BRA `(.L_x_6151) ;  /* 0x0000004000007947 */ /* 0x000fea0003800000 */
.L_x_6149:
[----:B-----5:R-:W-:Y:S02]  /*3e60*/  HADD2.F32 R68, -RZ, R66.H1_H1 ;  /* 0x30000042ff447230 */ /* 0x020fe40000004100 */
[----:B------:R-:W-:-:S03]  /*3e70*/  @P2 HADD2.F32 R70, -RZ, R62.H1_H1 ;  /* 0x3000003eff462230 */ /* 0x000fc60000004100 */
[----:B------:R-:W-:-:S04]  /*3e80*/  FADD.FTZ R197, R68, R197 ;  /* 0x000000c544c57221 */ /* 0x000fc80000010000 */
[----:B------:R-:W-:-:S05]  /*3e90*/  @P2 FADD.FTZ R197, R70, R197 ;  /* 0x000000c546c52221 */ /* 0x000fca0000010000 */
.L_x_6151:
[----:B------:R-:W-:-:S04]  /*3ea0*/  F2FP.PACK_AB R68, RZ, R197 ;  /* 0x000000c5ff44723e */ /* 0x000fc800000000ff */
[----:B------:R-:W-:Y:S02]  /*3eb0*/  PRMT R58, R58, 0x5410, R68 ;  /* 0x000054103a3a7816 */ /* 0x000fe40000000044 */
.L_x_6152:
[----:B------:R-:W-:Y:S01]  /*3ec0*/  HADD2.F32 R198, -RZ, R71.H0_H0 ;  /* 0x20000047ffc67230 */ /* 0x000fe20000004100 */
[----:B------:R-:W-:Y:S05]  /*3ed0*/  @P3 BRA `(.L_x_6153) ;  /* 0x0000008000003947 */ /* 0x000fea0003800000 */
[----:B------:R-:W-:-:S04]  /*3ee0*/  ISETP.NE.U32.AND P4, PT, RZ, c[0x0][0x180], PT ;  /* 0x00006000ff007a0c */ /* 0x000fc80003f85070 */
[----:B------:R-:W-:-:S13]  /*3ef0*/  ISETP.NE.AND.EX P4, PT, RZ, c[0x0][0x184], PT, P4 ;  /* 0x00006100ff007a0c */ /* 0x000fda0003f85340 */
[----:B------:R-:W-:Y:S05]  /*3f00*/  @P4 BRA `(.L_x_6154) ;  /* 0x0000002000004947 */ /* 0x000fea0003800000 */
[----:B------:R-:W-:Y:S05]  /*3f10*/  @P0 BRA `(.L_x_6155) ;  /* 0x0000008000000947 */ /* 0x000fea0003800000 */
[----:B------:R-:W-:Y:S05]  /*3f20*/  BRA `(.L_x_6156) ;  /* 0x0000009000007947 */ /* 0x000fea0003800000 */
.L_x_6154:
[----:B-----5:R-:W-:-:S05]  /*3f30*/  HADD2.F32 R69, -RZ, R63.H0_H0 ;  /* 0x2000003fff457230 */ /* 0x020fca0000004100 */
[----:B------:R-:W-:Y:S01]  /*3f40*/  FADD.FTZ R198, R69, R198 ;  /* 0x000000c645c67221 */ /* 0x000fe20000010000 */
[----:B------:R-:W-:Y:S05]  /*3f50*/  BRA `(.L_x_6155) ;  /* 0x0000004000007947 */ /* 0x000fea0003800000 */
.L_x_6153:
[----:B-----5:R-:W-:Y:S02]  /*3f60*/  HADD2.F32 R69, -RZ, R67.H0_H0 ;  /* 0x20000043ff457230 */ /* 0x020fe40000004100 */
[----:B------:R-:W-:-:S03]  /*3f70*/  @P2 HADD2.F32 R209, -RZ, R63.H0_H0 ;  /* 0x2000003fffd12230 */ /* 0x000fc60000004100 */
[----:B------:R-:W-:-:S04]  /*3f80*/  FADD.FTZ R198, R69, R198 ;  /* 0x000000c645c67221 */ /* 0x000fc80000010000 */
[----:B------:R-:W-:-:S05]  /*3f90*/  @P2 FADD.FTZ R198, R209, R198 ;  /* 0x000000c6d1c62221 */ /* 0x000fca0000010000 */
.L_x_6155:
[----:B------:R-:W-:-:S04]  /*3fa0*/  F2FP.PACK_AB R68, RZ, R198 ;  /* 0x000000c6ff44723e */ /* 0x000fc800000000ff */
[----:B------:R-:W-:Y:S02]  /*3fb0*/  PRMT R59, R68, 0x7610, R59 ;  /* 0x00007610443b7816 */ /* 0x000fe4000000003b */
.L_x_6156:
[----:B------:R-:W-:Y:S01]  /*3fc0*/  HADD2.F32 R209, -RZ, R71.H1_H1 ;  /* 0x30000047ffd17230 */ /* 0x000fe20000004100 */
[----:B------:R-:W-:Y:S05]  /*3fd0*/  @P3 BRA `(.L_x_6157) ;  /* 0x0000008000003947 */ /* 0x000fea0003800000 */
[----:B------:R-:W-:-:S04]  /*3fe0*/  ISETP.NE.U32.AND P2, PT, RZ, c[0x0][0x180], PT ;  /* 0x00006000ff007a0c */ /* 0x000fc80003f45070 */
[----:B------:R-:W-:-:S13]  /*3ff0*/  ISETP.NE.AND.EX P2, PT, RZ, c[0x0][0x184], PT, P2 ;  /* 0x00006100ff007a0c */ /* 0x000fda0003f45320 */
[----:B------:R-:W-:Y:S05]  /*4000*/  @P2 BRA `(.L_x_6158) ;  /* 0x0000002000002947 */ /* 0x000fea0003800000 */
[----:B------:R-:W-:Y:S05]  /*4010*/  @P0 BRA `(.L_x_6159) ;  /* 0x0000008000000947 */ /* 0x000fea0003800000 */
[----:B------:R-:W-:Y:S05]  /*4020*/  BRA `(.L_x_6160) ;  /* 0x0000009000007947 */ /* 0x000fea0003800000 */
.L_x_6158:
[----:B-----5:R-:W-:-:S05]  /*4030*/  HADD2.F32 R68, -RZ, R63.H1_H1 ;  /* 0x3000003fff447230 */ /* 0x020fca0000004100 */
[----:B------:R-:W-:Y:S01]  /*4040*/  FADD.FTZ R209, R68, R209 ;  /* 0x000000d144d17221 */ /* 0x000fe20000010000 */
[----:B------:R-:W-:Y:S05]  /*4050*/  BRA `(.L_x_6159) ;  /* 0x0000004000007947 */ /* 0x000fea0003800000 */
.L_x_6157:
[----:B-----5:R-:W-:Y:S02]  /*4060*/  HADD2.F32 R68, -RZ, R67.H1_H1 ;  /* 0x30000043ff447230 */ /* 0x020fe40000004100 */
[----:B------:R-:W-:-:S03]  /*4070*/  @P2 HADD2.F32 R70, -RZ, R63.H1_H1 ;  /* 0x3000003fff462230 */ /* 0x000fc60000004100 */
[----:B------:R-:W-:-:S04]  /*4080*/  FADD.FTZ R209, R68, R209 ;  /* 0x000000d144d17221 */ /* 0x000fc80000010000 */
[----:B------:R-:W-:-:S05]  /*4090*/  @P2 FADD.FTZ R209, R70, R209 ;  /* 0x000000d146d12221 */ /* 0x000fca0000010000 */
.L_x_6159:
[----:B------:R-:W-:-:S04]  /*40a0*/  F2FP.PACK_AB R68, RZ, R209 ;  /* 0x000000d1ff44723e */ /* 0x000fc800000000ff */
[----:B------:R-:W-:Y:S02]  /*40b0*/  PRMT R59, R59, 0x5410, R68 ;  /* 0x000054103b3b7816 */ /* 0x000fe40000000044 */
.L_x_6160:
[----:B------:R-:W-:-:S04]  /*40c0*/  @P0 LEA R68, P2, R214, c[0x0][0x188], 0x4 ;  /* 0x00006200d6440a11 */ /* 0x000fc800078420ff */
[C---:B------:R-:W-:Y:S02]  /*40d0*/  @P0 LEA.HI.X R69, R214.reuse, c[0x0][0x18c], RZ, 0x4, P2 ;  /* 0x00006300d6450a11 */ /* 0x040fe400010f24ff */
[----:B------:R-:W-:-:S03]  /*40e0*/  IADD3 R214, R214, 0x20, RZ ;  /* 0x00000020d6d67810 */ /* 0x000fc60007ffe0ff */
[----:B------:R0:W-:Y:S04]  /*40f0*/  @P0 STG.E.128 [R68.64], R56 ;  /* 0x0000003844000986 */ /* 0x0001e8000c101d04 */
.L_x_6128:
[----:B------:R-:W-:Y:S05]  /*4100*/  BSYNC B0 ;  /* 0x0000000000007941 */ /* 0x000fea0003800000 */
.L_x_6127:
        /* <DEDUP_REMOVED lines=25> */
.L_x_6164:
[----:B-----5:R-:W-:-:S05]  /*42a0*/  HADD2.F32 R167, -RZ, R60.H0_H0 ;  /* 0x2000003cffa77230 */ /* 0x020fca0000004100 */
[----:B------:R-:W-:Y:S01]  /*42b0*/  FADD.FTZ R154, R167, R154 ;  /* 0x0000009aa79a7221 */ /* 0x000fe20000010000 */
[----:B------:R-:W-:Y:S05]  /*42c0*/  BRA `(.L_x_6165) ;  /* 0x0000004000007947 */ /* 0x000fea0003800000 */
.L_x_6163:
[----:B0----5:R-:W-:Y:S02]  /*42d0*/  HADD2.F32 R167, -RZ, R64.H0_H0 ;  /* 0x20000040ffa77230 */ /* 0x021fe40000004100 */
[----:B------:R-:W-:-:S03]  /*42e0*/  @P2 HADD2.F32 R183, -RZ, R60.H0_H0 ;  /* 0x2000003cffb72230 */ /* 0x000fc60000004100 */
[----:B------:R-:W-:-:S04]  /*42f0*/  FADD.FTZ R154, R167, R154 ;  /* 0x0000009aa79a7221 */ /* 0x000fc80000010000 */
[----:B------:R-:W-:-:S05]  /*4300*/  @P2 FADD.FTZ R154, R183, R154 ;  /* 0x0000009ab79a2221 */ /* 0x000fca0000010000 */
.L_x_6165:
[----:B------:R-:W-:-:S04]  /*4310*/  F2FP.PACK_AB R167, RZ, R154 ;  /* 0x0000009affa7723e */ /* 0x000fc800000000ff */
[----:B------:R-:W-:Y:S02]  /*4320*/  PRMT R56, R167, 0x7610, R56 ;  /* 0x00007610a7387816 */ /* 0x000fe40000000038 */
.L_x_6166:
[----:B------:R-:W-:Y:S01]  /*4330*/  HADD2.F32 R167, -RZ, R68.H1_H1 ;  /* 0x30000044ffa77230 */ /* 0x000fe20000004100 */
[----:B------:R-:W-:Y:S05]  /*4340*/  @P3 BRA `(.L_x_6167) ;  /* 0x0000008000003947 */ /* 0x000fea0003800000 */
[----:B------:R-:W-:-:S04]  /*4350*/  ISETP.NE.U32.AND P4, PT, RZ, c[0x0][0x180], PT ;  /* 0x00006000ff007a0c */ /* 0x000fc80003f85070 */
[----:B------:R-:W-:-:S13]  /*4360*/  ISETP.NE.AND.EX P4, PT, RZ, c[0x0][0x184], PT, P4 ;  /* 0x00006100ff007a0c */ /* 0x000fda0003f85340 */
[----:B------:R-:W-:Y:S05]  /*4370*/  @P4 BRA `(.L_x_6168) ;  /* 0x0000002000004947 */ /* 0x000fea0003800000 */
[----:B------:R-:W-:Y:S05]  /*4380*/  @P0 BRA `(.L_x_6169) ;  /* 0x0000008000000947 */ /* 0x000fea0003800000 */
[----:B------:R-:W-:Y:S05]  /*4390*/  BRA `(.L_x_6170) ;  /* 0x0000009000007947 */ /* 0x000fea0003800000 */
.L_x_6168:
[----:B-----5:R-:W-:-:S05]  /*43a0*/  HADD2.F32 R68, -RZ, R60.H1_H1 ;  /* 0x3000003cff447230 */ /* 0x020fca0000004100 */
[----:B------:R-:W-:Y:S01]  /*43b0*/  FADD.FTZ R167, R68, R167 ;  /* 0x000000a744a77221 */ /* 0x000fe20000010000 */
[----:B------:R-:W-:Y:S05]  /*43c0*/  BRA `(.L_x_6169) ;  /* 0x0000004000007947 */ /* 0x000fea0003800000 */
.L_x_6167:
[----:B-----5:R-:W-:Y:S02]  /*43d0*/  HADD2.F32 R68, -RZ, R64.H1_H1 ;  /* 0x30000040ff447230 */ /* 0x020fe40000004100 */
[----:B------:R-:W-:-:S03]  /*43e0*/  @P2 HADD2.F32 R168, -RZ, R60.H1_H1 ;  /* 0x3000003cffa82230 */ /* 0x000fc60000004100 */
[----:B------:R-:W-:-:S04]  /*43f0*/  FADD.FTZ R167, R68, R167 ;  /* 0x000000a744a77221 */ /* 0x000fc80000010000 */
[----:B------:R-:W-:-:S05]  /*4400*/  @P2 FADD.FTZ R167, R168, R167 ;  /* 0x000000a7a8a72221 */ /* 0x000fca0000010000 */
.L_x_6169:
[----:B------:R-:W-:-:S04]  /*4410*/  F2FP.PACK_AB R68, RZ, R167 ;  /* 0x000000a7ff44723e */ /* 0x000fc800000000ff */
[----:B------:R-:W-:Y:S02]  /*4420*/  PRMT R56, R56, 0x5410, R68 ;  /* 0x0000541038387816 */ /* 0x000fe40000000044 */
.L_x_6170:
[----:B------:R-:W-:Y:S01]  /*4430*/  HADD2.F32 R168, -RZ, R69.H0_H0 ;  /* 0x20000045ffa87230 */ /* 0x000fe20000004100 */
[----:B------:R-:W-:Y:S05]  /*4440*/  @P3 BRA `(.L_x_6171) ;  /* 0x0000008000003947 */ /* 0x000fea0003800000 */
[----:B------:R-:W-:-:S04]  /*4450*/  ISETP.NE.U32.AND P4, PT, RZ, c[0x0][0x180], PT ;  /* 0x00006000ff007a0c */ /* 0x000fc80003f85070 */
[----:B------:R-:W-:-:S13]  /*4460*/  ISETP.NE.AND.EX P4, PT, RZ, c[0x0][0x184], PT, P4 ;  /* 0x00006100ff007a0c */ /* 0x000fda0003f85340 */
[----:B------:R-:W-:Y:S05]  /*4470*/  @P4 BRA `(.L_x_6172) ;  /* 0x0000002000004947 */ /* 0x000fea0003800000 */
[----:B------:R-:W-:Y:S05]  /*4480*/  @P0 BRA `(.L_x_6173) ;  /* 0x0000008000000947 */ /* 0x000fea0003800000 */
[----:B------:R-:W-:Y:S05]  /*4490*/  BRA `(.L_x_6174) ;  /* 0x0000009000007947 */ /* 0x000fea0003800000 */
.L_x_6172:
[----:B-----5:R-:W-:-:S05]  /*44a0*/  HADD2.F32 R183, -RZ, R61.H0_H0 ;  /* 0x2000003dffb77230 */ /* 0x020fca0000004100 */
[----:B------:R-:W-:Y:S01]  /*44b0*/  FADD.FTZ R168, R183, R168 ;  /* 0x000000a8b7a87221 */ /* 0x000fe20000010000 */
[----:B------:R-:W-:Y:S05]  /*44c0*/  BRA `(.L_x_6173) ;  /* 0x0000004000007947 */ /* 0x000fea0003800000 */
.L_x_6171:
[----:B-----5:R-:W-:Y:S02]  /*44d0*/  HADD2.F32 R183, -RZ, R65.H0_H0 ;  /* 0x20000041ffb77230 */ /* 0x020fe40000004100 */
[----:B------:R-:W-:-:S03]  /*44e0*/  @P2 HADD2.F32 R199, -RZ, R61.H0_H0 ;  /* 0x2000003dffc72230 */ /* 0x000fc60000004100 */
[----:B------:R-:W-:-:S04]  /*44f0*/  FADD.FTZ R168, R183, R168 ;  /* 0x000000a8b7a87221 */ /* 0x000fc80000010000 */
[----:B------:R-:W-:-:S05]  /*4500*/  @P2 FADD.FTZ R168, R199, R168 ;  /* 0x000000a8c7a82221 */ /* 0x000fca0000010000 */
.L_x_6173:
[----:B------:R-:W-:-:S04]  /*4510*/  F2FP.PACK_AB R68, RZ, R168 ;  /* 0x000000a8ff44723e */ /* 0x000fc800000000ff */
[----:B------:R-:W-:Y:S02]  /*4520*/  PRMT R57, R68, 0x7610, R57 ;  /* 0x0000761044397816 */ /* 0x000fe40000000039 */
.L_x_6174:
[----:B------:R-:W-:Y:S01]  /*4530*/  HADD2.F32 R183, -RZ, R69.H1_H1 ;  /* 0x30000045ffb77230 */ /* 0x000fe20000004100 */
[----:B------:R-:W-:Y:S05]  /*4540*/  @P3 BRA `(.L_x_6175) ;  /* 0x0000008000003947 */ /* 0x000fea0003800000 */
[----:B------:R-:W-:-:S04]  /*4550*/  ISETP.NE.U32.AND P4, PT, RZ, c[0x0][0x180], PT ;  /* 0x00006000ff007a0c */ /* 0x000fc80003f85070 */
[----:B------:R-:W-:-:S13]  /*4560*/  ISETP.NE.AND.EX P4, PT, RZ, c[0x0][0x184], PT, P4 ;  /* 0x00006100ff007a0c */ /* 0x000fda0003f85340 */
[----:B------:R-:W-:Y:S05]  /*4570*/  @P4 BRA `(.L_x_6176) ;  /* 0x0000002000004947 */ /* 0x000fea0003800000 */
[----:B------:R-:W-:Y:S05]  /*4580*/  @P0 BRA `(.L_x_6177) ;  /* 0x0000008000000947 */ /* 0x000fea0003800000 */
[----:B------:R-:W-:Y:S05]  /*4590*/  BRA `(.L_x_6178) ;  /* 0x0000009000007947 */ /* 0x000fea0003800000 */
.L_x_6176:
[----:B-----5:R-:W-:-:S05]  /*45a0*/  HADD2.F32 R68, -RZ, R61.H1_H1 ;  /* 0x3000003dff447230 */ /* 0x020fca0000004100 */
[----:B------:R-:W-:Y:S01]  /*45b0*/  FADD.FTZ R183, R68, R183 ;  /* 0x000000b744b77221 */ /* 0x000fe20000010000 */
[----:B------:R-:W-:Y:S05]  /*45c0*/  BRA `(.L_x_6177) ;  /* 0x0000004000007947 */ /* 0x000fea0003800000 */
.L_x_6175:
[----:B-----5:R-:W-:Y:S02]  /*45d0*/  HADD2.F32 R68, -RZ, R65.H1_H1 ;  /* 0x30000041ff447230 */ /* 0x020fe40000004100 */
[----:B------:R-:W-:-:S03]  /*45e0*/  @P2 HADD2.F32 R184, -RZ, R61.H1_H1 ;  /* 0x3000003dffb82230 */ /* 0x000fc60000004100 */
[----:B------:R-:W-:-:S04]  /*45f0*/  FADD.FTZ R183, R68, R183 ;  /* 0x000000b744b77221 */ /* 0x000fc80000010000 */
[----:B------:R-:W-:-:S05]  /*4600*/  @P2 FADD.FTZ R183, R184, R183 ;  /* 0x000000b7b8b72221 */ /* 0x000fca0000010000 */
.L_x_6177:
[----:B------:R-:W-:-:S04]  /*4610*/  F2FP.PACK_AB R68, RZ, R183 ;  /* 0x000000b7ff44723e */ /* 0x000fc800000000ff */
[----:B------:R-:W-:Y:S02]  /*4620*/  PRMT R57, R57, 0x5410, R68 ;  /* 0x0000541039397816 */ /* 0x000fe40000000044 */
.L_x_6178:
[----:B------:R-:W-:Y:S01]  /*4630*/  HADD2.F32 R184, -RZ, R70.H0_H0 ;  /* 0x20000046ffb87230 */ /* 0x000fe20000004100 */
[----:B------:R-:W-:Y:S05]  /*4640*/  @P3 BRA `(.L_x_6179) ;  /* 0x0000008000003947 */ /* 0x000fea0003800000 */
[----:B------:R-:W-:-:S04]  /*4650*/  ISETP.NE.U32.AND P4, PT, RZ, c[0x0][0x180], PT ;  /* 0x00006000ff007a0c */ /* 0x000fc80003f85070 */
[----:B------:R-:W-:-:S13]  /*4660*/  ISETP.NE.AND.EX P4, PT, RZ, c[0x0][0x184], PT, P4 ;  /* 0x00006100ff007a0c */ /* 0x000fda0003f85340 */
[----:B------:R-:W-:Y:S05]  /*4670*/  @P4 BRA `(.L_x_6180) ;  /* 0x0000002000004947 */ /* 0x000fea0003800000 */
[----:B------:R-:W-:Y:S05]  /*4680*/  @P0 BRA `(.L_x_6181) ;  /* 0x0000008000000947 */ /* 0x000fea0003800000 */
[----:B------:R-:W-:Y:S05]  /*4690*/  BRA `(.L_x_6182) ;  /* 0x0000009000007947 */ /* 0x000fea0003800000 */
.L_x_6180:
[----:B-----5:R-:W-:-:S05]  /*46a0*/  HADD2.F32 R69, -RZ, R62.H0_H0 ;  /* 0x2000003eff457230 */ /* 0x020fca0000004100 */
[----:B------:R-:W-:Y:S01]  /*46b0*/  FADD.FTZ R184, R69, R184 ;  /* 0x000000b845b87221 */ /* 0x000fe20000010000 */
[----:B------:R-:W-:Y:S05]  /*46c0*/  BRA `(.L_x_6181) ;  /* 0x0000004000007947 */ /* 0x000fea0003800000 */
.L_x_6179:
[----:B-----5:R-:W-:Y:S02]  /*46d0*/  HADD2.F32 R69, -RZ, R66.H0_H0 ;  /* 0x20000042ff457230 */ /* 0x020fe40000004100 */
[----:B------:R-:W-:-:S03]  /*46e0*/  @P2 HADD2.F32 R199, -RZ, R62.H0_H0 ;  /* 0x2000003effc72230 */ /* 0x000fc60000004100 */
[----:B------:R-:W-:-:S04]  /*46f0*/  FADD.FTZ R184, R69, R184 ;  /* 0x000000b845b87221 */ /* 0x000fc80000010000 */
[----:B------:R-:W-:-:S05]  /*4700*/  @P2 FADD.FTZ R184, R199, R184 ;  /* 0x000000b8c7b82221 */ /* 0x000fca0000010000 */
.L_x_6181:
[----:B------:R-:W-:-:S04]  /*4710*/  F2FP.PACK_AB R68, RZ, R184 ;  /* 0x000000b8ff44723e */ /* 0x000fc800000000ff */
[----:B------:R-:W-:Y:S02]  /*4720*/  PRMT R58, R68, 0x7610, R58 ;  /* 0x00007610443a7816 */ /* 0x000fe4000000003a */
.L_x_6182:
[----:B------:R-:W-:Y:S01]  /*4730*/  HADD2.F32 R199, -RZ, R70.H1_H1 ;  /* 0x30000046ffc77230 */ /* 0x000fe20000004100 */
[----:B------:R-:W-:Y:S05]  /*4740*/  @P3 BRA `(.L_x_6183) ;  /* 0x0000008000003947 */ /* 0x000fea0003800000 */
[----:B------:R-:W-:-:S04]  /*4750*/  ISETP.NE.U32.AND P4, PT, RZ, c[0x0][0x180], PT ;  /* 0x00006000ff007a0c */ /* 0x000fc80003f85070 */
[----:B------:R-:W-:-:S13]  /*4760*/  ISETP.NE.AND.EX P4, PT, RZ, c[0x0][0x184], PT, P4 ;  /* 0x00006100ff007a0c */ /* 0x000fda0003f85340 */
[----:B------:R-:W-:Y:S05]  /*4770*/  @P4 BRA `(.L_x_6184) ;  /* 0x0000002000004947 */ /* 0x000fea0003800000 */
[----:B------:R-:W-:Y:S05]  /*4780*/  @P0 BRA `(.L_x_6185) ;  /* 0x0000008000000947 */ /* 0x000fea0003800000 */
[----:B------:R-:W-:Y:S05]  /*4790*/  BRA `(.L_x_6186) ;  /* 0x0000009000007947 */ /* 0x000fea0003800000 */
.L_x_6184:
[----:B-----5:R-:W-:-:S05]  /*47a0*/  HADD2.F32 R68, -RZ, R62.H1_H1 ;  /* 0x3000003eff447230 */ /* 0x020fca0000004100 */
[----:B------:R-:W-:Y:S01]  /*47b0*/  FADD.FTZ R199, R68, R199 ;  /* 0x000000c744c77221 */ /* 0x000fe20000010000 */
[----:B------:R-:W-:Y:S05]  /*47c0*/  BRA `(.L_x_6185) ;  /* 0x0000004000007947 */ /* 0x000fea0003800000 */
.L_x_6183:
[----:B-----5:R-:W-:Y:S02]  /*47d0*/  HADD2.F32 R68, -RZ, R66.H1_H1 ;  /* 0x30000042ff447230 */ /* 0x020fe40000004100 */
[----:B------:R-:W-:-:S03]  /*47e0*/  @P2 HADD2.F32 R70, -RZ, R62.H1_H1 ;  /* 0x3000003eff462230 */ /* 0x000fc60000004100 */
[----:B------:R-:W-:-:S04]  /*47f0*/  FADD.FTZ R199, R68, R199 ;  /* 0x000000c744c77221 */ /* 0x000fc80000010000 */
[----:B------:R-:W-:-:S05]  /*4800*/  @P2 FADD.FTZ R199, R70, R199 ;  /* 0x000000c746c72221 */ /* 0x000fca0000010000 */
.L_x_6185:
[----:B------:R-:W-:-:S04]  /*4810*/  F2FP.PACK_AB R68, RZ, R199 ;  /* 0x000000c7ff44723e */ /* 0x000fc800000000ff */
[----:B------:R-:W-:Y:S02]  /*4820*/  PRMT R58, R58, 0x5410, R68 ;  /* 0x000054103a3a7816 */ /* 0x000fe40000000044 */
.L_x_6186:
[----:B------:R-:W-:Y:S01]  /*4830*/  HADD2.F32 R200, -RZ, R71.H0_H0 ;  /* 0x20000047ffc87230 */ /* 0x000fe20000004100 */
[----:B------:R-:W-:Y:S05]  /*4840*/  @P3 BRA `(.L_x_6187) ;  /* 0x0000008000003947 */ /* 0x000fea0003800000 */
[----:B------:R-:W-:-:S04]  /*4850*/  ISETP.NE.U32.AND P4, PT, RZ, c[0x0][0x180], PT ;  /* 0x00006000ff007a0c */ /* 0x000fc80003f85070 */
[----:B------:R-:W-:-:S13]  /*4860*/  ISETP.NE.AND.EX P4, PT, RZ, c[0x0][0x184], PT, P4 ;  /* 0x00006100ff007a0c */ /* 0x000fda0003f85340 */
[----:B------:R-:W-:Y:S05]  /*4870*/  @P4 BRA `(.L_x_6188) ;  /* 0x0000002000004947 */ /* 0x000fea0003800000 */
[----:B------:R-:W-:Y:S05]  /*4880*/  @P0 BRA `(.L_x_6189) ;  /* 0x0000008000000947 */ /* 0x000fea0003800000 */
[----:B------:R-:W-:Y:S05]  /*4890*/  BRA `(.L_x_6190) ;  /* 0x0000009000007947 */ /* 0x000fea0003800000 */
.L_x_6188:
[----:B-----5:R-:W-:-:S05]  /*48a0*/  HADD2.F32 R69, -RZ, R63.H0_H0 ;  /* 0x2000003fff457230 */ /* 0x020fca0000004100 */
[----:B------:R-:W-:Y:S01]  /*48b0*/  FADD.FTZ R200, R69, R200 ;  /* 0x000000c845c87221 */ /* 0x000fe20000010000 */
[----:B------:R-:W-:Y:S05]  /*48c0*/  BRA `(.L_x_6189) ;  /* 0x0000004000007947 */ /* 0x000fea0003800000 */
.L_x_6187:
[----:B-----5:R-:W-:Y:S02]  /*48d0*/  HADD2.F32 R69, -RZ, R67.H0_H0 ;  /* 0x20000043ff457230 */ /* 0x020fe40000004100 */
[----:B------:R-:W-:-:S03]  /*48e0*/  @P2 HADD2.F32 R215, -RZ, R63.H0_H0 ;  /* 0x2000003fffd72230 */ /* 0x000fc60000004100 */
[----:B------:R-:W-:-:S04]  /*48f0*/  FADD.FTZ R200, R69, R200 ;  /* 0x000000c845c87221 */ /* 0x000fc80000010000 */
[----:B------:R-:W-:-:S05]  /*4900*/  @P2 FADD.FTZ R200, R215, R200 ;  /* 0x000000c8d7c82221 */ /* 0x000fca0000010000 */
.L_x_6189:
[----:B------:R-:W-:-:S04]  /*4910*/  F2FP.PACK_AB R68, RZ, R200 ;  /* 0x000000c8ff44723e */ /* 0x000fc800000000ff */
[----:B------:R-:W-:Y:S02]  /*4920*/  PRMT R59, R68, 0x7610, R59 ;  /* 0x00007610443b7816 */ /* 0x000fe4000000003b */
.L_x_6190:
[----:B------:R-:W-:Y:S01]  /*4930*/  HADD2.F32 R210, -RZ, R71.H1_H1 ;  /* 0x30000047ffd27230 */ /* 0x000fe20000004100 */
[----:B------:R-:W-:Y:S05]  /*4940*/  @P3 BRA `(.L_x_6191) ;  /* 0x0000008000003947 */ /* 0x000fea0003800000 */
[----:B------:R-:W-:-:S04]  /*4950*/  ISETP.NE.U32.AND P2, PT, RZ, c[0x0][0x180], PT ;  /* 0x00006000ff007a0c */ /* 0x000fc80003f45070 */
[----:B------:R-:W-:-:S13]  /*4960*/  ISETP.NE.AND.EX P2, PT, RZ, c[0x0][0x184], PT, P2 ;  /* 0x00006100ff007a0c */ /* 0x000fda0003f45320 */
[----:B------:R-:W-:Y:S05]  /*4970*/  @P2 BRA `(.L_x_6192) ;  /* 0x0000002000002947 */ /* 0x000fea0003800000 */
[----:B------:R-:W-:Y:S05]  /*4980*/  @P0 BRA `(.L_x_6193) ;  /* 0x0000008000000947 */ /* 0x000fea0003800000 */
[----:B------:R-:W-:Y:S05]  /*4990*/  BRA `(.L_x_6194) ;  /* 0x0000009000007947 */ /* 0x000fea0003800000 */
.L_x_6192:
[----:B-----5:R-:W-:-:S05]  /*49a0*/  HADD2.F32 R69, -RZ, R63.H1_H1 ;  /* 0x3000003fff457230 */ /* 0x020fca0000004100 */
[----:B------:R-:W-:Y:S01]  /*49b0*/  FADD.FTZ R210, R69, R210 ;  /* 0x000000d245d27221 */ /* 0x000fe20000010000 */
[----:B------:R-:W-:Y:S05]  /*49c0*/  BRA `(.L_x_6193) ;  /* 0x0000004000007947 */ /* 0x000fea0003800000 */
.L_x_6191:
[----:B-----5:R-:W-:Y:S02]  /*49d0*/  HADD2.F32 R69, -RZ, R67.H1_H1 ;  /* 0x30000043ff457230 */ /* 0x020fe40000004100 */
[----:B------:R-:W-:-:S03]  /*49e0*/  @P2 HADD2.F32 R71, -RZ, R63.H1_H1 ;  /* 0x3000003fff472230 */ /* 0x000fc60000004100 */
[----:B------:R-:W-:-:S04]  /*49f0*/  FADD.FTZ R210, R69, R210 ;  /* 0x000000d245d27221 */ /* 0x000fc80000010000 */
[----:B------:R-:W-:-:S05]  /*4a00*/  @P2 FADD.FTZ R210, R71, R210 ;  /* 0x000000d247d22221 */ /* 0x000fca0000010000 */
.L_x_6193:
[----:B------:R-:W-:-:S04]  /*4a10*/  F2FP.PACK_AB R68, RZ, R210 ;  /* 0x000000d2ff44723e */ /* 0x000fc800000000ff */
[----:B------:R-:W-:Y:S02]  /*4a20*/  PRMT R59, R59, 0x5410, R68 ;  /* 0x000054103b3b7816 */ /* 0x000fe40000000044 */
.L_x_6194:
[----:B------:R-:W-:-:S04]  /*4a30*/  @P0 LEA R68, P2, R214, c[0x0][0x188], 0x4 ;  /* 0x00006200d6440a11 */ /* 0x000fc800078420ff */
[C---:B------:R-:W-:Y:S02]  /*4a40*/  @P0 LEA.HI.X R69, R214.reuse, c[0x0][0x18c], RZ, 0x4, P2 ;  /* 0x00006300d6450a11 */ /* 0x040fe400010f24ff */
[----:B------:R-:W-:-:S03]  /*4a50*/  IADD3 R214, R214, 0x20, RZ ;  /* 0x00000020d6d67810 */ /* 0x000fc60007ffe0ff */
[----:B------:R0:W-:Y:S04]  /*4a60*/  @P0 STG.E.128 [R68.64], R56 ;  /* 0x0000003844000986 */ /* 0x0001e8000c101d04 */
.L_x_6162:
[----:B------:R-:W-:Y:S05]  /*4a70*/  BSYNC B0 ;  /* 0x0000000000007941 */ /* 0x000fea0003800000 */
.L_x_6161:
        /* <DEDUP_REMOVED lines=25> */
.L_x_6198:
[----:B-----5:R-:W-:-:S05]  /*4c10*/  HADD2.F32 R170, -RZ, R60.H0_H0 ;  /* 0x2000003cffaa7230 */ /* 0x020fca0000004100 */
[----:B------:R-:W-:Y:S01]  /*4c20*/  FADD.FTZ R155, R170, R155 ;  /* 0x0000009baa9b7221 */ /* 0x000fe20000010000 */
[----:B------:R-:W-:Y:S05]  /*4c30*/  BRA `(.L_x_6199) ;  /* 0x0000004000007947 */ /* 0x000fea0003800000 */
.L_x_6197:
[----:B0----5:R-:W-:Y:S02]  /*4c40*/  HADD2.F32 R170, -RZ, R64.H0_H0 ;  /* 0x20000040ffaa7230 */ /* 0x021fe40000004100 */
[----:B------:R-:W-:-:S03]  /*4c50*/  @P2 HADD2.F32 R186, -RZ, R60.H0_H0 ;  /* 0x2000003cffba2230 */ /* 0x000fc60000004100 */
[----:B------:R-:W-:-:S04]  /*4c60*/  FADD.FTZ R155, R170, R155 ;  /* 0x0000009baa9b7221 */ /* 0x000fc80000010000 */
[----:B------:R-:W-:-:S05]  /*4c70*/  @P2 FADD.FTZ R155, R186, R155 ;  /* 0x0000009bba9b2221 */ /* 0x000fca0000010000 */
.L_x_6199:
[----:B------:R-:W-:-:S04]  /*4c80*/  F2FP.PACK_AB R169, RZ, R155 ;  /* 0x0000009bffa9723e */ /* 0x000fc800000000ff */
[----:B------:R-:W-:Y:S02]  /*4c90*/  PRMT R56, R169, 0x7610, R56 ;  /* 0x00007610a9387816 */ /* 0x000fe40000000038 */
.L_x_6200:
[----:B------:R-:W-:Y:S01]  /*4ca0*/  HADD2.F32 R169, -RZ, R68.H1_H1 ;  /* 0x30000044ffa97230 */ /* 0x000fe20000004100 */
[----:B------:R-:W-:Y:S05]  /*4cb0*/  @P3 BRA `(.L_x_6201) ;  /* 0x0000008000003947 */ /* 0x000fea0003800000 */
[----:B------:R-:W-:-:S04]  /*4cc0*/  ISETP.NE.U32.AND P4, PT, RZ, c[0x0][0x180], PT ;  /* 0x00006000ff007a0c */ /* 0x000fc80003f85070 */
[----:B------:R-:W-:-:S13]  /*4cd0*/  ISETP.NE.AND.EX P4, PT, RZ, c[0x0][0x184], PT, P4 ;  /* 0x00006100ff007a0c */ /* 0x000fda0003f85340 */
[----:B------:R-:W-:Y:S05]  /*4ce0*/  @P4 BRA `(.L_x_6202) ;  /* 0x0000002000004947 */ /* 0x000fea0003800000 */
[----:B------:R-:W-:Y:S05]  /*4cf0*/  @P0 BRA `(.L_x_6203) ;  /* 0x0000008000000947 */ /* 0x000fea0003800000 */
[----:B------:R-:W-:Y:S05]  /*4d00*/  BRA `(.L_x_6204) ;  /* 0x0000009000007947 */ /* 0x000fea0003800000 */
.L_x_6202:
[----:B-----5:R-:W-:-:S05]  /*4d10*/  HADD2.F32 R68, -RZ, R60.H1_H1 ;  /* 0x3000003cff447230 */ /* 0x020fca0000004100 */
[----:B------:R-:W-:Y:S01]  /*4d20*/  FADD.FTZ R169, R68, R169 ;  /* 0x000000a944a97221 */ /* 0x000fe20000010000 */
[----:B------:R-:W-:Y:S05]  /*4d30*/  BRA `(.L_x_6203) ;  /* 0x0000004000007947 */ /* 0x000fea0003800000 */
.L_x_6201:
[----:B-----5:R-:W-:Y:S02]  /*4d40*/  HADD2.F32 R68, -RZ, R64.H1_H1 ;  /* 0x30000040ff447230 */ /* 0x020fe40000004100 */
[----:B------:R-:W-:-:S03]  /*4d50*/  @P2 HADD2.F32 R170, -RZ, R60.H1_H1 ;  /* 0x3000003cffaa2230 */ /* 0x000fc60000004100 */
[----:B------:R-:W-:-:S04]  /*4d60*/  FADD.FTZ R169, R68, R169 ;  /* 0x000000a944a97221 */ /* 0x000fc80000010000 */
[----:B------:R-:W-:-:S05]  /*4d70*/  @P2 FADD.FTZ R169, R170, R169 ;  /* 0x000000a9aaa92221 */ /* 0x000fca0000010000 */
.L_x_6203:
[----:B------:R-:W-:-:S04]  /*4d80*/  F2FP.PACK_AB R68, RZ, R169 ;  /* 0x000000a9ff44723e */ /* 0x000fc800000000ff */
[----:B------:R-:W-:Y:S02]  /*4d90*/  PRMT R56, R56, 0x5410, R68 ;  /* 0x0000541038387816 */ /* 0x000fe40000000044 */
.L_x_6204:
[----:B------:R-:W-:Y:S01]  /*4da0*/  HADD2.F32 R170, -RZ, R69.H0_H0 ;  /* 0x20000045ffaa7230 */ /* 0x000fe20000004100 */
[----:B------:R-:W-:Y:S05]  /*4db0*/  @P3 BRA `(.L_x_6205) ;  /* 0x0000008000003947 */ /* 0x000fea0003800000 */
[----:B------:R-:W-:-:S04]  /*4dc0*/  ISETP.NE.U32.AND P4, PT, RZ, c[0x0][0x180], PT ;  /* 0x00006000ff007a0c */ /* 0x000fc80003f85070 */
[----:B------:R-:W-:-:S13]  /*4dd0*/  ISETP.NE.AND.EX P4, PT, RZ, c[0x0][0x184], PT, P4 ;  /* 0x00006100ff007a0c */ /* 0x000fda0003f85340 */
[----:B------:R-:W-:Y:S05]  /*4de0*/  @P4 BRA `(.L_x_6206) ;  /* 0x0000002000004947 */ /* 0x000fea0003800000 */
[----:B------:R-:W-:Y:S05]  /*4df0*/  @P0 BRA `(.L_x_6207) ;  /* 0x0000008000000947 */ /* 0x000fea0003800000 */
[----:B------:R-:W-:Y:S05]  /*4e00*/  BRA `(.L_x_6208) ;  /* 0x0000009000007947 */ /* 0x000fea0003800000 */
.L_x_6206:
[----:B-----5:R-:W-:-:S05]  /*4e10*/  HADD2.F32 R185, -RZ, R61.H0_H0 ;  /* 0x2000003dffb97230 */ /* 0x020fca0000004100 */
[----:B------:R-:W-:Y:S01]  /*4e20*/  FADD.FTZ R170, R185, R170 ;  /* 0x000000aab9aa7221 */ /* 0x000fe20000010000 */
[----:B------:R-:W-:Y:S05]  /*4e30*/  BRA `(.L_x_6207) ;  /* 0x0000004000007947 */ /* 0x000fea0003800000 */
.L_x_6205:
[----:B-----5:R-:W-:Y:S02]  /*4e40*/  HADD2.F32 R185, -RZ, R65.H0_H0 ;  /* 0x20000041ffb97230 */ /* 0x020fe40000004100 */
[----:B------:R-:W-:-:S03]  /*4e50*/  @P2 HADD2.F32 R201, -RZ, R61.H0_H0 ;  /* 0x2000003dffc92230 */ /* 0x000fc60000004100 */
[----:B------:R-:W-:-:S04]  /*4e60*/  FADD.FTZ R170, R185, R170 ;  /* 0x000000aab9aa7221 */ /* 0x000fc80000010000 */
[----:B------:R-:W-:-:S05]  /*4e70*/  @P2 FADD.FTZ R170, R201, R170 ;  /* 0x000000aac9aa2221 */ /* 0x000fca0000010000 */
.L_x_6207:
[----:B------:R-:W-:-:S04]  /*4e80*/  F2FP.PACK_AB R68, RZ, R170 ;  /* 0x000000aaff44723e */ /* 0x000fc800000000ff */
[----:B------:R-:W-:Y:S02]  /*4e90*/  PRMT R57, R68, 0x7610, R57 ;  /* 0x0000761044397816 */ /* 0x000fe40000000039 */
.L_x_6208:
[----:B------:R-:W-:Y:S01]  /*4ea0*/  HADD2.F32 R185, -RZ, R69.H1_H1 ;  /* 0x30000045ffb97230 */ /* 0x000fe20000004100 */
[----:B------:R-:W-:Y:S05]  /*4eb0*/  @P3 BRA `(.L_x_6209) ;  /* 0x0000008000003947 */ /* 0x000fea0003800000 */
[----:B------:R-:W-:-:S04]  /*4ec0*/  ISETP.NE.U32.AND P4, PT, RZ, c[0x0][0x180], PT ;  /* 0x00006000ff007a0c */ /* 0x000fc80003f85070 */
[----:B------:R-:W-:-:S13]  /*4ed0*/  ISETP.NE.AND.EX P4, PT, RZ, c[0x0][0x184], PT, P4 ;  /* 0x00006100ff007a0c */ /* 0x000fda0003f85340 */
[----:B------:R-:W-:Y:S05]  /*4ee0*/  @P4 BRA `(.L_x_6210) ;  /* 0x0000002000004947 */ /* 0x000fea0003800000 */
[----:B------:R-:W-:Y:S05]  /*4ef0*/  @P0 BRA `(.L_x_6211) ;  /* 0x0000008000000947 */ /* 0x000fea0003800000 */
[----:B------:R-:W-:Y:S05]  /*4f00*/  BRA `(.L_x_6212) ;  /* 0x0000009000007947 */ /* 0x000fea0003800000 */
.L_x_6210:
[----:B-----5:R-:W-:-:S05]  /*4f10*/  HADD2.F32 R68, -RZ, R61.H1_H1 ;  /* 0x3000003dff447230 */ /* 0x020fca0000004100 */
[----:B------:R-:W-:Y:S01]  /*4f20*/  FADD.FTZ R185, R68, R185 ;  /* 0x000000b944b97221 */ /* 0x000fe20000010000 */
[----:B------:R-:W-:Y:S05]  /*4f30*/  BRA `(.L_x_6211) ;  /* 0x0000004000007947 */ /* 0x000fea0003800000 */
.L_x_6209:
[----:B-----5:R-:W-:Y:S02]  /*4f40*/  HADD2.F32 R68, -RZ, R65.H1_H1 ;  /* 0x30000041ff447230 */ /* 0x020fe40000004100 */
[----:B------:R-:W-:-:S03]  /*4f50*/  @P2 HADD2.F32 R186, -RZ, R61.H1_H1 ;  /* 0x3000003dffba2230 */ /* 0x000fc60000004100 */
[----:B------:R-:W-:-:S04]  /*4f60*/  FADD.FTZ R185, R68, R185 ;  /* 0x000000b944b97221 */ /* 0x000fc80000010000 */
[----:B------:R-:W-:-:S05]  /*4f70*/  @P2 FADD.FTZ R185, R186, R185 ;  /* 0x000000b9bab92221 */ /* 0x000fca0000010000 */
.L_x_6211:
[----:B------:R-:W-:-:S04]  /*4f80*/  F2FP.PACK_AB R68, RZ, R185 ;  /* 0x000000b9ff44723e */ /* 0x000fc800000000ff */
[----:B------:R-:W-:Y:S02]  /*4f90*/  PRMT R57, R57, 0x5410, R68 ;  /* 0x0000541039397816 */ /* 0x000fe40000000044 */
.L_x_6212:
[----:B------:R-:W-:Y:S01]  /*4fa0*/  HADD2.F32 R186, -RZ, R70.H0_H0 ;  /* 0x20000046ffba7230 */ /* 0x000fe20000004100 */
[----:B------:R-:W-:Y:S05]  /*4fb0*/  @P3 BRA `(.L_x_6213) ;  /* 0x0000008000003947 */ /* 0x000fea0003800000 */
[----:B------:R-:W-:-:S04]  /*4fc0*/  ISETP.NE.U32.AND P4, PT, RZ, c[0x0][0x180], PT ;  /* 0x00006000ff007a0c */ /* 0x000fc80003f85070 */
[----:B------:R-:W-:-:S13]  /*4fd0*/  ISETP.NE.AND.EX P4, PT, RZ, c[0x0][0x184], PT, P4 ;  /* 0x00006100ff007a0c */ /* 0x000fda0003f85340 */
[----:B------:R-:W-:Y:S05]  /*4fe0*/  @P4 BRA `(.L_x_6214) ;  /* 0x0000002000004947 */ /* 0x000fea0003800000 */
[----:B------:R-:W-:Y:S05]  /*4ff0*/  @P0 BRA `(.L_x_6215) ;  /* 0x0000008000000947 */ /* 0x000fea0003800000 */
[----:B------:R-:W-:Y:S05]  /*5000*/  BRA `(.L_x_6216) ;  /* 0x0000009000007947 */ /* 0x000fea0003800000 */
.L_x_6214:
[----:B-----5:R-:W-:-:S05]  /*5010*/  HADD2.F32 R69, -RZ, R62.H0_H0 ;  /* 0x2000003eff457230 */ /* 0x020fca0000004100 */
[----:B------:R-:W-:Y:S01]  /*5020*/  FADD.FTZ R186, R69, R186 ;  /* 0x000000ba45ba7221 */ /* 0x000fe20000010000 */
[----:B------:R-:W-:Y:S05]  /*5030*/  BRA `(.L_x_6215) ;  /* 0x0000004000007947 */ /* 0x000fea0003800000 */
.L_x_6213:
[----:B-----5:R-:W-:Y:S02]  /*5040*/  HADD2.F32 R69, -RZ, R66.H0_H0 ;  /* 0x20000042ff457230 */ /* 0x020fe40000004100 */
[----:B------:R-:W-:-:S03]  /*5050*/  @P2 HADD2.F32 R201, -RZ, R62.H0_H0 ;  /* 0x2000003effc92230 */ /* 0x000fc60000004100 */
[----:B------:R-:W-:-:S04]  /*5060*/  FADD.FTZ R186, R69, R186 ;  /* 0x000000ba45ba7221 */ /* 0x000fc80000010000 */
[----:B------:R-:W-:-:S05]  /*5070*/  @P2 FADD.FTZ R186, R201, R186 ;  /* 0x000000bac9ba2221 */ /* 0x000fca0000010000 */
.L_x_6215:
[----:B------:R-:W-:-:S04]  /*5080*/  F2FP.PACK_AB R68, RZ, R186 ;  /* 0x000000baff44723e */ /* 0x000fc800000000ff */
[----:B------:R-:W-:Y:S02]  /*5090*/  PRMT R58, R68, 0x7610, R58 ;  /* 0x00007610443a7816 */ /* 0x000fe4000000003a */
.L_x_6216:
[----:B------:R-:W-:Y:S01]  /*50a0*/  HADD2.F32 R201, -RZ, R70.H1_H1 ;  /* 0x30000046ffc97230 */ /* 0x000fe20000004100 */
[----:B------:R-:W-:Y:S05]  /*50b0*/  @P3 BRA `(.L_x_6217) ;  /* 0x0000008000003947 */ /* 0x000fea0003800000 */
[----:B------:R-:W-:-:S04]  /*50c0*/  ISETP.NE.U32.AND P4, PT, RZ, c[0x0][0x180], PT ;  /* 0x00006000ff007a0c */ /* 0x000fc80003f85070 */
[----:B------:R-:W-:-:S13]  /*50d0*/  ISETP.NE.AND.EX P4, PT, RZ, c[0x0][0x184], PT, P4 ;  /* 0x00006100ff007a0c */ /* 0x000fda0003f85340 */
[----:B------:R-:W-:Y:S05]  /*50e0*/  @P4 BRA `(.L_x_6218) ;  /* 0x0000002000004947 */ /* 0x000fea0003800000 */
[----:B------:R-:W-:Y:S05]  /*50f0*/  @P0 BRA `(.L_x_6219) ;  /* 0x0000008000000947 */ /* 0x000fea0003800000 */
[----:B------:R-:W-:Y:S05]  /*5100*/  BRA `(.L_x_6220) ;  /* 0x0000009000007947 */ /* 0x000fea0003800000 */
.L_x_6218:
[----:B-----5:R-:W-:-:S05]  /*5110*/  HADD2.F32 R68, -RZ, R62.H1_H1 ;  /* 0x3000003eff447230 */ /* 0x020fca0000004100 */
[----:B------:R-:W-:Y:S01]  /*5120*/  FADD.FTZ R201, R68, R201 ;  /* 0x000000c944c97221 */ /* 0x000fe20000010000 */
[----:B------:R-:W-:Y:S05]  /*5130*/  BRA `(.L_x_6219) ;  /* 0x0000004000007947 */ /* 0x000fea0003800000 */
.L_x_6217:
[----:B-----5:R-:W-:Y:S02]  /*5140*/  HADD2.F32 R68, -RZ, R66.H1_H1 ;  /* 0x30000042ff447230 */ /* 0x020fe40000004100 */
[----:B------:R-:W-:-:S03]  /*5150*/  @P2 HADD2.F32 R70, -RZ, R62.H1_H1 ;  /* 0x3000003eff462230 */ /* 0x000fc60000004100 */
[----:B------:R-:W-:-:S04]  /*5160*/  FADD.FTZ R201, R68, R201 ;  /* 0x000000c944c97221 */ /* 0x000fc80000010000 */
[----:B------:R-:W-:-:S05]  /*5170*/  @P2 FADD.FTZ R201, R70, R201 ;  /* 0x000000c946c92221 */ /* 0x000fca0000010000 */
.L_x_6219:
[----:B------:R-:W-:-:S04]  /*5180*/  F2FP.PACK_AB R68, RZ, R201 ;  /* 0x000000c9ff44723e */ /* 0x000fc800000000ff */
[----:B------:R-:W-:Y:S02]  /*5190*/  PRMT R58, R58, 0x5410, R68 ;  /* 0x000054103a3a7816 */ /* 0x000fe40000000044 */
.L_x_6220:
[----:B------:R-:W-:Y:S01]  /*51a0*/  HADD2.F32 R202, -RZ, R71.H0_H0 ;  /* 0x20000047ffca7230 */ /* 0x000fe20000004100 */
[----:B------:R-:W-:Y:S05]  /*51b0*/  @P3 BRA `(.L_x_6221) ;  /* 0x0000008000003947 */ /* 0x000fea0003800000 */
[----:B------:R-:W-:-:S04]  /*51c0*/  ISETP.NE.U32.AND P4, PT, RZ, c[0x0][0x180], PT ;  /* 0x00006000ff007a0c */ /* 0x000fc80003f85070 */
[----:B------:R-:W-:-:S13]  /*51d0*/  ISETP.NE.AND.EX P4, PT, RZ, c[0x0][0x184], PT, P4 ;  /* 0x00006100ff007a0c */ /* 0x000fda0003f85340 */
[----:B------:R-:W-:Y:S05]  /*51e0*/  @P4 BRA `(.L_x_6222) ;  /* 0x0000002000004947 */ /* 0x000fea0003800000 */
[----:B------:R-:W-:Y:S05]  /*51f0*/  @P0 BRA `(.L_x_6223) ;  /* 0x0000008000000947 */ /* 0x000fea0003800000 */
[----:B------:R-:W-:Y:S05]  /*5200*/  BRA `(.L_x_6224) ;  /* 0x0000009000007947 */ /* 0x000fea0003800000 */
.L_x_6222:
[----:B-----5:R-:W-:-:S05]  /*5210*/  HADD2.F32 R69, -RZ, R63.H0_H0 ;  /* 0x2000003fff457230 */ /* 0x020fca0000004100 */
[----:B------:R-:W-:Y:S01]  /*5220*/  FADD.FTZ R202, R69, R202 ;  /* 0x000000ca45ca7221 */ /* 0x000fe20000010000 */
[----:B------:R-:W-:Y:S05]  /*5230*/  BRA `(.L_x_6223) ;  /* 0x0000004000007947 */ /* 0x000fea0003800000 */
.L_x_6221:
[----:B-----5:R-:W-:Y:S02]  /*5240*/  HADD2.F32 R69, -RZ, R67.H0_H0 ;  /* 0x20000043ff457230 */ /* 0x020fe40000004100 */
[----:B------:R-:W-:-:S03]  /*5250*/  @P2 HADD2.F32 R211, -RZ, R63.H0_H0 ;  /* 0x2000003fffd32230 */ /* 0x000fc60000004100 */
[----:B------:R-:W-:-:S04]  /*5260*/  FADD.FTZ R202, R69, R202 ;  /* 0x000000ca45ca7221 */ /* 0x000fc80000010000 */
[----:B------:R-:W-:-:S05]  /*5270*/  @P2 FADD.FTZ R202, R211, R202 ;  /* 0x000000cad3ca2221 */ /* 0x000fca0000010000 */
.L_x_6223:
[----:B------:R-:W-:-:S04]  /*5280*/  F2FP.PACK_AB R68, RZ, R202 ;  /* 0x000000caff44723e */ /* 0x000fc800000000ff */
[----:B------:R-:W-:Y:S02]  /*5290*/  PRMT R59, R68, 0x7610, R59 ;  /* 0x00007610443b7816 */ /* 0x000fe4000000003b */
.L_x_6224:
[----:B------:R-:W-:Y:S01]  /*52a0*/  HADD2.F32 R211, -RZ, R71.H1_H1 ;  /* 0x30000047ffd37230 */ /* 0x000fe20000004100 */
[----:B------:R-:W-:Y:S05]  /*52b0*/  @P3 BRA `(.L_x_6225) ;  /* 0x0000008000003947 */ /* 0x000fea0003800000 */
[----:B------:R-:W-:-:S04]  /*52c0*/  ISETP.NE.U32.AND P2, PT, RZ, c[0x0][0x180], PT ;  /* 0x00006000ff007a0c */ /* 0x000fc80003f45070 */
[----:B------:R-:W-:-:S13]  /*52d0*/  ISETP.NE.AND.EX P2, PT, RZ, c[0x0][0x184], PT, P2 ;  /* 0x00006100ff007a0c */ /* 0x000fda0003f45320 */
[----:B------:R-:W-:Y:S05]  /*52e0*/  @P2 BRA `(.L_x_6226) ;  /* 0x0000002000002947 */ /* 0x000fea0003800000 */
[----:B------:R-:W-:Y:S05]  /*52f0*/  @P0 BRA `(.L_x_6227) ;  /* 0x0000008000000947 */ /* 0x000fea0003800000 */
[----:B------:R-:W-:Y:S05]  /*5300*/  BRA `(.L_x_6228) ;  /* 0x0000009000007947 */ /* 0x000fea0003800000 */
.L_x_6226:
[----:B-----5:R-:W-:-:S05]  /*5310*/  HADD2.F32 R68, -RZ, R63.H1_H1 ;  /* 0x3000003fff447230 */ /* 0x020fca0000004100 */
[----:B------:R-:W-:Y:S01]  /*5320*/  FADD.FTZ R211, R68, R211 ;  /* 0x000000d344d37221 */ /* 0x000fe20000010000 */
[----:B------:R-:W-:Y:S05]  /*5330*/  BRA `(.L_x_6227) ;  /* 0x0000004000007947 */ /* 0x000fea0003800000 */
.L_x_6225:
[----:B-----5:R-:W-:Y:S02]  /*5340*/  HADD2.F32 R68, -RZ, R67.H1_H1 ;  /* 0x30000043ff447230 */ /* 0x020fe40000004100 */
[----:B------:R-:W-:-:S03]  /*5350*/  @P2 HADD2.F32 R70, -RZ, R63.H1_H1 ;  /* 0x3000003fff462230 */ /* 0x000fc60000004100 */
[----:B------:R-:W-:-:S04]  /*5360*/  FADD.FTZ R211, R68, R211 ;  /* 0x000000d344d37221 */ /* 0x000fc80000010000 */
[----:B------:R-:W-:-:S05]  /*5370*/  @P2 FADD.FTZ R211, R70, R211 ;  /* 0x000000d346d32221 */ /* 0x000fca0000010000 */
.L_x_6227:
[----:B------:R-:W-:-:S04]  /*5380*/  F2FP.PACK_AB R68, RZ, R211 ;  /* 0x000000d3ff44723e */ /* 0x000fc800000000ff */
[----:B------:R-:W-:Y:S02]  /*5390*/  PRMT R59, R59, 0x5410, R68 ;  /* 0x000054103b3b7816 */ /* 0x000fe40000000044 */
.L_x_6228:
[----:B------:R-:W-:-:S04]  /*53a0*/  @P0 LEA R68, P2, R214, c[0x0][0x188], 0x4 ;  /* 0x00006200d6440a11 */ /* 0x000fc800078420ff */
[C---:B------:R-:W-:Y:S02]  /*53b0*/  @P0 LEA.HI.X R69, R214.reuse, c[0x0][0x18c], RZ, 0x4, P2 ;  /* 0x00006300d6450a11 */ /* 0x040fe400010f24ff */
[----:B------:R-:W-:-:S03]  /*53c0*/  IADD3 R214, R214, 0x20, RZ ;  /* 0x00000020d6d67810 */ /* 0x000fc60007ffe0ff */
[----:B------:R0:W-:Y:S04]  /*53d0*/  @P0 STG.E.128 [R68.64], R56 ;  /* 0x0000003844000986 */ /* 0x0001e8000c101d04 */
.L_x_6196:
[----:B------:R-:W-:Y:S05]  /*53e0*/  BSYNC B0 ;  /* 0x0000000000007941 */ /* 0x000fea0003800000 */
.L_x_6195:
        /* <DEDUP_REMOVED lines=25> */
.L_x_6232:
[----:B-----5:R-:W-:-:S05]  /*5580*/  HADD2.F32 R171, -RZ, R60.H0_H0 ;  /* 0x2000003cffab7230 */ /* 0x020fca0000004100 */
[----:B------:R-:W-:Y:S01]  /*5590*/  FADD.FTZ R156, R171, R156 ;  /* 0x0000009cab9c7221 */ /* 0x000fe20000010000 */
[----:B------:R-:W-:Y:S05]  /*55a0*/  BRA `(.L_x_6233) ;  /* 0x0000004000007947 */ /* 0x000fea0003800000 */
.L_x_6231:
[----:B0----5:R-:W-:Y:S02]  /*55b0*/  HADD2.F32 R171, -RZ, R64.H0_H0 ;  /* 0x20000040ffab7230 */ /* 0x021fe40000004100 */
[----:B------:R-:W-:-:S03]  /*55c0*/  @P2 HADD2.F32 R187, -RZ, R60.H0_H0 ;  /* 0x2000003cffbb2230 */ /* 0x000fc60000004100 */
[----:B------:R-:W-:-:S04]  /*55d0*/  FADD.FTZ R156, R171, R156 ;  /* 0x0000009cab9c7221 */ /* 0x000fc80000010000 */
[----:B------:R-:W-:-:S05]  /*55e0*/  @P2 FADD.FTZ R156, R187, R156 ;  /* 0x0000009cbb9c2221 */ /* 0x000fca0000010000 */
.L_x_6233:
[----:B------:R-:W-:-:S04]  /*55f0*/  F2FP.PACK_AB R171, RZ, R156 ;  /* 0x0000009cffab723e */ /* 0x000fc800000000ff */
[----:B------:R-:W-:Y:S02]  /*5600*/  PRMT R56, R171, 0x7610, R56 ;  /* 0x00007610ab387816 */ /* 0x000fe40000000038 */
.L_x_6234:
[----:B------:R-:W-:Y:S01]  /*5610*/  HADD2.F32 R171, -RZ, R68.H1_H1 ;  /* 0x30000044ffab7230 */ /* 0x000fe20000004100 */
[----:B------:R-:W-:Y:S05]  /*5620*/  @P3 BRA `(.L_x_6235) ;  /* 0x0000008000003947 */ /* 0x000fea0003800000 */
[----:B------:R-:W-:-:S04]  /*5630*/  ISETP.NE.U32.AND P4, PT, RZ, c[0x0][0x180], PT ;  /* 0x00006000ff007a0c */ /* 0x000fc80003f85070 */
[----:B------:R-:W-:-:S13]  /*5640*/  ISETP.NE.AND.EX P4, PT, RZ, c[0x0][0x184], PT, P4 ;  /* 0x00006100ff007a0c */ /* 0x000fda0003f85340 */
[----:B------:R-:W-:Y:S05]  /*5650*/  @P4 BRA `(.L_x_6236) ;  /* 0x0000002000004947 */ /* 0x000fea0003800000 */
[----:B------:R-:W-:Y:S05]  /*5660*/  @P0 BRA `(.L_x_6237) ;  /* 0x0000008000000947 */ /* 0x000fea0003800000 */
[----:B------:R-:W-:Y:S05]  /*5670*/  BRA `(.L_x_6238) ;  /* 0x0000009000007947 */ /* 0x000fea0003800000 */
.L_x_6236:
[----:B-----5:R-:W-:-:S05]  /*5680*/  HADD2.F32 R68, -RZ, R60.H1_H1 ;  /* 0x3000003cff447230 */ /* 0x020fca0000004100 */
[----:B------:R-:W-:Y:S01]  /*5690*/  FADD.FTZ R171, R68, R171 ;  /* 0x000000ab44ab7221 */ /* 0x000fe20000010000 */
[----:B------:R-:W-:Y:S05]  /*56a0*/  BRA `(.L_x_6237) ;  /* 0x0000004000007947 */ /* 0x000fea0003800000 */
.L_x_6235:
[----:B-----5:R-:W-:Y:S02]  /*56b0*/  HADD2.F32 R68, -RZ, R64.H1_H1 ;  /* 0x30000040ff447230 */ /* 0x020fe40000004100 */
[----:B------:R-:W-:-:S03]  /*56c0*/  @P2 HADD2.F32 R172, -RZ, R60.H1_H1 ;  /* 0x3000003cffac2230 */ /* 0x000fc60000004100 */
[----:B------:R-:W-:-:S04]  /*56d0*/  FADD.FTZ R171, R68, R171 ;  /* 0x000000ab44ab7221 */ /* 0x000fc80000010000 */
[----:B------:R-:W-:-:S05]  /*56e0*/  @P2 FADD.FTZ R171, R172, R171 ;  /* 0x000000abacab2221 */ /* 0x000fca0000010000 */
.L_x_6237:
[----:B------:R-:W-:-:S04]  /*56f0*/  F2FP.PACK_AB R68, RZ, R171 ;  /* 0x000000abff44723e */ /* 0x000fc800000000ff */
[----:B------:R-:W-:Y:S02]  /*5700*/  PRMT R56, R56, 0x5410, R68 ;  /* 0x0000541038387816 */ /* 0x000fe40000000044 */
.L_x_6238:
[----:B------:R-:W-:Y:S01]  /*5710*/  HADD2.F32 R172, -RZ, R69.H0_H0 ;  /* 0x20000045ffac7230 */ /* 0x000fe20000004100 */
[----:B------:R-:W-:Y:S05]  /*5720*/  @P3 BRA `(.L_x_6239) ;  /* 0x0000008000003947 */ /* 0x000fea0003800000 */
[----:B------:R-:W-:-:S04]  /*5730*/  ISETP.NE.U32.AND P4, PT, RZ, c[0x0][0x180], PT ;  /* 0x00006000ff007a0c */ /* 0x000fc80003f85070 */
[----:B------:R-:W-:-:S13]  /*5740*/  ISETP.NE.AND.EX P4, PT, RZ, c[0x0][0x184], PT, P4 ;  /* 0x00006100ff007a0c */ /* 0x000fda0003f85340 */
[----:B------:R-:W-:Y:S05]  /*5750*/  @P4 BRA `(.L_x_6240) ;  /* 0x0000002000004947 */ /* 0x000fea0003800000 */
[----:B------:R-:W-:Y:S05]  /*5760*/  @P0 BRA `(.L_x_6241) ;  /* 0x0000008000000947 */ /* 0x000fea0003800000 */
[----:B------:R-:W-:Y:S05]  /*5770*/  BRA `(.L_x_6242) ;  /* 0x0000009000007947 */ /* 0x000fea0003800000 */
.L_x_6240:
[----:B-----5:R-:W-:-:S05]  /*5780*/  HADD2.F32 R187, -RZ, R61.H0_H0 ;  /* 0x2000003dffbb7230 */ /* 0x020fca0000004100 */
[----:B------:R-:W-:Y:S01]  /*5790*/  FADD.FTZ R172, R187, R172 ;  /* 0x000000acbbac7221 */ /* 0x000fe20000010000 */
[----:B------:R-:W-:Y:S05]  /*57a0*/  BRA `(.L_x_6241) ;  /* 0x0000004000007947 */ /* 0x000fea0003800000 */
.L_x_6239:
[----:B-----5:R-:W-:Y:S02]  /*57b0*/  HADD2.F32 R187, -RZ, R65.H0_H0 ;  /* 0x20000041ffbb7230 */ /* 0x020fe40000004100 */
[----:B------:R-:W-:-:S03]  /*57c0*/  @P2 HADD2.F32 R203, -RZ, R61.H0_H0 ;  /* 0x2000003dffcb2230 */ /* 0x000fc60000004100 */
[----:B------:R-:W-:-:S04]  /*57d0*/  FADD.FTZ R172, R187, R172 ;  /* 0x000000acbbac7221 */ /* 0x000fc80000010000 */
[----:B------:R-:W-:-:S05]  /*57e0*/  @P2 FADD.FTZ R172, R203, R172 ;  /* 0x000000accbac2221 */ /* 0x000fca0000010000 */
.L_x_6241:
[----:B------:R-:W-:-:S04]  /*57f0*/  F2FP.PACK_AB R68, RZ, R172 ;  /* 0x000000acff44723e */ /* 0x000fc800000000ff */
[----:B------:R-:W-:Y:S02]  /*5800*/  PRMT R57, R68, 0x7610, R57 ;  /* 0x0000761044397816 */ /* 0x000fe40000000039 */
.L_x_6242:
[----:B------:R-:W-:Y:S01]  /*5810*/  HADD2.F32 R187, -RZ, R69.H1_H1 ;  /* 0x30000045ffbb7230 */ /* 0x000fe20000004100 */
[----:B------:R-:W-:Y:S05]  /*5820*/  @P3 BRA `(.L_x_6243) ;  /* 0x0000008000003947 */ /* 0x000fea0003800000 */
[----:B------:R-:W-:-:S04]  /*5830*/  ISETP.NE.U32.AND P4, PT, RZ, c[0x0][0x180], PT ;  /* 0x00006000ff007a0c */ /* 0x000fc80003f85070 */
[----:B------:R-:W-:-:S13]  /*5840*/  ISETP.NE.AND.EX P4, PT, RZ, c[0x0][0x184], PT, P4 ;  /* 0x00006100ff007a0c */ /* 0x000fda0003f85340 */
[----:B------:R-:W-:Y:S05]  /*5850*/  @P4 BRA `(.L_x_6244) ;  /* 0x0000002000004947 */ /* 0x000fea0003800000 */
[----:B------:R-:W-:Y:S05]  /*5860*/  @P0 BRA `(.L_x_6245) ;  /* 0x0000008000000947 */ /* 0x000fea0003800000 */
[----:B------:R-:W-:Y:S05]  /*5870*/  BRA `(.L_x_6246) ;  /* 0x0000009000007947 */ /* 0x000fea0003800000 */
.L_x_6244:
[----:B-----5:R-:W-:-:S05]  /*5880*/  HADD2.F32 R68, -RZ, R61.H1_H1 ;  /* 0x3000003dff447230 */ /* 0x020fca0000004100 */
[----:B------:R-:W-:Y:S01]  /*5890*/  FADD.FTZ R187, R68, R187 ;  /* 0x000000bb44bb7221 */ /* 0x000fe20000010000 */
[----:B------:R-:W-:Y:S05]  /*58a0*/  BRA `(.L_x_6245) ;  /* 0x0000004000007947 */ /* 0x000fea0003800000 */
.L_x_6243:
[----:B-----5:R-:W-:Y:S02]  /*58b0*/  HADD2.F32 R68, -RZ, R65.H1_H1 ;  /* 0x30000041ff447230 */ /* 0x020fe40000004100 */
[----:B------:R-:W-:-:S03]  /*58c0*/  @P2 HADD2.F32 R188, -RZ, R61.H1_H1 ;  /* 0x3000003dffbc2230 */ /* 0x000fc60000004100 */
[----:B------:R-:W-:-:S04]  /*58d0*/  FADD.FTZ R187, R68, R187 ;  /* 0x000000bb44bb7221 */ /* 0x000fc80000010000 */
[----:B------:R-:W-:-:S05]  /*58e0*/  @P2 FADD.FTZ R187, R188, R187 ;  /* 0x000000bbbcbb2221 */ /* 0x000fca0000010000 */
.L_x_6245:
[----:B------:R-:W-:-:S04]  /*58f0*/  F2FP.PACK_AB R68, RZ, R187 ;  /* 0x000000bbff44723e */ /* 0x000fc800000000ff */
[----:B------:R-:W-:Y:S02]  /*5900*/  PRMT R57, R57, 0x5410, R68 ;  /* 0x0000541039397816 */ /* 0x000fe40000000044 */
.L_x_6246:
[----:B------:R-:W-:Y:S01]  /*5910*/  HADD2.F32 R188, -RZ, R70.H0_H0 ;  /* 0x20000046ffbc7230 */ /* 0x000fe20000004100 */
[----:B------:R-:W-:Y:S05]  /*5920*/  @P3 BRA `(.L_x_6247) ;  /* 0x0000008000003947 */ /* 0x000fea0003800000 */
[----:B------:R-:W-:-:S04]  /*5930*/  ISETP.NE.U32.AND P4, PT, RZ, c[0x0][0x180], PT ;  /* 0x00006000ff007a0c */ /* 0x000fc80003f85070 */
[----:B------:R-:W-:-:S13]  /*5940*/  ISETP.NE.AND.EX P4, PT, RZ, c[0x0][0x184], PT, P4 ;  /* 0x00006100ff007a0c */ /* 0x000fda0003f85340 */
[----:B------:R-:W-:Y:S05]  /*5950*/  @P4 BRA `(.L_x_6248) ;  /* 0x0000002000004947 */ /* 0x000fea0003800000 */
[----:B------:R-:W-:Y:S05]  /*5960*/  @P0 BRA `(.L_x_6249) ;  /* 0x0000008000000947 */ /* 0x000fea0003800000 */
[----:B------:R-:W-:Y:S05]  /*5970*/  BRA `(.L_x_6250) ;  /* 0x0000009000007947 */ /* 0x000fea0003800000 */
.L_x_6248:
[----:B-----5:R-:W-:-:S05]  /*5980*/  HADD2.F32 R69, -RZ, R62.H0_H0 ;  /* 0x2000003eff457230 */ /* 0x020fca0000004100 */
[----:B------:R-:W-:Y:S01]  /*5990*/  FADD.FTZ R188, R69, R188 ;  /* 0x000000bc45bc7221 */ /* 0x000fe20000010000 */
[----:B------:R-:W-:Y:S05]  /*59a0*/  BRA `(.L_x_6249) ;  /* 0x0000004000007947 */ /* 0x000fea0003800000 */
.L_x_6247:
[----:B-----5:R-:W-:Y:S02]  /*59b0*/  HADD2.F32 R69, -RZ, R66.H0_H0 ;  /* 0x20000042ff457230 */ /* 0x020fe40000004100 */
[----:B------:R-:W-:-:S03]  /*59c0*/  @P2 HADD2.F32 R203, -RZ, R62.H0_H0 ;  /* 0x2000003effcb2230 */ /* 0x000fc60000004100 */
[----:B------:R-:W-:-:S04]  /*59d0*/  FADD.FTZ R188, R69, R188 ;  /* 0x000000bc45bc7221 */ /* 0x000fc80000010000 */
[----:B------:R-:W-:-:S05]  /*59e0*/  @P2 FADD.FTZ R188, R203, R188 ;  /* 0x000000bccbbc2221 */ /* 0x000fca0000010000 */
.L_x_6249:
[----:B------:R-:W-:-:S04]  /*59f0*/  F2FP.PACK_AB R68, RZ, R188 ;  /* 0x000000bcff44723e */ /* 0x000fc800000000ff */
[----:B------:R-:W-:Y:S02]  /*5a00*/  PRMT R58, R68, 0x7610, R58 ;  /* 0x00007610443a7816 */ /* 0x000fe4000000003a */
.L_x_6250:
[----:B------:R-:W-:Y:S01]  /*5a10*/  HADD2.F32 R203, -RZ, R70.H1_H1 ;  /* 0x30000046ffcb7230 */ /* 0x000fe20000004100 */
[----:B------:R-:W-:Y:S05]  /*5a20*/  @P3 BRA `(.L_x_6251) ;  /* 0x0000008000003947 */ /* 0x000fea0003800000 */
[----:B------:R-:W-:-:S04]  /*5a30*/  ISETP.NE.U32.AND P4, PT, RZ, c[0x0][0x180], PT ;  /* 0x00006000ff007a0c */ /* 0x000fc80003f85070 */
[----:B------:R-:W-:-:S13]  /*5a40*/  ISETP.NE.AND.EX P4, PT, RZ, c[0x0][0x184], PT, P4 ;  /* 0x00006100ff007a0c */ /* 0x000fda0003f85340 */
[----:B------:R-:W-:Y:S05]  /*5a50*/  @P4 BRA `(.L_x_6252) ;  /* 0x0000002000004947 */ /* 0x000fea0003800000 */
[----:B------:R-:W-:Y:S05]  /*5a60*/  @P0 BRA `(.L_x_6253) ;  /* 0x0000008000000947 */ /* 0x000fea0003800000 */
[----:B------:R-:W-:Y:S05]  /*5a70*/  BRA `(.L_x_6254) ;  /* 0x0000009000007947 */ /* 0x000fea0003800000 */
.L_x_6252:
[----:B-----5:R-:W-:-:S05]  /*5a80*/  HADD2.F32 R68, -RZ, R62.H1_H1 ;  /* 0x3000003eff447230 */ /* 0x020fca0000004100 */
[----:B------:R-:W-:Y:S01]  /*5a90*/  FADD.FTZ R203, R68, R203 ;  /* 0x000000cb44cb7221 */ /* 0x000fe20000010000 */
[----:B------:R-:W-:Y:S05]  /*5aa0*/  BRA `(.L_x_6253) ;  /* 0x0000004000007947 */ /* 0x000fea0003800000 */
.L_x_6251:
[----:B-----5:R-:W-:Y:S02]  /*5ab0*/  HADD2.F32 R68, -RZ, R66.H1_H1 ;  /* 0x30000042ff447230 */ /* 0x020fe40000004100 */
[----:B------:R-:W-:-:S03]  /*5ac0*/  @P2 HADD2.F32 R70, -RZ, R62.H1_H1 ;  /* 0x3000003eff462230 */ /* 0x000fc60000004100 */
[----:B------:R-:W-:-:S04]  /*5ad0*/  FADD.FTZ R203, R68, R203 ;  /* 0x000000cb44cb7221 */ /* 0x000fc80000010000 */
[----:B------:R-:W-:-:S05]  /*5ae0*/  @P2 FADD.FTZ R203, R70, R203 ;  /* 0x000000cb46cb2221 */ /* 0x000fca0000010000 */
.L_x_6253:
[----:B------:R-:W-:-:S04]  /*5af0*/  F2FP.PACK_AB R68, RZ, R203 ;  /* 0x000000cbff44723e */ /* 0x000fc800000000ff */
[----:B------:R-:W-:Y:S02]  /*5b00*/  PRMT R58, R58, 0x5410, R68 ;  /* 0x000054103a3a7816 */ /* 0x000fe40000000044 */
.L_x_6254:
[----:B------:R-:W-:Y:S01]  /*5b10*/  HADD2.F32 R204, -RZ, R71.H0_H0 ;  /* 0x20000047ffcc7230 */ /* 0x000fe20000004100 */
[----:B------:R-:W-:Y:S05]  /*5b20*/  @P3 BRA `(.L_x_6255) ;  /* 0x0000008000003947 */ /* 0x000fea0003800000 */
[----:B------:R-:W-:-:S04]  /*5b30*/  ISETP.NE.U32.AND P4, PT, RZ, c[0x0][0x180], PT ;  /* 0x00006000ff007a0c */ /* 0x000fc80003f85070 */
[----:B------:R-:W-:-:S13]  /*5b40*/  ISETP.NE.AND.EX P4, PT, RZ, c[0x0][0x184], PT, P4 ;  /* 0x00006100ff007a0c */ /* 0x000fda0003f85340 */
[----:B------:R-:W-:Y:S05]  /*5b50*/  @P4 BRA `(.L_x_6256) ;  /* 0x0000002000004947 */ /* 0x000fea0003800000 */
[----:B------:R-:W-:Y:S05]  /*5b60*/  @P0 BRA `(.L_x_6257) ;  /* 0x0000008000000947 */ /* 0x000fea0003800000 */
[----:B------:R-:W-:Y:S05]  /*5b70*/  BRA `(.L_x_6258) ;  /* 0x0000009000007947 */ /* 0x000fea0003800000 */
.L_x_6256:
[----:B-----5:R-:W-:-:S05]  /*5b80*/  HADD2.F32 R69, -RZ, R63.H0_H0 ;  /* 0x2000003fff457230 */ /* 0x020fca0000004100 */
[----:B------:R-:W-:Y:S01]  /*5b90*/  FADD.FTZ R204, R69, R204 ;  /* 0x000000cc45cc7221 */ /* 0x000fe20000010000 */
[----:B------:R-:W-:Y:S05]  /*5ba0*/  BRA `(.L_x_6257) ;  /* 0x0000004000007947 */ /* 0x000fea0003800000 */
.L_x_6255:
[----:B-----5:R-:W-:Y:S02]  /*5bb0*/  HADD2.F32 R69, -RZ, R67.H0_H0 ;  /* 0x20000043ff457230 */ /* 0x020fe40000004100 */
[----:B------:R-:W-:-:S03]  /*5bc0*/  @P2 HADD2.F32 R215, -RZ, R63.H0_H0 ;  /* 0x2000003fffd72230 */ /* 0x000fc60000004100 */
[----:B------:R-:W-:-:S04]  /*5bd0*/  FADD.FTZ R204, R69, R204 ;  /* 0x000000cc45cc7221 */ /* 0x000fc80000010000 */
[----:B------:R-:W-:-:S05]  /*5be0*/  @P2 FADD.FTZ R204, R215, R204 ;  /* 0x000000ccd7cc2221 */ /* 0x000fca0000010000 */
.L_x_6257:
[----:B------:R-:W-:-:S04]  /*5bf0*/  F2FP.PACK_AB R68, RZ, R204 ;  /* 0x000000ccff44723e */ /* 0x000fc800000000ff */
[----:B------:R-:W-:Y:S02]  /*5c00*/  PRMT R59, R68, 0x7610, R59 ;  /* 0x00007610443b7816 */ /* 0x000fe4000000003b */
.L_x_6258:
[----:B------:R-:W-:Y:S01]  /*5c10*/  HADD2.F32 R212, -RZ, R71.H1_H1 ;  /* 0x30000047ffd47230 */ /* 0x000fe20000004100 */
[----:B------:R-:W-:Y:S05]  /*5c20*/  @P3 BRA `(.L_x_6259) ;  /* 0x0000008000003947 */ /* 0x000fea0003800000 */
[----:B------:R-:W-:-:S04]  /*5c30*/  ISETP.NE.U32.AND P2, PT, RZ, c[0x0][0x180], PT ;  /* 0x00006000ff007a0c */ /* 0x000fc80003f45070 */
[----:B------:R-:W-:-:S13]  /*5c40*/  ISETP.NE.AND.EX P2, PT, RZ, c[0x0][0x184], PT, P2 ;  /* 0x00006100ff007a0c */ /* 0x000fda0003f45320 */
[----:B------:R-:W-:Y:S05]  /*5c50*/  @P2 BRA `(.L_x_6260) ;  /* 0x0000002000002947 */ /* 0x000fea0003800000 */
[----:B------:R-:W-:Y:S05]  /*5c60*/  @P0 BRA `(.L_x_6261) ;  /* 0x0000008000000947 */ /* 0x000fea0003800000 */
[----:B------:R-:W-:Y:S05]  /*5c70*/  BRA `(.L_x_6262) ;  /* 0x0000009000007947 */ /* 0x000fea0003800000 */
.L_x_6260:
[----:B-----5:R-:W-:-:S05]  /*5c80*/  HADD2.F32 R69, -RZ, R63.H1_H1 ;  /* 0x3000003fff457230 */ /* 0x020fca0000004100 */
[----:B------:R-:W-:Y:S01]  /*5c90*/  FADD.FTZ R212, R69, R212 ;  /* 0x000000d445d47221 */ /* 0x000fe20000010000 */
[----:B------:R-:W-:Y:S05]  /*5ca0*/  BRA `(.L_x_6261) ;  /* 0x0000004000007947 */ /* 0x000fea0003800000 */
.L_x_6259:
[----:B-----5:R-:W-:Y:S02]  /*5cb0*/  HADD2.F32 R69, -RZ, R67.H1_H1 ;  /* 0x30000043ff457230 */ /* 0x020fe40000004100 */
[----:B------:R-:W-:-:S03]  /*5cc0*/  @P2 HADD2.F32 R71, -RZ, R63.H1_H1 ;  /* 0x3000003fff472230 */ /* 0x000fc60000004100 */
[----:B------:R-:W-:-:S04]  /*5cd0*/  FADD.FTZ R212, R69, R212 ;  /* 0x000000d445d47221 */ /* 0x000fc80000010000 */
[----:B------:R-:W-:-:S05]  /*5ce0*/  @P2 FADD.FTZ R212, R71, R212 ;  /* 0x000000d447d42221 */ /* 0x000fca0000010000 */
.L_x_6261:
[----:B------:R-:W-:-:S04]  /*5cf0*/  F2FP.PACK_AB R68, RZ, R212 ;  /* 0x000000d4ff44723e */ /* 0x000fc800000000ff */
[----:B------:R-:W-:Y:S02]  /*5d00*/  PRMT R59, R59, 0x5410, R68 ;  /* 0x000054103b3b7816 */ /* 0x000fe40000000044 */
.L_x_6262:
[----:B------:R-:W-:-:S04]  /*5d10*/  @P0 LEA R68, P2, R214, c[0x0][0x188], 0x4 ;  /* 0x00006200d6440a11 */ /* 0x000fc800078420ff */
[----:B------:R-:W-:-:S05]  /*5d20*/  @P0 LEA.HI.X R69, R214, c[0x0][0x18c], RZ, 0x4, P2 ;  /* 0x00006300d6450a11 */ /* 0x000fca00010f24ff */
[----:B------:R0:W-:Y:S04]  /*5d30*/  @P0 STG.E.128 [R68.64], R56 ;  /* 0x0000003844000986 */ /* 0x0001e8000c101d04 */
.L_x_6230:
[----:B------:R-:W-:Y:S05]  /*5d40*/  BSYNC B0 ;  /* 0x0000000000007941 */ /* 0x000fea0003800000 */
.L_x_6229:
        /* <DEDUP_REMOVED lines=81> */
.L_x_6283:
        /* <DEDUP_REMOVED lines=154> */
.L_x_6284:
[----:B------:R-:W-:Y:S01]  /*6c00*/  FMUL.FTZ R68, R215, R215 ;  /* 0x000000d7d7447220 */ /* 0x000fe20000410000 */
[----:B------:R-:W-:Y:S01]  /*6c10*/  ISETP.NE.AND P2, PT, RZ, UR6, PT ;  /* 0x00000006ff007c0c */ /* 0x000fe2000bf45270 */
[----:B-1----:R-:W-:Y:S01]  /*6c20*/  FADD.FTZ R217, R217, R214 ;  /* 0x000000d6d9d97221 */ /* 0x002fe20000010000 */
[----:B------:R-:W-:Y:S01]  /*6c30*/  @!P6 MOV R70, 0x4 ;  /* 0x000000040046e802 */ /* 0x000fe20000000f00 */
[----:B------:R-:W-:Y:S01]  /*6c40*/  BSSY B0, `(.L_x_6265) ;  /* 0x000002d000007945 */ /* 0x000fe20003800000 */
[----:B------:R-:W-:Y:S02]  /*6c50*/  FSEL R69, R68, RZ, P2 ;  /* 0x000000ff44457208 */ /* 0x000fe40001000000 */
[----:B------:R-:W-:Y:S01]  /*6c60*/  MOV R68, c[0x0][0x1e0] ;  /* 0x0000780000447a02 */ /* 0x000fe20000000f00 */
[----:B------:R-:W-:Y:S01]  /*6c70*/  @!P6 IMAD.WIDE R70, R149, R70, c[0x0][0x1a0] ;  /* 0x000068009546e625 */ /* 0x000fe200078e0246 */
[----:B------:R-:W-:-:S03]  /*6c80*/  FSEL R213, R215, RZ, !P2 ;  /* 0x000000ffd7d57208 */ /* 0x000fc60005000000 */
[----:B------:R-:W-:Y:S01]  /*6c90*/  FFMA.FTZ R68, R217, R68, c[0x0][0x228] ;  /* 0x00008a00d9447623 */ /* 0x000fe20000010044 */
[----:B------:R1:W-:Y:S03]  /*6ca0*/  @!P6 STG.E [R70.64], R215 ;  /* 0x000000d74600e986 */ /* 0x0003e6000c101904 */
[----:B------:R-:W-:Y:S01]  /*6cb0*/  FADD.FTZ R216, R68, R69 ;  /* 0x0000004544d87221 */ /* 0x000fe20000010000 */
[----:B------:R-:W-:-:S05]  /*6cc0*/  @!P6 MOV R68, 0x4 ;  /* 0x000000040044e802 */ /* 0x000fca0000000f00 */
[----:B------:R-:W2:Y:S01]  /*6cd0*/  MUFU.RSQ R216, R216 ;  /* 0x000000d800d87308 */ /* 0x000ea20000001400 */
[----:B------:R-:W-:-:S05]  /*6ce0*/  @!P6 IMAD.WIDE R68, R149, R68, c[0x0][0x1a8] ;  /* 0x00006a009544e625 */ /* 0x000fca00078e0244 */
[----:B--2---:R1:W-:Y:S01]  /*6cf0*/  @!P6 STG.E [R68.64], R216 ;  /* 0x000000d84400e986 */ /* 0x0043e2000c101904 */
[----:B------:R-:W-:Y:S05]  /*6d00*/  @!P1 BRA `(.L_x_6266) ;  /* 0x0000020000009947 */ /* 0x000fea0003800000 */
[--C-:B-1----:R-:W-:Y:S02]  /*6d10*/  FADD.FTZ R69, R147, -R213.reuse ;  /* 0x800000d593457221 */ /* 0x102fe40000010000 */
[--C-:B------:R-:W-:Y:S02]  /*6d20*/  FADD.FTZ R215, R157, -R213.reuse ;  /* 0x800000d59dd77221 */ /* 0x100fe40000010000 */
[----:B------:R-:W-:Y:S02]  /*6d30*/  FMUL.FTZ R69, R216, R69 ;  /* 0x00000045d8457220 */ /* 0x000fe40000410000 */
[--C-:B------:R-:W-:Y:S02]  /*6d40*/  FADD.FTZ R217, R174, -R213.reuse ;  /* 0x800000d5aed97221 */ /* 0x100fe40000010000 */
[----:B------:R-:W-:Y:S02]  /*6d50*/  FMUL.FTZ R215, R216, R215 ;  /* 0x000000d7d8d77220 */ /* 0x000fe40000410000 */
[----:B------:R-:W-:-:S02]  /*6d60*/  FADD.FTZ R71, R158, -R213 ;  /* 0x800000d59e477221 */ /* 0x000fc40000010000 */
[--C-:B------:R-:W-:Y:S02]  /*6d70*/  FADD.FTZ R219, R173, -R213.reuse ;  /* 0x800000d5addb7221 */ /* 0x100fe40000010000 */
[--C-:B------:R-:W-:Y:S02]  /*6d80*/  FADD.FTZ R221, R195, -R213.reuse ;  /* 0x800000d5c3dd7221 */ /* 0x100fe40000010000 */
[--C-:B------:R-:W-:Y:S02]  /*6d90*/  FADD.FTZ R223, R194, -R213.reuse ;  /* 0x800000d5c2df7221 */ /* 0x100fe40000010000 */
[----:B------:R-:W-:Y:S02]  /*6da0*/  FADD.FTZ R225, R205, -R213 ;  /* 0x800000d5cde17221 */ /* 0x000fe40000010000 */
[----:B------:R-:W-:Y:S02]  /*6db0*/  FFMA.FTZ R68, R48, R69, R41 ;  /* 0x0000004530447223 */ /* 0x000fe40000010029 */
[----:B------:R-:W-:-:S02]  /*6dc0*/  FMUL.FTZ R217, R216, R217 ;  /* 0x000000d9d8d97220 */ /* 0x000fc40000410000 */
[----:B------:R-:W-:Y:S01]  /*6dd0*/  FFMA.FTZ R69, R46, R215, R39 ;  /* 0x000000d72e457223 */ /* 0x000fe20000010027 */
[----:B------:R-:W-:Y:S01]  /*6de0*/  HFMA2.MMA R215, -RZ, RZ, 0, 9.5367431640625e-07 ;  /* 0x00000010ffd77435 */ /* 0x000fe200000001ff */
[C---:B------:R-:W-:Y:S02]  /*6df0*/  FMUL.FTZ R71, R216.reuse, R71 ;  /* 0x00000047d8477220 */ /* 0x040fe40000410000 */
[C---:B------:R-:W-:Y:S02]  /*6e00*/  FMUL.FTZ R219, R216.reuse, R219 ;  /* 0x000000dbd8db7220 */ /* 0x040fe40000410000 */
[C---:B------:R-:W-:Y:S02]  /*6e10*/  FMUL.FTZ R221, R216.reuse, R221 ;  /* 0x000000ddd8dd7220 */ /* 0x040fe40000410000 */
[C---:B------:R-:W-:Y:S02]  /*6e20*/  FMUL.FTZ R223, R216.reuse, R223 ;  /* 0x000000dfd8df7220 */ /* 0x040fe40000410000 */
[----:B------:R-:W-:-:S02]  /*6e30*/  FMUL.FTZ R225, R216, R225 ;  /* 0x000000e1d8e17220 */ /* 0x000fc40000410000 */
[----:B------:R-:W-:Y:S02]  /*6e40*/  FFMA.FTZ R70, R47, R217, R38 ;  /* 0x000000d92f467223 */ /* 0x000fe40000010026 */
[----:B------:R-:W-:Y:S02]  /*6e50*/  FFMA.FTZ R71, R49, R71, R40 ;  /* 0x0000004731477223 */ /* 0x000fe40000010028 */
[----:B------:R-:W-:Y:S01]  /*6e60*/  FFMA.FTZ R219, R44, R219, R37 ;  /* 0x000000db2cdb7223 */ /* 0x000fe20000010025 */
[----:B------:R-:W-:Y:S01]  /*6e70*/  F2FP.PACK_AB R69, R70, R69 ;  /* 0x000000454645723e */ /* 0x000fe200000000ff */
[----:B0-----:R-:W-:Y:S01]  /*6e80*/  FFMA.FTZ R214, R45, R221, R36 ;  /* 0x000000dd2dd67223 */ /* 0x001fe20000010024 */
[----:B------:R-:W-:Y:S01]  /*6e90*/  F2FP.PACK_AB R68, R71, R68 ;  /* 0x000000444744723e */ /* 0x000fe200000000ff */
[----:B------:R-:W-:Y:S02]  /*6ea0*/  FFMA.FTZ R223, R42, R223, R35 ;  /* 0x000000df2adf7223 */ /* 0x000fe40000010023 */
[----:B------:R-:W-:Y:S01]  /*6eb0*/  FFMA.FTZ R218, R43, R225, R34 ;  /* 0x000000e12bda7223 */ /* 0x000fe20000010022 */
[----:B------:R-:W-:Y:S01]  /*6ec0*/  F2FP.PACK_AB R70, R214, R219 ;  /* 0x000000dbd646723e */ /* 0x000fe200000000ff */
[C---:B------:R-:W-:Y:S01]  /*6ed0*/  IMAD.WIDE.U32 R214, R148.reuse, R215, c[0x0][0x208] ;  /* 0x0000820094d67625 */ /* 0x040fe200078e00d7 */
[----:B------:R-:W-:-:S02]  /*6ee0*/  IADD3 R148, R148, 0x20, RZ ;  /* 0x0000002094947810 */ /* 0x000fc40007ffe0ff */
[----:B------:R-:W-:-:S05]  /*6ef0*/  F2FP.PACK_AB R71, R218, R223 ;  /* 0x000000dfda47723e */ /* 0x000fca00000000ff */
[----:B------:R0:W-:Y:S02]  /*6f00*/  STG.E.128 [R214.64], R68 ;  /* 0x00000044d6007986 */ /* 0x0001e4000c101d04 */
.L_x_6266:
[----:B------:R-:W-:Y:S05]  /*6f10*/  BSYNC B0 ;  /* 0x0000000000007941 */ /* 0x000fea0003800000 */
.L_x_6265:
        /* <DEDUP_REMOVED lines=20> */
[----:B------:R-:W-:Y:S01]  /*7060*/  FFMA.FTZ R69, R30, R215, R23 ;  /* 0x000000d71e457223 */ /* 0x000fe20000010017 */
[----:B------:R-:W-:Y:S01]  /*7070*/  MOV R215, 0x10 ;  /* 0x0000001000d77802 */ /* 0x000fe20000000f00 */
[----:B------:R-:W-:-:S02]  /*7080*/  FFMA.FTZ R70, R31, R217, R22 ;  /* 0x000000d91f467223 */ /* 0x000fc40000010016 */
[----:B------:R-:W-:Y:S02]  /*7090*/  FFMA.FTZ R71, R33, R71, R24 ;  /* 0x0000004721477223 */ /* 0x000fe40000010018 */
[----:B------:R-:W-:Y:S01]  /*70a0*/  FFMA.FTZ R219, R28, R219, R21 ;  /* 0x000000db1cdb7223 */ /* 0x000fe20000010015 */
[----:B------:R-:W-:Y:S01]  /*70b0*/  F2FP.PACK_AB R69, R70, R69 ;  /* 0x000000454645723e */ /* 0x000fe200000000ff */
[----:B------:R-:W-:Y:S01]  /*70c0*/  FFMA.FTZ R214, R29, R221, R20 ;  /* 0x000000dd1dd67223 */ /* 0x000fe20000010014 */
        /* <DEDUP_REMOVED lines=8> */
.L_x_6268:
[----:B------:R-:W-:Y:S05]  /*7150*/  BSYNC B0 ;  /* 0x0000000000007941 */ /* 0x000fea0003800000 */
.L_x_6267:
[----:B------:R-:W-:Y:S01]  /*7160*/  ISETP.GE.U32.AND P2, PT, R51, 0x60, PT ;  /* 0x000000603300780c */ /* 0x000fe20003f46070 */
[----:B------:R-:W-:-:S12]  /*7170*/  BSSY B0, `(.L_x_6269) ;  /* 0x0000022000007945 */ /* 0x000fd80003800000 */
[----:B------:R-:W-:Y:S05]  /*7180*/  @!P2 BRA `(.L_x_6270) ;  /* 0x000002000000a947 */ /* 0x000fea0003800000 */
[--C-:B01----:R-:W-:Y:S02]  /*7190*/  FADD.FTZ R69, R150, -R213.reuse ;  /* 0x800000d596457221 */ /* 0x103fe40000010000 */
[--C-:B------:R-:W-:Y:S02]  /*71a0*/  FADD.FTZ R215, R162, -R213.reuse ;  /* 0x800000d5a2d77221 */ /* 0x100fe40000010000 */
[C---:B------:R-:W-:Y:S02]  /*71b0*/  FMUL.FTZ R69, R216.reuse, R69 ;  /* 0x00000045d8457220 */ /* 0x040fe40000410000 */
        /* <DEDUP_REMOVED lines=29> */
.L_x_6270:
[----:B------:R-:W-:Y:S05]  /*7390*/  BSYNC B0 ;  /* 0x0000000000007941 */ /* 0x000fea0003800000 */
.L_x_6269:
        /* <DEDUP_REMOVED lines=35> */
.L_x_6272:
[----:B------:R-:W-:Y:S05]  /*75d0*/  BSYNC B0 ;  /* 0x0000000000007941 */ /* 0x000fea0003800000 */
.L_x_6271:
        /* <DEDUP_REMOVED lines=35> */
.L_x_6274:
[----:B------:R-:W-:Y:S05]  /*7810*/  BSYNC B0 ;  /* 0x0000000000007941 */ /* 0x000fea0003800000 */
.L_x_6273:
        /* <DEDUP_REMOVED lines=35> */
.L_x_6276:
[----:B------:R-:W-:Y:S05]  /*7a50*/  BSYNC B0 ;  /* 0x0000000000007941 */ /* 0x000fea0003800000 */
.L_x_6275:
        /* <DEDUP_REMOVED lines=35> */
.L_x_6278:
[----:B------:R-:W-:Y:S05]  /*7c90*/  BSYNC B0 ;  /* 0x0000000000007941 */ /* 0x000fea0003800000 */
.L_x_6277:
        /* <DEDUP_REMOVED lines=24> */
[----:B------:R-:W-:Y:S02]  /*7e20*/  FFMA.FTZ R70, R134, R219, R143 ;  /* 0x000000db86467223 */ /* 0x000fe4000001008f */
[----:B------:R-:W-:Y:S01]  /*7e30*/  FFMA.FTZ R223, R136, R223, R145 ;  /* 0x000000df88df7223 */ /* 0x000fe20000010091 */
[----:B------:R-:W-:Y:S01]  /*7e40*/  F2FP.PACK_AB R69, R214, R69 ;  /* 0x00000045d645723e */ /* 0x000fe200000000ff */
[----:B------:R-:W-:Y:S02]  /*7e50*/  FFMA.FTZ R221, R137, R221, R144 ;  /* 0x000000dd89dd7223 */ /* 0x000fe40000010090 */
[----:B------:R-:W-:Y:S01]  /*7e60*/  FFMA.FTZ R213, R133, R71, R140 ;  /* 0x0000004785d57223 */ /* 0x000fe2000001008c */
[----:B------:R-:W-:Y:S01]  /*7e70*/  F2FP.PACK_AB R71, R216, R223 ;  /* 0x000000dfd847723e */ /* 0x000fe200000000ff */
[----:B------:R-:W-:Y:S01]  /*7e80*/  IMAD.WIDE.U32 R214, R148, R215, c[0x0][0x208] ;  /* 0x0000820094d67625 */ /* 0x000fe200078e00d7 */
[----:B------:R-:W-:-:S02]  /*7e90*/  F2FP.PACK_AB R70, R221, R70 ;  /* 0x00000046dd46723e */ /* 0x000fc400000000ff */
[----:B------:R-:W-:-:S05]  /*7ea0*/  F2FP.PACK_AB R68, R213, R68 ;  /* 0x00000044d544723e */ /* 0x000fca00000000ff */
[----:B------:R0:W-:Y:S02]  /*7eb0*/  STG.E.128 [R214.64], R68 ;  /* 0x00000044d6007986 */ /* 0x0001e4000c101d04 */
.L_x_6280:
[----:B------:R-:W-:Y:S05]  /*7ec0*/  BSYNC B0 ;  /* 0x0000000000007941 */ /* 0x000fea0003800000 */
.L_x_6279:
[----:B01----:R-:W-:-:S10]  /*7ed0*/  HFMA2.MMA R68, -RZ, RZ, 0, 2.384185791015625e-07 ;  /* 0x00000004ff447435 */ /* 0x003fd400000001ff */
[----:B------:R-:W-:-:S05]  /*7ee0*/  IMAD R149, R68, c[0x0][0x160], R149 ;  /* 0x0000580044957a24 */ /* 0x000fca00078e0295 */
[----:B------:R-:W-:-:S13]  /*7ef0*/  ISETP.GE.AND P2, PT, R149, c[0x0][0x164], PT ;  /* 0x0000590095007a0c */ /* 0x000fda0003f46270 */
[----:B-----5:R-:W-:Y:S01]  /*7f00*/  @P2 CALL.REL.NOINC `(.L_x_6281) ;  /* 0x0000001000002944 */ /* 0x020fe20003c00000 */
[----:B------:R-:W-:Y:S05]  /*7f10*/  BRA `(.L_x_6282) ;  /* 0xffff926000007947 */ /* 0x000fea000383ffff */
.L_x_6281:
[----:B------:R-:W-:Y:S05]  /*7f20*/  EXIT ;  /* 0x000000000000794d */ /* 0x000fea0003800000 */
.L_x_6263:
[----:B------:R-:W-:Y:S01]  /*7f30*/  HFMA2.MMA R217, -RZ, RZ, 0, 5.9604644775390625e-08 ;  /* 0x00000001ffd97435 */ /* 0x000fe200000001ff */
[----:B------:R-:W-:Y:S02]  /*7f40*/  MOV R70, R71 ;  /* 0x0000004700467202 */ /* 0x000fe40000000f00 */
[----:B------:R-:W-:Y:S02]  /*7f50*/  MOV R213, 0x1f ;  /* 0x0000001f00d57802 */ /* 0x000fe40000000f00 */
[----:B------:R-:W-:Y:S02]  /*7f60*/  MOV R216, 0xffffffff ;  /* 0xffffffff00d87802 */ /* 0x000fe40000000f00 */
[----:B------:R-:W-:Y:S02]  /*7f70*/  MOV R68, 0x7f90 ;  /* 0x00007f9000447802 */ /* 0x000fe40000000f00 */
[----:B-----5:R-:W-:Y:S05]  /*7f80*/  CALL.REL.NOINC `($__internal_10_$__cuda_sm70_shflsync_bfly_p) ;  /* 0x00000c1000007944 */ /* 0x020fea0003c00000 */
[----:B-1----:R-:W-:Y:S01]  /*7f90*/  MOV R68, R217 ;  /* 0x000000d900447202 */ /* 0x002fe20000000f00 */
[----:B0-----:R-:W-:Y:S05]  /*7fa0*/  BRA `(.L_x_6283) ;  /* 0xffffe2b000007947 */ /* 0x001fea000383ffff */
.L_x_6264:
[----:B------:R-:W-:Y:S01]  /*7fb0*/  HFMA2.MMA R217, -RZ, RZ, 0, 1.1920928955078125e-07 ;  /* 0x00000002ffd97435 */ /* 0x000fe200000001ff */
[----:B------:R-:W-:Y:S02]  /*7fc0*/  MOV R70, R218 ;  /* 0x000000da00467202 */ /* 0x000fe40000000f00 */
[----:B------:R-:W-:-:S02]  /*7fd0*/  MOV R213, 0x1f ;  /* 0x0000001f00d57802 */ /* 0x000fc40000000f00 */
[----:B------:R-:W-:Y:S02]  /*7fe0*/  MOV R216, 0xffffffff ;  /* 0xffffffff00d87802 */ /* 0x000fe40000000f00 */
[----:B------:R-:W-:Y:S02]  /*7ff0*/  MOV R68, 0x8010 ;  /* 0x0000801000447802 */ /* 0x000fe40000000f00 */
[----:B0----5:R-:W-:Y:S05]  /*8000*/  CALL.REL.NOINC `($__internal_10_$__cuda_sm70_shflsync_bfly_p) ;  /* 0x00000b9000007944 */ /* 0x021fea0003c00000 */
[----:B01----:R-:W-:Y:S01]  /*8010*/  FADD.FTZ R70, R218, R217 ;  /* 0x000000d9da467221 */ /* 0x003fe20000010000 */
[----:B------:R-:W-:Y:S01]  /*8020*/  HFMA2.MMA R217, -RZ, RZ, 0, 2.384185791015625e-07 ;  /* 0x00000004ffd97435 */ /* 0x000fe200000001ff */
[----:B------:R-:W-:Y:S02]  /*8030*/  MOV R213, 0x1f ;  /* 0x0000001f00d57802 */ /* 0x000fe40000000f00 */
[----:B------:R-:W-:Y:S02]  /*8040*/  MOV R216, 0xffffffff ;  /* 0xffffffff00d87802 */ /* 0x000fe40000000f00 */
[----:B------:R-:W-:Y:S02]  /*8050*/  MOV R68, 0x8070 ;  /* 0x0000807000447802 */ /* 0x000fe40000000f00 */
[----:B------:R-:W-:Y:S05]  /*8060*/  CALL.REL.NOINC `($__internal_10_$__cuda_sm70_shflsync_bfly_p) ;  /* 0x00000b3000007944 */ /* 0x000fea0003c00000 */
[----:B01----:R-:W-:Y:S01]  /*8070*/  FADD.FTZ R70, R70, R217 ;  /* 0x000000d946467221 */ /* 0x003fe20000010000 */
[----:B------:R-:W-:Y:S01]  /*8080*/  HFMA2.MMA R217, -RZ, RZ, 0, 4.76837158203125e-07 ;  /* 0x00000008ffd97435 */ /* 0x000fe200000001ff */
[----:B------:R-:W-:-:S02]  /*8090*/  MOV R213, 0x1f ;  /* 0x0000001f00d57802 */ /* 0x000fc40000000f00 */
[----:B------:R-:W-:Y:S02]  /*80a0*/  MOV R216, 0xffffffff ;  /* 0xffffffff00d87802 */ /* 0x000fe40000000f00 */
[----:B------:R-:W-:Y:S02]  /*80b0*/  MOV R68, 0x80d0 ;  /* 0x000080d000447802 */ /* 0x000fe40000000f00 */
[----:B------:R-:W-:Y:S05]  /*80c0*/  CALL.REL.NOINC `($__internal_10_$__cuda_sm70_shflsync_bfly_p) ;  /* 0x00000ad000007944 */ /* 0x000fea0003c00000 */
[----:B01----:R-:W-:Y:S01]  /*80d0*/  FADD.FTZ R70, R70, R217 ;  /* 0x000000d946467221 */ /* 0x003fe20000010000 */
[----:B------:R-:W-:Y:S01]  /*80e0*/  HFMA2.MMA R217, -RZ, RZ, 0, 9.5367431640625e-07 ;  /* 0x00000010ffd97435 */ /* 0x000fe200000001ff */
[----:B------:R-:W-:Y:S02]  /*80f0*/  MOV R213, 0x1f ;  /* 0x0000001f00d57802 */ /* 0x000fe40000000f00 */
[----:B------:R-:W-:Y:S02]  /*8100*/  MOV R216, 0xffffffff ;  /* 0xffffffff00d87802 */ /* 0x000fe40000000f00 */
[----:B------:R-:W-:Y:S02]  /*8110*/  MOV R68, 0x8130 ;  /* 0x0000813000447802 */ /* 0x000fe40000000f00 */
[----:B------:R-:W-:Y:S05]  /*8120*/  CALL.REL.NOINC `($__internal_10_$__cuda_sm70_shflsync_bfly_p) ;  /* 0x00000a7000007944 */ /* 0x000fea0003c00000 */
[----:B-1----:R-:W-:Y:S01]  /*8130*/  FADD.FTZ R215, R70, R217 ;  /* 0x000000d946d77221 */ /* 0x002fe20000010000 */
[----:B0-----:R-:W-:Y:S01]  /*8140*/  P2R R213, PR, RZ, 0x1 ;  /* 0x00000001ffd57803 */ /* 0x001fe20000000000 */
[----:B------:R-:W-:Y:S01]  /*8150*/  HFMA2.MMA R217, -RZ, RZ, 0, 5.9604644775390625e-08 ;  /* 0x00000001ffd97435 */ /* 0x000fe200000001ff */
[----:B------:R-:W-:Y:S01]  /*8160*/  ISETP.GT.U32.AND P0, PT, R51, 0x3f, PT ;  /* 0x0000003f3300780c */ /* 0x000fe20003f04070 */
[----:B------:R-:W-:Y:S01]  /*8170*/  FMUL.FTZ R215, R215, c[0x0][0x1e0] ;  /* 0x00007800d7d77a20 */ /* 0x000fe20000410000 */
[----:B------:R-:W-:-:S03]  /*8180*/  MOV R216, 0xffffffff ;  /* 0xffffffff00d87802 */ /* 0x000fc60000000f00 */
[--C-:B------:R-:W-:Y:S02]  /*8190*/  FADD.FTZ R68, R147, -R215.reuse ;  /* 0x800000d793447221 */ /* 0x100fe40000010000 */
[--C-:B------:R-:W-:Y:S02]  /*81a0*/  FADD.FTZ R69, R158, -R215.reuse ;  /* 0x800000d79e457221 */ /* 0x100fe40000010000 */
[----:B------:R-:W-:Y:S02]  /*81b0*/  FFMA.FTZ R68, R68, R68, RZ ;  /* 0x0000004444447223 */ /* 0x000fe400000100ff */
[--C-:B------:R-:W-:Y:S02]  /*81c0*/  FADD.FTZ R71, R157, -R215.reuse ;  /* 0x800000d79d477221 */ /* 0x100fe40000010000 */
[----:B------:R-:W-:Y:S02]  /*81d0*/  FFMA.FTZ R68, R69, R69, R68 ;  /* 0x0000004545447223 */ /* 0x000fe40000010044 */
[----:B------:R-:W-:-:S02]  /*81e0*/  FADD.FTZ R69, R174, -R215 ;  /* 0x800000d7ae457221 */ /* 0x000fc40000010000 */
[----:B------:R-:W-:Y:S02]  /*81f0*/  FFMA.FTZ R68, R71, R71, R68 ;  /* 0x0000004747447223 */ /* 0x000fe40000010044 */
[--C-:B------:R-:W-:Y:S02]  /*8200*/  FADD.FTZ R71, R173, -R215.reuse ;  /* 0x800000d7ad477221 */ /* 0x100fe40000010000 */
[----:B------:R-:W-:Y:S02]  /*8210*/  FFMA.FTZ R68, R69, R69, R68 ;  /* 0x0000004545447223 */ /* 0x000fe40000010044 */
        /* <DEDUP_REMOVED lines=60> */
[--C-:B------:R-:W-:Y:S01]  /*85e0*/  FADD.FTZ R69, R153, -R215.reuse ;  /* 0x800000d799457221 */ /* 0x100fe20000010000 */
[----:B------:R-:W-:Y:S01]  /*85f0*/  MOV R213, 0x1f ;  /* 0x0000001f00d57802 */ /* 0x000fe20000000f00 */
        /* <DEDUP_REMOVED lines=63> */
[----:B------:R-:W-:Y:S05]  /*89f0*/  CALL.REL.NOINC `($__internal_10_$__cuda_sm70_shflsync_bfly_p) ;  /* 0x000001a000007944 */ /* 0x000fea0003c00000 */
[----:B01----:R-:W-:Y:S01]  /*8a00*/  FADD.FTZ R70, R70, R217 ;  /* 0x000000d946467221 */ /* 0x003fe20000010000 */
[----:B------:R-:W-:Y:S01]  /*8a10*/  HFMA2.MMA R217, -RZ, RZ, 0, 1.1920928955078125e-07 ;  /* 0x00000002ffd97435 */ /* 0x000fe200000001ff */
[----:B------:R-:W-:Y:S02]  /*8a20*/  MOV R213, 0x1f ;  /* 0x0000001f00d57802 */ /* 0x000fe40000000f00 */
[----:B------:R-:W-:Y:S02]  /*8a30*/  MOV R216, 0xffffffff ;  /* 0xffffffff00d87802 */ /* 0x000fe40000000f00 */
[----:B------:R-:W-:Y:S02]  /*8a40*/  MOV R68, 0x8a60 ;  /* 0x00008a6000447802 */ /* 0x000fe40000000f00 */
[----:B------:R-:W-:Y:S05]  /*8a50*/  CALL.REL.NOINC `($__internal_10_$__cuda_sm70_shflsync_bfly_p) ;  /* 0x0000014000007944 */ /* 0x000fea0003c00000 */
[----:B01----:R-:W-:Y:S01]  /*8a60*/  FADD.FTZ R70, R70, R217 ;  /* 0x000000d946467221 */ /* 0x003fe20000010000 */
[----:B------:R-:W-:Y:S01]  /*8a70*/  HFMA2.MMA R217, -RZ, RZ, 0, 2.384185791015625e-07 ;  /* 0x00000004ffd97435 */ /* 0x000fe200000001ff */
[----:B------:R-:W-:Y:S02]  /*8a80*/  MOV R213, 0x1f ;  /* 0x0000001f00d57802 */ /* 0x000fe40000000f00 */
[----:B------:R-:W-:-:S02]  /*8a90*/  MOV R216, 0xffffffff ;  /* 0xffffffff00d87802 */ /* 0x000fc40000000f00 */
[----:B------:R-:W-:Y:S02]  /*8aa0*/  MOV R68, 0x8ac0 ;  /* 0x00008ac000447802 */ /* 0x000fe40000000f00 */
[----:B------:R-:W-:Y:S05]  /*8ab0*/  CALL.REL.NOINC `($__internal_10_$__cuda_sm70_shflsync_bfly_p) ;  /* 0x000000e000007944 */ /* 0x000fea0003c00000 */
[----:B01----:R-:W-:Y:S01]  /*8ac0*/  FADD.FTZ R70, R70, R217 ;  /* 0x000000d946467221 */ /* 0x003fe20000010000 */
[----:B------:R-:W-:Y:S01]  /*8ad0*/  HFMA2.MMA R217, -RZ, RZ, 0, 4.76837158203125e-07 ;  /* 0x00000008ffd97435 */ /* 0x000fe200000001ff */
[----:B------:R-:W-:Y:S02]  /*8ae0*/  MOV R213, 0x1f ;  /* 0x0000001f00d57802 */ /* 0x000fe40000000f00 */
[----:B------:R-:W-:Y:S02]  /*8af0*/  MOV R216, 0xffffffff ;  /* 0xffffffff00d87802 */ /* 0x000fe40000000f00 */
[----:B------:R-:W-:Y:S02]  /*8b00*/  MOV R68, 0x8b20 ;  /* 0x00008b2000447802 */ /* 0x000fe40000000f00 */
[----:B------:R-:W-:Y:S05]  /*8b10*/  CALL.REL.NOINC `($__internal_10_$__cuda_sm70_shflsync_bfly_p) ;  /* 0x0000008000007944 */ /* 0x000fea0003c00000 */
[----:B-1----:R-:W-:Y:S01]  /*8b20*/  FADD.FTZ R214, R70, R217 ;  /* 0x000000d946d67221 */ /* 0x002fe20000010000 */
[----:B------:R-:W-:Y:S01]  /*8b30*/  HFMA2.MMA R217, -RZ, RZ, 0, 9.5367431640625e-07 ;  /* 0x00000010ffd97435 */ /* 0x000fe200000001ff */
[----:B0-----:R-:W-:Y:S02]  /*8b40*/  MOV R213, 0x1f ;  /* 0x0000001f00d57802 */ /* 0x001fe40000000f00 */
[----:B------:R-:W-:-:S02]  /*8b50*/  MOV R216, 0xffffffff ;  /* 0xffffffff00d87802 */ /* 0x000fc40000000f00 */
[----:B------:R-:W-:Y:S02]  /*8b60*/  MOV R70, R214 ;  /* 0x000000d600467202 */ /* 0x000fe40000000f00 */
[----:B------:R-:W-:Y:S02]  /*8b70*/  MOV R68, 0x8b90 ;  /* 0x00008b9000447802 */ /* 0x000fe40000000f00 */
[----:B------:R-:W-:Y:S05]  /*8b80*/  CALL.REL.NOINC `($__internal_10_$__cuda_sm70_shflsync_bfly_p) ;  /* 0x0000001000007944 */ /* 0x000fea0003c00000 */
[----:B01----:R-:W-:Y:S05]  /*8b90*/  BRA `(.L_x_6284) ;  /* 0xffffe06000007947 */ /* 0x003fea000383ffff */
        .weak           $__internal_10_$__cuda_sm70_shflsync_bfly_p
        .type           $__internal_10_$__cuda_sm70_shflsync_bfly_p,@function
        .size           $__internal_10_$__cuda_sm70_shflsync_bfly_p,(.L_x_52428 - $__internal_10_$__cuda_sm70_shflsync_bfly_p)
$__internal_10_$__cuda_sm70_shflsync_bfly_p:
[----:B------:R-:W-:Y:S01]  /*8ba0*/  HFMA2.MMA R69, -RZ, RZ, 0, 0 ;  /* 0x00000000ff457435 */ /* 0x000fe200000001ff */
[----:B------:R-:W-:Y:S04]  /*8bb0*/  WARPSYNC R216 ;  /* 0x000000d800007348 */ /* 0x000fe80003800000 */
[----:B------:R0:W1:Y:S01]  /*8bc0*/  SHFL.BFLY PT, R217, R70, R217, R213 ;  /* 0x0c0000d946d97389 */ /* 0x00006200000e00d5 */
[----:B------:R-:W-:Y:S05]  /*8bd0*/  RET.REL.NODEC R68 `(_ZN10layer_norm31ln_parallel_residual_fwd_kernelINS_13Kernel_traitsI6__halfS2_S2_S2_fjLj2048ELj1ELj4ELj1ELj16ENS_18Kernel_traits_baseILj2048ES2_S2_S2_S2_fjLj128EEEEELb0ELb1ELb0EEEvNS_9FwdParamsE) ;  /* 0xffff742044007950 */ /* 0x000fea0003c3ffff */
.L_x_6285:
        /* <DEDUP_REMOVED lines=10> */
.L_x_52428:


//--------------------- .text._ZN10layer_norm31ln_parallel_residual_fwd_kernelINS_13Kernel_traitsI6__halfS2_S2_S2_fjLj2048ELj1ELj4ELj1ELj16ENS_18Kernel_traits_baseILj2048ES2_S2_S2_S2_fjLj128EEEEELb0ELb1ELb1EEEvNS_9FwdParamsE --------------------------
	.section	.text._ZN10layer_norm31ln_parallel_residual_fwd_kernelINS_13Kernel_traitsI6__halfS2_S2_S2_fjLj2048ELj1ELj4ELj1ELj16ENS_18Kernel_traits_baseILj2048ES2_S2_S2_S2_fjLj128EEEEELb0ELb1ELb1EEEvNS_9FwdParamsE,"ax",@progbits
	.sectioninfo	@"SHI_REGISTERS=255"
	.align	128
        .global         _ZN10layer_norm31ln_parallel_residual_fwd_kernelINS_13Kernel_traitsI6__halfS2_S2_S2_fjLj2048ELj1ELj4ELj1ELj16ENS_18Kernel_traits_baseILj2048ES2_S2_S2_S2_fjLj128EEEEELb0ELb1ELb1EEEvNS_9FwdParamsE
        .type           _ZN10layer_norm31ln_parallel_residual_fwd_kernelINS_13Kernel_traitsI6__halfS2_S2_S2_fjLj2048ELj1ELj4ELj1ELj16ENS_18Kernel_traits_baseILj2048ES2_S2_S2_S2_fjLj128EEEEELb0ELb1ELb1EEEvNS_9FwdParamsE,@function
        .size           _ZN10layer_norm31ln_parallel_residual_fwd_kernelINS_13Kernel_traitsI6__halfS2_S2_S2_fjLj2048ELj1ELj4ELj1ELj16ENS_18Kernel_traits_baseILj2048ES2_S2_S2_S2_fjLj128EEEEELb0ELb1ELb1EEEvNS_9FwdParamsE,(.L_x_52429 - _ZN10layer_norm31ln_parallel_residual_fwd_kernelINS_13Kernel_traitsI6__halfS2_S2_S2_fjLj2048ELj1ELj4ELj1ELj16ENS_18Kernel_traits_baseILj2048ES2_S2_S2_S2_fjLj128EEEEELb0ELb1ELb1EEEvNS_9FwdParamsE)
        .other          _ZN10layer_norm31ln_parallel_residual_fwd_kernelINS_13Kernel_traitsI6__halfS2_S2_S2_fjLj2048ELj1ELj4ELj1ELj16ENS_18Kernel_traits_baseILj2048ES2_S2_S2_S2_fjLj128EEEEELb0ELb1ELb1EEEvNS_9FwdParamsE,@"STO_CUDA_ENTRY STV_DEFAULT"
_ZN10layer_norm31ln_parallel_residual_fwd_kernelINS_13Kernel_traitsI6__halfS2_S2_S2_fjLj2048ELj1ELj4ELj1ELj16ENS_18Kernel_traits_baseILj2048ES2_S2_S2_S2_fjLj128EEEEELb0ELb1ELb1EEEvNS_9FwdParamsE:
.text._ZN10layer_norm31ln_parallel_residual_fwd_kernelINS_13Kernel_traitsI6__halfS2_S2_S2_fjLj2048ELj1ELj4ELj1ELj16ENS_18Kernel_traits_baseILj2048ES2_S2_S2_S2_fjLj128EEEEELb0ELb1ELb1EEEvNS_9FwdParamsE:
        /* <DEDUP_REMOVED lines=44> */
[----:B------:R-:W-:-:S02]  /*02c0*/  HADD2.F32 R113, -RZ, R48.H0_H0 ;  /* 0x20000030ff717230 */ /* 0x000fc40000004100 */
[----:B------:R-:W-:Y:S01]  /*02d0*/  LOP3.LUT P0, RZ, R0, c[0x0][0x17c], RZ, 0xfc, P0 ;  /* 0x00005f0000ff7a12 */ /* 0x000fe2000000fcff */
[----:B------:R0:W5:Y:S01]  /*02e0*/  LDG.E.128 R28, [R2.64+0x200] ;  /* 0x00020004021c7981 */ /* 0x000162000c1e1d00 */
[----:B------:R-:W-:Y:S02]  /*02f0*/  HADD2.F32 R112, -RZ, R48.H1_H1 ;  /* 0x30000030ff707230 */ /* 0x000fe40000004100 */
[--C-:B------:R-:W-:Y:S01]  /*0300*/  HADD2.F32 R111, -RZ, R49.reuse.H0_H0 ;  /* 0x20000031ff6f7230 */ /* 0x100fe20000004100 */
[----:B------:R0:W5:Y:S01]  /*0310*/  LDG.E.128 R24, [R2.64+0x400] ;  /* 0x0004000402187981 */ /* 0x000162000c1e1d00 */
[----:B------:R-:W-:Y:S02]  /*0320*/  HADD2.F32 R110, -RZ, R49.H1_H1 ;  /* 0x30000031ff6e7230 */ /* 0x000fe40000004100 */
[--C-:B------:R-:W-:Y:S01]  /*0330*/  HADD2.F32 R109, -RZ, R50.reuse.H0_H0 ;  /* 0x20000032ff6d7230 */ /* 0x100fe20000004100 */
[----:B------:R0:W5:Y:S01]  /*0340*/  LDG.E.128 R20, [R2.64+0x600] ;  /* 0x0006000402147981 */ /* 0x000162000c1e1d00 */
[----:B------:R-:W-:-:S02]  /*0350*/  HADD2.F32 R108, -RZ, R50.H1_H1 ;  /* 0x30000032ff6c7230 */ /* 0x000fc40000004100 */
[--C-:B------:R-:W-:Y:S01]  /*0360*/  HADD2.F32 R107, -RZ, R51.reuse.H0_H0 ;  /* 0x20000033ff6b7230 */ /* 0x100fe20000004100 */
        /* <DEDUP_REMOVED lines=10> */
[----:B------:R-:W-:Y:S01]  /*0410*/  HADD2.F32 R100, -RZ, R54.H1_H1 ;  /* 0x30000036ff647230 */ /* 0x000fe20000004100 */
[----:B------:R-:W-:Y:S01]  /*0420*/  ULDC.U8 UR6, c[0x0][0x1f0] ;  /* 0x00007c0000067ab9 */ /* 0x000fe20000000000 */
        /* <DEDUP_REMOVED lines=32> */
[--C-:B0-----:R-:W-:Y:S02]  /*0630*/  HADD2.F32 R3, -RZ, R43.reuse.H0_H0 ;  /* 0x2000002bff037230 */ /* 0x101fe40000004100 */
        /* <DEDUP_REMOVED lines=17> */
.L_x_6545:
        /* <DEDUP_REMOVED lines=28> */
.L_x_6287:
[----:B-----5:R-:W-:-:S05]  /*0910*/  HADD2.F32 R49, -RZ, R36.H0_H0 ;  /* 0x20000024ff317230 */ /* 0x020fca0000004100 */
[----:B------:R-:W-:Y:S01]  /*0920*/  FADD.FTZ R54, R54, R49 ;  /* 0x0000003136367221 */ /* 0x000fe20000010000 */
[----:B------:R-:W-:Y:S05]  /*0930*/  BRA `(.L_x_6288) ;  /* 0x0000004000007947 */ /* 0x000fea0003800000 */
.L_x_6286:
[----:B0----5:R-:W-:Y:S02]  /*0940*/  HADD2.F32 R49, -RZ, R32.H0_H0 ;  /* 0x20000020ff317230 */ /* 0x021fe40000004100 */
[----:B------:R-:W-:-:S03]  /*0950*/  @P2 HADD2.F32 R51, -RZ, R36.H0_H0 ;  /* 0x20000024ff332230 */ /* 0x000fc60000004100 */
[----:B------:R-:W-:-:S04]  /*0960*/  FADD.FTZ R54, R54, R49 ;  /* 0x0000003136367221 */ /* 0x000fc80000010000 */
[----:B------:R-:W-:-:S05]  /*0970*/  @P2 FADD.FTZ R54, R54, R51 ;  /* 0x0000003336362221 */ /* 0x000fca0000010000 */
.L_x_6288:
[----:B------:R-:W-:-:S04]  /*0980*/  F2FP.PACK_AB R48, RZ, R54 ;  /* 0x00000036ff30723e */ /* 0x000fc800000000ff */
[----:B------:R-:W-:Y:S02]  /*0990*/  PRMT R40, R48, 0x7610, R40 ;  /* 0x0000761030287816 */ /* 0x000fe40000000028 */
.L_x_6289:
[----:B------:R-:W-:Y:S01]  /*09a0*/  HADD2.F32 R56, -RZ, R44.H1_H1 ;  /* 0x3000002cff387230 */ /* 0x000fe20000004100 */
[----:B------:R-:W-:Y:S05]  /*09b0*/  @P3 BRA `(.L_x_6290) ;  /* 0x0000008000003947 */ /* 0x000fea0003800000 */
[----:B------:R-:W-:-:S04]  /*09c0*/  ISETP.NE.U32.AND P4, PT, RZ, c[0x0][0x180], PT ;  /* 0x00006000ff007a0c */ /* 0x000fc80003f85070 */
[----:B------:R-:W-:-:S13]  /*09d0*/  ISETP.NE.AND.EX P4, PT, RZ, c[0x0][0x184], PT, P4 ;  /* 0x00006100ff007a0c */ /* 0x000fda0003f85340 */
[----:B------:R-:W-:Y:S05]  /*09e0*/  @P4 BRA `(.L_x_6291) ;  /* 0x0000002000004947 */ /* 0x000fea0003800000 */
[----:B------:R-:W-:Y:S05]  /*09f0*/  @P0 BRA `(.L_x_6292) ;  /* 0x0000008000000947 */ /* 0x000fea0003800000 */
[----:B------:R-:W-:Y:S05]  /*0a00*/  BRA `(.L_x_6293) ;  /* 0x0000009000007947 */ /* 0x000fea0003800000 */
.L_x_6291:
[----:B-----5:R-:W-:-:S05]  /*0a10*/  HADD2.F32 R49, -RZ, R36.H1_H1 ;  /* 0x30000024ff317230 */ /* 0x020fca0000004100 */
[----:B------:R-:W-:Y:S01]  /*0a20*/  FADD.FTZ R56, R56, R49 ;  /* 0x0000003138387221 */ /* 0x000fe20000010000 */
[----:B------:R-:W-:Y:S05]  /*0a30*/  BRA `(.L_x_6292) ;  /* 0x0000004000007947 */ /* 0x000fea0003800000 */
.L_x_6290:
[----:B-----5:R-:W-:Y:S02]  /*0a40*/  HADD2.F32 R49, -RZ, R32.H1_H1 ;  /* 0x30000020ff317230 */ /* 0x020fe40000004100 */
[----:B------:R-:W-:-:S03]  /*0a50*/  @P2 HADD2.F32 R51, -RZ, R36.H1_H1 ;  /* 0x30000024ff332230 */ /* 0x000fc60000004100 */
[----:B------:R-:W-:-:S04]  /*0a60*/  FADD.FTZ R56, R56, R49 ;  /* 0x0000003138387221 */ /* 0x000fc80000010000 */
[----:B------:R-:W-:-:S05]  /*0a70*/  @P2 FADD.FTZ R56, R56, R51 ;  /* 0x0000003338382221 */ /* 0x000fca0000010000 */
.L_x_6292:
[----:B------:R-:W-:-:S04]  /*0a80*/  F2FP.PACK_AB R44, RZ, R56 ;  /* 0x00000038ff2c723e */ /* 0x000fc800000000ff */
[----:B------:R-:W-:Y:S02]  /*0a90*/  PRMT R40, R40, 0x5410, R44 ;  /* 0x0000541028287816 */ /* 0x000fe4000000002c */
.L_x_6293:
[----:B------:R-:W-:Y:S01]  /*0aa0*/  HADD2.F32 R55, -RZ, R45.H0_H0 ;  /* 0x2000002dff377230 */ /* 0x000fe20000004100 */
[----:B------:R-:W-:Y:S05]  /*0ab0*/  @P3 BRA `(.L_x_6294) ;  /* 0x0000008000003947 */ /* 0x000fea0003800000 */
[----:B------:R-:W-:-:S04]  /*0ac0*/  ISETP.NE.U32.AND P4, PT, RZ, c[0x0][0x180], PT ;  /* 0x00006000ff007a0c */ /* 0x000fc80003f85070 */
[----:B------:R-:W-:-:S13]  /*0ad0*/  ISETP.NE.AND.EX P4, PT, RZ, c[0x0][0x184], PT, P4 ;  /* 0x00006100ff007a0c */ /* 0x000fda0003f85340 */
[----:B------:R-:W-:Y:S05]  /*0ae0*/  @P4 BRA `(.L_x_6295) ;  /* 0x0000002000004947 */ /* 0x000fea0003800000 */
[----:B------:R-:W-:Y:S05]  /*0af0*/  @P0 BRA `(.L_x_6296) ;  /* 0x0000008000000947 */ /* 0x000fea0003800000 */
[----:B------:R-:W-:Y:S05]  /*0b00*/  BRA `(.L_x_6297) ;  /* 0x0000009000007947 */ /* 0x000fea0003800000 */
.L_x_6295:
[----:B-----5:R-:W-:-:S05]  /*0b10*/  HADD2.F32 R44, -RZ, R37.H0_H0 ;  /* 0x20000025ff2c7230 */ /* 0x020fca0000004100 */
[----:B------:R-:W-:Y:S01]  /*0b20*/  FADD.FTZ R55, R55, R44 ;  /* 0x0000002c37377221 */ /* 0x000fe20000010000 */
[----:B------:R-:W-:Y:S05]  /*0b30*/  BRA `(.L_x_6296) ;  /* 0x0000004000007947 */ /* 0x000fea0003800000 */
.L_x_6294:
[----:B-----5:R-:W-:Y:S02]  /*0b40*/  HADD2.F32 R44, -RZ, R33.H0_H0 ;  /* 0x20000021ff2c7230 */ /* 0x020fe40000004100 */
[----:B------:R-:W-:-:S03]  /*0b50*/  @P2 HADD2.F32 R48, -RZ, R37.H0_H0 ;  /* 0x20000025ff302230 */ /* 0x000fc60000004100 */
[----:B------:R-:W-:-:S04]  /*0b60*/  FADD.FTZ R55, R55, R44 ;  /* 0x0000002c37377221 */ /* 0x000fc80000010000 */
[----:B------:R-:W-:-:S05]  /*0b70*/  @P2 FADD.FTZ R55, R55, R48 ;  /* 0x0000003037372221 */ /* 0x000fca0000010000 */
.L_x_6296:
[----:B------:R-:W-:-:S04]  /*0b80*/  F2FP.PACK_AB R44, RZ, R55 ;  /* 0x00000037ff2c723e */ /* 0x000fc800000000ff */
[----:B------:R-:W-:Y:S02]  /*0b90*/  PRMT R41, R44, 0x7610, R41 ;  /* 0x000076102c297816 */ /* 0x000fe40000000029 */
.L_x_6297:
[----:B------:R-:W-:Y:S01]  /*0ba0*/  HADD2.F32 R58, -RZ, R45.H1_H1 ;  /* 0x3000002dff3a7230 */ /* 0x000fe20000004100 */
[----:B------:R-:W-:Y:S05]  /*0bb0*/  @P3 BRA `(.L_x_6298) ;  /* 0x0000008000003947 */ /* 0x000fea0003800000 */
[----:B------:R-:W-:-:S04]  /*0bc0*/  ISETP.NE.U32.AND P4, PT, RZ, c[0x0][0x180], PT ;  /* 0x00006000ff007a0c */ /* 0x000fc80003f85070 */
[----:B------:R-:W-:-:S13]  /*0bd0*/  ISETP.NE.AND.EX P4, PT, RZ, c[0x0][0x184], PT, P4 ;  /* 0x00006100ff007a0c */ /* 0x000fda0003f85340 */
[----:B------:R-:W-:Y:S05]  /*0be0*/  @P4 BRA `(.L_x_6299) ;  /* 0x0000002000004947 */ /* 0x000fea0003800000 */
[----:B------:R-:W-:Y:S05]  /*0bf0*/  @P0 BRA `(.L_x_6300) ;  /* 0x0000008000000947 */ /* 0x000fea0003800000 */
[----:B------:R-:W-:Y:S05]  /*0c00*/  BRA `(.L_x_6301) ;  /* 0x0000009000007947 */ /* 0x000fea0003800000 */
.L_x_6299:
[----:B-----5:R-:W-:-:S05]  /*0c10*/  HADD2.F32 R45, -RZ, R37.H1_H1 ;  /* 0x30000025ff2d7230 */ /* 0x020fca0000004100 */
[----:B------:R-:W-:Y:S01]  /*0c20*/  FADD.FTZ R58, R58, R45 ;  /* 0x0000002d3a3a7221 */ /* 0x000fe20000010000 */
[----:B------:R-:W-:Y:S05]  /*0c30*/  BRA `(.L_x_6300) ;  /* 0x0000004000007947 */ /* 0x000fea0003800000 */
.L_x_6298:
[----:B-----5:R-:W-:Y:S02]  /*0c40*/  HADD2.F32 R45, -RZ, R33.H1_H1 ;  /* 0x30000021ff2d7230 */ /* 0x020fe40000004100 */
[----:B------:R-:W-:-:S03]  /*0c50*/  @P2 HADD2.F32 R49, -RZ, R37.H1_H1 ;  /* 0x30000025ff312230 */ /* 0x000fc60000004100 */
[----:B------:R-:W-:-:S04]  /*0c60*/  FADD.FTZ R58, R58, R45 ;  /* 0x0000002d3a3a7221 */ /* 0x000fc80000010000 */
[----:B------:R-:W-:-:S05]  /*0c70*/  @P2 FADD.FTZ R58, R58, R49 ;  /* 0x000000313a3a2221 */ /* 0x000fca0000010000 */
.L_x_6300:
[----:B------:R-:W-:-:S04]  /*0c80*/  F2FP.PACK_AB R44, RZ, R58 ;  /* 0x0000003aff2c723e */ /* 0x000fc800000000ff */
[----:B------:R-:W-:Y:S02]  /*0c90*/  PRMT R41, R41, 0x5410, R44 ;  /* 0x0000541029297816 */ /* 0x000fe4000000002c */
.L_x_6301:
[----:B------:R-:W-:Y:S01]  /*0ca0*/  HADD2.F32 R57, -RZ, R46.H0_H0 ;  /* 0x2000002eff397230 */ /* 0x000fe20000004100 */
[----:B------:R-:W-:Y:S05]  /*0cb0*/  @P3 BRA `(.L_x_6302) ;  /* 0x0000008000003947 */ /* 0x000fea0003800000 */
[----:B------:R-:W-:-:S04]  /*0cc0*/  ISETP.NE.U32.AND P4, PT, RZ, c[0x0][0x180], PT ;  /* 0x00006000ff007a0c */ /* 0x000fc80003f85070 */
[----:B------:R-:W-:-:S13]  /*0cd0*/  ISETP.NE.AND.EX P4, PT, RZ, c[0x0][0x184], PT, P4 ;  /* 0x00006100ff007a0c */ /* 0x000fda0003f85340 */
[----:B------:R-:W-:Y:S05]  /*0ce0*/  @P4 BRA `(.L_x_6303) ;  /* 0x0000002000004947 */ /* 0x000fea0003800000 */
[----:B------:R-:W-:Y:S05]  /*0cf0*/  @P0 BRA `(.L_x_6304) ;  /* 0x0000008000000947 */ /* 0x000fea0003800000 */
[----:B------:R-:W-:Y:S05]  /*0d00*/  BRA `(.L_x_6305) ;  /* 0x0000009000007947 */ /* 0x000fea0003800000 */
.L_x_6303:
[----:B-----5:R-:W-:-:S05]  /*0d10*/  HADD2.F32 R44, -RZ, R38.H0_H0 ;  /* 0x20000026ff2c7230 */ /* 0x020fca0000004100 */
[----:B------:R-:W-:Y:S01]  /*0d20*/  FADD.FTZ R57, R57, R44 ;  /* 0x0000002c39397221 */ /* 0x000fe20000010000 */
[----:B------:R-:W-:Y:S05]  /*0d30*/  BRA `(.L_x_6304) ;  /* 0x0000004000007947 */ /* 0x000fea0003800000 */
.L_x_6302:
[----:B-----5:R-:W-:Y:S02]  /*0d40*/  HADD2.F32 R44, -RZ, R34.H0_H0 ;  /* 0x20000022ff2c7230 */ /* 0x020fe40000004100 */
[----:B------:R-:W-:-:S03]  /*0d50*/  @P2 HADD2.F32 R48, -RZ, R38.H0_H0 ;  /* 0x20000026ff302230 */ /* 0x000fc60000004100 */
[----:B------:R-:W-:-:S04]  /*0d60*/  FADD.FTZ R57, R57, R44 ;  /* 0x0000002c39397221 */ /* 0x000fc80000010000 */
[----:B------:R-:W-:-:S05]  /*0d70*/  @P2 FADD.FTZ R57, R57, R48 ;  /* 0x0000003039392221 */ /* 0x000fca0000010000 */
.L_x_6304:
[----:B------:R-:W-:-:S04]  /*0d80*/  F2FP.PACK_AB R44, RZ, R57 ;  /* 0x00000039ff2c723e */ /* 0x000fc800000000ff */
[----:B------:R-:W-:Y:S02]  /*0d90*/  PRMT R42, R44, 0x7610, R42 ;  /* 0x000076102c2a7816 */ /* 0x000fe4000000002a */
.L_x_6305:
[----:B------:R-:W-:Y:S01]  /*0da0*/  HADD2.F32 R61, -RZ, R46.H1_H1 ;  /* 0x3000002eff3d7230 */ /* 0x000fe20000004100 */
[----:B------:R-:W-:Y:S05]  /*0db0*/  @P3 BRA `(.L_x_6306) ;  /* 0x0000008000003947 */ /* 0x000fea0003800000 */
[----:B------:R-:W-:-:S04]  /*0dc0*/  ISETP.NE.U32.AND P4, PT, RZ, c[0x0][0x180], PT ;  /* 0x00006000ff007a0c */ /* 0x000fc80003f85070 */
[----:B------:R-:W-:-:S13]  /*0dd0*/  ISETP.NE.AND.EX P4, PT, RZ, c[0x0][0x184], PT, P4 ;  /* 0x00006100ff007a0c */ /* 0x000fda0003f85340 */
[----:B------:R-:W-:Y:S05]  /*0de0*/  @P4 BRA `(.L_x_6307) ;  /* 0x0000002000004947 */ /* 0x000fea0003800000 */
[----:B------:R-:W-:Y:S05]  /*0df0*/  @P0 BRA `(.L_x_6308) ;  /* 0x0000008000000947 */ /* 0x000fea0003800000 */
[----:B------:R-:W-:Y:S05]  /*0e00*/  BRA `(.L_x_6309) ;  /* 0x0000009000007947 */ /* 0x000fea0003800000 */
.L_x_6307:
[----:B-----5:R-:W-:-:S05]  /*0e10*/  HADD2.F32 R44, -RZ, R38.H1_H1 ;  /* 0x30000026ff2c7230 */ /* 0x020fca0000004100 */
[----:B------:R-:W-:Y:S01]  /*0e20*/  FADD.FTZ R61, R61, R44 ;  /* 0x0000002c3d3d7221 */ /* 0x000fe20000010000 */
[----:B------:R-:W-:Y:S05]  /*0e30*/  BRA `(.L_x_6308) ;  /* 0x0000004000007947 */ /* 0x000fea0003800000 */
.L_x_6306:
[----:B-----5:R-:W-:Y:S02]  /*0e40*/  HADD2.F32 R44, -RZ, R34.H1_H1 ;  /* 0x30000022ff2c7230 */ /* 0x020fe40000004100 */
[----:B------:R-:W-:-:S03]  /*0e50*/  @P2 HADD2.F32 R46, -RZ, R38.H1_H1 ;  /* 0x30000026ff2e2230 */ /* 0x000fc60000004100 */
[----:B------:R-:W-:-:S04]  /*0e60*/  FADD.FTZ R61, R61, R44 ;  /* 0x0000002c3d3d7221 */ /* 0x000fc80000010000 */
[----:B------:R-:W-:-:S05]  /*0e70*/  @P2 FADD.FTZ R61, R61, R46 ;  /* 0x0000002e3d3d2221 */ /* 0x000fca0000010000 */
.L_x_6308:
[----:B------:R-:W-:-:S04]  /*0e80*/  F2FP.PACK_AB R44, RZ, R61 ;  /* 0x0000003dff2c723e */ /* 0x000fc800000000ff */
[----:B------:R-:W-:Y:S02]  /*0e90*/  PRMT R42, R42, 0x5410, R44 ;  /* 0x000054102a2a7816 */ /* 0x000fe4000000002c */
.L_x_6309:
[----:B------:R-:W-:Y:S01]  /*0ea0*/  HADD2.F32 R59, -RZ, R47.H0_H0 ;  /* 0x2000002fff3b7230 */ /* 0x000fe20000004100 */
[----:B------:R-:W-:Y:S05]  /*0eb0*/  @P3 BRA `(.L_x_6310) ;  /* 0x0000008000003947 */ /* 0x000fea0003800000 */
[----:B------:R-:W-:-:S04]  /*0ec0*/  ISETP.NE.U32.AND P4, PT, RZ, c[0x0][0x180], PT ;  /* 0x00006000ff007a0c */ /* 0x000fc80003f85070 */
[----:B------:R-:W-:-:S13]  /*0ed0*/  ISETP.NE.AND.EX P4, PT, RZ, c[0x0][0x184], PT, P4 ;  /* 0x00006100ff007a0c */ /* 0x000fda0003f85340 */
[----:B------:R-:W-:Y:S05]  /*0ee0*/  @P4 BRA `(.L_x_6311) ;  /* 0x0000002000004947 */ /* 0x000fea0003800000 */
[----:B------:R-:W-:Y:S05]  /*0ef0*/  @P0 BRA `(.L_x_6312) ;  /* 0x0000008000000947 */ /* 0x000fea0003800000 */
[----:B------:R-:W-:Y:S05]  /*0f00*/  BRA `(.L_x_6313) ;  /* 0x0000009000007947 */ /* 0x000fea0003800000 */
.L_x_6311:
[----:B-----5:R-:W-:-:S05]  /*0f10*/  HADD2.F32 R44, -RZ, R39.H0_H0 ;  /* 0x20000027ff2c7230 */ /* 0x020fca0000004100 */
[----:B------:R-:W-:Y:S01]  /*0f20*/  FADD.FTZ R59, R59, R44 ;  /* 0x0000002c3b3b7221 */ /* 0x000fe20000010000 */
[----:B------:R-:W-:Y:S05]  /*0f30*/  BRA `(.L_x_6312) ;  /* 0x0000004000007947 */ /* 0x000fea0003800000 */
.L_x_6310:
[----:B-----5:R-:W-:Y:S02]  /*0f40*/  HADD2.F32 R44, -RZ, R35.H0_H0 ;  /* 0x20000023ff2c7230 */ /* 0x020fe40000004100 */
[----:B------:R-:W-:-:S03]  /*0f50*/  @P2 HADD2.F32 R46, -RZ, R39.H0_H0 ;  /* 0x20000027ff2e2230 */ /* 0x000fc60000004100 */
[----:B------:R-:W-:-:S04]  /*0f60*/  FADD.FTZ R59, R59, R44 ;  /* 0x0000002c3b3b7221 */ /* 0x000fc80000010000 */
[----:B------:R-:W-:-:S05]  /*0f70*/  @P2 FADD.FTZ R59, R59, R46 ;  /* 0x0000002e3b3b2221 */ /* 0x000fca0000010000 */
.L_x_6312:
[----:B------:R-:W-:-:S04]  /*0f80*/  F2FP.PACK_AB R44, RZ, R59 ;  /* 0x0000003bff2c723e */ /* 0x000fc800000000ff */
[----:B------:R-:W-:Y:S02]  /*0f90*/  PRMT R43, R44, 0x7610, R43 ;  /* 0x000076102c2b7816 */ /* 0x000fe4000000002b */
.L_x_6313:
[----:B------:R-:W-:Y:S01]  /*0fa0*/  HADD2.F32 R63, -RZ, R47.H1_H1 ;  /* 0x3000002fff3f7230 */ /* 0x000fe20000004100 */
[----:B------:R-:W-:Y:S05]  /*0fb0*/  @P3 BRA `(.L_x_6314) ;  /* 0x0000008000003947 */ /* 0x000fea0003800000 */
[----:B------:R-:W-:-:S04]  /*0fc0*/  ISETP.NE.U32.AND P4, PT, RZ, c[0x0][0x180], PT ;  /* 0x00006000ff007a0c */ /* 0x000fc80003f85070 */
[----:B------:R-:W-:-:S13]  /*0fd0*/  ISETP.NE.AND.EX P4, PT, RZ, c[0x0][0x184], PT, P4 ;  /* 0x00006100ff007a0c */ /* 0x000fda0003f85340 */
[----:B------:R-:W-:Y:S05]  /*0fe0*/  @P4 BRA `(.L_x_6315) ;  /* 0x0000002000004947 */ /* 0x000fea0003800000 */
[----:B------:R-:W-:Y:S05]  /*0ff0*/  @P0 BRA `(.L_x_6316) ;  /* 0x0000008000000947 */ /* 0x000fea0003800000 */
[----:B------:R-:W-:Y:S05]  /*1000*/  BRA `(.L_x_6317) ;  /* 0x0000009000007947 */ /* 0x000fea0003800000 */
.L_x_6315:
[----:B-----5:R-:W-:-:S05]  /*1010*/  HADD2.F32 R44, -RZ, R39.H1_H1 ;  /* 0x30000027ff2c7230 */ /* 0x020fca0000004100 */
[----:B------:R-:W-:Y:S01]  /*1020*/  FADD.FTZ R63, R63, R44 ;  /* 0x0000002c3f3f7221 */ /* 0x000fe20000010000 */
[----:B------:R-:W-:Y:S05]  /*1030*/  BRA `(.L_x_6316) ;  /* 0x0000004000007947 */ /* 0x000fea0003800000 */
.L_x_6314:
[----:B-----5:R-:W-:Y:S02]  /*1040*/  HADD2.F32 R44, -RZ, R35.H1_H1 ;  /* 0x30000023ff2c7230 */ /* 0x020fe40000004100 */
[----:B------:R-:W-:-:S03]  /*1050*/  @P2 HADD2.F32 R46, -RZ, R39.H1_H1 ;  /* 0x30000027ff2e2230 */ /* 0x000fc60000004100 */
[----:B------:R-:W-:-:S04]  /*1060*/  FADD.FTZ R63, R63, R44 ;  /* 0x0000002c3f3f7221 */ /* 0x000fc80000010000 */
[----:B------:R-:W-:-:S05]  /*1070*/  @P2 FADD.FTZ R63, R63, R46 ;  /* 0x0000002e3f3f2221 */ /* 0x000fca0000010000 */
.L_x_6316:
[----:B------:R-:W-:-:S04]  /*1080*/  F2FP.PACK_AB R44, RZ, R63 ;  /* 0x0000003fff2c723e */ /* 0x000fc800000000ff */
[----:B------:R-:W-:Y:S02]  /*1090*/  PRMT R43, R43, 0x5410, R44 ;  /* 0x000054102b2b7816 */ /* 0x000fe4000000002c */
.L_x_6317:
        /* <DEDUP_REMOVED lines=10> */
[----:B--2---:R-:W-:Y:S01]  /*1140*/  HADD2.F32 R62, -RZ, R44.H0_H0 ;  /* 0x2000002cff3e7230 */ /* 0x004fe20000004100 */
[----:B------:R-:W-:Y:S05]  /*1150*/  @P3 BRA `(.L_x_6318) ;  /* 0x0000008000003947 */ /* 0x000fea0003800000 */
[----:B0-----:R-:W-:-:S04]  /*1160*/  ISETP.NE.U32.AND P4, PT, RZ, c[0x0][0x180], PT ;  /* 0x00006000ff007a0c */ /* 0x001fc80003f85070 */
[----:B------:R-:W-:-:S13]  /*1170*/  ISETP.NE.AND.EX P4, PT, RZ, c[0x0][0x184], PT, P4 ;  /* 0x00006100ff007a0c */ /* 0x000fda0003f85340 */
[----:B------:R-:W-:Y:S05]  /*1180*/  @P4 BRA `(.L_x_6319) ;  /* 0x0000002000004947 */ /* 0x000fea0003800000 */
[----:B------:R-:W-:Y:S05]  /*1190*/  @P0 BRA `(.L_x_6320) ;  /* 0x0000008000000947 */ /* 0x000fea0003800000 */
[----:B------:R-:W-:Y:S05]  /*11a0*/  BRA `(.L_x_6321) ;  /* 0x0000009000007947 */ /* 0x000fea0003800000 */
.L_x_6319:
[----:B-----5:R-:W-:-:S05]  /*11b0*/  HADD2.F32 R49, -RZ, R36.H0_H0 ;  /* 0x20000024ff317230 */ /* 0x020fca0000004100 */
[----:B------:R-:W-:Y:S01]  /*11c0*/  FADD.FTZ R62, R49, R62 ;  /* 0x0000003e313e7221 */ /* 0x000fe20000010000 */
[----:B------:R-:W-:Y:S05]  /*11d0*/  BRA `(.L_x_6320) ;  /* 0x0000004000007947 */ /* 0x000fea0003800000 */
.L_x_6318:
[----:B0----5:R-:W-:Y:S02]  /*11e0*/  HADD2.F32 R49, -RZ, R32.H0_H0 ;  /* 0x20000020ff317230 */ /* 0x021fe40000004100 */
[----:B------:R-:W-:-:S03]  /*11f0*/  @P2 HADD2.F32 R51, -RZ, R36.H0_H0 ;  /* 0x20000024ff332230 */ /* 0x000fc60000004100 */
[----:B------:R-:W-:-:S04]  /*1200*/  FADD.FTZ R62, R49, R62 ;  /* 0x0000003e313e7221 */ /* 0x000fc80000010000 */
[----:B------:R-:W-:-:S05]  /*1210*/  @P2 FADD.FTZ R62, R51, R62 ;  /* 0x0000003e333e2221 */ /* 0x000fca0000010000 */
.L_x_6320:
[----:B------:R-:W-:-:S04]  /*1220*/  F2FP.PACK_AB R48, RZ, R62 ;  /* 0x0000003eff30723e */ /* 0x000fc800000000ff */
[----:B------:R-:W-:Y:S02]  /*1230*/  PRMT R40, R48, 0x7610, R40 ;  /* 0x0000761030287816 */ /* 0x000fe40000000028 */
.L_x_6321:
[----:B------:R-:W-:Y:S01]  /*1240*/  HADD2.F32 R136, -RZ, R44.H1_H1 ;  /* 0x3000002cff887230 */ /* 0x000fe20000004100 */
[----:B------:R-:W-:Y:S05]  /*1250*/  @P3 BRA `(.L_x_6322) ;  /* 0x0000008000003947 */ /* 0x000fea0003800000 */
[----:B------:R-:W-:-:S04]  /*1260*/  ISETP.NE.U32.AND P4, PT, RZ, c[0x0][0x180], PT ;  /* 0x00006000ff007a0c */ /* 0x000fc80003f85070 */
[----:B------:R-:W-:-:S13]  /*1270*/  ISETP.NE.AND.EX P4, PT, RZ, c[0x0][0x184], PT, P4 ;  /* 0x00006100ff007a0c */ /* 0x000fda0003f85340 */
[----:B------:R-:W-:Y:S05]  /*1280*/  @P4 BRA `(.L_x_6323) ;  /* 0x0000002000004947 */ /* 0x000fea0003800000 */
[----:B------:R-:W-:Y:S05]  /*1290*/  @P0 BRA `(.L_x_6324) ;  /* 0x0000008000000947 */ /* 0x000fea0003800000 */
[----:B------:R-:W-:Y:S05]  /*12a0*/  BRA `(.L_x_6325) ;  /* 0x0000009000007947 */ /* 0x000fea0003800000 */
.L_x_6323:
[----:B-----5:R-:W-:-:S05]  /*12b0*/  HADD2.F32 R49, -RZ, R36.H1_H1 ;  /* 0x30000024ff317230 */ /* 0x020fca0000004100 */
[----:B------:R-:W-:Y:S01]  /*12c0*/  FADD.FTZ R136, R49, R136 ;  /* 0x0000008831887221 */ /* 0x000fe20000010000 */
[----:B------:R-:W-:Y:S05]  /*12d0*/  BRA `(.L_x_6324) ;  /* 0x0000004000007947 */ /* 0x000fea0003800000 */
.L_x_6322:
[----:B-----5:R-:W-:Y:S02]  /*12e0*/  HADD2.F32 R49, -RZ, R32.H1_H1 ;  /* 0x30000020ff317230 */ /* 0x020fe40000004100 */
[----:B------:R-:W-:-:S03]  /*12f0*/  @P2 HADD2.F32 R51, -RZ, R36.H1_H1 ;  /* 0x30000024ff332230 */ /* 0x000fc60000004100 */
[----:B------:R-:W-:-:S04]  /*1300*/  FADD.FTZ R136, R49, R136 ;  /* 0x0000008831887221 */ /* 0x000fc80000010000 */
[----:B------:R-:W-:-:S05]  /*1310*/  @P2 FADD.FTZ R136, R51, R136 ;  /* 0x0000008833882221 */ /* 0x000fca0000010000 */
.L_x_6324:
[----:B------:R-:W-:-:S04]  /*1320*/  F2FP.PACK_AB R44, RZ, R136 ;  /* 0x00000088ff2c723e */ /* 0x000fc800000000ff */
[----:B------:R-:W-:Y:S02]  /*1330*/  PRMT R40, R40, 0x5410, R44 ;  /* 0x0000541028287816 */ /* 0x000fe4000000002c */
.L_x_6325:
[----:B------:R-:W-:Y:S01]  /*1340*/  HADD2.F32 R135, -RZ, R45.H0_H0 ;  /* 0x2000002dff877230 */ /* 0x000fe20000004100 */
[----:B------:R-:W-:Y:S05]  /*1350*/  @P3 BRA `(.L_x_6326) ;  /* 0x0000008000003947 */ /* 0x000fea0003800000 */
[----:B------:R-:W-:-:S04]  /*1360*/  ISETP.NE.U32.AND P4, PT, RZ, c[0x0][0x180], PT ;  /* 0x00006000ff007a0c */ /* 0x000fc80003f85070 */
[----:B------:R-:W-:-:S13]  /*1370*/  ISETP.NE.AND.EX P4, PT, RZ, c[0x0][0x184], PT, P4 ;  /* 0x00006100ff007a0c */ /* 0x000fda0003f85340 */
[----:B------:R-:W-:Y:S05]  /*1380*/  @P4 BRA `(.L_x_6327) ;  /* 0x0000002000004947 */ /* 0x000fea0003800000 */
[----:B------:R-:W-:Y:S05]  /*1390*/  @P0 BRA `(.L_x_6328) ;  /* 0x0000008000000947 */ /* 0x000fea0003800000 */
[----:B------:R-:W-:Y:S05]  /*13a0*/  BRA `(.L_x_6329) ;  /* 0x0000009000007947 */ /* 0x000fea0003800000 */
.L_x_6327:
[----:B-----5:R-:W-:-:S05]  /*13b0*/  HADD2.F32 R44, -RZ, R37.H0_H0 ;  /* 0x20000025ff2c7230 */ /* 0x020fca0000004100 */
[----:B------:R-:W-:Y:S01]  /*13c0*/  FADD.FTZ R135, R44, R135 ;  /* 0x000000872c877221 */ /* 0x000fe20000010000 */
[----:B------:R-:W-:Y:S05]  /*13d0*/  BRA `(.L_x_6328) ;  /* 0x0000004000007947 */ /* 0x000fea0003800000 */
.L_x_6326:
[----:B-----5:R-:W-:Y:S02]  /*13e0*/  HADD2.F32 R44, -RZ, R33.H0_H0 ;  /* 0x20000021ff2c7230 */ /* 0x020fe40000004100 */
[----:B------:R-:W-:-:S03]  /*13f0*/  @P2 HADD2.F32 R48, -RZ, R37.H0_H0 ;  /* 0x20000025ff302230 */ /* 0x000fc60000004100 */
[----:B------:R-:W-:-:S04]  /*1400*/  FADD.FTZ R135, R44, R135 ;  /* 0x000000872c877221 */ /* 0x000fc80000010000 */
[----:B------:R-:W-:-:S05]  /*1410*/  @P2 FADD.FTZ R135, R48, R135 ;  /* 0x0000008730872221 */ /* 0x000fca0000010000 */
.L_x_6328:
[----:B------:R-:W-:-:S04]  /*1420*/  F2FP.PACK_AB R44, RZ, R135 ;  /* 0x00000087ff2c723e */ /* 0x000fc800000000ff */
[----:B------:R-:W-:Y:S02]  /*1430*/  PRMT R41, R44, 0x7610, R41 ;  /* 0x000076102c297816 */ /* 0x000fe40000000029 */
.L_x_6329:
[----:B------:R-:W-:Y:S01]  /*1440*/  HADD2.F32 R139, -RZ, R45.H1_H1 ;  /* 0x3000002dff8b7230 */ /* 0x000fe20000004100 */
[----:B------:R-:W-:Y:S05]  /*1450*/  @P3 BRA `(.L_x_6330) ;  /* 0x0000008000003947 */ /* 0x000fea0003800000 */
[----:B------:R-:W-:-:S04]  /*1460*/  ISETP.NE.U32.AND P4, PT, RZ, c[0x0][0x180], PT ;  /* 0x00006000ff007a0c */ /* 0x000fc80003f85070 */
[----:B------:R-:W-:-:S13]  /*1470*/  ISETP.NE.AND.EX P4, PT, RZ, c[0x0][0x184], PT, P4 ;  /* 0x00006100ff007a0c */ /* 0x000fda0003f85340 */
[----:B------:R-:W-:Y:S05]  /*1480*/  @P4 BRA `(.L_x_6331) ;  /* 0x0000002000004947 */ /* 0x000fea0003800000 */
[----:B------:R-:W-:Y:S05]  /*1490*/  @P0 BRA `(.L_x_6332) ;  /* 0x0000008000000947 */ /* 0x000fea0003800000 */
[----:B------:R-:W-:Y:S05]  /*14a0*/  BRA `(.L_x_6333) ;  /* 0x0000009000007947 */ /* 0x000fea0003800000 */
.L_x_6331:
[----:B-----5:R-:W-:-:S05]  /*14b0*/  HADD2.F32 R44, -RZ, R37.H1_H1 ;  /* 0x30000025ff2c7230 */ /* 0x020fca0000004100 */
[----:B------:R-:W-:Y:S01]  /*14c0*/  FADD.FTZ R139, R44, R139 ;  /* 0x0000008b2c8b7221 */ /* 0x000fe20000010000 */
[----:B------:R-:W-:Y:S05]  /*14d0*/  BRA `(.L_x_6332) ;  /* 0x0000004000007947 */ /* 0x000fea0003800000 */
.L_x_6330:
[----:B-----5:R-:W-:Y:S02]  /*14e0*/  HADD2.F32 R44, -RZ, R33.H1_H1 ;  /* 0x30000021ff2c7230 */ /* 0x020fe40000004100 */
[----:B------:R-:W-:-:S03]  /*14f0*/  @P2 HADD2.F32 R48, -RZ, R37.H1_H1 ;  /* 0x30000025ff302230 */ /* 0x000fc60000004100 */
[----:B------:R-:W-:-:S04]  /*1500*/  FADD.FTZ R139, R44, R139 ;  /* 0x0000008b2c8b7221 */ /* 0x000fc80000010000 */
[----:B------:R-:W-:-:S05]  /*1510*/  @P2 FADD.FTZ R139, R48, R139 ;  /* 0x0000008b308b2221 */ /* 0x000fca0000010000 */
.L_x_6332:
[----:B------:R-:W-:-:S04]  /*1520*/  F2FP.PACK_AB R44, RZ, R139 ;  /* 0x0000008bff2c723e */ /* 0x000fc800000000ff */
[----:B------:R-:W-:Y:S02]  /*1530*/  PRMT R41, R41, 0x5410, R44 ;  /* 0x0000541029297816 */ /* 0x000fe4000000002c */
.L_x_6333:
[----:B------:R-:W-:Y:S01]  /*1540*/  HADD2.F32 R138, -RZ, R46.H0_H0 ;  /* 0x2000002eff8a7230 */ /* 0x000fe20000004100 */
[----:B------:R-:W-:Y:S05]  /*1550*/  @P3 BRA `(.L_x_6334) ;  /* 0x0000008000003947 */ /* 0x000fea0003800000 */
[----:B------:R-:W-:-:S04]  /*1560*/  ISETP.NE.U32.AND P4, PT, RZ, c[0x0][0x180], PT ;  /* 0x00006000ff007a0c */ /* 0x000fc80003f85070 */
[----:B------:R-:W-:-:S13]  /*1570*/  ISETP.NE.AND.EX P4, PT, RZ, c[0x0][0x184], PT, P4 ;  /* 0x00006100ff007a0c */ /* 0x000fda0003f85340 */
[----:B------:R-:W-:Y:S05]  /*1580*/  @P4 BRA `(.L_x_6335) ;  /* 0x0000002000004947 */ /* 0x000fea0003800000 */
[----:B------:R-:W-:Y:S05]  /*1590*/  @P0 BRA `(.L_x_6336) ;  /* 0x0000008000000947 */ /* 0x000fea0003800000 */
[----:B------:R-:W-:Y:S05]  /*15a0*/  BRA `(.L_x_6337) ;  /* 0x0000009000007947 */ /* 0x000fea0003800000 */
.L_x_6335:
[----:B-----5:R-:W-:-:S05]  /*15b0*/  HADD2.F32 R45, -RZ, R38.H0_H0 ;  /* 0x20000026ff2d7230 */ /* 0x020fca0000004100 */
[----:B------:R-:W-:Y:S01]  /*15c0*/  FADD.FTZ R138, R45, R138 ;  /* 0x0000008a2d8a7221 */ /* 0x000fe20000010000 */
[----:B------:R-:W-:Y:S05]  /*15d0*/  BRA `(.L_x_6336) ;  /* 0x0000004000007947 */ /* 0x000fea0003800000 */
.L_x_6334:
[----:B-----5:R-:W-:Y:S02]  /*15e0*/  HADD2.F32 R45, -RZ, R34.H0_H0 ;  /* 0x20000022ff2d7230 */ /* 0x020fe40000004100 */
[----:B------:R-:W-:-:S03]  /*15f0*/  @P2 HADD2.F32 R49, -RZ, R38.H0_H0 ;  /* 0x20000026ff312230 */ /* 0x000fc60000004100 */
[----:B------:R-:W-:-:S04]  /*1600*/  FADD.FTZ R138, R45, R138 ;  /* 0x0000008a2d8a7221 */ /* 0x000fc80000010000 */
[----:B------:R-:W-:-:S05]  /*1610*/  @P2 FADD.FTZ R138, R49, R138 ;  /* 0x0000008a318a2221 */ /* 0x000fca0000010000 */
.L_x_6336:
[----:B------:R-:W-:-:S04]  /*1620*/  F2FP.PACK_AB R44, RZ, R138 ;  /* 0x0000008aff2c723e */ /* 0x000fc800000000ff */
[----:B------:R-:W-:Y:S02]  /*1630*/  PRMT R42, R44, 0x7610, R42 ;  /* 0x000076102c2a7816 */ /* 0x000fe4000000002a */
.L_x_6337:
[----:B------:R-:W-:Y:S01]  /*1640*/  HADD2.F32 R142, -RZ, R46.H1_H1 ;  /* 0x3000002eff8e7230 */ /* 0x000fe20000004100 */
[----:B------:R-:W-:Y:S05]  /*1650*/  @P3 BRA `(.L_x_6338) ;  /* 0x0000008000003947 */ /* 0x000fea0003800000 */
[----:B------:R-:W-:-:S04]  /*1660*/  ISETP.NE.U32.AND P4, PT, RZ, c[0x0][0x180], PT ;  /* 0x00006000ff007a0c */ /* 0x000fc80003f85070 */
[----:B------:R-:W-:-:S13]  /*1670*/  ISETP.NE.AND.EX P4, PT, RZ, c[0x0][0x184], PT, P4 ;  /* 0x00006100ff007a0c */ /* 0x000fda0003f85340 */
[----:B------:R-:W-:Y:S05]  /*1680*/  @P4 BRA `(.L_x_6339) ;  /* 0x0000002000004947 */ /* 0x000fea0003800000 */
[----:B------:R-:W-:Y:S05]  /*1690*/  @P0 BRA `(.L_x_6340) ;  /* 0x0000008000000947 */ /* 0x000fea0003800000 */
[----:B------:R-:W-:Y:S05]  /*16a0*/  BRA `(.L_x_6341) ;  /* 0x0000009000007947 */ /* 0x000fea0003800000 */
.L_x_6339:
[----:B-----5:R-:W-:-:S05]  /*16b0*/  HADD2.F32 R45, -RZ, R38.H1_H1 ;  /* 0x30000026ff2d7230 */ /* 0x020fca0000004100 */
[----:B------:R-:W-:Y:S01]  /*16c0*/  FADD.FTZ R142, R45, R142 ;  /* 0x0000008e2d8e7221 */ /* 0x000fe20000010000 */
[----:B------:R-:W-:Y:S05]  /*16d0*/  BRA `(.L_x_6340) ;  /* 0x0000004000007947 */ /* 0x000fea0003800000 */
.L_x_6338:
[----:B-----5:R-:W-:Y:S02]  /*16e0*/  HADD2.F32 R45, -RZ, R34.H1_H1 ;  /* 0x30000022ff2d7230 */ /* 0x020fe40000004100 */
[----:B------:R-:W-:-:S03]  /*16f0*/  @P2 HADD2.F32 R49, -RZ, R38.H1_H1 ;  /* 0x30000026ff312230 */ /* 0x000fc60000004100 */
[----:B------:R-:W-:-:S04]  /*1700*/  FADD.FTZ R142, R45, R142 ;  /* 0x0000008e2d8e7221 */ /* 0x000fc80000010000 */
[----:B------:R-:W-:-:S05]  /*1710*/  @P2 FADD.FTZ R142, R49, R142 ;  /* 0x0000008e318e2221 */ /* 0x000fca0000010000 */
.L_x_6340:
[----:B------:R-:W-:-:S04]  /*1720*/  F2FP.PACK_AB R44, RZ, R142 ;  /* 0x0000008eff2c723e */ /* 0x000fc800000000ff */
[----:B------:R-:W-:Y:S02]  /*1730*/  PRMT R42, R42, 0x5410, R44 ;  /* 0x000054102a2a7816 */ /* 0x000fe4000000002c */
.L_x_6341:
[----:B------:R-:W-:Y:S01]  /*1740*/  HADD2.F32 R143, -RZ, R47.H0_H0 ;  /* 0x2000002fff8f7230 */ /* 0x000fe20000004100 */
[----:B------:R-:W-:Y:S05]  /*1750*/  @P3 BRA `(.L_x_6342) ;  /* 0x0000008000003947 */ /* 0x000fea0003800000 */
[----:B------:R-:W-:-:S04]  /*1760*/  ISETP.NE.U32.AND P4, PT, RZ, c[0x0][0x180], PT ;  /* 0x00006000ff007a0c */ /* 0x000fc80003f85070 */
[----:B------:R-:W-:-:S13]  /*1770*/  ISETP.NE.AND.EX P4, PT, RZ, c[0x0][0x184], PT, P4 ;  /* 0x00006100ff007a0c */ /* 0x000fda0003f85340 */
[----:B------:R-:W-:Y:S05]  /*1780*/  @P4 BRA `(.L_x_6343) ;  /* 0x0000002000004947 */ /* 0x000fea0003800000 */
[----:B------:R-:W-:Y:S05]  /*1790*/  @P0 BRA `(.L_x_6344) ;  /* 0x0000008000000947 */ /* 0x000fea0003800000 */
[----:B------:R-:W-:Y:S05]  /*17a0*/  BRA `(.L_x_6345) ;  /* 0x0000009000007947 */ /* 0x000fea0003800000 */
.L_x_6343:
[----:B-----5:R-:W-:-:S05]  /*17b0*/  HADD2.F32 R44, -RZ, R39.H0_H0 ;  /* 0x20000027ff2c7230 */ /* 0x020fca0000004100 */
[----:B------:R-:W-:Y:S01]  /*17c0*/  FADD.FTZ R143, R44, R143 ;  /* 0x0000008f2c8f7221 */ /* 0x000fe20000010000 */
[----:B------:R-:W-:Y:S05]  /*17d0*/  BRA `(.L_x_6344) ;  /* 0x0000004000007947 */ /* 0x000fea0003800000 */
.L_x_6342:
[----:B-----5:R-:W-:Y:S02]  /*17e0*/  HADD2.F32 R44, -RZ, R35.H0_H0 ;  /* 0x20000023ff2c7230 */ /* 0x020fe40000004100 */
[----:B------:R-:W-:-:S03]  /*17f0*/  @P2 HADD2.F32 R46, -RZ, R39.H0_H0 ;  /* 0x20000027ff2e2230 */ /* 0x000fc60000004100 */
[----:B------:R-:W-:-:S04]  /*1800*/  FADD.FTZ R143, R44, R143 ;  /* 0x0000008f2c8f7221 */ /* 0x000fc80000010000 */
[----:B------:R-:W-:-:S05]  /*1810*/  @P2 FADD.FTZ R143, R46, R143 ;  /* 0x0000008f2e8f2221 */ /* 0x000fca0000010000 */
.L_x_6344:
[----:B------:R-:W-:-:S04]  /*1820*/  F2FP.PACK_AB R44, RZ, R143 ;  /* 0x0000008fff2c723e */ /* 0x000fc800000000ff */
[----:B------:R-:W-:Y:S02]  /*1830*/  PRMT R43, R44, 0x7610, R43 ;  /* 0x000076102c2b7816 */ /* 0x000fe4000000002b */
.L_x_6345:
[----:B------:R-:W-:Y:S01]  /*1840*/  HADD2.F32 R144, -RZ, R47.H1_H1 ;  /* 0x3000002fff907230 */ /* 0x000fe20000004100 */
[----:B------:R-:W-:Y:S05]  /*1850*/  @P3 BRA `(.L_x_6346) ;  /* 0x0000008000003947 */ /* 0x000fea0003800000 */
[----:B------:R-:W-:-:S04]  /*1860*/  ISETP.NE.U32.AND P4, PT, RZ, c[0x0][0x180], PT ;  /* 0x00006000ff007a0c */ /* 0x000fc80003f85070 */
[----:B------:R-:W-:-:S13]  /*1870*/  ISETP.NE.AND.EX P4, PT, RZ, c[0x0][0x184], PT, P4 ;  /* 0x00006100ff007a0c */ /* 0x000fda0003f85340 */
[----:B------:R-:W-:Y:S05]  /*1880*/  @P4 BRA `(.L_x_6347) ;  /* 0x0000002000004947 */ /* 0x000fea0003800000 */
[----:B------:R-:W-:Y:S05]  /*1890*/  @P0 BRA `(.L_x_6348) ;  /* 0x0000008000000947 */ /* 0x000fea0003800000 */
[----:B------:R-:W-:Y:S05]  /*18a0*/  BRA `(.L_x_6349) ;  /* 0x0000009000007947 */ /* 0x000fea0003800000 */
.L_x_6347:
[----:B-----5:R-:W-:-:S05]  /*18b0*/  HADD2.F32 R45, -RZ, R39.H1_H1 ;  /* 0x30000027ff2d7230 */ /* 0x020fca0000004100 */
[----:B------:R-:W-:Y:S01]  /*18c0*/  FADD.FTZ R144, R45, R144 ;  /* 0x000000902d907221 */ /* 0x000fe20000010000 */
[----:B------:R-:W-:Y:S05]  /*18d0*/  BRA `(.L_x_6348) ;  /* 0x0000004000007947 */ /* 0x000fea0003800000 */
.L_x_6346:
[----:B-----5:R-:W-:Y:S02]  /*18e0*/  HADD2.F32 R45, -RZ, R35.H1_H1 ;  /* 0x30000023ff2d7230 */ /* 0x020fe40000004100 */
[----:B------:R-:W-:-:S03]  /*18f0*/  @P2 HADD2.F32 R47, -RZ, R39.H1_H1 ;  /* 0x30000027ff2f2230 */ /* 0x000fc60000004100 */
[----:B------:R-:W-:-:S04]  /*1900*/  FADD.FTZ R144, R45, R144 ;  /* 0x000000902d907221 */ /* 0x000fc80000010000 */
[----:B------:R-:W-:-:S05]  /*1910*/  @P2 FADD.FTZ R144, R47, R144 ;  /* 0x000000902f902221 */ /* 0x000fca0000010000 */
.L_x_6348:
[----:B------:R-:W-:-:S04]  /*1920*/  F2FP.PACK_AB R44, RZ, R144 ;  /* 0x00000090ff2c723e */ /* 0x000fc800000000ff */
[----:B------:R-:W-:Y:S02]  /*1930*/  PRMT R43, R43, 0x5410, R44 ;  /* 0x000054102b2b7816 */ /* 0x000fe4000000002c */
.L_x_6349:
        /* <DEDUP_REMOVED lines=16> */
.L_x_6351:
[----:B-----5:R-:W-:-:S05]  /*1a40*/  HADD2.F32 R48, -RZ, R36.H0_H0 ;  /* 0x20000024ff307230 */ /* 0x020fca0000004100 */
[----:B------:R-:W-:Y:S01]  /*1a50*/  FADD.FTZ R145, R48, R145 ;  /* 0x0000009130917221 */ /* 0x000fe20000010000 */
[----:B------:R-:W-:Y:S05]  /*1a60*/  BRA `(.L_x_6352) ;  /* 0x0000004000007947 */ /* 0x000fea0003800000 */
.L_x_6350:
[----:B0----5:R-:W-:Y:S02]  /*1a70*/  HADD2.F32 R48, -RZ, R32.H0_H0 ;  /* 0x20000020ff307230 */ /* 0x021fe40000004100 */
[----:B------:R-:W-:-:S03]  /*1a80*/  @P2 HADD2.F32 R50, -RZ, R36.H0_H0 ;  /* 0x20000024ff322230 */ /* 0x000fc60000004100 */
[----:B------:R-:W-:-:S04]  /*1a90*/  FADD.FTZ R145, R48, R145 ;  /* 0x0000009130917221 */ /* 0x000fc80000010000 */
[----:B------:R-:W-:-:S05]  /*1aa0*/  @P2 FADD.FTZ R145, R50, R145 ;  /* 0x0000009132912221 */ /* 0x000fca0000010000 */
.L_x_6352:
[----:B------:R-:W-:-:S04]  /*1ab0*/  F2FP.PACK_AB R48, RZ, R145 ;  /* 0x00000091ff30723e */ /* 0x000fc800000000ff */
[----:B------:R-:W-:Y:S02]  /*1ac0*/  PRMT R40, R48, 0x7610, R40 ;  /* 0x0000761030287816 */ /* 0x000fe40000000028 */
.L_x_6353:
[----:B------:R-:W-:Y:S01]  /*1ad0*/  HADD2.F32 R148, -RZ, R44.H1_H1 ;  /* 0x3000002cff947230 */ /* 0x000fe20000004100 */
[----:B------:R-:W-:Y:S05]  /*1ae0*/  @P3 BRA `(.L_x_6354) ;  /* 0x0000008000003947 */ /* 0x000fea0003800000 */
[----:B------:R-:W-:-:S04]  /*1af0*/  ISETP.NE.U32.AND P4, PT, RZ, c[0x0][0x180], PT ;  /* 0x00006000ff007a0c */ /* 0x000fc80003f85070 */
[----:B------:R-:W-:-:S13]  /*1b00*/  ISETP.NE.AND.EX P4, PT, RZ, c[0x0][0x184], PT, P4 ;  /* 0x00006100ff007a0c */ /* 0x000fda0003f85340 */
[----:B------:R-:W-:Y:S05]  /*1b10*/  @P4 BRA `(.L_x_6355) ;  /* 0x0000002000004947 */ /* 0x000fea0003800000 */
[----:B------:R-:W-:Y:S05]  /*1b20*/  @P0 BRA `(.L_x_6356) ;  /* 0x0000008000000947 */ /* 0x000fea0003800000 */
[----:B------:R-:W-:Y:S05]  /*1b30*/  BRA `(.L_x_6357) ;  /* 0x0000009000007947 */ /* 0x000fea0003800000 */
.L_x_6355:
[----:B-----5:R-:W-:-:S05]  /*1b40*/  HADD2.F32 R49, -RZ, R36.H1_H1 ;  /* 0x30000024ff317230 */ /* 0x020fca0000004100 */
[----:B------:R-:W-:Y:S01]  /*1b50*/  FADD.FTZ R148, R49, R148 ;  /* 0x0000009431947221 */ /* 0x000fe20000010000 */
[----:B------:R-:W-:Y:S05]  /*1b60*/  BRA `(.L_x_6356) ;  /* 0x0000004000007947 */ /* 0x000fea0003800000 */
.L_x_6354:
[----:B-----5:R-:W-:Y:S02]  /*1b70*/  HADD2.F32 R49, -RZ, R32.H1_H1 ;  /* 0x30000020ff317230 */ /* 0x020fe40000004100 */
[----:B------:R-:W-:-:S03]  /*1b80*/  @P2 HADD2.F32 R51, -RZ, R36.H1_H1 ;  /* 0x30000024ff332230 */ /* 0x000fc60000004100 */
[----:B------:R-:W-:-:S04]  /*1b90*/  FADD.FTZ R148, R49, R148 ;  /* 0x0000009431947221 */ /* 0x000fc80000010000 */
[----:B------:R-:W-:-:S05]  /*1ba0*/  @P2 FADD.FTZ R148, R51, R148 ;  /* 0x0000009433942221 */ /* 0x000fca0000010000 */
.L_x_6356:
[----:B------:R-:W-:-:S04]  /*1bb0*/  F2FP.PACK_AB R44, RZ, R148 ;  /* 0x00000094ff2c723e */ /* 0x000fc800000000ff */
[----:B------:R-:W-:Y:S02]  /*1bc0*/  PRMT R40, R40, 0x5410, R44 ;  /* 0x0000541028287816 */ /* 0x000fe4000000002c */
.L_x_6357:
[----:B------:R-:W-:Y:S01]  /*1bd0*/  HADD2.F32 R147, -RZ, R45.H0_H0 ;  /* 0x2000002dff937230 */ /* 0x000fe20000004100 */
[----:B------:R-:W-:Y:S05]  /*1be0*/  @P3 BRA `(.L_x_6358) ;  /* 0x0000008000003947 */ /* 0x000fea0003800000 */
[----:B------:R-:W-:-:S04]  /*1bf0*/  ISETP.NE.U32.AND P4, PT, RZ, c[0x0][0x180], PT ;  /* 0x00006000ff007a0c */ /* 0x000fc80003f85070 */
[----:B------:R-:W-:-:S13]  /*1c00*/  ISETP.NE.AND.EX P4, PT, RZ, c[0x0][0x184], PT, P4 ;  /* 0x00006100ff007a0c */ /* 0x000fda0003f85340 */
[----:B------:R-:W-:Y:S05]  /*1c10*/  @P4 BRA `(.L_x_6359) ;  /* 0x0000002000004947 */ /* 0x000fea0003800000 */
[----:B------:R-:W-:Y:S05]  /*1c20*/  @P0 BRA `(.L_x_6360) ;  /* 0x0000008000000947 */ /* 0x000fea0003800000 */
[----:B------:R-:W-:Y:S05]  /*1c30*/  BRA `(.L_x_6361) ;  /* 0x0000009000007947 */ /* 0x000fea0003800000 */
.L_x_6359:
[----:B-----5:R-:W-:-:S05]  /*1c40*/  HADD2.F32 R44, -RZ, R37.H0_H0 ;  /* 0x20000025ff2c7230 */ /* 0x020fca0000004100 */
[----:B------:R-:W-:Y:S01]  /*1c50*/  FADD.FTZ R147, R44, R147 ;  /* 0x000000932c937221 */ /* 0x000fe20000010000 */
[----:B------:R-:W-:Y:S05]  /*1c60*/  BRA `(.L_x_6360) ;  /* 0x0000004000007947 */ /* 0x000fea0003800000 */
.L_x_6358:
[----:B-----5:R-:W-:Y:S02]  /*1c70*/  HADD2.F32 R44, -RZ, R33.H0_H0 ;  /* 0x20000021ff2c7230 */ /* 0x020fe40000004100 */
[----:B------:R-:W-:-:S03]  /*1c80*/  @P2 HADD2.F32 R48, -RZ, R37.H0_H0 ;  /* 0x20000025ff302230 */ /* 0x000fc60000004100 */
[----:B------:R-:W-:-:S04]  /*1c90*/  FADD.FTZ R147, R44, R147 ;  /* 0x000000932c937221 */ /* 0x000fc80000010000 */
[----:B------:R-:W-:-:S05]  /*1ca0*/  @P2 FADD.FTZ R147, R48, R147 ;  /* 0x0000009330932221 */ /* 0x000fca0000010000 */
.L_x_6360:
[----:B------:R-:W-:-:S04]  /*1cb0*/  F2FP.PACK_AB R44, RZ, R147 ;  /* 0x00000093ff2c723e */ /* 0x000fc800000000ff */
[----:B------:R-:W-:Y:S02]  /*1cc0*/  PRMT R41, R44, 0x7610, R41 ;  /* 0x000076102c297816 */ /* 0x000fe40000000029 */
.L_x_6361:
[----:B------:R-:W-:Y:S01]  /*1cd0*/  HADD2.F32 R159, -RZ, R45.H1_H1 ;  /* 0x3000002dff9f7230 */ /* 0x000fe20000004100 */
[----:B------:R-:W-:Y:S05]  /*1ce0*/  @P3 BRA `(.L_x_6362) ;  /* 0x0000008000003947 */ /* 0x000fea0003800000 */
[----:B------:R-:W-:-:S04]  /*1cf0*/  ISETP.NE.U32.AND P4, PT, RZ, c[0x0][0x180], PT ;  /* 0x00006000ff007a0c */ /* 0x000fc80003f85070 */
[----:B------:R-:W-:-:S13]  /*1d00*/  ISETP.NE.AND.EX P4, PT, RZ, c[0x0][0x184], PT, P4 ;  /* 0x00006100ff007a0c */ /* 0x000fda0003f85340 */
[----:B------:R-:W-:Y:S05]  /*1d10*/  @P4 BRA `(.L_x_6363) ;  /* 0x0000002000004947 */ /* 0x000fea0003800000 */
[----:B------:R-:W-:Y:S05]  /*1d20*/  @P0 BRA `(.L_x_6364) ;  /* 0x0000008000000947 */ /* 0x000fea0003800000 */
[----:B------:R-:W-:Y:S05]  /*1d30*/  BRA `(.L_x_6365) ;  /* 0x0000009000007947 */ /* 0x000fea0003800000 */
.L_x_6363:
[----:B-----5:R-:W-:-:S05]  /*1d40*/  HADD2.F32 R44, -RZ, R37.H1_H1 ;  /* 0x30000025ff2c7230 */ /* 0x020fca0000004100 */
[----:B------:R-:W-:Y:S01]  /*1d50*/  FADD.FTZ R159, R44, R159 ;  /* 0x0000009f2c9f7221 */ /* 0x000fe20000010000 */
[----:B------:R-:W-:Y:S05]  /*1d60*/  BRA `(.L_x_6364) ;  /* 0x0000004000007947 */ /* 0x000fea0003800000 */
.L_x_6362:
[----:B-----5:R-:W-:Y:S02]  /*1d70*/  HADD2.F32 R44, -RZ, R33.H1_H1 ;  /* 0x30000021ff2c7230 */ /* 0x020fe40000004100 */
[----:B------:R-:W-:-:S03]  /*1d80*/  @P2 HADD2.F32 R48, -RZ, R37.H1_H1 ;  /* 0x30000025ff302230 */ /* 0x000fc60000004100 */
[----:B------:R-:W-:-:S04]  /*1d90*/  FADD.FTZ R159, R44, R159 ;  /* 0x0000009f2c9f7221 */ /* 0x000fc80000010000 */
[----:B------:R-:W-:-:S05]  /*1da0*/  @P2 FADD.FTZ R159, R48, R159 ;  /* 0x0000009f309f2221 */ /* 0x000fca0000010000 */
.L_x_6364:
[----:B------:R-:W-:-:S04]  /*1db0*/  F2FP.PACK_AB R44, RZ, R159 ;  /* 0x0000009fff2c723e */ /* 0x000fc800000000ff */
[----:B------:R-:W-:Y:S02]  /*1dc0*/  PRMT R41, R41, 0x5410, R44 ;  /* 0x0000541029297816 */ /* 0x000fe4000000002c */
.L_x_6365:
[----:B------:R-:W-:Y:S01]  /*1dd0*/  HADD2.F32 R157, -RZ, R46.H0_H0 ;  /* 0x2000002eff9d7230 */ /* 0x000fe20000004100 */
[----:B------:R-:W-:Y:S05]  /*1de0*/  @P3 BRA `(.L_x_6366) ;  /* 0x0000008000003947 */ /* 0x000fea0003800000 */
[----:B------:R-:W-:-:S04]  /*1df0*/  ISETP.NE.U32.AND P4, PT, RZ, c[0x0][0x180], PT ;  /* 0x00006000ff007a0c */ /* 0x000fc80003f85070 */
[----:B------:R-:W-:-:S13]  /*1e00*/  ISETP.NE.AND.EX P4, PT, RZ, c[0x0][0x184], PT, P4 ;  /* 0x00006100ff007a0c */ /* 0x000fda0003f85340 */
[----:B------:R-:W-:Y:S05]  /*1e10*/  @P4 BRA `(.L_x_6367) ;  /* 0x0000002000004947 */ /* 0x000fea0003800000 */
[----:B------:R-:W-:Y:S05]  /*1e20*/  @P0 BRA `(.L_x_6368) ;  /* 0x0000008000000947 */ /* 0x000fea0003800000 */
[----:B------:R-:W-:Y:S05]  /*1e30*/  BRA `(.L_x_6369) ;  /* 0x0000009000007947 */ /* 0x000fea0003800000 */
.L_x_6367:
[----:B-----5:R-:W-:-:S05]  /*1e40*/  HADD2.F32 R44, -RZ, R38.H0_H0 ;  /* 0x20000026ff2c7230 */ /* 0x020fca0000004100 */
[----:B------:R-:W-:Y:S01]  /*1e50*/  FADD.FTZ R157, R44, R157 ;  /* 0x0000009d2c9d7221 */ /* 0x000fe20000010000 */
[----:B------:R-:W-:Y:S05]  /*1e60*/  BRA `(.L_x_6368) ;  /* 0x0000004000007947 */ /* 0x000fea0003800000 */
.L_x_6366:
[----:B-----5:R-:W-:Y:S02]  /*1e70*/  HADD2.F32 R44, -RZ, R34.H0_H0 ;  /* 0x20000022ff2c7230 */ /* 0x020fe40000004100 */
[----:B------:R-:W-:-:S03]  /*1e80*/  @P2 HADD2.F32 R48, -RZ, R38.H0_H0 ;  /* 0x20000026ff302230 */ /* 0x000fc60000004100 */
[----:B------:R-:W-:-:S04]  /*1e90*/  FADD.FTZ R157, R44, R157 ;  /* 0x0000009d2c9d7221 */ /* 0x000fc80000010000 */
[----:B------:R-:W-:-:S05]  /*1ea0*/  @P2 FADD.FTZ R157, R48, R157 ;  /* 0x0000009d309d2221 */ /* 0x000fca0000010000 */
.L_x_6368:
[----:B------:R-:W-:-:S04]  /*1eb0*/  F2FP.PACK_AB R44, RZ, R157 ;  /* 0x0000009dff2c723e */ /* 0x000fc800000000ff */
[----:B------:R-:W-:Y:S02]  /*1ec0*/  PRMT R42, R44, 0x7610, R42 ;  /* 0x000076102c2a7816 */ /* 0x000fe4000000002a */
.L_x_6369:
[----:B------:R-:W-:Y:S01]  /*1ed0*/  HADD2.F32 R153, -RZ, R46.H1_H1 ;  /* 0x3000002eff997230 */ /* 0x000fe20000004100 */
[----:B------:R-:W-:Y:S05]  /*1ee0*/  @P3 BRA `(.L_x_6370) ;  /* 0x0000008000003947 */ /* 0x000fea0003800000 */
[----:B------:R-:W-:-:S04]  /*1ef0*/  ISETP.NE.U32.AND P4, PT, RZ, c[0x0][0x180], PT ;  /* 0x00006000ff007a0c */ /* 0x000fc80003f85070 */
[----:B------:R-:W-:-:S13]  /*1f00*/  ISETP.NE.AND.EX P4, PT, RZ, c[0x0][0x184], PT, P4 ;  /* 0x00006100ff007a0c */ /* 0x000fda0003f85340 */
[----:B------:R-:W-:Y:S05]  /*1f10*/  @P4 BRA `(.L_x_6371) ;  /* 0x0000002000004947 */ /* 0x000fea0003800000 */
[----:B------:R-:W-:Y:S05]  /*1f20*/  @P0 BRA `(.L_x_6372) ;  /* 0x0000008000000947 */ /* 0x000fea0003800000 */
[----:B------:R-:W-:Y:S05]  /*1f30*/  BRA `(.L_x_6373) ;  /* 0x0000009000007947 */ /* 0x000fea0003800000 */
.L_x_6371:
[----:B-----5:R-:W-:-:S05]  /*1f40*/  HADD2.F32 R44, -RZ, R38.H1_H1 ;  /* 0x30000026ff2c7230 */ /* 0x020fca0000004100 */
[----:B------:R-:W-:Y:S01]  /*1f50*/  FADD.FTZ R153, R44, R153 ;  /* 0x000000992c997221 */ /* 0x000fe20000010000 */
[----:B------:R-:W-:Y:S05]  /*1f60*/  BRA `(.L_x_6372) ;  /* 0x0000004000007947 */ /* 0x000fea0003800000 */
.L_x_6370:
[----:B-----5:R-:W-:Y:S02]  /*1f70*/  HADD2.F32 R44, -RZ, R34.H1_H1 ;  /* 0x30000022ff2c7230 */ /* 0x020fe40000004100 */
[----:B------:R-:W-:-:S03]  /*1f80*/  @P2 HADD2.F32 R46, -RZ, R38.H1_H1 ;  /* 0x30000026ff2e2230 */ /* 0x000fc60000004100 */
[----:B------:R-:W-:-:S04]  /*1f90*/  FADD.FTZ R153, R44, R153 ;  /* 0x000000992c997221 */ /* 0x000fc80000010000 */
[----:B------:R-:W-:-:S05]  /*1fa0*/  @P2 FADD.FTZ R153, R46, R153 ;  /* 0x000000992e992221 */ /* 0x000fca0000010000 */
.L_x_6372:
[----:B------:R-:W-:-:S04]  /*1fb0*/  F2FP.PACK_AB R44, RZ, R153 ;  /* 0x00000099ff2c723e */ /* 0x000fc800000000ff */
[----:B------:R-:W-:Y:S02]  /*1fc0*/  PRMT R42, R42, 0x5410, R44 ;  /* 0x000054102a2a7816 */ /* 0x000fe4000000002c */
.L_x_6373:
[----:B------:R-:W-:Y:S01]  /*1fd0*/  HADD2.F32 R146, -RZ, R47.H0_H0 ;  /* 0x2000002fff927230 */ /* 0x000fe20000004100 */
[----:B------:R-:W-:Y:S05]  /*1fe0*/  @P3 BRA `(.L_x_6374) ;  /* 0x0000008000003947 */ /* 0x000fea0003800000 */
[----:B------:R-:W-:-:S04]  /*1ff0*/  ISETP.NE.U32.AND P4, PT, RZ, c[0x0][0x180], PT ;  /* 0x00006000ff007a0c */ /* 0x000fc80003f85070 */
[----:B------:R-:W-:-:S13]  /*2000*/  ISETP.NE.AND.EX P4, PT, RZ, c[0x0][0x184], PT, P4 ;  /* 0x00006100ff007a0c */ /* 0x000fda0003f85340 */
[----:B------:R-:W-:Y:S05]  /*2010*/  @P4 BRA `(.L_x_6375) ;  /* 0x0000002000004947 */ /* 0x000fea0003800000 */
[----:B------:R-:W-:Y:S05]  /*2020*/  @P0 BRA `(.L_x_6376) ;  /* 0x0000008000000947 */ /* 0x000fea0003800000 */
[----:B------:R-:W-:Y:S05]  /*2030*/  BRA `(.L_x_6377) ;  /* 0x0000009000007947 */ /* 0x000fea0003800000 */
.L_x_6375:
[----:B-----5:R-:W-:-:S05]  /*2040*/  HADD2.F32 R45, -RZ, R39.H0_H0 ;  /* 0x20000027ff2d7230 */ /* 0x020fca0000004100 */
[----:B------:R-:W-:Y:S01]  /*2050*/  FADD.FTZ R146, R45, R146 ;  /* 0x000000922d927221 */ /* 0x000fe20000010000 */
[----:B------:R-:W-:Y:S05]  /*2060*/  BRA `(.L_x_6376) ;  /* 0x0000004000007947 */ /* 0x000fea0003800000 */
.L_x_6374:
[----:B-----5:R-:W-:Y:S02]  /*2070*/  HADD2.F32 R45, -RZ, R35.H0_H0 ;  /* 0x20000023ff2d7230 */ /* 0x020fe40000004100 */
[----:B------:R-:W-:-:S03]  /*2080*/  @P2 HADD2.F32 R49, -RZ, R39.H0_H0 ;  /* 0x20000027ff312230 */ /* 0x000fc60000004100 */
[----:B------:R-:W-:-:S04]  /*2090*/  FADD.FTZ R146, R45, R146 ;  /* 0x000000922d927221 */ /* 0x000fc80000010000 */
[----:B------:R-:W-:-:S05]  /*20a0*/  @P2 FADD.FTZ R146, R49, R146 ;  /* 0x0000009231922221 */ /* 0x000fca0000010000 */
.L_x_6376:
[----:B------:R-:W-:-:S04]  /*20b0*/  F2FP.PACK_AB R44, RZ, R146 ;  /* 0x00000092ff2c723e */ /* 0x000fc800000000ff */
[----:B------:R-:W-:Y:S02]  /*20c0*/  PRMT R43, R44, 0x7610, R43 ;  /* 0x000076102c2b7816 */ /* 0x000fe4000000002b */
.L_x_6377:
[----:B------:R-:W-:Y:S01]  /*20d0*/  HADD2.F32 R156, -RZ, R47.H1_H1 ;  /* 0x3000002fff9c7230 */ /* 0x000fe20000004100 */
[----:B------:R-:W-:Y:S05]  /*20e0*/  @P3 BRA `(.L_x_6378) ;  /* 0x0000008000003947 */ /* 0x000fea0003800000 */
[----:B------:R-:W-:-:S04]  /*20f0*/  ISETP.NE.U32.AND P4, PT, RZ, c[0x0][0x180], PT ;  /* 0x00006000ff007a0c */ /* 0x000fc80003f85070 */
[----:B------:R-:W-:-:S13]  /*2100*/  ISETP.NE.AND.EX P4, PT, RZ, c[0x0][0x184], PT, P4 ;  /* 0x00006100ff007a0c */ /* 0x000fda0003f85340 */
[----:B------:R-:W-:Y:S05]  /*2110*/  @P4 BRA `(.L_x_6379) ;  /* 0x0000002000004947 */ /* 0x000fea0003800000 */
[----:B------:R-:W-:Y:S05]  /*2120*/  @P0 BRA `(.L_x_6380) ;  /* 0x0000008000000947 */ /* 0x000fea0003800000 */
[----:B------:R-:W-:Y:S05]  /*2130*/  BRA `(.L_x_6381) ;  /* 0x0000009000007947 */ /* 0x000fea0003800000 */
.L_x_6379:
[----:B-----5:R-:W-:-:S05]  /*2140*/  HADD2.F32 R45, -RZ, R39.H1_H1 ;  /* 0x30000027ff2d7230 */ /* 0x020fca0000004100 */
[----:B------:R-:W-:Y:S01]  /*2150*/  FADD.FTZ R156, R45, R156 ;  /* 0x0000009c2d9c7221 */ /* 0x000fe20000010000 */
[----:B------:R-:W-:Y:S05]  /*2160*/  BRA `(.L_x_6380) ;  /* 0x0000004000007947 */ /* 0x000fea0003800000 */
.L_x_6378:
[----:B-----5:R-:W-:Y:S02]  /*2170*/  HADD2.F32 R45, -RZ, R35.H1_H1 ;  /* 0x30000023ff2d7230 */ /* 0x020fe40000004100 */
[----:B------:R-:W-:-:S03]  /*2180*/  @P2 HADD2.F32 R47, -RZ, R39.H1_H1 ;  /* 0x30000027ff2f2230 */ /* 0x000fc60000004100 */
[----:B------:R-:W-:-:S04]  /*2190*/  FADD.FTZ R156, R45, R156 ;  /* 0x0000009c2d9c7221 */ /* 0x000fc80000010000 */
[----:B------:R-:W-:-:S05]  /*21a0*/  @P2 FADD.FTZ R156, R47, R156 ;  /* 0x0000009c2f9c2221 */ /* 0x000fca0000010000 */
.L_x_6380:
[----:B------:R-:W-:-:S04]  /*21b0*/  F2FP.PACK_AB R44, RZ, R156 ;  /* 0x0000009cff2c723e */ /* 0x000fc800000000ff */
[----:B------:R-:W-:Y:S02]  /*21c0*/  PRMT R43, R43, 0x5410, R44 ;  /* 0x000054102b2b7816 */ /* 0x000fe4000000002c */
.L_x_6381:
        /* <DEDUP_REMOVED lines=16> */
.L_x_6383:
[----:B-----5:R-:W-:-:S05]  /*22d0*/  HADD2.F32 R49, -RZ, R36.H0_H0 ;  /* 0x20000024ff317230 */ /* 0x020fca0000004100 */
[----:B------:R-:W-:Y:S01]  /*22e0*/  FADD.FTZ R158, R49, R158 ;  /* 0x0000009e319e7221 */ /* 0x000fe20000010000 */
[----:B------:R-:W-:Y:S05]  /*22f0*/  BRA `(.L_x_6384) ;  /* 0x0000004000007947 */ /* 0x000fea0003800000 */
.L_x_6382:
[----:B0----5:R-:W-:Y:S02]  /*2300*/  HADD2.F32 R49, -RZ, R32.H0_H0 ;  /* 0x20000020ff317230 */ /* 0x021fe40000004100 */
[----:B------:R-:W-:-:S03]  /*2310*/  @P2 HADD2.F32 R51, -RZ, R36.H0_H0 ;  /* 0x20000024ff332230 */ /* 0x000fc60000004100 */
[----:B------:R-:W-:-:S04]  /*2320*/  FADD.FTZ R158, R49, R158 ;  /* 0x0000009e319e7221 */ /* 0x000fc80000010000 */
[----:B------:R-:W-:-:S05]  /*2330*/  @P2 FADD.FTZ R158, R51, R158 ;  /* 0x0000009e339e2221 */ /* 0x000fca0000010000 */
.L_x_6384:
[----:B------:R-:W-:-:S04]  /*2340*/  F2FP.PACK_AB R48, RZ, R158 ;  /* 0x0000009eff30723e */ /* 0x000fc800000000ff */
[----:B------:R-:W-:Y:S02]  /*2350*/  PRMT R40, R48, 0x7610, R40 ;  /* 0x0000761030287816 */ /* 0x000fe40000000028 */
.L_x_6385:
[----:B------:R-:W-:Y:S01]  /*2360*/  HADD2.F32 R160, -RZ, R44.H1_H1 ;  /* 0x3000002cffa07230 */ /* 0x000fe20000004100 */
[----:B------:R-:W-:Y:S05]  /*2370*/  @P3 BRA `(.L_x_6386) ;  /* 0x0000008000003947 */ /* 0x000fea0003800000 */
[----:B------:R-:W-:-:S04]  /*2380*/  ISETP.NE.U32.AND P4, PT, RZ, c[0x0][0x180], PT ;  /* 0x00006000ff007a0c */ /* 0x000fc80003f85070 */
[----:B------:R-:W-:-:S13]  /*2390*/  ISETP.NE.AND.EX P4, PT, RZ, c[0x0][0x184], PT, P4 ;  /* 0x00006100ff007a0c */ /* 0x000fda0003f85340 */
[----:B------:R-:W-:Y:S05]  /*23a0*/  @P4 BRA `(.L_x_6387) ;  /* 0x0000002000004947 */ /* 0x000fea0003800000 */
[----:B------:R-:W-:Y:S05]  /*23b0*/  @P0 BRA `(.L_x_6388) ;  /* 0x0000008000000947 */ /* 0x000fea0003800000 */
[----:B------:R-:W-:Y:S05]  /*23c0*/  BRA `(.L_x_6389) ;  /* 0x0000009000007947 */ /* 0x000fea0003800000 */
.L_x_6387:
[----:B-----5:R-:W-:-:S05]  /*23d0*/  HADD2.F32 R49, -RZ, R36.H1_H1 ;  /* 0x30000024ff317230 */ /* 0x020fca0000004100 */
[----:B------:R-:W-:Y:S01]  /*23e0*/  FADD.FTZ R160, R49, R160 ;  /* 0x000000a031a07221 */ /* 0x000fe20000010000 */
[----:B------:R-:W-:Y:S05]  /*23f0*/  BRA `(.L_x_6388) ;  /* 0x0000004000007947 */ /* 0x000fea0003800000 */
.L_x_6386:
[----:B-----5:R-:W-:Y:S02]  /*2400*/  HADD2.F32 R49, -RZ, R32.H1_H1 ;  /* 0x30000020ff317230 */ /* 0x020fe40000004100 */
[----:B------:R-:W-:-:S03]  /*2410*/  @P2 HADD2.F32 R51, -RZ, R36.H1_H1 ;  /* 0x30000024ff332230 */ /* 0x000fc60000004100 */
[----:B------:R-:W-:-:S04]  /*2420*/  FADD.FTZ R160, R49, R160 ;  /* 0x000000a031a07221 */ /* 0x000fc80000010000 */
[----:B------:R-:W-:-:S05]  /*2430*/  @P2 FADD.FTZ R160, R51, R160 ;  /* 0x000000a033a02221 */ /* 0x000fca0000010000 */
.L_x_6388:
[----:B------:R-:W-:-:S04]  /*2440*/  F2FP.PACK_AB R44, RZ, R160 ;  /* 0x000000a0ff2c723e */ /* 0x000fc800000000ff */
[----:B------:R-:W-:Y:S02]  /*2450*/  PRMT R40, R40, 0x5410, R44 ;  /* 0x0000541028287816 */ /* 0x000fe4000000002c */
.L_x_6389:
[----:B------:R-:W-:Y:S01]  /*2460*/  HADD2.F32 R155, -RZ, R45.H0_H0 ;  /* 0x2000002dff9b7230 */ /* 0x000fe20000004100 */
[----:B------:R-:W-:Y:S05]  /*2470*/  @P3 BRA `(.L_x_6390) ;  /* 0x0000008000003947 */ /* 0x000fea0003800000 */
[----:B------:R-:W-:-:S04]  /*2480*/  ISETP.NE.U32.AND P4, PT, RZ, c[0x0][0x180], PT ;  /* 0x00006000ff007a0c */ /* 0x000fc80003f85070 */
[----:B------:R-:W-:-:S13]  /*2490*/  ISETP.NE.AND.EX P4, PT, RZ, c[0x0][0x184], PT, P4 ;  /* 0x00006100ff007a0c */ /* 0x000fda0003f85340 */
[----:B------:R-:W-:Y:S05]  /*24a0*/  @P4 BRA `(.L_x_6391) ;  /* 0x0000002000004947 */ /* 0x000fea0003800000 */
[----:B------:R-:W-:Y:S05]  /*24b0*/  @P0 BRA `(.L_x_6392) ;  /* 0x0000008000000947 */ /* 0x000fea0003800000 */
[----:B------:R-:W-:Y:S05]  /*24c0*/  BRA `(.L_x_6393) ;  /* 0x0000009000007947 */ /* 0x000fea0003800000 */
.L_x_6391:
[----:B-----5:R-:W-:-:S05]  /*24d0*/  HADD2.F32 R44, -RZ, R37.H0_H0 ;  /* 0x20000025ff2c7230 */ /* 0x020fca0000004100 */
[----:B------:R-:W-:Y:S01]  /*24e0*/  FADD.FTZ R155, R44, R155 ;  /* 0x0000009b2c9b7221 */ /* 0x000fe20000010000 */
[----:B------:R-:W-:Y:S05]  /*24f0*/  BRA `(.L_x_6392) ;  /* 0x0000004000007947 */ /* 0x000fea0003800000 */
.L_x_6390:
[----:B-----5:R-:W-:Y:S02]  /*2500*/  HADD2.F32 R44, -RZ, R33.H0_H0 ;  /* 0x20000021ff2c7230 */ /* 0x020fe40000004100 */
[----:B------:R-:W-:-:S03]  /*2510*/  @P2 HADD2.F32 R48, -RZ, R37.H0_H0 ;  /* 0x20000025ff302230 */ /* 0x000fc60000004100 */
[----:B------:R-:W-:-:S04]  /*2520*/  FADD.FTZ R155, R44, R155 ;  /* 0x0000009b2c9b7221 */ /* 0x000fc80000010000 */
[----:B------:R-:W-:-:S05]  /*2530*/  @P2 FADD.FTZ R155, R48, R155 ;  /* 0x0000009b309b2221 */ /* 0x000fca0000010000 */
.L_x_6392:
[----:B------:R-:W-:-:S04]  /*2540*/  F2FP.PACK_AB R44, RZ, R155 ;  /* 0x0000009bff2c723e */ /* 0x000fc800000000ff */
[----:B------:R-:W-:Y:S02]  /*2550*/  PRMT R41, R44, 0x7610, R41 ;  /* 0x000076102c297816 */ /* 0x000fe40000000029 */
.L_x_6393:
[----:B------:R-:W-:Y:S01]  /*2560*/  HADD2.F32 R154, -RZ, R45.H1_H1 ;  /* 0x3000002dff9a7230 */ /* 0x000fe20000004100 */
[----:B------:R-:W-:Y:S05]  /*2570*/  @P3 BRA `(.L_x_6394) ;  /* 0x0000008000003947 */ /* 0x000fea0003800000 */
[----:B------:R-:W-:-:S04]  /*2580*/  ISETP.NE.U32.AND P4, PT, RZ, c[0x0][0x180], PT ;  /* 0x00006000ff007a0c */ /* 0x000fc80003f85070 */
[----:B------:R-:W-:-:S13]  /*2590*/  ISETP.NE.AND.EX P4, PT, RZ, c[0x0][0x184], PT, P4 ;  /* 0x00006100ff007a0c */ /* 0x000fda0003f85340 */
[----:B------:R-:W-:Y:S05]  /*25a0*/  @P4 BRA `(.L_x_6395) ;  /* 0x0000002000004947 */ /* 0x000fea0003800000 */
[----:B------:R-:W-:Y:S05]  /*25b0*/  @P0 BRA `(.L_x_6396) ;  /* 0x0000008000000947 */ /* 0x000fea0003800000 */
[----:B------:R-:W-:Y:S05]  /*25c0*/  BRA `(.L_x_6397) ;  /* 0x0000009000007947 */ /* 0x000fea0003800000 */
.L_x_6395:
[----:B-----5:R-:W-:-:S05]  /*25d0*/  HADD2.F32 R45, -RZ, R37.H1_H1 ;  /* 0x30000025ff2d7230 */ /* 0x020fca0000004100 */
[----:B------:R-:W-:Y:S01]  /*25e0*/  FADD.FTZ R154, R45, R154 ;  /* 0x0000009a2d9a7221 */ /* 0x000fe20000010000 */
[----:B------:R-:W-:Y:S05]  /*25f0*/  BRA `(.L_x_6396) ;  /* 0x0000004000007947 */ /* 0x000fea0003800000 */
.L_x_6394:
[----:B-----5:R-:W-:Y:S02]  /*2600*/  HADD2.F32 R45, -RZ, R33.H1_H1 ;  /* 0x30000021ff2d7230 */ /* 0x020fe40000004100 */
[----:B------:R-:W-:-:S03]  /*2610*/  @P2 HADD2.F32 R49, -RZ, R37.H1_H1 ;  /* 0x30000025ff312230 */ /* 0x000fc60000004100 */
[----:B------:R-:W-:-:S04]  /*2620*/  FADD.FTZ R154, R45, R154 ;  /* 0x0000009a2d9a7221 */ /* 0x000fc80000010000 */
[----:B------:R-:W-:-:S05]  /*2630*/  @P2 FADD.FTZ R154, R49, R154 ;  /* 0x0000009a319a2221 */ /* 0x000fca0000010000 */
.L_x_6396:
[----:B------:R-:W-:-:S04]  /*2640*/  F2FP.PACK_AB R44, RZ, R154 ;  /* 0x0000009aff2c723e */ /* 0x000fc800000000ff */
[----:B------:R-:W-:Y:S02]  /*2650*/  PRMT R41, R41, 0x5410, R44 ;  /* 0x0000541029297816 */ /* 0x000fe4000000002c */
.L_x_6397:
[----:B------:R-:W-:Y:S01]  /*2660*/  HADD2.F32 R150, -RZ, R46.H0_H0 ;  /* 0x2000002eff967230 */ /* 0x000fe20000004100 */
[----:B------:R-:W-:Y:S05]  /*2670*/  @P3 BRA `(.L_x_6398) ;  /* 0x0000008000003947 */ /* 0x000fea0003800000 */
[----:B------:R-:W-:-:S04]  /*2680*/  ISETP.NE.U32.AND P4, PT, RZ, c[0x0][0x180], PT ;  /* 0x00006000ff007a0c */ /* 0x000fc80003f85070 */
[----:B------:R-:W-:-:S13]  /*2690*/  ISETP.NE.AND.EX P4, PT, RZ, c[0x0][0x184], PT, P4 ;  /* 0x00006100ff007a0c */ /* 0x000fda0003f85340 */
[----:B------:R-:W-:Y:S05]  /*26a0*/  @P4 BRA `(.L_x_6399) ;  /* 0x0000002000004947 */ /* 0x000fea0003800000 */
[----:B------:R-:W-:Y:S05]  /*26b0*/  @P0 BRA `(.L_x_6400) ;  /* 0x0000008000000947 */ /* 0x000fea0003800000 */
[----:B------:R-:W-:Y:S05]  /*26c0*/  BRA `(.L_x_6401) ;  /* 0x0000009000007947 */ /* 0x000fea0003800000 */
.L_x_6399:
[----:B-----5:R-:W-:-:S05]  /*26d0*/  HADD2.F32 R45, -RZ, R38.H0_H0 ;  /* 0x20000026ff2d7230 */ /* 0x020fca0000004100 */
[----:B------:R-:W-:Y:S01]  /*26e0*/  FADD.FTZ R150, R45, R150 ;  /* 0x000000962d967221 */ /* 0x000fe20000010000 */
[----:B------:R-:W-:Y:S05]  /*26f0*/  BRA `(.L_x_6400) ;  /* 0x0000004000007947 */ /* 0x000fea0003800000 */
.L_x_6398:
[----:B-----5:R-:W-:Y:S02]  /*2700*/  HADD2.F32 R45, -RZ, R34.H0_H0 ;  /* 0x20000022ff2d7230 */ /* 0x020fe40000004100 */
[----:B------:R-:W-:-:S03]  /*2710*/  @P2 HADD2.F32 R49, -RZ, R38.H0_H0 ;  /* 0x20000026ff312230 */ /* 0x000fc60000004100 */
[----:B------:R-:W-:-:S04]  /*2720*/  FADD.FTZ R150, R45, R150 ;  /* 0x000000962d967221 */ /* 0x000fc80000010000 */
[----:B------:R-:W-:-:S05]  /*2730*/  @P2 FADD.FTZ R150, R49, R150 ;  /* 0x0000009631962221 */ /* 0x000fca0000010000 */
.L_x_6400:
[----:B------:R-:W-:-:S04]  /*2740*/  F2FP.PACK_AB R44, RZ, R150 ;  /* 0x00000096ff2c723e */ /* 0x000fc800000000ff */
[----:B------:R-:W-:Y:S02]  /*2750*/  PRMT R42, R44, 0x7610, R42 ;  /* 0x000076102c2a7816 */ /* 0x000fe4000000002a */
.L_x_6401:
[----:B------:R-:W-:Y:S01]  /*2760*/  HADD2.F32 R149, -RZ, R46.H1_H1 ;  /* 0x3000002eff957230 */ /* 0x000fe20000004100 */
[----:B------:R-:W-:Y:S05]  /*2770*/  @P3 BRA `(.L_x_6402) ;  /* 0x0000008000003947 */ /* 0x000fea0003800000 */
[----:B------:R-:W-:-:S04]  /*2780*/  ISETP.NE.U32.AND P4, PT, RZ, c[0x0][0x180], PT ;  /* 0x00006000ff007a0c */ /* 0x000fc80003f85070 */
[----:B------:R-:W-:-:S13]  /*2790*/  ISETP.NE.AND.EX P4, PT, RZ, c[0x0][0x184], PT, P4 ;  /* 0x00006100ff007a0c */ /* 0x000fda0003f85340 */
[----:B------:R-:W-:Y:S05]  /*27a0*/  @P4 BRA `(.L_x_6403) ;  /* 0x0000002000004947 */ /* 0x000fea0003800000 */
[----:B------:R-:W-:Y:S05]  /*27b0*/  @P0 BRA `(.L_x_6404) ;  /* 0x0000008000000947 */ /* 0x000fea0003800000 */
[----:B------:R-:W-:Y:S05]  /*27c0*/  BRA `(.L_x_6405) ;  /* 0x0000009000007947 */ /* 0x000fea0003800000 */
.L_x_6403:
[----:B-----5:R-:W-:-:S05]  /*27d0*/  HADD2.F32 R44, -RZ, R38.H1_H1 ;  /* 0x30000026ff2c7230 */ /* 0x020fca0000004100 */
[----:B------:R-:W-:Y:S01]  /*27e0*/  FADD.FTZ R149, R44, R149 ;  /* 0x000000952c957221 */ /* 0x000fe20000010000 */
[----:B------:R-:W-:Y:S05]  /*27f0*/  BRA `(.L_x_6404) ;  /* 0x0000004000007947 */ /* 0x000fea0003800000 */
.L_x_6402:
[----:B-----5:R-:W-:Y:S02]  /*2800*/  HADD2.F32 R44, -RZ, R34.H1_H1 ;  /* 0x30000022ff2c7230 */ /* 0x020fe40000004100 */
[----:B------:R-:W-:-:S03]  /*2810*/  @P2 HADD2.F32 R46, -RZ, R38.H1_H1 ;  /* 0x30000026ff2e2230 */ /* 0x000fc60000004100 */
[----:B------:R-:W-:-:S04]  /*2820*/  FADD.FTZ R149, R44, R149 ;  /* 0x000000952c957221 */ /* 0x000fc80000010000 */
[----:B------:R-:W-:-:S05]  /*2830*/  @P2 FADD.FTZ R149, R46, R149 ;  /* 0x000000952e952221 */ /* 0x000fca0000010000 */
.L_x_6404:
[----:B------:R-:W-:-:S04]  /*2840*/  F2FP.PACK_AB R44, RZ, R149 ;  /* 0x00000095ff2c723e */ /* 0x000fc800000000ff */
[----:B------:R-:W-:Y:S02]  /*2850*/  PRMT R42, R42, 0x5410, R44 ;  /* 0x000054102a2a7816 */ /* 0x000fe4000000002c */
.L_x_6405:
[----:B------:R-:W-:Y:S01]  /*2860*/  HADD2.F32 R151, -RZ, R47.H0_H0 ;  /* 0x2000002fff977230 */ /* 0x000fe20000004100 */
[----:B------:R-:W-:Y:S05]  /*2870*/  @P3 BRA `(.L_x_6406) ;  /* 0x0000008000003947 */ /* 0x000fea0003800000 */
[----:B------:R-:W-:-:S04]  /*2880*/  ISETP.NE.U32.AND P4, PT, RZ, c[0x0][0x180], PT ;  /* 0x00006000ff007a0c */ /* 0x000fc80003f85070 */
[----:B------:R-:W-:-:S13]  /*2890*/  ISETP.NE.AND.EX P4, PT, RZ, c[0x0][0x184], PT, P4 ;  /* 0x00006100ff007a0c */ /* 0x000fda0003f85340 */
[----:B------:R-:W-:Y:S05]  /*28a0*/  @P4 BRA `(.L_x_6407) ;  /* 0x0000002000004947 */ /* 0x000fea0003800000 */
[----:B------:R-:W-:Y:S05]  /*28b0*/  @P0 BRA `(.L_x_6408) ;  /* 0x0000008000000947 */ /* 0x000fea0003800000 */
[----:B------:R-:W-:Y:S05]  /*28c0*/  BRA `(.L_x_6409) ;  /* 0x0000009000007947 */ /* 0x000fea0003800000 */
.L_x_6407:
[----:B-----5:R-:W-:-:S05]  /*28d0*/  HADD2.F32 R44, -RZ, R39.H0_H0 ;  /* 0x20000027ff2c7230 */ /* 0x020fca0000004100 */
[----:B------:R-:W-:Y:S01]  /*28e0*/  FADD.FTZ R151, R44, R151 ;  /* 0x000000972c977221 */ /* 0x000fe20000010000 */
[----:B------:R-:W-:Y:S05]  /*28f0*/  BRA `(.L_x_6408) ;  /* 0x0000004000007947 */ /* 0x000fea0003800000 */
.L_x_6406:
[----:B-----5:R-:W-:Y:S02]  /*2900*/  HADD2.F32 R44, -RZ, R35.H0_H0 ;  /* 0x20000023ff2c7230 */ /* 0x020fe40000004100 */
[----:B------:R-:W-:-:S03]  /*2910*/  @P2 HADD2.F32 R46, -RZ, R39.H0_H0 ;  /* 0x20000027ff2e2230 */ /* 0x000fc60000004100 */
[----:B------:R-:W-:-:S04]  /*2920*/  FADD.FTZ R151, R44, R151 ;  /* 0x000000972c977221 */ /* 0x000fc80000010000 */
[----:B------:R-:W-:-:S05]  /*2930*/  @P2 FADD.FTZ R151, R46, R151 ;  /* 0x000000972e972221 */ /* 0x000fca0000010000 */
.L_x_6408:
[----:B------:R-:W-:-:S04]  /*2940*/  F2FP.PACK_AB R44, RZ, R151 ;  /* 0x00000097ff2c723e */ /* 0x000fc800000000ff */
[----:B------:R-:W-:Y:S02]  /*2950*/  PRMT R43, R44, 0x7610, R43 ;  /* 0x000076102c2b7816 */ /* 0x000fe4000000002b */
.L_x_6409:
[----:B------:R-:W-:Y:S01]  /*2960*/  HADD2.F32 R152, -RZ, R47.H1_H1 ;  /* 0x3000002fff987230 */ /* 0x000fe20000004100 */
[----:B------:R-:W-:Y:S05]  /*2970*/  @P3 BRA `(.L_x_6410) ;  /* 0x0000008000003947 */ /* 0x000fea0003800000 */
[----:B------:R-:W-:-:S04]  /*2980*/  ISETP.NE.U32.AND P4, PT, RZ, c[0x0][0x180], PT ;  /* 0x00006000ff007a0c */ /* 0x000fc80003f85070 */
[----:B------:R-:W-:-:S13]  /*2990*/  ISETP.NE.AND.EX P4, PT, RZ, c[0x0][0x184], PT, P4 ;  /* 0x00006100ff007a0c */ /* 0x000fda0003f85340 */
[----:B------:R-:W-:Y:S05]  /*29a0*/  @P4 BRA `(.L_x_6411) ;  /* 0x0000002000004947 */ /* 0x000fea0003800000 */
[----:B------:R-:W-:Y:S05]  /*29b0*/  @P0 BRA `(.L_x_6412) ;  /* 0x0000008000000947 */ /* 0x000fea0003800000 */
[----:B------:R-:W-:Y:S05]  /*29c0*/  BRA `(.L_x_6413) ;  /* 0x0000009000007947 */ /* 0x000fea0003800000 */
.L_x_6411:
[----:B-----5:R-:W-:-:S05]  /*29d0*/  HADD2.F32 R45, -RZ, R39.H1_H1 ;  /* 0x30000027ff2d7230 */ /* 0x020fca0000004100 */
[----:B------:R-:W-:Y:S01]  /*29e0*/  FADD.FTZ R152, R45, R152 ;  /* 0x000000982d987221 */ /* 0x000fe20000010000 */
[----:B------:R-:W-:Y:S05]  /*29f0*/  BRA `(.L_x_6412) ;  /* 0x0000004000007947 */ /* 0x000fea0003800000 */
.L_x_6410:
[----:B-----5:R-:W-:Y:S02]  /*2a00*/  HADD2.F32 R45, -RZ, R35.H1_H1 ;  /* 0x30000023ff2d7230 */ /* 0x020fe40000004100 */
[----:B------:R-:W-:-:S03]  /*2a10*/  @P2 HADD2.F32 R47, -RZ, R39.H1_H1 ;  /* 0x30000027ff2f2230 */ /* 0x000fc60000004100 */
[----:B------:R-:W-:-:S04]  /*2a20*/  FADD.FTZ R152, R45, R152 ;  /* 0x000000982d987221 */ /* 0x000fc80000010000 */
[----:B------:R-:W-:-:S05]  /*2a30*/  @P2 FADD.FTZ R152, R47, R152 ;  /* 0x000000982f982221 */ /* 0x000fca0000010000 */
.L_x_6412:
[----:B------:R-:W-:-:S04]  /*2a40*/  F2FP.PACK_AB R44, RZ, R152 ;  /* 0x00000098ff2c723e */ /* 0x000fc800000000ff */
[----:B------:R-:W-:Y:S02]  /*2a50*/  PRMT R43, R43, 0x5410, R44 ;  /* 0x000054102b2b7816 */ /* 0x000fe4000000002c */
.L_x_6413:
        /* <DEDUP_REMOVED lines=16> */
.L_x_6415:
[----:B-----5:R-:W-:-:S05]  /*2b60*/  HADD2.F32 R48, -RZ, R36.H0_H0 ;  /* 0x20000024ff307230 */ /* 0x020fca0000004100 */
[----:B------:R-:W-:Y:S01]  /*2b70*/  FADD.FTZ R167, R48, R167 ;  /* 0x000000a730a77221 */ /* 0x000fe20000010000 */
[----:B------:R-:W-:Y:S05]  /*2b80*/  BRA `(.L_x_6416) ;  /* 0x0000004000007947 */ /* 0x000fea0003800000 */
.L_x_6414:
[----:B0----5:R-:W-:Y:S02]  /*2b90*/  HADD2.F32 R48, -RZ, R32.H0_H0 ;  /* 0x20000020ff307230 */ /* 0x021fe40000004100 */
[----:B------:R-:W-:-:S03]  /*2ba0*/  @P2 HADD2.F32 R50, -RZ, R36.H0_H0 ;  /* 0x20000024ff322230 */ /* 0x000fc60000004100 */
[----:B------:R-:W-:-:S04]  /*2bb0*/  FADD.FTZ R167, R48, R167 ;  /* 0x000000a730a77221 */ /* 0x000fc80000010000 */
[----:B------:R-:W-:-:S05]  /*2bc0*/  @P2 FADD.FTZ R167, R50, R167 ;  /* 0x000000a732a72221 */ /* 0x000fca0000010000 */
.L_x_6416:
[----:B------:R-:W-:-:S04]  /*2bd0*/  F2FP.PACK_AB R48, RZ, R167 ;  /* 0x000000a7ff30723e */ /* 0x000fc800000000ff */
[----:B------:R-:W-:Y:S02]  /*2be0*/  PRMT R40, R48, 0x7610, R40 ;  /* 0x0000761030287816 */ /* 0x000fe40000000028 */
.L_x_6417:
[----:B------:R-:W-:Y:S01]  /*2bf0*/  HADD2.F32 R168, -RZ, R44.H1_H1 ;  /* 0x3000002cffa87230 */ /* 0x000fe20000004100 */
[----:B------:R-:W-:Y:S05]  /*2c00*/  @P3 BRA `(.L_x_6418) ;  /* 0x0000008000003947 */ /* 0x000fea0003800000 */
[----:B------:R-:W-:-:S04]  /*2c10*/  ISETP.NE.U32.AND P4, PT, RZ, c[0x0][0x180], PT ;  /* 0x00006000ff007a0c */ /* 0x000fc80003f85070 */
[----:B------:R-:W-:-:S13]  /*2c20*/  ISETP.NE.AND.EX P4, PT, RZ, c[0x0][0x184], PT, P4 ;  /* 0x00006100ff007a0c */ /* 0x000fda0003f85340 */
[----:B------:R-:W-:Y:S05]  /*2c30*/  @P4 BRA `(.L_x_6419) ;  /* 0x0000002000004947 */ /* 0x000fea0003800000 */
[----:B------:R-:W-:Y:S05]  /*2c40*/  @P0 BRA `(.L_x_6420) ;  /* 0x0000008000000947 */ /* 0x000fea0003800000 */
[----:B------:R-:W-:Y:S05]  /*2c50*/  BRA `(.L_x_6421) ;  /* 0x0000009000007947 */ /* 0x000fea0003800000 */
.L_x_6419:
[----:B-----5:R-:W-:-:S05]  /*2c60*/  HADD2.F32 R49, -RZ, R36.H1_H1 ;  /* 0x30000024ff317230 */ /* 0x020fca0000004100 */
[----:B------:R-:W-:Y:S01]  /*2c70*/  FADD.FTZ R168, R49, R168 ;  /* 0x000000a831a87221 */ /* 0x000fe20000010000 */
[----:B------:R-:W-:Y:S05]  /*2c80*/  BRA `(.L_x_6420) ;  /* 0x0000004000007947 */ /* 0x000fea0003800000 */
.L_x_6418:
[----:B-----5:R-:W-:Y:S02]  /*2c90*/  HADD2.F32 R49, -RZ, R32.H1_H1 ;  /* 0x30000020ff317230 */ /* 0x020fe40000004100 */
[----:B------:R-:W-:-:S03]  /*2ca0*/  @P2 HADD2.F32 R51, -RZ, R36.H1_H1 ;  /* 0x30000024ff332230 */ /* 0x000fc60000004100 */
[----:B------:R-:W-:-:S04]  /*2cb0*/  FADD.FTZ R168, R49, R168 ;  /* 0x000000a831a87221 */ /* 0x000fc80000010000 */
[----:B------:R-:W-:-:S05]  /*2cc0*/  @P2 FADD.FTZ R168, R51, R168 ;  /* 0x000000a833a82221 */ /* 0x000fca0000010000 */
.L_x_6420:
[----:B------:R-:W-:-:S04]  /*2cd0*/  F2FP.PACK_AB R44, RZ, R168 ;  /* 0x000000a8ff2c723e */ /* 0x000fc800000000ff */
[----:B------:R-:W-:Y:S02]  /*2ce0*/  PRMT R40, R40, 0x5410, R44 ;  /* 0x0000541028287816 */ /* 0x000fe4000000002c */
.L_x_6421:
[----:B------:R-:W-:Y:S01]  /*2cf0*/  HADD2.F32 R166, -RZ, R45.H0_H0 ;  /* 0x2000002dffa67230 */ /* 0x000fe20000004100 */
[----:B------:R-:W-:Y:S05]  /*2d00*/  @P3 BRA `(.L_x_6422) ;  /* 0x0000008000003947 */ /* 0x000fea0003800000 */
[----:B------:R-:W-:-:S04]  /*2d10*/  ISETP.NE.U32.AND P4, PT, RZ, c[0x0][0x180], PT ;  /* 0x00006000ff007a0c */ /* 0x000fc80003f85070 */
[----:B------:R-:W-:-:S13]  /*2d20*/  ISETP.NE.AND.EX P4, PT, RZ, c[0x0][0x184], PT, P4 ;  /* 0x00006100ff007a0c */ /* 0x000fda0003f85340 */
[----:B------:R-:W-:Y:S05]  /*2d30*/  @P4 BRA `(.L_x_6423) ;  /* 0x0000002000004947 */ /* 0x000fea0003800000 */
[----:B------:R-:W-:Y:S05]  /*2d40*/  @P0 BRA `(.L_x_6424) ;  /* 0x0000008000000947 */ /* 0x000fea0003800000 */
[----:B------:R-:W-:Y:S05]  /*2d50*/  BRA `(.L_x_6425) ;  /* 0x0000009000007947 */ /* 0x000fea0003800000 */
.L_x_6423:
[----:B-----5:R-:W-:-:S05]  /*2d60*/  HADD2.F32 R49, -RZ, R37.H0_H0 ;  /* 0x20000025ff317230 */ /* 0x020fca0000004100 */
[----:B------:R-:W-:Y:S01]  /*2d70*/  FADD.FTZ R166, R49, R166 ;  /* 0x000000a631a67221 */ /* 0x000fe20000010000 */
[----:B------:R-:W-:Y:S05]  /*2d80*/  BRA `(.L_x_6424) ;  /* 0x0000004000007947 */ /* 0x000fea0003800000 */
.L_x_6422:
[----:B-----5:R-:W-:Y:S02]  /*2d90*/  HADD2.F32 R49, -RZ, R33.H0_H0 ;  /* 0x20000021ff317230 */ /* 0x020fe40000004100 */
[----:B------:R-:W-:-:S03]  /*2da0*/  @P2 HADD2.F32 R51, -RZ, R37.H0_H0 ;  /* 0x20000025ff332230 */ /* 0x000fc60000004100 */
[----:B------:R-:W-:-:S04]  /*2db0*/  FADD.FTZ R166, R49, R166 ;  /* 0x000000a631a67221 */ /* 0x000fc80000010000 */
[----:B------:R-:W-:-:S05]  /*2dc0*/  @P2 FADD.FTZ R166, R51, R166 ;  /* 0x000000a633a62221 */ /* 0x000fca0000010000 */
.L_x_6424:
[----:B------:R-:W-:-:S04]  /*2dd0*/  F2FP.PACK_AB R44, RZ, R166 ;  /* 0x000000a6ff2c723e */ /* 0x000fc800000000ff */
[----:B------:R-:W-:Y:S02]  /*2de0*/  PRMT R41, R44, 0x7610, R41 ;  /* 0x000076102c297816 */ /* 0x000fe40000000029 */
.L_x_6425:
[----:B------:R-:W-:Y:S01]  /*2df0*/  HADD2.F32 R165, -RZ, R45.H1_H1 ;  /* 0x3000002dffa57230 */ /* 0x000fe20000004100 */
[----:B------:R-:W-:Y:S05]  /*2e00*/  @P3 BRA `(.L_x_6426) ;  /* 0x0000008000003947 */ /* 0x000fea0003800000 */
[----:B------:R-:W-:-:S04]  /*2e10*/  ISETP.NE.U32.AND P4, PT, RZ, c[0x0][0x180], PT ;  /* 0x00006000ff007a0c */ /* 0x000fc80003f85070 */
[----:B------:R-:W-:-:S13]  /*2e20*/  ISETP.NE.AND.EX P4, PT, RZ, c[0x0][0x184], PT, P4 ;  /* 0x00006100ff007a0c */ /* 0x000fda0003f85340 */
[----:B------:R-:W-:Y:S05]  /*2e30*/  @P4 BRA `(.L_x_6427) ;  /* 0x0000002000004947 */ /* 0x000fea0003800000 */
[----:B------:R-:W-:Y:S05]  /*2e40*/  @P0 BRA `(.L_x_6428) ;  /* 0x0000008000000947 */ /* 0x000fea0003800000 */
[----:B------:R-:W-:Y:S05]  /*2e50*/  BRA `(.L_x_6429) ;  /* 0x0000009000007947 */ /* 0x000fea0003800000 */
.L_x_6427:
[----:B-----5:R-:W-:-:S05]  /*2e60*/  HADD2.F32 R44, -RZ, R37.H1_H1 ;  /* 0x30000025ff2c7230 */ /* 0x020fca0000004100 */
[----:B------:R-:W-:Y:S01]  /*2e70*/  FADD.FTZ R165, R44, R165 ;  /* 0x000000a52ca57221 */ /* 0x000fe20000010000 */
[----:B------:R-:W-:Y:S05]  /*2e80*/  BRA `(.L_x_6428) ;  /* 0x0000004000007947 */ /* 0x000fea0003800000 */
.L_x_6426:
[----:B-----5:R-:W-:Y:S02]  /*2e90*/  HADD2.F32 R44, -RZ, R33.H1_H1 ;  /* 0x30000021ff2c7230 */ /* 0x020fe40000004100 */
[----:B------:R-:W-:-:S03]  /*2ea0*/  @P2 HADD2.F32 R48, -RZ, R37.H1_H1 ;  /* 0x30000025ff302230 */ /* 0x000fc60000004100 */
[----:B------:R-:W-:-:S04]  /*2eb0*/  FADD.FTZ R165, R44, R165 ;  /* 0x000000a52ca57221 */ /* 0x000fc80000010000 */
[----:B------:R-:W-:-:S05]  /*2ec0*/  @P2 FADD.FTZ R165, R48, R165 ;  /* 0x000000a530a52221 */ /* 0x000fca0000010000 */
.L_x_6428:
[----:B------:R-:W-:-:S04]  /*2ed0*/  F2FP.PACK_AB R44, RZ, R165 ;  /* 0x000000a5ff2c723e */ /* 0x000fc800000000ff */
[----:B------:R-:W-:Y:S02]  /*2ee0*/  PRMT R41, R41, 0x5410, R44 ;  /* 0x0000541029297816 */ /* 0x000fe4000000002c */
.L_x_6429:
[----:B------:R-:W-:Y:S01]  /*2ef0*/  HADD2.F32 R163, -RZ, R46.H0_H0 ;  /* 0x2000002effa37230 */ /* 0x000fe20000004100 */
[----:B------:R-:W-:Y:S05]  /*2f00*/  @P3 BRA `(.L_x_6430) ;  /* 0x0000008000003947 */ /* 0x000fea0003800000 */
[----:B------:R-:W-:-:S04]  /*2f10*/  ISETP.NE.U32.AND P4, PT, RZ, c[0x0][0x180], PT ;  /* 0x00006000ff007a0c */ /* 0x000fc80003f85070 */
[----:B------:R-:W-:-:S13]  /*2f20*/  ISETP.NE.AND.EX P4, PT, RZ, c[0x0][0x184], PT, P4 ;  /* 0x00006100ff007a0c */ /* 0x000fda0003f85340 */
[----:B------:R-:W-:Y:S05]  /*2f30*/  @P4 BRA `(.L_x_6431) ;  /* 0x0000002000004947 */ /* 0x000fea0003800000 */
[----:B------:R-:W-:Y:S05]  /*2f40*/  @P0 BRA `(.L_x_6432) ;  /* 0x0000008000000947 */ /* 0x000fea0003800000 */
[----:B------:R-:W-:Y:S05]  /*2f50*/  BRA `(.L_x_6433) ;  /* 0x0000009000007947 */ /* 0x000fea0003800000 */
.L_x_6431:
[----:B-----5:R-:W-:-:S05]  /*2f60*/  HADD2.F32 R44, -RZ, R38.H0_H0 ;  /* 0x20000026ff2c7230 */ /* 0x020fca0000004100 */
[----:B------:R-:W-:Y:S01]  /*2f70*/  FADD.FTZ R163, R44, R163 ;  /* 0x000000a32ca37221 */ /* 0x000fe20000010000 */
[----:B------:R-:W-:Y:S05]  /*2f80*/  BRA `(.L_x_6432) ;  /* 0x0000004000007947 */ /* 0x000fea0003800000 */
.L_x_6430:
[----:B-----5:R-:W-:Y:S02]  /*2f90*/  HADD2.F32 R44, -RZ, R34.H0_H0 ;  /* 0x20000022ff2c7230 */ /* 0x020fe40000004100 */
[----:B------:R-:W-:-:S03]  /*2fa0*/  @P2 HADD2.F32 R48, -RZ, R38.H0_H0 ;  /* 0x20000026ff302230 */ /* 0x000fc60000004100 */
[----:B------:R-:W-:-:S04]  /*2fb0*/  FADD.FTZ R163, R44, R163 ;  /* 0x000000a32ca37221 */ /* 0x000fc80000010000 */
[----:B------:R-:W-:-:S05]  /*2fc0*/  @P2 FADD.FTZ R163, R48, R163 ;  /* 0x000000a330a32221 */ /* 0x000fca0000010000 */
.L_x_6432:
[----:B------:R-:W-:-:S04]  /*2fd0*/  F2FP.PACK_AB R44, RZ, R163 ;  /* 0x000000a3ff2c723e */ /* 0x000fc800000000ff */
[----:B------:R-:W-:Y:S02]  /*2fe0*/  PRMT R42, R44, 0x7610, R42 ;  /* 0x000076102c2a7816 */ /* 0x000fe4000000002a */
.L_x_6433:
[----:B------:R-:W-:Y:S01]  /*2ff0*/  HADD2.F32 R164, -RZ, R46.H1_H1 ;  /* 0x3000002effa47230 */ /* 0x000fe20000004100 */
[----:B------:R-:W-:Y:S05]  /*3000*/  @P3 BRA `(.L_x_6434) ;  /* 0x0000008000003947 */ /* 0x000fea0003800000 */
[----:B------:R-:W-:-:S04]  /*3010*/  ISETP.NE.U32.AND P4, PT, RZ, c[0x0][0x180], PT ;  /* 0x00006000ff007a0c */ /* 0x000fc80003f85070 */
[----:B------:R-:W-:-:S13]  /*3020*/  ISETP.NE.AND.EX P4, PT, RZ, c[0x0][0x184], PT, P4 ;  /* 0x00006100ff007a0c */ /* 0x000fda0003f85340 */
[----:B------:R-:W-:Y:S05]  /*3030*/  @P4 BRA `(.L_x_6435) ;  /* 0x0000002000004947 */ /* 0x000fea0003800000 */
[----:B------:R-:W-:Y:S05]  /*3040*/  @P0 BRA `(.L_x_6436) ;  /* 0x0000008000000947 */ /* 0x000fea0003800000 */
[----:B------:R-:W-:Y:S05]  /*3050*/  BRA `(.L_x_6437) ;  /* 0x0000009000007947 */ /* 0x000fea0003800000 */
.L_x_6435:
[----:B-----5:R-:W-:-:S05]  /*3060*/  HADD2.F32 R45, -RZ, R38.H1_H1 ;  /* 0x30000026ff2d7230 */ /* 0x020fca0000004100 */
[----:B------:R-:W-:Y:S01]  /*3070*/  FADD.FTZ R164, R45, R164 ;  /* 0x000000a42da47221 */ /* 0x000fe20000010000 */
[----:B------:R-:W-:Y:S05]  /*3080*/  BRA `(.L_x_6436) ;  /* 0x0000004000007947 */ /* 0x000fea0003800000 */
.L_x_6434:
[----:B-----5:R-:W-:Y:S02]  /*3090*/  HADD2.F32 R45, -RZ, R34.H1_H1 ;  /* 0x30000022ff2d7230 */ /* 0x020fe40000004100 */
[----:B------:R-:W-:-:S03]  /*30a0*/  @P2 HADD2.F32 R49, -RZ, R38.H1_H1 ;  /* 0x30000026ff312230 */ /* 0x000fc60000004100 */
[----:B------:R-:W-:-:S04]  /*30b0*/  FADD.FTZ R164, R45, R164 ;  /* 0x000000a42da47221 */ /* 0x000fc80000010000 */
[----:B------:R-:W-:-:S05]  /*30c0*/  @P2 FADD.FTZ R164, R49, R164 ;  /* 0x000000a431a42221 */ /* 0x000fca0000010000 */
.L_x_6436:
[----:B------:R-:W-:-:S04]  /*30d0*/  F2FP.PACK_AB R44, RZ, R164 ;  /* 0x000000a4ff2c723e */ /* 0x000fc800000000ff */
[----:B------:R-:W-:Y:S02]  /*30e0*/  PRMT R42, R42, 0x5410, R44 ;  /* 0x000054102a2a7816 */ /* 0x000fe4000000002c */
.L_x_6437:
[----:B------:R-:W-:Y:S01]  /*30f0*/  HADD2.F32 R162, -RZ, R47.H0_H0 ;  /* 0x2000002fffa27230 */ /* 0x000fe20000004100 */
[----:B------:R-:W-:Y:S05]  /*3100*/  @P3 BRA `(.L_x_6438) ;  /* 0x0000008000003947 */ /* 0x000fea0003800000 */
[----:B------:R-:W-:-:S04]  /*3110*/  ISETP.NE.U32.AND P4, PT, RZ, c[0x0][0x180], PT ;  /* 0x00006000ff007a0c */ /* 0x000fc80003f85070 */
[----:B------:R-:W-:-:S13]  /*3120*/  ISETP.NE.AND.EX P4, PT, RZ, c[0x0][0x184], PT, P4 ;  /* 0x00006100ff007a0c */ /* 0x000fda0003f85340 */
[----:B------:R-:W-:Y:S05]  /*3130*/  @P4 BRA `(.L_x_6439) ;  /* 0x0000002000004947 */ /* 0x000fea0003800000 */
[----:B------:R-:W-:Y:S05]  /*3140*/  @P0 BRA `(.L_x_6440) ;  /* 0x0000008000000947 */ /* 0x000fea0003800000 */
[----:B------:R-:W-:Y:S05]  /*3150*/  BRA `(.L_x_6441) ;  /* 0x0000009000007947 */ /* 0x000fea0003800000 */
.L_x_6439:
[----:B-----5:R-:W-:-:S05]  /*3160*/  HADD2.F32 R45, -RZ, R39.H0_H0 ;  /* 0x20000027ff2d7230 */ /* 0x020fca0000004100 */
[----:B------:R-:W-:Y:S01]  /*3170*/  FADD.FTZ R162, R45, R162 ;  /* 0x000000a22da27221 */ /* 0x000fe20000010000 */
[----:B------:R-:W-:Y:S05]  /*3180*/  BRA `(.L_x_6440) ;  /* 0x0000004000007947 */ /* 0x000fea0003800000 */
.L_x_6438:
[----:B-----5:R-:W-:Y:S02]  /*3190*/  HADD2.F32 R45, -RZ, R35.H0_H0 ;  /* 0x20000023ff2d7230 */ /* 0x020fe40000004100 */
[----:B------:R-:W-:-:S03]  /*31a0*/  @P2 HADD2.F32 R49, -RZ, R39.H0_H0 ;  /* 0x20000027ff312230 */ /* 0x000fc60000004100 */
[----:B------:R-:W-:-:S04]  /*31b0*/  FADD.FTZ R162, R45, R162 ;  /* 0x000000a22da27221 */ /* 0x000fc80000010000 */
[----:B------:R-:W-:-:S05]  /*31c0*/  @P2 FADD.FTZ R162, R49, R162 ;  /* 0x000000a231a22221 */ /* 0x000fca0000010000 */
.L_x_6440:
[----:B------:R-:W-:-:S04]  /*31d0*/  F2FP.PACK_AB R44, RZ, R162 ;  /* 0x000000a2ff2c723e */ /* 0x000fc800000000ff */
[----:B------:R-:W-:Y:S02]  /*31e0*/  PRMT R43, R44, 0x7610, R43 ;  /* 0x000076102c2b7816 */ /* 0x000fe4000000002b */
.L_x_6441:
[----:B------:R-:W-:Y:S01]  /*31f0*/  HADD2.F32 R161, -RZ, R47.H1_H1 ;  /* 0x3000002fffa17230 */ /* 0x000fe20000004100 */
[----:B------:R-:W-:Y:S05]  /*3200*/  @P3 BRA `(.L_x_6442) ;  /* 0x0000008000003947 */ /* 0x000fea0003800000 */
[----:B------:R-:W-:-:S04]  /*3210*/  ISETP.NE.U32.AND P4, PT, RZ, c[0x0][0x180], PT ;  /* 0x00006000ff007a0c */ /* 0x000fc80003f85070 */
[----:B------:R-:W-:-:S13]  /*3220*/  ISETP.NE.AND.EX P4, PT, RZ, c[0x0][0x184], PT, P4 ;  /* 0x00006100ff007a0c */ /* 0x000fda0003f85340 */
[----:B------:R-:W-:Y:S05]  /*3230*/  @P4 BRA `(.L_x_6443) ;  /* 0x0000002000004947 */ /* 0x000fea0003800000 */
[----:B------:R-:W-:Y:S05]  /*3240*/  @P0 BRA `(.L_x_6444) ;  /* 0x0000008000000947 */ /* 0x000fea0003800000 */
[----:B------:R-:W-:Y:S05]  /*3250*/  BRA `(.L_x_6445) ;  /* 0x0000009000007947 */ /* 0x000fea0003800000 */
.L_x_6443:
[----:B-----5:R-:W-:-:S05]  /*3260*/  HADD2.F32 R44, -RZ, R39.H1_H1 ;  /* 0x30000027ff2c7230 */ /* 0x020fca0000004100 */
[----:B------:R-:W-:Y:S01]  /*3270*/  FADD.FTZ R161, R44, R161 ;  /* 0x000000a12ca17221 */ /* 0x000fe20000010000 */
[----:B------:R-:W-:Y:S05]  /*3280*/  BRA `(.L_x_6444) ;  /* 0x0000004000007947 */ /* 0x000fea0003800000 */
.L_x_6442:
[----:B-----5:R-:W-:Y:S02]  /*3290*/  HADD2.F32 R44, -RZ, R35.H1_H1 ;  /* 0x30000023ff2c7230 */ /* 0x020fe40000004100 */
[----:B------:R-:W-:-:S03]  /*32a0*/  @P2 HADD2.F32 R46, -RZ, R39.H1_H1 ;  /* 0x30000027ff2e2230 */ /* 0x000fc60000004100 */
[----:B------:R-:W-:-:S04]  /*32b0*/  FADD.FTZ R161, R44, R161 ;  /* 0x000000a12ca17221 */ /* 0x000fc80000010000 */
[----:B------:R-:W-:-:S05]  /*32c0*/  @P2 FADD.FTZ R161, R46, R161 ;  /* 0x000000a12ea12221 */ /* 0x000fca0000010000 */
.L_x_6444:
[----:B------:R-:W-:-:S04]  /*32d0*/  F2FP.PACK_AB R44, RZ, R161 ;  /* 0x000000a1ff2c723e */ /* 0x000fc800000000ff */
[----:B------:R-:W-:Y:S02]  /*32e0*/  PRMT R43, R43, 0x5410, R44 ;  /* 0x000054102b2b7816 */ /* 0x000fe4000000002c */
.L_x_6445:
        /* <DEDUP_REMOVED lines=16> */
.L_x_6447:
[----:B-----5:R-:W-:-:S05]  /*33f0*/  HADD2.F32 R49, -RZ, R36.H0_H0 ;  /* 0x20000024ff317230 */ /* 0x020fca0000004100 */
[----:B------:R-:W-:Y:S01]  /*3400*/  FADD.FTZ R176, R49, R176 ;  /* 0x000000b031b07221 */ /* 0x000fe20000010000 */
[----:B------:R-:W-:Y:S05]  /*3410*/  BRA `(.L_x_6448) ;  /* 0x0000004000007947 */ /* 0x000fea0003800000 */
.L_x_6446:
[----:B0----5:R-:W-:Y:S02]  /*3420*/  HADD2.F32 R49, -RZ, R32.H0_H0 ;  /* 0x20000020ff317230 */ /* 0x021fe40000004100 */
[----:B------:R-:W-:-:S03]  /*3430*/  @P2 HADD2.F32 R51, -RZ, R36.H0_H0 ;  /* 0x20000024ff332230 */ /* 0x000fc60000004100 */
[----:B------:R-:W-:-:S04]  /*3440*/  FADD.FTZ R176, R49, R176 ;  /* 0x000000b031b07221 */ /* 0x000fc80000010000 */
[----:B------:R-:W-:-:S05]  /*3450*/  @P2 FADD.FTZ R176, R51, R176 ;  /* 0x000000b033b02221 */ /* 0x000fca0000010000 */
.L_x_6448:
[----:B------:R-:W-:-:S04]  /*3460*/  F2FP.PACK_AB R48, RZ, R176 ;  /* 0x000000b0ff30723e */ /* 0x000fc800000000ff */
[----:B------:R-:W-:Y:S02]  /*3470*/  PRMT R40, R48, 0x7610, R40 ;  /* 0x0000761030287816 */ /* 0x000fe40000000028 */
.L_x_6449:
[----:B------:R-:W-:Y:S01]  /*3480*/  HADD2.F32 R175, -RZ, R44.H1_H1 ;  /* 0x3000002cffaf7230 */ /* 0x000fe20000004100 */
[----:B------:R-:W-:Y:S05]  /*3490*/  @P3 BRA `(.L_x_6450) ;  /* 0x0000008000003947 */ /* 0x000fea0003800000 */
[----:B------:R-:W-:-:S04]  /*34a0*/  ISETP.NE.U32.AND P4, PT, RZ, c[0x0][0x180], PT ;  /* 0x00006000ff007a0c */ /* 0x000fc80003f85070 */
[----:B------:R-:W-:-:S13]  /*34b0*/  ISETP.NE.AND.EX P4, PT, RZ, c[0x0][0x184], PT, P4 ;  /* 0x00006100ff007a0c */ /* 0x000fda0003f85340 */
[----:B------:R-:W-:Y:S05]  /*34c0*/  @P4 BRA `(.L_x_6451) ;  /* 0x0000002000004947 */ /* 0x000fea0003800000 */
[----:B------:R-:W-:Y:S05]  /*34d0*/  @P0 BRA `(.L_x_6452) ;  /* 0x0000008000000947 */ /* 0x000fea0003800000 */
[----:B------:R-:W-:Y:S05]  /*34e0*/  BRA `(.L_x_6453) ;  /* 0x0000009000007947 */ /* 0x000fea0003800000 */
.L_x_6451:
[----:B-----5:R-:W-:-:S05]  /*34f0*/  HADD2.F32 R44, -RZ, R36.H1_H1 ;  /* 0x30000024ff2c7230 */ /* 0x020fca0000004100 */
[----:B------:R-:W-:Y:S01]  /*3500*/  FADD.FTZ R175, R44, R175 ;  /* 0x000000af2caf7221 */ /* 0x000fe20000010000 */
[----:B------:R-:W-:Y:S05]  /*3510*/  BRA `(.L_x_6452) ;  /* 0x0000004000007947 */ /* 0x000fea0003800000 */
.L_x_6450:
[----:B-----5:R-:W-:Y:S02]  /*3520*/  HADD2.F32 R44, -RZ, R32.H1_H1 ;  /* 0x30000020ff2c7230 */ /* 0x020fe40000004100 */
[----:B------:R-:W-:-:S03]  /*3530*/  @P2 HADD2.F32 R48, -RZ, R36.H1_H1 ;  /* 0x30000024ff302230 */ /* 0x000fc60000004100 */
[----:B------:R-:W-:-:S04]  /*3540*/  FADD.FTZ R175, R44, R175 ;  /* 0x000000af2caf7221 */ /* 0x000fc80000010000 */
[----:B------:R-:W-:-:S05]  /*3550*/  @P2 FADD.FTZ R175, R48, R175 ;  /* 0x000000af30af2221 */ /* 0x000fca0000010000 */
.L_x_6452:
[----:B------:R-:W-:-:S04]  /*3560*/  F2FP.PACK_AB R44, RZ, R175 ;  /* 0x000000afff2c723e */ /* 0x000fc800000000ff */
[----:B------:R-:W-:Y:S02]  /*3570*/  PRMT R40, R40, 0x5410, R44 ;  /* 0x0000541028287816 */ /* 0x000fe4000000002c */
.L_x_6453:
[----:B------:R-:W-:Y:S01]  /*3580*/  HADD2.F32 R173, -RZ, R45.H0_H0 ;  /* 0x2000002dffad7230 */ /* 0x000fe20000004100 */
[----:B------:R-:W-:Y:S05]  /*3590*/  @P3 BRA `(.L_x_6454) ;  /* 0x0000008000003947 */ /* 0x000fea0003800000 */
[----:B------:R-:W-:-:S04]  /*35a0*/  ISETP.NE.U32.AND P4, PT, RZ, c[0x0][0x180], PT ;  /* 0x00006000ff007a0c */ /* 0x000fc80003f85070 */
[----:B------:R-:W-:-:S13]  /*35b0*/  ISETP.NE.AND.EX P4, PT, RZ, c[0x0][0x184], PT, P4 ;  /* 0x00006100ff007a0c */ /* 0x000fda0003f85340 */
[----:B------:R-:W-:Y:S05]  /*35c0*/  @P4 BRA `(.L_x_6455) ;  /* 0x0000002000004947 */ /* 0x000fea0003800000 */
[----:B------:R-:W-:Y:S05]  /*35d0*/  @P0 BRA `(.L_x_6456) ;  /* 0x0000008000000947 */ /* 0x000fea0003800000 */
[----:B------:R-:W-:Y:S05]  /*35e0*/  BRA `(.L_x_6457) ;  /* 0x0000009000007947 */ /* 0x000fea0003800000 */
.L_x_6455:
[----:B-----5:R-:W-:-:S05]  /*35f0*/  HADD2.F32 R44, -RZ, R37.H0_H0 ;  /* 0x20000025ff2c7230 */ /* 0x020fca0000004100 */
[----:B------:R-:W-:Y:S01]  /*3600*/  FADD.FTZ R173, R44, R173 ;  /* 0x000000ad2cad7221 */ /* 0x000fe20000010000 */
[----:B------:R-:W-:Y:S05]  /*3610*/  BRA `(.L_x_6456) ;  /* 0x0000004000007947 */ /* 0x000fea0003800000 */
.L_x_6454:
[----:B-----5:R-:W-:Y:S02]  /*3620*/  HADD2.F32 R44, -RZ, R33.H0_H0 ;  /* 0x20000021ff2c7230 */ /* 0x020fe40000004100 */
[----:B------:R-:W-:-:S03]  /*3630*/  @P2 HADD2.F32 R48, -RZ, R37.H0_H0 ;  /* 0x20000025ff302230 */ /* 0x000fc60000004100 */
[----:B------:R-:W-:-:S04]  /*3640*/  FADD.FTZ R173, R44, R173 ;  /* 0x000000ad2cad7221 */ /* 0x000fc80000010000 */
[----:B------:R-:W-:-:S05]  /*3650*/  @P2 FADD.FTZ R173, R48, R173 ;  /* 0x000000ad30ad2221 */ /* 0x000fca0000010000 */
.L_x_6456:
[----:B------:R-:W-:-:S04]  /*3660*/  F2FP.PACK_AB R44, RZ, R173 ;  /* 0x000000adff2c723e */ /* 0x000fc800000000ff */
[----:B------:R-:W-:Y:S02]  /*3670*/  PRMT R41, R44, 0x7610, R41 ;  /* 0x000076102c297816 */ /* 0x000fe40000000029 */
.L_x_6457:
[----:B------:R-:W-:Y:S01]  /*3680*/  HADD2.F32 R174, -RZ, R45.H1_H1 ;  /* 0x3000002dffae7230 */ /* 0x000fe20000004100 */
[----:B------:R-:W-:Y:S05]  /*3690*/  @P3 BRA `(.L_x_6458) ;  /* 0x0000008000003947 */ /* 0x000fea0003800000 */
[----:B------:R-:W-:-:S04]  /*36a0*/  ISETP.NE.U32.AND P4, PT, RZ, c[0x0][0x180], PT ;  /* 0x00006000ff007a0c */ /* 0x000fc80003f85070 */
[----:B------:R-:W-:-:S13]  /*36b0*/  ISETP.NE.AND.EX P4, PT, RZ, c[0x0][0x184], PT, P4 ;  /* 0x00006100ff007a0c */ /* 0x000fda0003f85340 */
[----:B------:R-:W-:Y:S05]  /*36c0*/  @P4 BRA `(.L_x_6459) ;  /* 0x0000002000004947 */ /* 0x000fea0003800000 */
[----:B------:R-:W-:Y:S05]  /*36d0*/  @P0 BRA `(.L_x_6460) ;  /* 0x0000008000000947 */ /* 0x000fea0003800000 */
[----:B------:R-:W-:Y:S05]  /*36e0*/  BRA `(.L_x_6461) ;  /* 0x0000009000007947 */ /* 0x000fea0003800000 */
.L_x_6459:
[----:B-----5:R-:W-:-:S05]  /*36f0*/  HADD2.F32 R45, -RZ, R37.H1_H1 ;  /* 0x30000025ff2d7230 */ /* 0x020fca0000004100 */
[----:B------:R-:W-:Y:S01]  /*3700*/  FADD.FTZ R174, R45, R174 ;  /* 0x000000ae2dae7221 */ /* 0x000fe20000010000 */
[----:B------:R-:W-:Y:S05]  /*3710*/  BRA `(.L_x_6460) ;  /* 0x0000004000007947 */ /* 0x000fea0003800000 */
.L_x_6458:
[----:B-----5:R-:W-:Y:S02]  /*3720*/  HADD2.F32 R45, -RZ, R33.H1_H1 ;  /* 0x30000021ff2d7230 */ /* 0x020fe40000004100 */
[----:B------:R-:W-:-:S03]  /*3730*/  @P2 HADD2.F32 R49, -RZ, R37.H1_H1 ;  /* 0x30000025ff312230 */ /* 0x000fc60000004100 */
[----:B------:R-:W-:-:S04]  /*3740*/  FADD.FTZ R174, R45, R174 ;  /* 0x000000ae2dae7221 */ /* 0x000fc80000010000 */
[----:B------:R-:W-:-:S05]  /*3750*/  @P2 FADD.FTZ R174, R49, R174 ;  /* 0x000000ae31ae2221 */ /* 0x000fca0000010000 */
.L_x_6460:
[----:B------:R-:W-:-:S04]  /*3760*/  F2FP.PACK_AB R44, RZ, R174 ;  /* 0x000000aeff2c723e */ /* 0x000fc800000000ff */
[----:B------:R-:W-:Y:S02]  /*3770*/  PRMT R41, R41, 0x5410, R44 ;  /* 0x0000541029297816 */ /* 0x000fe4000000002c */
.L_x_6461:
[----:B------:R-:W-:Y:S01]  /*3780*/  HADD2.F32 R172, -RZ, R46.H0_H0 ;  /* 0x2000002effac7230 */ /* 0x000fe20000004100 */
[----:B------:R-:W-:Y:S05]  /*3790*/  @P3 BRA `(.L_x_6462) ;  /* 0x0000008000003947 */ /* 0x000fea0003800000 */
[----:B------:R-:W-:-:S04]  /*37a0*/  ISETP.NE.U32.AND P4, PT, RZ, c[0x0][0x180], PT ;  /* 0x00006000ff007a0c */ /* 0x000fc80003f85070 */
[----:B------:R-:W-:-:S13]  /*37b0*/  ISETP.NE.AND.EX P4, PT, RZ, c[0x0][0x184], PT, P4 ;  /* 0x00006100ff007a0c */ /* 0x000fda0003f85340 */
[----:B------:R-:W-:Y:S05]  /*37c0*/  @P4 BRA `(.L_x_6463) ;  /* 0x0000002000004947 */ /* 0x000fea0003800000 */
[----:B------:R-:W-:Y:S05]  /*37d0*/  @P0 BRA `(.L_x_6464) ;  /* 0x0000008000000947 */ /* 0x000fea0003800000 */
[----:B------:R-:W-:Y:S05]  /*37e0*/  BRA `(.L_x_6465) ;  /* 0x0000009000007947 */ /* 0x000fea0003800000 */
.L_x_6463:
[----:B-----5:R-:W-:-:S05]  /*37f0*/  HADD2.F32 R45, -RZ, R38.H0_H0 ;  /* 0x20000026ff2d7230 */ /* 0x020fca0000004100 */
[----:B------:R-:W-:Y:S01]  /*3800*/  FADD.FTZ R172, R45, R172 ;  /* 0x000000ac2dac7221 */ /* 0x000fe20000010000 */
[----:B------:R-:W-:Y:S05]  /*3810*/  BRA `(.L_x_6464) ;  /* 0x0000004000007947 */ /* 0x000fea0003800000 */
.L_x_6462:
[----:B-----5:R-:W-:Y:S02]  /*3820*/  HADD2.F32 R45, -RZ, R34.H0_H0 ;  /* 0x20000022ff2d7230 */ /* 0x020fe40000004100 */
[----:B------:R-:W-:-:S03]  /*3830*/  @P2 HADD2.F32 R49, -RZ, R38.H0_H0 ;  /* 0x20000026ff312230 */ /* 0x000fc60000004100 */
[----:B------:R-:W-:-:S04]  /*3840*/  FADD.FTZ R172, R45, R172 ;  /* 0x000000ac2dac7221 */ /* 0x000fc80000010000 */
[----:B------:R-:W-:-:S05]  /*3850*/  @P2 FADD.FTZ R172, R49, R172 ;  /* 0x000000ac31ac2221 */ /* 0x000fca0000010000 */
.L_x_6464:
[----:B------:R-:W-:-:S04]  /*3860*/  F2FP.PACK_AB R44, RZ, R172 ;  /* 0x000000acff2c723e */ /* 0x000fc800000000ff */
[----:B------:R-:W-:Y:S02]  /*3870*/  PRMT R42, R44, 0x7610, R42 ;  /* 0x000076102c2a7816 */ /* 0x000fe4000000002a */
.L_x_6465:
[----:B------:R-:W-:Y:S01]  /*3880*/  HADD2.F32 R171, -RZ, R46.H1_H1 ;  /* 0x3000002effab7230 */ /* 0x000fe20000004100 */
[----:B------:R-:W-:Y:S05]  /*3890*/  @P3 BRA `(.L_x_6466) ;  /* 0x0000008000003947 */ /* 0x000fea0003800000 */
[----:B------:R-:W-:-:S04]  /*38a0*/  ISETP.NE.U32.AND P4, PT, RZ, c[0x0][0x180], PT ;  /* 0x00006000ff007a0c */ /* 0x000fc80003f85070 */
[----:B------:R-:W-:-:S13]  /*38b0*/  ISETP.NE.AND.EX P4, PT, RZ, c[0x0][0x184], PT, P4 ;  /* 0x00006100ff007a0c */ /* 0x000fda0003f85340 */
[----:B------:R-:W-:Y:S05]  /*38c0*/  @P4 BRA `(.L_x_6467) ;  /* 0x0000002000004947 */ /* 0x000fea0003800000 */
[----:B------:R-:W-:Y:S05]  /*38d0*/  @P0 BRA `(.L_x_6468) ;  /* 0x0000008000000947 */ /* 0x000fea0003800000 */
[----:B------:R-:W-:Y:S05]  /*38e0*/  BRA `(.L_x_6469) ;  /* 0x0000009000007947 */ /* 0x000fea0003800000 */
.L_x_6467:
[----:B-----5:R-:W-:-:S05]  /*38f0*/  HADD2.F32 R44, -RZ, R38.H1_H1 ;  /* 0x30000026ff2c7230 */ /* 0x020fca0000004100 */
[----:B------:R-:W-:Y:S01]  /*3900*/  FADD.FTZ R171, R44, R171 ;  /* 0x000000ab2cab7221 */ /* 0x000fe20000010000 */
[----:B------:R-:W-:Y:S05]  /*3910*/  BRA `(.L_x_6468) ;  /* 0x0000004000007947 */ /* 0x000fea0003800000 */
.L_x_6466:
[----:B-----5:R-:W-:Y:S02]  /*3920*/  HADD2.F32 R44, -RZ, R34.H1_H1 ;  /* 0x30000022ff2c7230 */ /* 0x020fe40000004100 */
[----:B------:R-:W-:-:S03]  /*3930*/  @P2 HADD2.F32 R46, -RZ, R38.H1_H1 ;  /* 0x30000026ff2e2230 */ /* 0x000fc60000004100 */
[----:B------:R-:W-:-:S04]  /*3940*/  FADD.FTZ R171, R44, R171 ;  /* 0x000000ab2cab7221 */ /* 0x000fc80000010000 */
[----:B------:R-:W-:-:S05]  /*3950*/  @P2 FADD.FTZ R171, R46, R171 ;  /* 0x000000ab2eab2221 */ /* 0x000fca0000010000 */
.L_x_6468:
[----:B------:R-:W-:-:S04]  /*3960*/  F2FP.PACK_AB R44, RZ, R171 ;  /* 0x000000abff2c723e */ /* 0x000fc800000000ff */
[----:B------:R-:W-:Y:S02]  /*3970*/  PRMT R42, R42, 0x5410, R44 ;  /* 0x000054102a2a7816 */ /* 0x000fe4000000002c */
.L_x_6469:
[----:B------:R-:W-:Y:S01]  /*3980*/  HADD2.F32 R170, -RZ, R47.H0_H0 ;  /* 0x2000002fffaa7230 */ /* 0x000fe20000004100 */
[----:B------:R-:W-:Y:S05]  /*3990*/  @P3 BRA `(.L_x_6470) ;  /* 0x0000008000003947 */ /* 0x000fea0003800000 */
[----:B------:R-:W-:-:S04]  /*39a0*/  ISETP.NE.U32.AND P4, PT, RZ, c[0x0][0x180], PT ;  /* 0x00006000ff007a0c */ /* 0x000fc80003f85070 */
[----:B------:R-:W-:-:S13]  /*39b0*/  ISETP.NE.AND.EX P4, PT, RZ, c[0x0][0x184], PT, P4 ;  /* 0x00006100ff007a0c */ /* 0x000fda0003f85340 */
[----:B------:R-:W-:Y:S05]  /*39c0*/  @P4 BRA `(.L_x_6471) ;  /* 0x0000002000004947 */ /* 0x000fea0003800000 */
[----:B------:R-:W-:Y:S05]  /*39d0*/  @P0 BRA `(.L_x_6472) ;  /* 0x0000008000000947 */ /* 0x000fea0003800000 */
[----:B------:R-:W-:Y:S05]  /*39e0*/  BRA `(.L_x_6473) ;  /* 0x0000009000007947 */ /* 0x000fea0003800000 */
.L_x_6471:
[----:B-----5:R-:W-:-:S05]  /*39f0*/  HADD2.F32 R45, -RZ, R39.H0_H0 ;  /* 0x20000027ff2d7230 */ /* 0x020fca0000004100 */
[----:B------:R-:W-:Y:S01]  /*3a00*/  FADD.FTZ R170, R45, R170 ;  /* 0x000000aa2daa7221 */ /* 0x000fe20000010000 */
[----:B------:R-:W-:Y:S05]  /*3a10*/  BRA `(.L_x_6472) ;  /* 0x0000004000007947 */ /* 0x000fea0003800000 */
.L_x_6470:
[----:B-----5:R-:W-:Y:S02]  /*3a20*/  HADD2.F32 R45, -RZ, R35.H0_H0 ;  /* 0x20000023ff2d7230 */ /* 0x020fe40000004100 */
[----:B------:R-:W-:-:S03]  /*3a30*/  @P2 HADD2.F32 R49, -RZ, R39.H0_H0 ;  /* 0x20000027ff312230 */ /* 0x000fc60000004100 */
[----:B------:R-:W-:-:S04]  /*3a40*/  FADD.FTZ R170, R45, R170 ;  /* 0x000000aa2daa7221 */ /* 0x000fc80000010000 */
[----:B------:R-:W-:-:S05]  /*3a50*/  @P2 FADD.FTZ R170, R49, R170 ;  /* 0x000000aa31aa2221 */ /* 0x000fca0000010000 */
.L_x_6472:
[----:B------:R-:W-:-:S04]  /*3a60*/  F2FP.PACK_AB R44, RZ, R170 ;  /* 0x000000aaff2c723e */ /* 0x000fc800000000ff */
[----:B------:R-:W-:Y:S02]  /*3a70*/  PRMT R43, R44, 0x7610, R43 ;  /* 0x000076102c2b7816 */ /* 0x000fe4000000002b */
.L_x_6473:
[----:B------:R-:W-:Y:S01]  /*3a80*/  HADD2.F32 R169, -RZ, R47.H1_H1 ;  /* 0x3000002fffa97230 */ /* 0x000fe20000004100 */
[----:B------:R-:W-:Y:S05]  /*3a90*/  @P3 BRA `(.L_x_6474) ;  /* 0x0000008000003947 */ /* 0x000fea0003800000 */
[----:B------:R-:W-:-:S04]  /*3aa0*/  ISETP.NE.U32.AND P4, PT, RZ, c[0x0][0x180], PT ;  /* 0x00006000ff007a0c */ /* 0x000fc80003f85070 */
[----:B------:R-:W-:-:S13]  /*3ab0*/  ISETP.NE.AND.EX P4, PT, RZ, c[0x0][0x184], PT, P4 ;  /* 0x00006100ff007a0c */ /* 0x000fda0003f85340 */
[----:B------:R-:W-:Y:S05]  /*3ac0*/  @P4 BRA `(.L_x_6475) ;  /* 0x0000002000004947 */ /* 0x000fea0003800000 */
[----:B------:R-:W-:Y:S05]  /*3ad0*/  @P0 BRA `(.L_x_6476) ;  /* 0x0000008000000947 */ /* 0x000fea0003800000 */
[----:B------:R-:W-:Y:S05]  /*3ae0*/  BRA `(.L_x_6477) ;  /* 0x0000009000007947 */ /* 0x000fea0003800000 */
.L_x_6475:
[----:B-----5:R-:W-:-:S05]  /*3af0*/  HADD2.F32 R44, -RZ, R39.H1_H1 ;  /* 0x30000027ff2c7230 */ /* 0x020fca0000004100 */
[----:B------:R-:W-:Y:S01]  /*3b00*/  FADD.FTZ R169, R44, R169 ;  /* 0x000000a92ca97221 */ /* 0x000fe20000010000 */
[----:B------:R-:W-:Y:S05]  /*3b10*/  BRA `(.L_x_6476) ;  /* 0x0000004000007947 */ /* 0x000fea0003800000 */
.L_x_6474:
[----:B-----5:R-:W-:Y:S02]  /*3b20*/  HADD2.F32 R44, -RZ, R35.H1_H1 ;  /* 0x30000023ff2c7230 */ /* 0x020fe40000004100 */
[----:B------:R-:W-:-:S03]  /*3b30*/  @P2 HADD2.F32 R46, -RZ, R39.H1_H1 ;  /* 0x30000027ff2e2230 */ /* 0x000fc60000004100 */
[----:B------:R-:W-:-:S04]  /*3b40*/  FADD.FTZ R169, R44, R169 ;  /* 0x000000a92ca97221 */ /* 0x000fc80000010000 */
[----:B------:R-:W-:-:S05]  /*3b50*/  @P2 FADD.FTZ R169, R46, R169 ;  /* 0x000000a92ea92221 */ /* 0x000fca0000010000 */
.L_x_6476:
[----:B------:R-:W-:-:S04]  /*3b60*/  F2FP.PACK_AB R44, RZ, R169 ;  /* 0x000000a9ff2c723e */ /* 0x000fc800000000ff */
[----:B------:R-:W-:Y:S02]  /*3b70*/  PRMT R43, R43, 0x5410, R44 ;  /* 0x000054102b2b7816 */ /* 0x000fe4000000002c */
.L_x_6477:
        /* <DEDUP_REMOVED lines=16> */
.L_x_6479:
[----:B-----5:R-:W-:-:S05]  /*3c80*/  HADD2.F32 R48, -RZ, R36.H0_H0 ;  /* 0x20000024ff307230 */ /* 0x020fca0000004100 */
[----:B------:R-:W-:Y:S01]  /*3c90*/  FADD.FTZ R181, R48, R181 ;  /* 0x000000b530b57221 */ /* 0x000fe20000010000 */
[----:B------:R-:W-:Y:S05]  /*3ca0*/  BRA `(.L_x_6480) ;  /* 0x0000004000007947 */ /* 0x000fea0003800000 */
.L_x_6478:
[----:B0----5:R-:W-:Y:S02]  /*3cb0*/  HADD2.F32 R48, -RZ, R32.H0_H0 ;  /* 0x20000020ff307230 */ /* 0x021fe40000004100 */
[----:B------:R-:W-:-:S03]  /*3cc0*/  @P2 HADD2.F32 R50, -RZ, R36.H0_H0 ;  /* 0x20000024ff322230 */ /* 0x000fc60000004100 */
[----:B------:R-:W-:-:S04]  /*3cd0*/  FADD.FTZ R181, R48, R181 ;  /* 0x000000b530b57221 */ /* 0x000fc80000010000 */
[----:B------:R-:W-:-:S05]  /*3ce0*/  @P2 FADD.FTZ R181, R50, R181 ;  /* 0x000000b532b52221 */ /* 0x000fca0000010000 */
.L_x_6480:
[----:B------:R-:W-:-:S04]  /*3cf0*/  F2FP.PACK_AB R48, RZ, R181 ;  /* 0x000000b5ff30723e */ /* 0x000fc800000000ff */
[----:B------:R-:W-:Y:S02]  /*3d00*/  PRMT R40, R48, 0x7610, R40 ;  /* 0x0000761030287816 */ /* 0x000fe40000000028 */
.L_x_6481:
[----:B------:R-:W-:Y:S01]  /*3d10*/  HADD2.F32 R178, -RZ, R44.H1_H1 ;  /* 0x3000002cffb27230 */ /* 0x000fe20000004100 */
[----:B------:R-:W-:Y:S05]  /*3d20*/  @P3 BRA `(.L_x_6482) ;  /* 0x0000008000003947 */ /* 0x000fea0003800000 */
[----:B------:R-:W-:-:S04]  /*3d30*/  ISETP.NE.U32.AND P4, PT, RZ, c[0x0][0x180], PT ;  /* 0x00006000ff007a0c */ /* 0x000fc80003f85070 */
[----:B------:R-:W-:-:S13]  /*3d40*/  ISETP.NE.AND.EX P4, PT, RZ, c[0x0][0x184], PT, P4 ;  /* 0x00006100ff007a0c */ /* 0x000fda0003f85340 */
[----:B------:R-:W-:Y:S05]  /*3d50*/  @P4 BRA `(.L_x_6483) ;  /* 0x0000002000004947 */ /* 0x000fea0003800000 */
[----:B------:R-:W-:Y:S05]  /*3d60*/  @P0 BRA `(.L_x_6484) ;  /* 0x0000008000000947 */ /* 0x000fea0003800000 */
[----:B------:R-:W-:Y:S05]  /*3d70*/  BRA `(.L_x_6485) ;  /* 0x0000009000007947 */ /* 0x000fea0003800000 */
.L_x_6483:
[----:B-----5:R-:W-:-:S05]  /*3d80*/  HADD2.F32 R49, -RZ, R36.H1_H1 ;  /* 0x30000024ff317230 */ /* 0x020fca0000004100 */
[----:B------:R-:W-:Y:S01]  /*3d90*/  FADD.FTZ R178, R49, R178 ;  /* 0x000000b231b27221 */ /* 0x000fe20000010000 */
[----:B------:R-:W-:Y:S05]  /*3da0*/  BRA `(.L_x_6484) ;  /* 0x0000004000007947 */ /* 0x000fea0003800000 */
.L_x_6482:
[----:B-----5:R-:W-:Y:S02]  /*3db0*/  HADD2.F32 R49, -RZ, R32.H1_H1 ;  /* 0x30000020ff317230 */ /* 0x020fe40000004100 */
[----:B------:R-:W-:-:S03]  /*3dc0*/  @P2 HADD2.F32 R51, -RZ, R36.H1_H1 ;  /* 0x30000024ff332230 */ /* 0x000fc60000004100 */
[----:B------:R-:W-:-:S04]  /*3dd0*/  FADD.FTZ R178, R49, R178 ;  /* 0x000000b231b27221 */ /* 0x000fc80000010000 */
[----:B------:R-:W-:-:S05]  /*3de0*/  @P2 FADD.FTZ R178, R51, R178 ;  /* 0x000000b233b22221 */ /* 0x000fca0000010000 */
.L_x_6484:
[----:B------:R-:W-:-:S04]  /*3df0*/  F2FP.PACK_AB R44, RZ, R178 ;  /* 0x000000b2ff2c723e */ /* 0x000fc800000000ff */
[----:B------:R-:W-:Y:S02]  /*3e00*/  PRMT R40, R40, 0x5410, R44 ;  /* 0x0000541028287816 */ /* 0x000fe4000000002c */
.L_x_6485:
[----:B------:R-:W-:Y:S01]  /*3e10*/  HADD2.F32 R177, -RZ, R45.H0_H0 ;  /* 0x2000002dffb17230 */ /* 0x000fe20000004100 */
[----:B------:R-:W-:Y:S05]  /*3e20*/  @P3 BRA `(.L_x_6486) ;  /* 0x0000008000003947 */ /* 0x000fea0003800000 */
[----:B------:R-:W-:-:S04]  /*3e30*/  ISETP.NE.U32.AND P4, PT, RZ, c[0x0][0x180], PT ;  /* 0x00006000ff007a0c */ /* 0x000fc80003f85070 */
[----:B------:R-:W-:-:S13]  /*3e40*/  ISETP.NE.AND.EX P4, PT, RZ, c[0x0][0x184], PT, P4 ;  /* 0x00006100ff007a0c */ /* 0x000fda0003f85340 */
[----:B------:R-:W-:Y:S05]  /*3e50*/  @P4 BRA `(.L_x_6487) ;  /* 0x0000002000004947 */ /* 0x000fea0003800000 */
[----:B------:R-:W-:Y:S05]  /*3e60*/  @P0 BRA `(.L_x_6488) ;  /* 0x0000008000000947 */ /* 0x000fea0003800000 */
[----:B------:R-:W-:Y:S05]  /*3e70*/  BRA `(.L_x_6489) ;  /* 0x0000009000007947 */ /* 0x000fea0003800000 */
.L_x_6487:
[----:B-----5:R-:W-:-:S05]  /*3e80*/  HADD2.F32 R44, -RZ, R37.H0_H0 ;  /* 0x20000025ff2c7230 */ /* 0x020fca0000004100 */
[----:B------:R-:W-:Y:S01]  /*3e90*/  FADD.FTZ R177, R44, R177 ;  /* 0x000000b12cb17221 */ /* 0x000fe20000010000 */
[----:B------:R-:W-:Y:S05]  /*3ea0*/  BRA `(.L_x_6488) ;  /* 0x0000004000007947 */ /* 0x000fea0003800000 */
.L_x_6486:
[----:B-----5:R-:W-:Y:S02]  /*3eb0*/  HADD2.F32 R44, -RZ, R33.H0_H0 ;  /* 0x20000021ff2c7230 */ /* 0x020fe40000004100 */
[----:B------:R-:W-:-:S03]  /*3ec0*/  @P2 HADD2.F32 R48, -RZ, R37.H0_H0 ;  /* 0x20000025ff302230 */ /* 0x000fc60000004100 */
[----:B------:R-:W-:-:S04]  /*3ed0*/  FADD.FTZ R177, R44, R177 ;  /* 0x000000b12cb17221 */ /* 0x000fc80000010000 */
[----:B------:R-:W-:-:S05]  /*3ee0*/  @P2 FADD.FTZ R177, R48, R177 ;  /* 0x000000b130b12221 */ /* 0x000fca0000010000 */
.L_x_6488:
[----:B------:R-:W-:-:S04]  /*3ef0*/  F2FP.PACK_AB R44, RZ, R177 ;  /* 0x000000b1ff2c723e */ /* 0x000fc800000000ff */
[----:B------:R-:W-:Y:S02]  /*3f00*/  PRMT R41, R44, 0x7610, R41 ;  /* 0x000076102c297816 */ /* 0x000fe40000000029 */
.L_x_6489:
[----:B------:R-:W-:Y:S01]  /*3f10*/  HADD2.F32 R179, -RZ, R45.H1_H1 ;  /* 0x3000002dffb37230 */ /* 0x000fe20000004100 */
[----:B------:R-:W-:Y:S05]  /*3f20*/  @P3 BRA `(.L_x_6490) ;  /* 0x0000008000003947 */ /* 0x000fea0003800000 */
[----:B------:R-:W-:-:S04]  /*3f30*/  ISETP.NE.U32.AND P4, PT, RZ, c[0x0][0x180], PT ;  /* 0x00006000ff007a0c */ /* 0x000fc80003f85070 */
[----:B------:R-:W-:-:S13]  /*3f40*/  ISETP.NE.AND.EX P4, PT, RZ, c[0x0][0x184], PT, P4 ;  /* 0x00006100ff007a0c */ /* 0x000fda0003f85340 */
[----:B------:R-:W-:Y:S05]  /*3f50*/  @P4 BRA `(.L_x_6491) ;  /* 0x0000002000004947 */ /* 0x000fea0003800000 */
[----:B------:R-:W-:Y:S05]  /*3f60*/  @P0 BRA `(.L_x_6492) ;  /* 0x0000008000000947 */ /* 0x000fea0003800000 */
[----:B------:R-:W-:Y:S05]  /*3f70*/  BRA `(.L_x_6493) ;  /* 0x0000009000007947 */ /* 0x000fea0003800000 */
.L_x_6491:
[----:B-----5:R-:W-:-:S05]  /*3f80*/  HADD2.F32 R44, -RZ, R37.H1_H1 ;  /* 0x30000025ff2c7230 */ /* 0x020fca0000004100 */
[----:B------:R-:W-:Y:S01]  /*3f90*/  FADD.FTZ R179, R44, R179 ;  /* 0x000000b32cb37221 */ /* 0x000fe20000010000 */
[----:B------:R-:W-:Y:S05]  /*3fa0*/  BRA `(.L_x_6492) ;  /* 0x0000004000007947 */ /* 0x000fea0003800000 */
.L_x_6490:
[----:B-----5:R-:W-:Y:S02]  /*3fb0*/  HADD2.F32 R44, -RZ, R33.H1_H1 ;  /* 0x30000021ff2c7230 */ /* 0x020fe40000004100 */
[----:B------:R-:W-:-:S03]  /*3fc0*/  @P2 HADD2.F32 R48, -RZ, R37.H1_H1 ;  /* 0x30000025ff302230 */ /* 0x000fc60000004100 */
[----:B------:R-:W-:-:S04]  /*3fd0*/  FADD.FTZ R179, R44, R179 ;  /* 0x000000b32cb37221 */ /* 0x000fc80000010000 */
[----:B------:R-:W-:-:S05]  /*3fe0*/  @P2 FADD.FTZ R179, R48, R179 ;  /* 0x000000b330b32221 */ /* 0x000fca0000010000 */
.L_x_6492:
[----:B------:R-:W-:-:S04]  /*3ff0*/  F2FP.PACK_AB R44, RZ, R179 ;  /* 0x000000b3ff2c723e */ /* 0x000fc800000000ff */
[----:B------:R-:W-:Y:S02]  /*4000*/  PRMT R41, R41, 0x5410, R44 ;  /* 0x0000541029297816 */ /* 0x000fe4000000002c */
.L_x_6493:
[----:B------:R-:W-:Y:S01]  /*4010*/  HADD2.F32 R180, -RZ, R46.H0_H0 ;  /* 0x2000002effb47230 */ /* 0x000fe20000004100 */
[----:B------:R-:W-:Y:S05]  /*4020*/  @P3 BRA `(.L_x_6494) ;  /* 0x0000008000003947 */ /* 0x000fea0003800000 */
[----:B------:R-:W-:-:S04]  /*4030*/  ISETP.NE.U32.AND P4, PT, RZ, c[0x0][0x180], PT ;  /* 0x00006000ff007a0c */ /* 0x000fc80003f85070 */
[----:B------:R-:W-:-:S13]  /*4040*/  ISETP.NE.AND.EX P4, PT, RZ, c[0x0][0x184], PT, P4 ;  /* 0x00006100ff007a0c */ /* 0x000fda0003f85340 */
[----:B------:R-:W-:Y:S05]  /*4050*/  @P4 BRA `(.L_x_6495) ;  /* 0x0000002000004947 */ /* 0x000fea0003800000 */
[----:B------:R-:W-:Y:S05]  /*4060*/  @P0 BRA `(.L_x_6496) ;  /* 0x0000008000000947 */ /* 0x000fea0003800000 */
[----:B------:R-:W-:Y:S05]  /*4070*/  BRA `(.L_x_6497) ;  /* 0x0000009000007947 */ /* 0x000fea0003800000 */
.L_x_6495:
[----:B-----5:R-:W-:-:S05]  /*4080*/  HADD2.F32 R45, -RZ, R38.H0_H0 ;  /* 0x20000026ff2d7230 */ /* 0x020fca0000004100 */
[----:B------:R-:W-:Y:S01]  /*4090*/  FADD.FTZ R180, R45, R180 ;  /* 0x000000b42db47221 */ /* 0x000fe20000010000 */
[----:B------:R-:W-:Y:S05]  /*40a0*/  BRA `(.L_x_6496) ;  /* 0x0000004000007947 */ /* 0x000fea0003800000 */
.L_x_6494:
[----:B-----5:R-:W-:Y:S02]  /*40b0*/  HADD2.F32 R45, -RZ, R34.H0_H0 ;  /* 0x20000022ff2d7230 */ /* 0x020fe40000004100 */
[----:B------:R-:W-:-:S03]  /*40c0*/  @P2 HADD2.F32 R49, -RZ, R38.H0_H0 ;  /* 0x20000026ff312230 */ /* 0x000fc60000004100 */
[----:B------:R-:W-:-:S04]  /*40d0*/  FADD.FTZ R180, R45, R180 ;  /* 0x000000b42db47221 */ /* 0x000fc80000010000 */
[----:B------:R-:W-:-:S05]  /*40e0*/  @P2 FADD.FTZ R180, R49, R180 ;  /* 0x000000b431b42221 */ /* 0x000fca0000010000 */
.L_x_6496:
[----:B------:R-:W-:-:S04]  /*40f0*/  F2FP.PACK_AB R44, RZ, R180 ;  /* 0x000000b4ff2c723e */ /* 0x000fc800000000ff */
[----:B------:R-:W-:Y:S02]  /*4100*/  PRMT R42, R44, 0x7610, R42 ;  /* 0x000076102c2a7816 */ /* 0x000fe4000000002a */
.L_x_6497:
[----:B------:R-:W-:Y:S01]  /*4110*/  HADD2.F32 R182, -RZ, R46.H1_H1 ;  /* 0x3000002effb67230 */ /* 0x000fe20000004100 */
[----:B------:R-:W-:Y:S05]  /*4120*/  @P3 BRA `(.L_x_6498) ;  /* 0x0000008000003947 */ /* 0x000fea0003800000 */
[----:B------:R-:W-:-:S04]  /*4130*/  ISETP.NE.U32.AND P4, PT, RZ, c[0x0][0x180], PT ;  /* 0x00006000ff007a0c */ /* 0x000fc80003f85070 */
[----:B------:R-:W-:-:S13]  /*4140*/  ISETP.NE.AND.EX P4, PT, RZ, c[0x0][0x184], PT, P4 ;  /* 0x00006100ff007a0c */ /* 0x000fda0003f85340 */
[----:B------:R-:W-:Y:S05]  /*4150*/  @P4 BRA `(.L_x_6499) ;  /* 0x0000002000004947 */ /* 0x000fea0003800000 */
[----:B------:R-:W-:Y:S05]  /*4160*/  @P0 BRA `(.L_x_6500) ;  /* 0x0000008000000947 */ /* 0x000fea0003800000 */
[----:B------:R-:W-:Y:S05]  /*4170*/  BRA `(.L_x_6501) ;  /* 0x0000009000007947 */ /* 0x000fea0003800000 */
.L_x_6499:
[----:B-----5:R-:W-:-:S05]  /*4180*/  HADD2.F32 R45, -RZ, R38.H1_H1 ;  /* 0x30000026ff2d7230 */ /* 0x020fca0000004100 */
[----:B------:R-:W-:Y:S01]  /*4190*/  FADD.FTZ R182, R45, R182 ;  /* 0x000000b62db67221 */ /* 0x000fe20000010000 */
[----:B------:R-:W-:Y:S05]  /*41a0*/  BRA `(.L_x_6500) ;  /* 0x0000004000007947 */ /* 0x000fea0003800000 */
.L_x_6498:
[----:B-----5:R-:W-:Y:S02]  /*41b0*/  HADD2.F32 R45, -RZ, R34.H1_H1 ;  /* 0x30000022ff2d7230 */ /* 0x020fe40000004100 */
[----:B------:R-:W-:-:S03]  /*41c0*/  @P2 HADD2.F32 R49, -RZ, R38.H1_H1 ;  /* 0x30000026ff312230 */ /* 0x000fc60000004100 */
[----:B------:R-:W-:-:S04]  /*41d0*/  FADD.FTZ R182, R45, R182 ;  /* 0x000000b62db67221 */ /* 0x000fc80000010000 */
[----:B------:R-:W-:-:S05]  /*41e0*/  @P2 FADD.FTZ R182, R49, R182 ;  /* 0x000000b631b62221 */ /* 0x000fca0000010000 */
.L_x_6500:
[----:B------:R-:W-:-:S04]  /*41f0*/  F2FP.PACK_AB R44, RZ, R182 ;  /* 0x000000b6ff2c723e */ /* 0x000fc800000000ff */
[----:B------:R-:W-:Y:S02]  /*4200*/  PRMT R42, R42, 0x5410, R44 ;  /* 0x000054102a2a7816 */ /* 0x000fe4000000002c */
.L_x_6501:
[----:B------:R-:W-:Y:S01]  /*4210*/  HADD2.F32 R183, -RZ, R47.H0_H0 ;  /* 0x2000002fffb77230 */ /* 0x000fe20000004100 */
[----:B------:R-:W-:Y:S05]  /*4220*/  @P3 BRA `(.L_x_6502) ;  /* 0x0000008000003947 */ /* 0x000fea0003800000 */
[----:B------:R-:W-:-:S04]  /*4230*/  ISETP.NE.U32.AND P4, PT, RZ, c[0x0][0x180], PT ;  /* 0x00006000ff007a0c */ /* 0x000fc80003f85070 */
[----:B------:R-:W-:-:S13]  /*4240*/  ISETP.NE.AND.EX P4, PT, RZ, c[0x0][0x184], PT, P4 ;  /* 0x00006100ff007a0c */ /* 0x000fda0003f85340 */
[----:B------:R-:W-:Y:S05]  /*4250*/  @P4 BRA `(.L_x_6503) ;  /* 0x0000002000004947 */ /* 0x000fea0003800000 */
[----:B------:R-:W-:Y:S05]  /*4260*/  @P0 BRA `(.L_x_6504) ;  /* 0x0000008000000947 */ /* 0x000fea0003800000 */
[----:B------:R-:W-:Y:S05]  /*4270*/  BRA `(.L_x_6505) ;  /* 0x0000009000007947 */ /* 0x000fea0003800000 */
.L_x_6503:
[----:B-----5:R-:W-:-:S05]  /*4280*/  HADD2.F32 R44, -RZ, R39.H0_H0 ;  /* 0x20000027ff2c7230 */ /* 0x020fca0000004100 */
[----:B------:R-:W-:Y:S01]  /*4290*/  FADD.FTZ R183, R44, R183 ;  /* 0x000000b72cb77221 */ /* 0x000fe20000010000 */
[----:B------:R-:W-:Y:S05]  /*42a0*/  BRA `(.L_x_6504) ;  /* 0x0000004000007947 */ /* 0x000fea0003800000 */
.L_x_6502:
[----:B-----5:R-:W-:Y:S02]  /*42b0*/  HADD2.F32 R44, -RZ, R35.H0_H0 ;  /* 0x20000023ff2c7230 */ /* 0x020fe40000004100 */
[----:B------:R-:W-:-:S03]  /*42c0*/  @P2 HADD2.F32 R46, -RZ, R39.H0_H0 ;  /* 0x20000027ff2e2230 */ /* 0x000fc60000004100 */
[----:B------:R-:W-:-:S04]  /*42d0*/  FADD.FTZ R183, R44, R183 ;  /* 0x000000b72cb77221 */ /* 0x000fc80000010000 */
[----:B------:R-:W-:-:S05]  /*42e0*/  @P2 FADD.FTZ R183, R46, R183 ;  /* 0x000000b72eb72221 */ /* 0x000fca0000010000 */
.L_x_6504:
[----:B------:R-:W-:-:S04]  /*42f0*/  F2FP.PACK_AB R44, RZ, R183 ;  /* 0x000000b7ff2c723e */ /* 0x000fc800000000ff */
[----:B------:R-:W-:Y:S02]  /*4300*/  PRMT R43, R44, 0x7610, R43 ;  /* 0x000076102c2b7816 */ /* 0x000fe4000000002b */
.L_x_6505:
[----:B------:R-:W-:Y:S01]  /*4310*/  HADD2.F32 R184, -RZ, R47.H1_H1 ;  /* 0x3000002fffb87230 */ /* 0x000fe20000004100 */
[----:B------:R-:W-:Y:S05]  /*4320*/  @P3 BRA `(.L_x_6506) ;  /* 0x0000008000003947 */ /* 0x000fea0003800000 */
[----:B------:R-:W-:-:S04]  /*4330*/  ISETP.NE.U32.AND P4, PT, RZ, c[0x0][0x180], PT ;  /* 0x00006000ff007a0c */ /* 0x000fc80003f85070 */
[----:B------:R-:W-:-:S13]  /*4340*/  ISETP.NE.AND.EX P4, PT, RZ, c[0x0][0x184], PT, P4 ;  /* 0x00006100ff007a0c */ /* 0x000fda0003f85340 */
[----:B------:R-:W-:Y:S05]  /*4350*/  @P4 BRA `(.L_x_6507) ;  /* 0x0000002000004947 */ /* 0x000fea0003800000 */
[----:B------:R-:W-:Y:S05]  /*4360*/  @P0 BRA `(.L_x_6508) ;  /* 0x0000008000000947 */ /* 0x000fea0003800000 */
[----:B------:R-:W-:Y:S05]  /*4370*/  BRA `(.L_x_6509) ;  /* 0x0000009000007947 */ /* 0x000fea0003800000 */
.L_x_6507:
[----:B-----5:R-:W-:-:S05]  /*4380*/  HADD2.F32 R45, -RZ, R39.H1_H1 ;  /* 0x30000027ff2d7230 */ /* 0x020fca0000004100 */
[----:B------:R-:W-:Y:S01]  /*4390*/  FADD.FTZ R184, R45, R184 ;  /* 0x000000b82db87221 */ /* 0x000fe20000010000 */
[----:B------:R-:W-:Y:S05]  /*43a0*/  BRA `(.L_x_6508) ;  /* 0x0000004000007947 */ /* 0x000fea0003800000 */
.L_x_6506:
[----:B-----5:R-:W-:Y:S02]  /*43b0*/  HADD2.F32 R45, -RZ, R35.H1_H1 ;  /* 0x30000023ff2d7230 */ /* 0x020fe40000004100 */
[----:B------:R-:W-:-:S03]  /*43c0*/  @P2 HADD2.F32 R47, -RZ, R39.H1_H1 ;  /* 0x30000027ff2f2230 */ /* 0x000fc60000004100 */
[----:B------:R-:W-:-:S04]  /*43d0*/  FADD.FTZ R184, R45, R184 ;  /* 0x000000b82db87221 */ /* 0x000fc80000010000 */
[----:B------:R-:W-:-:S05]  /*43e0*/  @P2 FADD.FTZ R184, R47, R184 ;  /* 0x000000b82fb82221 */ /* 0x000fca0000010000 */
.L_x_6508:
[----:B------:R-:W-:-:S04]  /*43f0*/  F2FP.PACK_AB R44, RZ, R184 ;  /* 0x000000b8ff2c723e */ /* 0x000fc800000000ff */
[----:B------:R-:W-:Y:S02]  /*4400*/  PRMT R43, R43, 0x5410, R44 ;  /* 0x000054102b2b7816 */ /* 0x000fe4000000002c */
.L_x_6509:
        /* <DEDUP_REMOVED lines=16> */
.L_x_6511:
[----:B-----5:R-:W-:-:S05]  /*4510*/  HADD2.F32 R49, -RZ, R36.H0_H0 ;  /* 0x20000024ff317230 */ /* 0x020fca0000004100 */
[----:B------:R-:W-:Y:S01]  /*4520*/  FADD.FTZ R186, R49, R186 ;  /* 0x000000ba31ba7221 */ /* 0x000fe20000010000 */
[----:B------:R-:W-:Y:S05]  /*4530*/  BRA `(.L_x_6512) ;  /* 0x0000004000007947 */ /* 0x000fea0003800000 */
.L_x_6510:
[----:B0----5:R-:W-:Y:S02]  /*4540*/  HADD2.F32 R49, -RZ, R32.H0_H0 ;  /* 0x20000020ff317230 */ /* 0x021fe40000004100 */
[----:B------:R-:W-:-:S03]  /*4550*/  @P2 HADD2.F32 R51, -RZ, R36.H0_H0 ;  /* 0x20000024ff332230 */ /* 0x000fc60000004100 */
[----:B------:R-:W-:-:S04]  /*4560*/  FADD.FTZ R186, R49, R186 ;  /* 0x000000ba31ba7221 */ /* 0x000fc80000010000 */
[----:B------:R-:W-:-:S05]  /*4570*/  @P2 FADD.FTZ R186, R51, R186 ;  /* 0x000000ba33ba2221 */ /* 0x000fca0000010000 */
.L_x_6512:
[----:B------:R-:W-:-:S04]  /*4580*/  F2FP.PACK_AB R48, RZ, R186 ;  /* 0x000000baff30723e */ /* 0x000fc800000000ff */
[----:B------:R-:W-:Y:S02]  /*4590*/  PRMT R40, R48, 0x7610, R40 ;  /* 0x0000761030287816 */ /* 0x000fe40000000028 */
.L_x_6513:
[----:B------:R-:W-:Y:S01]  /*45a0*/  HADD2.F32 R48, -RZ, R44.H1_H1 ;  /* 0x3000002cff307230 */ /* 0x000fe20000004100 */
[----:B------:R-:W-:Y:S05]  /*45b0*/  @P3 BRA `(.L_x_6514) ;  /* 0x0000008000003947 */ /* 0x000fea0003800000 */
[----:B------:R-:W-:-:S04]  /*45c0*/  ISETP.NE.U32.AND P1, PT, RZ, c[0x0][0x180], PT ;  /* 0x00006000ff007a0c */ /* 0x000fc80003f25070 */
[----:B------:R-:W-:-:S13]  /*45d0*/  ISETP.NE.AND.EX P1, PT, RZ, c[0x0][0x184], PT, P1 ;  /* 0x00006100ff007a0c */ /* 0x000fda0003f25310 */
[----:B------:R-:W-:Y:S05]  /*45e0*/  @P1 BRA `(.L_x_6515) ;  /* 0x0000002000001947 */ /* 0x000fea0003800000 */
[----:B------:R-:W-:Y:S05]  /*45f0*/  @P0 BRA `(.L_x_6516) ;  /* 0x0000008000000947 */ /* 0x000fea0003800000 */
[----:B------:R-:W-:Y:S05]  /*4600*/  BRA `(.L_x_6517) ;  /* 0x0000009000007947 */ /* 0x000fea0003800000 */
.L_x_6515:
[----:B-----5:R-:W-:-:S05]  /*4610*/  HADD2.F32 R49, -RZ, R36.H1_H1 ;  /* 0x30000024ff317230 */ /* 0x020fca0000004100 */
[----:B------:R-:W-:Y:S01]  /*4620*/  FADD.FTZ R48, R49, R48 ;  /* 0x0000003031307221 */ /* 0x000fe20000010000 */
[----:B------:R-:W-:Y:S05]  /*4630*/  BRA `(.L_x_6516) ;  /* 0x0000004000007947 */ /* 0x000fea0003800000 */
.L_x_6514:
[----:B-----5:R-:W-:Y:S02]  /*4640*/  HADD2.F32 R49, -RZ, R32.H1_H1 ;  /* 0x30000020ff317230 */ /* 0x020fe40000004100 */
[----:B------:R-:W-:-:S03]  /*4650*/  @P2 HADD2.F32 R51, -RZ, R36.H1_H1 ;  /* 0x30000024ff332230 */ /* 0x000fc60000004100 */
[----:B------:R-:W-:-:S04]  /*4660*/  FADD.FTZ R48, R49, R48 ;  /* 0x0000003031307221 */ /* 0x000fc80000010000 */
[----:B------:R-:W-:-:S05]  /*4670*/  @P2 FADD.FTZ R48, R51, R48 ;  /* 0x0000003033302221 */ /* 0x000fca0000010000 */
.L_x_6516:
[----:B------:R-:W-:-:S04]  /*4680*/  F2FP.PACK_AB R44, RZ, R48 ;  /* 0x00000030ff2c723e */ /* 0x000fc800000000ff */
[----:B------:R-:W-:Y:S02]  /*4690*/  PRMT R40, R40, 0x5410, R44 ;  /* 0x0000541028287816 */ /* 0x000fe4000000002c */
.L_x_6517:
[----:B------:R-:W-:Y:S01]  /*46a0*/  HADD2.F32 R49, -RZ, R45.H0_H0 ;  /* 0x2000002dff317230 */ /* 0x000fe20000004100 */
[----:B------:R-:W-:Y:S05]  /*46b0*/  @P3 BRA `(.L_x_6518) ;  /* 0x0000008000003947 */ /* 0x000fea0003800000 */
[----:B------:R-:W-:-:S04]  /*46c0*/  ISETP.NE.U32.AND P1, PT, RZ, c[0x0][0x180], PT ;  /* 0x00006000ff007a0c */ /* 0x000fc80003f25070 */
[----:B------:R-:W-:-:S13]  /*46d0*/  ISETP.NE.AND.EX P1, PT, RZ, c[0x0][0x184], PT, P1 ;  /* 0x00006100ff007a0c */ /* 0x000fda0003f25310 */
[----:B------:R-:W-:Y:S05]  /*46e0*/  @P1 BRA `(.L_x_6519) ;  /* 0x0000002000001947 */ /* 0x000fea0003800000 */
[----:B------:R-:W-:Y:S05]  /*46f0*/  @P0 BRA `(.L_x_6520) ;  /* 0x0000008000000947 */ /* 0x000fea0003800000 */
[----:B------:R-:W-:Y:S05]  /*4700*/  BRA `(.L_x_6521) ;  /* 0x0000009000007947 */ /* 0x000fea0003800000 */
.L_x_6519:
[----:B-----5:R-:W-:-:S05]  /*4710*/  HADD2.F32 R44, -RZ, R37.H0_H0 ;  /* 0x20000025ff2c7230 */ /* 0x020fca0000004100 */
[----:B------:R-:W-:Y:S01]  /*4720*/  FADD.FTZ R49, R44, R49 ;  /* 0x000000312c317221 */ /* 0x000fe20000010000 */
[----:B------:R-:W-:Y:S05]  /*4730*/  BRA `(.L_x_6520) ;  /* 0x0000004000007947 */ /* 0x000fea0003800000 */
.L_x_6518:
[----:B-----5:R-:W-:Y:S02]  /*4740*/  HADD2.F32 R44, -RZ, R33.H0_H0 ;  /* 0x20000021ff2c7230 */ /* 0x020fe40000004100 */
[----:B------:R-:W-:-:S03]  /*4750*/  @P2 HADD2.F32 R50, -RZ, R37.H0_H0 ;  /* 0x20000025ff322230 */ /* 0x000fc60000004100 */
[----:B------:R-:W-:-:S04]  /*4760*/  FADD.FTZ R49, R44, R49 ;  /* 0x000000312c317221 */ /* 0x000fc80000010000 */
[----:B------:R-:W-:-:S05]  /*4770*/  @P2 FADD.FTZ R49, R50, R49 ;  /* 0x0000003132312221 */ /* 0x000fca0000010000 */
.L_x_6520:
[----:B------:R-:W-:-:S04]  /*4780*/  F2FP.PACK_AB R44, RZ, R49 ;  /* 0x00000031ff2c723e */ /* 0x000fc800000000ff */
[----:B------:R-:W-:Y:S02]  /*4790*/  PRMT R41, R44, 0x7610, R41 ;  /* 0x000076102c297816 */ /* 0x000fe40000000029 */
.L_x_6521:
[----:B------:R-:W-:Y:S01]  /*47a0*/  HADD2.F32 R50, -RZ, R45.H1_H1 ;  /* 0x3000002dff327230 */ /* 0x000fe20000004100 */
[----:B------:R-:W-:Y:S05]  /*47b0*/  @P3 BRA `(.L_x_6522) ;  /* 0x0000008000003947 */ /* 0x000fea0003800000 */
[----:B------:R-:W-:-:S04]  /*47c0*/  ISETP.NE.U32.AND P1, PT, RZ, c[0x0][0x180], PT ;  /* 0x00006000ff007a0c */ /* 0x000fc80003f25070 */
[----:B------:R-:W-:-:S13]  /*47d0*/  ISETP.NE.AND.EX P1, PT, RZ, c[0x0][0x184], PT, P1 ;  /* 0x00006100ff007a0c */ /* 0x000fda0003f25310 */
[----:B------:R-:W-:Y:S05]  /*47e0*/  @P1 BRA `(.L_x_6523) ;  /* 0x0000002000001947 */ /* 0x000fea0003800000 */
[----:B------:R-:W-:Y:S05]  /*47f0*/  @P0 BRA `(.L_x_6524) ;  /* 0x0000008000000947 */ /* 0x000fea0003800000 */
[----:B------:R-:W-:Y:S05]  /*4800*/  BRA `(.L_x_6525) ;  /* 0x0000009000007947 */ /* 0x000fea0003800000 */
.L_x_6523:
[----:B-----5:R-:W-:-:S05]  /*4810*/  HADD2.F32 R45, -RZ, R37.H1_H1 ;  /* 0x30000025ff2d7230 */ /* 0x020fca0000004100 */
[----:B------:R-:W-:Y:S01]  /*4820*/  FADD.FTZ R50, R45, R50 ;  /* 0x000000322d327221 */ /* 0x000fe20000010000 */
[----:B------:R-:W-:Y:S05]  /*4830*/  BRA `(.L_x_6524) ;  /* 0x0000004000007947 */ /* 0x000fea0003800000 */
.L_x_6522:
[----:B-----5:R-:W-:Y:S02]  /*4840*/  HADD2.F32 R45, -RZ, R33.H1_H1 ;  /* 0x30000021ff2d7230 */ /* 0x020fe40000004100 */
[----:B------:R-:W-:-:S03]  /*4850*/  @P2 HADD2.F32 R51, -RZ, R37.H1_H1 ;  /* 0x30000025ff332230 */ /* 0x000fc60000004100 */
[----:B------:R-:W-:-:S04]  /*4860*/  FADD.FTZ R50, R45, R50 ;  /* 0x000000322d327221 */ /* 0x000fc80000010000 */
[----:B------:R-:W-:-:S05]  /*4870*/  @P2 FADD.FTZ R50, R51, R50 ;  /* 0x0000003233322221 */ /* 0x000fca0000010000 */
.L_x_6524:
[----:B------:R-:W-:-:S04]  /*4880*/  F2FP.PACK_AB R44, RZ, R50 ;  /* 0x00000032ff2c723e */ /* 0x000fc800000000ff */
[----:B------:R-:W-:Y:S02]  /*4890*/  PRMT R41, R41, 0x5410, R44 ;  /* 0x0000541029297816 */ /* 0x000fe4000000002c */
.L_x_6525:
[----:B------:R-:W-:Y:S01]  /*48a0*/  HADD2.F32 R51, -RZ, R46.H0_H0 ;  /* 0x2000002eff337230 */ /* 0x000fe20000004100 */
[----:B------:R-:W-:Y:S05]  /*48b0*/  @P3 BRA `(.L_x_6526) ;  /* 0x0000008000003947 */ /* 0x000fea0003800000 */
[----:B------:R-:W-:-:S04]  /*48c0*/  ISETP.NE.U32.AND P1, PT, RZ, c[0x0][0x180], PT ;  /* 0x00006000ff007a0c */ /* 0x000fc80003f25070 */
[----:B------:R-:W-:-:S13]  /*48d0*/  ISETP.NE.AND.EX P1, PT, RZ, c[0x0][0x184], PT, P1 ;  /* 0x00006100ff007a0c */ /* 0x000fda0003f25310 */
[----:B------:R-:W-:Y:S05]  /*48e0*/  @P1 BRA `(.L_x_6527) ;  /* 0x0000002000001947 */ /* 0x000fea0003800000 */
[----:B------:R-:W-:Y:S05]  /*48f0*/  @P0 BRA `(.L_x_6528) ;  /* 0x0000008000000947 */ /* 0x000fea0003800000 */
[----:B------:R-:W-:Y:S05]  /*4900*/  BRA `(.L_x_6529) ;  /* 0x0000009000007947 */ /* 0x000fea0003800000 */
.L_x_6527:
[----:B-----5:R-:W-:-:S05]  /*4910*/  HADD2.F32 R44, -RZ, R38.H0_H0 ;  /* 0x20000026ff2c7230 */ /* 0x020fca0000004100 */
[----:B------:R-:W-:Y:S01]  /*4920*/  FADD.FTZ R51, R44, R51 ;  /* 0x000000332c337221 */ /* 0x000fe20000010000 */
[----:B------:R-:W-:Y:S05]  /*4930*/  BRA `(.L_x_6528) ;  /* 0x0000004000007947 */ /* 0x000fea0003800000 */
.L_x_6526:
[----:B-----5:R-:W-:Y:S02]  /*4940*/  HADD2.F32 R44, -RZ, R34.H0_H0 ;  /* 0x20000022ff2c7230 */ /* 0x020fe40000004100 */
[----:B------:R-:W-:-:S03]  /*4950*/  @P2 HADD2.F32 R52, -RZ, R38.H0_H0 ;  /* 0x20000026ff342230 */ /* 0x000fc60000004100 */
[----:B------:R-:W-:-:S04]  /*4960*/  FADD.FTZ R51, R44, R51 ;  /* 0x000000332c337221 */ /* 0x000fc80000010000 */
[----:B------:R-:W-:-:S05]  /*4970*/  @P2 FADD.FTZ R51, R52, R51 ;  /* 0x0000003334332221 */ /* 0x000fca0000010000 */
.L_x_6528:
[----:B------:R-:W-:-:S04]  /*4980*/  F2FP.PACK_AB R44, RZ, R51 ;  /* 0x00000033ff2c723e */ /* 0x000fc800000000ff */
[----:B------:R-:W-:Y:S02]  /*4990*/  PRMT R42, R44, 0x7610, R42 ;  /* 0x000076102c2a7816 */ /* 0x000fe4000000002a */
.L_x_6529:
[----:B------:R-:W-:Y:S01]  /*49a0*/  HADD2.F32 R52, -RZ, R46.H1_H1 ;  /* 0x3000002eff347230 */ /* 0x000fe20000004100 */
[----:B------:R-:W-:Y:S05]  /*49b0*/  @P3 BRA `(.L_x_6530) ;  /* 0x0000008000003947 */ /* 0x000fea0003800000 */
[----:B------:R-:W-:-:S04]  /*49c0*/  ISETP.NE.U32.AND P1, PT, RZ, c[0x0][0x180], PT ;  /* 0x00006000ff007a0c */ /* 0x000fc80003f25070 */
[----:B------:R-:W-:-:S13]  /*49d0*/  ISETP.NE.AND.EX P1, PT, RZ, c[0x0][0x184], PT, P1 ;  /* 0x00006100ff007a0c */ /* 0x000fda0003f25310 */
[----:B------:R-:W-:Y:S05]  /*49e0*/  @P1 BRA `(.L_x_6531) ;  /* 0x0000002000001947 */ /* 0x000fea0003800000 */
[----:B------:R-:W-:Y:S05]  /*49f0*/  @P0 BRA `(.L_x_6532) ;  /* 0x0000008000000947 */ /* 0x000fea0003800000 */
[----:B------:R-:W-:Y:S05]  /*4a00*/  BRA `(.L_x_6533) ;  /* 0x0000009000007947 */ /* 0x000fea0003800000 */
.L_x_6531:
[----:B-----5:R-:W-:-:S05]  /*4a10*/  HADD2.F32 R45, -RZ, R38.H1_H1 ;  /* 0x30000026ff2d7230 */ /* 0x020fca0000004100 */
[----:B------:R-:W-:Y:S01]  /*4a20*/  FADD.FTZ R52, R45, R52 ;  /* 0x000000342d347221 */ /* 0x000fe20000010000 */
[----:B------:R-:W-:Y:S05]  /*4a30*/  BRA `(.L_x_6532) ;  /* 0x0000004000007947 */ /* 0x000fea0003800000 */
.L_x_6530:
[----:B-----5:R-:W-:Y:S02]  /*4a40*/  HADD2.F32 R45, -RZ, R34.H1_H1 ;  /* 0x30000022ff2d7230 */ /* 0x020fe40000004100 */
[----:B------:R-:W-:-:S03]  /*4a50*/  @P2 HADD2.F32 R53, -RZ, R38.H1_H1 ;  /* 0x30000026ff352230 */ /* 0x000fc60000004100 */
[----:B------:R-:W-:-:S04]  /*4a60*/  FADD.FTZ R52, R45, R52 ;  /* 0x000000342d347221 */ /* 0x000fc80000010000 */
[----:B------:R-:W-:-:S05]  /*4a70*/  @P2 FADD.FTZ R52, R53, R52 ;  /* 0x0000003435342221 */ /* 0x000fca0000010000 */
.L_x_6532:
[----:B------:R-:W-:-:S04]  /*4a80*/  F2FP.PACK_AB R44, RZ, R52 ;  /* 0x00000034ff2c723e */ /* 0x000fc800000000ff */
[----:B------:R-:W-:Y:S02]  /*4a90*/  PRMT R42, R42, 0x5410, R44 ;  /* 0x000054102a2a7816 */ /* 0x000fe4000000002c */
.L_x_6533:
[----:B------:R-:W-:Y:S01]  /*4aa0*/  HADD2.F32 R53, -RZ, R47.H0_H0 ;  /* 0x2000002fff357230 */ /* 0x000fe20000004100 */
[----:B------:R-:W-:Y:S05]  /*4ab0*/  @P3 BRA `(.L_x_6534) ;  /* 0x0000008000003947 */ /* 0x000fea0003800000 */
[----:B------:R-:W-:-:S04]  /*4ac0*/  ISETP.NE.U32.AND P1, PT, RZ, c[0x0][0x180], PT ;  /* 0x00006000ff007a0c */ /* 0x000fc80003f25070 */
[----:B------:R-:W-:-:S13]  /*4ad0*/  ISETP.NE.AND.EX P1, PT, RZ, c[0x0][0x184], PT, P1 ;  /* 0x00006100ff007a0c */ /* 0x000fda0003f25310 */
[----:B------:R-:W-:Y:S05]  /*4ae0*/  @P1 BRA `(.L_x_6535) ;  /* 0x0000002000001947 */ /* 0x000fea0003800000 */
[----:B------:R-:W-:Y:S05]  /*4af0*/  @P0 BRA `(.L_x_6536) ;  /* 0x0000008000000947 */ /* 0x000fea0003800000 */
[----:B------:R-:W-:Y:S05]  /*4b00*/  BRA `(.L_x_6537) ;  /* 0x0000009000007947 */ /* 0x000fea0003800000 */
.L_x_6535:
[----:B-----5:R-:W-:-:S05]  /*4b10*/  HADD2.F32 R44, -RZ, R39.H0_H0 ;  /* 0x20000027ff2c7230 */ /* 0x020fca0000004100 */
[----:B------:R-:W-:Y:S01]  /*4b20*/  FADD.FTZ R53, R44, R53 ;  /* 0x000000352c357221 */ /* 0x000fe20000010000 */
[----:B------:R-:W-:Y:S05]  /*4b30*/  BRA `(.L_x_6536) ;  /* 0x0000004000007947 */ /* 0x000fea0003800000 */
.L_x_6534:
[----:B-----5:R-:W-:Y:S02]  /*4b40*/  HADD2.F32 R44, -RZ, R35.H0_H0 ;  /* 0x20000023ff2c7230 */ /* 0x020fe40000004100 */
[----:B------:R-:W-:-:S03]  /*4b50*/  @P2 HADD2.F32 R46, -RZ, R39.H0_H0 ;  /* 0x20000027ff2e2230 */ /* 0x000fc60000004100 */
[----:B------:R-:W-:-:S04]  /*4b60*/  FADD.FTZ R53, R44, R53 ;  /* 0x000000352c357221 */ /* 0x000fc80000010000 */
[----:B------:R-:W-:-:S05]  /*4b70*/  @P2 FADD.FTZ R53, R46, R53 ;  /* 0x000000352e352221 */ /* 0x000fca0000010000 */
.L_x_6536:
[----:B------:R-:W-:-:S04]  /*4b80*/  F2FP.PACK_AB R44, RZ, R53 ;  /* 0x00000035ff2c723e */ /* 0x000fc800000000ff */
[----:B------:R-:W-:Y:S02]  /*4b90*/  PRMT R43, R44, 0x7610, R43 ;  /* 0x000076102c2b7816 */ /* 0x000fe4000000002b */
.L_x_6537:
[----:B------:R-:W-:Y:S01]  /*4ba0*/  HADD2.F32 R187, -RZ, R47.H1_H1 ;  /* 0x3000002fffbb7230 */ /* 0x000fe20000004100 */
[----:B------:R-:W-:Y:S05]  /*4bb0*/  @P3 BRA `(.L_x_6538) ;  /* 0x0000008000003947 */ /* 0x000fea0003800000 */
[----:B------:R-:W-:-:S04]  /*4bc0*/  ISETP.NE.U32.AND P1, PT, RZ, c[0x0][0x180], PT ;  /* 0x00006000ff007a0c */ /* 0x000fc80003f25070 */
[----:B------:R-:W-:-:S13]  /*4bd0*/  ISETP.NE.AND.EX P1, PT, RZ, c[0x0][0x184], PT, P1 ;  /* 0x00006100ff007a0c */ /* 0x000fda0003f25310 */
[----:B------:R-:W-:Y:S05]  /*4be0*/  @P1 BRA `(.L_x_6539) ;  /* 0x0000002000001947 */ /* 0x000fea0003800000 */
[----:B------:R-:W-:Y:S05]  /*4bf0*/  @P0 BRA `(.L_x_6540) ;  /* 0x0000008000000947 */ /* 0x000fea0003800000 */
[----:B------:R-:W-:Y:S05]  /*4c00*/  BRA `(.L_x_6541) ;  /* 0x0000009000007947 */ /* 0x000fea0003800000 */
.L_x_6539:
[----:B-----5:R-:W-:-:S05]  /*4c10*/  HADD2.F32 R44, -RZ, R39.H1_H1 ;  /* 0x30000027ff2c7230 */ /* 0x020fca0000004100 */
[----:B------:R-:W-:Y:S01]  /*4c20*/  FADD.FTZ R187, R44, R187 ;  /* 0x000000bb2cbb7221 */ /* 0x000fe20000010000 */
[----:B------:R-:W-:Y:S05]  /*4c30*/  BRA `(.L_x_6540) ;  /* 0x0000004000007947 */ /* 0x000fea0003800000 */
.L_x_6538:
[----:B-----5:R-:W-:Y:S02]  /*4c40*/  HADD2.F32 R44, -RZ, R35.H1_H1 ;  /* 0x30000023ff2c7230 */ /* 0x020fe40000004100 */
[----:B------:R-:W-:-:S03]  /*4c50*/  @P2 HADD2.F32 R46, -RZ, R39.H1_H1 ;  /* 0x30000027ff2e2230 */ /* 0x000fc60000004100 */
[----:B------:R-:W-:-:S04]  /*4c60*/  FADD.FTZ R187, R44, R187 ;  /* 0x000000bb2cbb7221 */ /* 0x000fc80000010000 */
[----:B------:R-:W-:-:S05]  /*4c70*/  @P2 FADD.FTZ R187, R46, R187 ;  /* 0x000000bb2ebb2221 */ /* 0x000fca0000010000 */
.L_x_6540:
[----:B------:R-:W-:-:S04]  /*4c80*/  F2FP.PACK_AB R44, RZ, R187 ;  /* 0x000000bbff2c723e */ /* 0x000fc800000000ff */
[----:B------:R-:W-:Y:S02]  /*4c90*/  PRMT R43, R43, 0x5410, R44 ;  /* 0x000054102b2b7816 */ /* 0x000fe4000000002c */
.L_x_6541:
        /* <DEDUP_REMOVED lines=69> */
.L_x_6546:
        /* <DEDUP_REMOVED lines=148> */
.L_x_6547:
[----:B------:R-:W-:Y:S01]  /*5a30*/  FMUL.FTZ R46, R185, R185 ;  /* 0x000000b9b92e7220 */ /* 0x000fe20000410000 */
[----:B------:R-:W-:Y:S01]  /*5a40*/  ISETP.NE.AND P1, PT, RZ, UR6, PT ;  /* 0x00000006ff007c0c */ /* 0x000fe2000bf25270 */
[----:B-1----:R-:W-:Y:S01]  /*5a50*/  FADD.FTZ R189, R189, R188 ;  /* 0x000000bcbdbd7221 */ /* 0x002fe20000010000 */
[----:B------:R-:W-:Y:S02]  /*5a60*/  MOV R190, c[0x0][0x1e0] ;  /* 0x0000780000be7a02 */ /* 0x000fe40000000f00 */
[----:B------:R-:W-:Y:S02]  /*5a70*/  FSEL R47, R46, RZ, P1 ;  /* 0x000000ff2e2f7208 */ /* 0x000fe40000800000 */
[----:B0-----:R-:W-:Y:S01]  /*5a80*/  FSEL R188, R185, RZ, !P1 ;  /* 0x000000ffb9bc7208 */ /* 0x001fe20004800000 */
[----:B------:R-:W-:Y:S01]  /*5a90*/  FFMA.FTZ R46, R189, R190, c[0x0][0x228] ;  /* 0x00008a00bd2e7623 */ /* 0x000fe200000100be */
[----:B------:R-:W-:-:S03]  /*5aa0*/  MOV R141, 0x4 ;  /* 0x00000004008d7802 */ /* 0x000fc60000000f00 */
[----:B------:R-:W-:Y:S02]  /*5ab0*/  FADD.FTZ R189, R46, R47 ;  /* 0x0000002f2ebd7221 */ /* 0x000fe40000010000 */
[----:B------:R-:W-:Y:S02]  /*5ac0*/  FADD.FTZ R194, -R188, R163 ;  /* 0x000000a3bcc27221 */ /* 0x000fe40000010100 */
[----:B------:R-:W0:Y:S01]  /*5ad0*/  MUFU.RSQ R163, R189 ;  /* 0x000000bd00a37308 */ /* 0x000e220000001400 */
[----:B------:R-:W-:-:S04]  /*5ae0*/  @!P2 IMAD.WIDE R44, R128, R141, c[0x0][0x1a0] ;  /* 0x00006800802ca625 */ /* 0x000fc800078e028d */
[C---:B------:R-:W-:Y:S01]  /*5af0*/  FADD.FTZ R190, -R188.reuse, R54 ;  /* 0x00000036bcbe7221 */ /* 0x040fe20000010100 */
[----:B------:R1:W-:Y:S01]  /*5b00*/  @!P2 STG.E [R44.64], R185 ;  /* 0x000000b92c00a986 */ /* 0x0003e2000c101904 */
[C---:B------:R-:W-:Y:S02]  /*5b10*/  FADD.FTZ R230, -R188.reuse, R136 ;  /* 0x00000088bce67221 */ /* 0x040fe40000010100 */
[C---:B------:R-:W-:Y:S02]  /*5b20*/  FADD.FTZ R54, -R188.reuse, R157 ;  /* 0x0000009dbc367221 */ /* 0x040fe40000010100 */
[C---:B------:R-:W-:Y:S02]  /*5b30*/  FADD.FTZ R238, -R188.reuse, R56 ;  /* 0x00000038bcee7221 */ /* 0x040fe40000010100 */
[C---:B------:R-:W-:Y:S02]  /*5b40*/  FADD.FTZ R240, -R188.reuse, R58 ;  /* 0x0000003abcf07221 */ /* 0x040fe40000010100 */
[----:B------:R-:W-:-:S02]  /*5b50*/  FADD.FTZ R222, -R188, R59 ;  /* 0x0000003bbcde7221 */ /* 0x000fc40000010100 */
[C---:B------:R-:W-:Y:S02]  /*5b60*/  FADD.FTZ R234, -R188.reuse, R144 ;  /* 0x00000090bcea7221 */ /* 0x040fe40000010100 */
[C---:B-1----:R-:W-:Y:S02]  /*5b70*/  FADD.FTZ R44, -R188.reuse, R153 ;  /* 0x00000099bc2c7221 */ /* 0x042fe40000010100 */
[C---:B------:R-:W-:Y:S02]  /*5b80*/  FADD.FTZ R228, -R188.reuse, R156 ;  /* 0x0000009cbce47221 */ /* 0x040fe40000010100 */
[C---:B------:R-:W-:Y:S02]  /*5b90*/  FADD.FTZ R198, -R188.reuse, R160 ;  /* 0x000000a0bcc67221 */ /* 0x040fe40000010100 */
[C---:B------:R-:W-:Y:S02]  /*5ba0*/  FADD.FTZ R196, -R188.reuse, R154 ;  /* 0x0000009abcc47221 */ /* 0x040fe40000010100 */
[----:B------:R-:W-:-:S02]  /*5bb0*/  FADD.FTZ R202, -R188, R152 ;  /* 0x00000098bcca7221 */ /* 0x000fc40000010100 */
[----:B------:R-:W-:Y:S02]  /*5bc0*/  FADD.FTZ R136, -R188, R176 ;  /* 0x000000b0bc887221 */ /* 0x000fe40000010100 */
[----:B------:R-:W-:-:S04]  /*5bd0*/  @!P2 IMAD.WIDE R46, R128, R141, c[0x0][0x1a8] ;  /* 0x00006a00802ea625 */ /* 0x000fc800078e028d */
[C---:B------:R-:W-:Y:S01]  /*5be0*/  FADD.FTZ R192, -R188.reuse, R63 ;  /* 0x0000003fbcc07221 */ /* 0x040fe20000010100 */
[----:B0-----:R0:W-:Y:S01]  /*5bf0*/  @!P2 STG.E [R46.64], R163 ;  /* 0x000000a32e00a986 */ /* 0x0011e2000c101904 */
        /* <DEDUP_REMOVED lines=15> */
[C---:B------:R-:W-:Y:S01]  /*5cf0*/  FADD.FTZ R156, -R188.reuse, R169 ;  /* 0x000000a9bc9c7221 */ /* 0x040fe20000010100 */
[----:B------:R-:W-:Y:S01]  /*5d00*/  HADD2.F32 R169, -RZ, R99.H0_H0 ;  /* 0x20000063ffa97230 */ /* 0x000fe20000004100 */
        /* <DEDUP_REMOVED lines=9> */
[C---:B------:R-:W-:Y:S01]  /*5da0*/  FADD.FTZ R204, -R188.reuse, R167 ;  /* 0x000000a7bccc7221 */ /* 0x040fe20000010100 */
[----:B------:R-:W-:Y:S01]  /*5db0*/  HADD2.F32 R167, -RZ, R98.H0_H0 ;  /* 0x20000062ffa77230 */ /* 0x000fe20000004100 */
        /* <DEDUP_REMOVED lines=12> */
[C---:B------:R-:W-:Y:S01]  /*5e80*/  FADD.FTZ R252, -R188.reuse, R180 ;  /* 0x000000b4bcfc7221 */ /* 0x040fe20000010100 */
[----:B------:R-:W-:Y:S01]  /*5e90*/  HADD2.F32 R180, -RZ, R99.H1_H1 ;  /* 0x30000063ffb47230 */ /* 0x000fe20000004100 */
        /* <DEDUP_REMOVED lines=12> */
[C---:B------:R-:W-:Y:S02]  /*5f60*/  FMUL.FTZ R181, R163.reuse, R44 ;  /* 0x0000002ca3b57220 */ /* 0x040fe40000410000 */
[----:B------:R-:W-:-:S02]  /*5f70*/  FMUL.FTZ R54, R163, R136 ;  /* 0x00000088a3367220 */ /* 0x000fc40000410000 */
[C---:B------:R-:W-:Y:S01]  /*5f80*/  FMUL.FTZ R185, R163.reuse, R192 ;  /* 0x000000c0a3b97220 */ /* 0x040fe20000410000 */
[----:B------:R-:W-:Y:S01]  /*5f90*/  HADD2.F32 R192, -RZ, R17.H0_H0 ;  /* 0x20000011ffc07230 */ /* 0x000fe20000004100 */
        /* <DEDUP_REMOVED lines=13> */
[----:B------:R-:W-:Y:S01]  /*6070*/  HADD2.F32 R190, -RZ, R18.H0_H0 ;  /* 0x20000012ffbe7230 */ /* 0x000fe20000004100 */
        /* <DEDUP_REMOVED lines=20> */
[C---:B0-----:R-:W-:Y:S02]  /*61c0*/  FMUL.FTZ R47, R163.reuse, R198 ;  /* 0x000000c6a32f7220 */ /* 0x041fe40000410000 */
[----:B------:R-:W-:-:S02]  /*61d0*/  FMUL.FTZ R58, R163, R58 ;  /* 0x0000003aa33a7220 */ /* 0x000fc40000410000 */
[C---:B------:R-:W-:Y:S02]  /*61e0*/  FMUL.FTZ R53, R163.reuse, R196 ;  /* 0x000000c4a3357220 */ /* 0x040fe40000410000 */
[C---:B------:R-:W-:Y:S02]  /*61f0*/  FMUL.FTZ R144, R163.reuse, R144 ;  /* 0x00000090a3907220 */ /* 0x040fe40000410000 */
[C---:B------:R-:W-:Y:S02]  /*6200*/  FMUL.FTZ R135, R163.reuse, R200 ;  /* 0x000000c8a3877220 */ /* 0x040fe40000410000 */
[C---:B------:R-:W-:Y:S02]  /*6210*/  FMUL.FTZ R164, R163.reuse, R206 ;  /* 0x000000cea3a47220 */ /* 0x040fe40000410000 */
[C---:B------:R-:W-:Y:S02]  /*6220*/  FMUL.FTZ R165, R163.reuse, R202 ;  /* 0x000000caa3a57220 */ /* 0x040fe40000410000 */
[----:B------:R-:W-:-:S02]  /*6230*/  FMUL.FTZ R46, R163, R204 ;  /* 0x000000cca32e7220 */ /* 0x000fc40000410000 */
[C---:B------:R-:W-:Y:S01]  /*6240*/  FMUL.FTZ R45, R163.reuse, R168 ;  /* 0x000000a8a32d7220 */ /* 0x040fe20000410000 */
[----:B------:R-:W-:Y:S01]  /*6250*/  HADD2.F32 R168, -RZ, R98.H1_H1 ;  /* 0x30000062ffa87230 */ /* 0x000fe20000004100 */
[C---:B------:R-:W-:Y:S02]  /*6260*/  FMUL.FTZ R56, R163.reuse, R56 ;  /* 0x00000038a3387220 */ /* 0x040fe40000410000 */
[C---:B------:R-:W-:Y:S01]  /*6270*/  FMUL.FTZ R142, R163.reuse, R194 ;  /* 0x000000c2a38e7220 */ /* 0x040fe20000410000 */
[----:B------:R-:W-:Y:S01]  /*6280*/  HADD2.F32 R194, -RZ, R16.H0_H0 ;  /* 0x20000010ffc27230 */ /* 0x000fe20000004100 */
[C---:B------:R-:W-:Y:S02]  /*6290*/  FMUL.FTZ R63, R163.reuse, R166 ;  /* 0x000000a6a33f7220 */ /* 0x040fe40000410000 */
[C---:B------:R-:W-:Y:S02]  /*62a0*/  FMUL.FTZ R160, R163.reuse, R160 ;  /* 0x000000a0a3a07220 */ /* 0x040fe40000410000 */
[C---:B------:R-:W-:Y:S01]  /*62b0*/  FMUL.FTZ R61, R163.reuse, R174 ;  /* 0x000000aea33d7220 */ /* 0x040fe20000410000 */
[----:B------:R-:W-:Y:S01]  /*62c0*/  HADD2.F32 R174, -RZ, R96.H0_H0 ;  /* 0x20000060ffae7230 */ /* 0x000fe20000004100 */
[----:B------:R-:W-:-:S02]  /*62d0*/  FMUL.FTZ R138, R163, R138 ;  /* 0x0000008aa38a7220 */ /* 0x000fc40000410000 */
[C---:B------:R-:W-:Y:S02]  /*62e0*/  FMUL.FTZ R158, R163.reuse, R158 ;  /* 0x0000009ea39e7220 */ /* 0x040fe40000410000 */
[C---:B------:R-:W-:Y:S02]  /*62f0*/  FMUL.FTZ R145, R163.reuse, R248 ;  /* 0x000000f8a3917220 */ /* 0x040fe40000410000 */
[C---:B------:R-:W-:Y:S02]  /*6300*/  FMUL.FTZ R150, R163.reuse, R250 ;  /* 0x000000faa3967220 */ /* 0x040fe40000410000 */
[C---:B------:R-:W-:Y:S02]  /*6310*/  FMUL.FTZ R161, R163.reuse, R252 ;  /* 0x000000fca3a17220 */ /* 0x040fe40000410000 */
[C---:B------:R-:W-:Y:S02]  /*6320*/  FMUL.FTZ R159, R163.reuse, R159 ;  /* 0x0000009fa39f7220 */ /* 0x040fe40000410000 */
[C---:B------:R-:W-:Y:S01]  /*6330*/  FMUL.FTZ R143, R163.reuse, R186 ;  /* 0x000000baa38f7220 */ /* 0x040fe20000410000 */
[----:B------:R-:W-:Y:S01]  /*6340*/  HADD2.F32 R186, -RZ, R30.H1_H1 ;  /* 0x3000001effba7230 */ /* 0x000fe20000004100 */
        /* <DEDUP_REMOVED lines=8> */
[----:B------:R-:W-:Y:S01]  /*63d0*/  FMUL.FTZ R162, R163, R188 ;  /* 0x000000bca3a27220 */ /* 0x000fe20000410000 */
[----:B------:R-:W-:Y:S01]  /*63e0*/  HADD2.F32 R188, -RZ, R21.H1_H1 ;  /* 0x30000015ffbc7230 */ /* 0x000fe20000004100 */
[----:B------:R-:W-:Y:S01]  /*63f0*/  FFMA.FTZ R163, R222, R169, R107 ;  /* 0x000000a9dea37223 */ /* 0x000fe2000001006b */
[--C-:B------:R-:W-:Y:S01]  /*6400*/  HADD2.F32 R169, -RZ, R97.reuse.H0_H0 ;  /* 0x20000061ffa97230 */ /* 0x100fe20000004100 */
[----:B------:R-:W-:Y:S01]  /*6410*/  FFMA.FTZ R166, R185, R180, R106 ;  /* 0x000000b4b9a67223 */ /* 0x000fe2000001006a */
[----:B------:R-:W-:Y:S01]  /*6420*/  HADD2.F32 R185, -RZ, R97.H1_H1 ;  /* 0x30000061ffb97230 */ /* 0x000fe20000004100 */
[----:B------:R-:W-:Y:S01]  /*6430*/  FFMA.FTZ R189, R47, R189, R84 ;  /* 0x000000bd2fbd7223 */ /* 0x000fe20000010054 */
[----:B------:R-:W-:Y:S01]  /*6440*/  HADD2.F32 R180, -RZ, R96.H1_H1 ;  /* 0x30000060ffb47230 */ /* 0x000fe20000004100 */
[----:B------:R-:W-:Y:S01]  /*6450*/  FFMA.FTZ R169, R170, R169, R111 ;  /* 0x000000a9aaa97223 */ /* 0x000fe2000001006f */
[----:B------:R-:W-:Y:S01]  /*6460*/  HADD2.F32 R47, -RZ, R19.H1_H1 ;  /* 0x30000013ff2f7230 */ /* 0x000fe20000004100 */
[----:B------:R-:W-:Y:S01]  /*6470*/  FFMA.FTZ R170, R171, R185, R110 ;  /* 0x000000b9abaa7223 */ /* 0x000fe2000001006e */
[----:B------:R-:W-:Y:S01]  /*6480*/  HADD2.F32 R185, -RZ, R30.H0_H0 ;  /* 0x2000001effb97230 */ /* 0x000fe20000004100 */
        /* <DEDUP_REMOVED lines=9> */
[--C-:B------:R-:W-:Y:S01]  /*6520*/  HADD2.F32 R185, -RZ, R28.reuse.H1_H1 ;  /* 0x3000001cffb97230 */ /* 0x100fe20000004100 */
[----:B------:R-:W-:Y:S01]  /*6530*/  FFMA.FTZ R176, R177, R186, R100 ;  /* 0x000000bab1b07223 */ /* 0x000fe20000010064 */
[----:B------:R-:W-:Y:S01]  /*6540*/  HADD2.F32 R186, -RZ, R27.H0_H0 ;  /* 0x2000001bffba7230 */ /* 0x000fe20000004100 */
[----:B------:R-:W-:Y:S01]  /*6550*/  FFMA.FTZ R177, R178, R180, R103 ;  /* 0x000000b4b2b17223 */ /* 0x000fe20000010067 */
[----:B------:R-:W-:Y:S01]  /*6560*/  HADD2.F32 R178, -RZ, R29.H1_H1 ;  /* 0x3000001dffb27230 */ /* 0x000fe20000004100 */
        /* <DEDUP_REMOVED lines=19> */
[----:B------:R-:W-:Y:S01]  /*66a0*/  HADD2.F32 R52, -RZ, R20.H0_H0 ;  /* 0x20000014ff347230 */ /* 0x000fe20000004100 */
[----:B------:R-:W-:Y:S01]  /*66b0*/  FFMA.FTZ R51, R184, R186, R87 ;  /* 0x000000bab8337223 */ /* 0x000fe20000010057 */
[----:B------:R-:W-:Y:S01]  /*66c0*/  HADD2.F32 R186, -RZ, R25.H1_H1 ;  /* 0x30000019ffba7230 */ /* 0x000fe20000004100 */
[----:B------:R-:W-:Y:S01]  /*66d0*/  FFMA.FTZ R201, R139, R53, R64 ;  /* 0x000000358bc97223 */ /* 0x000fe20000010040 */
[----:B------:R-:W-:Y:S01]  /*66e0*/  HADD2.F32 R53, -RZ, R11.H1_H1 ;  /* 0x3000000bff357230 */ /* 0x000fe20000004100 */
[----:B------:R-:W-:Y:S01]  /*66f0*/  FFMA.FTZ R48, R48, R52, R85 ;  /* 0x0000003430307223 */ /* 0x000fe20000010055 */
[----:B------:R-:W-:Y:S01]  /*6700*/  HADD2.F32 R52, -RZ, R15.H0_H0 ;  /* 0x2000000fff347230 */ /* 0x000fe20000004100 */
[----:B------:R-:W-:Y:S01]  /*6710*/  FFMA.FTZ R184, R183, R187, R86 ;  /* 0x000000bbb7b87223 */ /* 0x000fe20000010056 */
[----:B------:R-:W-:Y:S01]  /*6720*/  HADD2.F32 R183, -RZ, R26.H0_H0 ;  /* 0x2000001affb77230 */ /* 0x000fe20000004100 */
        /* <DEDUP_REMOVED lines=13> */
[--C-:B------:R-:W-:Y:S01]  /*6800*/  HADD2.F32 R53, -RZ, R7.reuse.H1_H1 ;  /* 0x30000007ff357230 */ /* 0x100fe20000004100 */
        /* <DEDUP_REMOVED lines=11> */
[----:B------:R-:W-:Y:S01]  /*68c0*/  F2FP.PACK_AB R55, R166, R163 ;  /* 0x000000a3a637723e */ /* 0x000fe200000000ff */
[----:B------:R-:W-:Y:S01]  /*68d0*/  FFMA.FTZ R197, R57, R46, R68 ;  /* 0x0000002e39c57223 */ /* 0x000fe20000010044 */
[----:B------:R-:W-:Y:S01]  /*68e0*/  HADD2.F32 R46, -RZ, R10.H0_H0 ;  /* 0x2000000aff2e7230 */ /* 0x000fe20000004100 */
[----:B------:R-:W-:Y:S01]  /*68f0*/  HFMA2.MMA R163, -RZ, RZ, 0, 9.5367431640625e-07 ;  /* 0x00000010ffa37435 */ /* 0x000fe200000001ff */
[----:B------:R-:W-:Y:S01]  /*6900*/  FFMA.FTZ R203, R162, R53, R129 ;  /* 0x00000035a2cb7223 */ /* 0x000fe20000010081 */
[--C-:B------:R-:W-:Y:S01]  /*6910*/  HADD2.F32 R53, -RZ, R6.reuse.H1_H1 ;  /* 0x30000006ff357230 */ /* 0x100fe20000004100 */
[----:B------:R-:W-:Y:S01]  /*6920*/  FFMA.FTZ R150, R150, R47, R117 ;  /* 0x0000002f96967223 */ /* 0x000fe20000010075 */
[----:B------:R-:W-:Y:S01]  /*6930*/  HADD2.F32 R47, -RZ, R5.H1_H1 ;  /* 0x30000005ff2f7230 */ /* 0x000fe20000004100 */
[----:B------:R-:W-:Y:S01]  /*6940*/  FFMA.FTZ R200, R155, R52, R126 ;  /* 0x000000349bc87223 */ /* 0x000fe2000001007e */
[----:B------:R-:W-:Y:S01]  /*6950*/  HADD2.F32 R52, -RZ, R6.H0_H0 ;  /* 0x20000006ff347230 */ /* 0x000fe20000004100 */
[----:B------:R-:W-:Y:S01]  /*6960*/  FFMA.FTZ R165, R165, R187, R78 ;  /* 0x000000bba5a57223 */ /* 0x000fe2000001004e */
[----:B------:R-:W-:Y:S01]  /*6970*/  HADD2.F32 R187, -RZ, R21.H0_H0 ;  /* 0x20000015ffbb7230 */ /* 0x000fe20000004100 */
[----:B------:R-:W-:Y:S01]  /*6980*/  FFMA.FTZ R144, R144, R59, R81 ;  /* 0x0000003b90907223 */ /* 0x000fe20000010051 */
[----:B------:R-:W-:Y:S01]  /*6990*/  HADD2.F32 R59, -RZ, R19.H0_H0 ;  /* 0x20000013ff3b7230 */ /* 0x000fe20000004100 */
[----:B------:R-:W-:Y:S01]  /*69a0*/  FFMA.FTZ R157, R157, R45, R0 ;  /* 0x0000002d9d9d7223 */ /* 0x000fe20000010000 */
[----:B------:R-:W-:Y:S01]  /*69b0*/  HADD2.F32 R45, -RZ, R4.H0_H0 ;  /* 0x20000004ff2d7230 */ /* 0x000fe20000004100 */
[----:B------:R-:W-:Y:S01]  /*69c0*/  FFMA.FTZ R167, R224, R167, R109 ;  /* 0x000000a7e0a77223 */ /* 0x000fe2000001006d */
[----:B------:R-:W-:Y:S01]  /*69d0*/  LEA R138, P1, R60, c[0x0][0x208], 0x4 ;  /* 0x000082003c8a7a11 */ /* 0x000fe200078220ff */
[----:B------:R-:W-:Y:S01]  /*69e0*/  FFMA.FTZ R181, R62, R185, R91 ;  /* 0x000000b93eb57223 */ /* 0x000fe2000001005b */
[----:B------:R-:W-:Y:S01]  /*69f0*/  HADD2.F32 R62, -RZ, R23.H0_H0 ;  /* 0x20000017ff3e7230 */ /* 0x000fe20000004100 */
[----:B------:R-:W-:Y:S01]  /*6a00*/  FFMA.FTZ R161, R161, R46, R116 ;  /* 0x0000002ea1a17223 */ /* 0x000fe20000010074 */
[----:B------:R-:W-:Y:S01]  /*6a10*/  HADD2.F32 R185, -RZ, R22.H1_H1 ;  /* 0x30000016ffb97230 */ /* 0x000fe20000004100 */
[----:B------:R-:W-:Y:S01]  /*6a20*/  FFMA.FTZ R173, R216, R173, R95 ;  /* 0x000000add8ad7223 */ /* 0x000fe2000001005f */
[----:B------:R-:W-:Y:S01]  /*6a30*/  HADD2.F32 R46, -RZ, R8.H1_H1 ;  /* 0x30000008ff2e7230 */ /* 0x000fe20000004100 */
[----:B------:R-:W-:Y:S01]  /*6a40*/  FFMA.FTZ R162, R148, R53, R127 ;  /* 0x0000003594a27223 */ /* 0x000fe2000001007f */
[----:B------:R-:W-:Y:S01]  /*6a50*/  F2FP.PACK_AB R54, R168, R167 ;  /* 0x000000a7a836723e */ /* 0x000fe200000000ff */
[----:B------:R-:W-:Y:S01]  /*6a60*/  FFMA.FTZ R155, R151, R52, R124 ;  /* 0x00000034979b7223 */ /* 0x000fe2000001007c */
[----:B------:R-:W-:Y:S01]  /*6a70*/  F2FP.PACK_AB R53, R170, R169 ;  /* 0x000000a9aa35723e */ /* 0x000fe200000000ff */
[----:B------:R-:W-:Y:S01]  /*6a80*/  FFMA.FTZ R148, R146, R47, R125 ;  /* 0x0000002f92947223 */ /* 0x000fe2000001007d */
[----:B------:R-:W-:Y:S01]  /*6a90*/  F2FP.PACK_AB R52, R172, R171 ;  /* 0x000000abac34723e */ /* 0x000fe200000000ff */
[----:B------:R-:W-:Y:S01]  /*6aa0*/  FFMA.FTZ R187, R58, R187, R83 ;  /* 0x000000bb3abb7223 */ /* 0x000fe20000010053 */
[----:B------:R-:W-:Y:S01]  /*6ab0*/  LEA.HI.X R139, R60, c[0x0][0x20c], RZ, 0x4, P1 ;  /* 0x000083003c8b7a11 */ /* 0x000fe200008f24ff */
        /* <DEDUP_REMOVED lines=15> */
[----:B------:R-:W-:Y:S01]  /*6bb0*/  HADD2.F32 R46, -RZ, R5.H0_H0 ;  /* 0x20000005ff2e7230 */ /* 0x000fe20000004100 */
[-C--:B------:R-:W-:Y:S01]  /*6bc0*/  IMAD.WIDE.U32 R142, R132, R163.reuse, c[0x0][0x208] ;  /* 0x00008200848e7625 */ /* 0x080fe200078e00a3 */
[----:B------:R-:W-:Y:S01]  /*6bd0*/  HADD2.F32 R45, -RZ, R4.H1_H1 ;  /* 0x30000004ff2d7230 */ /* 0x000fe20000004100 */
[----:B------:R-:W-:Y:S01]  /*6be0*/  F2FP.PACK_AB R60, R49, R50 ;  /* 0x00000032313c723e */ /* 0x000fe200000000ff */
[----:B------:R0:W-:Y:S01]  /*6bf0*/  STG.E.128 [R138.64], R52 ;  /* 0x000000348a007986 */ /* 0x0001e2000c101d04 */
[----:B------:R-:W-:Y:S01]  /*6c00*/  IMAD.WIDE.U32 R134, R134, R163, c[0x0][0x208] ;  /* 0x0000820086867625 */ /* 0x000fe200078e00a3 */
[----:B------:R-:W-:-:S02]  /*6c10*/  F2FP.PACK_AB R47, R165, R164 ;  /* 0x000000a4a52f723e */ /* 0x000fc400000000ff */
[----:B------:R-:W-:Y:S01]  /*6c20*/  STG.E.128 [R142.64], R56 ;  /* 0x000000388e007986 */ /* 0x000fe2000c101d04 */
[----:B------:R-:W-:Y:S01]  /*6c30*/  FFMA.FTZ R153, R153, R46, R122 ;  /* 0x0000002e99997223 */ /* 0x000fe2000001007a */
[----:B------:R-:W-:Y:S01]  /*6c40*/  F2FP.PACK_AB R46, R185, R144 ;  /* 0x00000090b92e723e */ /* 0x000fe200000000ff */
[----:B------:R-:W-:Y:S01]  /*6c50*/  FFMA.FTZ R151, R44, R45, R123 ;  /* 0x0000002d2c977223 */ /* 0x000fe2000001007b */
[----:B------:R1:W-:Y:S01]  /*6c60*/  STG.E.128 [R134.64], R60 ;  /* 0x0000003c86007986 */ /* 0x0003e2000c101d04 */
[----:B------:R-:W-:Y:S01]  /*6c70*/  F2FP.PACK_AB R45, R188, R187 ;  /* 0x000000bbbc2d723e */ /* 0x000fe200000000ff */
[----:B------:R-:W-:Y:S01]  /*6c80*/  IMAD.WIDE.U32 R132, R133, R163, c[0x0][0x208] ;  /* 0x0000820085847625 */ /* 0x000fe200078e00a3 */
[----:B------:R-:W-:Y:S02]  /*6c90*/  F2FP.PACK_AB R44, R189, R48 ;  /* 0x00000030bd2c723e */ /* 0x000fe400000000ff */
[----:B------:R-:W-:Y:S01]  /*6ca0*/  F2FP.PACK_AB R51, R149, R160 ;  /* 0x000000a09533723e */ /* 0x000fe200000000ff */
[----:B------:R-:W-:Y:S01]  /*6cb0*/  IMAD R128, R141, c[0x0][0x160], R128 ;  /* 0x000058008d807a24 */ /* 0x000fe200078e0280 */
[----:B------:R-:W-:-:S02]  /*6cc0*/  F2FP.PACK_AB R50, R191, R190 ;  /* 0x000000bebf32723e */ /* 0x000fc400000000ff */
[----:B------:R-:W-:Y:S01]  /*6cd0*/  F2FP.PACK_AB R49, R193, R192 ;  /* 0x000000c0c131723e */ /* 0x000fe200000000ff */
[-C--:B0-----:R-:W-:Y:S01]  /*6ce0*/  IMAD.WIDE.U32 R138, R140, R163.reuse, c[0x0][0x208] ;  /* 0x000082008c8a7625 */ /* 0x081fe200078e00a3 */
[----:B------:R-:W-:Y:S02]  /*6cf0*/  F2FP.PACK_AB R48, R195, R194 ;  /* 0x000000c2c330723e */ /* 0x000fe400000000ff */
[----:B------:R-:W-:Y:S02]  /*6d00*/  F2FP.PACK_AB R55, R147, R158 ;  /* 0x0000009e9337723e */ /* 0x000fe400000000ff */
[----:B------:R-:W-:Y:S02]  /*6d10*/  F2FP.PACK_AB R54, R201, R198 ;  /* 0x000000c6c936723e */ /* 0x000fe400000000ff */
[----:B------:R-:W-:Y:S01]  /*6d20*/  F2FP.PACK_AB R53, R199, R196 ;  /* 0x000000c4c735723e */ /* 0x000fe200000000ff */
[----:B-1----:R-:W-:Y:S01]  /*6d30*/  IMAD.WIDE.U32 R134, R130, R163, c[0x0][0x208] ;  /* 0x0000820082867625 */ /* 0x002fe200078e00a3 */
[----:B------:R-:W-:-:S02]  /*6d40*/  F2FP.PACK_AB R52, R197, R136 ;  /* 0x00000088c534723e */ /* 0x000fc400000000ff */
[----:B------:R-:W-:Y:S01]  /*6d50*/  F2FP.PACK_AB R59, R156, R159 ;  /* 0x0000009f9c3b723e */ /* 0x000fe200000000ff */
[----:B------:R-:W-:Y:S01]  /*6d60*/  IMAD.WIDE.U32 R130, R131, R163, c[0x0][0x208] ;  /* 0x0000820083827625 */ /* 0x000fe200078e00a3 */
[----:B------:R-:W-:Y:S01]  /*6d70*/  F2FP.PACK_AB R58, R154, R161 ;  /* 0x000000a19a3a723e */ /* 0x000fe200000000ff */
[----:B------:R0:W-:Y:S01]  /*6d80*/  STG.E.128 [R134.64], R44 ;  /* 0x0000002c86007986 */ /* 0x0001e2000c101d04 */
[----:B------:R-:W-:Y:S01]  /*6d90*/  F2FP.PACK_AB R57, R150, R145 ;  /* 0x000000919639723e */ /* 0x000fe200000000ff */
[----:B------:R-:W-:Y:S01]  /*6da0*/  IMAD.WIDE.U32 R136, R137, R163, c[0x0][0x208] ;  /* 0x0000820089887625 */ /* 0x000fe200078e00a3 */
[----:B------:R-:W-:Y:S01]  /*6db0*/  F2FP.PACK_AB R56, R152, R157 ;  /* 0x0000009d9838723e */ /* 0x000fe200000000ff */
[----:B------:R0:W-:Y:S01]  /*6dc0*/  STG.E.128 [R130.64], R48 ;  /* 0x0000003082007986 */ /* 0x0001e2000c101d04 */
[----:B------:R-:W-:Y:S02]  /*6dd0*/  F2FP.PACK_AB R63, R203, R200 ;  /* 0x000000c8cb3f723e */ /* 0x000fe400000000ff */
[----:B------:R-:W-:Y:S01]  /*6de0*/  F2FP.PACK_AB R62, R162, R155 ;  /* 0x0000009ba23e723e */ /* 0x000fe200000000ff */
[----:B------:R0:W-:Y:S01]  /*6df0*/  STG.E.128 [R132.64], R52 ;  /* 0x0000003484007986 */ /* 0x0001e2000c101d04 */
[----:B------:R-:W-:-:S02]  /*6e00*/  F2FP.PACK_AB R61, R148, R153 ;  /* 0x00000099943d723e */ /* 0x000fc400000000ff */
[----:B------:R-:W-:Y:S01]  /*6e10*/  F2FP.PACK_AB R60, R151, R146 ;  /* 0x00000092973c723e */ /* 0x000fe200000000ff */
[----:B------:R0:W-:Y:S01]  /*6e20*/  STG.E.128 [R136.64], R56 ;  /* 0x0000003888007986 */ /* 0x0001e2000c101d04 */
[----:B------:R-:W-:-:S03]  /*6e30*/  ISETP.GE.AND P1, PT, R128, c[0x0][0x164], PT ;  /* 0x0000590080007a0c */ /* 0x000fc60003f26270 */
[----:B------:R0:W-:Y:S10]  /*6e40*/  STG.E.128 [R138.64], R60 ;  /* 0x0000003c8a007986 */ /* 0x0001f4000c101d04 */
[----:B0----5:R-:W-:Y:S01]  /*6e50*/  @P1 CALL.REL.NOINC `(.L_x_6544) ;  /* 0x0000001000001944 */ /* 0x021fe20003c00000 */
[----:B------:R-:W-:Y:S05]  /*6e60*/  BRA `(.L_x_6545) ;  /* 0xffff98e000007947 */ /* 0x000fea000383ffff */
.L_x_6544:
[----:B------:R-:W-:Y:S05]  /*6e70*/  EXIT ;  /* 0x000000000000794d */ /* 0x000fea0003800000 */
.L_x_6542:
[----:B0-----:R-:W-:Y:S01]  /*6e80*/  HFMA2.MMA R46, -RZ, RZ, 0, 1.847743988037109375e-06 ;  /* 0x0000001fff2e7435 */ /* 0x001fe200000001ff */
[----:B------:R-:W-:-:S02]  /*6e90*/  MOV R189, 0x1 ;  /* 0x0000000100bd7802 */ /* 0x000fc40000000f00 */
[----:B------:R-:W-:Y:S02]  /*6ea0*/  MOV R47, 0xffffffff ;  /* 0xffffffff002f7802 */ /* 0x000fe40000000f00 */
[----:B------:R-:W-:Y:S02]  /*6eb0*/  MOV R44, 0x6ed0 ;  /* 0x00006ed0002c7802 */ /* 0x000fe40000000f00 */
[----:B-----5:R-:W-:Y:S05]  /*6ec0*/  CALL.REL.NOINC `($__internal_11_$__cuda_sm70_shflsync_bfly_p) ;  /* 0x00000b9000007944 */ /* 0x020fea0003c00000 */
[----:B-1----:R-:W-:Y:S01]  /*6ed0*/  MOV R44, R189 ;  /* 0x000000bd002c7202 */ /* 0x002fe20000000f00 */
[----:B0-----:R-:W-:Y:S05]  /*6ee0*/  BRA `(.L_x_6546) ;  /* 0xffffe20000007947 */ /* 0x001fea000383ffff */
.L_x_6543:
[----:B------:R-:W-:Y:S01]  /*6ef0*/  HFMA2.MMA R189, -RZ, RZ, 0, 1.1920928955078125e-07 ;  /* 0x00000002ffbd7435 */ /* 0x000fe200000001ff */
[----:B------:R-:W-:Y:S02]  /*6f00*/  MOV R46, 0x1f ;  /* 0x0000001f002e7802 */ /* 0x000fe40000000f00 */
[----:B------:R-:W-:Y:S02]  /*6f10*/  MOV R47, 0xffffffff ;  /* 0xffffffff002f7802 */ /* 0x000fe40000000f00 */
[----:B------:R-:W-:Y:S02]  /*6f20*/  MOV R44, 0x6f40 ;  /* 0x00006f40002c7802 */ /* 0x000fe40000000f00 */
[----:B-----5:R-:W-:Y:S05]  /*6f30*/  CALL.REL.NOINC `($__internal_11_$__cuda_sm70_shflsync_bfly_p) ;  /* 0x00000b2000007944 */ /* 0x020fea0003c00000 */
[----:B01----:R-:W-:Y:S01]  /*6f40*/  FADD.FTZ R188, R188, R189 ;  /* 0x000000bdbcbc7221 */ /* 0x003fe20000010000 */
[----:B------:R-:W-:Y:S01]  /*6f50*/  HFMA2.MMA R189, -RZ, RZ, 0, 2.384185791015625e-07 ;  /* 0x00000004ffbd7435 */ /* 0x000fe200000001ff */
[----:B------:R-:W-:-:S02]  /*6f60*/  MOV R46, 0x1f ;  /* 0x0000001f002e7802 */ /* 0x000fc40000000f00 */
[----:B------:R-:W-:Y:S02]  /*6f70*/  MOV R47, 0xffffffff ;  /* 0xffffffff002f7802 */ /* 0x000fe40000000f00 */
[----:B------:R-:W-:Y:S02]  /*6f80*/  MOV R44, 0x6fa0 ;  /* 0x00006fa0002c7802 */ /* 0x000fe40000000f00 */
[----:B------:R-:W-:Y:S05]  /*6f90*/  CALL.REL.NOINC `($__internal_11_$__cuda_sm70_shflsync_bfly_p) ;  /* 0x00000ac000007944 */ /* 0x000fea0003c00000 */
[----:B01----:R-:W-:Y:S01]  /*6fa0*/  FADD.FTZ R188, R188, R189 ;  /* 0x000000bdbcbc7221 */ /* 0x003fe20000010000 */
[----:B------:R-:W-:Y:S01]  /*6fb0*/  HFMA2.MMA R189, -RZ, RZ, 0, 4.76837158203125e-07 ;  /* 0x00000008ffbd7435 */ /* 0x000fe200000001ff */
[----:B------:R-:W-:Y:S02]  /*6fc0*/  MOV R46, 0x1f ;  /* 0x0000001f002e7802 */ /* 0x000fe40000000f00 */
[----:B------:R-:W-:Y:S02]  /*6fd0*/  MOV R47, 0xffffffff ;  /* 0xffffffff002f7802 */ /* 0x000fe40000000f00 */
[----:B------:R-:W-:Y:S02]  /*6fe0*/  MOV R44, 0x7000 ;  /* 0x00007000002c7802 */ /* 0x000fe40000000f00 */
[----:B------:R-:W-:Y:S05]  /*6ff0*/  CALL.REL.NOINC `($__internal_11_$__cuda_sm70_shflsync_bfly_p) ;  /* 0x00000a6000007944 */ /* 0x000fea0003c00000 */
[----:B01----:R-:W-:Y:S01]  /*7000*/  FADD.FTZ R188, R188, R189 ;  /* 0x000000bdbcbc7221 */ /* 0x003fe20000010000 */
[----:B------:R-:W-:Y:S01]  /*7010*/  HFMA2.MMA R189, -RZ, RZ, 0, 9.5367431640625e-07 ;  /* 0x00000010ffbd7435 */ /* 0x000fe200000001ff */
[----:B------:R-:W-:-:S02]  /*7020*/  MOV R46, 0x1f ;  /* 0x0000001f002e7802 */ /* 0x000fc40000000f00 */
[----:B------:R-:W-:Y:S02]  /*7030*/  MOV R47, 0xffffffff ;  /* 0xffffffff002f7802 */ /* 0x000fe40000000f00 */
[----:B------:R-:W-:Y:S02]  /*7040*/  MOV R44, 0x7060 ;  /* 0x00007060002c7802 */ /* 0x000fe40000000f00 */
[----:B------:R-:W-:Y:S05]  /*7050*/  CALL.REL.NOINC `($__internal_11_$__cuda_sm70_shflsync_bfly_p) ;  /* 0x00000a0000007944 */ /* 0x000fea0003c00000 */
[----:B-1----:R-:W-:Y:S01]  /*7060*/  FADD.FTZ R185, R188, R189 ;  /* 0x000000bdbcb97221 */ /* 0x002fe20000010000 */
[----:B------:R-:W-:Y:S01]  /*7070*/  HFMA2.MMA R189, -RZ, RZ, 0, 5.9604644775390625e-08 ;  /* 0x00000001ffbd7435 */ /* 0x000fe200000001ff */
[----:B0-----:R-:W-:Y:S02]  /*7080*/  MOV R46, 0x1f ;  /* 0x0000001f002e7802 */ /* 0x001fe40000000f00 */
        /* <DEDUP_REMOVED lines=127> */
[----:B------:R-:W-:Y:S01]  /*7880*/  FFMA.FTZ R44, R47, R47, R44 ;  /* 0x0000002f2f2c7223 */ /* 0x000fe2000001002c */
[----:B------:R-:W-:-:S03]  /*7890*/  MOV R47, 0xffffffff ;  /* 0xffffffff002f7802 */ /* 0x000fc60000000f00 */
[----:B------:R-:W-:Y:S01]  /*78a0*/  FFMA.FTZ R188, R45, R45, R44 ;  /* 0x0000002d2dbc7223 */ /* 0x000fe2000001002c */
[----:B------:R-:W-:Y:S02]  /*78b0*/  MOV R44, 0x78d0 ;  /* 0x000078d0002c7802 */ /* 0x000fe40000000f00 */
[----:B------:R-:W-:Y:S05]  /*78c0*/  CALL.REL.NOINC `($__internal_11_$__cuda_sm70_shflsync_bfly_p) ;  /* 0x0000019000007944 */ /* 0x000fea0003c00000 */
[----:B01----:R-:W-:Y:S01]  /*78d0*/  FADD.FTZ R188, R188, R189 ;  /* 0x000000bdbcbc7221 */ /* 0x003fe20000010000 */
[----:B------:R-:W-:Y:S01]  /*78e0*/  HFMA2.MMA R189, -RZ, RZ, 0, 1.1920928955078125e-07 ;  /* 0x00000002ffbd7435 */ /* 0x000fe200000001ff */
[----:B------:R-:W-:Y:S02]  /*78f0*/  MOV R46, 0x1f ;  /* 0x0000001f002e7802 */ /* 0x000fe40000000f00 */
[----:B------:R-:W-:Y:S02]  /*7900*/  MOV R47, 0xffffffff ;  /* 0xffffffff002f7802 */ /* 0x000fe40000000f00 */
[----:B------:R-:W-:Y:S02]  /*7910*/  MOV R44, 0x7930 ;  /* 0x00007930002c7802 */ /* 0x000fe40000000f00 */
[----:B------:R-:W-:Y:S05]  /*7920*/  CALL.REL.NOINC `($__internal_11_$__cuda_sm70_shflsync_bfly_p) ;  /* 0x0000013000007944 */ /* 0x000fea0003c00000 */
[----:B01----:R-:W-:Y:S01]  /*7930*/  FADD.FTZ R188, R188, R189 ;  /* 0x000000bdbcbc7221 */ /* 0x003fe20000010000 */
[----:B------:R-:W-:Y:S01]  /*7940*/  HFMA2.MMA R189, -RZ, RZ, 0, 2.384185791015625e-07 ;  /* 0x00000004ffbd7435 */ /* 0x000fe200000001ff */
[----:B------:R-:W-:Y:S02]  /*7950*/  MOV R46, 0x1f ;  /* 0x0000001f002e7802 */ /* 0x000fe40000000f00 */
[----:B------:R-:W-:-:S02]  /*7960*/  MOV R47, 0xffffffff ;  /* 0xffffffff002f7802 */ /* 0x000fc40000000f00 */
        /* <DEDUP_REMOVED lines=10> */
[----:B------:R-:W-:Y:S02]  /*7a10*/  MOV R46, 0x1f ;  /* 0x0000001f002e7802 */ /* 0x000fe40000000f00 */
[----:B------:R-:W-:-:S02]  /*7a20*/  MOV R47, 0xffffffff ;  /* 0xffffffff002f7802 */ /* 0x000fc40000000f00 */
[----:B------:R-:W-:Y:S02]  /*7a30*/  MOV R44, 0x7a50 ;  /* 0x00007a50002c7802 */ /* 0x000fe40000000f00 */
[----:B------:R-:W-:Y:S05]  /*7a40*/  CALL.REL.NOINC `($__internal_11_$__cuda_sm70_shflsync_bfly_p) ;  /* 0x0000001000007944 */ /* 0x000fea0003c00000 */
[----:B01----:R-:W-:Y:S05]  /*7a50*/  BRA `(.L_x_6547) ;  /* 0xffffdfd000007947 */ /* 0x003fea000383ffff */
        .weak           $__internal_11_$__cuda_sm70_shflsync_bfly_p
        .type           $__internal_11_$__cuda_sm70_shflsync_bfly_p,@function
        .size           $__internal_11_$__cuda_sm70_shflsync_bfly_p,(.L_x_52429 - $__internal_11_$__cuda_sm70_shflsync_bfly_p)
$__internal_11_$__cuda_sm70_shflsync_bfly_p:
[----:B------:R-:W-:Y:S01]  /*7a60*/  HFMA2.MMA R45, -RZ, RZ, 0, 0 ;  /* 0x00000000ff2d7435 */ /* 0x000fe200000001ff */
[----:B------:R-:W-:Y:S04]  /*7a70*/  WARPSYNC R47 ;  /* 0x0000002f00007348 */ /* 0x000fe80003800000 */
[----:B------:R0:W1:Y:S01]  /*7a80*/  SHFL.BFLY PT, R189, R188, R189, R46 ;  /* 0x0c0000bdbcbd7389 */ /* 0x00006200000e002e */
[----:B------:R-:W-:Y:S05]  /*7a90*/  RET.REL.NODEC R44 `(_ZN10layer_norm31ln_parallel_residual_fwd_kernelINS_13Kernel_traitsI6__halfS2_S2_S2_fjLj2048ELj1ELj4ELj1ELj16ENS_18Kernel_traits_baseILj2048ES2_S2_S2_S2_fjLj128EEEEELb0ELb1ELb1EEEvNS_9FwdParamsE) ;  /* 0xffff85602c007950 */ /* 0x000fea0003c3ffff */
.L_x_6548:
        /* <DEDUP_REMOVED lines=14> */
.L_x_52429:


//--------------------- .text._ZN10layer_norm31ln_parallel_residual_fwd_kernelINS_13Kernel_traitsI6__halfS2_S2_S2_fjLj2048ELj1ELj4ELj1ELj16ENS_18Kernel_traits_baseILj2048ES2_S2_S2_S2_fjLj128EEEEELb1ELb0ELb0EEEvNS_9FwdParamsE --------------------------
	.section	.text._ZN10layer_norm31ln_parallel_residual_fwd_kernelINS_13Kernel_traitsI6__halfS2_S2_S2_fjLj2048ELj1ELj4ELj1ELj16ENS_18Kernel_traits_baseILj2048ES2_S2_S2_S2_fjLj128EEEEELb1ELb0ELb0EEEvNS_9FwdParamsE,"ax",@progbits
	.sectioninfo	@"SHI_REGISTERS=255"
	.align	128
        .global         _ZN10layer_norm31ln_parallel_residual_fwd_kernelINS_13Kernel_traitsI6__halfS2_S2_S2_fjLj2048ELj1ELj4ELj1ELj16ENS_18Kernel_traits_baseILj2048ES2_S2_S2_S2_fjLj128EEEEELb1ELb0ELb0EEEvNS_9FwdParamsE
        .type           _ZN10layer_norm31ln_parallel_residual_fwd_kernelINS_13Kernel_traitsI6__halfS2_S2_S2_fjLj2048ELj1ELj4ELj1ELj16ENS_18Kernel_traits_baseILj2048ES2_S2_S2_S2_fjLj128EEEEELb1ELb0ELb0EEEvNS_9FwdParamsE,@function
        .size           _ZN10layer_norm31ln_parallel_residual_fwd_kernelINS_13Kernel_traitsI6__halfS2_S2_S2_fjLj2048ELj1ELj4ELj1ELj16ENS_18Kernel_traits_baseILj2048ES2_S2_S2_S2_fjLj128EEEEELb1ELb0ELb0EEEvNS_9FwdParamsE,(.L_x_52430 - _ZN10layer_norm31ln_parallel_residual_fwd_kernelINS_13Kernel_traitsI6__halfS2_S2_S2_fjLj2048ELj1ELj4ELj1ELj16ENS_18Kernel_traits_baseILj2048ES2_S2_S2_S2_fjLj128EEEEELb1ELb0ELb0EEEvNS_9FwdParamsE)
        .other          _ZN10layer_norm31ln_parallel_residual_fwd_kernelINS_13Kernel_traitsI6__halfS2_S2_S2_fjLj2048ELj1ELj4ELj1ELj16ENS_18Kernel_traits_baseILj2048ES2_S2_S2_S2_fjLj128EEEEELb1ELb0ELb0EEEvNS_9FwdParamsE,@"STO_CUDA_ENTRY STV_DEFAULT"
_ZN10layer_norm31ln_parallel_residual_fwd_kernelINS_13Kernel_traitsI6__halfS2_S2_S2_fjLj2048ELj1ELj4ELj1ELj16ENS_18Kernel_traits_baseILj2048ES2_S2_S2_S2_fjLj128EEEEELb1ELb0ELb0EEEvNS_9FwdParamsE:
.text._ZN10layer_norm31ln_parallel_residual_fwd_kernelINS_13Kernel_traitsI6__halfS2_S2_S2_fjLj2048ELj1ELj4ELj1ELj16ENS_18Kernel_traits_baseILj2048ES2_S2_S2_S2_fjLj128EEEEELb1ELb0ELb0EEEvNS_9FwdParamsE:
        /* <DEDUP_REMOVED lines=100> */
.L_x_6550:
[----:B------:R-:W-:Y:S05]  /*0640*/  BSYNC B0 ;  /* 0x0000000000007941 */ /* 0x000fea0003800000 */
.L_x_6549:
        /* <DEDUP_REMOVED lines=25> */
.L_x_6552:
[----:B------:R-:W-:Y:S05]  /*07e0*/  BSYNC B0 ;  /* 0x0000000000007941 */ /* 0x000fea0003800000 */
.L_x_6551:
        /* <DEDUP_REMOVED lines=25> */
.L_x_6554:
[----:B------:R-:W-:Y:S05]  /*0980*/  BSYNC B0 ;  /* 0x0000000000007941 */ /* 0x000fea0003800000 */
.L_x_6553:
        /* <DEDUP_REMOVED lines=25> */
.L_x_6556:
[----:B------:R-:W-:Y:S05]  /*0b20*/  BSYNC B0 ;  /* 0x0000000000007941 */ /* 0x000fea0003800000 */
.L_x_6555:
        /* <DEDUP_REMOVED lines=33> */
.L_x_6558:
[----:B0-----:R-:W-:Y:S05]  /*0d40*/  BSYNC B0 ;  /* 0x0000000000007941 */ /* 0x001fea0003800000 */
.L_x_6557:
        /* <DEDUP_REMOVED lines=35> */
.L_x_6560:
[----:B0-----:R-:W-:Y:S05]  /*0f80*/  BSYNC B0 ;  /* 0x0000000000007941 */ /* 0x001fea0003800000 */
.L_x_6559:
        /* <DEDUP_REMOVED lines=18> */
[----:B------:R-:W-:Y:S02]  /*10b0*/  @P0 LEA.HI.X R9, R12, c[0x0][0x21c], RZ, 0x4, P1 ;  /* 0x000087000c090a11 */ /* 0x000fe400008f24ff */
[----:B------:R-:W-:Y:S01]  /*10c0*/  ISETP.NE.U32.AND P1, PT, RZ, c[0x0][0x220], PT ;  /* 0x00008800ff007a0c */ /* 0x000fe20003f25070 */
[----:B------:R-:W-:Y:S02]  /*10d0*/  HFMA2.MMA R137, -RZ, RZ, 0, 9.5367431640625e-07 ;  /* 0x00000010ff897435 */ /* 0x000fe400000001ff */
[----:B------:R0:W5:Y:S01]  /*10e0*/  @P0 LDG.E.128 R24, [R8.64] ;  /* 0x0000000608180981 */ /* 0x000162000c1e1d00 */
[----:B------:R-:W-:-:S07]  /*10f0*/  ISETP.NE.AND.EX P1, PT, RZ, c[0x0][0x224], PT, P1 ;  /* 0x00008900ff007a0c */ /* 0x000fce0003f25310 */
[----:B------:R-:W-:Y:S01]  /*1100*/  IMAD.WIDE.U32 R136, R12, R137, c[0x0][0x1b0] ;  /* 0x00006c000c887625 */ /* 0x000fe200078e0089 */
[----:B0-----:R-:W5:Y:S05]  /*1110*/  LDG.E.128 R8, [R10.64] ;  /* 0x000000060a087981 */ /* 0x001f6a000c1e1d00 */
[----:B------:R-:W-:Y:S01]  /*1120*/  @P1 IADD3 R14, P2, R14, c[0x0][0x220], RZ ;  /* 0x000088000e0e1a10 */ /* 0x000fe20007f5e0ff */
[----:B------:R-:W5:Y:S03]  /*1130*/  LDG.E.128 R136, [R136.64] ;  /* 0x0000000688887981 */ /* 0x000f66000c1e1d00 */
[----:B------:R-:W-:-:S05]  /*1140*/  @P1 IADD3.X R15, R13, c[0x0][0x224], RZ, P2, !PT ;  /* 0x000089000d0f1a10 */ /* 0x000fca00017fe4ff */
[----:B------:R0:W5:Y:S01]  /*1150*/  @P1 LDG.E.128 R16, [R14.64] ;  /* 0x000000060e101981 */ /* 0x000162000c1e1d00 */
[----:B------:R-:W-:Y:S01]  /*1160*/  IADD3 R12, R12, 0x20, RZ ;  /* 0x000000200c0c7810 */ /* 0x000fe20007ffe0ff */
[----:B------:R-:W-:Y:S01]  /*1170*/  @!P0 CS2R R24, SRZ ;  /* 0x0000000000188805 */ /* 0x000fe2000001ff00 */
[----:B------:R-:W-:Y:S01]  /*1180*/  @!P0 CS2R R26, SRZ ;  /* 0x00000000001a8805 */ /* 0x000fe2000001ff00 */
[----:B------:R-:W-:Y:S01]  /*1190*/  @!P1 CS2R R16, SRZ ;  /* 0x0000000000109805 */ /* 0x000fe2000001ff00 */
[----:B------:R-:W-:Y:S02]  /*11a0*/  @!P1 CS2R R18, SRZ ;  /* 0x0000000000129805 */ /* 0x000fe4000001ff00 */
.L_x_6562:
[----:B0-----:R-:W-:Y:S05]  /*11b0*/  BSYNC B0 ;  /* 0x0000000000007941 */ /* 0x001fea0003800000 */
.L_x_6561:
        /* <DEDUP_REMOVED lines=29> */
.L_x_6564:
[----:B-1----:R-:W-:Y:S05]  /*1390*/  BSYNC B0 ;  /* 0x0000000000007941 */ /* 0x002fea0003800000 */
.L_x_6563:
[----:B------:R-:W-:Y:S02]  /*13a0*/  ISETP.GE.AND P0, PT, R6, c[0x0][0x164], PT ;  /* 0x0000590006007a0c */ /* 0x000fe40003f06270 */
[----:B------:R-:W-:-:S02]  /*13b0*/  LOP3.LUT R56, R123, UR23, R56, 0x96, !PT ;  /* 0x000000177b387c12 */ /* 0x000fc4000f8e9638 */
[----:B------:R-:W-:-:S09]  /*13c0*/  LOP3.LUT R57, R121, UR24, R116, 0x96, !PT ;  /* 0x0000001879397c12 */ /* 0x000fd2000f8e9674 */
[----:B------:R-:W-:Y:S05]  /*13d0*/  @P0 EXIT ;  /* 0x000000000000094d */ /* 0x000fea0003800000 */
[--C-:B-----5:R-:W-:Y:S01]  /*13e0*/  HADD2.F32 R118, -RZ, R112.reuse.H0_H0 ;  /* 0x20000070ff767230 */ /* 0x120fe20000004100 */
[----:B------:R-:W-:Y:S01]  /*13f0*/  IMAD R7, R7, -0x326172a9, RZ ;  /* 0xcd9e8d5707077824 */ /* 0x000fe200078e02ff */
[----:B------:R-:W-:Y:S01]  /*1400*/  HADD2.F32 R117, -RZ, R112.H1_H1 ;  /* 0x30000070ff757230 */ /* 0x000fe20000004100 */
[----:B------:R-:W-:Y:S01]  /*1410*/  BSSY B0, `(.L_x_6565) ;  /* 0x0003315000007945 */ /* 0x000fe20003800000 */
[--C-:B------:R-:W-:Y:S01]  /*1420*/  HADD2.F32 R116, -RZ, R113.reuse.H0_H0 ;  /* 0x20000071ff747230 */ /* 0x100fe20000004100 */
[----:B------:R-:W-:Y:S01]  /*1430*/  STL [R1+0x1bc], R118 ;  /* 0x0001bc7601007387 */ /* 0x000fe20000100800 */
[----:B------:R-:W-:Y:S01]  /*1440*/  HADD2.F32 R112, -RZ, R113.H1_H1 ;  /* 0x30000071ff707230 */ /* 0x000fe20000004100 */
[----:B------:R-:W-:Y:S01]  /*1450*/  ULDC.U8 UR8, c[0x0][0x1f0] ;  /* 0x00007c0000087ab9 */ /* 0x000fe20000000000 */
[--C-:B------:R-:W-:Y:S01]  /*1460*/  HADD2.F32 R113, -RZ, R114.reuse.H0_H0 ;  /* 0x20000072ff717230 */ /* 0x100fe20000004100 */
[----:B------:R-:W-:Y:S01]  /*1470*/  STL [R1+0x1ac], R117 ;  /* 0x0001ac7501007387 */ /* 0x000fe20000100800 */
[----:B------:R-:W-:-:S02]  /*1480*/  HADD2.F32 R114, -RZ, R114.H1_H1 ;  /* 0x30000072ff727230 */ /* 0x000fc40000004100 */
[--C-:B------:R-:W-:Y:S01]  /*1490*/  HADD2.F32 R249, -RZ, R66.reuse.H0_H0 ;  /* 0x20000042fff97230 */ /* 0x100fe20000004100 */
[----:B------:R-:W-:Y:S01]  /*14a0*/  STL [R1+0x1a0], R116 ;  /* 0x0001a07401007387 */ /* 0x000fe20000100800 */
[----:B------:R-:W-:Y:S02]  /*14b0*/  HADD2.F32 R245, -RZ, R66.H1_H1 ;  /* 0x30000042fff57230 */ /* 0x000fe40000004100 */
[----:B------:R-:W-:Y:S01]  /*14c0*/  HADD2.F32 R66, -RZ, R60.H0_H0 ;  /* 0x2000003cff427230 */ /* 0x000fe20000004100 */
[----:B------:R0:W-:Y:S01]  /*14d0*/  STL [R1+0x18c], R112 ;  /* 0x00018c7001007387 */ /* 0x0001e20000100800 */
[--C-:B------:R-:W-:Y:S02]  /*14e0*/  HADD2.F32 R248, -RZ, R62.reuse.H0_H0 ;  /* 0x2000003efff87230 */ /* 0x100fe40000004100 */
[----:B------:R-:W-:Y:S01]  /*14f0*/  HADD2.F32 R244, -RZ, R62.H1_H1 ;  /* 0x3000003efff47230 */ /* 0x000fe20000004100 */
[----:B------:R1:W-:Y:S01]  /*1500*/  STL [R1+0x17c], R113 ;  /* 0x00017c7101007387 */ /* 0x0003e20000100800 */
[----:B------:R-:W-:-:S02]  /*1510*/  HADD2.F32 R62, -RZ, R232.H1_H1 ;  /* 0x300000e8ff3e7230 */ /* 0x000fc40000004100 */
[--C-:B------:R-:W-:Y:S01]  /*1520*/  HADD2.F32 R199, -RZ, R168.reuse.H0_H0 ;  /* 0x200000a8ffc77230 */ /* 0x100fe20000004100 */
[----:B------:R2:W-:Y:S01]  /*1530*/  STL [R1+0x16c], R114 ;  /* 0x00016c7201007387 */ /* 0x0005e20000100800 */
[----:B------:R-:W-:Y:S02]  /*1540*/  HADD2.F32 R195, -RZ, R168.H1_H1 ;  /* 0x300000a8ffc37230 */ /* 0x000fe40000004100 */
[--C-:B0-----:R-:W-:Y:S02]  /*1550*/  HADD2.F32 R112, -RZ, R115.reuse.H0_H0 ;  /* 0x20000073ff707230 */ /* 0x101fe40000004100 */
[--C-:B------:R-:W-:Y:S02]  /*1560*/  HADD2.F32 R168, -RZ, R24.reuse.H0_H0 ;  /* 0x20000018ffa87230 */ /* 0x100fe40000004100 */
[----:B-1----:R-:W-:Y:S01]  /*1570*/  HADD2.F32 R113, -RZ, R115.H1_H1 ;  /* 0x30000073ff717230 */ /* 0x002fe20000004100 */
[----:B------:R0:W-:Y:S01]  /*1580*/  STL [R1+0x15c], R112 ;  /* 0x00015c7001007387 */ /* 0x0001e20000100800 */
[----:B------:R-:W-:Y:S01]  /*1590*/  HADD2.F32 R164, -RZ, R24.H1_H1 ;  /* 0x30000018ffa47230 */ /* 0x000fe20000004100 */
[----:B------:R-:W-:Y:S01]  /*15a0*/  IMAD.HI.U32 R24, R57, -0x326172a9, RZ ;  /* 0xcd9e8d5739187827 */ /* 0x000fe200078e00ff */
[----:B--2---:R-:W-:Y:S01]  /*15b0*/  HADD2.F32 R114, -RZ, R108.H0_H0 ;  /* 0x2000006cff727230 */ /* 0x004fe20000004100 */
[----:B------:R1:W-:Y:S01]  /*15c0*/  STL [R1+0x14c], R113 ;  /* 0x00014c7101007387 */ /* 0x0003e20000100800 */
[----:B------:R-:W-:-:S02]  /*15d0*/  HADD2.F32 R167, -RZ, R8.H0_H0 ;  /* 0x20000008ffa77230 */ /* 0x000fc40000004100 */
[----:B------:R-:W-:Y:S01]  /*15e0*/  HADD2.F32 R163, -RZ, R8.H1_H1 ;  /* 0x30000008ffa37230 */ /* 0x000fe20000004100 */
[----:B------:R-:W-:Y:S01]  /*15f0*/  STL [R1+0x1b8], R114 ;  /* 0x0001b87201007387 */ /* 0x000fe20000100800 */
[----:B------:R-:W-:Y:S01]  /*1600*/  HADD2.F32 R159, -RZ, R9.H0_H0 ;  /* 0x20000009ff9f7230 */ /* 0x000fe20000004100 */
[----:B------:R-:W-:Y:S01]  /*1610*/  IMAD R8, R59, -0x2daee0ad, RZ ;  /* 0xd2511f533b087824 */ /* 0x000fe200078e02ff */
[----:B0-----:R-:W-:Y:S01]  /*1620*/  HADD2.F32 R112, -RZ, R108.H1_H1 ;  /* 0x3000006cff707230 */ /* 0x001fe20000004100 */
[----:B------:R-:W-:Y:S01]  /*1630*/  LOP3.LUT R7, R24, UR25, R7, 0x96, !PT ;  /* 0x0000001918077c12 */ /* 0x000fe2000f8e9607 */
[--C-:B------:R-:W-:Y:S02]  /*1640*/  HADD2.F32 R108, -RZ, R109.reuse.H1_H1 ;  /* 0x3000006dff6c7230 */ /* 0x100fe40000004100 */
[----:B-1----:R-:W-:Y:S01]  /*1650*/  HADD2.F32 R113, -RZ, R109.H0_H0 ;  /* 0x2000006dff717230 */ /* 0x002fe20000004100 */
[----:B------:R0:W-:Y:S01]  /*1660*/  STL [R1+0x1a8], R112 ;  /* 0x0001a87001007387 */ /* 0x0001e20000100800 */
[----:B------:R-:W-:-:S02]  /*1670*/  HADD2.F32 R109, -RZ, R110.H1_H1 ;  /* 0x3000006eff6d7230 */ /* 0x000fc40000004100 */
[----:B------:R-:W-:Y:S01]  /*1680*/  HADD2.F32 R155, -RZ, R9.H1_H1 ;  /* 0x30000009ff9b7230 */ /* 0x000fe20000004100 */
[----:B------:R-:W-:Y:S01]  /*1690*/  STL [R1+0x19c], R113 ;  /* 0x00019c7101007387 */ /* 0x000fe20000100800 */
[----:B------:R-:W-:Y:S01]  /*16a0*/  IMAD.HI.U32 R9, R56, -0x2daee0ad, RZ ;  /* 0xd2511f5338097827 */ /* 0x000fe200078e00ff */
[--C-:B------:R-:W-:Y:S02]  /*16b0*/  HADD2.F32 R177, -RZ, R191.reuse.H0_H0 ;  /* 0x200000bfffb17230 */ /* 0x100fe40000004100 */
[----:B------:R1:W-:Y:S01]  /*16c0*/  STL [R1+0x188], R108 ;  /* 0x0001886c01007387 */ /* 0x0003e20000100800 */
[----:B------:R-:W-:Y:S01]  /*16d0*/  HADD2.F32 R173, -RZ, R191.H1_H1 ;  /* 0x300000bfffad7230 */ /* 0x000fe20000004100 */
[----:B------:R-:W-:Y:S01]  /*16e0*/  LOP3.LUT R8, R9, UR26, R8, 0x96, !PT ;  /* 0x0000001a09087c12 */ /* 0x000fe2000f8e9608 */
[----:B0-----:R-:W-:Y:S02]  /*16f0*/  HADD2.F32 R112, -RZ, R110.H0_H0 ;  /* 0x2000006eff707230 */ /* 0x001fe40000004100 */
[----:B------:R-:W-:-:S02]  /*1700*/  HADD2.F32 R110, -RZ, R111.H1_H1 ;  /* 0x3000006fff6e7230 */ /* 0x000fc40000004100 */
[--C-:B------:R-:W-:Y:S01]  /*1710*/  HADD2.F32 R191, -RZ, R169.reuse.H0_H0 ;  /* 0x200000a9ffbf7230 */ /* 0x100fe20000004100 */
[----:B------:R-:W-:Y:S01]  /*1720*/  STL [R1+0x178], R112 ;  /* 0x0001787001007387 */ /* 0x000fe20000100800 */
[----:B------:R-:W-:Y:S02]  /*1730*/  HADD2.F32 R187, -RZ, R169.H1_H1 ;  /* 0x300000a9ffbb7230 */ /* 0x000fe40000004100 */
[----:B-1----:R-:W-:Y:S01]  /*1740*/  HADD2.F32 R108, -RZ, R111.H0_H0 ;  /* 0x2000006fff6c7230 */ /* 0x002fe20000004100 */
[----:B------:R0:W-:Y:S01]  /*1750*/  STL [R1+0x168], R109 ;  /* 0x0001686d01007387 */ /* 0x0001e20000100800 */
[--C-:B------:R-:W-:Y:S02]  /*1760*/  HADD2.F32 R185, -RZ, R190.reuse.H0_H0 ;  /* 0x200000beffb97230 */ /* 0x100fe40000004100 */
[----:B------:R-:W-:Y:S01]  /*1770*/  HADD2.F32 R181, -RZ, R190.H1_H1 ;  /* 0x300000beffb57230 */ /* 0x000fe20000004100 */
[----:B------:R1:W-:Y:S01]  /*1780*/  STL [R1+0x158], R108 ;  /* 0x0001586c01007387 */ /* 0x0003e20000100800 */
[----:B------:R-:W-:-:S02]  /*1790*/  HADD2.F32 R183, -RZ, R170.H0_H0 ;  /* 0x200000aaffb77230 */ /* 0x000fc40000004100 */
[----:B------:R-:W-:Y:S01]  /*17a0*/  HADD2.F32 R179, -RZ, R170.H1_H1 ;  /* 0x300000aaffb37230 */ /* 0x000fe20000004100 */
[----:B------:R-:W-:Y:S01]  /*17b0*/  STL [R1+0x148], R110 ;  /* 0x0001486e01007387 */ /* 0x000fe20000100800 */
[----:B------:R-:W-:Y:S02]  /*17c0*/  HADD2.F32 R169, -RZ, R136.H0_H0 ;  /* 0x20000088ffa97230 */ /* 0x000fe40000004100 */
[----:B0-----:R-:W-:Y:S02]  /*17d0*/  HADD2.F32 R109, -RZ, R104.H0_H0 ;  /* 0x20000068ff6d7230 */ /* 0x001fe40000004100 */
[----:B------:R-:W-:Y:S02]  /*17e0*/  HADD2.F32 R165, -RZ, R136.H1_H1 ;  /* 0x30000088ffa57230 */ /* 0x000fe40000004100 */
[----:B-1----:R-:W-:Y:S01]  /*17f0*/  HADD2.F32 R108, -RZ, R104.H1_H1 ;  /* 0x30000068ff6c7230 */ /* 0x002fe20000004100 */
[----:B------:R-:W-:Y:S01]  /*1800*/  STL [R1+0x1b4], R109 ;  /* 0x0001b46d01007387 */ /* 0x000fe20000100800 */
        /* <DEDUP_REMOVED lines=13> */
[----:B------:R-:W-:Y:S01]  /*18e0*/  STL [R1+0x174], R108 ;  /* 0x0001746c01007387 */ /* 0x000fe20000100800 */
[--C-:B------:R-:W-:Y:S02]  /*18f0*/  HADD2.F32 R106, -RZ, R107.reuse.H1_H1 ;  /* 0x3000006bff6a7230 */ /* 0x100fe40000004100 */
[----:B--2---:R-:W-:Y:S01]  /*1900*/  HADD2.F32 R105, -RZ, R107.H0_H0 ;  /* 0x2000006bff697230 */ /* 0x004fe20000004100 */
[----:B------:R0:W-:Y:S01]  /*1910*/  STL [R1+0x164], R104 ;  /* 0x0001646801007387 */ /* 0x0001e20000100800 */
[----:B------:R-:W-:-:S02]  /*1920*/  HADD2.F32 R198, -RZ, R32.H0_H0 ;  /* 0x20000020ffc67230 */ /* 0x000fc40000004100 */
[----:B------:R-:W-:Y:S01]  /*1930*/  HADD2.F32 R194, -RZ, R32.H1_H1 ;  /* 0x30000020ffc27230 */ /* 0x000fe20000004100 */
[----:B------:R1:W-:Y:S01]  /*1940*/  STL [R1+0x154], R105 ;  /* 0x0001546901007387 */ /* 0x0003e20000100800 */
[--C-:B------:R-:W-:Y:S02]  /*1950*/  HADD2.F32 R190, -RZ, R33.reuse.H0_H0 ;  /* 0x20000021ffbe7230 */ /* 0x100fe40000004100 */
[----:B------:R-:W-:Y:S01]  /*1960*/  HADD2.F32 R186, -RZ, R33.H1_H1 ;  /* 0x30000021ffba7230 */ /* 0x000fe20000004100 */
[----:B------:R-:W-:Y:S01]  /*1970*/  STL [R1+0x144], R106 ;  /* 0x0001446a01007387 */ /* 0x000fe20000100800 */
[----:B------:R-:W-:Y:S02]  /*1980*/  HADD2.F32 R182, -RZ, R34.H0_H0 ;  /* 0x20000022ffb67230 */ /* 0x000fe40000004100 */
        /* <DEDUP_REMOVED lines=14> */
[----:B------:R-:W-:Y:S01]  /*1a70*/  STL [R1+0x180], R104 ;  /* 0x0001806801007387 */ /* 0x000fe20000100800 */
[----:B------:R-:W-:Y:S02]  /*1a80*/  HADD2.F32 R148, -RZ, R26.H1_H1 ;  /* 0x3000001aff947230 */ /* 0x000fe40000004100 */
[----:B-1----:R-:W-:Y:S01]  /*1a90*/  HADD2.F32 R100, -RZ, R102.H1_H1 ;  /* 0x30000066ff647230 */ /* 0x002fe20000004100 */
[----:B------:R0:W-:Y:S01]  /*1aa0*/  STL [R1+0x170], R101 ;  /* 0x0001706501007387 */ /* 0x0001e20000100800 */
[----:B------:R-:W-:-:S02]  /*1ab0*/  HADD2.F32 R102, -RZ, R103.H0_H0 ;  /* 0x20000067ff667230 */ /* 0x000fc40000004100 */
[--C-:B------:R-:W-:Y:S01]  /*1ac0*/  HADD2.F32 R142, -RZ, R27.reuse.H0_H0 ;  /* 0x2000001bff8e7230 */ /* 0x100fe20000004100 */
[----:B------:R1:W-:Y:S01]  /*1ad0*/  STL [R1+0x160], R100 ;  /* 0x0001606401007387 */ /* 0x0003e20000100800 */
[----:B------:R-:W-:Y:S02]  /*1ae0*/  HADD2.F32 R138, -RZ, R27.H1_H1 ;  /* 0x3000001bff8a7230 */ /* 0x000fe40000004100 */
[--C-:B------:R-:W-:Y:S01]  /*1af0*/  HADD2.F32 R151, -RZ, R10.reuse.H0_H0 ;  /* 0x2000000aff977230 */ /* 0x100fe20000004100 */
[----:B------:R-:W-:Y:S01]  /*1b00*/  STL [R1+0x150], R102 ;  /* 0x0001506601007387 */ /* 0x000fe20000100800 */
[----:B------:R-:W-:Y:S02]  /*1b10*/  HADD2.F32 R147, -RZ, R10.H1_H1 ;  /* 0x3000000aff937230 */ /* 0x000fe40000004100 */
[----:B0-----:R-:W-:Y:S02]  /*1b20*/  HADD2.F32 R101, -RZ, R103.H1_H1 ;  /* 0x30000067ff657230 */ /* 0x001fe40000004100 */
[----:B------:R-:W-:-:S02]  /*1b30*/  HADD2.F32 R141, -RZ, R11.H0_H0 ;  /* 0x2000000bff8d7230 */ /* 0x000fc40000004100 */
[--C-:B-1----:R-:W-:Y:S01]  /*1b40*/  HADD2.F32 R100, -RZ, R96.reuse.H0_H0 ;  /* 0x20000060ff647230 */ /* 0x102fe20000004100 */
[----:B------:R0:W-:Y:S01]  /*1b50*/  STL [R1+0x140], R101 ;  /* 0x0001406501007387 */ /* 0x0001e20000100800 */
[----:B------:R-:W-:Y:S02]  /*1b60*/  HADD2.F32 R96, -RZ, R96.H1_H1 ;  /* 0x30000060ff607230 */ /* 0x000fe40000004100 */
[----:B------:R-:W-:Y:S01]  /*1b70*/  HADD2.F32 R137, -RZ, R11.H1_H1 ;  /* 0x3000000bff897230 */ /* 0x000fe20000004100 */
[----:B------:R1:W-:Y:S01]  /*1b80*/  STL [R1+0x13c], R100 ;  /* 0x00013c6401007387 */ /* 0x0003e20000100800 */
[--C-:B------:R-:W-:Y:S02]  /*1b90*/  HADD2.F32 R166, -RZ, R16.reuse.H0_H0 ;  /* 0x20000010ffa67230 */ /* 0x100fe40000004100 */
[----:B------:R-:W-:Y:S01]  /*1ba0*/  HADD2.F32 R162, -RZ, R16.H1_H1 ;  /* 0x30000010ffa27230 */ /* 0x000fe20000004100 */
[----:B------:R2:W-:Y:S01]  /*1bb0*/  STL [R1+0x12c], R96 ;  /* 0x00012c6001007387 */ /* 0x0005e20000100800 */
[----:B------:R-:W-:-:S02]  /*1bc0*/  HADD2.F32 R158, -RZ, R17.H0_H0 ;  /* 0x20000011ff9e7230 */ /* 0x000fc40000004100 */
[----:B0-----:R-:W-:Y:S02]  /*1bd0*/  HADD2.F32 R101, -RZ, R97.H0_H0 ;  /* 0x20000061ff657230 */ /* 0x001fe40000004100 */
[----:B------:R-:W-:Y:S02]  /*1be0*/  HADD2.F32 R154, -RZ, R17.H1_H1 ;  /* 0x30000011ff9a7230 */ /* 0x000fe40000004100 */
[----:B-1----:R-:W-:Y:S01]  /*1bf0*/  HADD2.F32 R100, -RZ, R97.H1_H1 ;  /* 0x30000061ff647230 */ /* 0x002fe20000004100 */
[----:B------:R-:W-:Y:S01]  /*1c00*/  STL [R1+0x11c], R101 ;  /* 0x00011c6501007387 */ /* 0x000fe20000100800 */
[--C-:B------:R-:W-:Y:S02]  /*1c10*/  HADD2.F32 R97, -RZ, R98.reuse.H1_H1 ;  /* 0x30000062ff617230 */ /* 0x100fe40000004100 */
[----:B--2---:R-:W-:Y:S01]  /*1c20*/  HADD2.F32 R96, -RZ, R98.H0_H0 ;  /* 0x20000062ff607230 */ /* 0x004fe20000004100 */
[----:B------:R-:W-:Y:S01]  /*1c30*/  STL [R1+0x10c], R100 ;  /* 0x00010c6401007387 */ /* 0x000fe20000100800 */
[----:B------:R-:W-:-:S02]  /*1c40*/  HADD2.F32 R98, -RZ, R99.H0_H0 ;  /* 0x20000063ff627230 */ /* 0x000fc40000004100 */
[--C-:B------:R-:W-:Y:S01]  /*1c50*/  HADD2.F32 R150, -RZ, R18.reuse.H0_H0 ;  /* 0x20000012ff967230 */ /* 0x100fe20000004100 */
[----:B------:R0:W-:Y:S01]  /*1c60*/  STL [R1+0xfc], R96 ;  /* 0x0000fc6001007387 */ /* 0x0001e20000100800 */
[----:B------:R-:W-:Y:S02]  /*1c70*/  HADD2.F32 R146, -RZ, R18.H1_H1 ;  /* 0x30000012ff927230 */ /* 0x000fe40000004100 */
[--C-:B------:R-:W-:Y:S01]  /*1c80*/  HADD2.F32 R140, -RZ, R19.reuse.H0_H0 ;  /* 0x20000013ff8c7230 */ /* 0x100fe20000004100 */
[----:B------:R1:W-:Y:S01]  /*1c90*/  STL [R1+0xec], R97 ;  /* 0x0000ec6101007387 */ /* 0x0003e20000100800 */
[----:B------:R-:W-:Y:S02]  /*1ca0*/  HADD2.F32 R136, -RZ, R19.H1_H1 ;  /* 0x30000013ff887230 */ /* 0x000fe40000004100 */
[--C-:B------:R-:W-:Y:S01]  /*1cb0*/  HADD2.F32 R223, -RZ, R201.reuse.H0_H0 ;  /* 0x200000c9ffdf7230 */ /* 0x100fe20000004100 */
[----:B------:R-:W-:Y:S01]  /*1cc0*/  STL [R1+0xdc], R98 ;  /* 0x0000dc6201007387 */ /* 0x000fe20000100800 */
[----:B------:R-:W-:-:S02]  /*1cd0*/  HADD2.F32 R219, -RZ, R201.H1_H1 ;  /* 0x300000c9ffdb7230 */ /* 0x000fc40000004100 */
[----:B0-----:R-:W-:Y:S02]  /*1ce0*/  HADD2.F32 R96, -RZ, R99.H1_H1 ;  /* 0x30000063ff607230 */ /* 0x001fe40000004100 */
[----:B------:R-:W-:Y:S02]  /*1cf0*/  HADD2.F32 R133, -RZ, R12.H0_H0 ;  /* 0x2000000cff857230 */ /* 0x000fe40000004100 */
[--C-:B-1----:R-:W-:Y:S01]  /*1d00*/  HADD2.F32 R97, -RZ, R92.reuse.H0_H0 ;  /* 0x2000005cff617230 */ /* 0x102fe20000004100 */
[----:B------:R0:W-:Y:S01]  /*1d10*/  STL [R1+0xcc], R96 ;  /* 0x0000cc6001007387 */ /* 0x0001e20000100800 */
[----:B------:R-:W-:Y:S02]  /*1d20*/  HADD2.F32 R92, -RZ, R92.H1_H1 ;  /* 0x3000005cff5c7230 */ /* 0x000fe40000004100 */
[----:B------:R-:W-:Y:S01]  /*1d30*/  HADD2.F32 R9, -RZ, R12.H1_H1 ;  /* 0x3000000cff097230 */ /* 0x000fe20000004100 */
        /* <DEDUP_REMOVED lines=8> */
[----:B------:R-:W-:Y:S01]  /*1dc0*/  STL [R1+0x118], R96 ;  /* 0x0001186001007387 */ /* 0x000fe20000100800 */
        /* <DEDUP_REMOVED lines=13> */
[----:B------:R0:W-:Y:S01]  /*1ea0*/  STL [R1+0xd8], R93 ;  /* 0x0000d85d01007387 */ /* 0x0001e20000100800 */
[----:B------:R-:W-:Y:S02]  /*1eb0*/  HADD2.F32 R32, -RZ, R36.H0_H0 ;  /* 0x20000024ff207230 */ /* 0x000fe40000004100 */
        /* <DEDUP_REMOVED lines=9> */
[----:B------:R-:W-:Y:S01]  /*1f50*/  STL [R1+0x124], R93 ;  /* 0x0001245d01007387 */ /* 0x000fe20000100800 */
[----:B------:R-:W-:-:S02]  /*1f60*/  HADD2.F32 R89, -RZ, R90.H0_H0 ;  /* 0x2000005aff597230 */ /* 0x000fc40000004100 */
[----:B------:R-:W-:Y:S01]  /*1f70*/  HADD2.F32 R90, -RZ, R90.H1_H1 ;  /* 0x3000005aff5a7230 */ /* 0x000fe20000004100 */
[----:B------:R-:W-:Y:S01]  /*1f80*/  STL [R1+0x114], R92 ;  /* 0x0001145c01007387 */ /* 0x000fe20000100800 */
[--C-:B------:R-:W-:Y:S02]  /*1f90*/  HADD2.F32 R231, -RZ, R200.reuse.H0_H0 ;  /* 0x200000c8ffe77230 */ /* 0x100fe40000004100 */
[----:B------:R-:W-:Y:S01]  /*1fa0*/  HADD2.F32 R227, -RZ, R200.H1_H1 ;  /* 0x300000c8ffe37230 */ /* 0x000fe20000004100 */
        /* <DEDUP_REMOVED lines=23> */
[----:B------:R-:W-:Y:S02]  /*2120*/  HADD2.F32 R85, -RZ, R86.H1_H1 ;  /* 0x30000056ff557230 */ /* 0x000fe40000004100 */
[--C-:B------:R-:W-:Y:S01]  /*2130*/  HADD2.F32 R247, -RZ, R234.reuse.H0_H0 ;  /* 0x200000eafff77230 */ /* 0x100fe20000004100 */
[----:B------:R-:W-:Y:S01]  /*2140*/  STL [R1+0x110], R89 ;  /* 0x0001105901007387 */ /* 0x000fe20000100800 */
[----:B------:R-:W-:Y:S02]  /*2150*/  HADD2.F32 R243, -RZ, R234.H1_H1 ;  /* 0x300000eafff37230 */ /* 0x000fe40000004100 */
[----:B------:R-:W-:Y:S01]  /*2160*/  HADD2.F32 R239, -RZ, R235.H0_H0 ;  /* 0x200000ebffef7230 */ /* 0x000fe20000004100 */
[----:B------:R1:W-:Y:S01]  /*2170*/  STL [R1+0x100], R84 ;  /* 0x0001005401007387 */ /* 0x0003e20000100800 */
[----:B------:R-:W-:-:S02]  /*2180*/  HADD2.F32 R229, -RZ, R220.H1_H1 ;  /* 0x300000dcffe57230 */ /* 0x000fc40000004100 */
[----:B0-----:R-:W-:Y:S02]  /*2190*/  HADD2.F32 R88, -RZ, R86.H0_H0 ;  /* 0x20000056ff587230 */ /* 0x001fe40000004100 */
[----:B------:R-:W-:Y:S02]  /*21a0*/  HADD2.F32 R86, -RZ, R87.H1_H1 ;  /* 0x30000057ff567230 */ /* 0x000fe40000004100 */
[----:B------:R-:W-:Y:S01]  /*21b0*/  HADD2.F32 R225, -RZ, R221.H0_H0 ;  /* 0x200000ddffe17230 */ /* 0x000fe20000004100 */
[----:B------:R-:W-:Y:S01]  /*21c0*/  STL [R1+0xf0], R88 ;  /* 0x0000f05801007387 */ /* 0x000fe20000100800 */
[--C-:B------:R-:W-:Y:S02]  /*21d0*/  HADD2.F32 R217, -RZ, R222.reuse.H0_H0 ;  /* 0x200000deffd97230 */ /* 0x100fe40000004100 */
[----:B-1----:R-:W-:Y:S01]  /*21e0*/  HADD2.F32 R84, -RZ, R87.H0_H0 ;  /* 0x20000057ff547230 */ /* 0x002fe20000004100 */
[----:B------:R0:W-:Y:S01]  /*21f0*/  STL [R1+0xe0], R85 ;  /* 0x0000e05501007387 */ /* 0x0001e20000100800 */
[----:B------:R-:W-:-:S02]  /*2200*/  HADD2.F32 R213, -RZ, R222.H1_H1 ;  /* 0x300000deffd57230 */ /* 0x000fc40000004100 */
[--C-:B------:R-:W-:Y:S01]  /*2210*/  HADD2.F32 R215, -RZ, R202.reuse.H0_H0 ;  /* 0x200000caffd77230 */ /* 0x100fe20000004100 */
[----:B------:R1:W-:Y:S01]  /*2220*/  STL [R1+0xd0], R84 ;  /* 0x0000d05401007387 */ /* 0x0003e20000100800 */
[----:B------:R-:W-:Y:S02]  /*2230*/  HADD2.F32 R211, -RZ, R202.H1_H1 ;  /* 0x300000caffd37230 */ /* 0x000fe40000004100 */
[----:B------:R-:W-:Y:S01]  /*2240*/  HADD2.F32 R207, -RZ, R203.H0_H0 ;  /* 0x200000cbffcf7230 */ /* 0x000fe20000004100 */
[----:B------:R-:W-:Y:S01]  /*2250*/  STL [R1+0xc0], R86 ;  /* 0x0000c05601007387 */ /* 0x000fe20000100800 */
[----:B------:R-:W-:Y:S02]  /*2260*/  HADD2.F32 R230, -RZ, R44.H0_H0 ;  /* 0x2000002cffe67230 */ /* 0x000fe40000004100 */
[----:B0-----:R-:W-:Y:S02]  /*2270*/  HADD2.F32 R85, -RZ, R80.H0_H0 ;  /* 0x20000050ff557230 */ /* 0x001fe40000004100 */
[----:B------:R-:W-:Y:S01]  /*2280*/  HADD2.F32 R226, -RZ, R44.H1_H1 ;  /* 0x3000002cffe27230 */ /* 0x000fe20000004100 */
[----:B------:R-:W-:Y:S01]  /*2290*/  IMAD R44, R56, -0x2daee0ad, RZ ;  /* 0xd2511f53382c7824 */ /* 0x000fe200078e02ff */
[----:B-1----:R-:W-:Y:S01]  /*22a0*/  HADD2.F32 R84, -RZ, R80.H1_H1 ;  /* 0x30000050ff547230 */ /* 0x002fe20000004100 */
[----:B------:R-:W-:Y:S01]  /*22b0*/  STL [R1+0xbc], R85 ;  /* 0x0000bc5501007387 */ /* 0x000fe20000100800 */
[----:B------:R-:W-:-:S02]  /*22c0*/  HADD2.F32 R80, -RZ, R81.H0_H0 ;  /* 0x20000051ff507230 */ /* 0x000fc40000004100 */
[----:B------:R-:W-:Y:S01]  /*22d0*/  HADD2.F32 R81, -RZ, R81.H1_H1 ;  /* 0x30000051ff517230 */ /* 0x000fe20000004100 */
[----:B------:R0:W-:Y:S01]  /*22e0*/  STL [R1+0xac], R84 ;  /* 0x0000ac5401007387 */ /* 0x0001e20000100800 */
[----:B------:R-:W-:Y:S02]  /*22f0*/  HADD2.F32 R193, -RZ, R189.H0_H0 ;  /* 0x200000bdffc17230 */ /* 0x000fe40000004100 */
[--C-:B------:R-:W-:Y:S01]  /*2300*/  HADD2.F32 R200, -RZ, R40.reuse.H0_H0 ;  /* 0x20000028ffc87230 */ /* 0x100fe20000004100 */
[----:B------:R1:W-:Y:S01]  /*2310*/  STL [R1+0x9c], R80 ;  /* 0x00009c5001007387 */ /* 0x0003e20000100800 */
[----:B------:R-:W-:Y:S01]  /*2320*/  HADD2.F32 R196, -RZ, R40.H1_H1 ;  /* 0x30000028ffc47230 */ /* 0x000fe20000004100 */
[----:B------:R-:W-:Y:S01]  /*2330*/  LOP3.LUT R40, R58, 0x3, RZ, 0xc0, !PT ;  /* 0x000000033a287812 */ /* 0x000fe200078ec0ff */
[--C-:B------:R-:W-:Y:S01]  /*2340*/  HADD2.F32 R192, -RZ, R41.reuse.H0_H0 ;  /* 0x20000029ffc07230 */ /* 0x100fe20000004100 */
[----:B------:R2:W-:Y:S01]  /*2350*/  STL [R1+0x8c], R81 ;  /* 0x00008c5101007387 */ /* 0x0005e20000100800 */
[----:B------:R-:W-:Y:S01]  /*2360*/  HADD2.F32 R188, -RZ, R41.H1_H1 ;  /* 0x30000029ffbc7230 */ /* 0x000fe20000004100 */
[----:B------:R-:W-:Y:S01]  /*2370*/  IMAD.MOV.U32 R41, RZ, RZ, RZ ;  /* 0x000000ffff297224 */ /* 0x000fe200078e00ff */
[----:B0-----:R-:W-:-:S02]  /*2380*/  HADD2.F32 R84, -RZ, R82.H0_H0 ;  /* 0x20000052ff547230 */ /* 0x001fc40000004100 */
[----:B------:R-:W-:Y:S02]  /*2390*/  HADD2.F32 R184, -RZ, R42.H0_H0 ;  /* 0x2000002affb87230 */ /* 0x000fe40000004100 */
[----:B-1----:R-:W-:Y:S01]  /*23a0*/  HADD2.F32 R80, -RZ, R82.H1_H1 ;  /* 0x30000052ff507230 */ /* 0x002fe20000004100 */
[----:B------:R-:W-:Y:S01]  /*23b0*/  STL [R1+0x7c], R84 ;  /* 0x00007c5401007387 */ /* 0x000fe20000100800 */
[--C-:B------:R-:W-:Y:S02]  /*23c0*/  HADD2.F32 R82, -RZ, R83.reuse.H1_H1 ;  /* 0x30000053ff527230 */ /* 0x100fe40000004100 */
[----:B--2---:R-:W-:Y:S01]  /*23d0*/  HADD2.F32 R81, -RZ, R83.H0_H0 ;  /* 0x20000053ff517230 */ /* 0x004fe20000004100 */
[----:B------:R0:W-:Y:S01]  /*23e0*/  STL [R1+0x6c], R80 ;  /* 0x00006c5001007387 */ /* 0x0001e20000100800 */
[----:B------:R-:W-:Y:S01]  /*23f0*/  HADD2.F32 R180, -RZ, R42.H1_H1 ;  /* 0x3000002affb47230 */ /* 0x000fe20000004100 */
[----:B------:R-:W-:Y:S01]  /*2400*/  IMAD R42, R57, -0x326172a9, RZ ;  /* 0xcd9e8d57392a7824 */ /* 0x000fe200078e02ff */
[----:B------:R-:W-:Y:S01]  /*2410*/  HADD2.F32 R175, -RZ, R171.H0_H0 ;  /* 0x200000abffaf7230 */ /* 0x000fe20000004100 */
[----:B------:R1:W-:Y:S01]  /*2420*/  STL [R1+0x5c], R81 ;  /* 0x00005c5101007387 */ /* 0x0003e20000100800 */
[----:B------:R-:W-:-:S02]  /*2430*/  HADD2.F32 R143, -RZ, R139.H0_H0 ;  /* 0x2000008bff8f7230 */ /* 0x000fc40000004100 */
[----:B------:R-:W-:Y:S01]  /*2440*/  HADD2.F32 R14, -RZ, R15.H0_H0 ;  /* 0x2000000fff0e7230 */ /* 0x000fe20000004100 */
[----:B------:R-:W-:Y:S01]  /*2450*/  STL [R1+0x4c], R82 ;  /* 0x00004c5201007387 */ /* 0x000fe20000100800 */
[----:B------:R-:W-:Y:S02]  /*2460*/  HADD2.F32 R22, -RZ, R23.H0_H0 ;  /* 0x20000017ff167230 */ /* 0x000fe40000004100 */
[--C-:B0-----:R-:W-:Y:S02]  /*2470*/  HADD2.F32 R80, -RZ, R76.reuse.H0_H0 ;  /* 0x2000004cff507230 */ /* 0x101fe40000004100 */
[----:B------:R-:W-:Y:S02]  /*2480*/  HADD2.F32 R30, -RZ, R31.H0_H0 ;  /* 0x2000001fff1e7230 */ /* 0x000fe40000004100 */
[----:B-1----:R-:W-:Y:S01]  /*2490*/  HADD2.F32 R81, -RZ, R76.H1_H1 ;  /* 0x3000004cff517230 */ /* 0x002fe20000004100 */
[----:B------:R0:W-:Y:S01]  /*24a0*/  STL [R1+0xb8], R80 ;  /* 0x0000b85001007387 */ /* 0x0001e20000100800 */
[----:B------:R-:W-:-:S02]  /*24b0*/  HADD2.F32 R76, -RZ, R77.H0_H0 ;  /* 0x2000004dff4c7230 */ /* 0x000fc40000004100 */
[----:B------:R-:W-:Y:S01]  /*24c0*/  HADD2.F32 R38, -RZ, R39.H0_H0 ;  /* 0x20000027ff267230 */ /* 0x000fe20000004100 */
[----:B------:R-:W-:Y:S01]  /*24d0*/  STL [R1+0xa8], R81 ;  /* 0x0000a85101007387 */ /* 0x000fe20000100800 */
[--C-:B------:R-:W-:Y:S02]  /*24e0*/  HADD2.F32 R241, -RZ, R67.reuse.H0_H0 ;  /* 0x20000043fff17230 */ /* 0x100fe40000004100 */
[----:B------:R-:W-:Y:S01]  /*24f0*/  HADD2.F32 R237, -RZ, R67.H1_H1 ;  /* 0x30000043ffed7230 */ /* 0x000fe20000004100 */
[----:B------:R1:W-:Y:S01]  /*2500*/  STL [R1+0x98], R76 ;  /* 0x0000984c01007387 */ /* 0x0003e20000100800 */
[----:B------:R-:W-:Y:S02]  /*2510*/  HADD2.F32 R240, -RZ, R63.H0_H0 ;  /* 0x2000003ffff07230 */ /* 0x000fe40000004100 */
[----:B0-----:R-:W-:Y:S02]  /*2520*/  HADD2.F32 R80, -RZ, R77.H1_H1 ;  /* 0x3000004dff507230 */ /* 0x001fe40000004100 */
[----:B------:R-:W-:-:S02]  /*2530*/  HADD2.F32 R77, -RZ, R78.H0_H0 ;  /* 0x2000004eff4d7230 */ /* 0x000fc40000004100 */
[----:B------:R-:W-:Y:S01]  /*2540*/  HADD2.F32 R236, -RZ, R63.H1_H1 ;  /* 0x3000003fffec7230 */ /* 0x000fe20000004100 */
[----:B------:R-:W-:Y:S01]  /*2550*/  STL [R1+0x88], R80 ;  /* 0x0000885001007387 */ /* 0x000fe20000100800 */
[----:B------:R-:W-:Y:S02]  /*2560*/  HADD2.F32 R235, -RZ, R235.H1_H1 ;  /* 0x300000ebffeb7230 */ /* 0x000fe40000004100 */
[----:B-1----:R-:W-:Y:S01]  /*2570*/  HADD2.F32 R76, -RZ, R78.H1_H1 ;  /* 0x3000004eff4c7230 */ /* 0x002fe20000004100 */
[----:B------:R0:W-:Y:S01]  /*2580*/  STL [R1+0x78], R77 ;  /* 0x0000784d01007387 */ /* 0x0001e20000100800 */
[----:B------:R-:W-:Y:S02]  /*2590*/  HADD2.F32 R78, -RZ, R79.H0_H0 ;  /* 0x2000004fff4e7230 */ /* 0x000fe40000004100 */
[--C-:B------:R-:W-:Y:S01]  /*25a0*/  HADD2.F32 R246, -RZ, R54.reuse.H0_H0 ;  /* 0x20000036fff67230 */ /* 0x100fe20000004100 */
[----:B------:R1:W-:Y:S01]  /*25b0*/  STL [R1+0x68], R76 ;  /* 0x0000684c01007387 */ /* 0x0003e20000100800 */
[----:B------:R-:W-:-:S02]  /*25c0*/  HADD2.F32 R242, -RZ, R54.H1_H1 ;  /* 0x30000036fff27230 */ /* 0x000fc40000004100 */
[--C-:B------:R-:W-:Y:S01]  /*25d0*/  HADD2.F32 R238, -RZ, R55.reuse.H0_H0 ;  /* 0x20000037ffee7230 */ /* 0x100fe20000004100 */
[----:B------:R-:W-:Y:S01]  /*25e0*/  STL [R1+0x58], R78 ;  /* 0x0000584e01007387 */ /* 0x000fe20000100800 */
[----:B------:R-:W-:Y:S02]  /*25f0*/  HADD2.F32 R234, -RZ, R55.H1_H1 ;  /* 0x30000037ffea7230 */ /* 0x000fe40000004100 */
[----:B0-----:R-:W-:Y:S02]  /*2600*/  HADD2.F32 R77, -RZ, R79.H1_H1 ;  /* 0x3000004fff4d7230 */ /* 0x001fe40000004100 */
[----:B------:R-:W-:Y:S02]  /*2610*/  HADD2.F32 R221, -RZ, R221.H1_H1 ;  /* 0x300000ddffdd7230 */ /* 0x000fe40000004100 */
[--C-:B-1----:R-:W-:Y:S01]  /*2620*/  HADD2.F32 R76, -RZ, R72.reuse.H0_H0 ;  /* 0x20000048ff4c7230 */ /* 0x102fe20000004100 */
[----:B------:R0:W-:Y:S01]  /*2630*/  STL [R1+0x48], R77 ;  /* 0x0000484d01007387 */ /* 0x0001e20000100800 */
[----:B------:R-:W-:-:S02]  /*2640*/  HADD2.F32 R72, -RZ, R72.H1_H1 ;  /* 0x30000048ff487230 */ /* 0x000fc40000004100 */
[----:B------:R-:W-:Y:S01]  /*2650*/  HADD2.F32 R228, -RZ, R48.H1_H1 ;  /* 0x30000030ffe47230 */ /* 0x000fe20000004100 */
[----:B------:R1:W-:Y:S01]  /*2660*/  STL [R1+0xb4], R76 ;  /* 0x0000b44c01007387 */ /* 0x0003e20000100800 */
[----:B------:R-:W-:Y:S02]  /*2670*/  HADD2.F32 R224, -RZ, R49.H0_H0 ;  /* 0x20000031ffe07230 */ /* 0x000fe40000004100 */
[--C-:B------:R-:W-:Y:S01]  /*2680*/  HADD2.F32 R216, -RZ, R50.reuse.H0_H0 ;  /* 0x20000032ffd87230 */ /* 0x100fe20000004100 */
[----:B------:R2:W-:Y:S01]  /*2690*/  STL [R1+0xa4], R72 ;  /* 0x0000a44801007387 */ /* 0x0005e20000100800 */
[----:B------:R-:W-:Y:S02]  /*26a0*/  HADD2.F32 R212, -RZ, R50.H1_H1 ;  /* 0x30000032ffd47230 */ /* 0x000fe40000004100 */
[----:B0-----:R-:W-:Y:S02]  /*26b0*/  HADD2.F32 R77, -RZ, R73.H0_H0 ;  /* 0x20000049ff4d7230 */ /* 0x001fe40000004100 */
[----:B------:R-:W-:-:S02]  /*26c0*/  HADD2.F32 R208, -RZ, R51.H0_H0 ;  /* 0x20000033ffd07230 */ /* 0x000fc40000004100 */
[----:B-1----:R-:W-:Y:S01]  /*26d0*/  HADD2.F32 R76, -RZ, R73.H1_H1 ;  /* 0x30000049ff4c7230 */ /* 0x002fe20000004100 */
[----:B------:R-:W-:Y:S01]  /*26e0*/  STL [R1+0x94], R77 ;  /* 0x0000944d01007387 */ /* 0x000fe20000100800 */
[--C-:B------:R-:W-:Y:S02]  /*26f0*/  HADD2.F32 R73, -RZ, R74.reuse.H1_H1 ;  /* 0x3000004aff497230 */ /* 0x100fe40000004100 */
[----:B--2---:R-:W-:Y:S01]  /*2700*/  HADD2.F32 R72, -RZ, R74.H0_H0 ;  /* 0x2000004aff487230 */ /* 0x004fe20000004100 */
[----:B------:R-:W-:Y:S01]  /*2710*/  STL [R1+0x84], R76 ;  /* 0x0000844c01007387 */ /* 0x000fe20000100800 */
[----:B------:R-:W-:Y:S02]  /*2720*/  HADD2.F32 R74, -RZ, R75.H0_H0 ;  /* 0x2000004bff4a7230 */ /* 0x000fe40000004100 */
[----:B------:R-:W-:Y:S01]  /*2730*/  HADD2.F32 R204, -RZ, R51.H1_H1 ;  /* 0x30000033ffcc7230 */ /* 0x000fe20000004100 */
[----:B------:R0:W-:Y:S01]  /*2740*/  STL [R1+0x74], R72 ;  /* 0x0000744801007387 */ /* 0x0001e20000100800 */
[----:B------:R-:W-:-:S02]  /*2750*/  HADD2.F32 R203, -RZ, R203.H1_H1 ;  /* 0x300000cbffcb7230 */ /* 0x000fc40000004100 */
        /* <DEDUP_REMOVED lines=12> */
[----:B------:R-:W-:Y:S01]  /*2820*/  STL [R1+0xb0], R73 ;  /* 0x0000b04901007387 */ /* 0x000fe20000100800 */
[----:B------:R-:W-:Y:S02]  /*2830*/  HADD2.F32 R189, -RZ, R189.H1_H1 ;  /* 0x300000bdffbd7230 */ /* 0x000fe40000004100 */
[--C-:B------:R-:W-:Y:S01]  /*2840*/  HADD2.F32 R176, -RZ, R43.reuse.H0_H0 ;  /* 0x2000002bffb07230 */ /* 0x100fe20000004100 */
[----:B------:R1:W-:Y:S01]  /*2850*/  STL [R1+0xa0], R68 ;  /* 0x0000a04401007387 */ /* 0x0003e20000100800 */
[----:B------:R-:W-:-:S02]  /*2860*/  HADD2.F32 R172, -RZ, R43.H1_H1 ;  /* 0x3000002bffac7230 */ /* 0x000fc40000004100 */
[--C-:B0-----:R-:W-:Y:S02]  /*2870*/  HADD2.F32 R72, -RZ, R69.reuse.H0_H0 ;  /* 0x20000045ff487230 */ /* 0x101fe40000004100 */
[----:B------:R-:W-:Y:S02]  /*2880*/  HADD2.F32 R69, -RZ, R69.H1_H1 ;  /* 0x30000045ff457230 */ /* 0x000fe40000004100 */
[----:B------:R-:W-:Y:S01]  /*2890*/  HADD2.F32 R171, -RZ, R171.H1_H1 ;  /* 0x300000abffab7230 */ /* 0x000fe20000004100 */
[----:B------:R-:W-:Y:S01]  /*28a0*/  STL [R1+0x90], R72 ;  /* 0x0000904801007387 */ /* 0x000fe20000100800 */
[----:B------:R-:W-:Y:S02]  /*28b0*/  HADD2.F32 R139, -RZ, R139.H1_H1 ;  /* 0x3000008bff8b7230 */ /* 0x000fe40000004100 */
[--C-:B-1----:R-:W-:Y:S01]  /*28c0*/  HADD2.F32 R68, -RZ, R70.reuse.H0_H0 ;  /* 0x20000046ff447230 */ /* 0x102fe20000004100 */
[----:B------:R0:W-:Y:S01]  /*28d0*/  STL [R1+0x80], R69 ;  /* 0x0000804501007387 */ /* 0x0001e20000100800 */
[----:B------:R-:W-:-:S02]  /*28e0*/  HADD2.F32 R70, -RZ, R70.H1_H1 ;  /* 0x30000046ff467230 */ /* 0x000fc40000004100 */
[----:B------:R-:W-:Y:S01]  /*28f0*/  HADD2.F32 R15, -RZ, R15.H1_H1 ;  /* 0x3000000fff0f7230 */ /* 0x000fe20000004100 */
[----:B------:R1:W-:Y:S01]  /*2900*/  STL [R1+0x70], R68 ;  /* 0x0000704401007387 */ /* 0x0003e20000100800 */
[----:B------:R-:W-:Y:S02]  /*2910*/  HADD2.F32 R23, -RZ, R23.H1_H1 ;  /* 0x30000017ff177230 */ /* 0x000fe40000004100 */
[----:B------:R-:W-:Y:S01]  /*2920*/  HADD2.F32 R31, -RZ, R31.H1_H1 ;  /* 0x3000001fff1f7230 */ /* 0x000fe20000004100 */
[----:B------:R2:W-:Y:S01]  /*2930*/  STL [R1+0x60], R70 ;  /* 0x0000604601007387 */ /* 0x0005e20000100800 */
[----:B------:R-:W-:Y:S02]  /*2940*/  HADD2.F32 R39, -RZ, R39.H1_H1 ;  /* 0x30000027ff277230 */ /* 0x000fe40000004100 */
[--C-:B0-----:R-:W-:Y:S02]  /*2950*/  HADD2.F32 R69, -RZ, R71.reuse.H0_H0 ;  /* 0x20000047ff457230 */ /* 0x101fe40000004100 */
[----:B-1----:R-:W-:-:S03]  /*2960*/  HADD2.F32 R68, -RZ, R71.H1_H1 ;  /* 0x30000047ff447230 */ /* 0x002fc60000004100 */
[----:B------:R0:W-:Y:S01]  /*2970*/  STL [R1+0x50], R69 ;  /* 0x0000504501007387 */ /* 0x0001e20000100800 */
[----:B--2---:R-:W-:-:S03]  /*2980*/  HADD2.F32 R70, -RZ, R64.H0_H0 ;  /* 0x20000040ff467230 */ /* 0x004fc60000004100 */
[----:B------:R1:W-:Y:S04]  /*2990*/  STL [R1+0x40], R68 ;  /* 0x0000404401007387 */ /* 0x0003e80000100800 */
[----:B------:R-:W-:Y:S01]  /*29a0*/  STL [R1+0x3c], R70 ;  /* 0x00003c4601007387 */ /* 0x000fe20000100800 */
[----:B0-----:R-:W-:Y:S02]  /*29b0*/  HADD2.F32 R69, -RZ, R64.H1_H1 ;  /* 0x30000040ff457230 */ /* 0x001fe40000004100 */
[--C-:B------:R-:W-:Y:S02]  /*29c0*/  HADD2.F32 R64, -RZ, R65.reuse.H1_H1 ;  /* 0x30000041ff407230 */ /* 0x100fe40000004100 */
[----:B-1----:R-:W-:Y:S01]  /*29d0*/  HADD2.F32 R68, -RZ, R65.H0_H0 ;  /* 0x20000041ff447230 */ /* 0x002fe20000004100 */
[----:B------:R-:W-:Y:S01]  /*29e0*/  STL [R1+0x2c], R69 ;  /* 0x00002c4501007387 */ /* 0x000fe20000100800 */
[----:B------:R-:W-:-:S02]  /*29f0*/  HADD2.F32 R65, -RZ, R60.H1_H1 ;  /* 0x3000003cff417230 */ /* 0x000fc40000004100 */
[--C-:B------:R-:W-:Y:S01]  /*2a00*/  HADD2.F32 R60, -RZ, R61.reuse.H1_H1 ;  /* 0x3000003dff3c7230 */ /* 0x100fe20000004100 */
[----:B------:R-:W-:Y:S04]  /*2a10*/  STL [R1+0x1c], R68 ;  /* 0x00001c4401007387 */ /* 0x000fe80000100800 */
[----:B------:R0:W-:Y:S04]  /*2a20*/  STL [R1+0xc], R64 ;  /* 0x00000c4001007387 */ /* 0x0001e80000100800 */
[----:B------:R-:W-:Y:S04]  /*2a30*/  STL [R1+0x38], R66 ;  /* 0x0000384201007387 */ /* 0x000fe80000100800 */
[----:B------:R-:W-:Y:S01]  /*2a40*/  STL [R1+0x28], R65 ;  /* 0x0000284101007387 */ /* 0x000fe20000100800 */
[----:B0-----:R-:W-:-:S02]  /*2a50*/  HADD2.F32 R64, -RZ, R61.H0_H0 ;  /* 0x2000003dff407230 */ /* 0x001fc40000004100 */
[----:B------:R-:W-:-:S03]  /*2a60*/  HADD2.F32 R61, -RZ, R233.H0_H0 ;  /* 0x200000e9ff3d7230 */ /* 0x000fc60000004100 */
[----:B------:R-:W-:Y:S04]  /*2a70*/  STL [R1+0x18], R64 ;  /* 0x0000184001007387 */ /* 0x000fe80000100800 */
[----:B------:R0:W-:Y:S02]  /*2a80*/  STL [R1+0x8], R60 ;  /* 0x0000083c01007387 */ /* 0x0001e40000100800 */
[----:B0-----:R-:W-:Y:S02]  /*2a90*/  HADD2.F32 R60, -RZ, R232.H0_H0 ;  /* 0x200000e8ff3c7230 */ /* 0x001fe40000004100 */
[----:B------:R-:W-:-:S03]  /*2aa0*/  HADD2.F32 R232, -RZ, R48.H0_H0 ;  /* 0x20000030ffe87230 */ /* 0x000fc60000004100 */
[----:B------:R0:W-:Y:S04]  /*2ab0*/  STL [R1+0x34], R60 ;  /* 0x0000343c01007387 */ /* 0x0001e80000100800 */
[----:B------:R1:W-:Y:S04]  /*2ac0*/  STL [R1+0x24], R62 ;  /* 0x0000243e01007387 */ /* 0x0003e80000100800 */
[----:B------:R2:W-:Y:S01]  /*2ad0*/  STL [R1+0x14], R61 ;  /* 0x0000143d01007387 */ /* 0x0005e20000100800 */
[----:B0-----:R-:W-:Y:S02]  /*2ae0*/  HADD2.F32 R60, -RZ, R233.H1_H1 ;  /* 0x300000e9ff3c7230 */ /* 0x001fe40000004100 */
[----:B------:R-:W-:-:S02]  /*2af0*/  HADD2.F32 R233, -RZ, R220.H0_H0 ;  /* 0x200000dcffe97230 */ /* 0x000fc40000004100 */
[--C-:B-1----:R-:W-:Y:S01]  /*2b00*/  HADD2.F32 R62, -RZ, R52.reuse.H0_H0 ;  /* 0x20000034ff3e7230 */ /* 0x102fe20000004100 */
[----:B------:R0:W-:Y:S01]  /*2b10*/  STL [R1+0x4], R60 ;  /* 0x0000043c01007387 */ /* 0x0001e20000100800 */
[----:B------:R-:W-:Y:S02]  /*2b20*/  HADD2.F32 R220, -RZ, R49.H1_H1 ;  /* 0x30000031ffdc7230 */ /* 0x000fe40000004100 */
[----:B--2---:R-:W-:Y:S01]  /*2b30*/  HADD2.F32 R61, -RZ, R52.H1_H1 ;  /* 0x30000034ff3d7230 */ /* 0x004fe20000004100 */
[----:B------:R1:W-:Y:S01]  /*2b40*/  STL [R1+0x30], R62 ;  /* 0x0000303e01007387 */ /* 0x0003e20000100800 */
[----:B------:R-:W-:-:S03]  /*2b50*/  HADD2.F32 R52, -RZ, R53.H1_H1 ;  /* 0x30000035ff347230 */ /* 0x000fc60000004100 */
[----:B------:R1:W-:Y:S01]  /*2b60*/  STL [R1+0x20], R61 ;  /* 0x0000203d01007387 */ /* 0x0003e20000100800 */
[----:B0-----:R-:W-:-:S05]  /*2b70*/  HADD2.F32 R60, -RZ, R53.H0_H0 ;  /* 0x20000035ff3c7230 */ /* 0x001fca0000004100 */
[----:B------:R1:W-:Y:S04]  /*2b80*/  STL [R1+0x10], R60 ;  /* 0x0000103c01007387 */ /* 0x0003e80000100800 */
[----:B------:R1:W-:Y:S02]  /*2b90*/  STL [R1], R52 ;  /* 0x0000003401007387 */ /* 0x0003e40000100800 */
.L_x_7632:
        /* <DEDUP_REMOVED lines=37> */
.L_x_6569:
[----:B------:R-:W-:Y:S02]  /*2df0*/  IMAD.MOV.U32 R77, RZ, RZ, R42 ;  /* 0x000000ffff4d7224 */ /* 0x000fe400078e002a */
.L_x_6570:
[----:B------:R-:W-:Y:S05]  /*2e00*/  BSYNC B2 ;  /* 0x0000000000027941 */ /* 0x000fea0003800000 */
.L_x_6568:
        /* <DEDUP_REMOVED lines=16> */
.L_x_6574:
[----:B------:R-:W-:Y:S05]  /*2f10*/  BSYNC B3 ;  /* 0x0000000000037941 */ /* 0x000fea0003800000 */
.L_x_6573:
        /* <DEDUP_REMOVED lines=43> */
.L_x_6572:
[----:B------:R-:W-:Y:S05]  /*31d0*/  BSYNC B2 ;  /* 0x0000000000027941 */ /* 0x000fea0003800000 */
.L_x_6571:
[----:B------:R-:W0:Y:S01]  /*31e0*/  I2F.U32 R40, R77 ;  /* 0x0000004d00287306 */ /* 0x000e220000201000 */
[----:B------:R-:W-:Y:S01]  /*31f0*/  IMAD.MOV.U32 R134, RZ, RZ, 0x2f800000 ;  /* 0x2f800000ff867424 */ /* 0x000fe200078e00ff */
[----:B------:R-:W-:Y:S02]  /*3200*/  ISETP.NE.U32.AND P1, PT, RZ, c[0x0][0x178], PT ;  /* 0x00005e00ff007a0c */ /* 0x000fe40003f25070 */
[----:B------:R-:W-:Y:S02]  /*3210*/  LOP3.LUT R5, R5, 0xfffffff7, RZ, 0xc0, !PT ;  /* 0xfffffff705057812 */ /* 0x000fe400078ec0ff */
[----:B------:R-:W-:Y:S01]  /*3220*/  ISETP.NE.AND.EX P1, PT, RZ, c[0x0][0x17c], PT, P1 ;  /* 0x00005f00ff007a0c */ /* 0x000fe20003f25310 */
[----:B0-----:R-:W-:-:S05]  /*3230*/  FFMA.FTZ R40, R40, R134, 1.1641532182693481445e-10 ;  /* 0x2f00000028287423 */ /* 0x001fca0000010086 */
[----:B------:R-:W-:Y:S01]  /*3240*/  FSETP.GTU.FTZ.AND P2, PT, R40, c[0x0][0x1e4], PT ;  /* 0x0000790028007a0b */ /* 0x000fe20003f5c000 */
[----:B-----5:R-:W-:-:S05]  /*3250*/  HADD2.F32 R40, -RZ, R68.H0_H0 ;  /* 0x20000044ff287230 */ /* 0x020fca0000004100 */
[----:B------:R-:W-:-:S05]  /*3260*/  FMUL.FTZ R40, R40, c[0x0][0x1e8] ;  /* 0x00007a0028287a20 */ /* 0x000fca0000410000 */
[----:B------:R-:W-:Y:S02]  /*3270*/  FSEL R43, R40, RZ, !P2 ;  /* 0x000000ff282b7208 */ /* 0x000fe40005000000 */
[----:B------:R-:W-:Y:S01]  /*3280*/  @P2 LOP3.LUT R5, R5, 0x8, RZ, 0xfc, !PT ;  /* 0x0000000805052812 */ /* 0x000fe200078efcff */
[----:B------:R-:W-:Y:S05]  /*3290*/  @P1 BRA `(.L_x_6575) ;  /* 0x0000006000001947 */ /* 0x000fea0003800000 */
[----:B------:R-:W-:Y:S01]  /*32a0*/  IMAD.MOV.U32 R73, RZ, RZ, R72 ;  /* 0x000000ffff497224 */ /* 0x000fe200078e0048 */
[----:B------:R-:W-:Y:S05]  /*32b0*/  @!P0 BRA `(.L_x_6576) ;  /* 0x0000059000008947 */ /* 0x000fea0003800000 */
[----:B------:R-:W-:Y:S01]  /*32c0*/  HADD2.F32 R40, -RZ, R64.H0_H0 ;  /* 0x20000040ff287230 */ /* 0x000fe20000004100 */
[----:B------:R-:W-:-:S04]  /*32d0*/  IMAD.MOV.U32 R73, RZ, RZ, R72 ;  /* 0x000000ffff497224 */ /* 0x000fc800078e0048 */
[----:B------:R-:W-:Y:S01]  /*32e0*/  FADD.FTZ R43, R40, R43 ;  /* 0x0000002b282b7221 */ /* 0x000fe20000010000 */
[----:B------:R-:W-:Y:S05]  /*32f0*/  BRA `(.L_x_6576) ;  /* 0x0000055000007947 */ /* 0x000fea0003800000 */
.L_x_6575:
        /* <DEDUP_REMOVED lines=12> */
.L_x_6578:
[----:B------:R-:W-:Y:S02]  /*33c0*/  IMAD.MOV.U32 R40, RZ, RZ, R42 ;  /* 0x000000ffff287224 */ /* 0x000fe400078e002a */
.L_x_6579:
[----:B------:R-:W-:Y:S05]  /*33d0*/  BSYNC B2 ;  /* 0x0000000000027941 */ /* 0x000fea0003800000 */
.L_x_6577:
        /* <DEDUP_REMOVED lines=16> */
.L_x_6583:
[----:B------:R-:W-:Y:S05]  /*34e0*/  BSYNC B3 ;  /* 0x0000000000037941 */ /* 0x000fea0003800000 */
.L_x_6582:
        /* <DEDUP_REMOVED lines=39> */
[----:B------:R-:W-:-:S04]  /*3760*/  IMAD.WIDE.U32 R72, R73, -0x326172a9, RZ ;  /* 0xcd9e8d5749487825 */ /* 0x000fc800078e00ff */
[----:B------:R-:W-:Y:S01]  /*3770*/  IMAD.MOV.U32 R42, RZ, RZ, R72 ;  /* 0x000000ffff2a7224 */ /* 0x000fe200078e0048 */
[----:B------:R-:W-:Y:S01]  /*3780*/  LOP3.LUT R7, R73, UR25, R74, 0x96, !PT ;  /* 0x0000001949077c12 */ /* 0x000fe2000f8e964a */
[----:B------:R-:W-:Y:S02]  /*3790*/  IMAD.MOV.U32 R73, RZ, RZ, RZ ;  /* 0x000000ffff497224 */ /* 0x000fe400078e00ff */
.L_x_6581:
[----:B------:R-:W-:Y:S05]  /*37a0*/  BSYNC B2 ;  /* 0x0000000000027941 */ /* 0x000fea0003800000 */
.L_x_6580:
[----:B------:R-:W0:Y:S02]  /*37b0*/  I2F.U32 R40, R40 ;  /* 0x0000002800287306 */ /* 0x000e240000201000 */
[----:B0-----:R-:W-:-:S05]  /*37c0*/  FFMA.FTZ R40, R40, R134, 1.1641532182693481445e-10 ;  /* 0x2f00000028287423 */ /* 0x001fca0000010086 */
[----:B------:R-:W-:Y:S01]  /*37d0*/  FSETP.GTU.FTZ.AND P2, PT, R40, c[0x0][0x1e4], PT ;  /* 0x0000790028007a0b */ /* 0x000fe20003f5c000 */
[----:B------:R-:W-:-:S03]  /*37e0*/  HADD2.F32 R40, -RZ, R60.H0_H0 ;  /* 0x2000003cff287230 */ /* 0x000fc60000004100 */
[----:B------:R-:W-:Y:S02]  /*37f0*/  SEL R45, RZ, 0x1, P2 ;  /* 0x00000001ff2d7807 */ /* 0x000fe40001000000 */
[----:B------:R-:W-:-:S05]  /*3800*/  FMUL.FTZ R40, R40, c[0x0][0x1e8] ;  /* 0x00007a0028287a20 */ /* 0x000fca0000410000 */
[----:B------:R-:W-:-:S05]  /*3810*/  FSEL R40, R40, RZ, !P2 ;  /* 0x000000ff28287208 */ /* 0x000fca0005000000 */
[----:B------:R-:W-:Y:S01]  /*3820*/  FADD.FTZ R43, R40, R43 ;  /* 0x0000002b282b7221 */ /* 0x000fe20000010000 */
[----:B------:R-:W-:-:S05]  /*3830*/  @P0 HADD2.F32 R40, -RZ, R64.H0_H0 ;  /* 0x20000040ff280230 */ /* 0x000fca0000004100 */
[----:B------:R-:W-:Y:S02]  /*3840*/  @P0 FADD.FTZ R43, R40, R43 ;  /* 0x0000002b282b0221 */ /* 0x000fe40000010000 */
.L_x_6576:
        /* <DEDUP_REMOVED lines=12> */
.L_x_6585:
[----:B------:R-:W-:Y:S02]  /*3910*/  IMAD.MOV.U32 R40, RZ, RZ, R42 ;  /* 0x000000ffff287224 */ /* 0x000fe400078e002a */
.L_x_6586:
[----:B------:R-:W-:Y:S05]  /*3920*/  BSYNC B2 ;  /* 0x0000000000027941 */ /* 0x000fea0003800000 */
.L_x_6584:
        /* <DEDUP_REMOVED lines=16> */
.L_x_6590:
[----:B------:R-:W-:Y:S05]  /*3a30*/  BSYNC B3 ;  /* 0x0000000000037941 */ /* 0x000fea0003800000 */
.L_x_6589:
        /* <DEDUP_REMOVED lines=42> */
[----:B------:R-:W-:Y:S01]  /*3ce0*/  HFMA2.MMA R72, -RZ, RZ, 0, 0 ;  /* 0x00000000ff487435 */ /* 0x000fe200000001ff */
[----:B------:R-:W-:-:S05]  /*3cf0*/  LOP3.LUT R7, R73, UR25, R74, 0x96, !PT ;  /* 0x0000001949077c12 */ /* 0x000fca000f8e964a */
.L_x_6588:
[----:B------:R-:W-:Y:S05]  /*3d00*/  BSYNC B2 ;  /* 0x0000000000027941 */ /* 0x000fea0003800000 */
.L_x_6587:
[----:B------:R-:W0:Y:S01]  /*3d10*/  I2F.U32 R40, R40 ;  /* 0x0000002800287306 */ /* 0x000e220000201000 */
[----:B------:R-:W-:Y:S01]  /*3d20*/  HADD2.F32 R68, -RZ, R68.H1_H1 ;  /* 0x30000044ff447230 */ /* 0x000fe20000004100 */
[----:B------:R-:W-:-:S04]  /*3d30*/  LOP3.LUT R5, R5, 0xfffffffb, RZ, 0xc0, !PT ;  /* 0xfffffffb05057812 */ /* 0x000fc800078ec0ff */
        /* <DEDUP_REMOVED lines=8> */
[----:B------:R-:W-:Y:S01]  /*3dc0*/  HADD2.F32 R40, -RZ, R64.H1_H1 ;  /* 0x30000040ff287230 */ /* 0x000fe20000004100 */
[----:B------:R-:W-:-:S04]  /*3dd0*/  IMAD.MOV.U32 R73, RZ, RZ, R72 ;  /* 0x000000ffff497224 */ /* 0x000fc800078e0048 */
[----:B------:R-:W-:Y:S01]  /*3de0*/  FADD.FTZ R77, R40, R77 ;  /* 0x0000004d284d7221 */ /* 0x000fe20000010000 */
[----:B------:R-:W-:Y:S05]  /*3df0*/  BRA `(.L_x_6592) ;  /* 0x0000056000007947 */ /* 0x000fea0003800000 */
.L_x_6591:
        /* <DEDUP_REMOVED lines=12> */
.L_x_6594:
[----:B------:R-:W-:Y:S02]  /*3ec0*/  IMAD.MOV.U32 R40, RZ, RZ, R42 ;  /* 0x000000ffff287224 */ /* 0x000fe400078e002a */
.L_x_6595:
[----:B------:R-:W-:Y:S05]  /*3ed0*/  BSYNC B2 ;  /* 0x0000000000027941 */ /* 0x000fea0003800000 */
.L_x_6593:
        /* <DEDUP_REMOVED lines=16> */
.L_x_6599:
[----:B------:R-:W-:Y:S05]  /*3fe0*/  BSYNC B3 ;  /* 0x0000000000037941 */ /* 0x000fea0003800000 */
.L_x_6598:
        /* <DEDUP_REMOVED lines=43> */
[----:B------:R-:W-:Y:S02]  /*42a0*/  MOV R73, RZ ;  /* 0x000000ff00497202 */ /* 0x000fe40000000f00 */
.L_x_6597:
[----:B------:R-:W-:Y:S05]  /*42b0*/  BSYNC B2 ;  /* 0x0000000000027941 */ /* 0x000fea0003800000 */
.L_x_6596:
[----:B------:R-:W0:Y:S02]  /*42c0*/  I2F.U32 R40, R40 ;  /* 0x0000002800287306 */ /* 0x000e240000201000 */
[----:B0-----:R-:W-:-:S05]  /*42d0*/  FFMA.FTZ R40, R40, R134, 1.1641532182693481445e-10 ;  /* 0x2f00000028287423 */ /* 0x001fca0000010086 */
[----:B------:R-:W-:Y:S01]  /*42e0*/  FSETP.GTU.FTZ.AND P2, PT, R40, c[0x0][0x1e4], PT ;  /* 0x0000790028007a0b */ /* 0x000fe20003f5c000 */
[----:B------:R-:W-:-:S03]  /*42f0*/  HADD2.F32 R40, -RZ, R60.H1_H1 ;  /* 0x3000003cff287230 */ /* 0x000fc60000004100 */
[----:B------:R-:W-:Y:S02]  /*4300*/  SEL R46, RZ, 0x1, P2 ;  /* 0x00000001ff2e7807 */ /* 0x000fe40001000000 */
[----:B------:R-:W-:-:S05]  /*4310*/  FMUL.FTZ R40, R40, c[0x0][0x1e8] ;  /* 0x00007a0028287a20 */ /* 0x000fca0000410000 */
[----:B------:R-:W-:-:S05]  /*4320*/  FSEL R40, R40, RZ, !P2 ;  /* 0x000000ff28287208 */ /* 0x000fca0005000000 */
[----:B------:R-:W-:Y:S01]  /*4330*/  FADD.FTZ R77, R40, R77 ;  /* 0x0000004d284d7221 */ /* 0x000fe20000010000 */
[----:B------:R-:W-:-:S05]  /*4340*/  @P0 HADD2.F32 R40, -RZ, R64.H1_H1 ;  /* 0x30000040ff280230 */ /* 0x000fca0000004100 */
[----:B------:R-:W-:Y:S02]  /*4350*/  @P0 FADD.FTZ R77, R40, R77 ;  /* 0x0000004d284d0221 */ /* 0x000fe40000010000 */
.L_x_6592:
        /* <DEDUP_REMOVED lines=12> */
.L_x_6601:
[----:B------:R-:W-:Y:S02]  /*4420*/  IMAD.MOV.U32 R40, RZ, RZ, R42 ;  /* 0x000000ffff287224 */ /* 0x000fe400078e002a */
.L_x_6602:
[----:B------:R-:W-:Y:S05]  /*4430*/  BSYNC B2 ;  /* 0x0000000000027941 */ /* 0x000fea0003800000 */
.L_x_6600:
        /* <DEDUP_REMOVED lines=16> */
.L_x_6606:
[----:B------:R-:W-:Y:S05]  /*4540*/  BSYNC B3 ;  /* 0x0000000000037941 */ /* 0x000fea0003800000 */
.L_x_6605:
        /* <DEDUP_REMOVED lines=44> */
.L_x_6604:
[----:B------:R-:W-:Y:S05]  /*4810*/  BSYNC B2 ;  /* 0x0000000000027941 */ /* 0x000fea0003800000 */
.L_x_6603:
[----:B------:R-:W0:Y:S01]  /*4820*/  I2F.U32 R40, R40 ;  /* 0x0000002800287306 */ /* 0x000e220000201000 */
[----:B------:R-:W-:Y:S01]  /*4830*/  LOP3.LUT R5, R5, 0xfffffffd, RZ, 0xc0, !PT ;  /* 0xfffffffd05057812 */ /* 0x000fe200078ec0ff */
[----:B0-----:R-:W-:-:S05]  /*4840*/  FFMA.FTZ R40, R40, R134, 1.1641532182693481445e-10 ;  /* 0x2f00000028287423 */ /* 0x001fca0000010086 */
[----:B------:R-:W-:Y:S01]  /*4850*/  FSETP.GTU.FTZ.AND P2, PT, R40, c[0x0][0x1e4], PT ;  /* 0x0000790028007a0b */ /* 0x000fe20003f5c000 */
[----:B------:R-:W-:-:S05]  /*4860*/  HADD2.F32 R40, -RZ, R69.H0_H0 ;  /* 0x20000045ff287230 */ /* 0x000fca0000004100 */
[----:B------:R-:W-:-:S05]  /*4870*/  FMUL.FTZ R40, R40, c[0x0][0x1e8] ;  /* 0x00007a0028287a20 */ /* 0x000fca0000410000 */
[----:B------:R-:W-:Y:S02]  /*4880*/  FSEL R78, R40, RZ, !P2 ;  /* 0x000000ff284e7208 */ /* 0x000fe40005000000 */
[----:B------:R-:W-:Y:S01]  /*4890*/  @P2 LOP3.LUT R5, R5, 0x2, RZ, 0xfc, !PT ;  /* 0x0000000205052812 */ /* 0x000fe200078efcff */
[----:B------:R-:W-:Y:S05]  /*48a0*/  @P1 BRA `(.L_x_6607) ;  /* 0x0000006000001947 */ /* 0x000fea0003800000 */
[----:B------:R-:W-:Y:S01]  /*48b0*/  IMAD.MOV.U32 R72, RZ, RZ, R68 ;  /* 0x000000ffff487224 */ /* 0x000fe200078e0044 */
[----:B------:R-:W-:Y:S05]  /*48c0*/  @!P0 BRA `(.L_x_6608) ;  /* 0x000005a000008947 */ /* 0x000fea0003800000 */
[----:B------:R-:W-:Y:S01]  /*48d0*/  HADD2.F32 R40, -RZ, R65.H0_H0 ;  /* 0x20000041ff287230 */ /* 0x000fe20000004100 */
[----:B------:R-:W-:-:S04]  /*48e0*/  MOV R72, R68 ;  /* 0x0000004400487202 */ /* 0x000fc80000000f00 */
[----:B------:R-:W-:Y:S01]  /*48f0*/  FADD.FTZ R78, R40, R78 ;  /* 0x0000004e284e7221 */ /* 0x000fe20000010000 */
[----:B------:R-:W-:Y:S05]  /*4900*/  BRA `(.L_x_6608) ;  /* 0x0000056000007947 */ /* 0x000fea0003800000 */
.L_x_6607:
        /* <DEDUP_REMOVED lines=12> */
.L_x_6610:
[----:B------:R-:W-:Y:S02]  /*49d0*/  IMAD.MOV.U32 R40, RZ, RZ, R42 ;  /* 0x000000ffff287224 */ /* 0x000fe400078e002a */
.L_x_6611:
[----:B------:R-:W-:Y:S05]  /*49e0*/  BSYNC B2 ;  /* 0x0000000000027941 */ /* 0x000fea0003800000 */
.L_x_6609:
        /* <DEDUP_REMOVED lines=16> */
.L_x_6615:
[----:B------:R-:W-:Y:S05]  /*4af0*/  BSYNC B3 ;  /* 0x0000000000037941 */ /* 0x000fea0003800000 */
.L_x_6614:
        /* <DEDUP_REMOVED lines=44> */
.L_x_6613:
[----:B------:R-:W-:Y:S05]  /*4dc0*/  BSYNC B2 ;  /* 0x0000000000027941 */ /* 0x000fea0003800000 */
.L_x_6612:
        /* <DEDUP_REMOVED lines=10> */
.L_x_6608:
        /* <DEDUP_REMOVED lines=12> */
.L_x_6617:
[----:B------:R-:W-:Y:S02]  /*4f30*/  IMAD.MOV.U32 R40, RZ, RZ, R42 ;  /* 0x000000ffff287224 */ /* 0x000fe400078e002a */
.L_x_6618:
[----:B------:R-:W-:Y:S05]  /*4f40*/  BSYNC B2 ;  /* 0x0000000000027941 */ /* 0x000fea0003800000 */
.L_x_6616:
        /* <DEDUP_REMOVED lines=16> */
.L_x_6622:
[----:B------:R-:W-:Y:S05]  /*5050*/  BSYNC B3 ;  /* 0x0000000000037941 */ /* 0x000fea0003800000 */
.L_x_6621:
        /* <DEDUP_REMOVED lines=44> */
.L_x_6620:
[----:B------:R-:W-:Y:S05]  /*5320*/  BSYNC B2 ;  /* 0x0000000000027941 */ /* 0x000fea0003800000 */
.L_x_6619:
        /* <DEDUP_REMOVED lines=15> */
.L_x_6623:
        /* <DEDUP_REMOVED lines=12> */
.L_x_6626:
[----:B------:R-:W-:Y:S02]  /*54e0*/  IMAD.MOV.U32 R40, RZ, RZ, R42 ;  /* 0x000000ffff287224 */ /* 0x000fe400078e002a */
.L_x_6627:
[----:B------:R-:W-:Y:S05]  /*54f0*/  BSYNC B2 ;  /* 0x0000000000027941 */ /* 0x000fea0003800000 */
.L_x_6625:
        /* <DEDUP_REMOVED lines=16> */
.L_x_6631:
[----:B------:R-:W-:Y:S05]  /*5600*/  BSYNC B3 ;  /* 0x0000000000037941 */ /* 0x000fea0003800000 */
.L_x_6630:
        /* <DEDUP_REMOVED lines=44> */
.L_x_6629:
[----:B------:R-:W-:Y:S05]  /*58d0*/  BSYNC B2 ;  /* 0x0000000000027941 */ /* 0x000fea0003800000 */
.L_x_6628:
        /* <DEDUP_REMOVED lines=10> */
.L_x_6624:
        /* <DEDUP_REMOVED lines=12> */
.L_x_6633:
[----:B------:R-:W-:Y:S02]  /*5a40*/  MOV R40, R42 ;  /* 0x0000002a00287202 */ /* 0x000fe40000000f00 */
.L_x_6634:
[----:B------:R-:W-:Y:S05]  /*5a50*/  BSYNC B2 ;  /* 0x0000000000027941 */ /* 0x000fea0003800000 */
.L_x_6632:
        /* <DEDUP_REMOVED lines=16> */
.L_x_6638:
[----:B------:R-:W-:Y:S05]  /*5b60*/  BSYNC B3 ;  /* 0x0000000000037941 */ /* 0x000fea0003800000 */
.L_x_6637:
        /* <DEDUP_REMOVED lines=44> */
.L_x_6636:
[----:B------:R-:W-:Y:S05]  /*5e30*/  BSYNC B2 ;  /* 0x0000000000027941 */ /* 0x000fea0003800000 */
.L_x_6635:
[----:B------:R-:W0:Y:S02]  /*5e40*/  I2F.U32 R40, R40 ;  /* 0x0000002800287306 */ /* 0x000e240000201000 */
[----:B0-----:R-:W-:-:S05]  /*5e50*/  FFMA.FTZ R40, R40, R134, 1.1641532182693481445e-10 ;  /* 0x2f00000028287423 */ /* 0x001fca0000010086 */
[----:B------:R-:W-:Y:S01]  /*5e60*/  FSETP.GTU.FTZ.AND P2, PT, R40, c[0x0][0x1e4], PT ;  /* 0x0000790028007a0b */ /* 0x000fe20003f5c000 */
[----:B------:R-:W-:-:S05]  /*5e70*/  HADD2.F32 R40, -RZ, R70.H0_H0 ;  /* 0x20000046ff287230 */ /* 0x000fca0000004100 */
[----:B------:R-:W-:-:S05]  /*5e80*/  FMUL.FTZ R40, R40, c[0x0][0x1e8] ;  /* 0x00007a0028287a20 */ /* 0x000fca0000410000 */
[----:B------:R-:W-:Y:S01]  /*5e90*/  FSEL R94, R40, RZ, !P2 ;  /* 0x000000ff285e7208 */ /* 0x000fe20005000000 */
[----:B------:R-:W-:Y:S05]  /*5ea0*/  @P1 BRA `(.L_x_6639) ;  /* 0x0000006000001947 */ /* 0x000fea0003800000 */
[----:B------:R-:W-:Y:S01]  /*5eb0*/  IMAD.MOV.U32 R69, RZ, RZ, R68 ;  /* 0x000000ffff457224 */ /* 0x000fe200078e0044 */
[----:B------:R-:W-:Y:S05]  /*5ec0*/  @!P0 BRA `(.L_x_6640) ;  /* 0x000005a000008947 */ /* 0x000fea0003800000 */
[----:B------:R-:W-:Y:S01]  /*5ed0*/  HADD2.F32 R40, -RZ, R66.H0_H0 ;  /* 0x20000042ff287230 */ /* 0x000fe20000004100 */
[----:B------:R-:W-:-:S04]  /*5ee0*/  IMAD.MOV.U32 R69, RZ, RZ, R68 ;  /* 0x000000ffff457224 */ /* 0x000fc800078e0044 */
[----:B------:R-:W-:Y:S01]  /*5ef0*/  FADD.FTZ R94, R40, R94 ;  /* 0x0000005e285e7221 */ /* 0x000fe20000010000 */
[----:B------:R-:W-:Y:S05]  /*5f00*/  BRA `(.L_x_6640) ;  /* 0x0000056000007947 */ /* 0x000fea0003800000 */
.L_x_6639:
        /* <DEDUP_REMOVED lines=12> */
.L_x_6642:
[----:B------:R-:W-:Y:S02]  /*5fd0*/  MOV R40, R42 ;  /* 0x0000002a00287202 */ /* 0x000fe40000000f00 */
.L_x_6643:
[----:B------:R-:W-:Y:S05]  /*5fe0*/  BSYNC B2 ;  /* 0x0000000000027941 */ /* 0x000fea0003800000 */
.L_x_6641:
        /* <DEDUP_REMOVED lines=16> */
.L_x_6647:
[----:B------:R-:W-:Y:S05]  /*60f0*/  BSYNC B3 ;  /* 0x0000000000037941 */ /* 0x000fea0003800000 */
.L_x_6646:
        /* <DEDUP_REMOVED lines=44> */
.L_x_6645:
[----:B------:R-:W-:Y:S05]  /*63c0*/  BSYNC B2 ;  /* 0x0000000000027941 */ /* 0x000fea0003800000 */
.L_x_6644:
        /* <DEDUP_REMOVED lines=10> */
.L_x_6640:
        /* <DEDUP_REMOVED lines=12> */
.L_x_6649:
[----:B------:R-:W-:Y:S02]  /*6530*/  IMAD.MOV.U32 R40, RZ, RZ, R42 ;  /* 0x000000ffff287224 */ /* 0x000fe400078e002a */
.L_x_6650:
[----:B------:R-:W-:Y:S05]  /*6540*/  BSYNC B2 ;  /* 0x0000000000027941 */ /* 0x000fea0003800000 */
.L_x_6648:
        /* <DEDUP_REMOVED lines=16> */
.L_x_6654:
[----:B------:R-:W-:Y:S05]  /*6650*/  BSYNC B3 ;  /* 0x0000000000037941 */ /* 0x000fea0003800000 */
.L_x_6653:
        /* <DEDUP_REMOVED lines=44> */
.L_x_6652:
[----:B------:R-:W-:Y:S05]  /*6920*/  BSYNC B2 ;  /* 0x0000000000027941 */ /* 0x000fea0003800000 */
.L_x_6651:
[----:B------:R-:W0:Y:S01]  /*6930*/  I2F.U32 R40, R40 ;  /* 0x0000002800287306 */ /* 0x000e220000201000 */
[----:B------:R-:W-:-:S05]  /*6940*/  HADD2.F32 R70, -RZ, R70.H1_H1 ;  /* 0x30000046ff467230 */ /* 0x000fca0000004100 */
[----:B------:R-:W-:Y:S02]  /*6950*/  FMUL.FTZ R70, R70, c[0x0][0x1e8] ;  /* 0x00007a0046467a20 */ /* 0x000fe40000410000 */
[----:B0-----:R-:W-:-:S05]  /*6960*/  FFMA.FTZ R40, R40, R134, 1.1641532182693481445e-10 ;  /* 0x2f00000028287423 */ /* 0x001fca0000010086 */
[----:B------:R-:W-:-:S04]  /*6970*/  FSETP.GTU.FTZ.AND P3, PT, R40, c[0x0][0x1e4], PT ;  /* 0x0000790028007a0b */ /* 0x000fc80003f7c000 */
[----:B------:R-:W-:Y:S01]  /*6980*/  FSEL R109, R70, RZ, !P3 ;  /* 0x000000ff466d7208 */ /* 0x000fe20005800000 */
[----:B------:R-:W-:Y:S05]  /*6990*/  @P1 BRA `(.L_x_6655) ;  /* 0x0000006000001947 */ /* 0x000fea0003800000 */
[----:B------:R-:W-:Y:S01]  /*69a0*/  IMAD.MOV.U32 R69, RZ, RZ, R68 ;  /* 0x000000ffff457224 */ /* 0x000fe200078e0044 */
[----:B------:R-:W-:Y:S05]  /*69b0*/  @!P0 BRA `(.L_x_6656) ;  /* 0x000005a000008947 */ /* 0x000fea0003800000 */
[----:B------:R-:W-:Y:S01]  /*69c0*/  HADD2.F32 R40, -RZ, R66.H1_H1 ;  /* 0x30000042ff287230 */ /* 0x000fe20000004100 */
[----:B------:R-:W-:-:S04]  /*69d0*/  IMAD.MOV.U32 R69, RZ, RZ, R68 ;  /* 0x000000ffff457224 */ /* 0x000fc800078e0044 */
[----:B------:R-:W-:Y:S01]  /*69e0*/  FADD.FTZ R109, R40, R109 ;  /* 0x0000006d286d7221 */ /* 0x000fe20000010000 */
[----:B------:R-:W-:Y:S05]  /*69f0*/  BRA `(.L_x_6656) ;  /* 0x0000056000007947 */ /* 0x000fea0003800000 */
.L_x_6655:
        /* <DEDUP_REMOVED lines=12> */
.L_x_6658:
[----:B------:R-:W-:Y:S02]  /*6ac0*/  IMAD.MOV.U32 R40, RZ, RZ, R42 ;  /* 0x000000ffff287224 */ /* 0x000fe400078e002a */
.L_x_6659:
[----:B------:R-:W-:Y:S05]  /*6ad0*/  BSYNC B2 ;  /* 0x0000000000027941 */ /* 0x000fea0003800000 */
.L_x_6657:
        /* <DEDUP_REMOVED lines=16> */
.L_x_6663:
[----:B------:R-:W-:Y:S05]  /*6be0*/  BSYNC B3 ;  /* 0x0000000000037941 */ /* 0x000fea0003800000 */
.L_x_6662:
        /* <DEDUP_REMOVED lines=44> */
.L_x_6661:
[----:B------:R-:W-:Y:S05]  /*6eb0*/  BSYNC B2 ;  /* 0x0000000000027941 */ /* 0x000fea0003800000 */
.L_x_6660:
        /* <DEDUP_REMOVED lines=10> */
.L_x_6656:
        /* <DEDUP_REMOVED lines=12> */
.L_x_6665:
[----:B------:R-:W-:Y:S02]  /*7020*/  IMAD.MOV.U32 R40, RZ, RZ, R42 ;  /* 0x000000ffff287224 */ /* 0x000fe400078e002a */
.L_x_6666:
[----:B------:R-:W-:Y:S05]  /*7030*/  BSYNC B2 ;  /* 0x0000000000027941 */ /* 0x000fea0003800000 */
.L_x_6664:
        /* <DEDUP_REMOVED lines=16> */
.L_x_6670:
[----:B------:R-:W-:Y:S05]  /*7140*/  BSYNC B3 ;  /* 0x0000000000037941 */ /* 0x000fea0003800000 */
.L_x_6669:
        /* <DEDUP_REMOVED lines=38> */
[----:B------:R-:W-:Y:S02]  /*73b0*/  LOP3.LUT R8, R69, UR26, R74, 0x96, !PT ;  /* 0x0000001a45087c12 */ /* 0x000fe4000f8e964a */
[----:B------:R-:W-:Y:S01]  /*73c0*/  MOV R44, R68 ;  /* 0x00000044002c7202 */ /* 0x000fe20000000f00 */
[----:B------:R-:W-:-:S04]  /*73d0*/  IMAD.WIDE.U32 R68, R7, -0x326172a9, RZ ;  /* 0xcd9e8d5707447825 */ /* 0x000fc800078e00ff */
[----:B------:R-:W-:Y:S01]  /*73e0*/  IMAD.MOV.U32 R42, RZ, RZ, R68 ;  /* 0x000000ffff2a7224 */ /* 0x000fe200078e0044 */
[----:B------:R-:W-:Y:S01]  /*73f0*/  LOP3.LUT R7, R69, UR25, R72, 0x96, !PT ;  /* 0x0000001945077c12 */ /* 0x000fe2000f8e9648 */
[----:B------:R-:W-:Y:S02]  /*7400*/  IMAD.MOV.U32 R68, RZ, RZ, RZ ;  /* 0x000000ffff447224 */ /* 0x000fe400078e00ff */
.L_x_6668:
[----:B------:R-:W-:Y:S05]  /*7410*/  BSYNC B2 ;  /* 0x0000000000027941 */ /* 0x000fea0003800000 */
.L_x_6667:
        /* <DEDUP_REMOVED lines=13> */
.L_x_6671:
        /* <DEDUP_REMOVED lines=12> */
.L_x_6674:
[----:B------:R-:W-:Y:S02]  /*75b0*/  IMAD.MOV.U32 R40, RZ, RZ, R42 ;  /* 0x000000ffff287224 */ /* 0x000fe400078e002a */
.L_x_6675:
[----:B------:R-:W-:Y:S05]  /*75c0*/  BSYNC B2 ;  /* 0x0000000000027941 */ /* 0x000fea0003800000 */
.L_x_6673:
        /* <DEDUP_REMOVED lines=16> */
.L_x_6679:
[----:B------:R-:W-:Y:S05]  /*76d0*/  BSYNC B3 ;  /* 0x0000000000037941 */ /* 0x000fea0003800000 */
.L_x_6678:
        /* <DEDUP_REMOVED lines=44> */
.L_x_6677:
[----:B------:R-:W-:Y:S05]  /*79a0*/  BSYNC B2 ;  /* 0x0000000000027941 */ /* 0x000fea0003800000 */
.L_x_6676:
        /* <DEDUP_REMOVED lines=10> */
.L_x_6672:
        /* <DEDUP_REMOVED lines=12> */
.L_x_6681:
[----:B------:R-:W-:Y:S02]  /*7b10*/  IMAD.MOV.U32 R40, RZ, RZ, R42 ;  /* 0x000000ffff287224 */ /* 0x000fe400078e002a */
.L_x_6682:
[----:B------:R-:W-:Y:S05]  /*7b20*/  BSYNC B2 ;  /* 0x0000000000027941 */ /* 0x000fea0003800000 */
.L_x_6680:
        /* <DEDUP_REMOVED lines=16> */
.L_x_6686:
[----:B------:R-:W-:Y:S05]  /*7c30*/  BSYNC B3 ;  /* 0x0000000000037941 */ /* 0x000fea0003800000 */
.L_x_6685:
        /* <DEDUP_REMOVED lines=44> */
.L_x_6684:
[----:B------:R-:W-:Y:S05]  /*7f00*/  BSYNC B2 ;  /* 0x0000000000027941 */ /* 0x000fea0003800000 */
.L_x_6683:
        /* <DEDUP_REMOVED lines=9> */
[----:B------:R-:W-:-:S05]  /*7fa0*/  HADD2.F32 R40, -RZ, R67.H1_H1 ;  /* 0x30000043ff287230 */ /* 0x000fca0000004100 */
[----:B------:R-:W-:Y:S02]  /*7fb0*/  FADD.FTZ R125, R40, R125 ;  /* 0x0000007d287d7221 */ /* 0x000fe40000010000 */
[----:B------:R-:W-:Y:S01]  /*7fc0*/  IMAD.MOV.U32 R40, RZ, RZ, R68 ;  /* 0x000000ffff287224 */ /* 0x000fe200078e0044 */
[----:B------:R-:W-:Y:S05]  /*7fd0*/  BRA `(.L_x_6688) ;  /* 0x0000056000007947 */ /* 0x000fea0003800000 */
.L_x_6687:
        /* <DEDUP_REMOVED lines=12> */
.L_x_6690:
[----:B------:R-:W-:Y:S02]  /*80a0*/  IMAD.MOV.U32 R52, RZ, RZ, R42 ;  /* 0x000000ffff347224 */ /* 0x000fe400078e002a */
.L_x_6691:
[----:B------:R-:W-:Y:S05]  /*80b0*/  BSYNC B2 ;  /* 0x0000000000027941 */ /* 0x000fea0003800000 */
.L_x_6689:
        /* <DEDUP_REMOVED lines=16> */
.L_x_6695:
[----:B------:R-:W-:Y:S05]  /*81c0*/  BSYNC B3 ;  /* 0x0000000000037941 */ /* 0x000fea0003800000 */
.L_x_6694:
[----:B------:R-:W-:Y:S01]  /*81d0*/  LOP3.LUT R68, R68, UR5, R41, 0x96, !PT ;  /* 0x0000000544447c12 */ /* 0x000fe2000f8e9629 */
[----:B------:R-:W-:Y:S01]  /*81e0*/  IMAD.HI.U32 R70, R0, -0x326172a9, RZ ;  /* 0xcd9e8d5700467827 */ /* 0x000fe200078e00ff */
[----:B------:R-:W-:-:S03]  /*81f0*/  MOV R40, RZ ;  /* 0x000000ff00287202 */ /* 0x000fc60000000f00 */
        /* <DEDUP_REMOVED lines=41> */
.L_x_6693:
[----:B------:R-:W-:Y:S05]  /*8490*/  BSYNC B2 ;  /* 0x0000000000027941 */ /* 0x000fea0003800000 */
.L_x_6692:
[----:B------:R-:W0:Y:S02]  /*84a0*/  I2F.U32 R52, R52 ;  /* 0x0000003400347306 */ /* 0x000e240000201000 */
[----:B0-----:R-:W-:-:S05]  /*84b0*/  FFMA.FTZ R52, R52, R134, 1.1641532182693481445e-10 ;  /* 0x2f00000034347423 */ /* 0x001fca0000010086 */
[----:B------:R-:W-:Y:S01]  /*84c0*/  FSETP.GTU.FTZ.AND P1, PT, R52, c[0x0][0x1e4], PT ;  /* 0x0000790034007a0b */ /* 0x000fe20003f3c000 */
[----:B------:R-:W-:-:S05]  /*84d0*/  HADD2.F32 R52, -RZ, R63.H1_H1 ;  /* 0x3000003fff347230 */ /* 0x000fca0000004100 */
[----:B------:R-:W-:-:S05]  /*84e0*/  FMUL.FTZ R52, R52, c[0x0][0x1e8] ;  /* 0x00007a0034347a20 */ /* 0x000fca0000410000 */
[----:B------:R-:W-:-:S05]  /*84f0*/  FSEL R52, R52, RZ, !P1 ;  /* 0x000000ff34347208 */ /* 0x000fca0004800000 */
[----:B------:R-:W-:Y:S01]  /*8500*/  FADD.FTZ R125, R52, R125 ;  /* 0x0000007d347d7221 */ /* 0x000fe20000010000 */
[----:B------:R-:W-:-:S05]  /*8510*/  @P0 HADD2.F32 R52, -RZ, R67.H1_H1 ;  /* 0x30000043ff340230 */ /* 0x000fca0000004100 */
[----:B------:R-:W-:Y:S01]  /*8520*/  @P0 FADD.FTZ R125, R52, R125 ;  /* 0x0000007d347d0221 */ /* 0x000fe20000010000 */
[----:B------:R-:W-:Y:S02]  /*8530*/  SEL R52, RZ, 0x1, P1 ;  /* 0x00000001ff347807 */ /* 0x000fe40000800000 */
.L_x_6688:
[C---:B------:R-:W-:Y:S01]  /*8540*/  LEA R72, P0, R76.reuse, c[0x0][0x188], 0x4 ;  /* 0x000062004c487a11 */ /* 0x040fe200078020ff */
[C---:B------:R-:W-:Y:S01]  /*8550*/  IMAD.SHL.U32 R75, R76.reuse, 0x8, RZ ;  /* 0x000000084c4b7824 */ /* 0x040fe200078e00ff */
[----:B------:R-:W-:Y:S02]  /*8560*/  F2FP.PACK_AB R71, R125, R110 ;  /* 0x0000006e7d47723e */ /* 0x000fe400000000ff */
[----:B------:R-:W-:Y:S02]  /*8570*/  LEA.HI.X R73, R76, c[0x0][0x18c], RZ, 0x4, P0 ;  /* 0x000063004c497a11 */ /* 0x000fe400000f24ff */
[----:B------:R-:W-:Y:S02]  /*8580*/  F2FP.PACK_AB R70, R109, R94 ;  /* 0x0000005e6d46723e */ /* 0x000fe400000000ff */
[----:B------:R-:W-:Y:S02]  /*8590*/  F2FP.PACK_AB R69, R93, R78 ;  /* 0x0000004e5d45723e */ /* 0x000fe400000000ff */
[----:B------:R-:W-:-:S02]  /*85a0*/  F2FP.PACK_AB R68, R77, R43 ;  /* 0x0000002b4d44723e */ /* 0x000fc400000000ff */
        /* <DEDUP_REMOVED lines=47> */
.L_x_6696:
[----:B0-----:R-:W-:Y:S02]  /*88a0*/  IADD3 R72, R76, 0x20, RZ ;  /* 0x000000204c487810 */ /* 0x001fe40007ffe0ff */
.L_x_6567:
[----:B------:R-:W-:Y:S05]  /*88b0*/  BSYNC B1 ;  /* 0x0000000000017941 */ /* 0x000fea0003800000 */
.L_x_6566:
        /* <DEDUP_REMOVED lines=30> */
.L_x_6700:
[----:B------:R-:W-:Y:S02]  /*8aa0*/  IMAD.MOV.U32 R53, RZ, RZ, R42 ;  /* 0x000000ffff357224 */ /* 0x000fe400078e002a */
.L_x_6701:
[----:B------:R-:W-:Y:S05]  /*8ab0*/  BSYNC B2 ;  /* 0x0000000000027941 */ /* 0x000fea0003800000 */
.L_x_6699:
        /* <DEDUP_REMOVED lines=16> */
.L_x_6705:
[----:B------:R-:W-:Y:S05]  /*8bc0*/  BSYNC B3 ;  /* 0x0000000000037941 */ /* 0x000fea0003800000 */
.L_x_6704:
        /* <DEDUP_REMOVED lines=41> */
[----:B------:R-:W-:Y:S01]  /*8e60*/  MOV R42, R74 ;  /* 0x0000004a002a7202 */ /* 0x000fe20000000f00 */
[----:B------:R-:W-:Y:S01]  /*8e70*/  IMAD.MOV.U32 R74, RZ, RZ, RZ ;  /* 0x000000ffff4a7224 */ /* 0x000fe200078e00ff */
[----:B------:R-:W-:Y:S02]  /*8e80*/  LOP3.LUT R7, R75, UR25, R134, 0x96, !PT ;  /* 0x000000194b077c12 */ /* 0x000fe4000f8e9686 */
.L_x_6703:
[----:B------:R-:W-:Y:S05]  /*8e90*/  BSYNC B2 ;  /* 0x0000000000027941 */ /* 0x000fea0003800000 */
.L_x_6702:
        /* <DEDUP_REMOVED lines=18> */
.L_x_6706:
        /* <DEDUP_REMOVED lines=12> */
.L_x_6709:
[----:B------:R-:W-:Y:S02]  /*9080*/  IMAD.MOV.U32 R40, RZ, RZ, R42 ;  /* 0x000000ffff287224 */ /* 0x000fe400078e002a */
.L_x_6710:
[----:B------:R-:W-:Y:S05]  /*9090*/  BSYNC B2 ;  /* 0x0000000000027941 */ /* 0x000fea0003800000 */
.L_x_6708:
        /* <DEDUP_REMOVED lines=16> */
.L_x_6714:
[----:B------:R-:W-:Y:S05]  /*91a0*/  BSYNC B3 ;  /* 0x0000000000037941 */ /* 0x000fea0003800000 */
.L_x_6713:
        /* <DEDUP_REMOVED lines=40> */
[----:B------:R-:W-:Y:S01]  /*9430*/  LOP3.LUT R7, R75, UR25, R134, 0x96, !PT ;  /* 0x000000194b077c12 */ /* 0x000fe2000f8e9686 */
[----:B------:R-:W-:Y:S01]  /*9440*/  IMAD.MOV.U32 R75, RZ, RZ, RZ ;  /* 0x000000ffff4b7224 */ /* 0x000fe200078e00ff */
[----:B------:R-:W-:Y:S02]  /*9450*/  MOV R42, R74 ;  /* 0x0000004a002a7202 */ /* 0x000fe40000000f00 */
.L_x_6712:
[----:B------:R-:W-:Y:S05]  /*9460*/  BSYNC B2 ;  /* 0x0000000000027941 */ /* 0x000fea0003800000 */
.L_x_6711:
        /* <DEDUP_REMOVED lines=10> */
.L_x_6707:
        /* <DEDUP_REMOVED lines=12> */
.L_x_6716:
[----:B------:R-:W-:Y:S02]  /*95d0*/  IMAD.MOV.U32 R40, RZ, RZ, R42 ;  /* 0x000000ffff287224 */ /* 0x000fe400078e002a */
.L_x_6717:
[----:B------:R-:W-:Y:S05]  /*95e0*/  BSYNC B2 ;  /* 0x0000000000027941 */ /* 0x000fea0003800000 */
.L_x_6715:
        /* <DEDUP_REMOVED lines=16> */
.L_x_6721:
[----:B------:R-:W-:Y:S05]  /*96f0*/  BSYNC B3 ;  /* 0x0000000000037941 */ /* 0x000fea0003800000 */
.L_x_6720:
        /* <DEDUP_REMOVED lines=44> */
.L_x_6719:
[----:B------:R-:W-:Y:S05]  /*99c0*/  BSYNC B2 ;  /* 0x0000000000027941 */ /* 0x000fea0003800000 */
.L_x_6718:
        /* <DEDUP_REMOVED lines=9> */
[----:B------:R-:W-:Y:S01]  /*9a60*/  MOV R75, R74 ;  /* 0x0000004a004b7202 */ /* 0x000fe20000000f00 */
[----:B------:R-:W-:Y:S05]  /*9a70*/  @!P0 BRA `(.L_x_6723) ;  /* 0x000005a000008947 */ /* 0x000fea0003800000 */
[----:B------:R-:W-:Y:S01]  /*9a80*/  HADD2.F32 R40, -RZ, R64.H1_H1 ;  /* 0x30000040ff287230 */ /* 0x000fe20000004100 */
[----:B------:R-:W-:-:S04]  /*9a90*/  IMAD.MOV.U32 R75, RZ, RZ, R74 ;  /* 0x000000ffff4b7224 */ /* 0x000fc800078e004a */
[----:B------:R-:W-:Y:S01]  /*9aa0*/  FADD.FTZ R79, R40, R79 ;  /* 0x0000004f284f7221 */ /* 0x000fe20000010000 */
[----:B------:R-:W-:Y:S05]  /*9ab0*/  BRA `(.L_x_6723) ;  /* 0x0000056000007947 */ /* 0x000fea0003800000 */
.L_x_6722:
        /* <DEDUP_REMOVED lines=12> */
.L_x_6725:
[----:B------:R-:W-:Y:S02]  /*9b80*/  IMAD.MOV.U32 R40, RZ, RZ, R42 ;  /* 0x000000ffff287224 */ /* 0x000fe400078e002a */
.L_x_6726:
[----:B------:R-:W-:Y:S05]  /*9b90*/  BSYNC B2 ;  /* 0x0000000000027941 */ /* 0x000fea0003800000 */
.L_x_6724:
        /* <DEDUP_REMOVED lines=16> */
.L_x_6730:
[----:B------:R-:W-:Y:S05]  /*9ca0*/  BSYNC B3 ;  /* 0x0000000000037941 */ /* 0x000fea0003800000 */
.L_x_6729:
        /* <DEDUP_REMOVED lines=44> */
.L_x_6728:
[----:B------:R-:W-:Y:S05]  /*9f70*/  BSYNC B2 ;  /* 0x0000000000027941 */ /* 0x000fea0003800000 */
.L_x_6727:
        /* <DEDUP_REMOVED lines=10> */
.L_x_6723:
        /* <DEDUP_REMOVED lines=12> */
.L_x_6732:
[----:B------:R-:W-:Y:S02]  /*a0e0*/  IMAD.MOV.U32 R40, RZ, RZ, R42 ;  /* 0x000000ffff287224 */ /* 0x000fe400078e002a */
.L_x_6733:
[----:B------:R-:W-:Y:S05]  /*a0f0*/  BSYNC B2 ;  /* 0x0000000000027941 */ /* 0x000fea0003800000 */
.L_x_6731:
        /* <DEDUP_REMOVED lines=16> */
.L_x_6737:
[----:B------:R-:W-:Y:S05]  /*a200*/  BSYNC B3 ;  /* 0x0000000000037941 */ /* 0x000fea0003800000 */
.L_x_6736:
        /* <DEDUP_REMOVED lines=44> */
.L_x_6735:
[----:B------:R-:W-:Y:S05]  /*a4d0*/  BSYNC B2 ;  /* 0x0000000000027941 */ /* 0x000fea0003800000 */
.L_x_6734:
        /* <DEDUP_REMOVED lines=15> */
.L_x_6738:
        /* <DEDUP_REMOVED lines=12> */
.L_x_6741:
[----:B------:R-:W-:Y:S02]  /*a690*/  IMAD.MOV.U32 R40, RZ, RZ, R42 ;  /* 0x000000ffff287224 */ /* 0x000fe400078e002a */
.L_x_6742:
[----:B------:R-:W-:Y:S05]  /*a6a0*/  BSYNC B2 ;  /* 0x0000000000027941 */ /* 0x000fea0003800000 */
.L_x_6740:
        /* <DEDUP_REMOVED lines=16> */
.L_x_6746:
[----:B------:R-:W-:Y:S05]  /*a7b0*/  BSYNC B3 ;  /* 0x0000000000037941 */ /* 0x000fea0003800000 */
.L_x_6745:
        /* <DEDUP_REMOVED lines=44> */
.L_x_6744:
[----:B------:R-:W-:Y:S05]  /*aa80*/  BSYNC B2 ;  /* 0x0000000000027941 */ /* 0x000fea0003800000 */
.L_x_6743:
        /* <DEDUP_REMOVED lines=10> */
.L_x_6739:
        /* <DEDUP_REMOVED lines=12> */
.L_x_6748:
[----:B------:R-:W-:Y:S02]  /*abf0*/  IMAD.MOV.U32 R40, RZ, RZ, R42 ;  /* 0x000000ffff287224 */ /* 0x000fe400078e002a */
.L_x_6749:
[----:B------:R-:W-:Y:S05]  /*ac00*/  BSYNC B2 ;  /* 0x0000000000027941 */ /* 0x000fea0003800000 */
.L_x_6747:
        /* <DEDUP_REMOVED lines=16> */
.L_x_6753:
[----:B------:R-:W-:Y:S05]  /*ad10*/  BSYNC B3 ;  /* 0x0000000000037941 */ /* 0x000fea0003800000 */
.L_x_6752:
        /* <DEDUP_REMOVED lines=44> */
.L_x_6751:
[----:B------:R-:W-:Y:S05]  /*afe0*/  BSYNC B2 ;  /* 0x0000000000027941 */ /* 0x000fea0003800000 */
.L_x_6750:
        /* <DEDUP_REMOVED lines=15> */
.L_x_6754:
        /* <DEDUP_REMOVED lines=12> */
.L_x_6757:
[----:B------:R-:W-:Y:S02]  /*b1a0*/  IMAD.MOV.U32 R40, RZ, RZ, R42 ;  /* 0x000000ffff287224 */ /* 0x000fe400078e002a */
.L_x_6758:
[----:B------:R-:W-:Y:S05]  /*b1b0*/  BSYNC B2 ;  /* 0x0000000000027941 */ /* 0x000fea0003800000 */
.L_x_6756:
        /* <DEDUP_REMOVED lines=16> */
.L_x_6762:
[----:B------:R-:W-:Y:S05]  /*b2c0*/  BSYNC B3 ;  /* 0x0000000000037941 */ /* 0x000fea0003800000 */
.L_x_6761:
        /* <DEDUP_REMOVED lines=44> */
.L_x_6760:
[----:B------:R-:W-:Y:S05]  /*b590*/  BSYNC B2 ;  /* 0x0000000000027941 */ /* 0x000fea0003800000 */
.L_x_6759:
        /* <DEDUP_REMOVED lines=10> */
.L_x_6755:
        /* <DEDUP_REMOVED lines=12> */
.L_x_6764:
[----:B------:R-:W-:Y:S02]  /*b700*/  IMAD.MOV.U32 R40, RZ, RZ, R42 ;  /* 0x000000ffff287224 */ /* 0x000fe400078e002a */
.L_x_6765:
[----:B------:R-:W-:Y:S05]  /*b710*/  BSYNC B2 ;  /* 0x0000000000027941 */ /* 0x000fea0003800000 */
.L_x_6763:
        /* <DEDUP_REMOVED lines=16> */
.L_x_6769:
[----:B------:R-:W-:Y:S05]  /*b820*/  BSYNC B3 ;  /* 0x0000000000037941 */ /* 0x000fea0003800000 */
.L_x_6768:
        /* <DEDUP_REMOVED lines=44> */
.L_x_6767:
[----:B------:R-:W-:Y:S05]  /*baf0*/  BSYNC B2 ;  /* 0x0000000000027941 */ /* 0x000fea0003800000 */
.L_x_6766:
        /* <DEDUP_REMOVED lines=13> */
.L_x_6770:
        /* <DEDUP_REMOVED lines=12> */
.L_x_6773:
[----:B------:R-:W-:Y:S02]  /*bc90*/  IMAD.MOV.U32 R40, RZ, RZ, R42 ;  /* 0x000000ffff287224 */ /* 0x000fe400078e002a */
.L_x_6774:
[----:B------:R-:W-:Y:S05]  /*bca0*/  BSYNC B2 ;  /* 0x0000000000027941 */ /* 0x000fea0003800000 */
.L_x_6772:
        /* <DEDUP_REMOVED lines=16> */
.L_x_6778:
[----:B------:R-:W-:Y:S05]  /*bdb0*/  BSYNC B3 ;  /* 0x0000000000037941 */ /* 0x000fea0003800000 */
.L_x_6777:
        /* <DEDUP_REMOVED lines=44> */
.L_x_6776:
[----:B------:R-:W-:Y:S05]  /*c080*/  BSYNC B2 ;  /* 0x0000000000027941 */ /* 0x000fea0003800000 */
.L_x_6775:
        /* <DEDUP_REMOVED lines=10> */
.L_x_6771:
        /* <DEDUP_REMOVED lines=12> */
.L_x_6780:
[----:B------:R-:W-:Y:S02]  /*c1f0*/  IMAD.MOV.U32 R40, RZ, RZ, R42 ;  /* 0x000000ffff287224 */ /* 0x000fe400078e002a */
.L_x_6781:
[----:B------:R-:W-:Y:S05]  /*c200*/  BSYNC B2 ;  /* 0x0000000000027941 */ /* 0x000fea0003800000 */
.L_x_6779:
        /* <DEDUP_REMOVED lines=16> */
.L_x_6785:
[----:B------:R-:W-:Y:S05]  /*c310*/  BSYNC B3 ;  /* 0x0000000000037941 */ /* 0x000fea0003800000 */
.L_x_6784:
        /* <DEDUP_REMOVED lines=44> */
.L_x_6783:
[----:B------:R-:W-:Y:S05]  /*c5e0*/  BSYNC B2 ;  /* 0x0000000000027941 */ /* 0x000fea0003800000 */
.L_x_6782:
        /* <DEDUP_REMOVED lines=13> */
.L_x_6786:
        /* <DEDUP_REMOVED lines=12> */
.L_x_6789:
[----:B------:R-:W-:Y:S02]  /*c780*/  IMAD.MOV.U32 R40, RZ, RZ, R42 ;  /* 0x000000ffff287224 */ /* 0x000fe400078e002a */
.L_x_6790:
[----:B------:R-:W-:Y:S05]  /*c790*/  BSYNC B2 ;  /* 0x0000000000027941 */ /* 0x000fea0003800000 */
.L_x_6788:
        /* <DEDUP_REMOVED lines=16> */
.L_x_6794:
[----:B------:R-:W-:Y:S05]  /*c8a0*/  BSYNC B3 ;  /* 0x0000000000037941 */ /* 0x000fea0003800000 */
.L_x_6793:
        /* <DEDUP_REMOVED lines=44> */
.L_x_6792:
[----:B------:R-:W-:Y:S05]  /*cb70*/  BSYNC B2 ;  /* 0x0000000000027941 */ /* 0x000fea0003800000 */
.L_x_6791:
        /* <DEDUP_REMOVED lines=10> */
.L_x_6787:
        /* <DEDUP_REMOVED lines=12> */
.L_x_6796:
[----:B------:R-:W-:Y:S02]  /*cce0*/  IMAD.MOV.U32 R40, RZ, RZ, R42 ;  /* 0x000000ffff287224 */ /* 0x000fe400078e002a */
.L_x_6797:
[----:B------:R-:W-:Y:S05]  /*ccf0*/  BSYNC B2 ;  /* 0x0000000000027941 */ /* 0x000fea0003800000 */
.L_x_6795:
        /* <DEDUP_REMOVED lines=16> */
.L_x_6801:
[----:B------:R-:W-:Y:S05]  /*ce00*/  BSYNC B3 ;  /* 0x0000000000037941 */ /* 0x000fea0003800000 */
.L_x_6800:
        /* <DEDUP_REMOVED lines=44> */
.L_x_6799:
[----:B------:R-:W-:Y:S05]  /*d0d0*/  BSYNC B2 ;  /* 0x0000000000027941 */ /* 0x000fea0003800000 */
.L_x_6798:
        /* <DEDUP_REMOVED lines=13> */
.L_x_6802:
        /* <DEDUP_REMOVED lines=12> */
.L_x_6805:
[----:B------:R-:W-:Y:S02]  /*d270*/  IMAD.MOV.U32 R40, RZ, RZ, R42 ;  /* 0x000000ffff287224 */ /* 0x000fe400078e002a */
.L_x_6806:
[----:B------:R-:W-:Y:S05]  /*d280*/  BSYNC B2 ;  /* 0x0000000000027941 */ /* 0x000fea0003800000 */
.L_x_6804:
        /* <DEDUP_REMOVED lines=16> */
.L_x_6810:
[----:B------:R-:W-:Y:S05]  /*d390*/  BSYNC B3 ;  /* 0x0000000000037941 */ /* 0x000fea0003800000 */
.L_x_6809:
        /* <DEDUP_REMOVED lines=42> */
[----:B------:R-:W-:Y:S01]  /*d640*/  IMAD.MOV.U32 R69, RZ, RZ, RZ ;  /* 0x000000ffff457224 */ /* 0x000fe200078e00ff */
[----:B------:R-:W-:Y:S02]  /*d650*/  MOV R42, R68 ;  /* 0x00000044002a7202 */ /* 0x000fe40000000f00 */
.L_x_6808:
[----:B------:R-:W-:Y:S05]  /*d660*/  BSYNC B2 ;  /* 0x0000000000027941 */ /* 0x000fea0003800000 */
.L_x_6807:
        /* <DEDUP_REMOVED lines=10> */
.L_x_6803:
        /* <DEDUP_REMOVED lines=12> */
.L_x_6812:
[----:B------:R-:W-:Y:S02]  /*d7d0*/  IMAD.MOV.U32 R40, RZ, RZ, R42 ;  /* 0x000000ffff287224 */ /* 0x000fe400078e002a */
.L_x_6813:
[----:B------:R-:W-:Y:S05]  /*d7e0*/  BSYNC B2 ;  /* 0x0000000000027941 */ /* 0x000fea0003800000 */
.L_x_6811:
        /* <DEDUP_REMOVED lines=16> */
.L_x_6817:
[----:B------:R-:W-:Y:S05]  /*d8f0*/  BSYNC B3 ;  /* 0x0000000000037941 */ /* 0x000fea0003800000 */
.L_x_6816:
        /* <DEDUP_REMOVED lines=44> */
.L_x_6815:
[----:B------:R-:W-:Y:S05]  /*dbc0*/  BSYNC B2 ;  /* 0x0000000000027941 */ /* 0x000fea0003800000 */
.L_x_6814:
[----:B------:R-:W0:Y:S01]  /*dbd0*/  I2F.U32 R40, R40 ;  /* 0x0000002800287306 */ /* 0x000e220000201000 */
[----:B------:R-:W-:-:S05]  /*dbe0*/  HADD2.F32 R71, -RZ, R71.H1_H1 ;  /* 0x30000047ff477230 */ /* 0x000fca0000004100 */
[----:B------:R-:W-:Y:S02]  /*dbf0*/  FMUL.FTZ R71, R71, c[0x0][0x1e8] ;  /* 0x00007a0047477a20 */ /* 0x000fe40000410000 */
[----:B0-----:R-:W-:-:S05]  /*dc00*/  FFMA.FTZ R40, R40, R73, 1.1641532182693481445e-10 ;  /* 0x2f00000028287423 */ /* 0x001fca0000010049 */
[----:B------:R-:W-:-:S04]  /*dc10*/  FSETP.GTU.FTZ.AND P5, PT, R40, c[0x0][0x1e4], PT ;  /* 0x0000790028007a0b */ /* 0x000fc80003fbc000 */
[----:B------:R-:W-:Y:S01]  /*dc20*/  FSEL R126, R71, RZ, !P5 ;  /* 0x000000ff477e7208 */ /* 0x000fe20006800000 */
[----:B------:R-:W-:Y:S05]  /*dc30*/  @P1 BRA `(.L_x_6818) ;  /* 0x0000006000001947 */ /* 0x000fea0003800000 */
[----:B------:R-:W-:Y:S01]  /*dc40*/  MOV R40, R68 ;  /* 0x0000004400287202 */ /* 0x000fe20000000f00 */
[----:B------:R-:W-:Y:S05]  /*dc50*/  @!P0 BRA `(.L_x_6819) ;  /* 0x000005a000008947 */ /* 0x000fea0003800000 */
[----:B------:R-:W-:-:S05]  /*dc60*/  HADD2.F32 R40, -RZ, R67.H1_H1 ;  /* 0x30000043ff287230 */ /* 0x000fca0000004100 */
[----:B------:R-:W-:Y:S02]  /*dc70*/  FADD.FTZ R126, R40, R126 ;  /* 0x0000007e287e7221 */ /* 0x000fe40000010000 */
[----:B------:R-:W-:Y:S01]  /*dc80*/  IMAD.MOV.U32 R40, RZ, RZ, R68 ;  /* 0x000000ffff287224 */ /* 0x000fe200078e0044 */
[----:B------:R-:W-:Y:S05]  /*dc90*/  BRA `(.L_x_6819) ;  /* 0x0000056000007947 */ /* 0x000fea0003800000 */
.L_x_6818:
        /* <DEDUP_REMOVED lines=12> */
.L_x_6821:
[----:B------:R-:W-:Y:S02]  /*dd60*/  IMAD.MOV.U32 R52, RZ, RZ, R42 ;  /* 0x000000ffff347224 */ /* 0x000fe400078e002a */
.L_x_6822:
[----:B------:R-:W-:Y:S05]  /*dd70*/  BSYNC B2 ;  /* 0x0000000000027941 */ /* 0x000fea0003800000 */
.L_x_6820:
        /* <DEDUP_REMOVED lines=16> */
.L_x_6826:
[----:B------:R-:W-:Y:S05]  /*de80*/  BSYNC B3 ;  /* 0x0000000000037941 */ /* 0x000fea0003800000 */
.L_x_6825:
        /* <DEDUP_REMOVED lines=44> */
.L_x_6824:
[----:B------:R-:W-:Y:S05]  /*e150*/  BSYNC B2 ;  /* 0x0000000000027941 */ /* 0x000fea0003800000 */
.L_x_6823:
        /* <DEDUP_REMOVED lines=10> */
.L_x_6819:
[----:B------:R-:W-:Y:S02]  /*e200*/  LEA R74, P0, R72, c[0x0][0x188], 0x4 ;  /* 0x00006200484a7a11 */ /* 0x000fe400078020ff */
[----:B------:R-:W-:Y:S02]  /*e210*/  F2FP.PACK_AB R71, R126, R112 ;  /* 0x000000707e47723e */ /* 0x000fe400000000ff */
[----:B------:R-:W-:Y:S02]  /*e220*/  LEA.HI.X R75, R72, c[0x0][0x18c], RZ, 0x4, P0 ;  /* 0x00006300484b7a11 */ /* 0x000fe400000f24ff */
[----:B------:R-:W-:Y:S02]  /*e230*/  F2FP.PACK_AB R70, R111, R96 ;  /* 0x000000606f46723e */ /* 0x000fe400000000ff */
[----:B------:R-:W-:Y:S02]  /*e240*/  F2FP.PACK_AB R69, R95, R80 ;  /* 0x000000505f45723e */ /* 0x000fe400000000ff */
[----:B------:R-:W-:-:S02]  /*e250*/  F2FP.PACK_AB R68, R79, R53 ;  /* 0x000000354f44723e */ /* 0x000fc400000000ff */
[----:B------:R-:W-:Y:S02]  /*e260*/  SEL R73, RZ, 0x1000000, P5 ;  /* 0x01000000ff497807 */ /* 0x000fe40002800000 */
[C---:B------:R-:W-:Y:S01]  /*e270*/  LOP3.LUT P0, RZ, R5.reuse, 0x4, RZ, 0xc0, !PT ;  /* 0x0000000405ff7812 */ /* 0x040fe2000780c0ff */
[----:B------:R0:W-:Y:S01]  /*e280*/  STG.E.128 [R74.64], R68 ;  /* 0x000000444a007986 */ /* 0x0001e2000c101d06 */
[C---:B------:R-:W-:Y:S02]  /*e290*/  LOP3.LUT P5, RZ, R5.reuse, 0x2, RZ, 0xc0, !PT ;  /* 0x0000000205ff7812 */ /* 0x040fe400078ac0ff */
[C---:B------:R-:W-:Y:S02]  /*e2a0*/  LOP3.LUT P6, RZ, R5.reuse, 0x8, RZ, 0xc0, !PT ;  /* 0x0000000805ff7812 */ /* 0x040fe400078cc0ff */
[----:B------:R-:W-:Y:S02]  /*e2b0*/  SHF.L.U32 R134, R72, 0x3, RZ ;  /* 0x0000000348867819 */ /* 0x000fe400000006ff */
[----:B------:R-:W-:-:S02]  /*e2c0*/  LOP3.LUT P1, RZ, R5, 0x10, RZ, 0xc0, !PT ;  /* 0x0000001005ff7812 */ /* 0x000fc4000782c0ff */
[----:B0-----:R-:W-:Y:S02]  /*e2d0*/  SEL R69, RZ, 0x10000, P4 ;  /* 0x00010000ff457807 */ /* 0x001fe40002000000 */
        /* <DEDUP_REMOVED lines=40> */
.L_x_6827:
[----:B------:R-:W-:Y:S02]  /*e560*/  IADD3 R72, R72, 0x20, RZ ;  /* 0x0000002048487810 */ /* 0x000fe40007ffe0ff */
.L_x_6698:
[----:B------:R-:W-:Y:S05]  /*e570*/  BSYNC B1 ;  /* 0x0000000000017941 */ /* 0x000fea0003800000 */
.L_x_6697:
        /* <DEDUP_REMOVED lines=30> */
.L_x_6831:
[----:B------:R-:W-:Y:S02]  /*e760*/  IMAD.MOV.U32 R54, RZ, RZ, R42 ;  /* 0x000000ffff367224 */ /* 0x000fe400078e002a */
.L_x_6832:
[----:B------:R-:W-:Y:S05]  /*e770*/  BSYNC B2 ;  /* 0x0000000000027941 */ /* 0x000fea0003800000 */
.L_x_6830:
        /* <DEDUP_REMOVED lines=16> */
.L_x_6836:
[----:B------:R-:W-:Y:S05]  /*e880*/  BSYNC B3 ;  /* 0x0000000000037941 */ /* 0x000fea0003800000 */
.L_x_6835:
        /* <DEDUP_REMOVED lines=44> */
.L_x_6834:
[----:B------:R-:W-:Y:S05]  /*eb50*/  BSYNC B2 ;  /* 0x0000000000027941 */ /* 0x000fea0003800000 */
.L_x_6833:
        /* <DEDUP_REMOVED lines=18> */
.L_x_6837:
        /* <DEDUP_REMOVED lines=12> */
.L_x_6840:
[----:B------:R-:W-:Y:S02]  /*ed40*/  IMAD.MOV.U32 R40, RZ, RZ, R42 ;  /* 0x000000ffff287224 */ /* 0x000fe400078e002a */
.L_x_6841:
[----:B------:R-:W-:Y:S05]  /*ed50*/  BSYNC B2 ;  /* 0x0000000000027941 */ /* 0x000fea0003800000 */
.L_x_6839:
        /* <DEDUP_REMOVED lines=16> */
.L_x_6845:
[----:B------:R-:W-:Y:S05]  /*ee60*/  BSYNC B3 ;  /* 0x0000000000037941 */ /* 0x000fea0003800000 */
.L_x_6844:
        /* <DEDUP_REMOVED lines=41> */
[----:B------:R-:W-:Y:S02]  /*f100*/  LOP3.LUT R7, R75, UR25, R134, 0x96, !PT ;  /* 0x000000194b077c12 */ /* 0x000fe4000f8e9686 */
[----:B------:R-:W-:Y:S02]  /*f110*/  MOV R75, RZ ;  /* 0x000000ff004b7202 */ /* 0x000fe40000000f00 */
.L_x_6843:
[----:B------:R-:W-:Y:S05]  /*f120*/  BSYNC B2 ;  /* 0x0000000000027941 */ /* 0x000fea0003800000 */
.L_x_6842:
        /* <DEDUP_REMOVED lines=10> */
.L_x_6838:
        /* <DEDUP_REMOVED lines=12> */
.L_x_6847:
[----:B------:R-:W-:Y:S02]  /*f290*/  IMAD.MOV.U32 R40, RZ, RZ, R42 ;  /* 0x000000ffff287224 */ /* 0x000fe400078e002a */
.L_x_6848:
[----:B------:R-:W-:Y:S05]  /*f2a0*/  BSYNC B2 ;  /* 0x0000000000027941 */ /* 0x000fea0003800000 */
.L_x_6846:
        /* <DEDUP_REMOVED lines=16> */
.L_x_6852:
[----:B------:R-:W-:Y:S05]  /*f3b0*/  BSYNC B3 ;  /* 0x0000000000037941 */ /* 0x000fea0003800000 */
.L_x_6851:
        /* <DEDUP_REMOVED lines=44> */
.L_x_6850:
[----:B------:R-:W-:Y:S05]  /*f680*/  BSYNC B2 ;  /* 0x0000000000027941 */ /* 0x000fea0003800000 */
.L_x_6849:
        /* <DEDUP_REMOVED lines=12> */
[----:B------:R-:W-:-:S04]  /*f750*/  MOV R75, R74 ;  /* 0x0000004a004b7202 */ /* 0x000fc80000000f00 */
[----:B------:R-:W-:Y:S01]  /*f760*/  FADD.FTZ R81, R40, R81 ;  /* 0x0000005128517221 */ /* 0x000fe20000010000 */
[----:B------:R-:W-:Y:S05]  /*f770*/  BRA `(.L_x_6854) ;  /* 0x0000056000007947 */ /* 0x000fea0003800000 */
.L_x_6853:
        /* <DEDUP_REMOVED lines=12> */
.L_x_6856:
[----:B------:R-:W-:Y:S02]  /*f840*/  IMAD.MOV.U32 R40, RZ, RZ, R42 ;  /* 0x000000ffff287224 */ /* 0x000fe400078e002a */
.L_x_6857:
[----:B------:R-:W-:Y:S05]  /*f850*/  BSYNC B2 ;  /* 0x0000000000027941 */ /* 0x000fea0003800000 */
.L_x_6855:
        /* <DEDUP_REMOVED lines=16> */
.L_x_6861:
[----:B------:R-:W-:Y:S05]  /*f960*/  BSYNC B3 ;  /* 0x0000000000037941 */ /* 0x000fea0003800000 */
.L_x_6860:
        /* <DEDUP_REMOVED lines=44> */
.L_x_6859:
[----:B------:R-:W-:Y:S05]  /*fc30*/  BSYNC B2 ;  /* 0x0000000000027941 */ /* 0x000fea0003800000 */
.L_x_6858:
        /* <DEDUP_REMOVED lines=10> */
.L_x_6854:
        /* <DEDUP_REMOVED lines=12> */
.L_x_6863:
[----:B------:R-:W-:Y:S02]  /*fda0*/  IMAD.MOV.U32 R40, RZ, RZ, R42 ;  /* 0x000000ffff287224 */ /* 0x000fe400078e002a */
.L_x_6864:
[----:B------:R-:W-:Y:S05]  /*fdb0*/  BSYNC B2 ;  /* 0x0000000000027941 */ /* 0x000fea0003800000 */
.L_x_6862:
        /* <DEDUP_REMOVED lines=16> */
.L_x_6868:
[----:B------:R-:W-:Y:S05]  /*fec0*/  BSYNC B3 ;  /* 0x0000000000037941 */ /* 0x000fea0003800000 */
.L_x_6867:
        /* <DEDUP_REMOVED lines=44> */
.L_x_6866:
[----:B------:R-:W-:Y:S05]  /*10190*/  BSYNC B2 ;  /* 0x0000000000027941 */ /* 0x000fea0003800000 */
.L_x_6865:
        /* <DEDUP_REMOVED lines=15> */
.L_x_6869:
        /* <DEDUP_REMOVED lines=12> */
.L_x_6872:
[----:B------:R-:W-:Y:S02]  /*10350*/  IMAD.MOV.U32 R40, RZ, RZ, R42 ;  /* 0x000000ffff287224 */ /* 0x000fe400078e002a */
.L_x_6873:
[----:B------:R-:W-:Y:S05]  /*10360*/  BSYNC B2 ;  /* 0x0000000000027941 */ /* 0x000fea0003800000 */
.L_x_6871:
        /* <DEDUP_REMOVED lines=16> */
.L_x_6877:
[----:B------:R-:W-:Y:S05]  /*10470*/  BSYNC B3 ;  /* 0x0000000000037941 */ /* 0x000fea0003800000 */
.L_x_6876:
        /* <DEDUP_REMOVED lines=44> */
.L_x_6875:
[----:B------:R-:W-:Y:S05]  /*10740*/  BSYNC B2 ;  /* 0x0000000000027941 */ /* 0x000fea0003800000 */
.L_x_6874:
        /* <DEDUP_REMOVED lines=10> */
.L_x_6870:
        /* <DEDUP_REMOVED lines=12> */
.L_x_6879:
[----:B------:R-:W-:Y:S02]  /*108b0*/  MOV R40, R42 ;  /* 0x0000002a00287202 */ /* 0x000fe40000000f00 */
.L_x_6880:
[----:B------:R-:W-:Y:S05]  /*108c0*/  BSYNC B2 ;  /* 0x0000000000027941 */ /* 0x000fea0003800000 */
.L_x_6878:
        /* <DEDUP_REMOVED lines=16> */
.L_x_6884:
[----:B------:R-:W-:Y:S05]  /*109d0*/  BSYNC B3 ;  /* 0x0000000000037941 */ /* 0x000fea0003800000 */
.L_x_6883:
        /* <DEDUP_REMOVED lines=44> */
.L_x_6882:
[----:B------:R-:W-:Y:S05]  /*10ca0*/  BSYNC B2 ;  /* 0x0000000000027941 */ /* 0x000fea0003800000 */
.L_x_6881:
        /* <DEDUP_REMOVED lines=15> */
.L_x_6885:
        /* <DEDUP_REMOVED lines=12> */
.L_x_6888:
[----:B------:R-:W-:Y:S02]  /*10e60*/  MOV R40, R42 ;  /* 0x0000002a00287202 */ /* 0x000fe40000000f00 */
.L_x_6889:
[----:B------:R-:W-:Y:S05]  /*10e70*/  BSYNC B2 ;  /* 0x0000000000027941 */ /* 0x000fea0003800000 */
.L_x_6887:
        /* <DEDUP_REMOVED lines=16> */
.L_x_6893:
[----:B------:R-:W-:Y:S05]  /*10f80*/  BSYNC B3 ;  /* 0x0000000000037941 */ /* 0x000fea0003800000 */
.L_x_6892:
        /* <DEDUP_REMOVED lines=44> */
.L_x_6891:
[----:B------:R-:W-:Y:S05]  /*11250*/  BSYNC B2 ;  /* 0x0000000000027941 */ /* 0x000fea0003800000 */
.L_x_6890:
        /* <DEDUP_REMOVED lines=10> */
.L_x_6886:
        /* <DEDUP_REMOVED lines=12> */
.L_x_6895:
[----:B------:R-:W-:Y:S02]  /*113c0*/  IMAD.MOV.U32 R40, RZ, RZ, R42 ;  /* 0x000000ffff287224 */ /* 0x000fe400078e002a */
.L_x_6896:
[----:B------:R-:W-:Y:S05]  /*113d0*/  BSYNC B2 ;  /* 0x0000000000027941 */ /* 0x000fea0003800000 */
.L_x_6894:
        /* <DEDUP_REMOVED lines=16> */
.L_x_6900:
[----:B------:R-:W-:Y:S05]  /*114e0*/  BSYNC B3 ;  /* 0x0000000000037941 */ /* 0x000fea0003800000 */
.L_x_6899:
        /* <DEDUP_REMOVED lines=44> */
.L_x_6898:
[----:B------:R-:W-:Y:S05]  /*117b0*/  BSYNC B2 ;  /* 0x0000000000027941 */ /* 0x000fea0003800000 */
.L_x_6897:
        /* <DEDUP_REMOVED lines=13> */
.L_x_6901:
        /* <DEDUP_REMOVED lines=12> */
.L_x_6904:
[----:B------:R-:W-:Y:S02]  /*11950*/  IMAD.MOV.U32 R40, RZ, RZ, R42 ;  /* 0x000000ffff287224 */ /* 0x000fe400078e002a */
.L_x_6905:
[----:B------:R-:W-:Y:S05]  /*11960*/  BSYNC B2 ;  /* 0x0000000000027941 */ /* 0x000fea0003800000 */
.L_x_6903:
        /* <DEDUP_REMOVED lines=16> */
.L_x_6909:
[----:B------:R-:W-:Y:S05]  /*11a70*/  BSYNC B3 ;  /* 0x0000000000037941 */ /* 0x000fea0003800000 */
.L_x_6908:
        /* <DEDUP_REMOVED lines=44> */
.L_x_6907:
[----:B------:R-:W-:Y:S05]  /*11d40*/  BSYNC B2 ;  /* 0x0000000000027941 */ /* 0x000fea0003800000 */
.L_x_6906:
        /* <DEDUP_REMOVED lines=10> */
.L_x_6902:
        /* <DEDUP_REMOVED lines=12> */
.L_x_6911:
[----:B------:R-:W-:Y:S02]  /*11eb0*/  IMAD.MOV.U32 R40, RZ, RZ, R42 ;  /* 0x000000ffff287224 */ /* 0x000fe400078e002a */
.L_x_6912:
[----:B------:R-:W-:Y:S05]  /*11ec0*/  BSYNC B2 ;  /* 0x0000000000027941 */ /* 0x000fea0003800000 */
.L_x_6910:
        /* <DEDUP_REMOVED lines=16> */
.L_x_6916:
[----:B------:R-:W-:Y:S05]  /*11fd0*/  BSYNC B3 ;  /* 0x0000000000037941 */ /* 0x000fea0003800000 */
.L_x_6915:
        /* <DEDUP_REMOVED lines=44> */
.L_x_6914:
[----:B------:R-:W-:Y:S05]  /*122a0*/  BSYNC B2 ;  /* 0x0000000000027941 */ /* 0x000fea0003800000 */
.L_x_6913:
        /* <DEDUP_REMOVED lines=13> */
.L_x_6917:
        /* <DEDUP_REMOVED lines=12> */
.L_x_6920:
[----:B------:R-:W-:Y:S02]  /*12440*/  IMAD.MOV.U32 R40, RZ, RZ, R42 ;  /* 0x000000ffff287224 */ /* 0x000fe400078e002a */
.L_x_6921:
[----:B------:R-:W-:Y:S05]  /*12450*/  BSYNC B2 ;  /* 0x0000000000027941 */ /* 0x000fea0003800000 */
.L_x_6919:
        /* <DEDUP_REMOVED lines=16> */
.L_x_6925:
[----:B------:R-:W-:Y:S05]  /*12560*/  BSYNC B3 ;  /* 0x0000000000037941 */ /* 0x000fea0003800000 */
.L_x_6924:
        /* <DEDUP_REMOVED lines=44> */
.L_x_6923:
[----:B------:R-:W-:Y:S05]  /*12830*/  BSYNC B2 ;  /* 0x0000000000027941 */ /* 0x000fea0003800000 */
.L_x_6922:
        /* <DEDUP_REMOVED lines=10> */
.L_x_6918:
        /* <DEDUP_REMOVED lines=12> */
.L_x_6927:
[----:B------:R-:W-:Y:S02]  /*129a0*/  IMAD.MOV.U32 R40, RZ, RZ, R42 ;  /* 0x000000ffff287224 */ /* 0x000fe400078e002a */
.L_x_6928:
[----:B------:R-:W-:Y:S05]  /*129b0*/  BSYNC B2 ;  /* 0x0000000000027941 */ /* 0x000fea0003800000 */
.L_x_6926:
        /* <DEDUP_REMOVED lines=16> */
.L_x_6932:
[----:B------:R-:W-:Y:S05]  /*12ac0*/  BSYNC B3 ;  /* 0x0000000000037941 */ /* 0x000fea0003800000 */
.L_x_6931:
        /* <DEDUP_REMOVED lines=44> */
.L_x_6930:
[----:B------:R-:W-:Y:S05]  /*12d90*/  BSYNC B2 ;  /* 0x0000000000027941 */ /* 0x000fea0003800000 */
.L_x_6929:
        /* <DEDUP_REMOVED lines=13> */
.L_x_6933:
        /* <DEDUP_REMOVED lines=12> */
.L_x_6936:
[----:B------:R-:W-:Y:S02]  /*12f30*/  IMAD.MOV.U32 R40, RZ, RZ, R42 ;  /* 0x000000ffff287224 */ /* 0x000fe400078e002a */
.L_x_6937:
[----:B------:R-:W-:Y:S05]  /*12f40*/  BSYNC B2 ;  /* 0x0000000000027941 */ /* 0x000fea0003800000 */
.L_x_6935:
        /* <DEDUP_REMOVED lines=16> */
.L_x_6941:
[----:B------:R-:W-:Y:S05]  /*13050*/  BSYNC B3 ;  /* 0x0000000000037941 */ /* 0x000fea0003800000 */
.L_x_6940:
        /* <DEDUP_REMOVED lines=44> */
.L_x_6939:
[----:B------:R-:W-:Y:S05]  /*13320*/  BSYNC B2 ;  /* 0x0000000000027941 */ /* 0x000fea0003800000 */
.L_x_6938:
        /* <DEDUP_REMOVED lines=10> */
.L_x_6934:
        /* <DEDUP_REMOVED lines=12> */
.L_x_6943:
[----:B------:R-:W-:Y:S02]  /*13490*/  IMAD.MOV.U32 R40, RZ, RZ, R42 ;  /* 0x000000ffff287224 */ /* 0x000fe400078e002a */
.L_x_6944:
[----:B------:R-:W-:Y:S05]  /*134a0*/  BSYNC B2 ;  /* 0x0000000000027941 */ /* 0x000fea0003800000 */
.L_x_6942:
        /* <DEDUP_REMOVED lines=16> */
.L_x_6948:
[----:B------:R-:W-:Y:S05]  /*135b0*/  BSYNC B3 ;  /* 0x0000000000037941 */ /* 0x000fea0003800000 */
.L_x_6947:
        /* <DEDUP_REMOVED lines=44> */
.L_x_6946:
[----:B------:R-:W-:Y:S05]  /*13880*/  BSYNC B2 ;  /* 0x0000000000027941 */ /* 0x000fea0003800000 */
.L_x_6945:
        /* <DEDUP_REMOVED lines=13> */
.L_x_6949:
        /* <DEDUP_REMOVED lines=12> */
.L_x_6952:
[----:B------:R-:W-:Y:S02]  /*13a20*/  IMAD.MOV.U32 R52, RZ, RZ, R42 ;  /* 0x000000ffff347224 */ /* 0x000fe400078e002a */
.L_x_6953:
[----:B------:R-:W-:Y:S05]  /*13a30*/  BSYNC B2 ;  /* 0x0000000000027941 */ /* 0x000fea0003800000 */
.L_x_6951:
        /* <DEDUP_REMOVED lines=16> */
.L_x_6957:
[----:B------:R-:W-:Y:S05]  /*13b40*/  BSYNC B3 ;  /* 0x0000000000037941 */ /* 0x000fea0003800000 */
.L_x_6956:
        /* <DEDUP_REMOVED lines=44> */
.L_x_6955:
[----:B------:R-:W-:Y:S05]  /*13e10*/  BSYNC B2 ;  /* 0x0000000000027941 */ /* 0x000fea0003800000 */
.L_x_6954:
        /* <DEDUP_REMOVED lines=10> */
.L_x_6950:
[C---:B------:R-:W-:Y:S01]  /*13ec0*/  LEA R74, P0, R72.reuse, c[0x0][0x188], 0x4 ;  /* 0x00006200484a7a11 */ /* 0x040fe200078020ff */
[C---:B------:R-:W-:Y:S01]  /*13ed0*/  IMAD.SHL.U32 R134, R72.reuse, 0x8, RZ ;  /* 0x0000000848867824 */ /* 0x040fe200078e00ff */
        /* <DEDUP_REMOVED lines=52> */
.L_x_6958:
[----:B------:R-:W-:Y:S02]  /*14220*/  IADD3 R72, R72, 0x20, RZ ;  /* 0x0000002048487810 */ /* 0x000fe40007ffe0ff */
.L_x_6829:
[----:B------:R-:W-:Y:S05]  /*14230*/  BSYNC B1 ;  /* 0x0000000000017941 */ /* 0x000fea0003800000 */
.L_x_6828:
        /* <DEDUP_REMOVED lines=30> */
.L_x_6962:
[----:B------:R-:W-:Y:S02]  /*14420*/  MOV R55, R42 ;  /* 0x0000002a00377202 */ /* 0x000fe40000000f00 */
.L_x_6963:
[----:B------:R-:W-:Y:S05]  /*14430*/  BSYNC B2 ;  /* 0x0000000000027941 */ /* 0x000fea0003800000 */
.L_x_6961:
        /* <DEDUP_REMOVED lines=16> */
.L_x_6967:
[----:B------:R-:W-:Y:S05]  /*14540*/  BSYNC B3 ;  /* 0x0000000000037941 */ /* 0x000fea0003800000 */
.L_x_6966:
        /* <DEDUP_REMOVED lines=44> */
.L_x_6965:
[----:B------:R-:W-:Y:S05]  /*14810*/  BSYNC B2 ;  /* 0x0000000000027941 */ /* 0x000fea0003800000 */
.L_x_6964:
        /* <DEDUP_REMOVED lines=18> */
.L_x_6968:
        /* <DEDUP_REMOVED lines=12> */
.L_x_6971:
[----:B------:R-:W-:Y:S02]  /*14a00*/  IMAD.MOV.U32 R40, RZ, RZ, R42 ;  /* 0x000000ffff287224 */ /* 0x000fe400078e002a */
.L_x_6972:
[----:B------:R-:W-:Y:S05]  /*14a10*/  BSYNC B2 ;  /* 0x0000000000027941 */ /* 0x000fea0003800000 */
.L_x_6970:
        /* <DEDUP_REMOVED lines=16> */
.L_x_6976:
[----:B------:R-:W-:Y:S05]  /*14b20*/  BSYNC B3 ;  /* 0x0000000000037941 */ /* 0x000fea0003800000 */
.L_x_6975:
        /* <DEDUP_REMOVED lines=43> */
.L_x_6974:
[----:B------:R-:W-:Y:S05]  /*14de0*/  BSYNC B2 ;  /* 0x0000000000027941 */ /* 0x000fea0003800000 */
.L_x_6973:
        /* <DEDUP_REMOVED lines=10> */
.L_x_6969:
        /* <DEDUP_REMOVED lines=12> */
.L_x_6978:
[----:B------:R-:W-:Y:S02]  /*14f50*/  MOV R40, R42 ;  /* 0x0000002a00287202 */ /* 0x000fe40000000f00 */
.L_x_6979:
[----:B------:R-:W-:Y:S05]  /*14f60*/  BSYNC B2 ;  /* 0x0000000000027941 */ /* 0x000fea0003800000 */
.L_x_6977:
        /* <DEDUP_REMOVED lines=16> */
.L_x_6983:
[----:B------:R-:W-:Y:S05]  /*15070*/  BSYNC B3 ;  /* 0x0000000000037941 */ /* 0x000fea0003800000 */
.L_x_6982:
        /* <DEDUP_REMOVED lines=44> */
.L_x_6981:
[----:B------:R-:W-:Y:S05]  /*15340*/  BSYNC B2 ;  /* 0x0000000000027941 */ /* 0x000fea0003800000 */
.L_x_6980:
        /* <DEDUP_REMOVED lines=15> */
.L_x_6984:
        /* <DEDUP_REMOVED lines=12> */
.L_x_6987:
[----:B------:R-:W-:Y:S02]  /*15500*/  IMAD.MOV.U32 R40, RZ, RZ, R42 ;  /* 0x000000ffff287224 */ /* 0x000fe400078e002a */
.L_x_6988:
[----:B------:R-:W-:Y:S05]  /*15510*/  BSYNC B2 ;  /* 0x0000000000027941 */ /* 0x000fea0003800000 */
.L_x_6986:
        /* <DEDUP_REMOVED lines=16> */
.L_x_6992:
[----:B------:R-:W-:Y:S05]  /*15620*/  BSYNC B3 ;  /* 0x0000000000037941 */ /* 0x000fea0003800000 */
.L_x_6991:
        /* <DEDUP_REMOVED lines=44> */
.L_x_6990:
[----:B------:R-:W-:Y:S05]  /*158f0*/  BSYNC B2 ;  /* 0x0000000000027941 */ /* 0x000fea0003800000 */
.L_x_6989:
        /* <DEDUP_REMOVED lines=10> */
.L_x_6985:
        /* <DEDUP_REMOVED lines=12> */
.L_x_6994:
[----:B------:R-:W-:Y:S02]  /*15a60*/  MOV R40, R42 ;  /* 0x0000002a00287202 */ /* 0x000fe40000000f00 */
.L_x_6995:
[----:B------:R-:W-:Y:S05]  /*15a70*/  BSYNC B2 ;  /* 0x0000000000027941 */ /* 0x000fea0003800000 */
.L_x_6993:
        /* <DEDUP_REMOVED lines=16> */
.L_x_6999:
[----:B------:R-:W-:Y:S05]  /*15b80*/  BSYNC B3 ;  /* 0x0000000000037941 */ /* 0x000fea0003800000 */
.L_x_6998:
        /* <DEDUP_REMOVED lines=44> */
.L_x_6997:
[----:B------:R-:W-:Y:S05]  /*15e50*/  BSYNC B2 ;  /* 0x0000000000027941 */ /* 0x000fea0003800000 */
.L_x_6996:
        /* <DEDUP_REMOVED lines=15> */
.L_x_7000:
        /* <DEDUP_REMOVED lines=12> */
.L_x_7003:
[----:B------:R-:W-:Y:S02]  /*16010*/  IMAD.MOV.U32 R40, RZ, RZ, R42 ;  /* 0x000000ffff287224 */ /* 0x000fe400078e002a */
.L_x_7004:
[----:B------:R-:W-:Y:S05]  /*16020*/  BSYNC B2 ;  /* 0x0000000000027941 */ /* 0x000fea0003800000 */
.L_x_7002:
        /* <DEDUP_REMOVED lines=16> */
.L_x_7008:
[----:B------:R-:W-:Y:S05]  /*16130*/  BSYNC B3 ;  /* 0x0000000000037941 */ /* 0x000fea0003800000 */
.L_x_7007:
        /* <DEDUP_REMOVED lines=44> */
.L_x_7006:
[----:B------:R-:W-:Y:S05]  /*16400*/  BSYNC B2 ;  /* 0x0000000000027941 */ /* 0x000fea0003800000 */
.L_x_7005:
        /* <DEDUP_REMOVED lines=10> */
.L_x_7001:
        /* <DEDUP_REMOVED lines=12> */
.L_x_7010:
[----:B------:R-:W-:Y:S02]  /*16570*/  MOV R40, R42 ;  /* 0x0000002a00287202 */ /* 0x000fe40000000f00 */
.L_x_7011:
[----:B------:R-:W-:Y:S05]  /*16580*/  BSYNC B2 ;  /* 0x0000000000027941 */ /* 0x000fea0003800000 */
.L_x_7009:
        /* <DEDUP_REMOVED lines=16> */
.L_x_7015:
[----:B------:R-:W-:Y:S05]  /*16690*/  BSYNC B3 ;  /* 0x0000000000037941 */ /* 0x000fea0003800000 */
.L_x_7014:
        /* <DEDUP_REMOVED lines=44> */
.L_x_7013:
[----:B------:R-:W-:Y:S05]  /*16960*/  BSYNC B2 ;  /* 0x0000000000027941 */ /* 0x000fea0003800000 */
.L_x_7012:
        /* <DEDUP_REMOVED lines=15> */
.L_x_7016:
        /* <DEDUP_REMOVED lines=12> */
.L_x_7019:
[----:B------:R-:W-:Y:S02]  /*16b20*/  IMAD.MOV.U32 R40, RZ, RZ, R42 ;  /* 0x000000ffff287224 */ /* 0x000fe400078e002a */
.L_x_7020:
[----:B------:R-:W-:Y:S05]  /*16b30*/  BSYNC B2 ;  /* 0x0000000000027941 */ /* 0x000fea0003800000 */
.L_x_7018:
        /* <DEDUP_REMOVED lines=16> */
.L_x_7024:
[----:B------:R-:W-:Y:S05]  /*16c40*/  BSYNC B3 ;  /* 0x0000000000037941 */ /* 0x000fea0003800000 */
.L_x_7023:
        /* <DEDUP_REMOVED lines=44> */
.L_x_7022:
[----:B------:R-:W-:Y:S05]  /*16f10*/  BSYNC B2 ;  /* 0x0000000000027941 */ /* 0x000fea0003800000 */
.L_x_7021:
        /* <DEDUP_REMOVED lines=10> */
.L_x_7017:
        /* <DEDUP_REMOVED lines=12> */
.L_x_7026:
[----:B------:R-:W-:Y:S02]  /*17080*/  MOV R40, R42 ;  /* 0x0000002a00287202 */ /* 0x000fe40000000f00 */
.L_x_7027:
[----:B------:R-:W-:Y:S05]  /*17090*/  BSYNC B2 ;  /* 0x0000000000027941 */ /* 0x000fea0003800000 */
.L_x_7025:
        /* <DEDUP_REMOVED lines=16> */
.L_x_7031:
[----:B------:R-:W-:Y:S05]  /*171a0*/  BSYNC B3 ;  /* 0x0000000000037941 */ /* 0x000fea0003800000 */
.L_x_7030:
        /* <DEDUP_REMOVED lines=44> */
.L_x_7029:
[----:B------:R-:W-:Y:S05]  /*17470*/  BSYNC B2 ;  /* 0x0000000000027941 */ /* 0x000fea0003800000 */
.L_x_7028:
        /* <DEDUP_REMOVED lines=13> */
.L_x_7032:
        /* <DEDUP_REMOVED lines=12> */
.L_x_7035:
[----:B------:R-:W-:Y:S02]  /*17610*/  IMAD.MOV.U32 R40, RZ, RZ, R42 ;  /* 0x000000ffff287224 */ /* 0x000fe400078e002a */
.L_x_7036:
[----:B------:R-:W-:Y:S05]  /*17620*/  BSYNC B2 ;  /* 0x0000000000027941 */ /* 0x000fea0003800000 */
.L_x_7034:
        /* <DEDUP_REMOVED lines=16> */
.L_x_7040:
[----:B------:R-:W-:Y:S05]  /*17730*/  BSYNC B3 ;  /* 0x0000000000037941 */ /* 0x000fea0003800000 */
.L_x_7039:
        /* <DEDUP_REMOVED lines=44> */
.L_x_7038:
[----:B------:R-:W-:Y:S05]  /*17a00*/  BSYNC B2 ;  /* 0x0000000000027941 */ /* 0x000fea0003800000 */
.L_x_7037:
        /* <DEDUP_REMOVED lines=10> */
.L_x_7033:
        /* <DEDUP_REMOVED lines=12> */
.L_x_7042:
[----:B------:R-:W-:Y:S02]  /*17b70*/  MOV R40, R42 ;  /* 0x0000002a00287202 */ /* 0x000fe40000000f00 */
.L_x_7043:
[----:B------:R-:W-:Y:S05]  /*17b80*/  BSYNC B2 ;  /* 0x0000000000027941 */ /* 0x000fea0003800000 */
.L_x_7041:
        /* <DEDUP_REMOVED lines=16> */
.L_x_7047:
[----:B------:R-:W-:Y:S05]  /*17c90*/  BSYNC B3 ;  /* 0x0000000000037941 */ /* 0x000fea0003800000 */
.L_x_7046:
        /* <DEDUP_REMOVED lines=44> */
.L_x_7045:
[----:B------:R-:W-:Y:S05]  /*17f60*/  BSYNC B2 ;  /* 0x0000000000027941 */ /* 0x000fea0003800000 */
.L_x_7044:
        /* <DEDUP_REMOVED lines=13> */
.L_x_7048:
        /* <DEDUP_REMOVED lines=12> */
.L_x_7051:
[----:B------:R-:W-:Y:S02]  /*18100*/  IMAD.MOV.U32 R40, RZ, RZ, R42 ;  /* 0x000000ffff287224 */ /* 0x000fe400078e002a */
.L_x_7052:
[----:B------:R-:W-:Y:S05]  /*18110*/  BSYNC B2 ;  /* 0x0000000000027941 */ /* 0x000fea0003800000 */
.L_x_7050:
        /* <DEDUP_REMOVED lines=16> */
.L_x_7056:
[----:B------:R-:W-:Y:S05]  /*18220*/  BSYNC B3 ;  /* 0x0000000000037941 */ /* 0x000fea0003800000 */
.L_x_7055:
        /* <DEDUP_REMOVED lines=44> */
.L_x_7054:
[----:B------:R-:W-:Y:S05]  /*184f0*/  BSYNC B2 ;  /* 0x0000000000027941 */ /* 0x000fea0003800000 */
.L_x_7053:
        /* <DEDUP_REMOVED lines=10> */
.L_x_7049:
        /* <DEDUP_REMOVED lines=12> */
.L_x_7058:
[----:B------:R-:W-:Y:S02]  /*18660*/  MOV R40, R42 ;  /* 0x0000002a00287202 */ /* 0x000fe40000000f00 */
.L_x_7059:
[----:B------:R-:W-:Y:S05]  /*18670*/  BSYNC B2 ;  /* 0x0000000000027941 */ /* 0x000fea0003800000 */
.L_x_7057:
        /* <DEDUP_REMOVED lines=16> */
.L_x_7063:
[----:B------:R-:W-:Y:S05]  /*18780*/  BSYNC B3 ;  /* 0x0000000000037941 */ /* 0x000fea0003800000 */
.L_x_7062:
        /* <DEDUP_REMOVED lines=44> */
.L_x_7061:
[----:B------:R-:W-:Y:S05]  /*18a50*/  BSYNC B2 ;  /* 0x0000000000027941 */ /* 0x000fea0003800000 */
.L_x_7060:
        /* <DEDUP_REMOVED lines=13> */
.L_x_7064:
        /* <DEDUP_REMOVED lines=12> */
.L_x_7067:
[----:B------:R-:W-:Y:S02]  /*18bf0*/  IMAD.MOV.U32 R40, RZ, RZ, R42 ;  /* 0x000000ffff287224 */ /* 0x000fe400078e002a */
.L_x_7068:
[----:B------:R-:W-:Y:S05]  /*18c00*/  BSYNC B2 ;  /* 0x0000000000027941 */ /* 0x000fea0003800000 */
.L_x_7066:
        /* <DEDUP_REMOVED lines=16> */
.L_x_7072:
[----:B------:R-:W-:Y:S05]  /*18d10*/  BSYNC B3 ;  /* 0x0000000000037941 */ /* 0x000fea0003800000 */
.L_x_7071:
        /* <DEDUP_REMOVED lines=44> */
.L_x_7070:
[----:B------:R-:W-:Y:S05]  /*18fe0*/  BSYNC B2 ;  /* 0x0000000000027941 */ /* 0x000fea0003800000 */
.L_x_7069:
        /* <DEDUP_REMOVED lines=10> */
.L_x_7065:
        /* <DEDUP_REMOVED lines=12> */
.L_x_7074:
[----:B------:R-:W-:Y:S02]  /*19150*/  MOV R40, R42 ;  /* 0x0000002a00287202 */ /* 0x000fe40000000f00 */
.L_x_7075:
[----:B------:R-:W-:Y:S05]  /*19160*/  BSYNC B2 ;  /* 0x0000000000027941 */ /* 0x000fea0003800000 */
.L_x_7073:
        /* <DEDUP_REMOVED lines=16> */
.L_x_7079:
[----:B------:R-:W-:Y:S05]  /*19270*/  BSYNC B3 ;  /* 0x0000000000037941 */ /* 0x000fea0003800000 */
.L_x_7078:
        /* <DEDUP_REMOVED lines=44> */
.L_x_7077:
[----:B------:R-:W-:Y:S05]  /*19540*/  BSYNC B2 ;  /* 0x0000000000027941 */ /* 0x000fea0003800000 */
.L_x_7076:
        /* <DEDUP_REMOVED lines=13> */
.L_x_7080:
        /* <DEDUP_REMOVED lines=12> */
.L_x_7083:
[----:B------:R-:W-:Y:S02]  /*196e0*/  IMAD.MOV.U32 R52, RZ, RZ, R42 ;  /* 0x000000ffff347224 */ /* 0x000fe400078e002a */
.L_x_7084:
[----:B------:R-:W-:Y:S05]  /*196f0*/  BSYNC B2 ;  /* 0x0000000000027941 */ /* 0x000fea0003800000 */
.L_x_7082:
        /* <DEDUP_REMOVED lines=16> */
.L_x_7088:
[----:B------:R-:W-:Y:S05]  /*19800*/  BSYNC B3 ;  /* 0x0000000000037941 */ /* 0x000fea0003800000 */
.L_x_7087:
        /* <DEDUP_REMOVED lines=44> */
.L_x_7086:
[----:B------:R-:W-:Y:S05]  /*19ad0*/  BSYNC B2 ;  /* 0x0000000000027941 */ /* 0x000fea0003800000 */
.L_x_7085:
        /* <DEDUP_REMOVED lines=10> */
.L_x_7081:
[C---:B------:R-:W-:Y:S01]  /*19b80*/  LEA R74, P0, R72.reuse, c[0x0][0x188], 0x4 ;  /* 0x00006200484a7a11 */ /* 0x040fe200078020ff */
[----:B------:R-:W-:Y:S01]  /*19b90*/  IMAD.SHL.U32 R134, R72, 0x8, RZ ;  /* 0x0000000848867824 */ /* 0x000fe200078e00ff */
        /* <DEDUP_REMOVED lines=52> */
.L_x_7089:
[----:B------:R-:W-:Y:S02]  /*19ee0*/  IADD3 R72, R72, 0x20, RZ ;  /* 0x0000002048487810 */ /* 0x000fe40007ffe0ff */
.L_x_6960:
[----:B------:R-:W-:Y:S05]  /*19ef0*/  BSYNC B1 ;  /* 0x0000000000017941 */ /* 0x000fea0003800000 */
.L_x_6959:
        /* <DEDUP_REMOVED lines=30> */
.L_x_7093:
[----:B------:R-:W-:Y:S02]  /*1a0e0*/  IMAD.MOV.U32 R56, RZ, RZ, R42 ;  /* 0x000000ffff387224 */ /* 0x000fe400078e002a */
.L_x_7094:
[----:B------:R-:W-:Y:S05]  /*1a0f0*/  BSYNC B2 ;  /* 0x0000000000027941 */ /* 0x000fea0003800000 */
.L_x_7092:
        /* <DEDUP_REMOVED lines=16> */
.L_x_7098:
[----:B------:R-:W-:Y:S05]  /*1a200*/  BSYNC B3 ;  /* 0x0000000000037941 */ /* 0x000fea0003800000 */
.L_x_7097:
        /* <DEDUP_REMOVED lines=44> */
.L_x_7096:
[----:B------:R-:W-:Y:S05]  /*1a4d0*/  BSYNC B2 ;  /* 0x0000000000027941 */ /* 0x000fea0003800000 */
.L_x_7095:
        /* <DEDUP_REMOVED lines=12> */
[----:B------:R-:W-:Y:S01]  /*1a5a0*/  MOV R75, R74 ;  /* 0x0000004a004b7202 */ /* 0x000fe20000000f00 */
[----:B------:R-:W-:Y:S05]  /*1a5b0*/  @!P0 BRA `(.L_x_7100) ;  /* 0x0000059000008947 */ /* 0x000fea0003800000 */
[----:B------:R-:W-:Y:S01]  /*1a5c0*/  HADD2.F32 R40, -RZ, R64.H0_H0 ;  /* 0x20000040ff287230 */ /* 0x000fe20000004100 */
[----:B------:R-:W-:-:S04]  /*1a5d0*/  IMAD.MOV.U32 R75, RZ, RZ, R74 ;  /* 0x000000ffff4b7224 */ /* 0x000fc800078e004a */
[----:B------:R-:W-:Y:S01]  /*1a5e0*/  FADD.FTZ R56, R40, R56 ;  /* 0x0000003828387221 */ /* 0x000fe20000010000 */
[----:B------:R-:W-:Y:S05]  /*1a5f0*/  BRA `(.L_x_7100) ;  /* 0x0000055000007947 */ /* 0x000fea0003800000 */
.L_x_7099:
        /* <DEDUP_REMOVED lines=12> */
.L_x_7102:
[----:B------:R-:W-:Y:S02]  /*1a6c0*/  IMAD.MOV.U32 R40, RZ, RZ, R42 ;  /* 0x000000ffff287224 */ /* 0x000fe400078e002a */
.L_x_7103:
[----:B------:R-:W-:Y:S05]  /*1a6d0*/  BSYNC B2 ;  /* 0x0000000000027941 */ /* 0x000fea0003800000 */
.L_x_7101:
        /* <DEDUP_REMOVED lines=16> */
.L_x_7107:
[----:B------:R-:W-:Y:S05]  /*1a7e0*/  BSYNC B3 ;  /* 0x0000000000037941 */ /* 0x000fea0003800000 */
.L_x_7106:
        /* <DEDUP_REMOVED lines=43> */
.L_x_7105:
[----:B------:R-:W-:Y:S05]  /*1aaa0*/  BSYNC B2 ;  /* 0x0000000000027941 */ /* 0x000fea0003800000 */
.L_x_7104:
        /* <DEDUP_REMOVED lines=10> */
.L_x_7100:
        /* <DEDUP_REMOVED lines=12> */
.L_x_7109:
[----:B------:R-:W-:Y:S02]  /*1ac10*/  IMAD.MOV.U32 R40, RZ, RZ, R42 ;  /* 0x000000ffff287224 */ /* 0x000fe400078e002a */
.L_x_7110:
[----:B------:R-:W-:Y:S05]  /*1ac20*/  BSYNC B2 ;  /* 0x0000000000027941 */ /* 0x000fea0003800000 */
.L_x_7108:
        /* <DEDUP_REMOVED lines=16> */
.L_x_7114:
[----:B------:R-:W-:Y:S05]  /*1ad30*/  BSYNC B3 ;  /* 0x0000000000037941 */ /* 0x000fea0003800000 */
.L_x_7113:
        /* <DEDUP_REMOVED lines=44> */
.L_x_7112:
[----:B------:R-:W-:Y:S05]  /*1b000*/  BSYNC B2 ;  /* 0x0000000000027941 */ /* 0x000fea0003800000 */
.L_x_7111:
        /* <DEDUP_REMOVED lines=15> */
.L_x_7115:
        /* <DEDUP_REMOVED lines=12> */
.L_x_7118:
[----:B------:R-:W-:Y:S02]  /*1b1c0*/  IMAD.MOV.U32 R40, RZ, RZ, R42 ;  /* 0x000000ffff287224 */ /* 0x000fe400078e002a */
.L_x_7119:
[----:B------:R-:W-:Y:S05]  /*1b1d0*/  BSYNC B2 ;  /* 0x0000000000027941 */ /* 0x000fea0003800000 */
.L_x_7117:
        /* <DEDUP_REMOVED lines=16> */
.L_x_7123:
[----:B------:R-:W-:Y:S05]  /*1b2e0*/  BSYNC B3 ;  /* 0x0000000000037941 */ /* 0x000fea0003800000 */
.L_x_7122:
        /* <DEDUP_REMOVED lines=44> */
.L_x_7121:
[----:B------:R-:W-:Y:S05]  /*1b5b0*/  BSYNC B2 ;  /* 0x0000000000027941 */ /* 0x000fea0003800000 */
.L_x_7120:
        /* <DEDUP_REMOVED lines=10> */
.L_x_7116:
        /* <DEDUP_REMOVED lines=12> */
.L_x_7125:
[----:B------:R-:W-:Y:S02]  /*1b720*/  IMAD.MOV.U32 R40, RZ, RZ, R42 ;  /* 0x000000ffff287224 */ /* 0x000fe400078e002a */
.L_x_7126:
[----:B------:R-:W-:Y:S05]  /*1b730*/  BSYNC B2 ;  /* 0x0000000000027941 */ /* 0x000fea0003800000 */
.L_x_7124:
        /* <DEDUP_REMOVED lines=16> */
.L_x_7130:
[----:B------:R-:W-:Y:S05]  /*1b840*/  BSYNC B3 ;  /* 0x0000000000037941 */ /* 0x000fea0003800000 */
.L_x_7129:
        /* <DEDUP_REMOVED lines=44> */
.L_x_7128:
[----:B------:R-:W-:Y:S05]  /*1bb10*/  BSYNC B2 ;  /* 0x0000000000027941 */ /* 0x000fea0003800000 */
.L_x_7127:
        /* <DEDUP_REMOVED lines=15> */
.L_x_7131:
        /* <DEDUP_REMOVED lines=12> */
.L_x_7134:
[----:B------:R-:W-:Y:S02]  /*1bcd0*/  IMAD.MOV.U32 R40, RZ, RZ, R42 ;  /* 0x000000ffff287224 */ /* 0x000fe400078e002a */
.L_x_7135:
[----:B------:R-:W-:Y:S05]  /*1bce0*/  BSYNC B2 ;  /* 0x0000000000027941 */ /* 0x000fea0003800000 */
.L_x_7133:
        /* <DEDUP_REMOVED lines=16> */
.L_x_7139:
[----:B------:R-:W-:Y:S05]  /*1bdf0*/  BSYNC B3 ;  /* 0x0000000000037941 */ /* 0x000fea0003800000 */
.L_x_7138:
        /* <DEDUP_REMOVED lines=44> */
.L_x_7137:
[----:B------:R-:W-:Y:S05]  /*1c0c0*/  BSYNC B2 ;  /* 0x0000000000027941 */ /* 0x000fea0003800000 */
.L_x_7136:
        /* <DEDUP_REMOVED lines=10> */
.L_x_7132:
        /* <DEDUP_REMOVED lines=12> */
.L_x_7141:
[----:B------:R-:W-:Y:S02]  /*1c230*/  IMAD.MOV.U32 R40, RZ, RZ, R42 ;  /* 0x000000ffff287224 */ /* 0x000fe400078e002a */
.L_x_7142:
[----:B------:R-:W-:Y:S05]  /*1c240*/  BSYNC B2 ;  /* 0x0000000000027941 */ /* 0x000fea0003800000 */
.L_x_7140:
        /* <DEDUP_REMOVED lines=16> */
.L_x_7146:
[----:B------:R-:W-:Y:S05]  /*1c350*/  BSYNC B3 ;  /* 0x0000000000037941 */ /* 0x000fea0003800000 */
.L_x_7145:
        /* <DEDUP_REMOVED lines=44> */
.L_x_7144:
[----:B------:R-:W-:Y:S05]  /*1c620*/  BSYNC B2 ;  /* 0x0000000000027941 */ /* 0x000fea0003800000 */
.L_x_7143:
        /* <DEDUP_REMOVED lines=15> */
.L_x_7147:
        /* <DEDUP_REMOVED lines=12> */
.L_x_7150:
[----:B------:R-:W-:Y:S02]  /*1c7e0*/  IMAD.MOV.U32 R40, RZ, RZ, R42 ;  /* 0x000000ffff287224 */ /* 0x000fe400078e002a */
.L_x_7151:
[----:B------:R-:W-:Y:S05]  /*1c7f0*/  BSYNC B2 ;  /* 0x0000000000027941 */ /* 0x000fea0003800000 */
.L_x_7149:
        /* <DEDUP_REMOVED lines=16> */
.L_x_7155:
[----:B------:R-:W-:Y:S05]  /*1c900*/  BSYNC B3 ;  /* 0x0000000000037941 */ /* 0x000fea0003800000 */
.L_x_7154:
        /* <DEDUP_REMOVED lines=44> */
.L_x_7153:
[----:B------:R-:W-:Y:S05]  /*1cbd0*/  BSYNC B2 ;  /* 0x0000000000027941 */ /* 0x000fea0003800000 */
.L_x_7152:
        /* <DEDUP_REMOVED lines=10> */
.L_x_7148:
        /* <DEDUP_REMOVED lines=12> */
.L_x_7157:
[----:B------:R-:W-:Y:S02]  /*1cd40*/  IMAD.MOV.U32 R40, RZ, RZ, R42 ;  /* 0x000000ffff287224 */ /* 0x000fe400078e002a */
.L_x_7158:
[----:B------:R-:W-:Y:S05]  /*1cd50*/  BSYNC B2 ;  /* 0x0000000000027941 */ /* 0x000fea0003800000 */
.L_x_7156:
        /* <DEDUP_REMOVED lines=16> */
.L_x_7162:
[----:B------:R-:W-:Y:S05]  /*1ce60*/  BSYNC B3 ;  /* 0x0000000000037941 */ /* 0x000fea0003800000 */
.L_x_7161:
        /* <DEDUP_REMOVED lines=44> */
.L_x_7160:
[----:B------:R-:W-:Y:S05]  /*1d130*/  BSYNC B2 ;  /* 0x0000000000027941 */ /* 0x000fea0003800000 */
.L_x_7159:
        /* <DEDUP_REMOVED lines=10> */
[----:B------:R-:W-:-:S04]  /*1d1e0*/  MOV R69, R68 ;  /* 0x0000004400457202 */ /* 0x000fc80000000f00 */
[----:B------:R-:W-:Y:S01]  /*1d1f0*/  FADD.FTZ R102, R40, R102 ;  /* 0x0000006628667221 */ /* 0x000fe20000010000 */
[----:B------:R-:W-:Y:S05]  /*1d200*/  BRA `(.L_x_7164) ;  /* 0x0000056000007947 */ /* 0x000fea0003800000 */
.L_x_7163:
        /* <DEDUP_REMOVED lines=12> */
.L_x_7166:
[----:B------:R-:W-:Y:S02]  /*1d2d0*/  IMAD.MOV.U32 R40, RZ, RZ, R42 ;  /* 0x000000ffff287224 */ /* 0x000fe400078e002a */
.L_x_7167:
[----:B------:R-:W-:Y:S05]  /*1d2e0*/  BSYNC B2 ;  /* 0x0000000000027941 */ /* 0x000fea0003800000 */
.L_x_7165:
        /* <DEDUP_REMOVED lines=16> */
.L_x_7171:
[----:B------:R-:W-:Y:S05]  /*1d3f0*/  BSYNC B3 ;  /* 0x0000000000037941 */ /* 0x000fea0003800000 */
.L_x_7170:
        /* <DEDUP_REMOVED lines=44> */
.L_x_7169:
[----:B------:R-:W-:Y:S05]  /*1d6c0*/  BSYNC B2 ;  /* 0x0000000000027941 */ /* 0x000fea0003800000 */
.L_x_7168:
        /* <DEDUP_REMOVED lines=10> */
.L_x_7164:
        /* <DEDUP_REMOVED lines=12> */
.L_x_7173:
[----:B------:R-:W-:Y:S02]  /*1d830*/  IMAD.MOV.U32 R40, RZ, RZ, R42 ;  /* 0x000000ffff287224 */ /* 0x000fe400078e002a */
.L_x_7174:
[----:B------:R-:W-:Y:S05]  /*1d840*/  BSYNC B2 ;  /* 0x0000000000027941 */ /* 0x000fea0003800000 */
.L_x_7172:
        /* <DEDUP_REMOVED lines=16> */
.L_x_7178:
[----:B------:R-:W-:Y:S05]  /*1d950*/  BSYNC B3 ;  /* 0x0000000000037941 */ /* 0x000fea0003800000 */
.L_x_7177:
        /* <DEDUP_REMOVED lines=44> */
.L_x_7176:
[----:B------:R-:W-:Y:S05]  /*1dc20*/  BSYNC B2 ;  /* 0x0000000000027941 */ /* 0x000fea0003800000 */
.L_x_7175:
        /* <DEDUP_REMOVED lines=10> */
[----:B------:R-:W-:-:S04]  /*1dcd0*/  MOV R69, R68 ;  /* 0x0000004400457202 */ /* 0x000fc80000000f00 */
[----:B------:R-:W-:Y:S01]  /*1dce0*/  FADD.FTZ R117, R40, R117 ;  /* 0x0000007528757221 */ /* 0x000fe20000010000 */
[----:B------:R-:W-:Y:S05]  /*1dcf0*/  BRA `(.L_x_7180) ;  /* 0x0000056000007947 */ /* 0x000fea0003800000 */
.L_x_7179:
        /* <DEDUP_REMOVED lines=12> */
.L_x_7182:
[----:B------:R-:W-:Y:S02]  /*1ddc0*/  IMAD.MOV.U32 R40, RZ, RZ, R42 ;  /* 0x000000ffff287224 */ /* 0x000fe400078e002a */
.L_x_7183:
[----:B------:R-:W-:Y:S05]  /*1ddd0*/  BSYNC B2 ;  /* 0x0000000000027941 */ /* 0x000fea0003800000 */
.L_x_7181:
        /* <DEDUP_REMOVED lines=16> */
.L_x_7187:
[----:B------:R-:W-:Y:S05]  /*1dee0*/  BSYNC B3 ;  /* 0x0000000000037941 */ /* 0x000fea0003800000 */
.L_x_7186:
        /* <DEDUP_REMOVED lines=44> */
.L_x_7185:
[----:B------:R-:W-:Y:S05]  /*1e1b0*/  BSYNC B2 ;  /* 0x0000000000027941 */ /* 0x000fea0003800000 */
.L_x_7184:
        /* <DEDUP_REMOVED lines=10> */
.L_x_7180:
        /* <DEDUP_REMOVED lines=12> */
.L_x_7189:
[----:B------:R-:W-:Y:S02]  /*1e320*/  IMAD.MOV.U32 R40, RZ, RZ, R42 ;  /* 0x000000ffff287224 */ /* 0x000fe400078e002a */
.L_x_7190:
[----:B------:R-:W-:Y:S05]  /*1e330*/  BSYNC B2 ;  /* 0x0000000000027941 */ /* 0x000fea0003800000 */
.L_x_7188:
        /* <DEDUP_REMOVED lines=16> */
.L_x_7194:
[----:B------:R-:W-:Y:S05]  /*1e440*/  BSYNC B3 ;  /* 0x0000000000037941 */ /* 0x000fea0003800000 */
.L_x_7193:
        /* <DEDUP_REMOVED lines=44> */
.L_x_7192:
[----:B------:R-:W-:Y:S05]  /*1e710*/  BSYNC B2 ;  /* 0x0000000000027941 */ /* 0x000fea0003800000 */
.L_x_7191:
        /* <DEDUP_REMOVED lines=13> */
.L_x_7195:
        /* <DEDUP_REMOVED lines=12> */
.L_x_7198:
[----:B------:R-:W-:Y:S02]  /*1e8b0*/  IMAD.MOV.U32 R40, RZ, RZ, R42 ;  /* 0x000000ffff287224 */ /* 0x000fe400078e002a */
.L_x_7199:
[----:B------:R-:W-:Y:S05]  /*1e8c0*/  BSYNC B2 ;  /* 0x0000000000027941 */ /* 0x000fea0003800000 */
.L_x_7197:
        /* <DEDUP_REMOVED lines=16> */
.L_x_7203:
[----:B------:R-:W-:Y:S05]  /*1e9d0*/  BSYNC B3 ;  /* 0x0000000000037941 */ /* 0x000fea0003800000 */
.L_x_7202:
        /* <DEDUP_REMOVED lines=44> */
.L_x_7201:
[----:B------:R-:W-:Y:S05]  /*1eca0*/  BSYNC B2 ;  /* 0x0000000000027941 */ /* 0x000fea0003800000 */
.L_x_7200:
        /* <DEDUP_REMOVED lines=10> */
.L_x_7196:
        /* <DEDUP_REMOVED lines=12> */
.L_x_7205:
[----:B------:R-:W-:Y:S02]  /*1ee10*/  IMAD.MOV.U32 R40, RZ, RZ, R42 ;  /* 0x000000ffff287224 */ /* 0x000fe400078e002a */
.L_x_7206:
[----:B------:R-:W-:Y:S05]  /*1ee20*/  BSYNC B2 ;  /* 0x0000000000027941 */ /* 0x000fea0003800000 */
.L_x_7204:
        /* <DEDUP_REMOVED lines=16> */
.L_x_7210:
[----:B------:R-:W-:Y:S05]  /*1ef30*/  BSYNC B3 ;  /* 0x0000000000037941 */ /* 0x000fea0003800000 */
.L_x_7209:
        /* <DEDUP_REMOVED lines=44> */
.L_x_7208:
[----:B------:R-:W-:Y:S05]  /*1f200*/  BSYNC B2 ;  /* 0x0000000000027941 */ /* 0x000fea0003800000 */
.L_x_7207:
        /* <DEDUP_REMOVED lines=10> */
[----:B------:R-:W-:Y:S01]  /*1f2b0*/  FADD.FTZ R129, R40, R129 ;  /* 0x0000008128817221 */ /* 0x000fe20000010000 */
[----:B------:R-:W-:Y:S01]  /*1f2c0*/  MOV R40, R68 ;  /* 0x0000004400287202 */ /* 0x000fe20000000f00 */
[----:B------:R-:W-:Y:S05]  /*1f2d0*/  BRA `(.L_x_7212) ;  /* 0x0000056000007947 */ /* 0x000fea0003800000 */
.L_x_7211:
        /* <DEDUP_REMOVED lines=12> */
.L_x_7214:
[----:B------:R-:W-:Y:S02]  /*1f3a0*/  IMAD.MOV.U32 R52, RZ, RZ, R42 ;  /* 0x000000ffff347224 */ /* 0x000fe400078e002a */
.L_x_7215:
[----:B------:R-:W-:Y:S05]  /*1f3b0*/  BSYNC B2 ;  /* 0x0000000000027941 */ /* 0x000fea0003800000 */
.L_x_7213:
        /* <DEDUP_REMOVED lines=16> */
.L_x_7219:
[----:B------:R-:W-:Y:S05]  /*1f4c0*/  BSYNC B3 ;  /* 0x0000000000037941 */ /* 0x000fea0003800000 */
.L_x_7218:
        /* <DEDUP_REMOVED lines=44> */
.L_x_7217:
[----:B------:R-:W-:Y:S05]  /*1f790*/  BSYNC B2 ;  /* 0x0000000000027941 */ /* 0x000fea0003800000 */
.L_x_7216:
        /* <DEDUP_REMOVED lines=10> */
.L_x_7212:
[C---:B------:R-:W-:Y:S02]  /*1f840*/  LEA R74, P0, R72.reuse, c[0x0][0x188], 0x4 ;  /* 0x00006200484a7a11 */ /* 0x040fe400078020ff */
        /* <DEDUP_REMOVED lines=53> */
.L_x_7220:
[----:B------:R-:W-:Y:S02]  /*1fba0*/  IADD3 R72, R72, 0x20, RZ ;  /* 0x0000002048487810 */ /* 0x000fe40007ffe0ff */
.L_x_7091:
[----:B------:R-:W-:Y:S05]  /*1fbb0*/  BSYNC B1 ;  /* 0x0000000000017941 */ /* 0x000fea0003800000 */
.L_x_7090:
        /* <DEDUP_REMOVED lines=30> */
.L_x_7224:
[----:B------:R-:W-:Y:S02]  /*1fda0*/  IMAD.MOV.U32 R57, RZ, RZ, R42 ;  /* 0x000000ffff397224 */ /* 0x000fe400078e002a */
.L_x_7225:
[----:B------:R-:W-:Y:S05]  /*1fdb0*/  BSYNC B2 ;  /* 0x0000000000027941 */ /* 0x000fea0003800000 */
.L_x_7223:
        /* <DEDUP_REMOVED lines=16> */
.L_x_7229:
[----:B------:R-:W-:Y:S05]  /*1fec0*/  BSYNC B3 ;  /* 0x0000000000037941 */ /* 0x000fea0003800000 */
.L_x_7228:
        /* <DEDUP_REMOVED lines=44> */
.L_x_7227:
[----:B------:R-:W-:Y:S05]  /*20190*/  BSYNC B2 ;  /* 0x0000000000027941 */ /* 0x000fea0003800000 */
.L_x_7226:
        /* <DEDUP_REMOVED lines=18> */
.L_x_7230:
        /* <DEDUP_REMOVED lines=12> */
.L_x_7233:
[----:B------:R-:W-:Y:S02]  /*20380*/  IMAD.MOV.U32 R40, RZ, RZ, R42 ;  /* 0x000000ffff287224 */ /* 0x000fe400078e002a */
.L_x_7234:
[----:B------:R-:W-:Y:S05]  /*20390*/  BSYNC B2 ;  /* 0x0000000000027941 */ /* 0x000fea0003800000 */
.L_x_7232:
        /* <DEDUP_REMOVED lines=16> */
.L_x_7238:
[----:B------:R-:W-:Y:S05]  /*204a0*/  BSYNC B3 ;  /* 0x0000000000037941 */ /* 0x000fea0003800000 */
.L_x_7237:
        /* <DEDUP_REMOVED lines=43> */
.L_x_7236:
[----:B------:R-:W-:Y:S05]  /*20760*/  BSYNC B2 ;  /* 0x0000000000027941 */ /* 0x000fea0003800000 */
.L_x_7235:
        /* <DEDUP_REMOVED lines=10> */
.L_x_7231:
        /* <DEDUP_REMOVED lines=12> */
.L_x_7240:
[----:B------:R-:W-:Y:S02]  /*208d0*/  IMAD.MOV.U32 R40, RZ, RZ, R42 ;  /* 0x000000ffff287224 */ /* 0x000fe400078e002a */
.L_x_7241:
[----:B------:R-:W-:Y:S05]  /*208e0*/  BSYNC B2 ;  /* 0x0000000000027941 */ /* 0x000fea0003800000 */
.L_x_7239:
        /* <DEDUP_REMOVED lines=16> */
.L_x_7245:
[----:B------:R-:W-:Y:S05]  /*209f0*/  BSYNC B3 ;  /* 0x0000000000037941 */ /* 0x000fea0003800000 */
.L_x_7244:
        /* <DEDUP_REMOVED lines=44> */
.L_x_7243:
[----:B------:R-:W-:Y:S05]  /*20cc0*/  BSYNC B2 ;  /* 0x0000000000027941 */ /* 0x000fea0003800000 */
.L_x_7242:
        /* <DEDUP_REMOVED lines=15> */
.L_x_7246:
        /* <DEDUP_REMOVED lines=12> */
.L_x_7249:
[----:B------:R-:W-:Y:S02]  /*20e80*/  IMAD.MOV.U32 R40, RZ, RZ, R42 ;  /* 0x000000ffff287224 */ /* 0x000fe400078e002a */
.L_x_7250:
[----:B------:R-:W-:Y:S05]  /*20e90*/  BSYNC B2 ;  /* 0x0000000000027941 */ /* 0x000fea0003800000 */
.L_x_7248:
        /* <DEDUP_REMOVED lines=16> */
.L_x_7254:
[----:B------:R-:W-:Y:S05]  /*20fa0*/  BSYNC B3 ;  /* 0x0000000000037941 */ /* 0x000fea0003800000 */
.L_x_7253:
        /* <DEDUP_REMOVED lines=44> */
.L_x_7252:
[----:B------:R-:W-:Y:S05]  /*21270*/  BSYNC B2 ;  /* 0x0000000000027941 */ /* 0x000fea0003800000 */
.L_x_7251:
        /* <DEDUP_REMOVED lines=10> */
.L_x_7247:
        /* <DEDUP_REMOVED lines=12> */
.L_x_7256:
[----:B------:R-:W-:Y:S02]  /*213e0*/  IMAD.MOV.U32 R40, RZ, RZ, R42 ;  /* 0x000000ffff287224 */ /* 0x000fe400078e002a */
.L_x_7257:
[----:B------:R-:W-:Y:S05]  /*213f0*/  BSYNC B2 ;  /* 0x0000000000027941 */ /* 0x000fea0003800000 */
.L_x_7255:
        /* <DEDUP_REMOVED lines=16> */
.L_x_7261:
[----:B------:R-:W-:Y:S05]  /*21500*/  BSYNC B3 ;  /* 0x0000000000037941 */ /* 0x000fea0003800000 */
.L_x_7260:
        /* <DEDUP_REMOVED lines=43> */
[----:B------:R-:W-:Y:S02]  /*217c0*/  MOV R42, R74 ;  /* 0x0000004a002a7202 */ /* 0x000fe40000000f00 */
.L_x_7259:
[----:B------:R-:W-:Y:S05]  /*217d0*/  BSYNC B2 ;  /* 0x0000000000027941 */ /* 0x000fea0003800000 */
.L_x_7258:
        /* <DEDUP_REMOVED lines=15> */
.L_x_7262:
        /* <DEDUP_REMOVED lines=12> */
.L_x_7265:
[----:B------:R-:W-:Y:S02]  /*21990*/  IMAD.MOV.U32 R40, RZ, RZ, R42 ;  /* 0x000000ffff287224 */ /* 0x000fe400078e002a */
.L_x_7266:
[----:B------:R-:W-:Y:S05]  /*219a0*/  BSYNC B2 ;  /* 0x0000000000027941 */ /* 0x000fea0003800000 */
.L_x_7264:
        /* <DEDUP_REMOVED lines=16> */
.L_x_7270:
[----:B------:R-:W-:Y:S05]  /*21ab0*/  BSYNC B3 ;  /* 0x0000000000037941 */ /* 0x000fea0003800000 */
.L_x_7269:
        /* <DEDUP_REMOVED lines=44> */
.L_x_7268:
[----:B------:R-:W-:Y:S05]  /*21d80*/  BSYNC B2 ;  /* 0x0000000000027941 */ /* 0x000fea0003800000 */
.L_x_7267:
        /* <DEDUP_REMOVED lines=10> */
.L_x_7263:
        /* <DEDUP_REMOVED lines=12> */
.L_x_7272:
[----:B------:R-:W-:Y:S02]  /*21ef0*/  IMAD.MOV.U32 R40, RZ, RZ, R42 ;  /* 0x000000ffff287224 */ /* 0x000fe400078e002a */
.L_x_7273:
[----:B------:R-:W-:Y:S05]  /*21f00*/  BSYNC B2 ;  /* 0x0000000000027941 */ /* 0x000fea0003800000 */
.L_x_7271:
        /* <DEDUP_REMOVED lines=16> */
.L_x_7277:
[----:B------:R-:W-:Y:S05]  /*22010*/  BSYNC B3 ;  /* 0x0000000000037941 */ /* 0x000fea0003800000 */
.L_x_7276:
        /* <DEDUP_REMOVED lines=44> */
.L_x_7275:
[----:B------:R-:W-:Y:S05]  /*222e0*/  BSYNC B2 ;  /* 0x0000000000027941 */ /* 0x000fea0003800000 */
.L_x_7274:
        /* <DEDUP_REMOVED lines=15> */
.L_x_7278:
        /* <DEDUP_REMOVED lines=12> */
.L_x_7281:
[----:B------:R-:W-:Y:S02]  /*224a0*/  IMAD.MOV.U32 R40, RZ, RZ, R42 ;  /* 0x000000ffff287224 */ /* 0x000fe400078e002a */
.L_x_7282:
[----:B------:R-:W-:Y:S05]  /*224b0*/  BSYNC B2 ;  /* 0x0000000000027941 */ /* 0x000fea0003800000 */
.L_x_7280:
        /* <DEDUP_REMOVED lines=16> */
.L_x_7286:
[----:B------:R-:W-:Y:S05]  /*225c0*/  BSYNC B3 ;  /* 0x0000000000037941 */ /* 0x000fea0003800000 */
.L_x_7285:
        /* <DEDUP_REMOVED lines=44> */
.L_x_7284:
[----:B------:R-:W-:Y:S05]  /*22890*/  BSYNC B2 ;  /* 0x0000000000027941 */ /* 0x000fea0003800000 */
.L_x_7283:
        /* <DEDUP_REMOVED lines=10> */
.L_x_7279:
        /* <DEDUP_REMOVED lines=12> */
.L_x_7288:
[----:B------:R-:W-:Y:S02]  /*22a00*/  IMAD.MOV.U32 R40, RZ, RZ, R42 ;  /* 0x000000ffff287224 */ /* 0x000fe400078e002a */
.L_x_7289:
[----:B------:R-:W-:Y:S05]  /*22a10*/  BSYNC B2 ;  /* 0x0000000000027941 */ /* 0x000fea0003800000 */
.L_x_7287:
        /* <DEDUP_REMOVED lines=16> */
.L_x_7293:
[----:B------:R-:W-:Y:S05]  /*22b20*/  BSYNC B3 ;  /* 0x0000000000037941 */ /* 0x000fea0003800000 */
.L_x_7292:
        /* <DEDUP_REMOVED lines=44> */
.L_x_7291:
[----:B------:R-:W-:Y:S05]  /*22df0*/  BSYNC B2 ;  /* 0x0000000000027941 */ /* 0x000fea0003800000 */
.L_x_7290:
        /* <DEDUP_REMOVED lines=13> */
.L_x_7294:
        /* <DEDUP_REMOVED lines=12> */
.L_x_7297:
[----:B------:R-:W-:Y:S02]  /*22f90*/  IMAD.MOV.U32 R40, RZ, RZ, R42 ;  /* 0x000000ffff287224 */ /* 0x000fe400078e002a */
.L_x_7298:
[----:B------:R-:W-:Y:S05]  /*22fa0*/  BSYNC B2 ;  /* 0x0000000000027941 */ /* 0x000fea0003800000 */
.L_x_7296:
        /* <DEDUP_REMOVED lines=16> */
.L_x_7302:
[----:B------:R-:W-:Y:S05]  /*230b0*/  BSYNC B3 ;  /* 0x0000000000037941 */ /* 0x000fea0003800000 */
.L_x_7301:
        /* <DEDUP_REMOVED lines=44> */
.L_x_7300:
[----:B------:R-:W-:Y:S05]  /*23380*/  BSYNC B2 ;  /* 0x0000000000027941 */ /* 0x000fea0003800000 */
.L_x_7299:
        /* <DEDUP_REMOVED lines=10> */
.L_x_7295:
        /* <DEDUP_REMOVED lines=12> */
.L_x_7304:
[----:B------:R-:W-:Y:S02]  /*234f0*/  IMAD.MOV.U32 R40, RZ, RZ, R42 ;  /* 0x000000ffff287224 */ /* 0x000fe400078e002a */
.L_x_7305:
[----:B------:R-:W-:Y:S05]  /*23500*/  BSYNC B2 ;  /* 0x0000000000027941 */ /* 0x000fea0003800000 */
.L_x_7303:
        /* <DEDUP_REMOVED lines=16> */
.L_x_7309:
[----:B------:R-:W-:Y:S05]  /*23610*/  BSYNC B3 ;  /* 0x0000000000037941 */ /* 0x000fea0003800000 */
.L_x_7308:
        /* <DEDUP_REMOVED lines=44> */
.L_x_7307:
[----:B------:R-:W-:Y:S05]  /*238e0*/  BSYNC B2 ;  /* 0x0000000000027941 */ /* 0x000fea0003800000 */
.L_x_7306:
        /* <DEDUP_REMOVED lines=13> */
.L_x_7310:
        /* <DEDUP_REMOVED lines=12> */
.L_x_7313:
[----:B------:R-:W-:Y:S02]  /*23a80*/  IMAD.MOV.U32 R40, RZ, RZ, R42 ;  /* 0x000000ffff287224 */ /* 0x000fe400078e002a */
.L_x_7314:
[----:B------:R-:W-:Y:S05]  /*23a90*/  BSYNC B2 ;  /* 0x0000000000027941 */ /* 0x000fea0003800000 */
.L_x_7312:
        /* <DEDUP_REMOVED lines=16> */
.L_x_7318:
[----:B------:R-:W-:Y:S05]  /*23ba0*/  BSYNC B3 ;  /* 0x0000000000037941 */ /* 0x000fea0003800000 */
.L_x_7317:
        /* <DEDUP_REMOVED lines=44> */
.L_x_7316:
[----:B------:R-:W-:Y:S05]  /*23e70*/  BSYNC B2 ;  /* 0x0000000000027941 */ /* 0x000fea0003800000 */
.L_x_7315:
        /* <DEDUP_REMOVED lines=10> */
.L_x_7311:
        /* <DEDUP_REMOVED lines=12> */
.L_x_7320:
[----:B------:R-:W-:Y:S02]  /*23fe0*/  IMAD.MOV.U32 R40, RZ, RZ, R42 ;  /* 0x000000ffff287224 */ /* 0x000fe400078e002a */
.L_x_7321:
[----:B------:R-:W-:Y:S05]  /*23ff0*/  BSYNC B2 ;  /* 0x0000000000027941 */ /* 0x000fea0003800000 */
.L_x_7319:
        /* <DEDUP_REMOVED lines=16> */
.L_x_7325:
[----:B------:R-:W-:Y:S05]  /*24100*/  BSYNC B3 ;  /* 0x0000000000037941 */ /* 0x000fea0003800000 */
.L_x_7324:
        /* <DEDUP_REMOVED lines=44> */
.L_x_7323:
[----:B------:R-:W-:Y:S05]  /*243d0*/  BSYNC B2 ;  /* 0x0000000000027941 */ /* 0x000fea0003800000 */
.L_x_7322:
        /* <DEDUP_REMOVED lines=13> */
.L_x_7326:
        /* <DEDUP_REMOVED lines=12> */
.L_x_7329:
[----:B------:R-:W-:Y:S02]  /*24570*/  IMAD.MOV.U32 R40, RZ, RZ, R42 ;  /* 0x000000ffff287224 */ /* 0x000fe400078e002a */
.L_x_7330:
[----:B------:R-:W-:Y:S05]  /*24580*/  BSYNC B2 ;  /* 0x0000000000027941 */ /* 0x000fea0003800000 */
.L_x_7328:
        /* <DEDUP_REMOVED lines=16> */
.L_x_7334:
[----:B------:R-:W-:Y:S05]  /*24690*/  BSYNC B3 ;  /* 0x0000000000037941 */ /* 0x000fea0003800000 */
.L_x_7333:
        /* <DEDUP_REMOVED lines=44> */
.L_x_7332:
[----:B------:R-:W-:Y:S05]  /*24960*/  BSYNC B2 ;  /* 0x0000000000027941 */ /* 0x000fea0003800000 */
.L_x_7331:
        /* <DEDUP_REMOVED lines=10> */
.L_x_7327:
        /* <DEDUP_REMOVED lines=12> */
.L_x_7336:
[----:B------:R-:W-:Y:S02]  /*24ad0*/  IMAD.MOV.U32 R40, RZ, RZ, R42 ;  /* 0x000000ffff287224 */ /* 0x000fe400078e002a */
.L_x_7337:
[----:B------:R-:W-:Y:S05]  /*24ae0*/  BSYNC B2 ;  /* 0x0000000000027941 */ /* 0x000fea0003800000 */
.L_x_7335:
        /* <DEDUP_REMOVED lines=16> */
.L_x_7341:
[----:B------:R-:W-:Y:S05]  /*24bf0*/  BSYNC B3 ;  /* 0x0000000000037941 */ /* 0x000fea0003800000 */
.L_x_7340:
        /* <DEDUP_REMOVED lines=44> */
.L_x_7339:
[----:B------:R-:W-:Y:S05]  /*24ec0*/  BSYNC B2 ;  /* 0x0000000000027941 */ /* 0x000fea0003800000 */
.L_x_7338:
        /* <DEDUP_REMOVED lines=13> */
.L_x_7342:
        /* <DEDUP_REMOVED lines=12> */
.L_x_7345:
[----:B------:R-:W-:Y:S02]  /*25060*/  IMAD.MOV.U32 R52, RZ, RZ, R42 ;  /* 0x000000ffff347224 */ /* 0x000fe400078e002a */
.L_x_7346:
[----:B------:R-:W-:Y:S05]  /*25070*/  BSYNC B2 ;  /* 0x0000000000027941 */ /* 0x000fea0003800000 */
.L_x_7344:
        /* <DEDUP_REMOVED lines=16> */
.L_x_7350:
[----:B------:R-:W-:Y:S05]  /*25180*/  BSYNC B3 ;  /* 0x0000000000037941 */ /* 0x000fea0003800000 */
.L_x_7349:
        /* <DEDUP_REMOVED lines=43> */
[----:B------:R-:W-:Y:S02]  /*25440*/  LOP3.LUT R7, R69, UR25, R70, 0x96, !PT ;  /* 0x0000001945077c12 */ /* 0x000fe4000f8e9646 */
.L_x_7348:
[----:B------:R-:W-:Y:S05]  /*25450*/  BSYNC B2 ;  /* 0x0000000000027941 */ /* 0x000fea0003800000 */
.L_x_7347:
        /* <DEDUP_REMOVED lines=10> */
.L_x_7343:
        /* <DEDUP_REMOVED lines=54> */
.L_x_7351:
[----:B------:R-:W-:Y:S02]  /*25860*/  IADD3 R72, R72, 0x20, RZ ;  /* 0x0000002048487810 */ /* 0x000fe40007ffe0ff */
.L_x_7222:
[----:B------:R-:W-:Y:S05]  /*25870*/  BSYNC B1 ;  /* 0x0000000000017941 */ /* 0x000fea0003800000 */
.L_x_7221:
        /* <DEDUP_REMOVED lines=30> */
.L_x_7355:
[----:B------:R-:W-:Y:S02]  /*25a60*/  IMAD.MOV.U32 R58, RZ, RZ, R42 ;  /* 0x000000ffff3a7224 */ /* 0x000fe400078e002a */
.L_x_7356:
[----:B------:R-:W-:Y:S05]  /*25a70*/  BSYNC B2 ;  /* 0x0000000000027941 */ /* 0x000fea0003800000 */
.L_x_7354:
        /* <DEDUP_REMOVED lines=16> */
.L_x_7360:
[----:B------:R-:W-:Y:S05]  /*25b80*/  BSYNC B3 ;  /* 0x0000000000037941 */ /* 0x000fea0003800000 */
.L_x_7359:
        /* <DEDUP_REMOVED lines=44> */
.L_x_7358:
[----:B------:R-:W-:Y:S05]  /*25e50*/  BSYNC B2 ;  /* 0x0000000000027941 */ /* 0x000fea0003800000 */
.L_x_7357:
        /* <DEDUP_REMOVED lines=18> */
.L_x_7361:
        /* <DEDUP_REMOVED lines=12> */
.L_x_7364:
[----:B------:R-:W-:Y:S02]  /*26040*/  MOV R40, R42 ;  /* 0x0000002a00287202 */ /* 0x000fe40000000f00 */
.L_x_7365:
[----:B------:R-:W-:Y:S05]  /*26050*/  BSYNC B2 ;  /* 0x0000000000027941 */ /* 0x000fea0003800000 */
.L_x_7363:
        /* <DEDUP_REMOVED lines=16> */
.L_x_7369:
[----:B------:R-:W-:Y:S05]  /*26160*/  BSYNC B3 ;  /* 0x0000000000037941 */ /* 0x000fea0003800000 */
.L_x_7368:
        /* <DEDUP_REMOVED lines=43> */
.L_x_7367:
[----:B------:R-:W-:Y:S05]  /*26420*/  BSYNC B2 ;  /* 0x0000000000027941 */ /* 0x000fea0003800000 */
.L_x_7366:
        /* <DEDUP_REMOVED lines=10> */
.L_x_7362:
        /* <DEDUP_REMOVED lines=12> */
.L_x_7371:
[----:B------:R-:W-:Y:S02]  /*26590*/  IMAD.MOV.U32 R40, RZ, RZ, R42 ;  /* 0x000000ffff287224 */ /* 0x000fe400078e002a */
.L_x_7372:
[----:B------:R-:W-:Y:S05]  /*265a0*/  BSYNC B2 ;  /* 0x0000000000027941 */ /* 0x000fea0003800000 */
.L_x_7370:
        /* <DEDUP_REMOVED lines=16> */
.L_x_7376:
[----:B------:R-:W-:Y:S05]  /*266b0*/  BSYNC B3 ;  /* 0x0000000000037941 */ /* 0x000fea0003800000 */
.L_x_7375:
        /* <DEDUP_REMOVED lines=44> */
.L_x_7374:
[----:B------:R-:W-:Y:S05]  /*26980*/  BSYNC B2 ;  /* 0x0000000000027941 */ /* 0x000fea0003800000 */
.L_x_7373:
        /* <DEDUP_REMOVED lines=15> */
.L_x_7377:
        /* <DEDUP_REMOVED lines=12> */
.L_x_7380:
[----:B------:R-:W-:Y:S02]  /*26b40*/  IMAD.MOV.U32 R40, RZ, RZ, R42 ;  /* 0x000000ffff287224 */ /* 0x000fe400078e002a */
.L_x_7381:
[----:B------:R-:W-:Y:S05]  /*26b50*/  BSYNC B2 ;  /* 0x0000000000027941 */ /* 0x000fea0003800000 */
.L_x_7379:
        /* <DEDUP_REMOVED lines=16> */
.L_x_7385:
[----:B------:R-:W-:Y:S05]  /*26c60*/  BSYNC B3 ;  /* 0x0000000000037941 */ /* 0x000fea0003800000 */
.L_x_7384:
        /* <DEDUP_REMOVED lines=44> */
.L_x_7383:
[----:B------:R-:W-:Y:S05]  /*26f30*/  BSYNC B2 ;  /* 0x0000000000027941 */ /* 0x000fea0003800000 */
.L_x_7382:
        /* <DEDUP_REMOVED lines=10> */
.L_x_7378:
        /* <DEDUP_REMOVED lines=12> */
.L_x_7387:
[----:B------:R-:W-:Y:S02]  /*270a0*/  IMAD.MOV.U32 R40, RZ, RZ, R42 ;  /* 0x000000ffff287224 */ /* 0x000fe400078e002a */
.L_x_7388:
[----:B------:R-:W-:Y:S05]  /*270b0*/  BSYNC B2 ;  /* 0x0000000000027941 */ /* 0x000fea0003800000 */
.L_x_7386:
        /* <DEDUP_REMOVED lines=16> */
.L_x_7392:
[----:B------:R-:W-:Y:S05]  /*271c0*/  BSYNC B3 ;  /* 0x0000000000037941 */ /* 0x000fea0003800000 */
.L_x_7391:
        /* <DEDUP_REMOVED lines=44> */
.L_x_7390:
[----:B------:R-:W-:Y:S05]  /*27490*/  BSYNC B2 ;  /* 0x0000000000027941 */ /* 0x000fea0003800000 */
.L_x_7389:
        /* <DEDUP_REMOVED lines=15> */
.L_x_7393:
        /* <DEDUP_REMOVED lines=12> */
.L_x_7396:
[----:B------:R-:W-:Y:S02]  /*27650*/  IMAD.MOV.U32 R40, RZ, RZ, R42 ;  /* 0x000000ffff287224 */ /* 0x000fe400078e002a */
.L_x_7397:
[----:B------:R-:W-:Y:S05]  /*27660*/  BSYNC B2 ;  /* 0x0000000000027941 */ /* 0x000fea0003800000 */
.L_x_7395:
        /* <DEDUP_REMOVED lines=16> */
.L_x_7401:
[----:B------:R-:W-:Y:S05]  /*27770*/  BSYNC B3 ;  /* 0x0000000000037941 */ /* 0x000fea0003800000 */
.L_x_7400:
        /* <DEDUP_REMOVED lines=44> */
.L_x_7399:
[----:B------:R-:W-:Y:S05]  /*27a40*/  BSYNC B2 ;  /* 0x0000000000027941 */ /* 0x000fea0003800000 */
.L_x_7398:
        /* <DEDUP_REMOVED lines=10> */
.L_x_7394:
        /* <DEDUP_REMOVED lines=12> */
.L_x_7403:
[----:B------:R-:W-:Y:S02]  /*27bb0*/  IMAD.MOV.U32 R40, RZ, RZ, R42 ;  /* 0x000000ffff287224 */ /* 0x000fe400078e002a */
.L_x_7404:
[----:B------:R-:W-:Y:S05]  /*27bc0*/  BSYNC B2 ;  /* 0x0000000000027941 */ /* 0x000fea0003800000 */
.L_x_7402:
        /* <DEDUP_REMOVED lines=16> */
.L_x_7408:
[----:B------:R-:W-:Y:S05]  /*27cd0*/  BSYNC B3 ;  /* 0x0000000000037941 */ /* 0x000fea0003800000 */
.L_x_7407:
        /* <DEDUP_REMOVED lines=44> */
.L_x_7406:
[----:B------:R-:W-:Y:S05]  /*27fa0*/  BSYNC B2 ;  /* 0x0000000000027941 */ /* 0x000fea0003800000 */
.L_x_7405:
        /* <DEDUP_REMOVED lines=15> */
.L_x_7409:
        /* <DEDUP_REMOVED lines=12> */
.L_x_7412:
[----:B------:R-:W-:Y:S02]  /*28160*/  IMAD.MOV.U32 R40, RZ, RZ, R42 ;  /* 0x000000ffff287224 */ /* 0x000fe400078e002a */
.L_x_7413:
[----:B------:R-:W-:Y:S05]  /*28170*/  BSYNC B2 ;  /* 0x0000000000027941 */ /* 0x000fea0003800000 */
.L_x_7411:
        /* <DEDUP_REMOVED lines=16> */
.L_x_7417:
[----:B------:R-:W-:Y:S05]  /*28280*/  BSYNC B3 ;  /* 0x0000000000037941 */ /* 0x000fea0003800000 */
.L_x_7416:
        /* <DEDUP_REMOVED lines=44> */
.L_x_7415:
[----:B------:R-:W-:Y:S05]  /*28550*/  BSYNC B2 ;  /* 0x0000000000027941 */ /* 0x000fea0003800000 */
.L_x_7414:
        /* <DEDUP_REMOVED lines=10> */
.L_x_7410:
        /* <DEDUP_REMOVED lines=12> */
.L_x_7419:
[----:B------:R-:W-:Y:S02]  /*286c0*/  IMAD.MOV.U32 R40, RZ, RZ, R42 ;  /* 0x000000ffff287224 */ /* 0x000fe400078e002a */
.L_x_7420:
[----:B------:R-:W-:Y:S05]  /*286d0*/  BSYNC B2 ;  /* 0x0000000000027941 */ /* 0x000fea0003800000 */
.L_x_7418:
        /* <DEDUP_REMOVED lines=16> */
.L_x_7424:
[----:B------:R-:W-:Y:S05]  /*287e0*/  BSYNC B3 ;  /* 0x0000000000037941 */ /* 0x000fea0003800000 */
.L_x_7423:
        /* <DEDUP_REMOVED lines=44> */
.L_x_7422:
[----:B------:R-:W-:Y:S05]  /*28ab0*/  BSYNC B2 ;  /* 0x0000000000027941 */ /* 0x000fea0003800000 */
.L_x_7421:
        /* <DEDUP_REMOVED lines=13> */
.L_x_7425:
        /* <DEDUP_REMOVED lines=12> */
.L_x_7428:
[----:B------:R-:W-:Y:S02]  /*28c50*/  IMAD.MOV.U32 R40, RZ, RZ, R42 ;  /* 0x000000ffff287224 */ /* 0x000fe400078e002a */
.L_x_7429:
[----:B------:R-:W-:Y:S05]  /*28c60*/  BSYNC B2 ;  /* 0x0000000000027941 */ /* 0x000fea0003800000 */
.L_x_7427:
        /* <DEDUP_REMOVED lines=16> */
.L_x_7433:
[----:B------:R-:W-:Y:S05]  /*28d70*/  BSYNC B3 ;  /* 0x0000000000037941 */ /* 0x000fea0003800000 */
.L_x_7432:
        /* <DEDUP_REMOVED lines=44> */
.L_x_7431:
[----:B------:R-:W-:Y:S05]  /*29040*/  BSYNC B2 ;  /* 0x0000000000027941 */ /* 0x000fea0003800000 */
.L_x_7430:
        /* <DEDUP_REMOVED lines=10> */
.L_x_7426:
        /* <DEDUP_REMOVED lines=12> */
.L_x_7435:
[----:B------:R-:W-:Y:S02]  /*291b0*/  IMAD.MOV.U32 R40, RZ, RZ, R42 ;  /* 0x000000ffff287224 */ /* 0x000fe400078e002a */
.L_x_7436:
[----:B------:R-:W-:Y:S05]  /*291c0*/  BSYNC B2 ;  /* 0x0000000000027941 */ /* 0x000fea0003800000 */
.L_x_7434:
        /* <DEDUP_REMOVED lines=16> */
.L_x_7440:
[----:B------:R-:W-:Y:S05]  /*292d0*/  BSYNC B3 ;  /* 0x0000000000037941 */ /* 0x000fea0003800000 */
.L_x_7439:
        /* <DEDUP_REMOVED lines=44> */
.L_x_7438:
[----:B------:R-:W-:Y:S05]  /*295a0*/  BSYNC B2 ;  /* 0x0000000000027941 */ /* 0x000fea0003800000 */
.L_x_7437:
        /* <DEDUP_REMOVED lines=13> */
.L_x_7441:
        /* <DEDUP_REMOVED lines=12> */
.L_x_7444:
[----:B------:R-:W-:Y:S02]  /*29740*/  IMAD.MOV.U32 R40, RZ, RZ, R42 ;  /* 0x000000ffff287224 */ /* 0x000fe400078e002a */
.L_x_7445:
[----:B------:R-:W-:Y:S05]  /*29750*/  BSYNC B2 ;  /* 0x0000000000027941 */ /* 0x000fea0003800000 */
.L_x_7443:
        /* <DEDUP_REMOVED lines=16> */
.L_x_7449:
[----:B------:R-:W-:Y:S05]  /*29860*/  BSYNC B3 ;  /* 0x0000000000037941 */ /* 0x000fea0003800000 */
.L_x_7448:
        /* <DEDUP_REMOVED lines=44> */
.L_x_7447:
[----:B------:R-:W-:Y:S05]  /*29b30*/  BSYNC B2 ;  /* 0x0000000000027941 */ /* 0x000fea0003800000 */
.L_x_7446:
        /* <DEDUP_REMOVED lines=10> */
.L_x_7442:
        /* <DEDUP_REMOVED lines=12> */
.L_x_7451:
[----:B------:R-:W-:Y:S02]  /*29ca0*/  IMAD.MOV.U32 R40, RZ, RZ, R42 ;  /* 0x000000ffff287224 */ /* 0x000fe400078e002a */
.L_x_7452:
[----:B------:R-:W-:Y:S05]  /*29cb0*/  BSYNC B2 ;  /* 0x0000000000027941 */ /* 0x000fea0003800000 */
.L_x_7450:
        /* <DEDUP_REMOVED lines=16> */
.L_x_7456:
[----:B------:R-:W-:Y:S05]  /*29dc0*/  BSYNC B3 ;  /* 0x0000000000037941 */ /* 0x000fea0003800000 */
.L_x_7455:
        /* <DEDUP_REMOVED lines=44> */
.L_x_7454:
[----:B------:R-:W-:Y:S05]  /*2a090*/  BSYNC B2 ;  /* 0x0000000000027941 */ /* 0x000fea0003800000 */
.L_x_7453:
        /* <DEDUP_REMOVED lines=13> */
.L_x_7457:
        /* <DEDUP_REMOVED lines=12> */
.L_x_7460:
[----:B------:R-:W-:Y:S02]  /*2a230*/  IMAD.MOV.U32 R40, RZ, RZ, R42 ;  /* 0x000000ffff287224 */ /* 0x000fe400078e002a */
.L_x_7461:
[----:B------:R-:W-:Y:S05]  /*2a240*/  BSYNC B2 ;  /* 0x0000000000027941 */ /* 0x000fea0003800000 */
.L_x_7459:
        /* <DEDUP_REMOVED lines=16> */
.L_x_7465:
[----:B------:R-:W-:Y:S05]  /*2a350*/  BSYNC B3 ;  /* 0x0000000000037941 */ /* 0x000fea0003800000 */
.L_x_7464:
        /* <DEDUP_REMOVED lines=44> */
.L_x_7463:
[----:B------:R-:W-:Y:S05]  /*2a620*/  BSYNC B2 ;  /* 0x0000000000027941 */ /* 0x000fea0003800000 */
.L_x_7462:
        /* <DEDUP_REMOVED lines=10> */
.L_x_7458:
        /* <DEDUP_REMOVED lines=12> */
.L_x_7467:
[----:B------:R-:W-:Y:S02]  /*2a790*/  IMAD.MOV.U32 R40, RZ, RZ, R42 ;  /* 0x000000ffff287224 */ /* 0x000fe400078e002a */
.L_x_7468:
[----:B------:R-:W-:Y:S05]  /*2a7a0*/  BSYNC B2 ;  /* 0x0000000000027941 */ /* 0x000fea0003800000 */
.L_x_7466:
        /* <DEDUP_REMOVED lines=16> */
.L_x_7472:
[----:B------:R-:W-:Y:S05]  /*2a8b0*/  BSYNC B3 ;  /* 0x0000000000037941 */ /* 0x000fea0003800000 */
.L_x_7471:
        /* <DEDUP_REMOVED lines=44> */
.L_x_7470:
[----:B------:R-:W-:Y:S05]  /*2ab80*/  BSYNC B2 ;  /* 0x0000000000027941 */ /* 0x000fea0003800000 */
.L_x_7469:
        /* <DEDUP_REMOVED lines=13> */
.L_x_7473:
        /* <DEDUP_REMOVED lines=12> */
.L_x_7476:
[----:B------:R-:W-:Y:S02]  /*2ad20*/  IMAD.MOV.U32 R52, RZ, RZ, R42 ;  /* 0x000000ffff347224 */ /* 0x000fe400078e002a */
.L_x_7477:
[----:B------:R-:W-:Y:S05]  /*2ad30*/  BSYNC B2 ;  /* 0x0000000000027941 */ /* 0x000fea0003800000 */
.L_x_7475:
        /* <DEDUP_REMOVED lines=16> */
.L_x_7481:
[----:B------:R-:W-:Y:S05]  /*2ae40*/  BSYNC B3 ;  /* 0x0000000000037941 */ /* 0x000fea0003800000 */
.L_x_7480:
        /* <DEDUP_REMOVED lines=44> */
.L_x_7479:
[----:B------:R-:W-:Y:S05]  /*2b110*/  BSYNC B2 ;  /* 0x0000000000027941 */ /* 0x000fea0003800000 */
.L_x_7478:
        /* <DEDUP_REMOVED lines=10> */
.L_x_7474:
        /* <DEDUP_REMOVED lines=54> */
.L_x_7482:
[----:B------:R-:W-:Y:S02]  /*2b520*/  IADD3 R72, R72, 0x20, RZ ;  /* 0x0000002048487810 */ /* 0x000fe40007ffe0ff */
.L_x_7353:
[----:B------:R-:W-:Y:S05]  /*2b530*/  BSYNC B1 ;  /* 0x0000000000017941 */ /* 0x000fea0003800000 */
.L_x_7352:
        /* <DEDUP_REMOVED lines=30> */
.L_x_7486:
[----:B------:R-:W-:Y:S02]  /*2b720*/  IMAD.MOV.U32 R59, RZ, RZ, R42 ;  /* 0x000000ffff3b7224 */ /* 0x000fe400078e002a */
.L_x_7487:
[----:B------:R-:W-:Y:S05]  /*2b730*/  BSYNC B2 ;  /* 0x0000000000027941 */ /* 0x000fea0003800000 */
.L_x_7485:
        /* <DEDUP_REMOVED lines=16> */
.L_x_7491:
[----:B------:R-:W-:Y:S05]  /*2b840*/  BSYNC B3 ;  /* 0x0000000000037941 */ /* 0x000fea0003800000 */
.L_x_7490:
        /* <DEDUP_REMOVED lines=44> */
.L_x_7489:
[----:B------:R-:W-:Y:S05]  /*2bb10*/  BSYNC B2 ;  /* 0x0000000000027941 */ /* 0x000fea0003800000 */
.L_x_7488:
        /* <DEDUP_REMOVED lines=18> */
.L_x_7492:
        /* <DEDUP_REMOVED lines=12> */
.L_x_7495:
[----:B------:R-:W-:Y:S02]  /*2bd00*/  IMAD.MOV.U32 R40, RZ, RZ, R42 ;  /* 0x000000ffff287224 */ /* 0x000fe400078e002a */
.L_x_7496:
[----:B------:R-:W-:Y:S05]  /*2bd10*/  BSYNC B2 ;  /* 0x0000000000027941 */ /* 0x000fea0003800000 */
.L_x_7494:
        /* <DEDUP_REMOVED lines=16> */
.L_x_7500:
[----:B------:R-:W-:Y:S05]  /*2be20*/  BSYNC B3 ;  /* 0x0000000000037941 */ /* 0x000fea0003800000 */
.L_x_7499:
        /* <DEDUP_REMOVED lines=43> */
.L_x_7498:
[----:B------:R-:W-:Y:S05]  /*2c0e0*/  BSYNC B2 ;  /* 0x0000000000027941 */ /* 0x000fea0003800000 */
.L_x_7497:
        /* <DEDUP_REMOVED lines=10> */
.L_x_7493:
        /* <DEDUP_REMOVED lines=12> */
.L_x_7502:
[----:B------:R-:W-:Y:S02]  /*2c250*/  IMAD.MOV.U32 R40, RZ, RZ, R42 ;  /* 0x000000ffff287224 */ /* 0x000fe400078e002a */
.L_x_7503:
[----:B------:R-:W-:Y:S05]  /*2c260*/  BSYNC B2 ;  /* 0x0000000000027941 */ /* 0x000fea0003800000 */
.L_x_7501:
        /* <DEDUP_REMOVED lines=16> */
.L_x_7507:
[----:B------:R-:W-:Y:S05]  /*2c370*/  BSYNC B3 ;  /* 0x0000000000037941 */ /* 0x000fea0003800000 */
.L_x_7506:
        /* <DEDUP_REMOVED lines=44> */
.L_x_7505:
[----:B------:R-:W-:Y:S05]  /*2c640*/  BSYNC B2 ;  /* 0x0000000000027941 */ /* 0x000fea0003800000 */
.L_x_7504:
        /* <DEDUP_REMOVED lines=15> */
.L_x_7508:
        /* <DEDUP_REMOVED lines=12> */
.L_x_7511:
[----:B------:R-:W-:Y:S02]  /*2c800*/  IMAD.MOV.U32 R40, RZ, RZ, R42 ;  /* 0x000000ffff287224 */ /* 0x000fe400078e002a */
.L_x_7512:
[----:B------:R-:W-:Y:S05]  /*2c810*/  BSYNC B2 ;  /* 0x0000000000027941 */ /* 0x000fea0003800000 */
.L_x_7510:
        /* <DEDUP_REMOVED lines=16> */
.L_x_7516:
[----:B------:R-:W-:Y:S05]  /*2c920*/  BSYNC B3 ;  /* 0x0000000000037941 */ /* 0x000fea0003800000 */
.L_x_7515:
        /* <DEDUP_REMOVED lines=44> */
.L_x_7514:
[----:B------:R-:W-:Y:S05]  /*2cbf0*/  BSYNC B2 ;  /* 0x0000000000027941 */ /* 0x000fea0003800000 */
.L_x_7513:
        /* <DEDUP_REMOVED lines=10> */
.L_x_7509:
        /* <DEDUP_REMOVED lines=12> */
.L_x_7518:
[----:B------:R-:W-:Y:S02]  /*2cd60*/  IMAD.MOV.U32 R40, RZ, RZ, R42 ;  /* 0x000000ffff287224 */ /* 0x000fe400078e002a */
.L_x_7519:
[----:B------:R-:W-:Y:S05]  /*2cd70*/  BSYNC B2 ;  /* 0x0000000000027941 */ /* 0x000fea0003800000 */
.L_x_7517:
        /* <DEDUP_REMOVED lines=16> */
.L_x_7523:
[----:B------:R-:W-:Y:S05]  /*2ce80*/  BSYNC B3 ;  /* 0x0000000000037941 */ /* 0x000fea0003800000 */
.L_x_7522:
        /* <DEDUP_REMOVED lines=44> */
.L_x_7521:
[----:B------:R-:W-:Y:S05]  /*2d150*/  BSYNC B2 ;  /* 0x0000000000027941 */ /* 0x000fea0003800000 */
.L_x_7520:
        /* <DEDUP_REMOVED lines=15> */
.L_x_7524:
        /* <DEDUP_REMOVED lines=12> */
.L_x_7527:
[----:B------:R-:W-:Y:S02]  /*2d310*/  IMAD.MOV.U32 R40, RZ, RZ, R42 ;  /* 0x000000ffff287224 */ /* 0x000fe400078e002a */
.L_x_7528:
[----:B------:R-:W-:Y:S05]  /*2d320*/  BSYNC B2 ;  /* 0x0000000000027941 */ /* 0x000fea0003800000 */
.L_x_7526:
        /* <DEDUP_REMOVED lines=16> */
.L_x_7532:
[----:B------:R-:W-:Y:S05]  /*2d430*/  BSYNC B3 ;  /* 0x0000000000037941 */ /* 0x000fea0003800000 */
.L_x_7531:
        /* <DEDUP_REMOVED lines=44> */
.L_x_7530:
[----:B------:R-:W-:Y:S05]  /*2d700*/  BSYNC B2 ;  /* 0x0000000000027941 */ /* 0x000fea0003800000 */
.L_x_7529:
        /* <DEDUP_REMOVED lines=10> */
.L_x_7525:
        /* <DEDUP_REMOVED lines=12> */
.L_x_7534:
[----:B------:R-:W-:Y:S02]  /*2d870*/  IMAD.MOV.U32 R40, RZ, RZ, R42 ;  /* 0x000000ffff287224 */ /* 0x000fe400078e002a */
.L_x_7535:
[----:B------:R-:W-:Y:S05]  /*2d880*/  BSYNC B2 ;  /* 0x0000000000027941 */ /* 0x000fea0003800000 */
.L_x_7533:
        /* <DEDUP_REMOVED lines=16> */
.L_x_7539:
[----:B------:R-:W-:Y:S05]  /*2d990*/  BSYNC B3 ;  /* 0x0000000000037941 */ /* 0x000fea0003800000 */
.L_x_7538:
        /* <DEDUP_REMOVED lines=44> */
.L_x_7537:
[----:B------:R-:W-:Y:S05]  /*2dc60*/  BSYNC B2 ;  /* 0x0000000000027941 */ /* 0x000fea0003800000 */
.L_x_7536:
        /* <DEDUP_REMOVED lines=15> */
.L_x_7540:
        /* <DEDUP_REMOVED lines=12> */
.L_x_7543:
[----:B------:R-:W-:Y:S02]  /*2de20*/  IMAD.MOV.U32 R40, RZ, RZ, R42 ;  /* 0x000000ffff287224 */ /* 0x000fe400078e002a */
.L_x_7544:
[----:B------:R-:W-:Y:S05]  /*2de30*/  BSYNC B2 ;  /* 0x0000000000027941 */ /* 0x000fea0003800000 */
.L_x_7542:
        /* <DEDUP_REMOVED lines=16> */
.L_x_7548:
[----:B------:R-:W-:Y:S05]  /*2df40*/  BSYNC B3 ;  /* 0x0000000000037941 */ /* 0x000fea0003800000 */
.L_x_7547:
        /* <DEDUP_REMOVED lines=44> */
.L_x_7546:
[----:B------:R-:W-:Y:S05]  /*2e210*/  BSYNC B2 ;  /* 0x0000000000027941 */ /* 0x000fea0003800000 */
.L_x_7545:
        /* <DEDUP_REMOVED lines=10> */
.L_x_7541:
        /* <DEDUP_REMOVED lines=12> */
.L_x_7550:
[----:B------:R-:W-:Y:S02]  /*2e380*/  IMAD.MOV.U32 R40, RZ, RZ, R42 ;  /* 0x000000ffff287224 */ /* 0x000fe400078e002a */
.L_x_7551:
[----:B------:R-:W-:Y:S05]  /*2e390*/  BSYNC B2 ;  /* 0x0000000000027941 */ /* 0x000fea0003800000 */
.L_x_7549:
        /* <DEDUP_REMOVED lines=16> */
.L_x_7555:
[----:B------:R-:W-:Y:S05]  /*2e4a0*/  BSYNC B3 ;  /* 0x0000000000037941 */ /* 0x000fea0003800000 */
.L_x_7554:
        /* <DEDUP_REMOVED lines=44> */
.L_x_7553:
[----:B------:R-:W-:Y:S05]  /*2e770*/  BSYNC B2 ;  /* 0x0000000000027941 */ /* 0x000fea0003800000 */
.L_x_7552:
        /* <DEDUP_REMOVED lines=13> */
.L_x_7556:
        /* <DEDUP_REMOVED lines=12> */
.L_x_7559:
[----:B------:R-:W-:Y:S02]  /*2e910*/  IMAD.MOV.U32 R40, RZ, RZ, R42 ;  /* 0x000000ffff287224 */ /* 0x000fe400078e002a */
.L_x_7560:
[----:B------:R-:W-:Y:S05]  /*2e920*/  BSYNC B2 ;  /* 0x0000000000027941 */ /* 0x000fea0003800000 */
.L_x_7558:
        /* <DEDUP_REMOVED lines=16> */
.L_x_7564:
[----:B------:R-:W-:Y:S05]  /*2ea30*/  BSYNC B3 ;  /* 0x0000000000037941 */ /* 0x000fea0003800000 */
.L_x_7563:
        /* <DEDUP_REMOVED lines=44> */
.L_x_7562:
[----:B------:R-:W-:Y:S05]  /*2ed00*/  BSYNC B2 ;  /* 0x0000000000027941 */ /* 0x000fea0003800000 */
.L_x_7561:
        /* <DEDUP_REMOVED lines=10> */
.L_x_7557:
        /* <DEDUP_REMOVED lines=12> */
.L_x_7566:
[----:B------:R-:W-:Y:S02]  /*2ee70*/  IMAD.MOV.U32 R40, RZ, RZ, R42 ;  /* 0x000000ffff287224 */ /* 0x000fe400078e002a */
.L_x_7567:
[----:B------:R-:W-:Y:S05]  /*2ee80*/  BSYNC B2 ;  /* 0x0000000000027941 */ /* 0x000fea0003800000 */
.L_x_7565:
        /* <DEDUP_REMOVED lines=16> */
.L_x_7571:
[----:B------:R-:W-:Y:S05]  /*2ef90*/  BSYNC B3 ;  /* 0x0000000000037941 */ /* 0x000fea0003800000 */
.L_x_7570:
        /* <DEDUP_REMOVED lines=44> */
.L_x_7569:
[----:B------:R-:W-:Y:S05]  /*2f260*/  BSYNC B2 ;  /* 0x0000000000027941 */ /* 0x000fea0003800000 */
.L_x_7568:
        /* <DEDUP_REMOVED lines=13> */
.L_x_7572:
        /* <DEDUP_REMOVED lines=12> */
.L_x_7575:
[----:B------:R-:W-:Y:S02]  /*2f400*/  IMAD.MOV.U32 R40, RZ, RZ, R42 ;  /* 0x000000ffff287224 */ /* 0x000fe400078e002a */
.L_x_7576:
[----:B------:R-:W-:Y:S05]  /*2f410*/  BSYNC B2 ;  /* 0x0000000000027941 */ /* 0x000fea0003800000 */
.L_x_7574:
        /* <DEDUP_REMOVED lines=16> */
.L_x_7580:
[----:B------:R-:W-:Y:S05]  /*2f520*/  BSYNC B3 ;  /* 0x0000000000037941 */ /* 0x000fea0003800000 */
.L_x_7579:
        /* <DEDUP_REMOVED lines=44> */
.L_x_7578:
[----:B------:R-:W-:Y:S05]  /*2f7f0*/  BSYNC B2 ;  /* 0x0000000000027941 */ /* 0x000fea0003800000 */
.L_x_7577:
        /* <DEDUP_REMOVED lines=10> */
.L_x_7573:
        /* <DEDUP_REMOVED lines=12> */
.L_x_7582:
[----:B------:R-:W-:Y:S02]  /*2f960*/  IMAD.MOV.U32 R40, RZ, RZ, R42 ;  /* 0x000000ffff287224 */ /* 0x000fe400078e002a */
.L_x_7583:
[----:B------:R-:W-:Y:S05]  /*2f970*/  BSYNC B2 ;  /* 0x0000000000027941 */ /* 0x000fea0003800000 */
.L_x_7581:
        /* <DEDUP_REMOVED lines=16> */
.L_x_7587:
[----:B------:R-:W-:Y:S05]  /*2fa80*/  BSYNC B3 ;  /* 0x0000000000037941 */ /* 0x000fea0003800000 */
.L_x_7586:
        /* <DEDUP_REMOVED lines=44> */
.L_x_7585:
[----:B------:R-:W-:Y:S05]  /*2fd50*/  BSYNC B2 ;  /* 0x0000000000027941 */ /* 0x000fea0003800000 */
.L_x_7584:
        /* <DEDUP_REMOVED lines=13> */
.L_x_7588:
        /* <DEDUP_REMOVED lines=12> */
.L_x_7591:
[----:B------:R-:W-:Y:S02]  /*2fef0*/  IMAD.MOV.U32 R40, RZ, RZ, R42 ;  /* 0x000000ffff287224 */ /* 0x000fe400078e002a */
.L_x_7592:
[----:B------:R-:W-:Y:S05]  /*2ff00*/  BSYNC B2 ;  /* 0x0000000000027941 */ /* 0x000fea0003800000 */
.L_x_7590:
        /* <DEDUP_REMOVED lines=16> */
.L_x_7596:
[----:B------:R-:W-:Y:S05]  /*30010*/  BSYNC B3 ;  /* 0x0000000000037941 */ /* 0x000fea0003800000 */
.L_x_7595:
        /* <DEDUP_REMOVED lines=44> */
.L_x_7594:
[----:B------:R-:W-:Y:S05]  /*302e0*/  BSYNC B2 ;  /* 0x0000000000027941 */ /* 0x000fea0003800000 */
.L_x_7593:
        /* <DEDUP_REMOVED lines=10> */
.L_x_7589:
        /* <DEDUP_REMOVED lines=12> */
.L_x_7598:
[----:B------:R-:W-:Y:S02]  /*30450*/  IMAD.MOV.U32 R40, RZ, RZ, R42 ;  /* 0x000000ffff287224 */ /* 0x000fe400078e002a */
.L_x_7599:
[----:B------:R-:W-:Y:S05]  /*30460*/  BSYNC B2 ;  /* 0x0000000000027941 */ /* 0x000fea0003800000 */
.L_x_7597:
        /* <DEDUP_REMOVED lines=16> */
.L_x_7603:
[----:B------:R-:W-:Y:S05]  /*30570*/  BSYNC B3 ;  /* 0x0000000000037941 */ /* 0x000fea0003800000 */
.L_x_7602:
        /* <DEDUP_REMOVED lines=44> */
.L_x_7601:
[----:B------:R-:W-:Y:S05]  /*30840*/  BSYNC B2 ;  /* 0x0000000000027941 */ /* 0x000fea0003800000 */
.L_x_7600:
        /* <DEDUP_REMOVED lines=13> */
.L_x_7604:
        /* <DEDUP_REMOVED lines=12> */
.L_x_7607:
[----:B------:R-:W-:Y:S02]  /*309e0*/  IMAD.MOV.U32 R52, RZ, RZ, R42 ;  /* 0x000000ffff347224 */ /* 0x000fe400078e002a */
.L_x_7608:
[----:B------:R-:W-:Y:S05]  /*309f0*/  BSYNC B2 ;  /* 0x0000000000027941 */ /* 0x000fea0003800000 */
.L_x_7606:
        /* <DEDUP_REMOVED lines=16> */
.L_x_7612:
[----:B------:R-:W-:Y:S05]  /*30b00*/  BSYNC B3 ;  /* 0x0000000000037941 */ /* 0x000fea0003800000 */
.L_x_7611:
        /* <DEDUP_REMOVED lines=44> */
.L_x_7610:
[----:B------:R-:W-:Y:S05]  /*30dd0*/  BSYNC B2 ;  /* 0x0000000000027941 */ /* 0x000fea0003800000 */
.L_x_7609:
        /* <DEDUP_REMOVED lines=10> */
.L_x_7605:
        /* <DEDUP_REMOVED lines=54> */
.L_x_7484:
[----:B------:R-:W-:Y:S05]  /*311e0*/  BSYNC B1 ;  /* 0x0000000000017941 */ /* 0x000fea0003800000 */
.L_x_7483:
        /* <DEDUP_REMOVED lines=78> */
.L_x_7633:
        /* <DEDUP_REMOVED lines=20> */
[----:B------:R-:W-:Y:S02]  /*31810*/  FADD.FTZ R70, R79, -R144 ;  /* 0x800000904f467221 */ /* 0x000fe40000010000 */
        /* <DEDUP_REMOVED lines=136> */
.L_x_7634:
[----:B------:R-:W-:Y:S01]  /*320a0*/  @!P6 MOV R68, 0x4 ;  /* 0x000000040044e802 */ /* 0x000fe20000000f00 */
[----:B0-2---:R-:W-:Y:S01]  /*320b0*/  FADD.FTZ R71, R70, R71 ;  /* 0x0000004746477221 */ /* 0x005fe20000010000 */
[----:B------:R-:W-:Y:S01]  /*320c0*/  ISETP.NE.AND P0, PT, RZ, UR8, PT ;  /* 0x00000008ff007c0c */ /* 0x000fe2000bf05270 */
[----:B------:R-:W-:Y:S01]  /*320d0*/  BSSY B1, `(.L_x_7615) ;  /* 0x000006d000017945 */ /* 0x000fe20003800000 */
[----:B------:R-:W-:Y:S01]  /*320e0*/  LOP3.LUT P1, RZ, R5, 0x20, RZ, 0xc0, !PT ;  /* 0x0000002005ff7812 */ /* 0x000fe2000782c0ff */
[----:B------:R-:W-:-:S05]  /*320f0*/  @!P6 IMAD.WIDE R68, R6, R68, c[0x0][0x1a0] ;  /* 0x000068000644e625 */ /* 0x000fca00078e0244 */
        /* <DEDUP_REMOVED lines=45> */
[----:B------:R-:W-:Y:S02]  /*323d0*/  F2FP.PACK_AB R68, R70, R68 ;  /* 0x000000444644723e */ /* 0x000fe400000000ff */
        /* <DEDUP_REMOVED lines=10> */
[----:B------:R-:W-:Y:S01]  /*32480*/  F2FP.PACK_AB R72, R69, R72 ;  /* 0x000000484548723e */ /* 0x000fe200000000ff */
[----:B----4-:R-:W-:Y:S02]  /*32490*/  FFMA.FTZ R69, R250, R73, R70 ;  /* 0x00000049fa457223 */ /* 0x010fe40000010046 */
[----:B------:R-:W4:Y:S01]  /*324a0*/  LDL R250, [R1+0x14c] ;  /* 0x00014c0001fa7983 */ /* 0x000f220000100800 */
        /* <DEDUP_REMOVED lines=23> */
[----:B------:R-:W2:Y:S01]  /*32620*/  LDL R252, [R1+0x144] ;  /* 0x0001440001fc7983 */ /* 0x000ea20000100800 */
[----:B------:R-:W-:-:S03]  /*32630*/  F2FP.PACK_AB R70, R134, R70 ;  /* 0x000000468646723e */ /* 0x000fc600000000ff */
        /* <DEDUP_REMOVED lines=10> */
[----:B------:R-:W-:Y:S01]  /*326e0*/  F2FP.PACK_AB R71, R134, R71 ;  /* 0x000000478647723e */ /* 0x000fe200000000ff */
        /* <DEDUP_REMOVED lines=9> */
[----:B------:R-:W-:-:S05]  /*32780*/  F2FP.PACK_AB R75, R251, R75 ;  /* 0x0000004bfb4b723e */ /* 0x000fca00000000ff */
[----:B------:R0:W-:Y:S02]  /*32790*/  STG.E.128 [R68.64], R72 ;  /* 0x0000004844007986 */ /* 0x0001e4000c101d06 */
.L_x_7616:
[----:B------:R-:W-:Y:S05]  /*327a0*/  BSYNC B1 ;  /* 0x0000000000017941 */ /* 0x000fea0003800000 */
.L_x_7615:
        /* <DEDUP_REMOVED lines=74> */
[----:B------:R-:W3:Y:S01]  /*32c50*/  LDL R252, [R1+0xc4] ;  /* 0x0000c40001fc7983 */ /* 0x000ee20000100800 */
[----:B------:R-:W-:-:S03]  /*32c60*/  F2FP.PACK_AB R70, R134, R70 ;  /* 0x000000468646723e */ /* 0x000fc600000000ff */
        /* <DEDUP_REMOVED lines=10> */
[----:B------:R-:W-:Y:S01]  /*32d10*/  F2FP.PACK_AB R71, R134, R71 ;  /* 0x000000478647723e */ /* 0x000fe200000000ff */
        /* <DEDUP_REMOVED lines=9> */
[----:B------:R-:W-:-:S05]  /*32db0*/  F2FP.PACK_AB R75, R251, R75 ;  /* 0x0000004bfb4b723e */ /* 0x000fca00000000ff */
[----:B------:R0:W-:Y:S02]  /*32dc0*/  STG.E.128 [R68.64], R72 ;  /* 0x0000004844007986 */ /* 0x0001e4000c101d06 */
.L_x_7618:
[----:B------:R-:W-:Y:S05]  /*32dd0*/  BSYNC B1 ;  /* 0x0000000000017941 */ /* 0x000fea0003800000 */
.L_x_7617:
        /* <DEDUP_REMOVED lines=98> */
.L_x_7620:
[----:B------:R-:W-:Y:S05]  /*33400*/  BSYNC B1 ;  /* 0x0000000000017941 */ /* 0x000fea0003800000 */
.L_x_7619:
        /* <DEDUP_REMOVED lines=28> */
[----:B------:R-:W-:Y:S02]  /*335d0*/  F2FP.PACK_AB R68, R70, R68 ;  /* 0x000000444644723e */ /* 0x000fe400000000ff */
[----:B------:R-:W4:Y:S02]  /*335e0*/  LDL R70, [R1+0x1c] ;  /* 0x00001c0001467983 */ /* 0x000f240000100800 */
[----:B------:R-:W-:Y:S02]  /*335f0*/  F2FP.PACK_AB R72, R69, R72 ;  /* 0x000000484548723e */ /* 0x000fe400000000ff */
        /* <DEDUP_REMOVED lines=11> */
[----:B------:R-:W-:Y:S01]  /*336b0*/  F2FP.PACK_AB R69, R70, R69 ;  /* 0x000000454645723e */ /* 0x000fe200000000ff */
[----:B---3--:R-:W-:Y:S02]  /*336c0*/  FFMA.FTZ R135, R134, R135, R250 ;  /* 0x0000008786877223 */ /* 0x008fe400000100fa */
[-C--:B------:R-:W-:Y:S02]  /*336d0*/  FFMA.FTZ R70, R249, R74.reuse, R248 ;  /* 0x0000004af9467223 */ /* 0x080fe400000100f8 */
[----:B------:R-:W-:Y:S02]  /*336e0*/  FFMA.FTZ R134, R245, R75, R244 ;  /* 0x0000004bf5867223 */ /* 0x000fe400000100f4 */
[----:B------:R-:W-:-:S02]  /*336f0*/  FFMA.FTZ R74, R247, R74, R246 ;  /* 0x0000004af74a7223 */ /* 0x000fc400000100f6 */
[----:B------:R-:W-:Y:S02]  /*33700*/  FFMA.FTZ R75, R243, R75, R242 ;  /* 0x0000004bf34b7223 */ /* 0x000fe400000100f2 */
[----:B--2---:R-:W-:Y:S02]  /*33710*/  FFMA.FTZ R73, R251, R73, R252 ;  /* 0x00000049fb497223 */ /* 0x004fe400000100fc */
[--C-:B------:R-:W-:Y:S01]  /*33720*/  FADD.FTZ R251, R128, -R71.reuse ;  /* 0x8000004780fb7221 */ /* 0x100fe20000010000 */
[----:B------:R-:W-:Y:S01]  /*33730*/  F2FP.PACK_AB R74, R75, R74 ;  /* 0x0000004a4b4a723e */ /* 0x000fe200000000ff */
[----:B------:R-:W-:Y:S02]  /*33740*/  FADD.FTZ R75, R116, -R71 ;  /* 0x80000047744b7221 */ /* 0x000fe40000010000 */
[C---:B------:R-:W-:Y:S02]  /*33750*/  FMUL.FTZ R251, R145.reuse, R251 ;  /* 0x000000fb91fb7220 */ /* 0x040fe40000410000 */
[----:B------:R-:W-:Y:S01]  /*33760*/  FMUL.FTZ R75, R145, R75 ;  /* 0x0000004b914b7220 */ /* 0x000fe20000410000 */
[----:B------:R-:W-:Y:S01]  /*33770*/  F2FP.PACK_AB R70, R134, R70 ;  /* 0x000000468646723e */ /* 0x000fe200000000ff */
[----:B------:R-:W-:-:S02]  /*33780*/  FFMA.FTZ R134, R237, R251, R236 ;  /* 0x000000fbed867223 */ /* 0x000fc400000100ec */
[----:B------:R-:W-:Y:S02]  /*33790*/  FFMA.FTZ R71, R241, R75, R240 ;  /* 0x0000004bf1477223 */ /* 0x000fe400000100f0 */
[----:B------:R-:W-:Y:S01]  /*337a0*/  IMAD.MOV.U32 R250, RZ, RZ, 0x10 ;  /* 0x00000010fffa7424 */ /* 0x000fe200078e00ff */
[----:B------:R-:W-:Y:S02]  /*337b0*/  F2FP.PACK_AB R73, R135, R73 ;  /* 0x000000498749723e */ /* 0x000fe400000000ff */
[----:B------:R-:W-:Y:S01]  /*337c0*/  F2FP.PACK_AB R71, R134, R71 ;  /* 0x000000478647723e */ /* 0x000fe200000000ff */
[----:B------:R-:W-:-:S04]  /*337d0*/  IMAD.WIDE.U32 R134, R76, R250, c[0x0][0x208] ;  /* 0x000082004c867625 */ /* 0x000fc800078e00fa */
[----:B------:R-:W-:Y:S02]  /*337e0*/  FFMA.FTZ R75, R239, R75, R238 ;  /* 0x0000004bef4b7223 */ /* 0x000fe400000100ee */
[----:B------:R-:W-:Y:S01]  /*337f0*/  FFMA.FTZ R251, R235, R251, R234 ;  /* 0x000000fbebfb7223 */ /* 0x000fe200000100ea */
[----:B------:R2:W-:Y:S04]  /*33800*/  STG.E.128 [R134.64], R68 ;  /* 0x0000004486007986 */ /* 0x0005e8000c101d06 */
[----:B------:R-:W-:Y:S01]  /*33810*/  F2FP.PACK_AB R75, R251, R75 ;  /* 0x0000004bfb4b723e */ /* 0x000fe200000000ff */
[----:B--2---:R-:W-:-:S05]  /*33820*/  IMAD.WIDE.U32 R68, R76, R250, c[0x0][0x210] ;  /* 0x000084004c447625 */ /* 0x004fca00078e00fa */
[----:B------:R0:W-:Y:S01]  /*33830*/  STG.E.128 [R68.64], R72 ;  /* 0x0000004844007986 */ /* 0x0001e2000c101d06 */
[----:B------:R-:W-:-:S03]  /*33840*/  IADD3 R76, R76, 0x20, RZ ;  /* 0x000000204c4c7810 */ /* 0x000fc60007ffe0ff */
.L_x_7622:
[----:B------:R-:W-:Y:S05]  /*33850*/  BSYNC B1 ;  /* 0x0000000000017941 */ /* 0x000fea0003800000 */
.L_x_7621:
        /* <DEDUP_REMOVED lines=31> */
[--C-:B------:R-:W-:Y:S02]  /*33a50*/  FADD.FTZ R251, R129, -R71.reuse ;  /* 0x8000004781fb7221 */ /* 0x100fe40000010000 */
        /* <DEDUP_REMOVED lines=18> */
.L_x_7624:
[----:B------:R-:W-:Y:S05]  /*33b80*/  BSYNC B1 ;  /* 0x0000000000017941 */ /* 0x000fea0003800000 */
.L_x_7623:
        /* <DEDUP_REMOVED lines=50> */
.L_x_7626:
[----:B------:R-:W-:Y:S05]  /*33eb0*/  BSYNC B1 ;  /* 0x0000000000017941 */ /* 0x000fea0003800000 */
.L_x_7625:
        /* <DEDUP_REMOVED lines=50> */
.L_x_7628:
[----:B------:R-:W-:Y:S05]  /*341e0*/  BSYNC B1 ;  /* 0x0000000000017941 */ /* 0x000fea0003800000 */
.L_x_7627:
        /* <DEDUP_REMOVED lines=39> */
[----:B0-----:R-:W-:Y:S02]  /*34460*/  FFMA.FTZ R71, R30, R252, R38 ;  /* 0x000000fc1e477223 */ /* 0x001fe40000010026 */
[----:B------:R-:W-:Y:S02]  /*34470*/  FFMA.FTZ R68, R24, R135, R32 ;  /* 0x0000008718447223 */ /* 0x000fe40000010020 */
[----:B------:R-:W-:Y:S01]  /*34480*/  FFMA.FTZ R69, R26, R144, R34 ;  /* 0x000000901a457223 */ /* 0x000fe20000010022 */
[----:B------:R-:W-:Y:S01]  /*34490*/  F2FP.PACK_AB R71, R145, R71 ;  /* 0x000000479147723e */ /* 0x000fe200000000ff */
[----:B------:R-:W-:Y:S01]  /*344a0*/  FFMA.FTZ R70, R28, R250, R36 ;  /* 0x000000fa1c467223 */ /* 0x000fe20000010024 */
[----:B------:R-:W-:Y:S01]  /*344b0*/  F2FP.PACK_AB R68, R134, R68 ;  /* 0x000000448644723e */ /* 0x000fe200000000ff */
[----:B------:R-:W-:Y:S01]  /*344c0*/  IMAD.WIDE.U32 R72, R76, R74, c[0x0][0x210] ;  /* 0x000084004c487625 */ /* 0x000fe200078e004a */
[----:B------:R-:W-:-:S02]  /*344d0*/  F2FP.PACK_AB R69, R75, R69 ;  /* 0x000000454b45723e */ /* 0x000fc400000000ff */
[----:B------:R-:W-:-:S05]  /*344e0*/  F2FP.PACK_AB R70, R251, R70 ;  /* 0x00000046fb46723e */ /* 0x000fca00000000ff */
[----:B------:R0:W-:Y:S02]  /*344f0*/  STG.E.128 [R72.64], R68 ;  /* 0x0000004448007986 */ /* 0x0001e4000c101d06 */
.L_x_7630:
[----:B------:R-:W-:Y:S05]  /*34500*/  BSYNC B1 ;  /* 0x0000000000017941 */ /* 0x000fea0003800000 */
.L_x_7629:
[----:B0-----:R-:W-:-:S10]  /*34510*/  HFMA2.MMA R68, -RZ, RZ, 0, 2.384185791015625e-07 ;  /* 0x00000004ff447435 */ /* 0x001fd400000001ff */
[----:B------:R-:W-:-:S05]  /*34520*/  IMAD R6, R68, c[0x0][0x160], R6 ;  /* 0x0000580044067a24 */ /* 0x000fca00078e0206 */
[----:B------:R-:W-:-:S13]  /*34530*/  ISETP.GE.AND P0, PT, R6, c[0x0][0x164], PT ;  /* 0x0000590006007a0c */ /* 0x000fda0003f06270 */
[----:B-1---5:R-:W-:Y:S01]  /*34540*/  @P0 CALL.REL.NOINC `(.L_x_7631) ;  /* 0x0000001000000944 */ /* 0x022fe20003c00000 */
[----:B------:R-:W-:Y:S05]  /*34550*/  BRA `(.L_x_7632) ;  /* 0xfffce64000007947 */ /* 0x000fea000383ffff */
.L_x_7631:
[----:B------:R-:W-:Y:S05]  /*34560*/  BSYNC B0 ;  /* 0x0000000000007941 */ /* 0x000fea0003800000 */
.L_x_6565:
[----:B------:R-:W-:Y:S05]  /*34570*/  EXIT ;  /* 0x000000000000794d */ /* 0x000fea0003800000 */
.L_x_7613:
[----:B------:R-:W-:Y:S01]  /*34580*/  IMAD.MOV.U32 R70, RZ, RZ, 0x1 ;  /* 0x00000001ff467424 */ /* 0x000fe200078e00ff */
[----:B------:R-:W-:Y:S01]  /*34590*/  MOV R68, 0x345d0 ;  /* 0x000345d000447802 */ /* 0x000fe20000000f00 */
[----:B------:R-:W-:Y:S02]  /*345a0*/  IMAD.MOV.U32 R72, RZ, RZ, 0x1f ;  /* 0x0000001fff487424 */ /* 0x000fe400078e00ff */
[----:B------:R-:W-:Y:S02]  /*345b0*/  IMAD.MOV.U32 R69, RZ, RZ, -0x1 ;  /* 0xffffffffff457424 */ /* 0x000fe400078e00ff */
[----:B-1----:R-:W-:Y:S05]  /*345c0*/  CALL.REL.NOINC `($__internal_12_$__cuda_sm70_shflsync_bfly_p) ;  /* 0x00000c1000007944 */ /* 0x002fea0003c00000 */
[----:B-1----:R-:W-:Y:S05]  /*345d0*/  BRA `(.L_x_7633) ;  /* 0xffffd0f000007947 */ /* 0x002fea000383ffff */
.L_x_7614:
[----:B------:R-:W-:Y:S01]  /*345e0*/  IMAD.MOV.U32 R70, RZ, RZ, 0x2 ;  /* 0x00000002ff467424 */ /* 0x000fe200078e00ff */
[----:B------:R-:W-:Y:S01]  /*345f0*/  MOV R68, 0x34630 ;  /* 0x0003463000447802 */ /* 0x000fe20000000f00 */
[----:B------:R-:W-:Y:S02]  /*34600*/  IMAD.MOV.U32 R72, RZ, RZ, 0x1f ;  /* 0x0000001fff487424 */ /* 0x000fe400078e00ff */
[----:B------:R-:W-:Y:S02]  /*34610*/  IMAD.MOV.U32 R69, RZ, RZ, -0x1 ;  /* 0xffffffffff457424 */ /* 0x000fe400078e00ff */
[----:B-1----:R-:W-:Y:S05]  /*34620*/  CALL.REL.NOINC `($__internal_12_$__cuda_sm70_shflsync_bfly_p) ;  /* 0x00000bb000007944 */ /* 0x002fea0003c00000 */
[----:B-1----:R-:W-:Y:S01]  /*34630*/  FADD.FTZ R71, R71, R70 ;  /* 0x0000004647477221 */ /* 0x002fe20000010000 */
[----:B------:R-:W-:Y:S01]  /*34640*/  MOV R68, 0x34690 ;  /* 0x0003469000447802 */ /* 0x000fe20000000f00 */
[----:B------:R-:W-:-:S02]  /*34650*/  IMAD.MOV.U32 R70, RZ, RZ, 0x4 ;  /* 0x00000004ff467424 */ /* 0x000fc400078e00ff */
[----:B------:R-:W-:Y:S02]  /*34660*/  IMAD.MOV.U32 R72, RZ, RZ, 0x1f ;  /* 0x0000001fff487424 */ /* 0x000fe400078e00ff */
[----:B------:R-:W-:Y:S02]  /*34670*/  IMAD.MOV.U32 R69, RZ, RZ, -0x1 ;  /* 0xffffffffff457424 */ /* 0x000fe400078e00ff */
[----:B------:R-:W-:Y:S05]  /*34680*/  CALL.REL.NOINC `($__internal_12_$__cuda_sm70_shflsync_bfly_p) ;  /* 0x00000b5000007944 */ /* 0x000fea0003c00000 */
[----:B-1----:R-:W-:Y:S01]  /*34690*/  FADD.FTZ R71, R71, R70 ;  /* 0x0000004647477221 */ /* 0x002fe20000010000 */
[----:B------:R-:W-:Y:S01]  /*346a0*/  MOV R72, 0x1f ;  /* 0x0000001f00487802 */ /* 0x000fe20000000f00 */
[----:B------:R-:W-:Y:S01]  /*346b0*/  IMAD.MOV.U32 R70, RZ, RZ, 0x8 ;  /* 0x00000008ff467424 */ /* 0x000fe200078e00ff */
[----:B------:R-:W-:Y:S01]  /*346c0*/  MOV R68, 0x346f0 ;  /* 0x000346f000447802 */ /* 0x000fe20000000f00 */
[----:B------:R-:W-:Y:S02]  /*346d0*/  IMAD.MOV.U32 R69, RZ, RZ, -0x1 ;  /* 0xffffffffff457424 */ /* 0x000fe400078e00ff */
[----:B------:R-:W-:Y:S05]  /*346e0*/  CALL.REL.NOINC `($__internal_12_$__cuda_sm70_shflsync_bfly_p) ;  /* 0x00000af000007944 */ /* 0x000fea0003c00000 */
[----:B-1----:R-:W-:Y:S01]  /*346f0*/  FADD.FTZ R71, R71, R70 ;  /* 0x0000004647477221 */ /* 0x002fe20000010000 */
[----:B------:R-:W-:Y:S01]  /*34700*/  MOV R68, 0x34750 ;  /* 0x0003475000447802 */ /* 0x000fe20000000f00 */
[----:B------:R-:W-:Y:S02]  /*34710*/  IMAD.MOV.U32 R70, RZ, RZ, 0x10 ;  /* 0x00000010ff467424 */ /* 0x000fe400078e00ff */
[----:B------:R-:W-:-:S02]  /*34720*/  IMAD.MOV.U32 R72, RZ, RZ, 0x1f ;  /* 0x0000001fff487424 */ /* 0x000fc400078e00ff */
[----:B------:R-:W-:Y:S02]  /*34730*/  IMAD.MOV.U32 R69, RZ, RZ, -0x1 ;  /* 0xffffffffff457424 */ /* 0x000fe400078e00ff */
[----:B------:R-:W-:Y:S05]  /*34740*/  CALL.REL.NOINC `($__internal_12_$__cuda_sm70_shflsync_bfly_p) ;  /* 0x00000a9000007944 */ /* 0x000fea0003c00000 */
        /* <DEDUP_REMOVED lines=143> */
[----:B------:R-:W-:Y:S05]  /*35040*/  CALL.REL.NOINC `($__internal_12_$__cuda_sm70_shflsync_bfly_p) ;  /* 0x0000019000007944 */ /* 0x000fea0003c00000 */
[----:B-1----:R-:W-:Y:S01]  /*35050*/  FADD.FTZ R71, R71, R70 ;  /* 0x0000004647477221 */ /* 0x002fe20000010000 */
[----:B------:R-:W-:Y:S01]  /*35060*/  MOV R68, 0x350b0 ;  /* 0x000350b000447802 */ /* 0x000fe20000000f00 */
[----:B------:R-:W-:Y:S02]  /*35070*/  IMAD.MOV.U32 R70, RZ, RZ, 0x2 ;  /* 0x00000002ff467424 */ /* 0x000fe400078e00ff */
[----:B------:R-:W-:Y:S02]  /*35080*/  IMAD.MOV.U32 R72, RZ, RZ, 0x1f ;  /* 0x0000001fff487424 */ /* 0x000fe400078e00ff */
[----:B------:R-:W-:Y:S02]  /*35090*/  IMAD.MOV.U32 R69, RZ, RZ, -0x1 ;  /* 0xffffffffff457424 */ /* 0x000fe400078e00ff */
[----:B------:R-:W-:Y:S05]  /*350a0*/  CALL.REL.NOINC `($__internal_12_$__cuda_sm70_shflsync_bfly_p) ;  /* 0x0000013000007944 */ /* 0x000fea0003c00000 */
[----:B-1----:R-:W-:Y:S01]  /*350b0*/  FADD.FTZ R71, R71, R70 ;  /* 0x0000004647477221 */ /* 0x002fe20000010000 */
[----:B------:R-:W-:Y:S01]  /*350c0*/  HFMA2.MMA R70, -RZ, RZ, 0, 2.384185791015625e-07 ;  /* 0x00000004ff467435 */ /* 0x000fe200000001ff */
[----:B------:R-:W-:Y:S01]  /*350d0*/  IMAD.MOV.U32 R72, RZ, RZ, 0x1f ;  /* 0x0000001fff487424 */ /* 0x000fe200078e00ff */
[----:B------:R-:W-:Y:S01]  /*350e0*/  MOV R68, 0x35110 ;  /* 0x0003511000447802 */ /* 0x000fe20000000f00 */
[----:B------:R-:W-:-:S03]  /*350f0*/  IMAD.MOV.U32 R69, RZ, RZ, -0x1 ;  /* 0xffffffffff457424 */ /* 0x000fc600078e00ff */
[----:B------:R-:W-:Y:S05]  /*35100*/  CALL.REL.NOINC `($__internal_12_$__cuda_sm70_shflsync_bfly_p) ;  /* 0x000000d000007944 */ /* 0x000fea0003c00000 */
        /* <DEDUP_REMOVED lines=12> */
[----:B-1----:R-:W-:Y:S05]  /*351d0*/  BRA `(.L_x_7634) ;  /* 0xffffcec000007947 */ /* 0x002fea000383ffff */
        .weak           $__internal_12_$__cuda_sm70_shflsync_bfly_p
        .type           $__internal_12_$__cuda_sm70_shflsync_bfly_p,@function
        .size           $__internal_12_$__cuda_sm70_shflsync_bfly_p,(.L_x_52430 - $__internal_12_$__cuda_sm70_shflsync_bfly_p)
$__internal_12_$__cuda_sm70_shflsync_bfly_p:
[----:B------:R-:W-:Y:S04]  /*351e0*/  WARPSYNC R69 ;  /* 0x0000004500007348 */ /* 0x000fe80003800000 */
[----:B------:R0:W1:Y:S02]  /*351f0*/  SHFL.BFLY PT, R70, R71, R70, R72 ;  /* 0x0c00004647467389 */ /* 0x00006400000e0048 */
[----:B0-----:R-:W-:-:S04]  /*35200*/  IMAD.MOV.U32 R69, RZ, RZ, 0x0 ;  /* 0x00000000ff457424 */ /* 0x001fc800078e00ff */
[----:B------:R-:W-:Y:S05]  /*35210*/  RET.REL.NODEC R68 `(_ZN10layer_norm31ln_parallel_residual_fwd_kernelINS_13Kernel_traitsI6__halfS2_S2_S2_fjLj2048ELj1ELj4ELj1ELj16ENS_18Kernel_traits_baseILj2048ES2_S2_S2_S2_fjLj128EEEEELb1ELb0ELb0EEEvNS_9FwdParamsE) ;  /* 0xfffcade044007950 */ /* 0x000fea0003c3ffff */
.L_x_7635:
        /* <DEDUP_REMOVED lines=14> */
.L_x_52430:


//--------------------- .text._ZN10layer_norm31ln_parallel_residual_fwd_kernelINS_13Kernel_traitsI6__halfS2_S2_S2_fjLj2048ELj1ELj4ELj1ELj16ENS_18Kernel_traits_baseILj2048ES2_S2_S2_S2_fjLj128EEEEELb1ELb0ELb1EEEvNS_9FwdParamsE --------------------------
	.section	.text._ZN10layer_norm31ln_parallel_residual_fwd_kernelINS_13Kernel_traitsI6__halfS2_S2_S2_fjLj2048ELj1ELj4ELj1ELj16ENS_18Kernel_traits_baseILj2048ES2_S2_S2_S2_fjLj128EEEEELb1ELb0ELb1EEEvNS_9FwdParamsE,"ax",@progbits
	.sectioninfo	@"SHI_REGISTERS=255"
	.align	128
        .global         _ZN10layer_norm31ln_parallel_residual_fwd_kernelINS_13Kernel_traitsI6__halfS2_S2_S2_fjLj2048ELj1ELj4ELj1ELj16ENS_18Kernel_traits_baseILj2048ES2_S2_S2_S2_fjLj128EEEEELb1ELb0ELb1EEEvNS_9FwdParamsE
        .type           _ZN10layer_norm31ln_parallel_residual_fwd_kernelINS_13Kernel_traitsI6__halfS2_S2_S2_fjLj2048ELj1ELj4ELj1ELj16ENS_18Kernel_traits_baseILj2048ES2_S2_S2_S2_fjLj128EEEEELb1ELb0ELb1EEEvNS_9FwdParamsE,@function
        .size           _ZN10layer_norm31ln_parallel_residual_fwd_kernelINS_13Kernel_traitsI6__halfS2_S2_S2_fjLj2048ELj1ELj4ELj1ELj16ENS_18Kernel_traits_baseILj2048ES2_S2_S2_S2_fjLj128EEEEELb1ELb0ELb1EEEvNS_9FwdParamsE,(.L_x_52431 - _ZN10layer_norm31ln_parallel_residual_fwd_kernelINS_13Kernel_traitsI6__halfS2_S2_S2_fjLj2048ELj1ELj4ELj1ELj16ENS_18Kernel_traits_baseILj2048ES2_S2_S2_S2_fjLj128EEEEELb1ELb0ELb1EEEvNS_9FwdParamsE)
        .other          _ZN10layer_norm31ln_parallel_residual_fwd_kernelINS_13Kernel_traitsI6__halfS2_S2_S2_fjLj2048ELj1ELj4ELj1ELj16ENS_18Kernel_traits_baseILj2048ES2_S2_S2_S2_fjLj128EEEEELb1ELb0ELb1EEEvNS_9FwdParamsE,@"STO_CUDA_ENTRY STV_DEFAULT"
_ZN10layer_norm31ln_parallel_residual_fwd_kernelINS_13Kernel_traitsI6__halfS2_S2_S2_fjLj2048ELj1ELj4ELj1ELj16ENS_18Kernel_traits_baseILj2048ES2_S2_S2_S2_fjLj128EEEEELb1ELb0ELb1EEEvNS_9FwdParamsE:
.text._ZN10layer_norm31ln_parallel_residual_fwd_kernelINS_13Kernel_traitsI6__halfS2_S2_S2_fjLj2048ELj1ELj4ELj1ELj16ENS_18Kernel_traits_baseILj2048ES2_S2_S2_S2_fjLj128EEEEELb1ELb0ELb1EEEvNS_9FwdParamsE:
        /* <DEDUP_REMOVED lines=11> */
[----:B------:R-:W-:Y:S01]  /*00b0*/  @P1 MOV R4, R37 ;  /* 0x0000002500041202 */ /* 0x000fe20000000f00 */
[----:B------:R-:W-:-:S06]  /*00c0*/  @P1 IMAD.MOV.U32 R5, RZ, RZ, R44 ;  /* 0x000000ffff051224 */ /* 0x000fcc00078e002c */
        /* <DEDUP_REMOVED lines=9> */
[----:B------:R-:W-:Y:S02]  /*0160*/  @P0 LEA R116, P2, R108, c[0x0][0x218], 0x4 ;  /* 0x000086006c740a11 */ /* 0x000fe400078420ff */
[----:B------:R-:W-:-:S03]  /*0170*/  LOP3.LUT R100, R46, 0x40, RZ, 0xfc, !PT ;  /* 0x000000402e647812 */ /* 0x000fc600078efcff */
[----:B------:R-:W-:Y:S01]  /*0180*/  @P0 IMAD.X R117, RZ, RZ, c[0x0][0x21c], P2 ;  /* 0x00008700ff750624 */ /* 0x000fe200010e06ff */
[----:B------:R-:W-:Y:S01]  /*0190*/  @P0 LEA R48, P2, R100, c[0x0][0x218], 0x4 ;  /* 0x0000860064300a11 */ /* 0x000fe200078420ff */
[----:B-1----:R-:W-:Y:S01]  /*01a0*/  IMAD R45, R47, c[0x0][0x0], R38 ;  /* 0x000000002f2d7a24 */ /* 0x002fe200078e0226 */
[C---:B------:R-:W-:Y:S01]  /*01b0*/  LOP3.LUT R76, R46.reuse, 0xa0, RZ, 0xfc, !PT ;  /* 0x000000a02e4c7812 */ /* 0x040fe200078efcff */
[C---:B------:R-:W-:Y:S01]  /*01c0*/  IMAD.SHL.U32 R112, R46.reuse, 0x10, RZ ;  /* 0x000000102e707824 */ /* 0x040fe200078e00ff */
[C---:B------:R-:W-:Y:S01]  /*01d0*/  LOP3.LUT R68, R46.reuse, 0xc0, RZ, 0xfc, !PT ;  /* 0x000000c02e447812 */ /* 0x040fe200078efcff */
[----:B------:R-:W-:Y:S01]  /*01e0*/  @P0 IMAD.X R49, RZ, RZ, c[0x0][0x21c], P2 ;  /* 0x00008700ff310624 */ /* 0x000fe200010e06ff */
[C---:B------:R-:W-:Y:S02]  /*01f0*/  LOP3.LUT R92, R46.reuse, 0x60, RZ, 0xfc, !PT ;  /* 0x000000602e5c7812 */ /* 0x040fe400078efcff */
[----:B------:R-:W-:Y:S02]  /*0200*/  LOP3.LUT R84, R46, 0x80, RZ, 0xfc, !PT ;  /* 0x000000802e547812 */ /* 0x000fe400078efcff */
[----:B------:R-:W-:-:S02]  /*0210*/  SHF.L.U32 R104, R108, 0x4, RZ ;  /* 0x000000046c687819 */ /* 0x000fc400000006ff */
[----:B------:R-:W-:Y:S01]  /*0220*/  LOP3.LUT R60, R46, 0xe0, RZ, 0xfc, !PT ;  /* 0x000000e02e3c7812 */ /* 0x000fe200078efcff */
[----:B------:R-:W-:Y:S01]  /*0230*/  IMAD.SHL.U32 R96, R100, 0x10, RZ ;  /* 0x0000001064607824 */ /* 0x000fe200078e00ff */
[----:B------:R-:W-:Y:S01]  /*0240*/  @P0 LEA R40, P3, R92, c[0x0][0x218], 0x4 ;  /* 0x000086005c280a11 */ /* 0x000fe200078620ff */
[----:B------:R-:W-:Y:S01]  /*0250*/  IMAD.SHL.U32 R72, R76, 0x10, RZ ;  /* 0x000000104c487824 */ /* 0x000fe200078e00ff */
[----:B------:R-:W-:Y:S01]  /*0260*/  HFMA2.MMA R53, -RZ, RZ, 0, 9.5367431640625e-07 ;  /* 0x00000010ff357435 */ /* 0x000fe200000001ff */
[----:B------:R-:W-:Y:S01]  /*0270*/  IMAD.SHL.U32 R64, R68, 0x10, RZ ;  /* 0x0000001044407824 */ /* 0x000fe200078e00ff */
[----:B------:R-:W5:Y:S01]  /*0280*/  @P0 LDG.E.128 R120, [R120.64] ;  /* 0x0000000678780981 */ /* 0x000f62000c1e1d00 */
[----:B------:R-:W-:Y:S01]  /*0290*/  @P0 IMAD.X R41, RZ, RZ, c[0x0][0x21c], P3 ;  /* 0x00008700ff290624 */ /* 0x000fe200018e06ff */
[----:B------:R-:W-:Y:S01]  /*02a0*/  @P0 LEA R216, P3, R84, c[0x0][0x218], 0x4 ;  /* 0x0000860054d80a11 */ /* 0x000fe200078620ff */
[----:B------:R-:W-:Y:S01]  /*02b0*/  IMAD.SHL.U32 R88, R92, 0x10, RZ ;  /* 0x000000105c587824 */ /* 0x000fe200078e00ff */
[----:B------:R-:W5:Y:S03]  /*02c0*/  @P0 LDG.E.128 R116, [R116.64] ;  /* 0x0000000674740981 */ /* 0x000f66000c1e1d00 */
[----:B------:R-:W-:Y:S01]  /*02d0*/  @P0 IMAD.X R217, RZ, RZ, c[0x0][0x21c], P3 ;  /* 0x00008700ffd90624 */ /* 0x000fe200018e06ff */
[----:B------:R-:W-:Y:S01]  /*02e0*/  @P0 LEA R168, P3, R60, c[0x0][0x218], 0x4 ;  /* 0x000086003ca80a11 */ /* 0x000fe200078620ff */
[----:B------:R-:W-:Y:S01]  /*02f0*/  IMAD.SHL.U32 R80, R84, 0x10, RZ ;  /* 0x0000001054507824 */ /* 0x000fe200078e00ff */
[----:B------:R-:W5:Y:S03]  /*0300*/  @P0 LDG.E.128 R48, [R48.64] ;  /* 0x0000000630300981 */ /* 0x000f66000c1e1d00 */
[----:B------:R-:W-:Y:S01]  /*0310*/  @P0 IMAD.X R169, RZ, RZ, c[0x0][0x21c], P3 ;  /* 0x00008700ffa90624 */ /* 0x000fe200018e06ff */
[----:B------:R-:W5:Y:S04]  /*0320*/  @P0 LDG.E.128 R40, [R40.64] ;  /* 0x0000000628280981 */ /* 0x000f68000c1e1d00 */
[----:B------:R-:W5:Y:S04]  /*0330*/  @P0 LDG.E.128 R216, [R216.64] ;  /* 0x00000006d8d80981 */ /* 0x000f68000c1e1d00 */
[----:B------:R-:W5:Y:S01]  /*0340*/  @P0 LDG.E.128 R168, [R168.64] ;  /* 0x00000006a8a80981 */ /* 0x000f62000c1e1d00 */
[----:B--2---:R-:W0:Y:S08]  /*0350*/  @P1 R2UR UR4, R2 ;  /* 0x00000000020413c2 */ /* 0x004e3000000e0000 */
[----:B------:R1:W2:Y:S01]  /*0360*/  @P1 R2UR UR5, R3 ;  /* 0x00000000030513c2 */ /* 0x0002a200000e0000 */
[----:B---3--:R-:W-:-:S04]  /*0370*/  @P1 IADD3 R37, P2, R4, c[0x0][0x240], RZ ;  /* 0x0000900004251a10 */ /* 0x008fc80007f5e0ff */
[----:B------:R-:W-:Y:S01]  /*0380*/  @P1 IADD3.X R44, RZ, R5, RZ, P2, !PT ;  /* 0x00000005ff2c1210 */ /* 0x000fe200017fe4ff */
[----:B------:R-:W-:-:S03]  /*0390*/  IMAD.WIDE.U32 R4, R45, -0x326172a9, RZ ;  /* 0xcd9e8d572d047825 */ /* 0x000fc600078e00ff */
[--C-:B------:R-:W-:Y:S02]  /*03a0*/  SHF.R.U32.HI R39, RZ, 0x2, R44.reuse ;  /* 0x00000002ff277819 */ /* 0x100fe4000001162c */
[----:B------:R-:W-:Y:S02]  /*03b0*/  SHF.R.U64 R44, R37, 0x2, R44 ;  /* 0x00000002252c7819 */ /* 0x000fe4000000122c */
[----:B0-----:R-:W-:-:S03]  /*03c0*/  LOP3.LUT R6, R5, UR4, R39, 0x96, !PT ;  /* 0x0000000405067c12 */ /* 0x001fc6000f8e9627 */
[----:B-1----:R-:W-:-:S04]  /*03d0*/  IMAD.WIDE.U32 R2, R44, -0x2daee0ad, RZ ;  /* 0xd2511f532c027825 */ /* 0x002fc800078e00ff */
[----:B------:R-:W-:Y:S01]  /*03e0*/  IMAD.WIDE.U32 R6, R6, -0x2daee0ad, RZ ;  /* 0xd2511f5306067825 */ /* 0x000fe200078e00ff */
[----:B--2---:R-:W-:Y:S01]  /*03f0*/  UIADD3 UR10, UR5, -0x4498517b, URZ ;  /* 0xbb67ae85050a7890 */ /* 0x004fe2000fffe03f */
[----:B------:R-:W-:Y:S01]  /*0400*/  LOP3.LUT R3, R3, UR5, RZ, 0x3c, !PT ;  /* 0x0000000503037c12 */ /* 0x000fe2000f8e3cff */
[----:B------:R-:W-:-:S04]  /*0410*/  UIADD3 UR9, UR4, -0x61c88647, URZ ;  /* 0x9e3779b904097890 */ /* 0x000fc8000fffe03f */
[----:B------:R-:W-:Y:S01]  /*0420*/  LOP3.LUT R8, R7, UR10, R2, 0x96, !PT ;  /* 0x0000000a07087c12 */ /* 0x000fe2000f8e9602 */
[----:B------:R-:W-:Y:S01]  /*0430*/  IMAD.WIDE.U32 R2, R3, -0x326172a9, RZ ;  /* 0xcd9e8d5703027825 */ /* 0x000fe200078e00ff */
[----:B------:R-:W-:-:S04]  /*0440*/  UIADD3 UR11, UR4, 0x3c6ef372, URZ ;  /* 0x3c6ef372040b7890 */ /* 0x000fc8000fffe03f */
[----:B------:R-:W-:Y:S01]  /*0450*/  LOP3.LUT R4, R3, UR9, R4, 0x96, !PT ;  /* 0x0000000903047c12 */ /* 0x000fe2000f8e9604 */
[----:B------:R-:W-:Y:S01]  /*0460*/  UIADD3 UR12, UR5, 0x76cf5d0a, URZ ;  /* 0x76cf5d0a050c7890 */ /* 0x000fe2000fffe03f */
        /* <DEDUP_REMOVED lines=8> */
[----:B------:R-:W-:Y:S01]  /*04f0*/  LOP3.LUT R9, R3, UR14, R4, 0x96, !PT ;  /* 0x0000000e03097c12 */ /* 0x000fe2000f8e9604 */
[----:B------:R-:W-:-:S03]  /*0500*/  UIADD3 UR15, UR4, 0x78dde6e4, URZ ;  /* 0x78dde6e4040f7890 */ /* 0x000fc6000fffe03f */
[----:B------:R-:W-:Y:S01]  /*0510*/  LOP3.LUT R4, R7, UR13, R8, 0x96, !PT ;  /* 0x0000000d07047c12 */ /* 0x000fe2000f8e9608 */
[----:B------:R-:W-:Y:S01]  /*0520*/  IMAD.WIDE.U32 R8, R9, -0x326172a9, RZ ;  /* 0xcd9e8d5709087825 */ /* 0x000fe200078e00ff */
[----:B------:R-:W-:Y:S01]  /*0530*/  UIADD3 UR16, UR5, -0x126145ec, URZ ;  /* 0xed9eba1405107890 */ /* 0x000fe2000fffe03f */
[----:B------:R-:W-:Y:S02]  /*0540*/  @P0 LEA R200, P1, R76, c[0x0][0x218], 0x4 ;  /* 0x000086004cc80a11 */ /* 0x000fe400078220ff */
[----:B------:R-:W-:Y:S01]  /*0550*/  IMAD.WIDE.U32 R4, R4, -0x2daee0ad, RZ ;  /* 0xd2511f5304047825 */ /* 0x000fe200078e00ff */
[----:B------:R-:W-:-:S03]  /*0560*/  LOP3.LUT R3, R9, UR15, R6, 0x96, !PT ;  /* 0x0000000f09037c12 */ /* 0x000fc6000f8e9606 */
[----:B------:R-:W-:Y:S01]  /*0570*/  @P0 IMAD.X R201, RZ, RZ, c[0x0][0x21c], P1 ;  /* 0x00008700ffc90624 */ /* 0x000fe200008e06ff */
[----:B------:R-:W-:Y:S02]  /*0580*/  LOP3.LUT R6, R5, UR16, R2, 0x96, !PT ;  /* 0x0000001005067c12 */ /* 0x000fe4000f8e9602 */
[----:B------:R-:W-:Y:S01]  /*0590*/  ISETP.NE.U32.AND P1, PT, RZ, c[0x0][0x220], PT ;  /* 0x00008800ff007a0c */ /* 0x000fe20003f25070 */
[----:B------:R-:W-:Y:S01]  /*05a0*/  UIADD3 UR18, UR5, -0x56f99767, URZ ;  /* 0xa906689905127890 */ /* 0x000fe2000fffe03f */
[----:B------:R-:W-:Y:S01]  /*05b0*/  IMAD.WIDE.U32 R2, R3, -0x2daee0ad, RZ ;  /* 0xd2511f5303027825 */ /* 0x000fe200078e00ff */
[----:B------:R-:W-:Y:S01]  /*05c0*/  UIADD3 UR17, UR4, 0x1715609d, URZ ;  /* 0x1715609d04117890 */ /* 0x000fe2000fffe03f */
[----:B------:R-:W-:Y:S01]  /*05d0*/  ISETP.NE.AND.EX P1, PT, RZ, c[0x0][0x224], PT, P1 ;  /* 0x00008900ff007a0c */ /* 0x000fe20003f25310 */
[----:B------:R-:W-:Y:S01]  /*05e0*/  UIADD3 UR20, UR5, 0x646e171e, URZ ;  /* 0x646e171e05147890 */ /* 0x000fe2000fffe03f */
[----:B------:R-:W-:Y:S01]  /*05f0*/  IMAD.WIDE.U32 R6, R6, -0x326172a9, RZ ;  /* 0xcd9e8d5706067825 */ /* 0x000fe200078e00ff */
[----:B------:R-:W-:Y:S01]  /*0600*/  LOP3.LUT R9, R3, UR18, R4, 0x96, !PT ;  /* 0x0000001203097c12 */ /* 0x000fe2000f8e9604 */
[----:B------:R-:W-:Y:S01]  /*0610*/  UIADD3 UR19, UR4, -0x4ab325aa, URZ ;  /* 0xb54cda5604137890 */ /* 0x000fe2000fffe03f */
[----:B------:R-:W-:Y:S01]  /*0620*/  @P0 LEA R184, P2, R68, c[0x0][0x218], 0x4 ;  /* 0x0000860044b80a11 */ /* 0x000fe200078420ff */
[----:B------:R-:W-:Y:S01]  /*0630*/  UIADD3 UR21, UR4, 0x5384540f, URZ ;  /* 0x5384540f04157890 */ /* 0x000fe2000fffe03f */
[----:B------:R-:W-:Y:S01]  /*0640*/  LOP3.LUT R4, R7, UR17, R8, 0x96, !PT ;  /* 0x0000001107047c12 */ /* 0x000fe2000f8e9608 */
[----:B------:R-:W-:Y:S01]  /*0650*/  UIADD3 UR22, UR5, 0x1fd5c5a3, URZ ;  /* 0x1fd5c5a305167890 */ /* 0x000fe2000fffe03f */
[----:B------:R-:W5:Y:S01]  /*0660*/  @P0 LDG.E.128 R200, [R200.64] ;  /* 0x00000006c8c80981 */ /* 0x000f62000c1e1d00 */
[----:B------:R-:W-:-:S02]  /*0670*/  @P0 IMAD.X R185, RZ, RZ, c[0x0][0x21c], P2 ;  /* 0x00008700ffb90624 */ /* 0x000fc400010e06ff */
[----:B------:R-:W-:Y:S01]  /*0680*/  IMAD.WIDE.U32 R4, R4, -0x2daee0ad, RZ ;  /* 0xd2511f5304047825 */ /* 0x000fe200078e00ff */
[----:B------:R-:W-:-:S03]  /*0690*/  @P1 IADD3 R32, P2, R112, c[0x0][0x220], RZ ;  /* 0x0000880070201a10 */ /* 0x000fc60007f5e0ff */
[----:B------:R-:W-:Y:S01]  /*06a0*/  IMAD.WIDE.U32 R8, R9, -0x326172a9, RZ ;  /* 0xcd9e8d5709087825 */ /* 0x000fe200078e00ff */
[----:B------:R-:W-:Y:S01]  /*06b0*/  LOP3.LUT R10, R5, UR20, R2, 0x96, !PT ;  /* 0x00000014050a7c12 */ /* 0x000fe2000f8e9602 */
[----:B------:R-:W-:Y:S01]  /*06c0*/  UIADD3 UR24, UR5, -0x24c28bd8, URZ ;  /* 0xdb3d742805187890 */ /* 0x000fe2000fffe03f */
[----:B------:R-:W-:Y:S01]  /*06d0*/  @P1 IADD3 R20, P3, R88, c[0x0][0x220], RZ ;  /* 0x0000880058141a10 */ /* 0x000fe20007f7e0ff */
[----:B------:R-:W-:Y:S01]  /*06e0*/  @P1 IMAD.X R33, RZ, RZ, c[0x0][0x224], P2 ;  /* 0x00008900ff211624 */ /* 0x000fe200010e06ff */
[----:B------:R-:W-:Y:S01]  /*06f0*/  @P1 IADD3 R28, P2, R104, c[0x0][0x220], RZ ;  /* 0x00008800681c1a10 */ /* 0x000fe20007f5e0ff */
[----:B------:R-:W-:Y:S01]  /*0700*/  IMAD.WIDE.U32 R10, R10, -0x326172a9, RZ ;  /* 0xcd9e8d570a0a7825 */ /* 0x000fe200078e00ff */
[----:B------:R-:W-:Y:S01]  /*0710*/  LOP3.LUT R6, R9, UR19, R6, 0x96, !PT ;  /* 0x0000001309067c12 */ /* 0x000fe2000f8e9606 */
[----:B------:R-:W-:Y:S01]  /*0720*/  UIADD3 UR23, UR4, -0xe443238, URZ ;  /* 0xf1bbcdc804177890 */ /* 0x000fe2000fffe03f */
[----:B------:R-:W5:Y:S01]  /*0730*/  @P0 LDG.E.128 R184, [R184.64] ;  /* 0x00000006b8b80981 */ /* 0x000f62000c1e1d00 */
[----:B------:R-:W-:Y:S01]  /*0740*/  @P1 IMAD.X R29, RZ, RZ, c[0x0][0x224], P2 ;  /* 0x00008900ff1d1624 */ /* 0x000fe200010e06ff */
[----:B------:R-:W-:Y:S01]  /*0750*/  @P1 IADD3 R24, P2, R96, c[0x0][0x220], RZ ;  /* 0x0000880060181a10 */ /* 0x000fe20007f5e0ff */
[----:B------:R-:W-:Y:S01]  /*0760*/  IMAD.WIDE.U32 R6, R6, -0x2daee0ad, RZ ;  /* 0xd2511f5306067825 */ /* 0x000fe200078e00ff */
[----:B------:R-:W-:Y:S01]  /*0770*/  LOP3.LUT R3, R11, UR21, R8, 0x96, !PT ;  /* 0x000000150b037c12 */ /* 0x000fe2000f8e9608 */
[----:B------:R-:W5:Y:S01]  /*0780*/  @P1 LDG.E.128 R32, [R32.64] ;  /* 0x0000000620201981 */ /* 0x000f62000c1e1d00 */
[----:B------:R-:W-:Y:S01]  /*0790*/  @P1 IADD3.X R21, RZ, c[0x0][0x224], RZ, P3, !PT ;  /* 0x00008900ff151a10 */ /* 0x000fe20001ffe4ff */
[----:B------:R-:W-:Y:S01]  /*07a0*/  @P1 IMAD.X R25, RZ, RZ, c[0x0][0x224], P2 ;  /* 0x00008900ff191624 */ /* 0x000fe200010e06ff */
[----:B------:R-:W-:Y:S01]  /*07b0*/  @P1 IADD3 R16, P2, R80, c[0x0][0x220], RZ ;  /* 0x0000880050101a10 */ /* 0x000fe20007f5e0ff */
[----:B------:R-:W-:Y:S01]  /*07c0*/  IMAD.HI.U32 R5, R3, -0x2daee0ad, RZ ;  /* 0xd2511f5303057827 */ /* 0x000fe200078e00ff */
[----:B------:R-:W-:Y:S01]  /*07d0*/  LOP3.LUT R2, R7, UR22, R4, 0x96, !PT ;  /* 0x0000001607027c12 */ /* 0x000fe2000f8e9604 */
[----:B------:R-:W5:Y:S01]  /*07e0*/  @P1 LDG.E.128 R28, [R28.64] ;  /* 0x000000061c1c1981 */ /* 0x000f62000c1e1d00 */
[----:B------:R-:W-:-:S02]  /*07f0*/  @P1 IADD3 R12, P3, R72, c[0x0][0x220], RZ ;  /* 0x00008800480c1a10 */ /* 0x000fc40007f7e0ff */
[----:B------:R-:W-:Y:S01]  /*0800*/  @P1 IADD3 R8, P4, R64, c[0x0][0x220], RZ ;  /* 0x0000880040081a10 */ /* 0x000fe20007f9e0ff */
[----:B------:R-:W-:Y:S01]  /*0810*/  @P1 IMAD.X R17, RZ, RZ, c[0x0][0x224], P2 ;  /* 0x00008900ff111624 */ /* 0x000fe200010e06ff */
[----:B------:R-:W-:Y:S01]  /*0820*/  LOP3.LUT R36, R5, UR24, R6, 0x96, !PT ;  /* 0x0000001805247c12 */ /* 0x000fe2000f8e9606 */
[----:B------:R-:W-:Y:S01]  /*0830*/  @P1 IMAD.X R13, RZ, RZ, c[0x0][0x224], P3 ;  /* 0x00008900ff0d1624 */ /* 0x000fe200018e06ff */
[----:B------:R-:W5:Y:S01]  /*0840*/  @P1 LDG.E.128 R24, [R24.64] ;  /* 0x0000000618181981 */ /* 0x000f62000c1e1d00 */
[----:B------:R-:W-:-:S03]  /*0850*/  IMAD.HI.U32 R7, R2, -0x326172a9, RZ ;  /* 0xcd9e8d5702077827 */ /* 0x000fc600078e00ff */
[----:B------:R-:W5:Y:S01]  /*0860*/  @P1 LDG.E.128 R20, [R20.64] ;  /* 0x0000000614141981 */ /* 0x000f62000c1e1d00 */
[----:B------:R-:W-:Y:S02]  /*0870*/  @P1 IMAD.X R9, RZ, RZ, c[0x0][0x224], P4 ;  /* 0x00008900ff091624 */ /* 0x000fe400020e06ff */
[----:B------:R-:W-:Y:S01]  /*0880*/  @P1 IMAD.WIDE.U32 R4, R60, R53, c[0x0][0x220] ;  /* 0x000088003c041625 */ /* 0x000fe200078e0035 */
[----:B------:R-:W-:Y:S01]  /*0890*/  LOP3.LUT R0, R7, UR23, R10, 0x96, !PT ;  /* 0x0000001707007c12 */ /* 0x000fe2000f8e960a */
[----:B------:R-:W5:Y:S04]  /*08a0*/  @P1 LDG.E.128 R16, [R16.64] ;  /* 0x0000000610101981 */ /* 0x000f68000c1e1d00 */
[----:B------:R-:W5:Y:S04]  /*08b0*/  @P1 LDG.E.128 R12, [R12.64] ;  /* 0x000000060c0c1981 */ /* 0x000f68000c1e1d00 */
[----:B------:R-:W5:Y:S04]  /*08c0*/  @P1 LDG.E.128 R8, [R8.64] ;  /* 0x0000000608081981 */ /* 0x000f68000c1e1d00 */
[----:B------:R-:W5:Y:S01]  /*08d0*/  @P1 LDG.E.128 R4, [R4.64] ;  /* 0x0000000604041981 */ /* 0x000f62000c1e1d00 */
[----:B------:R-:W-:-:S05]  /*08e0*/  SHF.R.U32.HI R38, RZ, 0x5, R38 ;  /* 0x00000005ff267819 */ /* 0x000fca0000011626 */
[----:B------:R-:W-:Y:S01]  /*08f0*/  IMAD R38, R47, 0x4, R38 ;  /* 0x000000042f267824 */ /* 0x000fe200078e0226 */
[----:B------:R-:W-:-:S04]  /*0900*/  IADD3 R112, P3, R112, c[0x0][0x1b8], RZ ;  /* 0x00006e0070707a10 */ /* 0x000fc80007f7e0ff */
[----:B------:R-:W-:Y:S02]  /*0910*/  ISETP.GE.AND P2, PT, R38, c[0x0][0x164], PT ;  /* 0x0000590026007a0c */ /* 0x000fe40003f46270 */
[----:B------:R-:W-:Y:S02]  /*0920*/  LEA R56, P5, R60, c[0x0][0x1b8], 0x4 ;  /* 0x00006e003c387a11 */ /* 0x000fe400078a20ff */
[----:B------:R-:W-:Y:S02]  /*0930*/  IADD3 R104, P6, R104, c[0x0][0x1b8], RZ ;  /* 0x00006e0068687a10 */ /* 0x000fe40007fde0ff */
[----:B------:R-:W-:Y:S01]  /*0940*/  IADD3 R96, P4, R96, c[0x0][0x1b8], RZ ;  /* 0x00006e0060607a10 */ /* 0x000fe20007f9e0ff */
[----:B------:R-:W-:Y:S01]  /*0950*/  IMAD.X R113, RZ, RZ, c[0x0][0x1bc], P3 ;  /* 0x00006f00ff717624 */ /* 0x000fe200018e06ff */
[----:B------:R-:W-:Y:S01]  /*0960*/  IADD3 R88, P3, R88, c[0x0][0x1b8], RZ ;  /* 0x00006e0058587a10 */ /* 0x000fe20007f7e0ff */
[----:B------:R-:W-:Y:S01]  /*0970*/  IMAD.X R105, RZ, RZ, c[0x0][0x1bc], P6 ;  /* 0x00006f00ff697624 */ /* 0x000fe200030e06ff */
[----:B------:R-:W-:Y:S01]  /*0980*/  IADD3.X R97, RZ, c[0x0][0x1bc], RZ, P4, !PT ;  /* 0x00006f00ff617a10 */ /* 0x000fe200027fe4ff */
[----:B------:R-:W-:Y:S01]  /*0990*/  IMAD.X R57, RZ, RZ, c[0x0][0x1bc], P5 ;  /* 0x00006f00ff397624 */ /* 0x000fe200028e06ff */
[----:B------:R-:W-:-:S02]  /*09a0*/  IADD3 R80, P6, R80, c[0x0][0x1b8], RZ ;  /* 0x00006e0050507a10 */ /* 0x000fc40007fde0ff */
[----:B------:R-:W-:Y:S02]  /*09b0*/  IADD3 R72, P4, R72, c[0x0][0x1b8], RZ ;  /* 0x00006e0048487a10 */ /* 0x000fe40007f9e0ff */
        /* <DEDUP_REMOVED lines=36> */
[--C-:B------:R-:W-:Y:S01]  /*0c00*/  HADD2.F32 R47, -RZ, R120.reuse.H0_H0 ;  /* 0x20000078ff2f7230 */ /* 0x100fe20000004100 */
[----:B------:R-:W-:Y:S01]  /*0c10*/  @!P0 CS2R R40, SRZ ;  /* 0x0000000000288805 */ /* 0x000fe2000001ff00 */
[----:B------:R-:W-:Y:S01]  /*0c20*/  HADD2.F32 R46, -RZ, R120.H1_H1 ;  /* 0x30000078ff2e7230 */ /* 0x000fe20000004100 */
[----:B------:R-:W-:Y:S01]  /*0c30*/  @!P0 CS2R R42, SRZ ;  /* 0x00000000002a8805 */ /* 0x000fe2000001ff00 */
[--C-:B------:R-:W-:Y:S01]  /*0c40*/  HADD2.F32 R120, -RZ, R121.reuse.H0_H0 ;  /* 0x20000079ff787230 */ /* 0x100fe20000004100 */
        /* <DEDUP_REMOVED lines=14> */
[----:B-1----:R-:W-:Y:S01]  /*0d30*/  HADD2.F32 R46, -RZ, R122.H0_H0 ;  /* 0x2000007aff2e7230 */ /* 0x002fe20000004100 */
[----:B------:R0:W-:Y:S01]  /*0d40*/  STL [R1+0xb0], R47 ;  /* 0x0000b02f01007387 */ /* 0x0001e20000100800 */
[----:B------:R-:W-:Y:S01]  /*0d50*/  HADD2.F32 R225, -RZ, R218.H0_H0 ;  /* 0x200000daffe17230 */ /* 0x000fe20000004100 */
[----:B------:R-:W-:Y:S01]  /*0d60*/  UIADD3 UR25, UR4, -0x700cb87f, URZ ;  /* 0x8ff3478104197890 */ /* 0x000fe2000fffe03f */
[----:B--2---:R-:W-:Y:S01]  /*0d70*/  HADD2.F32 R120, -RZ, R122.H1_H1 ;  /* 0x3000007aff787230 */ /* 0x004fe20000004100 */
[----:B------:R1:W-:Y:S01]  /*0d80*/  STL [R1+0xac], R46 ;  /* 0x0000ac2e01007387 */ /* 0x0003e20000100800 */
[----:B------:R-:W-:Y:S01]  /*0d90*/  HADD2.F32 R223, -RZ, R218.H1_H1 ;  /* 0x300000daffdf7230 */ /* 0x000fe20000004100 */
[----:B------:R-:W-:Y:S01]  /*0da0*/  @!P0 CS2R R202, SRZ ;  /* 0x0000000000ca8805 */ /* 0x000fe2000001ff00 */
[--C-:B------:R-:W-:Y:S01]  /*0db0*/  HADD2.F32 R213, -RZ, R201.reuse.H0_H0 ;  /* 0x200000c9ffd57230 */ /* 0x100fe20000004100 */
[----:B------:R-:W-:Y:S01]  /*0dc0*/  STL [R1+0xa8], R120 ;  /* 0x0000a87801007387 */ /* 0x000fe20000100800 */
[----:B------:R-:W-:Y:S01]  /*0dd0*/  HADD2.F32 R211, -RZ, R201.H1_H1 ;  /* 0x300000c9ffd37230 */ /* 0x000fe20000004100 */
[----:B------:R-:W-:Y:S01]  /*0de0*/  @!P0 CS2R R186, SRZ ;  /* 0x0000000000ba8805 */ /* 0x000fe2000001ff00 */
[--C-:B0-----:R-:W-:Y:S01]  /*0df0*/  HADD2.F32 R47, -RZ, R123.reuse.H0_H0 ;  /* 0x2000007bff2f7230 */ /* 0x101fe20000004100 */
[----:B------:R-:W-:Y:S01]  /*0e00*/  @!P0 CS2R R168, SRZ ;  /* 0x0000000000a88805 */ /* 0x000fe2000001ff00 */
[--C-:B------:R-:W-:Y:S01]  /*0e10*/  HADD2.F32 R201, -RZ, R184.reuse.H0_H0 ;  /* 0x200000b8ffc97230 */ /* 0x100fe20000004100 */
[----:B------:R-:W-:Y:S01]  /*0e20*/  @!P0 CS2R R170, SRZ ;  /* 0x0000000000aa8805 */ /* 0x000fe2000001ff00 */
[----:B-1----:R-:W-:Y:S01]  /*0e30*/  HADD2.F32 R46, -RZ, R123.H1_H1 ;  /* 0x3000007bff2e7230 */ /* 0x002fe20000004100 */
[----:B------:R0:W-:Y:S01]  /*0e40*/  STL [R1+0xa4], R47 ;  /* 0x0000a42f01007387 */ /* 0x0001e20000100800 */
[----:B------:R-:W-:Y:S01]  /*0e50*/  HADD2.F32 R199, -RZ, R184.H1_H1 ;  /* 0x300000b8ffc77230 */ /* 0x000fe20000004100 */
[----:B------:R-:W-:Y:S01]  /*0e60*/  @!P1 CS2R R20, SRZ ;  /* 0x0000000000149805 */ /* 0x000fe2000001ff00 */
[--C-:B------:R-:W-:Y:S01]  /*0e70*/  HADD2.F32 R220, -RZ, R19.reuse.H0_H0 ;  /* 0x20000013ffdc7230 */ /* 0x100fe20000004100 */
[----:B------:R1:W-:Y:S01]  /*0e80*/  STL [R1+0xa0], R46 ;  /* 0x0000a02e01007387 */ /* 0x0003e20000100800 */
[----:B------:R-:W-:Y:S01]  /*0e90*/  HADD2.F32 R218, -RZ, R19.H1_H1 ;  /* 0x30000013ffda7230 */ /* 0x000fe20000004100 */
[----:B------:R-:W-:Y:S01]  /*0ea0*/  @!P1 CS2R R8, SRZ ;  /* 0x0000000000089805 */ /* 0x000fe2000001ff00 */
[----:B------:R-:W-:Y:S01]  /*0eb0*/  @!P1 CS2R R6, SRZ ;  /* 0x0000000000069805 */ /* 0x000fe2000001ff00 */
[----:B------:R-:W-:Y:S01]  /*0ec0*/  HADD2.F32 R184, -RZ, R4.H0_H0 ;  /* 0x20000004ffb87230 */ /* 0x000fe20000004100 */
[----:B------:R-:W-:Y:S01]  /*0ed0*/  UIADD3 UR26, UR5, -0x695add53, URZ ;  /* 0x96a522ad051a7890 */ /* 0x000fe2000fffe03f */
[----:B0-----:R-:W-:Y:S01]  /*0ee0*/  HADD2.F32 R47, -RZ, R116.H0_H0 ;  /* 0x20000074ff2f7230 */ /* 0x001fe20000004100 */
[----:B------:R-:W-:Y:S01]  /*0ef0*/  IMAD R2, R2, -0x326172a9, RZ ;  /* 0xcd9e8d5702027824 */ /* 0x000fe200078e02ff */
[----:B------:R-:W-:Y:S01]  /*0f00*/  HADD2.F32 R182, -RZ, R4.H1_H1 ;  /* 0x30000004ffb67230 */ /* 0x000fe20000004100 */
[----:B------:R-:W-:Y:S01]  /*0f10*/  IMAD.HI.U32 R19, R36, -0x326172a9, RZ ;  /* 0xcd9e8d5724137827 */ /* 0x000fe200078e00ff */
[----:B-1----:R-:W-:Y:S01]  /*0f20*/  HADD2.F32 R46, -RZ, R116.H1_H1 ;  /* 0x30000074ff2e7230 */ /* 0x002fe20000004100 */
[----:B------:R0:W-:Y:S01]  /*0f30*/  STL [R1+0x9c], R47 ;  /* 0x00009c2f01007387 */ /* 0x0001e20000100800 */
[----:B------:R-:W-:Y:S01]  /*0f40*/  HADD2.F32 R116, -RZ, R117.H0_H0 ;  /* 0x20000075ff747230 */ /* 0x000fe20000004100 */
[----:B------:R-:W-:Y:S01]  /*0f50*/  @!P1 CS2R R24, SRZ ;  /* 0x0000000000189805 */ /* 0x000fe2000001ff00 */
[--C-:B------:R-:W-:Y:S01]  /*0f60*/  HADD2.F32 R180, -RZ, R5.reuse.H0_H0 ;  /* 0x20000005ffb47230 */ /* 0x100fe20000004100 */
[----:B------:R1:W-:Y:S01]  /*0f70*/  STL [R1+0x98], R46 ;  /* 0x0000982e01007387 */ /* 0x0003e20000100800 */
[----:B------:R-:W-:Y:S01]  /*0f80*/  HADD2.F32 R178, -RZ, R5.H1_H1 ;  /* 0x30000005ffb27230 */ /* 0x000fe20000004100 */
        /* <DEDUP_REMOVED lines=10> */
[----:B------:R-:W-:Y:S01]  /*1030*/  IMAD R4, R3, -0x2daee0ad, RZ ;  /* 0xd2511f5303047824 */ /* 0x000fe200078e02ff */
[--C-:B------:R-:W-:Y:S01]  /*1040*/  HADD2.F32 R229, -RZ, R217.reuse.H0_H0 ;  /* 0x200000d9ffe57230 */ /* 0x100fe20000004100 */
[C---:B------:R-:W-:Y:S01]  /*1050*/  IMAD.HI.U32 R5, R0.reuse, -0x2daee0ad, RZ ;  /* 0xd2511f5300057827 */ /* 0x040fe200078e00ff */
[----:B--2---:R-:W-:Y:S01]  /*1060*/  HADD2.F32 R116, -RZ, R118.H1_H1 ;  /* 0x30000076ff747230 */ /* 0x004fe20000004100 */
[----:B------:R1:W-:Y:S01]  /*1070*/  STL [R1+0x8c], R46 ;  /* 0x00008c2e01007387 */ /* 0x0003e20000100800 */
[----:B------:R-:W-:Y:S01]  /*1080*/  HADD2.F32 R227, -RZ, R217.H1_H1 ;  /* 0x300000d9ffe37230 */ /* 0x000fe20000004100 */
[----:B------:R-:W-:Y:S01]  /*1090*/  LOP3.LUT R19, R19, UR25, R2, 0x96, !PT ;  /* 0x0000001913137c12 */ /* 0x000fe2000f8e9602 */
[--C-:B------:R-:W-:Y:S01]  /*10a0*/  HADD2.F32 R217, -RZ, R200.reuse.H0_H0 ;  /* 0x200000c8ffd97230 */ /* 0x100fe20000004100 */
[----:B------:R-:W-:Y:S01]  /*10b0*/  STL [R1+0x88], R116 ;  /* 0x0000887401007387 */ /* 0x000fe20000100800 */
[--C-:B0-----:R-:W-:Y:S01]  /*10c0*/  HADD2.F32 R47, -RZ, R119.reuse.H0_H0 ;  /* 0x20000077ff2f7230 */ /* 0x101fe20000004100 */
[----:B------:R-:W-:Y:S01]  /*10d0*/  BSSY B0, `(.L_x_7636) ;  /* 0x000317e000007945 */ /* 0x000fe20003800000 */
[----:B------:R-:W-:Y:S01]  /*10e0*/  HADD2.F32 R215, -RZ, R200.H1_H1 ;  /* 0x300000c8ffd77230 */ /* 0x000fe20000004100 */
[----:B------:R-:W-:Y:S01]  /*10f0*/  LOP3.LUT R2, R5, UR26, R4, 0x96, !PT ;  /* 0x0000001a05027c12 */ /* 0x000fe2000f8e9604 */
[--C-:B------:R-:W-:Y:S01]  /*1100*/  HADD2.F32 R233, -RZ, R216.reuse.H0_H0 ;  /* 0x200000d8ffe97230 */ /* 0x100fe20000004100 */
[----:B------:R0:W-:Y:S01]  /*1110*/  STL [R1+0x84], R47 ;  /* 0x0000842f01007387 */ /* 0x0001e20000100800 */
[----:B-1----:R-:W-:Y:S01]  /*1120*/  HADD2.F32 R46, -RZ, R119.H1_H1 ;  /* 0x30000077ff2e7230 */ /* 0x002fe20000004100 */
[----:B------:R-:W-:Y:S01]  /*1130*/  IMAD.MOV.U32 R4, RZ, RZ, R45 ;  /* 0x000000ffff047224 */ /* 0x000fe200078e002d */
[----:B------:R-:W-:Y:S01]  /*1140*/  HADD2.F32 R231, -RZ, R216.H1_H1 ;  /* 0x300000d8ffe77230 */ /* 0x000fe20000004100 */
[----:B------:R-:W-:Y:S01]  /*1150*/  MOV R5, R44 ;  /* 0x0000002c00057202 */ /* 0x000fe20000000f00 */
[----:B------:R-:W-:Y:S01]  /*1160*/  HADD2.F32 R221, -RZ, R219.H0_H0 ;  /* 0x200000dbffdd7230 */ /* 0x000fe20000004100 */
[----:B------:R1:W-:Y:S01]  /*1170*/  STL [R1+0x80], R46 ;  /* 0x0000802e01007387 */ /* 0x0003e20000100800 */
[--C-:B------:R-:W-:Y:S01]  /*1180*/  HADD2.F32 R209, -RZ, R202.reuse.H0_H0 ;  /* 0x200000caffd17230 */ /* 0x100fe20000004100 */
[----:B------:R-:W-:Y:S01]  /*1190*/  IMAD R0, R0, -0x2daee0ad, RZ ;  /* 0xd2511f5300007824 */ /* 0x000fe200078e02ff */
[----:B------:R-:W-:-:S02]  /*11a0*/  HADD2.F32 R207, -RZ, R202.H1_H1 ;  /* 0x300000caffcf7230 */ /* 0x000fc40000004100 */
[--C-:B0-----:R-:W-:Y:S02]  /*11b0*/  HADD2.F32 R47, -RZ, R48.reuse.H0_H0 ;  /* 0x20000030ff2f7230 */ /* 0x101fe40000004100 */
[----:B------:R-:W-:Y:S02]  /*11c0*/  HADD2.F32 R205, -RZ, R203.H0_H0 ;  /* 0x200000cbffcd7230 */ /* 0x000fe40000004100 */
[----:B------:R-:W-:Y:S01]  /*11d0*/  HADD2.F32 R197, -RZ, R185.H0_H0 ;  /* 0x200000b9ffc57230 */ /* 0x000fe20000004100 */
[----:B------:R0:W-:Y:S01]  /*11e0*/  STL [R1+0x7c], R47 ;  /* 0x00007c2f01007387 */ /* 0x0001e20000100800 */
[----:B-1----:R-:W-:Y:S02]  /*11f0*/  HADD2.F32 R46, -RZ, R48.H1_H1 ;  /* 0x30000030ff2e7230 */ /* 0x002fe40000004100 */
[----:B------:R-:W-:Y:S02]  /*1200*/  HADD2.F32 R48, -RZ, R49.H0_H0 ;  /* 0x20000031ff307230 */ /* 0x000fe40000004100 */
[----:B------:R-:W-:Y:S01]  /*1210*/  HADD2.F32 R195, -RZ, R185.H1_H1 ;  /* 0x300000b9ffc37230 */ /* 0x000fe20000004100 */
[----:B------:R1:W-:Y:S01]  /*1220*/  STL [R1+0x78], R46 ;  /* 0x0000782e01007387 */ /* 0x0003e20000100800 */
[----:B------:R-:W-:-:S02]  /*1230*/  HADD2.F32 R193, -RZ, R186.H0_H0 ;  /* 0x200000baffc17230 */ /* 0x000fc40000004100 */
[----:B------:R-:W-:Y:S01]  /*1240*/  HADD2.F32 R191, -RZ, R186.H1_H1 ;  /* 0x300000baffbf7230 */ /* 0x000fe20000004100 */
[----:B------:R2:W-:Y:S01]  /*1250*/  STL [R1+0x74], R48 ;  /* 0x0000743001007387 */ /* 0x0005e20000100800 */
[----:B0-----:R-:W-:Y:S02]  /*1260*/  HADD2.F32 R47, -RZ, R49.H1_H1 ;  /* 0x30000031ff2f7230 */ /* 0x001fe40000004100 */
[----:B------:R-:W-:Y:S02]  /*1270*/  HADD2.F32 R189, -RZ, R187.H0_H0 ;  /* 0x200000bbffbd7230 */ /* 0x000fe40000004100 */
[--C-:B------:R-:W-:Y:S01]  /*1280*/  HADD2.F32 R181, -RZ, R169.reuse.H0_H0 ;  /* 0x200000a9ffb57230 */ /* 0x100fe20000004100 */
[----:B------:R0:W-:Y:S01]  /*1290*/  STL [R1+0x70], R47 ;  /* 0x0000702f01007387 */ /* 0x0001e20000100800 */
[--C-:B-1----:R-:W-:Y:S02]  /*12a0*/  HADD2.F32 R46, -RZ, R50.reuse.H0_H0 ;  /* 0x20000032ff2e7230 */ /* 0x102fe40000004100 */
[----:B------:R-:W-:Y:S01]  /*12b0*/  HADD2.F32 R179, -RZ, R169.H1_H1 ;  /* 0x300000a9ffb37230 */ /* 0x000fe20000004100 */
[----:B------:R-:W-:Y:S01]  /*12c0*/  LOP3.LUT R169, R37, 0x3, RZ, 0xc0, !PT ;  /* 0x0000000325a97812 */ /* 0x000fe200078ec0ff */
[----:B--2---:R-:W-:Y:S01]  /*12d0*/  HADD2.F32 R48, -RZ, R50.H1_H1 ;  /* 0x30000032ff307230 */ /* 0x004fe20000004100 */
[----:B------:R1:W-:Y:S01]  /*12e0*/  STL [R1+0x6c], R46 ;  /* 0x00006c2e01007387 */ /* 0x0003e20000100800 */
[----:B------:R-:W-:-:S02]  /*12f0*/  HADD2.F32 R173, -RZ, R171.H0_H0 ;  /* 0x200000abffad7230 */ /* 0x000fc40000004100 */
[--C-:B------:R-:W-:Y:S01]  /*1300*/  HADD2.F32 R241, -RZ, R20.reuse.H0_H0 ;  /* 0x20000014fff17230 */ /* 0x100fe20000004100 */
[----:B------:R-:W-:Y:S01]  /*1310*/  STL [R1+0x68], R48 ;  /* 0x0000683001007387 */ /* 0x000fe20000100800 */
[--C-:B0-----:R-:W-:Y:S02]  /*1320*/  HADD2.F32 R47, -RZ, R51.reuse.H0_H0 ;  /* 0x20000033ff2f7230 */ /* 0x101fe40000004100 */
[----:B------:R-:W-:Y:S01]  /*1330*/  HADD2.F32 R240, -RZ, R20.H1_H1 ;  /* 0x30000014fff07230 */ /* 0x000fe20000004100 */
[----:B------:R-:W-:Y:S01]  /*1340*/  IMAD R20, R36, -0x326172a9, RZ ;  /* 0xcd9e8d5724147824 */ /* 0x000fe200078e02ff */
[--C-:B------:R-:W-:Y:S01]  /*1350*/  HADD2.F32 R200, -RZ, R8.reuse.H0_H0 ;  /* 0x20000008ffc87230 */ /* 0x100fe20000004100 */
[----:B------:R0:W-:Y:S01]  /*1360*/  STL [R1+0x64], R47 ;  /* 0x0000642f01007387 */ /* 0x0001e20000100800 */
[----:B-1----:R-:W-:Y:S02]  /*1370*/  HADD2.F32 R46, -RZ, R51.H1_H1 ;  /* 0x30000033ff2e7230 */ /* 0x002fe40000004100 */
[----:B------:R-:W-:Y:S01]  /*1380*/  HADD2.F32 R198, -RZ, R8.H1_H1 ;  /* 0x30000008ffc67230 */ /* 0x000fe20000004100 */
[----:B------:R-:W-:Y:S01]  /*1390*/  IMAD.MOV.U32 R8, RZ, RZ, RZ ;  /* 0x000000ffff087224 */ /* 0x000fe200078e00ff */
[--C-:B------:R-:W-:Y:S01]  /*13a0*/  HADD2.F32 R176, -RZ, R6.reuse.H0_H0 ;  /* 0x20000006ffb07230 */ /* 0x100fe20000004100 */
[----:B------:R1:W-:Y:S01]  /*13b0*/  STL [R1+0x60], R46 ;  /* 0x0000602e01007387 */ /* 0x0003e20000100800 */
[----:B------:R-:W-:Y:S01]  /*13c0*/  HADD2.F32 R174, -RZ, R6.H1_H1 ;  /* 0x30000006ffae7230 */ /* 0x000fe20000004100 */
[----:B------:R-:W-:Y:S01]  /*13d0*/  IMAD.MOV.U32 R6, RZ, RZ, R39 ;  /* 0x000000ffff067224 */ /* 0x000fe200078e0027 */
[----:B------:R-:W-:-:S02]  /*13e0*/  HADD2.F32 R172, -RZ, R7.H0_H0 ;  /* 0x20000007ffac7230 */ /* 0x000fc40000004100 */
[--C-:B0-----:R-:W-:Y:S02]  /*13f0*/  HADD2.F32 R47, -RZ, R40.reuse.H0_H0 ;  /* 0x20000028ff2f7230 */ /* 0x101fe40000004100 */
[----:B------:R-:W-:Y:S02]  /*1400*/  HADD2.F32 R40, -RZ, R40.H1_H1 ;  /* 0x30000028ff287230 */ /* 0x000fe40000004100 */
[----:B------:R-:W-:Y:S01]  /*1410*/  HADD2.F32 R3, -RZ, R7.H1_H1 ;  /* 0x30000007ff037230 */ /* 0x000fe20000004100 */
[----:B------:R-:W-:Y:S01]  /*1420*/  STL [R1+0x5c], R47 ;  /* 0x00005c2f01007387 */ /* 0x000fe20000100800 */
[--C-:B-1----:R-:W-:Y:S01]  /*1430*/  HADD2.F32 R46, -RZ, R41.reuse.H0_H0 ;  /* 0x20000029ff2e7230 */ /* 0x102fe20000004100 */
[----:B------:R-:W-:Y:S01]  /*1440*/  IMAD.MOV.U32 R7, RZ, RZ, R38 ;  /* 0x000000ffff077224 */ /* 0x000fe200078e0026 */
[----:B------:R-:W-:Y:S01]  /*1450*/  HADD2.F32 R41, -RZ, R41.H1_H1 ;  /* 0x30000029ff297230 */ /* 0x000fe20000004100 */
[----:B------:R0:W-:Y:S01]  /*1460*/  STL [R1+0x58], R40 ;  /* 0x0000582801007387 */ /* 0x0001e20000100800 */
[----:B------:R-:W-:-:S02]  /*1470*/  HADD2.F32 R219, -RZ, R219.H1_H1 ;  /* 0x300000dbffdb7230 */ /* 0x000fc40000004100 */
[----:B------:R-:W-:Y:S01]  /*1480*/  HADD2.F32 R203, -RZ, R203.H1_H1 ;  /* 0x300000cbffcb7230 */ /* 0x000fe20000004100 */
[----:B------:R-:W-:Y:S01]  /*1490*/  STL [R1+0x50], R46 ;  /* 0x0000502e01007387 */ /* 0x000fe20000100800 */
[----:B------:R-:W-:Y:S02]  /*14a0*/  HADD2.F32 R187, -RZ, R187.H1_H1 ;  /* 0x300000bbffbb7230 */ /* 0x000fe40000004100 */
[--C-:B------:R-:W-:Y:S01]  /*14b0*/  HADD2.F32 R185, -RZ, R168.reuse.H0_H0 ;  /* 0x200000a8ffb97230 */ /* 0x100fe20000004100 */
[----:B------:R1:W-:Y:S01]  /*14c0*/  STL [R1+0x4c], R41 ;  /* 0x00004c2901007387 */ /* 0x0003e20000100800 */
[----:B------:R-:W-:Y:S02]  /*14d0*/  HADD2.F32 R183, -RZ, R168.H1_H1 ;  /* 0x300000a8ffb77230 */ /* 0x000fe40000004100 */
[--C-:B0-----:R-:W-:Y:S02]  /*14e0*/  HADD2.F32 R40, -RZ, R42.reuse.H0_H0 ;  /* 0x2000002aff287230 */ /* 0x101fe40000004100 */
[----:B------:R-:W-:-:S02]  /*14f0*/  HADD2.F32 R42, -RZ, R42.H1_H1 ;  /* 0x3000002aff2a7230 */ /* 0x000fc40000004100 */
[--C-:B------:R-:W-:Y:S01]  /*1500*/  HADD2.F32 R177, -RZ, R170.reuse.H0_H0 ;  /* 0x200000aaffb17230 */ /* 0x100fe20000004100 */
[----:B------:R0:W-:Y:S01]  /*1510*/  STL [R1+0x48], R40 ;  /* 0x0000482801007387 */ /* 0x0001e20000100800 */
[----:B------:R-:W-:Y:S02]  /*1520*/  HADD2.F32 R175, -RZ, R170.H1_H1 ;  /* 0x300000aaffaf7230 */ /* 0x000fe40000004100 */
[----:B-1----:R-:W-:Y:S01]  /*1530*/  HADD2.F32 R41, -RZ, R43.H0_H0 ;  /* 0x2000002bff297230 */ /* 0x002fe20000004100 */
[----:B------:R-:W-:Y:S01]  /*1540*/  STL [R1+0x44], R42 ;  /* 0x0000442a01007387 */ /* 0x000fe20000100800 */
[----:B------:R-:W-:Y:S02]  /*1550*/  HADD2.F32 R171, -RZ, R171.H1_H1 ;  /* 0x300000abffab7230 */ /* 0x000fe40000004100 */
[--C-:B------:R-:W-:Y:S01]  /*1560*/  HADD2.F32 R249, -RZ, R24.reuse.H0_H0 ;  /* 0x20000018fff97230 */ /* 0x100fe20000004100 */
[----:B------:R1:W-:Y:S01]  /*1570*/  STL [R1+0x40], R41 ;  /* 0x0000402901007387 */ /* 0x0003e20000100800 */
[----:B------:R-:W-:-:S02]  /*1580*/  HADD2.F32 R248, -RZ, R24.H1_H1 ;  /* 0x30000018fff87230 */ /* 0x000fc40000004100 */
[----:B0-----:R-:W-:Y:S02]  /*1590*/  HADD2.F32 R40, -RZ, R43.H1_H1 ;  /* 0x3000002bff287230 */ /* 0x001fe40000004100 */
[--C-:B------:R-:W-:Y:S02]  /*15a0*/  HADD2.F32 R247, -RZ, R25.reuse.H0_H0 ;  /* 0x20000019fff77230 */ /* 0x100fe40000004100 */
[----:B------:R-:W-:Y:S01]  /*15b0*/  HADD2.F32 R246, -RZ, R25.H1_H1 ;  /* 0x30000019fff67230 */ /* 0x000fe20000004100 */
[----:B------:R0:W-:Y:S01]  /*15c0*/  STL [R1+0x3c], R40 ;  /* 0x00003c2801007387 */ /* 0x0001e20000100800 */
[----:B------:R-:W-:Y:S02]  /*15d0*/  HADD2.F32 R245, -RZ, R26.H0_H0 ;  /* 0x2000001afff57230 */ /* 0x000fe40000004100 */
[--C-:B-1----:R-:W-:Y:S02]  /*15e0*/  HADD2.F32 R41, -RZ, R32.reuse.H0_H0 ;  /* 0x20000020ff297230 */ /* 0x102fe40000004100 */
[----:B------:R-:W-:-:S02]  /*15f0*/  HADD2.F32 R32, -RZ, R32.H1_H1 ;  /* 0x30000020ff207230 */ /* 0x000fc40000004100 */
[----:B------:R-:W-:Y:S01]  /*1600*/  HADD2.F32 R244, -RZ, R26.H1_H1 ;  /* 0x3000001afff47230 */ /* 0x000fe20000004100 */
[----:B------:R-:W-:Y:S01]  /*1610*/  STL [R1+0x54], R41 ;  /* 0x0000542901007387 */ /* 0x000fe20000100800 */
[----:B------:R-:W-:Y:S02]  /*1620*/  HADD2.F32 R243, -RZ, R27.H0_H0 ;  /* 0x2000001bfff37230 */ /* 0x000fe40000004100 */
[--C-:B0-----:R-:W-:Y:S01]  /*1630*/  HADD2.F32 R40, -RZ, R33.reuse.H0_H0 ;  /* 0x20000021ff287230 */ /* 0x101fe20000004100 */
[----:B------:R0:W-:Y:S01]  /*1640*/  STL [R1+0x38], R32 ;  /* 0x0000382001007387 */ /* 0x0001e20000100800 */
[----:B------:R-:W-:Y:S02]  /*1650*/  HADD2.F32 R33, -RZ, R33.H1_H1 ;  /* 0x30000021ff217230 */ /* 0x000fe40000004100 */
[----:B------:R-:W-:Y:S01]  /*1660*/  HADD2.F32 R242, -RZ, R27.H1_H1 ;  /* 0x3000001bfff27230 */ /* 0x000fe20000004100 */
[----:B------:R-:W-:Y:S01]  /*1670*/  STL [R1+0x34], R40 ;  /* 0x0000342801007387 */ /* 0x000fe20000100800 */
[----:B------:R-:W-:-:S02]  /*1680*/  HADD2.F32 R239, -RZ, R21.H0_H0 ;  /* 0x20000015ffef7230 */ /* 0x000fc40000004100 */
[----:B------:R-:W-:Y:S01]  /*1690*/  HADD2.F32 R238, -RZ, R21.H1_H1 ;  /* 0x30000015ffee7230 */ /* 0x000fe20000004100 */
[----:B------:R1:W-:Y:S01]  /*16a0*/  STL [R1+0x30], R33 ;  /* 0x0000302101007387 */ /* 0x0003e20000100800 */
[----:B------:R-:W-:Y:S02]  /*16b0*/  HADD2.F32 R237, -RZ, R22.H0_H0 ;  /* 0x20000016ffed7230 */ /* 0x000fe40000004100 */
[--C-:B0-----:R-:W-:Y:S02]  /*16c0*/  HADD2.F32 R32, -RZ, R34.reuse.H0_H0 ;  /* 0x20000022ff207230 */ /* 0x101fe40000004100 */
[----:B------:R-:W-:Y:S02]  /*16d0*/  HADD2.F32 R34, -RZ, R34.H1_H1 ;  /* 0x30000022ff227230 */ /* 0x000fe40000004100 */
[----:B------:R-:W-:Y:S01]  /*16e0*/  HADD2.F32 R236, -RZ, R22.H1_H1 ;  /* 0x30000016ffec7230 */ /* 0x000fe20000004100 */
[----:B------:R0:W-:Y:S01]  /*16f0*/  STL [R1+0x2c], R32 ;  /* 0x00002c2001007387 */ /* 0x0001e20000100800 */
[----:B------:R-:W-:-:S02]  /*1700*/  HADD2.F32 R235, -RZ, R23.H0_H0 ;  /* 0x20000017ffeb7230 */ /* 0x000fc40000004100 */
[----:B-1----:R-:W-:Y:S01]  /*1710*/  HADD2.F32 R33, -RZ, R35.H0_H0 ;  /* 0x20000023ff217230 */ /* 0x002fe20000004100 */
[----:B------:R-:W-:Y:S01]  /*1720*/  STL [R1+0x28], R34 ;  /* 0x0000282201007387 */ /* 0x000fe20000100800 */
[----:B------:R-:W-:Y:S02]  /*1730*/  HADD2.F32 R234, -RZ, R23.H1_H1 ;  /* 0x30000017ffea7230 */ /* 0x000fe40000004100 */
[--C-:B------:R-:W-:Y:S01]  /*1740*/  HADD2.F32 R232, -RZ, R16.reuse.H0_H0 ;  /* 0x20000010ffe87230 */ /* 0x100fe20000004100 */
[----:B------:R1:W-:Y:S01]  /*1750*/  STL [R1+0x24], R33 ;  /* 0x0000242101007387 */ /* 0x0003e20000100800 */
[----:B------:R-:W-:Y:S02]  /*1760*/  HADD2.F32 R230, -RZ, R16.H1_H1 ;  /* 0x30000010ffe67230 */ /* 0x000fe40000004100 */
[----:B0-----:R-:W-:Y:S02]  /*1770*/  HADD2.F32 R32, -RZ, R35.H1_H1 ;  /* 0x30000023ff207230 */ /* 0x001fe40000004100 */
[----:B------:R-:W-:-:S02]  /*1780*/  HADD2.F32 R228, -RZ, R17.H0_H0 ;  /* 0x20000011ffe47230 */ /* 0x000fc40000004100 */
[----:B------:R-:W-:Y:S01]  /*1790*/  HADD2.F32 R226, -RZ, R17.H1_H1 ;  /* 0x30000011ffe27230 */ /* 0x000fe20000004100 */
[----:B------:R0:W-:Y:S01]  /*17a0*/  STL [R1+0x20], R32 ;  /* 0x0000202001007387 */ /* 0x0001e20000100800 */
[----:B------:R-:W-:Y:S02]  /*17b0*/  HADD2.F32 R224, -RZ, R18.H0_H0 ;  /* 0x20000012ffe07230 */ /* 0x000fe40000004100 */
[--C-:B-1----:R-:W-:Y:S02]  /*17c0*/  HADD2.F32 R33, -RZ, R28.reuse.H0_H0 ;  /* 0x2000001cff217230 */ /* 0x102fe40000004100 */
[----:B------:R-:W-:Y:S02]  /*17d0*/  HADD2.F32 R28, -RZ, R28.H1_H1 ;  /* 0x3000001cff1c7230 */ /* 0x000fe40000004100 */
[----:B------:R-:W-:Y:S01]  /*17e0*/  HADD2.F32 R222, -RZ, R18.H1_H1 ;  /* 0x30000012ffde7230 */ /* 0x000fe20000004100 */
[----:B------:R-:W-:Y:S01]  /*17f0*/  STL [R1+0x1c], R33 ;  /* 0x00001c2101007387 */ /* 0x000fe20000100800 */
[----:B------:R-:W-:-:S02]  /*1800*/  HADD2.F32 R216, -RZ, R12.H0_H0 ;  /* 0x2000000cffd87230 */ /* 0x000fc40000004100 */
[--C-:B0-----:R-:W-:Y:S01]  /*1810*/  HADD2.F32 R32, -RZ, R29.reuse.H0_H0 ;  /* 0x2000001dff207230 */ /* 0x101fe20000004100 */
[----:B------:R0:W-:Y:S01]  /*1820*/  STL [R1+0x18], R28 ;  /* 0x0000181c01007387 */ /* 0x0001e20000100800 */
[----:B------:R-:W-:Y:S02]  /*1830*/  HADD2.F32 R29, -RZ, R29.H1_H1 ;  /* 0x3000001dff1d7230 */ /* 0x000fe40000004100 */
[----:B------:R-:W-:Y:S01]  /*1840*/  HADD2.F32 R214, -RZ, R12.H1_H1 ;  /* 0x3000000cffd67230 */ /* 0x000fe20000004100 */
[----:B------:R-:W-:Y:S01]  /*1850*/  STL [R1+0x14], R32 ;  /* 0x0000142001007387 */ /* 0x000fe20000100800 */
[--C-:B------:R-:W-:Y:S02]  /*1860*/  HADD2.F32 R212, -RZ, R13.reuse.H0_H0 ;  /* 0x2000000dffd47230 */ /* 0x100fe40000004100 */
[----:B------:R-:W-:Y:S01]  /*1870*/  HADD2.F32 R210, -RZ, R13.H1_H1 ;  /* 0x3000000dffd27230 */ /* 0x000fe20000004100 */
[----:B------:R1:W-:Y:S01]  /*1880*/  STL [R1+0x10], R29 ;  /* 0x0000101d01007387 */ /* 0x0003e20000100800 */
[----:B------:R-:W-:-:S02]  /*1890*/  HADD2.F32 R208, -RZ, R14.H0_H0 ;  /* 0x2000000effd07230 */ /* 0x000fc40000004100 */
[--C-:B0-----:R-:W-:Y:S02]  /*18a0*/  HADD2.F32 R28, -RZ, R30.reuse.H0_H0 ;  /* 0x2000001eff1c7230 */ /* 0x101fe40000004100 */
[----:B------:R-:W-:Y:S02]  /*18b0*/  HADD2.F32 R30, -RZ, R30.H1_H1 ;  /* 0x3000001eff1e7230 */ /* 0x000fe40000004100 */
[----:B------:R-:W-:Y:S01]  /*18c0*/  HADD2.F32 R206, -RZ, R14.H1_H1 ;  /* 0x3000000effce7230 */ /* 0x000fe20000004100 */
[----:B------:R0:W-:Y:S01]  /*18d0*/  STL [R1+0xc], R28 ;  /* 0x00000c1c01007387 */ /* 0x0001e20000100800 */
[----:B------:R-:W-:Y:S02]  /*18e0*/  HADD2.F32 R204, -RZ, R15.H0_H0 ;  /* 0x2000000fffcc7230 */ /* 0x000fe40000004100 */
[----:B-1----:R-:W-:Y:S01]  /*18f0*/  HADD2.F32 R29, -RZ, R31.H0_H0 ;  /* 0x2000001fff1d7230 */ /* 0x002fe20000004100 */
[----:B------:R1:W-:Y:S01]  /*1900*/  STL [R1+0x8], R30 ;  /* 0x0000081e01007387 */ /* 0x0003e20000100800 */
[----:B------:R-:W-:-:S02]  /*1910*/  HADD2.F32 R202, -RZ, R15.H1_H1 ;  /* 0x3000000fffca7230 */ /* 0x000fc40000004100 */
[--C-:B------:R-:W-:Y:S01]  /*1920*/  HADD2.F32 R196, -RZ, R9.reuse.H0_H0 ;  /* 0x20000009ffc47230 */ /* 0x100fe20000004100 */
[----:B------:R1:W-:Y:S01]  /*1930*/  STL [R1+0x4], R29 ;  /* 0x0000041d01007387 */ /* 0x0003e20000100800 */
[----:B------:R-:W-:Y:S02]  /*1940*/  HADD2.F32 R194, -RZ, R9.H1_H1 ;  /* 0x30000009ffc27230 */ /* 0x000fe40000004100 */
[----:B0-----:R-:W-:Y:S02]  /*1950*/  HADD2.F32 R28, -RZ, R31.H1_H1 ;  /* 0x3000001fff1c7230 */ /* 0x001fe40000004100 */
[--C-:B------:R-:W-:Y:S02]  /*1960*/  HADD2.F32 R192, -RZ, R10.reuse.H0_H0 ;  /* 0x2000000affc07230 */ /* 0x100fe40000004100 */
[----:B------:R-:W-:Y:S01]  /*1970*/  HADD2.F32 R190, -RZ, R10.H1_H1 ;  /* 0x3000000affbe7230 */ /* 0x000fe20000004100 */
[----:B------:R1:W-:Y:S01]  /*1980*/  STL [R1], R28 ;  /* 0x0000001c01007387 */ /* 0x0003e20000100800 */
[----:B------:R-:W-:-:S02]  /*1990*/  HADD2.F32 R188, -RZ, R11.H0_H0 ;  /* 0x2000000bffbc7230 */ /* 0x000fc40000004100 */
[----:B------:R-:W-:Y:S02]  /*19a0*/  HADD2.F32 R186, -RZ, R11.H1_H1 ;  /* 0x3000000bffba7230 */ /* 0x000fe40000004100 */
.L_x_8672:
        /* <DEDUP_REMOVED lines=10> */
[----:B------:R-:W-:Y:S04]  /*1a50*/  BSSY B1, `(.L_x_7637) ;  /* 0x0000018000017945 */ /* 0x000fe80003800000 */
[----:B------:R-:W-:Y:S02]  /*1a60*/  @P3 LOP3.LUT R9, R9, 0x20, RZ, 0xfc, !PT ;  /* 0x0000002009093812 */ /* 0x000fe400078efcff */
[----:B0-----:R-:W-:-:S04]  /*1a70*/  LOP3.LUT R252, R252, 0x1f, RZ, 0xc0, !PT ;  /* 0x0000001ffcfc7812 */ /* 0x001fc800078ec0ff */
[----:B------:R-:W-:-:S04]  /*1a80*/  LEA.HI.SX32 R160, R21, R252, 0x1d ;  /* 0x000000fc15a07211 */ /* 0x000fc800078feaff */
[C---:B------:R-:W-:Y:S01]  /*1a90*/  @P3 LEA R22, P1, R160.reuse, c[0x0][0x178], 0x4 ;  /* 0x00005e00a0163a11 */ /* 0x040fe200078220ff */
[C---:B------:R-:W-:Y:S01]  /*1aa0*/  IMAD.WIDE.U32 R24, R160.reuse, R250, c[0x0][0x170] ;  /* 0x00005c00a0187625 */ /* 0x040fe200078e00fa */
[C---:B-1----:R-:W-:Y:S02]  /*1ab0*/  @P0 LEA R28, P2, R160.reuse, c[0x0][0x180], 0x4 ;  /* 0x00006000a01c0a11 */ /* 0x042fe400078420ff */
        /* <DEDUP_REMOVED lines=11> */
[----:B------:R-:W-:Y:S02]  /*1b70*/  ISETP.NE.AND P1, PT, R169, 0x3, PT ;  /* 0x00000003a900780c */ /* 0x000fe40003f25270 */
[----:B------:R-:W-:-:S11]  /*1b80*/  MOV R30, R19 ;  /* 0x00000013001e7202 */ /* 0x000fd60000000f00 */
[----:B------:R-:W-:Y:S05]  /*1b90*/  @P1 BRA `(.L_x_7639) ;  /* 0x0000003000001947 */ /* 0x000fea0003800000 */
[----:B------:R-:W-:Y:S01]  /*1ba0*/  IMAD.MOV.U32 R30, RZ, RZ, R0 ;  /* 0x000000ffff1e7224 */ /* 0x000fe200078e0000 */
[----:B------:R-:W-:Y:S05]  /*1bb0*/  BRA `(.L_x_7639) ;  /* 0x0000001000007947 */ /* 0x000fea0003800000 */
.L_x_7638:
[----:B0-----:R-:W-:Y:S02]  /*1bc0*/  IMAD.MOV.U32 R30, RZ, RZ, R20 ;  /* 0x000000ffff1e7224 */ /* 0x001fe400078e0014 */
.L_x_7639:
[----:B------:R-:W-:Y:S05]  /*1bd0*/  BSYNC B1 ;  /* 0x0000000000017941 */ /* 0x000fea0003800000 */
.L_x_7637:
        /* <DEDUP_REMOVED lines=16> */
.L_x_7643:
[----:B------:R-:W-:Y:S05]  /*1ce0*/  BSYNC B2 ;  /* 0x0000000000027941 */ /* 0x000fea0003800000 */
.L_x_7642:
        /* <DEDUP_REMOVED lines=41> */
[----:B------:R-:W-:Y:S02]  /*1f80*/  LOP3.LUT R2, R23, UR26, R18, 0x96, !PT ;  /* 0x0000001a17027c12 */ /* 0x000fe4000f8e9612 */
[----:B------:R-:W-:Y:S02]  /*1f90*/  MOV R0, R22 ;  /* 0x0000001600007202 */ /* 0x000fe40000000f00 */
.L_x_7641:
[----:B------:R-:W-:Y:S05]  /*1fa0*/  BSYNC B1 ;  /* 0x0000000000017941 */ /* 0x000fea0003800000 */
.L_x_7640:
[----:B------:R-:W0:Y:S01]  /*1fb0*/  I2F.U32 R23, R30 ;  /* 0x0000001e00177306 */ /* 0x000e220000201000 */
[----:B------:R-:W-:Y:S01]  /*1fc0*/  ISETP.NE.U32.AND P1, PT, RZ, c[0x0][0x178], PT ;  /* 0x00005e00ff007a0c */ /* 0x000fe20003f25070 */
[----:B------:R-:W-:Y:S01]  /*1fd0*/  IMAD.MOV.U32 R170, RZ, RZ, 0x2f800000 ;  /* 0x2f800000ffaa7424 */ /* 0x000fe200078e00ff */
[----:B-----5:R-:W-:Y:S01]  /*1fe0*/  HADD2.F32 R18, -RZ, R24.H0_H0 ;  /* 0x20000018ff127230 */ /* 0x020fe20000004100 */
[----:B------:R-:W-:Y:S02]  /*1ff0*/  LOP3.LUT R9, R9, 0xffffffef, RZ, 0xc0, !PT ;  /* 0xffffffef09097812 */ /* 0x000fe400078ec0ff */
[----:B------:R-:W-:Y:S02]  /*2000*/  ISETP.NE.AND.EX P6, PT, RZ, c[0x0][0x17c], PT, P1 ;  /* 0x00005f00ff007a0c */ /* 0x000fe40003fc5310 */
[----:B------:R-:W-:-:S02]  /*2010*/  FMUL.FTZ R127, R18, c[0x0][0x1e8] ;  /* 0x00007a00127f7a20 */ /* 0x000fc40000410000 */
[----:B0-----:R-:W-:-:S09]  /*2020*/  FFMA.FTZ R23, R23, R170, 1.1641532182693481445e-10 ;  /* 0x2f00000017177423 */ /* 0x001fd200000100aa */
[----:B------:R-:W-:Y:S02]  /*2030*/  @P6 LOP3.LUT R9, R9, 0x10, RZ, 0xfc, !PT ;  /* 0x0000001009096812 */ /* 0x000fe400078efcff */
[----:B------:R-:W-:-:S04]  /*2040*/  FSETP.GTU.FTZ.AND P2, PT, R23, c[0x0][0x1e4], PT ;  /* 0x0000790017007a0b */ /* 0x000fc80003f5c000 */
[----:B------:R-:W-:Y:S02]  /*2050*/  P2R R18, PR, RZ, 0x4 ;  /* 0x00000004ff127803 */ /* 0x000fe40000000000 */
        /* <DEDUP_REMOVED lines=8> */
.L_x_7644:
        /* <DEDUP_REMOVED lines=12> */
.L_x_7647:
[----:B------:R-:W-:Y:S02]  /*21a0*/  IMAD.MOV.U32 R10, RZ, RZ, R20 ;  /* 0x000000ffff0a7224 */ /* 0x000fe400078e0014 */
.L_x_7648:
[----:B------:R-:W-:Y:S05]  /*21b0*/  BSYNC B1 ;  /* 0x0000000000017941 */ /* 0x000fea0003800000 */
.L_x_7646:
        /* <DEDUP_REMOVED lines=16> */
.L_x_7652:
[----:B------:R-:W-:Y:S05]  /*22c0*/  BSYNC B2 ;  /* 0x0000000000027941 */ /* 0x000fea0003800000 */
.L_x_7651:
        /* <DEDUP_REMOVED lines=40> */
[----:B------:R-:W-:Y:S01]  /*2550*/  MOV R0, R22 ;  /* 0x0000001600007202 */ /* 0x000fe20000000f00 */
[----:B------:R-:W-:Y:S01]  /*2560*/  IMAD.MOV.U32 R22, RZ, RZ, RZ ;  /* 0x000000ffff167224 */ /* 0x000fe200078e00ff */
[----:B------:R-:W-:Y:S02]  /*2570*/  LOP3.LUT R2, R23, UR26, R28, 0x96, !PT ;  /* 0x0000001a17027c12 */ /* 0x000fe4000f8e961c */
.L_x_7650:
[----:B------:R-:W-:Y:S05]  /*2580*/  BSYNC B1 ;  /* 0x0000000000017941 */ /* 0x000fea0003800000 */
.L_x_7649:
[----:B------:R-:W0:Y:S01]  /*2590*/  I2F.U32 R21, R10 ;  /* 0x0000000a00157306 */ /* 0x000e220000201000 */
[----:B------:R-:W-:Y:S02]  /*25a0*/  HADD2.F32 R23, -RZ, R48.H0_H0 ;  /* 0x20000030ff177230 */ /* 0x000fe40000004100 */
[----:B------:R-:W-:-:S03]  /*25b0*/  @P0 HADD2.F32 R30, -RZ, R44.H0_H0 ;  /* 0x2000002cff1e0230 */ /* 0x000fc60000004100 */
[----:B------:R-:W-:Y:S02]  /*25c0*/  FMUL.FTZ R23, R23, c[0x0][0x1e8] ;  /* 0x00007a0017177a20 */ /* 0x000fe40000410000 */
[----:B0-----:R-:W-:-:S05]  /*25d0*/  FFMA.FTZ R21, R21, R170, 1.1641532182693481445e-10 ;  /* 0x2f00000015157423 */ /* 0x001fca00000100aa */
[----:B------:R-:W-:-:S04]  /*25e0*/  FSETP.GTU.FTZ.AND P1, PT, R21, c[0x0][0x1e4], PT ;  /* 0x0000790015007a0b */ /* 0x000fc80003f3c000 */
[----:B------:R-:W-:Y:S02]  /*25f0*/  FSEL R28, R23, RZ, !P1 ;  /* 0x000000ff171c7208 */ /* 0x000fe40004800000 */
[----:B------:R-:W-:-:S03]  /*2600*/  SEL R21, RZ, 0x1, P1 ;  /* 0x00000001ff157807 */ /* 0x000fc60000800000 */
[----:B------:R-:W-:Y:S01]  /*2610*/  FADD.FTZ R127, R127, R28 ;  /* 0x0000001c7f7f7221 */ /* 0x000fe20000010000 */
[----:B------:R-:W-:-:S03]  /*2620*/  PRMT R10, R21, 0x7610, R10 ;  /* 0x00007610150a7816 */ /* 0x000fc6000000000a */
[----:B------:R-:W-:Y:S02]  /*2630*/  @P0 FADD.FTZ R127, R127, R30 ;  /* 0x0000001e7f7f0221 */ /* 0x000fe40000010000 */
.L_x_7645:
        /* <DEDUP_REMOVED lines=12> */
.L_x_7654:
[----:B------:R-:W-:Y:S02]  /*2700*/  IMAD.MOV.U32 R32, RZ, RZ, R20 ;  /* 0x000000ffff207224 */ /* 0x000fe400078e0014 */
.L_x_7655:
[----:B------:R-:W-:Y:S05]  /*2710*/  BSYNC B1 ;  /* 0x0000000000017941 */ /* 0x000fea0003800000 */
.L_x_7653:
        /* <DEDUP_REMOVED lines=16> */
.L_x_7659:
[----:B------:R-:W-:Y:S05]  /*2820*/  BSYNC B2 ;  /* 0x0000000000027941 */ /* 0x000fea0003800000 */
.L_x_7658:
        /* <DEDUP_REMOVED lines=43> */
.L_x_7657:
[----:B------:R-:W-:Y:S05]  /*2ae0*/  BSYNC B1 ;  /* 0x0000000000017941 */ /* 0x000fea0003800000 */
.L_x_7656:
[----:B------:R-:W0:Y:S01]  /*2af0*/  I2F.U32 R21, R32 ;  /* 0x0000002000157306 */ /* 0x000e220000201000 */
[----:B------:R-:W-:-:S05]  /*2b00*/  HADD2.F32 R24, -RZ, R24.H1_H1 ;  /* 0x30000018ff187230 */ /* 0x000fca0000004100 */
        /* <DEDUP_REMOVED lines=12> */
.L_x_7660:
        /* <DEDUP_REMOVED lines=12> */
.L_x_7663:
[----:B------:R-:W-:Y:S02]  /*2c90*/  IMAD.MOV.U32 R11, RZ, RZ, R20 ;  /* 0x000000ffff0b7224 */ /* 0x000fe400078e0014 */
.L_x_7664:
[----:B------:R-:W-:Y:S05]  /*2ca0*/  BSYNC B1 ;  /* 0x0000000000017941 */ /* 0x000fea0003800000 */
.L_x_7662:
        /* <DEDUP_REMOVED lines=16> */
.L_x_7668:
[----:B------:R-:W-:Y:S05]  /*2db0*/  BSYNC B2 ;  /* 0x0000000000027941 */ /* 0x000fea0003800000 */
.L_x_7667:
        /* <DEDUP_REMOVED lines=44> */
.L_x_7666:
[----:B------:R-:W-:Y:S05]  /*3080*/  BSYNC B1 ;  /* 0x0000000000017941 */ /* 0x000fea0003800000 */
.L_x_7665:
[----:B------:R-:W0:Y:S01]  /*3090*/  I2F.U32 R11, R11 ;  /* 0x0000000b000b7306 */ /* 0x000e220000201000 */
[----:B------:R-:W-:Y:S02]  /*30a0*/  HADD2.F32 R24, -RZ, R48.H1_H1 ;  /* 0x30000030ff187230 */ /* 0x000fe40000004100 */
[----:B------:R-:W-:-:S03]  /*30b0*/  @P0 HADD2.F32 R31, -RZ, R44.H1_H1 ;  /* 0x3000002cff1f0230 */ /* 0x000fc60000004100 */
        /* <DEDUP_REMOVED lines=8> */
.L_x_7661:
        /* <DEDUP_REMOVED lines=12> */
.L_x_7670:
[----:B------:R-:W-:Y:S02]  /*3200*/  IMAD.MOV.U32 R24, RZ, RZ, R20 ;  /* 0x000000ffff187224 */ /* 0x000fe400078e0014 */
.L_x_7671:
[----:B------:R-:W-:Y:S05]  /*3210*/  BSYNC B1 ;  /* 0x0000000000017941 */ /* 0x000fea0003800000 */
.L_x_7669:
        /* <DEDUP_REMOVED lines=16> */
.L_x_7675:
[----:B------:R-:W-:Y:S05]  /*3320*/  BSYNC B2 ;  /* 0x0000000000027941 */ /* 0x000fea0003800000 */
.L_x_7674:
        /* <DEDUP_REMOVED lines=39> */
[----:B------:R-:W-:Y:S02]  /*35a0*/  LOP3.LUT R19, R31, UR25, R32, 0x96, !PT ;  /* 0x000000191f137c12 */ /* 0x000fe4000f8e9620 */
[----:B------:R-:W-:Y:S01]  /*35b0*/  MOV R20, R30 ;  /* 0x0000001e00147202 */ /* 0x000fe20000000f00 */
[----:B------:R-:W-:Y:S01]  /*35c0*/  IMAD.MOV.U32 R0, RZ, RZ, R22 ;  /* 0x000000ffff007224 */ /* 0x000fe200078e0016 */
[----:B------:R-:W-:Y:S01]  /*35d0*/  LOP3.LUT R2, R23, UR26, R28, 0x96, !PT ;  /* 0x0000001a17027c12 */ /* 0x000fe2000f8e961c */
[----:B------:R-:W-:Y:S02]  /*35e0*/  IMAD.MOV.U32 R23, RZ, RZ, RZ ;  /* 0x000000ffff177224 */ /* 0x000fe400078e00ff */
.L_x_7673:
[----:B------:R-:W-:Y:S05]  /*35f0*/  BSYNC B1 ;  /* 0x0000000000017941 */ /* 0x000fea0003800000 */
.L_x_7672:
[----:B------:R-:W0:Y:S01]  /*3600*/  I2F.U32 R29, R24 ;  /* 0x00000018001d7306 */ /* 0x000e220000201000 */
[----:B------:R-:W-:-:S05]  /*3610*/  HADD2.F32 R22, -RZ, R25.H0_H0 ;  /* 0x20000019ff167230 */ /* 0x000fca0000004100 */
        /* <DEDUP_REMOVED lines=12> */
.L_x_7676:
        /* <DEDUP_REMOVED lines=12> */
.L_x_7679:
[----:B------:R-:W-:Y:S02]  /*37a0*/  IMAD.MOV.U32 R12, RZ, RZ, R20 ;  /* 0x000000ffff0c7224 */ /* 0x000fe400078e0014 */
.L_x_7680:
[----:B------:R-:W-:Y:S05]  /*37b0*/  BSYNC B1 ;  /* 0x0000000000017941 */ /* 0x000fea0003800000 */
.L_x_7678:
        /* <DEDUP_REMOVED lines=16> */
.L_x_7684:
[----:B------:R-:W-:Y:S05]  /*38c0*/  BSYNC B2 ;  /* 0x0000000000027941 */ /* 0x000fea0003800000 */
.L_x_7683:
        /* <DEDUP_REMOVED lines=44> */
.L_x_7682:
[----:B------:R-:W-:Y:S05]  /*3b90*/  BSYNC B1 ;  /* 0x0000000000017941 */ /* 0x000fea0003800000 */
.L_x_7681:
        /* <DEDUP_REMOVED lines=11> */
.L_x_7677:
        /* <DEDUP_REMOVED lines=12> */
.L_x_7686:
[----:B------:R-:W-:Y:S02]  /*3d10*/  MOV R24, R20 ;  /* 0x0000001400187202 */ /* 0x000fe40000000f00 */
.L_x_7687:
[----:B------:R-:W-:Y:S05]  /*3d20*/  BSYNC B1 ;  /* 0x0000000000017941 */ /* 0x000fea0003800000 */
.L_x_7685:
        /* <DEDUP_REMOVED lines=16> */
.L_x_7691:
[----:B------:R-:W-:Y:S05]  /*3e30*/  BSYNC B2 ;  /* 0x0000000000027941 */ /* 0x000fea0003800000 */
.L_x_7690:
        /* <DEDUP_REMOVED lines=42> */
[----:B------:R-:W-:Y:S01]  /*40e0*/  HFMA2.MMA R23, -RZ, RZ, 0, 0 ;  /* 0x00000000ff177435 */ /* 0x000fe200000001ff */
[----:B------:R-:W-:-:S05]  /*40f0*/  IMAD.MOV.U32 R0, RZ, RZ, R22 ;  /* 0x000000ffff007224 */ /* 0x000fca00078e0016 */
.L_x_7689:
[----:B------:R-:W-:Y:S05]  /*4100*/  BSYNC B1 ;  /* 0x0000000000017941 */ /* 0x000fea0003800000 */
.L_x_7688:
        /* <DEDUP_REMOVED lines=13> */
.L_x_7692:
        /* <DEDUP_REMOVED lines=12> */
.L_x_7695:
[----:B------:R-:W-:Y:S02]  /*42a0*/  MOV R13, R20 ;  /* 0x00000014000d7202 */ /* 0x000fe40000000f00 */
.L_x_7696:
[----:B------:R-:W-:Y:S05]  /*42b0*/  BSYNC B1 ;  /* 0x0000000000017941 */ /* 0x000fea0003800000 */
.L_x_7694:
        /* <DEDUP_REMOVED lines=16> */
.L_x_7700:
[----:B------:R-:W-:Y:S05]  /*43c0*/  BSYNC B2 ;  /* 0x0000000000027941 */ /* 0x000fea0003800000 */
.L_x_7699:
        /* <DEDUP_REMOVED lines=41> */
[----:B------:R-:W-:Y:S01]  /*4660*/  HFMA2.MMA R22, -RZ, RZ, 0, 0 ;  /* 0x00000000ff167435 */ /* 0x000fe200000001ff */
[----:B------:R-:W-:Y:S01]  /*4670*/  IMAD.MOV.U32 R20, RZ, RZ, R28 ;  /* 0x000000ffff147224 */ /* 0x000fe200078e001c */
[----:B------:R-:W-:-:S04]  /*4680*/  LOP3.LUT R2, R23, UR26, R24, 0x96, !PT ;  /* 0x0000001a17027c12 */ /* 0x000fc8000f8e9618 */
.L_x_7698:
[----:B------:R-:W-:Y:S05]  /*4690*/  BSYNC B1 ;  /* 0x0000000000017941 */ /* 0x000fea0003800000 */
.L_x_7697:
        /* <DEDUP_REMOVED lines=11> */
.L_x_7693:
        /* <DEDUP_REMOVED lines=12> */
.L_x_7702:
[----:B------:R-:W-:Y:S02]  /*4810*/  IMAD.MOV.U32 R33, RZ, RZ, R20 ;  /* 0x000000ffff217224 */ /* 0x000fe400078e0014 */
.L_x_7703:
[----:B------:R-:W-:Y:S05]  /*4820*/  BSYNC B1 ;  /* 0x0000000000017941 */ /* 0x000fea0003800000 */
.L_x_7701:
        /* <DEDUP_REMOVED lines=16> */
.L_x_7707:
[----:B------:R-:W-:Y:S05]  /*4930*/  BSYNC B2 ;  /* 0x0000000000027941 */ /* 0x000fea0003800000 */
.L_x_7706:
        /* <DEDUP_REMOVED lines=44> */
.L_x_7705:
[----:B------:R-:W-:Y:S05]  /*4c00*/  BSYNC B1 ;  /* 0x0000000000017941 */ /* 0x000fea0003800000 */
.L_x_7704:
[----:B------:R-:W0:Y:S01]  /*4c10*/  I2F.U32 R25, R33 ;  /* 0x0000002100197306 */ /* 0x000e220000201000 */
[----:B------:R-:W-:-:S05]  /*4c20*/  HADD2.F32 R22, -RZ, R26.H0_H0 ;  /* 0x2000001aff167230 */ /* 0x000fca0000004100 */
[----:B------:R-:W-:Y:S02]  /*4c30*/  FMUL.FTZ R22, R22, c[0x0][0x1e8] ;  /* 0x00007a0016167a20 */ /* 0x000fe40000410000 */
[----:B0-----:R-:W-:-:S05]  /*4c40*/  FFMA.FTZ R25, R25, R170, 1.1641532182693481445e-10 ;  /* 0x2f00000019197423 */ /* 0x001fca00000100aa */
[----:B------:R-:W-:-:S04]  /*4c50*/  FSETP.GTU.FTZ.AND P2, PT, R25, c[0x0][0x1e4], PT ;  /* 0x0000790019007a0b */ /* 0x000fc80003f5c000 */
        /* <DEDUP_REMOVED lines=8> */
.L_x_7708:
        /* <DEDUP_REMOVED lines=12> */
.L_x_7711:
[----:B------:R-:W-:Y:S02]  /*4da0*/  IMAD.MOV.U32 R14, RZ, RZ, R20 ;  /* 0x000000ffff0e7224 */ /* 0x000fe400078e0014 */
.L_x_7712:
[----:B------:R-:W-:Y:S05]  /*4db0*/  BSYNC B1 ;  /* 0x0000000000017941 */ /* 0x000fea0003800000 */
.L_x_7710:
        /* <DEDUP_REMOVED lines=16> */
.L_x_7716:
[----:B------:R-:W-:Y:S05]  /*4ec0*/  BSYNC B2 ;  /* 0x0000000000027941 */ /* 0x000fea0003800000 */
.L_x_7715:
        /* <DEDUP_REMOVED lines=44> */
.L_x_7714:
[----:B------:R-:W-:Y:S05]  /*5190*/  BSYNC B1 ;  /* 0x0000000000017941 */ /* 0x000fea0003800000 */
.L_x_7713:
        /* <DEDUP_REMOVED lines=11> */
.L_x_7709:
        /* <DEDUP_REMOVED lines=12> */
.L_x_7718:
[----:B------:R-:W-:Y:S02]  /*5310*/  IMAD.MOV.U32 R33, RZ, RZ, R20 ;  /* 0x000000ffff217224 */ /* 0x000fe400078e0014 */
.L_x_7719:
[----:B------:R-:W-:Y:S05]  /*5320*/  BSYNC B1 ;  /* 0x0000000000017941 */ /* 0x000fea0003800000 */
.L_x_7717:
        /* <DEDUP_REMOVED lines=16> */
.L_x_7723:
[----:B------:R-:W-:Y:S05]  /*5430*/  BSYNC B2 ;  /* 0x0000000000027941 */ /* 0x000fea0003800000 */
.L_x_7722:
        /* <DEDUP_REMOVED lines=44> */
.L_x_7721:
[----:B------:R-:W-:Y:S05]  /*5700*/  BSYNC B1 ;  /* 0x0000000000017941 */ /* 0x000fea0003800000 */
.L_x_7720:
        /* <DEDUP_REMOVED lines=13> */
.L_x_7724:
        /* <DEDUP_REMOVED lines=12> */
.L_x_7727:
[----:B------:R-:W-:Y:S02]  /*58a0*/  IMAD.MOV.U32 R15, RZ, RZ, R20 ;  /* 0x000000ffff0f7224 */ /* 0x000fe400078e0014 */
.L_x_7728:
[----:B------:R-:W-:Y:S05]  /*58b0*/  BSYNC B1 ;  /* 0x0000000000017941 */ /* 0x000fea0003800000 */
.L_x_7726:
        /* <DEDUP_REMOVED lines=16> */
.L_x_7732:
[----:B------:R-:W-:Y:S05]  /*59c0*/  BSYNC B2 ;  /* 0x0000000000027941 */ /* 0x000fea0003800000 */
.L_x_7731:
        /* <DEDUP_REMOVED lines=44> */
.L_x_7730:
[----:B------:R-:W-:Y:S05]  /*5c90*/  BSYNC B1 ;  /* 0x0000000000017941 */ /* 0x000fea0003800000 */
.L_x_7729:
        /* <DEDUP_REMOVED lines=11> */
.L_x_7725:
        /* <DEDUP_REMOVED lines=12> */
.L_x_7734:
[----:B------:R-:W-:Y:S02]  /*5e10*/  MOV R26, R20 ;  /* 0x00000014001a7202 */ /* 0x000fe40000000f00 */
.L_x_7735:
[----:B------:R-:W-:Y:S05]  /*5e20*/  BSYNC B1 ;  /* 0x0000000000017941 */ /* 0x000fea0003800000 */
.L_x_7733:
        /* <DEDUP_REMOVED lines=16> */
.L_x_7739:
[----:B------:R-:W-:Y:S05]  /*5f30*/  BSYNC B2 ;  /* 0x0000000000027941 */ /* 0x000fea0003800000 */
.L_x_7738:
        /* <DEDUP_REMOVED lines=44> */
.L_x_7737:
[----:B------:R-:W-:Y:S05]  /*6200*/  BSYNC B1 ;  /* 0x0000000000017941 */ /* 0x000fea0003800000 */
.L_x_7736:
        /* <DEDUP_REMOVED lines=13> */
.L_x_7740:
        /* <DEDUP_REMOVED lines=12> */
.L_x_7743:
[----:B------:R-:W-:Y:S02]  /*63a0*/  MOV R16, R20 ;  /* 0x0000001400107202 */ /* 0x000fe40000000f00 */
.L_x_7744:
[----:B------:R-:W-:Y:S05]  /*63b0*/  BSYNC B1 ;  /* 0x0000000000017941 */ /* 0x000fea0003800000 */
.L_x_7742:
        /* <DEDUP_REMOVED lines=16> */
.L_x_7748:
[----:B------:R-:W-:Y:S05]  /*64c0*/  BSYNC B2 ;  /* 0x0000000000027941 */ /* 0x000fea0003800000 */
.L_x_7747:
        /* <DEDUP_REMOVED lines=44> */
.L_x_7746:
[----:B------:R-:W-:Y:S05]  /*6790*/  BSYNC B1 ;  /* 0x0000000000017941 */ /* 0x000fea0003800000 */
.L_x_7745:
        /* <DEDUP_REMOVED lines=11> */
.L_x_7741:
        /* <DEDUP_REMOVED lines=12> */
.L_x_7750:
[----:B------:R-:W-:Y:S02]  /*6910*/  IMAD.MOV.U32 R26, RZ, RZ, R20 ;  /* 0x000000ffff1a7224 */ /* 0x000fe400078e0014 */
.L_x_7751:
[----:B------:R-:W-:Y:S05]  /*6920*/  BSYNC B1 ;  /* 0x0000000000017941 */ /* 0x000fea0003800000 */
.L_x_7749:
        /* <DEDUP_REMOVED lines=16> */
.L_x_7755:
[----:B------:R-:W-:Y:S05]  /*6a30*/  BSYNC B2 ;  /* 0x0000000000027941 */ /* 0x000fea0003800000 */
.L_x_7754:
        /* <DEDUP_REMOVED lines=44> */
.L_x_7753:
[----:B------:R-:W-:Y:S05]  /*6d00*/  BSYNC B1 ;  /* 0x0000000000017941 */ /* 0x000fea0003800000 */
.L_x_7752:
[----:B------:R-:W0:Y:S01]  /*6d10*/  I2F.U32 R25, R26 ;  /* 0x0000001a00197306 */ /* 0x000e220000201000 */
[----:B------:R-:W-:Y:S01]  /*6d20*/  LOP3.LUT P6, RZ, R9, 0x10, RZ, 0xc0, !PT ;  /* 0x0000001009ff7812 */ /* 0x000fe200078cc0ff */
        /* <DEDUP_REMOVED lines=12> */
.L_x_7756:
        /* <DEDUP_REMOVED lines=12> */
.L_x_7759:
[----:B------:R-:W-:Y:S02]  /*6eb0*/  IMAD.MOV.U32 R17, RZ, RZ, R20 ;  /* 0x000000ffff117224 */ /* 0x000fe400078e0014 */
.L_x_7760:
[----:B------:R-:W-:Y:S05]  /*6ec0*/  BSYNC B1 ;  /* 0x0000000000017941 */ /* 0x000fea0003800000 */
.L_x_7758:
        /* <DEDUP_REMOVED lines=18> */
.L_x_7764:
[----:B------:R-:W-:Y:S05]  /*6ff0*/  BSYNC B2 ;  /* 0x0000000000027941 */ /* 0x000fea0003800000 */
.L_x_7763:
        /* <DEDUP_REMOVED lines=44> */
.L_x_7762:
[----:B------:R-:W-:Y:S05]  /*72c0*/  BSYNC B1 ;  /* 0x0000000000017941 */ /* 0x000fea0003800000 */
.L_x_7761:
        /* <DEDUP_REMOVED lines=11> */
.L_x_7757:
[----:B------:R-:W-:Y:S02]  /*7380*/  SEL R29, RZ, 0x1000000, P5 ;  /* 0x01000000ff1d7807 */ /* 0x000fe40002800000 */
[----:B------:R-:W-:Y:S02]  /*7390*/  ISETP.NE.AND P5, PT, R18, RZ, PT ;  /* 0x000000ff1200720c */ /* 0x000fe40003fa5270 */
[----:B------:R-:W-:Y:S02]  /*73a0*/  SEL R18, RZ, 0x1, P1 ;  /* 0x00000001ff127807 */ /* 0x000fe40000800000 */
[C---:B------:R-:W-:Y:S02]  /*73b0*/  LEA R22, P1, R160.reuse, c[0x0][0x188], 0x4 ;  /* 0x00006200a0167a11 */ /* 0x040fe400078220ff */
[----:B------:R-:W-:Y:S02]  /*73c0*/  SEL R28, RZ, 0x10000, P4 ;  /* 0x00010000ff1c7807 */ /* 0x000fe40002000000 */
[----:B------:R-:W-:-:S02]  /*73d0*/  LEA.HI.X R23, R160, c[0x0][0x18c], RZ, 0x4, P1 ;  /* 0x00006300a0177a11 */ /* 0x000fc400008f24ff */
[----:B------:R-:W-:Y:S02]  /*73e0*/  F2FP.PACK_AB R27, R124, R123 ;  /* 0x0000007b7c1b723e */ /* 0x000fe400000000ff */
[----:B------:R-:W-:Y:S02]  /*73f0*/  F2FP.PACK_AB R26, R126, R125 ;  /* 0x0000007d7e1a723e */ /* 0x000fe400000000ff */
[----:B------:R-:W-:Y:S02]  /*7400*/  F2FP.PACK_AB R25, R130, R129 ;  /* 0x000000818219723e */ /* 0x000fe400000000ff */
[----:B------:R-:W-:Y:S02]  /*7410*/  F2FP.PACK_AB R24, R128, R127 ;  /* 0x0000007f8018723e */ /* 0x000fe400000000ff */
        /* <DEDUP_REMOVED lines=25> */
[----:B------:R-:W-:Y:S02]  /*75b0*/  SHF.L.U32 R24, R16, 0x10, RZ ;  /* 0x0000001010187819 */ /* 0x000fe400000006ff */
[----:B------:R-:W-:Y:S02]  /*75c0*/  LOP3.LUT R28, R12, 0xff, RZ, 0xc0, !PT ;  /* 0x000000ff0c1c7812 */ /* 0x000fe400078ec0ff */
[----:B------:R-:W-:Y:S02]  /*75d0*/  LOP3.LUT R27, R24, 0xff0000, RZ, 0xc0, !PT ;  /* 0x00ff0000181b7812 */ /* 0x000fe400078ec0ff */
[----:B------:R-:W-:Y:S01]  /*75e0*/  LOP3.LUT R24, R17, 0xffff, RZ, 0xc0, !PT ;  /* 0x0000ffff11187812 */ /* 0x000fe200078ec0ff */
[----:B------:R-:W-:Y:S01]  /*75f0*/  IMAD.WIDE.U32 R28, R28, 0x10000, RZ ;  /* 0x000100001c1c7825 */ /* 0x000fe200078e00ff */
[----:B------:R-:W-:-:S02]  /*7600*/  LOP3.LUT R30, R11, 0xff, RZ, 0xc0, !PT ;  /* 0x000000ff0b1e7812 */ /* 0x000fc400078ec0ff */
[----:B------:R-:W-:Y:S02]  /*7610*/  PRMT R27, R27, 0x4210, R24 ;  /* 0x000042101b1b7816 */ /* 0x000fe40000000018 */
[----:B------:R-:W-:Y:S01]  /*7620*/  PRMT R24, R15, 0x7104, RZ ;  /* 0x000071040f187816 */ /* 0x000fe200000000ff */
[----:B------:R-:W-:-:S03]  /*7630*/  IMAD.WIDE.U32 R30, R30, 0x100, RZ ;  /* 0x000001001e1e7825 */ /* 0x000fc600078e00ff */
        /* <DEDUP_REMOVED lines=11> */
.L_x_7765:
        /* <DEDUP_REMOVED lines=17> */
.L_x_7767:
[----:B0-----:R-:W-:Y:S02]  /*7800*/  IMAD.MOV.U32 R24, RZ, RZ, R20 ;  /* 0x000000ffff187224 */ /* 0x001fe400078e0014 */
.L_x_7768:
[----:B------:R-:W-:Y:S05]  /*7810*/  BSYNC B1 ;  /* 0x0000000000017941 */ /* 0x000fea0003800000 */
.L_x_7766:
        /* <DEDUP_REMOVED lines=16> */
.L_x_7772:
[----:B------:R-:W-:Y:S05]  /*7920*/  BSYNC B2 ;  /* 0x0000000000027941 */ /* 0x000fea0003800000 */
.L_x_7771:
[----:B------:R-:W-:Y:S01]  /*7930*/  LOP3.LUT R20, R19, UR5, R8, 0x96, !PT ;  /* 0x0000000513147c12 */ /* 0x000fe2000f8e9608 */
[----:B------:R-:W-:-:S04]  /*7940*/  IMAD.HI.U32 R19, R4, -0x326172a9, RZ ;  /* 0xcd9e8d5704137827 */ /* 0x000fc800078e00ff */
[----:B------:R-:W-:Y:S01]  /*7950*/  IMAD R23, R4, -0x326172a9, RZ ;  /* 0xcd9e8d5704177824 */ /* 0x000fe200078e02ff */
[----:B------:R-:W-:Y:S01]  /*7960*/  LOP3.LUT R19, R19, UR4, R6, 0x96, !PT ;  /* 0x0000000413137c12 */ /* 0x000fe2000f8e9606 */
[----:B------:R-:W-:-:S05]  /*7970*/  IMAD.WIDE.U32 R20, R20, -0x326172a9, RZ ;  /* 0xcd9e8d5714147825 */ /* 0x000fca00078e00ff */
[----:B------:R-:W-:Y:S01]  /*7980*/  LOP3.LUT R18, R21, UR9, R23, 0x96, !PT ;  /* 0x0000000915127c12 */ /* 0x000fe2000f8e9617 */
[----:B------:R-:W-:Y:S02]  /*7990*/  IMAD R21, R5, -0x2daee0ad, RZ ;  /* 0xd2511f5305157824 */ /* 0x000fe400078e02ff */
[----:B------:R-:W-:-:S04]  /*79a0*/  IMAD.WIDE.U32 R22, R19, -0x2daee0ad, RZ ;  /* 0xd2511f5313167825 */ /* 0x000fc800078e00ff */
[----:B------:R-:W-:Y:S01]  /*79b0*/  IMAD.WIDE.U32 R18, R18, -0x2daee0ad, RZ ;  /* 0xd2511f5312127825 */ /* 0x000fe200078e00ff */
[----:B------:R-:W-:-:S04]  /*79c0*/  LOP3.LUT R21, R23, UR10, R21, 0x96, !PT ;  /* 0x0000000a17157c12 */ /* 0x000fc8000f8e9615 */
        /* <DEDUP_REMOVED lines=33> */
.L_x_7770:
[----:B------:R-:W-:Y:S05]  /*7be0*/  BSYNC B1 ;  /* 0x0000000000017941 */ /* 0x000fea0003800000 */
.L_x_7769:
[----:B------:R-:W0:Y:S01]  /*7bf0*/  I2F.U32 R21, R24 ;  /* 0x0000001800157306 */ /* 0x000e220000201000 */
[C---:B------:R-:W-:Y:S02]  /*7c00*/  LOP3.LUT P6, RZ, R9.reuse, 0x10, RZ, 0xc0, !PT ;  /* 0x0000001009ff7812 */ /* 0x040fe400078cc0ff */
[----:B------:R-:W-:Y:S01]  /*7c10*/  LOP3.LUT R9, R9, 0xfffffff7, RZ, 0xc0, !PT ;  /* 0xfffffff709097812 */ /* 0x000fe200078ec0ff */
        /* <DEDUP_REMOVED lines=9> */
[----:B------:R-:W-:-:S05]  /*7cb0*/  HADD2.F32 R21, -RZ, R44.H0_H0 ;  /* 0x2000002cff157230 */ /* 0x000fca0000004100 */
[----:B------:R-:W-:Y:S02]  /*7cc0*/  FADD.FTZ R36, R21, R36 ;  /* 0x0000002415247221 */ /* 0x000fe40000010000 */
[----:B------:R-:W-:Y:S01]  /*7cd0*/  IMAD.MOV.U32 R21, RZ, RZ, R18 ;  /* 0x000000ffff157224 */ /* 0x000fe200078e0012 */
[----:B------:R-:W-:Y:S05]  /*7ce0*/  BRA `(.L_x_7774) ;  /* 0x0000056000007947 */ /* 0x000fea0003800000 */
.L_x_7773:
        /* <DEDUP_REMOVED lines=12> */
.L_x_7776:
[----:B------:R-:W-:Y:S02]  /*7db0*/  IMAD.MOV.U32 R10, RZ, RZ, R20 ;  /* 0x000000ffff0a7224 */ /* 0x000fe400078e0014 */
.L_x_7777:
[----:B------:R-:W-:Y:S05]  /*7dc0*/  BSYNC B1 ;  /* 0x0000000000017941 */ /* 0x000fea0003800000 */
.L_x_7775:
        /* <DEDUP_REMOVED lines=16> */
.L_x_7781:
[----:B------:R-:W-:Y:S05]  /*7ed0*/  BSYNC B2 ;  /* 0x0000000000027941 */ /* 0x000fea0003800000 */
.L_x_7780:
        /* <DEDUP_REMOVED lines=43> */
.L_x_7779:
[----:B------:R-:W-:Y:S05]  /*8190*/  BSYNC B1 ;  /* 0x0000000000017941 */ /* 0x000fea0003800000 */
.L_x_7778:
[----:B------:R-:W0:Y:S01]  /*81a0*/  I2F.U32 R23, R10 ;  /* 0x0000000a00177306 */ /* 0x000e220000201000 */
[----:B------:R-:W-:-:S05]  /*81b0*/  HADD2.F32 R18, -RZ, R48.H0_H0 ;  /* 0x20000030ff127230 */ /* 0x000fca0000004100 */
[----:B------:R-:W-:Y:S02]  /*81c0*/  FMUL.FTZ R18, R18, c[0x0][0x1e8] ;  /* 0x00007a0012127a20 */ /* 0x000fe40000410000 */
[----:B0-----:R-:W-:-:S05]  /*81d0*/  FFMA.FTZ R23, R23, R170, 1.1641532182693481445e-10 ;  /* 0x2f00000017177423 */ /* 0x001fca00000100aa */
[----:B------:R-:W-:-:S04]  /*81e0*/  FSETP.GTU.FTZ.AND P1, PT, R23, c[0x0][0x1e4], PT ;  /* 0x0000790017007a0b */ /* 0x000fc80003f3c000 */
[----:B------:R-:W-:Y:S02]  /*81f0*/  FSEL R23, R18, RZ, !P1 ;  /* 0x000000ff12177208 */ /* 0x000fe40004800000 */
[----:B------:R-:W-:-:S03]  /*8200*/  SEL R18, RZ, 0x1, P1 ;  /* 0x00000001ff127807 */ /* 0x000fc60000800000 */
[----:B------:R-:W-:Y:S01]  /*8210*/  FADD.FTZ R36, R36, R23 ;  /* 0x0000001724247221 */ /* 0x000fe20000010000 */
[----:B------:R-:W-:Y:S01]  /*8220*/  @P0 HADD2.F32 R23, -RZ, R44.H0_H0 ;  /* 0x2000002cff170230 */ /* 0x000fe20000004100 */
[----:B------:R-:W-:-:S04]  /*8230*/  PRMT R10, R18, 0x7610, R10 ;  /* 0x00007610120a7816 */ /* 0x000fc8000000000a */
[----:B------:R-:W-:Y:S02]  /*8240*/  @P0 FADD.FTZ R36, R23, R36 ;  /* 0x0000002417240221 */ /* 0x000fe40000010000 */
.L_x_7774:
        /* <DEDUP_REMOVED lines=12> */
.L_x_7783:
[----:B------:R-:W-:Y:S02]  /*8310*/  MOV R24, R20 ;  /* 0x0000001400187202 */ /* 0x000fe40000000f00 */
.L_x_7784:
[----:B------:R-:W-:Y:S05]  /*8320*/  BSYNC B1 ;  /* 0x0000000000017941 */ /* 0x000fea0003800000 */
.L_x_7782:
        /* <DEDUP_REMOVED lines=16> */
.L_x_7788:
[----:B------:R-:W-:Y:S05]  /*8430*/  BSYNC B2 ;  /* 0x0000000000027941 */ /* 0x000fea0003800000 */
.L_x_7787:
        /* <DEDUP_REMOVED lines=43> */
.L_x_7786:
[----:B------:R-:W-:Y:S05]  /*86f0*/  BSYNC B1 ;  /* 0x0000000000017941 */ /* 0x000fea0003800000 */
.L_x_7785:
        /* <DEDUP_REMOVED lines=15> */
.L_x_7789:
        /* <DEDUP_REMOVED lines=12> */
.L_x_7792:
[----:B------:R-:W-:Y:S02]  /*88b0*/  IMAD.MOV.U32 R11, RZ, RZ, R20 ;  /* 0x000000ffff0b7224 */ /* 0x000fe400078e0014 */
.L_x_7793:
[----:B------:R-:W-:Y:S05]  /*88c0*/  BSYNC B1 ;  /* 0x0000000000017941 */ /* 0x000fea0003800000 */
.L_x_7791:
        /* <DEDUP_REMOVED lines=16> */
.L_x_7797:
[----:B------:R-:W-:Y:S05]  /*89d0*/  BSYNC B2 ;  /* 0x0000000000027941 */ /* 0x000fea0003800000 */
.L_x_7796:
        /* <DEDUP_REMOVED lines=43> */
.L_x_7795:
[----:B------:R-:W-:Y:S05]  /*8c90*/  BSYNC B1 ;  /* 0x0000000000017941 */ /* 0x000fea0003800000 */
.L_x_7794:
        /* <DEDUP_REMOVED lines=9> */
[----:B------:R-:W-:-:S04]  /*8d30*/  SEL R18, RZ, 0x1, P1 ;  /* 0x00000001ff127807 */ /* 0x000fc80000800000 */
[----:B------:R-:W-:Y:S02]  /*8d40*/  PRMT R11, R18, 0x7610, R11 ;  /* 0x00007610120b7816 */ /* 0x000fe4000000000b */
.L_x_7790:
        /* <DEDUP_REMOVED lines=12> */
.L_x_7799:
[----:B------:R-:W-:Y:S02]  /*8e10*/  IMAD.MOV.U32 R24, RZ, RZ, R20 ;  /* 0x000000ffff187224 */ /* 0x000fe400078e0014 */
.L_x_7800:
[----:B------:R-:W-:Y:S05]  /*8e20*/  BSYNC B1 ;  /* 0x0000000000017941 */ /* 0x000fea0003800000 */
.L_x_7798:
        /* <DEDUP_REMOVED lines=16> */
.L_x_7804:
[----:B------:R-:W-:Y:S05]  /*8f30*/  BSYNC B2 ;  /* 0x0000000000027941 */ /* 0x000fea0003800000 */
.L_x_7803:
        /* <DEDUP_REMOVED lines=41> */
[----:B------:R-:W-:Y:S01]  /*91d0*/  IMAD.MOV.U32 R18, RZ, RZ, RZ ;  /* 0x000000ffff127224 */ /* 0x000fe200078e00ff */
[----:B------:R-:W-:Y:S02]  /*91e0*/  MOV R0, R22 ;  /* 0x0000001600007202 */ /* 0x000fe40000000f00 */
.L_x_7802:
[----:B------:R-:W-:Y:S05]  /*91f0*/  BSYNC B1 ;  /* 0x0000000000017941 */ /* 0x000fea0003800000 */
.L_x_7801:
        /* <DEDUP_REMOVED lines=15> */
.L_x_7805:
        /* <DEDUP_REMOVED lines=12> */
.L_x_7808:
[----:B------:R-:W-:Y:S02]  /*93b0*/  IMAD.MOV.U32 R12, RZ, RZ, R20 ;  /* 0x000000ffff0c7224 */ /* 0x000fe400078e0014 */
.L_x_7809:
[----:B------:R-:W-:Y:S05]  /*93c0*/  BSYNC B1 ;  /* 0x0000000000017941 */ /* 0x000fea0003800000 */
.L_x_7807:
        /* <DEDUP_REMOVED lines=16> */
.L_x_7813:
[----:B------:R-:W-:Y:S05]  /*94d0*/  BSYNC B2 ;  /* 0x0000000000027941 */ /* 0x000fea0003800000 */
.L_x_7812:
        /* <DEDUP_REMOVED lines=39> */
[----:B------:R-:W-:Y:S01]  /*9750*/  IMAD.WIDE.U32 R22, R23, -0x2daee0ad, RZ ;  /* 0xd2511f5317167825 */ /* 0x000fe200078e00ff */
[----:B------:R-:W-:-:S03]  /*9760*/  HFMA2.MMA R21, -RZ, RZ, 0, 0 ;  /* 0x00000000ff157435 */ /* 0x000fc600000001ff */
[----:B------:R-:W-:Y:S01]  /*9770*/  IMAD.MOV.U32 R0, RZ, RZ, R22 ;  /* 0x000000ffff007224 */ /* 0x000fe200078e0016 */
[----:B------:R-:W-:Y:S02]  /*9780*/  LOP3.LUT R2, R23, UR26, R18, 0x96, !PT ;  /* 0x0000001a17027c12 */ /* 0x000fe4000f8e9612 */
.L_x_7811:
[----:B------:R-:W-:Y:S05]  /*9790*/  BSYNC B1 ;  /* 0x0000000000017941 */ /* 0x000fea0003800000 */
.L_x_7810:
        /* <DEDUP_REMOVED lines=11> */
.L_x_7806:
        /* <DEDUP_REMOVED lines=12> */
.L_x_7815:
[----:B------:R-:W-:Y:S02]  /*9910*/  IMAD.MOV.U32 R24, RZ, RZ, R20 ;  /* 0x000000ffff187224 */ /* 0x000fe400078e0014 */
.L_x_7816:
[----:B------:R-:W-:Y:S05]  /*9920*/  BSYNC B1 ;  /* 0x0000000000017941 */ /* 0x000fea0003800000 */
.L_x_7814:
        /* <DEDUP_REMOVED lines=16> */
.L_x_7820:
[----:B------:R-:W-:Y:S05]  /*9a30*/  BSYNC B2 ;  /* 0x0000000000027941 */ /* 0x000fea0003800000 */
.L_x_7819:
        /* <DEDUP_REMOVED lines=43> */
.L_x_7818:
[----:B------:R-:W-:Y:S05]  /*9cf0*/  BSYNC B1 ;  /* 0x0000000000017941 */ /* 0x000fea0003800000 */
.L_x_7817:
        /* <DEDUP_REMOVED lines=13> */
.L_x_7821:
        /* <DEDUP_REMOVED lines=12> */
.L_x_7824:
[----:B------:R-:W-:Y:S02]  /*9e90*/  IMAD.MOV.U32 R13, RZ, RZ, R20 ;  /* 0x000000ffff0d7224 */ /* 0x000fe400078e0014 */
.L_x_7825:
[----:B------:R-:W-:Y:S05]  /*9ea0*/  BSYNC B1 ;  /* 0x0000000000017941 */ /* 0x000fea0003800000 */
.L_x_7823:
        /* <DEDUP_REMOVED lines=16> */
.L_x_7829:
[----:B------:R-:W-:Y:S05]  /*9fb0*/  BSYNC B2 ;  /* 0x0000000000027941 */ /* 0x000fea0003800000 */
.L_x_7828:
        /* <DEDUP_REMOVED lines=43> */
.L_x_7827:
[----:B------:R-:W-:Y:S05]  /*a270*/  BSYNC B1 ;  /* 0x0000000000017941 */ /* 0x000fea0003800000 */
.L_x_7826:
[----:B------:R-:W0:Y:S01]  /*a280*/  I2F.U32 R13, R13 ;  /* 0x0000000d000d7306 */ /* 0x000e220000201000 */
[----:B------:R-:W-:-:S05]  /*a290*/  HADD2.F32 R22, -RZ, R49.H1_H1 ;  /* 0x30000031ff167230 */ /* 0x000fca0000004100 */
[----:B------:R-:W-:Y:S02]  /*a2a0*/  FMUL.FTZ R22, R22, c[0x0][0x1e8] ;  /* 0x00007a0016167a20 */ /* 0x000fe40000410000 */
[----:B0-----:R-:W-:-:S05]  /*a2b0*/  FFMA.FTZ R18, R13, R170, 1.1641532182693481445e-10 ;  /* 0x2f0000000d127423 */ /* 0x001fca00000100aa */
[----:B------:R-:W-:-:S04]  /*a2c0*/  FSETP.GTU.FTZ.AND P2, PT, R18, c[0x0][0x1e4], PT ;  /* 0x0000790012007a0b */ /* 0x000fc80003f5c000 */
[----:B------:R-:W-:Y:S02]  /*a2d0*/  FSEL R22, R22, RZ, !P2 ;  /* 0x000000ff16167208 */ /* 0x000fe40005000000 */
[----:B------:R-:W-:-:S03]  /*a2e0*/  SEL R18, RZ, 0x1, P2 ;  /* 0x00000001ff127807 */ /* 0x000fc60001000000 */
[----:B------:R-:W-:Y:S01]  /*a2f0*/  FADD.FTZ R39, R39, R22 ;  /* 0x0000001627277221 */ /* 0x000fe20000010000 */
[----:B------:R-:W-:Y:S01]  /*a300*/  @P0 HADD2.F32 R22, -RZ, R45.H1_H1 ;  /* 0x3000002dff160230 */ /* 0x000fe20000004100 */
[----:B------:R-:W-:-:S04]  /*a310*/  PRMT R13, R18, 0x7610, R13 ;  /* 0x00007610120d7816 */ /* 0x000fc8000000000d */
[----:B------:R-:W-:Y:S02]  /*a320*/  @P0 FADD.FTZ R39, R22, R39 ;  /* 0x0000002716270221 */ /* 0x000fe40000010000 */
.L_x_7822:
        /* <DEDUP_REMOVED lines=12> */
.L_x_7831:
[----:B------:R-:W-:Y:S02]  /*a3f0*/  MOV R24, R20 ;  /* 0x0000001400187202 */ /* 0x000fe40000000f00 */
.L_x_7832:
[----:B------:R-:W-:Y:S05]  /*a400*/  BSYNC B1 ;  /* 0x0000000000017941 */ /* 0x000fea0003800000 */
.L_x_7830:
        /* <DEDUP_REMOVED lines=16> */
.L_x_7836:
[----:B------:R-:W-:Y:S05]  /*a510*/  BSYNC B2 ;  /* 0x0000000000027941 */ /* 0x000fea0003800000 */
.L_x_7835:
        /* <DEDUP_REMOVED lines=43> */
.L_x_7834:
[----:B------:R-:W-:Y:S05]  /*a7d0*/  BSYNC B1 ;  /* 0x0000000000017941 */ /* 0x000fea0003800000 */
.L_x_7833:
[----:B------:R-:W0:Y:S01]  /*a7e0*/  I2F.U32 R21, R24 ;  /* 0x0000001800157306 */ /* 0x000e220000201000 */
[----:B------:R-:W-:-:S05]  /*a7f0*/  HADD2.F32 R22, -RZ, R30.H0_H0 ;  /* 0x2000001eff167230 */ /* 0x000fca0000004100 */
[----:B------:R-:W-:Y:S02]  /*a800*/  FMUL.FTZ R22, R22, c[0x0][0x1e8] ;  /* 0x00007a0016167a20 */ /* 0x000fe40000410000 */
[----:B0-----:R-:W-:-:S05]  /*a810*/  FFMA.FTZ R21, R21, R170, 1.1641532182693481445e-10 ;  /* 0x2f00000015157423 */ /* 0x001fca00000100aa */
[----:B------:R-:W-:-:S04]  /*a820*/  FSETP.GTU.FTZ.AND P2, PT, R21, c[0x0][0x1e4], PT ;  /* 0x0000790015007a0b */ /* 0x000fc80003f5c000 */
[----:B------:R-:W-:Y:S01]  /*a830*/  FSEL R40, R22, RZ, !P2 ;  /* 0x000000ff16287208 */ /* 0x000fe20005000000 */
[----:B------:R-:W-:Y:S05]  /*a840*/  @P6 BRA `(.L_x_7837) ;  /* 0x0000006000006947 */ /* 0x000fea0003800000 */
[----:B------:R-:W-:Y:S01]  /*a850*/  MOV R21, R18 ;  /* 0x0000001200157202 */ /* 0x000fe20000000f00 */
[----:B------:R-:W-:Y:S05]  /*a860*/  @!P0 BRA `(.L_x_7838) ;  /* 0x000005a000008947 */ /* 0x000fea0003800000 */
[----:B------:R-:W-:-:S05]  /*a870*/  HADD2.F32 R21, -RZ, R46.H0_H0 ;  /* 0x2000002eff157230 */ /* 0x000fca0000004100 */
[----:B------:R-:W-:Y:S02]  /*a880*/  FADD.FTZ R40, R21, R40 ;  /* 0x0000002815287221 */ /* 0x000fe40000010000 */
[----:B------:R-:W-:Y:S01]  /*a890*/  IMAD.MOV.U32 R21, RZ, RZ, R18 ;  /* 0x000000ffff157224 */ /* 0x000fe200078e0012 */
[----:B------:R-:W-:Y:S05]  /*a8a0*/  BRA `(.L_x_7838) ;  /* 0x0000056000007947 */ /* 0x000fea0003800000 */
.L_x_7837:
        /* <DEDUP_REMOVED lines=12> */
.L_x_7840:
[----:B------:R-:W-:Y:S02]  /*a970*/  IMAD.MOV.U32 R14, RZ, RZ, R20 ;  /* 0x000000ffff0e7224 */ /* 0x000fe400078e0014 */
.L_x_7841:
[----:B------:R-:W-:Y:S05]  /*a980*/  BSYNC B1 ;  /* 0x0000000000017941 */ /* 0x000fea0003800000 */
.L_x_7839:
        /* <DEDUP_REMOVED lines=16> */
.L_x_7845:
[----:B------:R-:W-:Y:S05]  /*aa90*/  BSYNC B2 ;  /* 0x0000000000027941 */ /* 0x000fea0003800000 */
.L_x_7844:
        /* <DEDUP_REMOVED lines=43> */
.L_x_7843:
[----:B------:R-:W-:Y:S05]  /*ad50*/  BSYNC B1 ;  /* 0x0000000000017941 */ /* 0x000fea0003800000 */
.L_x_7842:
        /* <DEDUP_REMOVED lines=11> */
.L_x_7838:
        /* <DEDUP_REMOVED lines=12> */
.L_x_7847:
[----:B------:R-:W-:Y:S02]  /*aed0*/  IMAD.MOV.U32 R24, RZ, RZ, R20 ;  /* 0x000000ffff187224 */ /* 0x000fe400078e0014 */
.L_x_7848:
[----:B------:R-:W-:Y:S05]  /*aee0*/  BSYNC B1 ;  /* 0x0000000000017941 */ /* 0x000fea0003800000 */
.L_x_7846:
        /* <DEDUP_REMOVED lines=16> */
.L_x_7852:
[----:B------:R-:W-:Y:S05]  /*aff0*/  BSYNC B2 ;  /* 0x0000000000027941 */ /* 0x000fea0003800000 */
.L_x_7851:
        /* <DEDUP_REMOVED lines=43> */
.L_x_7850:
[----:B------:R-:W-:Y:S05]  /*b2b0*/  BSYNC B1 ;  /* 0x0000000000017941 */ /* 0x000fea0003800000 */
.L_x_7849:
        /* <DEDUP_REMOVED lines=13> */
.L_x_7853:
        /* <DEDUP_REMOVED lines=12> */
.L_x_7856:
[----:B------:R-:W-:Y:S02]  /*b450*/  IMAD.MOV.U32 R15, RZ, RZ, R20 ;  /* 0x000000ffff0f7224 */ /* 0x000fe400078e0014 */
.L_x_7857:
[----:B------:R-:W-:Y:S05]  /*b460*/  BSYNC B1 ;  /* 0x0000000000017941 */ /* 0x000fea0003800000 */
.L_x_7855:
        /* <DEDUP_REMOVED lines=16> */
.L_x_7861:
[----:B------:R-:W-:Y:S05]  /*b570*/  BSYNC B2 ;  /* 0x0000000000027941 */ /* 0x000fea0003800000 */
.L_x_7860:
        /* <DEDUP_REMOVED lines=43> */
.L_x_7859:
[----:B------:R-:W-:Y:S05]  /*b830*/  BSYNC B1 ;  /* 0x0000000000017941 */ /* 0x000fea0003800000 */
.L_x_7858:
        /* <DEDUP_REMOVED lines=11> */
.L_x_7854:
        /* <DEDUP_REMOVED lines=12> */
.L_x_7863:
[----:B------:R-:W-:Y:S02]  /*b9b0*/  IMAD.MOV.U32 R24, RZ, RZ, R20 ;  /* 0x000000ffff187224 */ /* 0x000fe400078e0014 */
.L_x_7864:
[----:B------:R-:W-:Y:S05]  /*b9c0*/  BSYNC B1 ;  /* 0x0000000000017941 */ /* 0x000fea0003800000 */
.L_x_7862:
        /* <DEDUP_REMOVED lines=16> */
.L_x_7868:
[----:B------:R-:W-:Y:S05]  /*bad0*/  BSYNC B2 ;  /* 0x0000000000027941 */ /* 0x000fea0003800000 */
.L_x_7867:
        /* <DEDUP_REMOVED lines=43> */
.L_x_7866:
[----:B------:R-:W-:Y:S05]  /*bd90*/  BSYNC B1 ;  /* 0x0000000000017941 */ /* 0x000fea0003800000 */
.L_x_7865:
        /* <DEDUP_REMOVED lines=9> */
[----:B------:R-:W-:-:S05]  /*be30*/  HADD2.F32 R21, -RZ, R47.H0_H0 ;  /* 0x2000002fff157230 */ /* 0x000fca0000004100 */
[----:B------:R-:W-:Y:S02]  /*be40*/  FADD.FTZ R42, R21, R42 ;  /* 0x0000002a152a7221 */ /* 0x000fe40000010000 */
[----:B------:R-:W-:Y:S01]  /*be50*/  IMAD.MOV.U32 R21, RZ, RZ, R18 ;  /* 0x000000ffff157224 */ /* 0x000fe200078e0012 */
[----:B------:R-:W-:Y:S05]  /*be60*/  BRA `(.L_x_7870) ;  /* 0x0000056000007947 */ /* 0x000fea0003800000 */
.L_x_7869:
        /* <DEDUP_REMOVED lines=12> */
.L_x_7872:
[----:B------:R-:W-:Y:S02]  /*bf30*/  IMAD.MOV.U32 R16, RZ, RZ, R20 ;  /* 0x000000ffff107224 */ /* 0x000fe400078e0014 */
.L_x_7873:
[----:B------:R-:W-:Y:S05]  /*bf40*/  BSYNC B1 ;  /* 0x0000000000017941 */ /* 0x000fea0003800000 */
.L_x_7871:
        /* <DEDUP_REMOVED lines=16> */
.L_x_7877:
[----:B------:R-:W-:Y:S05]  /*c050*/  BSYNC B2 ;  /* 0x0000000000027941 */ /* 0x000fea0003800000 */
.L_x_7876:
        /* <DEDUP_REMOVED lines=43> */
.L_x_7875:
[----:B------:R-:W-:Y:S05]  /*c310*/  BSYNC B1 ;  /* 0x0000000000017941 */ /* 0x000fea0003800000 */
.L_x_7874:
        /* <DEDUP_REMOVED lines=11> */
.L_x_7870:
        /* <DEDUP_REMOVED lines=12> */
.L_x_7879:
[----:B------:R-:W-:Y:S02]  /*c490*/  MOV R24, R20 ;  /* 0x0000001400187202 */ /* 0x000fe40000000f00 */
.L_x_7880:
[----:B------:R-:W-:Y:S05]  /*c4a0*/  BSYNC B1 ;  /* 0x0000000000017941 */ /* 0x000fea0003800000 */
.L_x_7878:
        /* <DEDUP_REMOVED lines=16> */
.L_x_7884:
[----:B------:R-:W-:Y:S05]  /*c5b0*/  BSYNC B2 ;  /* 0x0000000000027941 */ /* 0x000fea0003800000 */
.L_x_7883:
        /* <DEDUP_REMOVED lines=43> */
.L_x_7882:
[----:B------:R-:W-:Y:S05]  /*c870*/  BSYNC B1 ;  /* 0x0000000000017941 */ /* 0x000fea0003800000 */
.L_x_7881:
        /* <DEDUP_REMOVED lines=10> */
[----:B------:R-:W-:Y:S01]  /*c920*/  HADD2.F32 R22, -RZ, R47.H1_H1 ;  /* 0x3000002fff167230 */ /* 0x000fe20000004100 */
[----:B------:R-:W-:-:S04]  /*c930*/  IMAD.MOV.U32 R21, RZ, RZ, R18 ;  /* 0x000000ffff157224 */ /* 0x000fc800078e0012 */
[----:B------:R-:W-:Y:S01]  /*c940*/  FADD.FTZ R43, R22, R43 ;  /* 0x0000002b162b7221 */ /* 0x000fe20000010000 */
[----:B------:R-:W-:Y:S05]  /*c950*/  BRA `(.L_x_7886) ;  /* 0x0000058000007947 */ /* 0x000fea0003800000 */
.L_x_7885:
        /* <DEDUP_REMOVED lines=12> */
.L_x_7888:
[----:B------:R-:W-:Y:S02]  /*ca20*/  IMAD.MOV.U32 R17, RZ, RZ, R20 ;  /* 0x000000ffff117224 */ /* 0x000fe400078e0014 */
.L_x_7889:
[----:B------:R-:W-:Y:S05]  /*ca30*/  BSYNC B1 ;  /* 0x0000000000017941 */ /* 0x000fea0003800000 */
.L_x_7887:
        /* <DEDUP_REMOVED lines=15> */
[----:B------:R-:W-:Y:S02]  /*cb30*/  @P0 IADD3 R2, R8, RZ, RZ ;  /* 0x000000ff08020210 */ /* 0x000fe40007ffe0ff */
[----:B------:R-:W-:-:S03]  /*cb40*/  ISETP.NE.AND P0, PT, R0, RZ, PT ;  /* 0x000000ff0000720c */ /* 0x000fc60003f05270 */
[----:B------:R-:W-:-:S05]  /*cb50*/  @!P6 IMAD.MOV.U32 R8, RZ, RZ, R2 ;  /* 0x000000ffff08e224 */ /* 0x000fca00078e0002 */
.L_x_7893:
[----:B------:R-:W-:Y:S05]  /*cb60*/  BSYNC B2 ;  /* 0x0000000000027941 */ /* 0x000fea0003800000 */
.L_x_7892:
        /* <DEDUP_REMOVED lines=43> */
.L_x_7891:
[----:B------:R-:W-:Y:S05]  /*ce20*/  BSYNC B1 ;  /* 0x0000000000017941 */ /* 0x000fea0003800000 */
.L_x_7890:
        /* <DEDUP_REMOVED lines=10> */
[----:B------:R-:W-:-:S05]  /*ced0*/  @P0 FADD.FTZ R43, R22, R43 ;  /* 0x0000002b162b0221 */ /* 0x000fca0000010000 */
.L_x_7886:
[----:B------:R-:W-:Y:S01]  /*cee0*/  F2FP.PACK_AB R31, R43, R42 ;  /* 0x0000002a2b1f723e */ /* 0x000fe200000000ff */
[----:B------:R-:W-:Y:S01]  /*cef0*/  IMAD.WIDE.U32 R22, R26, R250, c[0x0][0x188] ;  /* 0x000062001a167625 */ /* 0x000fe200078e00fa */
[----:B------:R-:W-:Y:S02]  /*cf00*/  F2FP.PACK_AB R30, R41, R40 ;  /* 0x00000028291e723e */ /* 0x000fe400000000ff */
[----:B------:R-:W-:Y:S01]  /*cf10*/  F2FP.PACK_AB R29, R39, R38 ;  /* 0x00000026271d723e */ /* 0x000fe200000000ff */
[----:B------:R-:W-:Y:S01]  /*cf20*/  IMAD.MOV.U32 R251, RZ, RZ, 0x8 ;  /* 0x00000008fffb7424 */ /* 0x000fe200078e00ff */
[----:B------:R-:W-:Y:S02]  /*cf30*/  F2FP.PACK_AB R28, R37, R36 ;  /* 0x00000024251c723e */ /* 0x000fe400000000ff */
        /* <DEDUP_REMOVED lines=25> */
[----:B0-----:R-:W-:Y:S02]  /*d0d0*/  SHF.L.U32 R22, R16, 0x10, RZ ;  /* 0x0000001010167819 */ /* 0x001fe400000006ff */
[----:B------:R-:W-:Y:S02]  /*d0e0*/  LOP3.LUT R24, R12, 0xff, RZ, 0xc0, !PT ;  /* 0x000000ff0c187812 */ /* 0x000fe400078ec0ff */
[----:B------:R-:W-:Y:S02]  /*d0f0*/  LOP3.LUT R23, R22, 0xff0000, RZ, 0xc0, !PT ;  /* 0x00ff000016177812 */ /* 0x000fe400078ec0ff */
[----:B------:R-:W-:Y:S01]  /*d100*/  LOP3.LUT R22, R17, 0xffff, RZ, 0xc0, !PT ;  /* 0x0000ffff11167812 */ /* 0x000fe200078ec0ff */
[----:B------:R-:W-:Y:S01]  /*d110*/  IMAD.WIDE.U32 R24, R24, 0x10000, RZ ;  /* 0x0001000018187825 */ /* 0x000fe200078e00ff */
[----:B------:R-:W-:Y:S02]  /*d120*/  LOP3.LUT R28, R11, 0xff, RZ, 0xc0, !PT ;  /* 0x000000ff0b1c7812 */ /* 0x000fe400078ec0ff */
[----:B------:R-:W-:-:S02]  /*d130*/  PRMT R22, R23, 0x4210, R22 ;  /* 0x0000421017167816 */ /* 0x000fc40000000016 */
        /* <DEDUP_REMOVED lines=12> */
.L_x_7894:
        /* <DEDUP_REMOVED lines=18> */
.L_x_7896:
[----:B0-----:R-:W-:Y:S02]  /*d320*/  IMAD.MOV.U32 R27, RZ, RZ, R20 ;  /* 0x000000ffff1b7224 */ /* 0x001fe400078e0014 */
.L_x_7897:
[----:B------:R-:W-:Y:S05]  /*d330*/  BSYNC B1 ;  /* 0x0000000000017941 */ /* 0x000fea0003800000 */
.L_x_7895:
        /* <DEDUP_REMOVED lines=16> */
.L_x_7901:
[----:B------:R-:W-:Y:S05]  /*d440*/  BSYNC B2 ;  /* 0x0000000000027941 */ /* 0x000fea0003800000 */
.L_x_7900:
        /* <DEDUP_REMOVED lines=43> */
.L_x_7899:
[----:B------:R-:W-:Y:S05]  /*d700*/  BSYNC B1 ;  /* 0x0000000000017941 */ /* 0x000fea0003800000 */
.L_x_7898:
        /* <DEDUP_REMOVED lines=16> */
.L_x_7902:
        /* <DEDUP_REMOVED lines=12> */
.L_x_7905:
[----:B------:R-:W-:Y:S02]  /*d8d0*/  IMAD.MOV.U32 R10, RZ, RZ, R20 ;  /* 0x000000ffff0a7224 */ /* 0x000fe400078e0014 */
.L_x_7906:
[----:B------:R-:W-:Y:S05]  /*d8e0*/  BSYNC B1 ;  /* 0x0000000000017941 */ /* 0x000fea0003800000 */
.L_x_7904:
        /* <DEDUP_REMOVED lines=16> */
.L_x_7910:
[----:B------:R-:W-:Y:S05]  /*d9f0*/  BSYNC B2 ;  /* 0x0000000000027941 */ /* 0x000fea0003800000 */
.L_x_7909:
        /* <DEDUP_REMOVED lines=43> */
.L_x_7908:
[----:B------:R-:W-:Y:S05]  /*dcb0*/  BSYNC B1 ;  /* 0x0000000000017941 */ /* 0x000fea0003800000 */
.L_x_7907:
[----:B------:R-:W0:Y:S01]  /*dcc0*/  I2F.U32 R23, R10 ;  /* 0x0000000a00177306 */ /* 0x000e220000201000 */
[----:B------:R-:W-:-:S05]  /*dcd0*/  HADD2.F32 R22, -RZ, R48.H0_H0 ;  /* 0x20000030ff167230 */ /* 0x000fca0000004100 */
[----:B------:R-:W-:Y:S02]  /*dce0*/  FMUL.FTZ R22, R22, c[0x0][0x1e8] ;  /* 0x00007a0016167a20 */ /* 0x000fe40000410000 */
[----:B0-----:R-:W-:-:S05]  /*dcf0*/  FFMA.FTZ R23, R23, R170, 1.1641532182693481445e-10 ;  /* 0x2f00000017177423 */ /* 0x001fca00000100aa */
[----:B------:R-:W-:-:S04]  /*dd00*/  FSETP.GTU.FTZ.AND P1, PT, R23, c[0x0][0x1e4], PT ;  /* 0x0000790017007a0b */ /* 0x000fc80003f3c000 */
[----:B------:R-:W-:-:S05]  /*dd10*/  FSEL R22, R22, RZ, !P1 ;  /* 0x000000ff16167208 */ /* 0x000fca0004800000 */
[----:B------:R-:W-:Y:S01]  /*dd20*/  FADD.FTZ R25, R25, R22 ;  /* 0x0000001619197221 */ /* 0x000fe20000010000 */
[----:B------:R-:W-:-:S05]  /*dd30*/  @P0 HADD2.F32 R22, -RZ, R44.H0_H0 ;  /* 0x2000002cff160230 */ /* 0x000fca0000004100 */
[----:B------:R-:W-:Y:S01]  /*dd40*/  @P0 FADD.FTZ R25, R22, R25 ;  /* 0x0000001916190221 */ /* 0x000fe20000010000 */
[----:B------:R-:W-:-:S04]  /*dd50*/  SEL R22, RZ, 0x1, P1 ;  /* 0x00000001ff167807 */ /* 0x000fc80000800000 */
[----:B------:R-:W-:Y:S02]  /*dd60*/  PRMT R10, R22, 0x7610, R10 ;  /* 0x00007610160a7816 */ /* 0x000fe4000000000a */
.L_x_7903:
        /* <DEDUP_REMOVED lines=12> */
.L_x_7912:
[----:B------:R-:W-:Y:S02]  /*de30*/  MOV R24, R20 ;  /* 0x0000001400187202 */ /* 0x000fe40000000f00 */
.L_x_7913:
[----:B------:R-:W-:Y:S05]  /*de40*/  BSYNC B1 ;  /* 0x0000000000017941 */ /* 0x000fea0003800000 */
.L_x_7911:
        /* <DEDUP_REMOVED lines=16> */
.L_x_7917:
[----:B------:R-:W-:Y:S05]  /*df50*/  BSYNC B2 ;  /* 0x0000000000027941 */ /* 0x000fea0003800000 */
.L_x_7916:
        /* <DEDUP_REMOVED lines=43> */
.L_x_7915:
[----:B------:R-:W-:Y:S05]  /*e210*/  BSYNC B1 ;  /* 0x0000000000017941 */ /* 0x000fea0003800000 */
.L_x_7914:
        /* <DEDUP_REMOVED lines=15> */
.L_x_7918:
        /* <DEDUP_REMOVED lines=12> */
.L_x_7921:
[----:B------:R-:W-:Y:S02]  /*e3d0*/  IMAD.MOV.U32 R11, RZ, RZ, R20 ;  /* 0x000000ffff0b7224 */ /* 0x000fe400078e0014 */
.L_x_7922:
[----:B------:R-:W-:Y:S05]  /*e3e0*/  BSYNC B1 ;  /* 0x0000000000017941 */ /* 0x000fea0003800000 */
.L_x_7920:
        /* <DEDUP_REMOVED lines=16> */
.L_x_7926:
[----:B------:R-:W-:Y:S05]  /*e4f0*/  BSYNC B2 ;  /* 0x0000000000027941 */ /* 0x000fea0003800000 */
.L_x_7925:
        /* <DEDUP_REMOVED lines=40> */
[----:B------:R-:W-:-:S04]  /*e780*/  IMAD.WIDE.U32 R22, R0, -0x2daee0ad, RZ ;  /* 0xd2511f5300167825 */ /* 0x000fc800078e00ff */
[----:B------:R-:W-:Y:S01]  /*e790*/  IMAD.MOV.U32 R0, RZ, RZ, R22 ;  /* 0x000000ffff007224 */ /* 0x000fe200078e0016 */
[----:B------:R-:W-:Y:S01]  /*e7a0*/  LOP3.LUT R2, R23, UR26, R32, 0x96, !PT ;  /* 0x0000001a17027c12 */ /* 0x000fe2000f8e9620 */
[----:B------:R-:W-:Y:S02]  /*e7b0*/  IMAD.MOV.U32 R23, RZ, RZ, RZ ;  /* 0x000000ffff177224 */ /* 0x000fe400078e00ff */
.L_x_7924:
[----:B------:R-:W-:Y:S05]  /*e7c0*/  BSYNC B1 ;  /* 0x0000000000017941 */ /* 0x000fea0003800000 */
.L_x_7923:
        /* <DEDUP_REMOVED lines=11> */
.L_x_7919:
        /* <DEDUP_REMOVED lines=12> */
.L_x_7928:
[----:B------:R-:W-:Y:S02]  /*e940*/  IMAD.MOV.U32 R24, RZ, RZ, R20 ;  /* 0x000000ffff187224 */ /* 0x000fe400078e0014 */
.L_x_7929:
[----:B------:R-:W-:Y:S05]  /*e950*/  BSYNC B1 ;  /* 0x0000000000017941 */ /* 0x000fea0003800000 */
.L_x_7927:
        /* <DEDUP_REMOVED lines=16> */
.L_x_7933:
[----:B------:R-:W-:Y:S05]  /*ea60*/  BSYNC B2 ;  /* 0x0000000000027941 */ /* 0x000fea0003800000 */
.L_x_7932:
        /* <DEDUP_REMOVED lines=44> */
.L_x_7931:
[----:B------:R-:W-:Y:S05]  /*ed30*/  BSYNC B1 ;  /* 0x0000000000017941 */ /* 0x000fea0003800000 */
.L_x_7930:
        /* <DEDUP_REMOVED lines=15> */
.L_x_7934:
        /* <DEDUP_REMOVED lines=12> */
.L_x_7937:
[----:B------:R-:W-:Y:S02]  /*eef0*/  IMAD.MOV.U32 R12, RZ, RZ, R20 ;  /* 0x000000ffff0c7224 */ /* 0x000fe400078e0014 */
.L_x_7938:
[----:B------:R-:W-:Y:S05]  /*ef00*/  BSYNC B1 ;  /* 0x0000000000017941 */ /* 0x000fea0003800000 */
.L_x_7936:
        /* <DEDUP_REMOVED lines=16> */
.L_x_7942:
[----:B------:R-:W-:Y:S05]  /*f010*/  BSYNC B2 ;  /* 0x0000000000027941 */ /* 0x000fea0003800000 */
.L_x_7941:
        /* <DEDUP_REMOVED lines=44> */
.L_x_7940:
[----:B------:R-:W-:Y:S05]  /*f2e0*/  BSYNC B1 ;  /* 0x0000000000017941 */ /* 0x000fea0003800000 */
.L_x_7939:
        /* <DEDUP_REMOVED lines=11> */
.L_x_7935:
        /* <DEDUP_REMOVED lines=12> */
.L_x_7944:
[----:B------:R-:W-:Y:S02]  /*f460*/  IMAD.MOV.U32 R27, RZ, RZ, R20 ;  /* 0x000000ffff1b7224 */ /* 0x000fe400078e0014 */
.L_x_7945:
[----:B------:R-:W-:Y:S05]  /*f470*/  BSYNC B1 ;  /* 0x0000000000017941 */ /* 0x000fea0003800000 */
.L_x_7943:
        /* <DEDUP_REMOVED lines=16> */
.L_x_7949:
[----:B------:R-:W-:Y:S05]  /*f580*/  BSYNC B2 ;  /* 0x0000000000027941 */ /* 0x000fea0003800000 */
.L_x_7948:
        /* <DEDUP_REMOVED lines=44> */
.L_x_7947:
[----:B------:R-:W-:Y:S05]  /*f850*/  BSYNC B1 ;  /* 0x0000000000017941 */ /* 0x000fea0003800000 */
.L_x_7946:
        /* <DEDUP_REMOVED lines=13> */
.L_x_7950:
        /* <DEDUP_REMOVED lines=12> */
.L_x_7953:
[----:B------:R-:W-:Y:S02]  /*f9f0*/  IMAD.MOV.U32 R13, RZ, RZ, R20 ;  /* 0x000000ffff0d7224 */ /* 0x000fe400078e0014 */
.L_x_7954:
[----:B------:R-:W-:Y:S05]  /*fa00*/  BSYNC B1 ;  /* 0x0000000000017941 */ /* 0x000fea0003800000 */
.L_x_7952:
        /* <DEDUP_REMOVED lines=16> */
.L_x_7958:
[----:B------:R-:W-:Y:S05]  /*fb10*/  BSYNC B2 ;  /* 0x0000000000027941 */ /* 0x000fea0003800000 */
.L_x_7957:
        /* <DEDUP_REMOVED lines=39> */
[----:B------:R-:W-:Y:S01]  /*fd90*/  IMAD.WIDE.U32 R32, R33, -0x326172a9, RZ ;  /* 0xcd9e8d5721207825 */ /* 0x000fe200078e00ff */
[----:B------:R-:W-:-:S03]  /*fda0*/  MOV R0, R28 ;  /* 0x0000001c00007202 */ /* 0x000fc60000000f00 */
[----:B------:R-:W-:Y:S01]  /*fdb0*/  IMAD.MOV.U32 R20, RZ, RZ, R32 ;  /* 0x000000ffff147224 */ /* 0x000fe200078e0020 */
[----:B------:R-:W-:Y:S01]  /*fdc0*/  LOP3.LUT R19, R33, UR25, R34, 0x96, !PT ;  /* 0x0000001921137c12 */ /* 0x000fe2000f8e9622 */
[----:B------:R-:W-:Y:S02]  /*fdd0*/  IMAD.MOV.U32 R28, RZ, RZ, RZ ;  /* 0x000000ffff1c7224 */ /* 0x000fe400078e00ff */
.L_x_7956:
[----:B------:R-:W-:Y:S05]  /*fde0*/  BSYNC B1 ;  /* 0x0000000000017941 */ /* 0x000fea0003800000 */
.L_x_7955:
        /* <DEDUP_REMOVED lines=11> */
.L_x_7951:
        /* <DEDUP_REMOVED lines=12> */
.L_x_7960:
[----:B------:R-:W-:Y:S02]  /*ff60*/  IMAD.MOV.U32 R23, RZ, RZ, R20 ;  /* 0x000000ffff177224 */ /* 0x000fe400078e0014 */
.L_x_7961:
[----:B------:R-:W-:Y:S05]  /*ff70*/  BSYNC B1 ;  /* 0x0000000000017941 */ /* 0x000fea0003800000 */
.L_x_7959:
        /* <DEDUP_REMOVED lines=16> */
.L_x_7965:
[----:B------:R-:W-:Y:S05]  /*10080*/  BSYNC B2 ;  /* 0x0000000000027941 */ /* 0x000fea0003800000 */
.L_x_7964:
        /* <DEDUP_REMOVED lines=44> */
.L_x_7963:
[----:B------:R-:W-:Y:S05]  /*10350*/  BSYNC B1 ;  /* 0x0000000000017941 */ /* 0x000fea0003800000 */
.L_x_7962:
        /* <DEDUP_REMOVED lines=9> */
[----:B------:R-:W-:Y:S01]  /*103f0*/  HADD2.F32 R28, -RZ, R46.H0_H0 ;  /* 0x2000002eff1c7230 */ /* 0x000fe20000004100 */
[----:B------:R-:W-:-:S04]  /*10400*/  IMAD.MOV.U32 R29, RZ, RZ, R27 ;  /* 0x000000ffff1d7224 */ /* 0x000fc800078e001b */
[----:B------:R-:W-:Y:S01]  /*10410*/  FADD.FTZ R23, R28, R23 ;  /* 0x000000171c177221 */ /* 0x000fe20000010000 */
[----:B------:R-:W-:Y:S05]  /*10420*/  BRA `(.L_x_7967) ;  /* 0x0000057000007947 */ /* 0x000fea0003800000 */
.L_x_7966:
        /* <DEDUP_REMOVED lines=12> */
.L_x_7969:
[----:B------:R-:W-:Y:S02]  /*104f0*/  IMAD.MOV.U32 R14, RZ, RZ, R20 ;  /* 0x000000ffff0e7224 */ /* 0x000fe400078e0014 */
.L_x_7970:
[----:B------:R-:W-:Y:S05]  /*10500*/  BSYNC B1 ;  /* 0x0000000000017941 */ /* 0x000fea0003800000 */
.L_x_7968:
        /* <DEDUP_REMOVED lines=16> */
.L_x_7974:
[----:B------:R-:W-:Y:S05]  /*10610*/  BSYNC B2 ;  /* 0x0000000000027941 */ /* 0x000fea0003800000 */
.L_x_7973:
        /* <DEDUP_REMOVED lines=44> */
.L_x_7972:
[----:B------:R-:W-:Y:S05]  /*108e0*/  BSYNC B1 ;  /* 0x0000000000017941 */ /* 0x000fea0003800000 */
.L_x_7971:
        /* <DEDUP_REMOVED lines=11> */
.L_x_7967:
        /* <DEDUP_REMOVED lines=12> */
.L_x_7976:
[----:B------:R-:W-:Y:S02]  /*10a60*/  IMAD.MOV.U32 R27, RZ, RZ, R20 ;  /* 0x000000ffff1b7224 */ /* 0x000fe400078e0014 */
.L_x_7977:
[----:B------:R-:W-:Y:S05]  /*10a70*/  BSYNC B1 ;  /* 0x0000000000017941 */ /* 0x000fea0003800000 */
.L_x_7975:
        /* <DEDUP_REMOVED lines=16> */
.L_x_7981:
[----:B------:R-:W-:Y:S05]  /*10b80*/  BSYNC B2 ;  /* 0x0000000000027941 */ /* 0x000fea0003800000 */
.L_x_7980:
        /* <DEDUP_REMOVED lines=44> */
.L_x_7979:
[----:B------:R-:W-:Y:S05]  /*10e50*/  BSYNC B1 ;  /* 0x0000000000017941 */ /* 0x000fea0003800000 */
.L_x_7978:
        /* <DEDUP_REMOVED lines=13> */
.L_x_7982:
        /* <DEDUP_REMOVED lines=12> */
.L_x_7985:
[----:B------:R-:W-:Y:S02]  /*10ff0*/  IMAD.MOV.U32 R15, RZ, RZ, R20 ;  /* 0x000000ffff0f7224 */ /* 0x000fe400078e0014 */
.L_x_7986:
[----:B------:R-:W-:Y:S05]  /*11000*/  BSYNC B1 ;  /* 0x0000000000017941 */ /* 0x000fea0003800000 */
.L_x_7984:
        /* <DEDUP_REMOVED lines=16> */
.L_x_7990:
[----:B------:R-:W-:Y:S05]  /*11110*/  BSYNC B2 ;  /* 0x0000000000027941 */ /* 0x000fea0003800000 */
.L_x_7989:
        /* <DEDUP_REMOVED lines=44> */
.L_x_7988:
[----:B------:R-:W-:Y:S05]  /*113e0*/  BSYNC B1 ;  /* 0x0000000000017941 */ /* 0x000fea0003800000 */
.L_x_7987:
        /* <DEDUP_REMOVED lines=11> */
.L_x_7983:
        /* <DEDUP_REMOVED lines=12> */
.L_x_7992:
[----:B------:R-:W-:Y:S02]  /*11560*/  IMAD.MOV.U32 R30, RZ, RZ, R20 ;  /* 0x000000ffff1e7224 */ /* 0x000fe400078e0014 */
.L_x_7993:
[----:B------:R-:W-:Y:S05]  /*11570*/  BSYNC B1 ;  /* 0x0000000000017941 */ /* 0x000fea0003800000 */
.L_x_7991:
        /* <DEDUP_REMOVED lines=16> */
.L_x_7997:
[----:B------:R-:W-:Y:S05]  /*11680*/  BSYNC B2 ;  /* 0x0000000000027941 */ /* 0x000fea0003800000 */
.L_x_7996:
        /* <DEDUP_REMOVED lines=44> */
.L_x_7995:
[----:B------:R-:W-:Y:S05]  /*11950*/  BSYNC B1 ;  /* 0x0000000000017941 */ /* 0x000fea0003800000 */
.L_x_7994:
        /* <DEDUP_REMOVED lines=13> */
.L_x_7998:
        /* <DEDUP_REMOVED lines=12> */
.L_x_8001:
[----:B------:R-:W-:Y:S02]  /*11af0*/  IMAD.MOV.U32 R16, RZ, RZ, R20 ;  /* 0x000000ffff107224 */ /* 0x000fe400078e0014 */
.L_x_8002:
[----:B------:R-:W-:Y:S05]  /*11b00*/  BSYNC B1 ;  /* 0x0000000000017941 */ /* 0x000fea0003800000 */
.L_x_8000:
        /* <DEDUP_REMOVED lines=16> */
.L_x_8006:
[----:B------:R-:W-:Y:S05]  /*11c10*/  BSYNC B2 ;  /* 0x0000000000027941 */ /* 0x000fea0003800000 */
.L_x_8005:
        /* <DEDUP_REMOVED lines=44> */
.L_x_8004:
[----:B------:R-:W-:Y:S05]  /*11ee0*/  BSYNC B1 ;  /* 0x0000000000017941 */ /* 0x000fea0003800000 */
.L_x_8003:
[----:B------:R-:W0:Y:S02]  /*11ef0*/  I2F.U32 R29, R16 ;  /* 0x00000010001d7306 */ /* 0x000e240000201000 */
[----:B0-----:R-:W-:-:S05]  /*11f00*/  FFMA.FTZ R29, R29, R170, 1.1641532182693481445e-10 ;  /* 0x2f0000001d1d7423 */ /* 0x001fca00000100aa */
[----:B------:R-:W-:Y:S01]  /*11f10*/  FSETP.GTU.FTZ.AND P5, PT, R29, c[0x0][0x1e4], PT ;  /* 0x000079001d007a0b */ /* 0x000fe20003fbc000 */
[----:B------:R-:W-:-:S05]  /*11f20*/  HADD2.F32 R29, -RZ, R51.H0_H0 ;  /* 0x20000033ff1d7230 */ /* 0x000fca0000004100 */
[----:B------:R-:W-:-:S05]  /*11f30*/  FMUL.FTZ R29, R29, c[0x0][0x1e8] ;  /* 0x00007a001d1d7a20 */ /* 0x000fca0000410000 */
[----:B------:R-:W-:-:S05]  /*11f40*/  FSEL R29, R29, RZ, !P5 ;  /* 0x000000ff1d1d7208 */ /* 0x000fca0006800000 */
[----:B------:R-:W-:Y:S01]  /*11f50*/  FADD.FTZ R28, R28, R29 ;  /* 0x0000001d1c1c7221 */ /* 0x000fe20000010000 */
[----:B------:R-:W-:-:S05]  /*11f60*/  @P0 HADD2.F32 R29, -RZ, R47.H0_H0 ;  /* 0x2000002fff1d0230 */ /* 0x000fca0000004100 */
[----:B------:R-:W-:Y:S01]  /*11f70*/  @P0 FADD.FTZ R28, R29, R28 ;  /* 0x0000001c1d1c0221 */ /* 0x000fe20000010000 */
[----:B------:R-:W-:-:S04]  /*11f80*/  SEL R29, RZ, 0x1, P5 ;  /* 0x00000001ff1d7807 */ /* 0x000fc80002800000 */
[----:B------:R-:W-:Y:S02]  /*11f90*/  PRMT R16, R29, 0x7610, R16 ;  /* 0x000076101d107816 */ /* 0x000fe40000000010 */
.L_x_7999:
        /* <DEDUP_REMOVED lines=12> */
.L_x_8008:
[----:B------:R-:W-:Y:S02]  /*12060*/  IMAD.MOV.U32 R29, RZ, RZ, R20 ;  /* 0x000000ffff1d7224 */ /* 0x000fe400078e0014 */
.L_x_8009:
[----:B------:R-:W-:Y:S05]  /*12070*/  BSYNC B1 ;  /* 0x0000000000017941 */ /* 0x000fea0003800000 */
.L_x_8007:
        /* <DEDUP_REMOVED lines=16> */
.L_x_8013:
[----:B------:R-:W-:Y:S05]  /*12180*/  BSYNC B2 ;  /* 0x0000000000027941 */ /* 0x000fea0003800000 */
.L_x_8012:
        /* <DEDUP_REMOVED lines=44> */
.L_x_8011:
[----:B------:R-:W-:Y:S05]  /*12450*/  BSYNC B1 ;  /* 0x0000000000017941 */ /* 0x000fea0003800000 */
.L_x_8010:
        /* <DEDUP_REMOVED lines=14> */
.L_x_8014:
        /* <DEDUP_REMOVED lines=12> */
.L_x_8017:
[----:B------:R-:W-:Y:S02]  /*12600*/  IMAD.MOV.U32 R17, RZ, RZ, R20 ;  /* 0x000000ffff117224 */ /* 0x000fe400078e0014 */
.L_x_8018:
[----:B------:R-:W-:Y:S05]  /*12610*/  BSYNC B1 ;  /* 0x0000000000017941 */ /* 0x000fea0003800000 */
.L_x_8016:
        /* <DEDUP_REMOVED lines=18> */
.L_x_8022:
[----:B------:R-:W-:Y:S05]  /*12740*/  BSYNC B2 ;  /* 0x0000000000027941 */ /* 0x000fea0003800000 */
.L_x_8021:
[----:B------:R-:W-:Y:S01]  /*12750*/  LOP3.LUT R30, R19, UR5, R8, 0x96, !PT ;  /* 0x00000005131e7c12 */ /* 0x000fe2000f8e9608 */
[----:B------:R-:W-:-:S04]  /*12760*/  IMAD.HI.U32 R19, R4, -0x326172a9, RZ ;  /* 0xcd9e8d5704137827 */ /* 0x000fc800078e00ff */
[----:B------:R-:W-:Y:S01]  /*12770*/  IMAD R33, R4, -0x326172a9, RZ ;  /* 0xcd9e8d5704217824 */ /* 0x000fe200078e02ff */
[----:B------:R-:W-:Y:S01]  /*12780*/  LOP3.LUT R19, R19, UR4, R6, 0x96, !PT ;  /* 0x0000000413137c12 */ /* 0x000fe2000f8e9606 */
[----:B------:R-:W-:-:S04]  /*12790*/  IMAD.WIDE.U32 R30, R30, -0x326172a9, RZ ;  /* 0xcd9e8d571e1e7825 */ /* 0x000fc800078e00ff */
[----:B------:R-:W-:Y:S01]  /*127a0*/  IMAD.MOV.U32 R120, RZ, RZ, RZ ;  /* 0x000000ffff787224 */ /* 0x000fe200078e00ff */
        /* <DEDUP_REMOVED lines=38> */
.L_x_8020:
[----:B------:R-:W-:Y:S05]  /*12a10*/  BSYNC B1 ;  /* 0x0000000000017941 */ /* 0x000fea0003800000 */
.L_x_8019:
        /* <DEDUP_REMOVED lines=11> */
.L_x_8015:
[----:B------:R-:W-:Y:S01]  /*12ad0*/  F2FP.PACK_AB R35, R29, R28 ;  /* 0x0000001c1d23723e */ /* 0x000fe200000000ff */
[----:B------:R-:W-:Y:S01]  /*12ae0*/  IMAD.WIDE.U32 R30, R18, R250, c[0x0][0x188] ;  /* 0x00006200121e7625 */ /* 0x000fe200078e00fa */
[----:B------:R-:W-:Y:S02]  /*12af0*/  F2FP.PACK_AB R34, R27, R23 ;  /* 0x000000171b22723e */ /* 0x000fe400000000ff */
[----:B------:R-:W-:Y:S02]  /*12b00*/  F2FP.PACK_AB R33, R22, R24 ;  /* 0x000000181621723e */ /* 0x000fe400000000ff */
[----:B------:R-:W-:Y:S02]  /*12b10*/  F2FP.PACK_AB R32, R21, R25 ;  /* 0x000000191520723e */ /* 0x000fe400000000ff */
        /* <DEDUP_REMOVED lines=43> */
.L_x_8023:
        /* <DEDUP_REMOVED lines=19> */
.L_x_8025:
[----:B------:R-:W-:Y:S02]  /*12f00*/  IMAD.MOV.U32 R31, RZ, RZ, R20 ;  /* 0x000000ffff1f7224 */ /* 0x000fe400078e0014 */
.L_x_8026:
[----:B------:R-:W-:Y:S05]  /*12f10*/  BSYNC B1 ;  /* 0x0000000000017941 */ /* 0x000fea0003800000 */
.L_x_8024:
        /* <DEDUP_REMOVED lines=16> */
.L_x_8030:
[----:B------:R-:W-:Y:S05]  /*13020*/  BSYNC B2 ;  /* 0x0000000000027941 */ /* 0x000fea0003800000 */
.L_x_8029:
        /* <DEDUP_REMOVED lines=44> */
.L_x_8028:
[----:B------:R-:W-:Y:S05]  /*132f0*/  BSYNC B1 ;  /* 0x0000000000017941 */ /* 0x000fea0003800000 */
.L_x_8027:
        /* <DEDUP_REMOVED lines=16> */
.L_x_8031:
        /* <DEDUP_REMOVED lines=12> */
.L_x_8034:
[----:B------:R-:W-:Y:S02]  /*134c0*/  IMAD.MOV.U32 R10, RZ, RZ, R20 ;  /* 0x000000ffff0a7224 */ /* 0x000fe400078e0014 */
.L_x_8035:
[----:B------:R-:W-:Y:S05]  /*134d0*/  BSYNC B1 ;  /* 0x0000000000017941 */ /* 0x000fea0003800000 */
.L_x_8033:
        /* <DEDUP_REMOVED lines=16> */
.L_x_8039:
[----:B------:R-:W-:Y:S05]  /*135e0*/  BSYNC B2 ;  /* 0x0000000000027941 */ /* 0x000fea0003800000 */
.L_x_8038:
        /* <DEDUP_REMOVED lines=44> */
.L_x_8037:
[----:B------:R-:W-:Y:S05]  /*138b0*/  BSYNC B1 ;  /* 0x0000000000017941 */ /* 0x000fea0003800000 */
.L_x_8036:
        /* <DEDUP_REMOVED lines=9> */
[----:B------:R-:W-:Y:S02]  /*13950*/  SEL R10, RZ, 0x1, P1 ;  /* 0x00000001ff0a7807 */ /* 0x000fe40000800000 */
.L_x_8032:
        /* <DEDUP_REMOVED lines=12> */
.L_x_8041:
[----:B------:R-:W-:Y:S02]  /*13a20*/  IMAD.MOV.U32 R122, RZ, RZ, R20 ;  /* 0x000000ffff7a7224 */ /* 0x000fe400078e0014 */
.L_x_8042:
[----:B------:R-:W-:Y:S05]  /*13a30*/  BSYNC B1 ;  /* 0x0000000000017941 */ /* 0x000fea0003800000 */
.L_x_8040:
        /* <DEDUP_REMOVED lines=16> */
.L_x_8046:
[----:B------:R-:W-:Y:S05]  /*13b40*/  BSYNC B2 ;  /* 0x0000000000027941 */ /* 0x000fea0003800000 */
.L_x_8045:
        /* <DEDUP_REMOVED lines=44> */
.L_x_8044:
[----:B------:R-:W-:Y:S05]  /*13e10*/  BSYNC B1 ;  /* 0x0000000000017941 */ /* 0x000fea0003800000 */
.L_x_8043:
        /* <DEDUP_REMOVED lines=15> */
.L_x_8047:
        /* <DEDUP_REMOVED lines=12> */
.L_x_8050:
[----:B------:R-:W-:Y:S02]  /*13fd0*/  IMAD.MOV.U32 R11, RZ, RZ, R20 ;  /* 0x000000ffff0b7224 */ /* 0x000fe400078e0014 */
.L_x_8051:
[----:B------:R-:W-:Y:S05]  /*13fe0*/  BSYNC B1 ;  /* 0x0000000000017941 */ /* 0x000fea0003800000 */
.L_x_8049:
        /* <DEDUP_REMOVED lines=16> */
.L_x_8055:
[----:B------:R-:W-:Y:S05]  /*140f0*/  BSYNC B2 ;  /* 0x0000000000027941 */ /* 0x000fea0003800000 */
.L_x_8054:
        /* <DEDUP_REMOVED lines=44> */
.L_x_8053:
[----:B------:R-:W-:Y:S05]  /*143c0*/  BSYNC B1 ;  /* 0x0000000000017941 */ /* 0x000fea0003800000 */
.L_x_8052:
        /* <DEDUP_REMOVED lines=10> */
.L_x_8048:
        /* <DEDUP_REMOVED lines=12> */
.L_x_8057:
[----:B------:R-:W-:Y:S02]  /*14530*/  MOV R33, R20 ;  /* 0x0000001400217202 */ /* 0x000fe40000000f00 */
.L_x_8058:
[----:B------:R-:W-:Y:S05]  /*14540*/  BSYNC B1 ;  /* 0x0000000000017941 */ /* 0x000fea0003800000 */
.L_x_8056:
        /* <DEDUP_REMOVED lines=16> */
.L_x_8062:
[----:B------:R-:W-:Y:S05]  /*14650*/  BSYNC B2 ;  /* 0x0000000000027941 */ /* 0x000fea0003800000 */
.L_x_8061:
        /* <DEDUP_REMOVED lines=44> */
.L_x_8060:
[----:B------:R-:W-:Y:S05]  /*14920*/  BSYNC B1 ;  /* 0x0000000000017941 */ /* 0x000fea0003800000 */
.L_x_8059:
        /* <DEDUP_REMOVED lines=15> */
.L_x_8063:
        /* <DEDUP_REMOVED lines=12> */
.L_x_8066:
[----:B------:R-:W-:Y:S02]  /*14ae0*/  MOV R12, R20 ;  /* 0x00000014000c7202 */ /* 0x000fe40000000f00 */
.L_x_8067:
[----:B------:R-:W-:Y:S05]  /*14af0*/  BSYNC B1 ;  /* 0x0000000000017941 */ /* 0x000fea0003800000 */
.L_x_8065:
        /* <DEDUP_REMOVED lines=16> */
.L_x_8071:
[----:B------:R-:W-:Y:S05]  /*14c00*/  BSYNC B2 ;  /* 0x0000000000027941 */ /* 0x000fea0003800000 */
.L_x_8070:
        /* <DEDUP_REMOVED lines=43> */
[----:B------:R-:W-:-:S06]  /*14ec0*/  HFMA2.MMA R35, -RZ, RZ, 0, 0 ;  /* 0x00000000ff237435 */ /* 0x000fcc00000001ff */
.L_x_8069:
[----:B------:R-:W-:Y:S05]  /*14ed0*/  BSYNC B1 ;  /* 0x0000000000017941 */ /* 0x000fea0003800000 */
.L_x_8068:
        /* <DEDUP_REMOVED lines=10> */
.L_x_8064:
        /* <DEDUP_REMOVED lines=12> */
.L_x_8073:
[----:B------:R-:W-:Y:S02]  /*15040*/  IMAD.MOV.U32 R116, RZ, RZ, R20 ;  /* 0x000000ffff747224 */ /* 0x000fe400078e0014 */
.L_x_8074:
[----:B------:R-:W-:Y:S05]  /*15050*/  BSYNC B1 ;  /* 0x0000000000017941 */ /* 0x000fea0003800000 */
.L_x_8072:
        /* <DEDUP_REMOVED lines=16> */
.L_x_8078:
[----:B------:R-:W-:Y:S05]  /*15160*/  BSYNC B2 ;  /* 0x0000000000027941 */ /* 0x000fea0003800000 */
.L_x_8077:
        /* <DEDUP_REMOVED lines=44> */
.L_x_8076:
[----:B------:R-:W-:Y:S05]  /*15430*/  BSYNC B1 ;  /* 0x0000000000017941 */ /* 0x000fea0003800000 */
.L_x_8075:
        /* <DEDUP_REMOVED lines=13> */
.L_x_8079:
        /* <DEDUP_REMOVED lines=12> */
.L_x_8082:
[----:B------:R-:W-:Y:S02]  /*155d0*/  IMAD.MOV.U32 R13, RZ, RZ, R20 ;  /* 0x000000ffff0d7224 */ /* 0x000fe400078e0014 */
.L_x_8083:
[----:B------:R-:W-:Y:S05]  /*155e0*/  BSYNC B1 ;  /* 0x0000000000017941 */ /* 0x000fea0003800000 */
.L_x_8081:
        /* <DEDUP_REMOVED lines=16> */
.L_x_8087:
[----:B------:R-:W-:Y:S05]  /*156f0*/  BSYNC B2 ;  /* 0x0000000000027941 */ /* 0x000fea0003800000 */
.L_x_8086:
        /* <DEDUP_REMOVED lines=44> */
.L_x_8085:
[----:B------:R-:W-:Y:S05]  /*159c0*/  BSYNC B1 ;  /* 0x0000000000017941 */ /* 0x000fea0003800000 */
.L_x_8084:
        /* <DEDUP_REMOVED lines=10> */
.L_x_8080:
        /* <DEDUP_REMOVED lines=12> */
.L_x_8089:
[----:B------:R-:W-:Y:S02]  /*15b30*/  IMAD.MOV.U32 R34, RZ, RZ, R20 ;  /* 0x000000ffff227224 */ /* 0x000fe400078e0014 */
.L_x_8090:
[----:B------:R-:W-:Y:S05]  /*15b40*/  BSYNC B1 ;  /* 0x0000000000017941 */ /* 0x000fea0003800000 */
.L_x_8088:
        /* <DEDUP_REMOVED lines=16> */
.L_x_8094:
[----:B------:R-:W-:Y:S05]  /*15c50*/  BSYNC B2 ;  /* 0x0000000000027941 */ /* 0x000fea0003800000 */
.L_x_8093:
        /* <DEDUP_REMOVED lines=44> */
.L_x_8092:
[----:B------:R-:W-:Y:S05]  /*15f20*/  BSYNC B1 ;  /* 0x0000000000017941 */ /* 0x000fea0003800000 */
.L_x_8091:
        /* <DEDUP_REMOVED lines=13> */
.L_x_8095:
        /* <DEDUP_REMOVED lines=12> */
.L_x_8098:
[----:B------:R-:W-:Y:S02]  /*160c0*/  IMAD.MOV.U32 R14, RZ, RZ, R20 ;  /* 0x000000ffff0e7224 */ /* 0x000fe400078e0014 */
.L_x_8099:
[----:B------:R-:W-:Y:S05]  /*160d0*/  BSYNC B1 ;  /* 0x0000000000017941 */ /* 0x000fea0003800000 */
.L_x_8097:
        /* <DEDUP_REMOVED lines=16> */
.L_x_8103:
[----:B------:R-:W-:Y:S05]  /*161e0*/  BSYNC B2 ;  /* 0x0000000000027941 */ /* 0x000fea0003800000 */
.L_x_8102:
        /* <DEDUP_REMOVED lines=44> */
.L_x_8101:
[----:B------:R-:W-:Y:S05]  /*164b0*/  BSYNC B1 ;  /* 0x0000000000017941 */ /* 0x000fea0003800000 */
.L_x_8100:
        /* <DEDUP_REMOVED lines=10> */
.L_x_8096:
        /* <DEDUP_REMOVED lines=12> */
.L_x_8105:
[----:B------:R-:W-:Y:S02]  /*16620*/  MOV R122, R20 ;  /* 0x00000014007a7202 */ /* 0x000fe40000000f00 */
.L_x_8106:
[----:B------:R-:W-:Y:S05]  /*16630*/  BSYNC B1 ;  /* 0x0000000000017941 */ /* 0x000fea0003800000 */
.L_x_8104:
        /* <DEDUP_REMOVED lines=16> */
.L_x_8110:
[----:B------:R-:W-:Y:S05]  /*16740*/  BSYNC B2 ;  /* 0x0000000000027941 */ /* 0x000fea0003800000 */
.L_x_8109:
        /* <DEDUP_REMOVED lines=44> */
.L_x_8108:
[----:B------:R-:W-:Y:S05]  /*16a10*/  BSYNC B1 ;  /* 0x0000000000017941 */ /* 0x000fea0003800000 */
.L_x_8107:
        /* <DEDUP_REMOVED lines=13> */
.L_x_8111:
        /* <DEDUP_REMOVED lines=12> */
.L_x_8114:
[----:B------:R-:W-:Y:S02]  /*16bb0*/  MOV R15, R20 ;  /* 0x00000014000f7202 */ /* 0x000fe40000000f00 */
.L_x_8115:
[----:B------:R-:W-:Y:S05]  /*16bc0*/  BSYNC B1 ;  /* 0x0000000000017941 */ /* 0x000fea0003800000 */
.L_x_8113:
        /* <DEDUP_REMOVED lines=16> */
.L_x_8119:
[----:B------:R-:W-:Y:S05]  /*16cd0*/  BSYNC B2 ;  /* 0x0000000000027941 */ /* 0x000fea0003800000 */
.L_x_8118:
        /* <DEDUP_REMOVED lines=44> */
.L_x_8117:
[----:B------:R-:W-:Y:S05]  /*16fa0*/  BSYNC B1 ;  /* 0x0000000000017941 */ /* 0x000fea0003800000 */
.L_x_8116:
        /* <DEDUP_REMOVED lines=10> */
.L_x_8112:
        /* <DEDUP_REMOVED lines=12> */
.L_x_8121:
[----:B------:R-:W-:Y:S02]  /*17110*/  IMAD.MOV.U32 R118, RZ, RZ, R20 ;  /* 0x000000ffff767224 */ /* 0x000fe400078e0014 */
.L_x_8122:
[----:B------:R-:W-:Y:S05]  /*17120*/  BSYNC B1 ;  /* 0x0000000000017941 */ /* 0x000fea0003800000 */
.L_x_8120:
        /* <DEDUP_REMOVED lines=16> */
.L_x_8126:
[----:B------:R-:W-:Y:S05]  /*17230*/  BSYNC B2 ;  /* 0x0000000000027941 */ /* 0x000fea0003800000 */
.L_x_8125:
        /* <DEDUP_REMOVED lines=44> */
.L_x_8124:
[----:B------:R-:W-:Y:S05]  /*17500*/  BSYNC B1 ;  /* 0x0000000000017941 */ /* 0x000fea0003800000 */
.L_x_8123:
        /* <DEDUP_REMOVED lines=10> */
[----:B------:R-:W-:Y:S01]  /*175b0*/  FADD.FTZ R121, R117, R121 ;  /* 0x0000007975797221 */ /* 0x000fe20000010000 */
[----:B------:R-:W-:Y:S01]  /*175c0*/  MOV R117, R116 ;  /* 0x0000007400757202 */ /* 0x000fe20000000f00 */
[----:B------:R-:W-:Y:S05]  /*175d0*/  BRA `(.L_x_8128) ;  /* 0x0000056000007947 */ /* 0x000fea0003800000 */
.L_x_8127:
        /* <DEDUP_REMOVED lines=12> */
.L_x_8130:
[----:B------:R-:W-:Y:S02]  /*176a0*/  IMAD.MOV.U32 R16, RZ, RZ, R20 ;  /* 0x000000ffff107224 */ /* 0x000fe400078e0014 */
.L_x_8131:
[----:B------:R-:W-:Y:S05]  /*176b0*/  BSYNC B1 ;  /* 0x0000000000017941 */ /* 0x000fea0003800000 */
.L_x_8129:
        /* <DEDUP_REMOVED lines=16> */
.L_x_8135:
[----:B------:R-:W-:Y:S05]  /*177c0*/  BSYNC B2 ;  /* 0x0000000000027941 */ /* 0x000fea0003800000 */
.L_x_8134:
        /* <DEDUP_REMOVED lines=44> */
.L_x_8133:
[----:B------:R-:W-:Y:S05]  /*17a90*/  BSYNC B1 ;  /* 0x0000000000017941 */ /* 0x000fea0003800000 */
.L_x_8132:
        /* <DEDUP_REMOVED lines=10> */
.L_x_8128:
        /* <DEDUP_REMOVED lines=12> */
.L_x_8137:
[----:B------:R-:W-:Y:S02]  /*17c00*/  IMAD.MOV.U32 R118, RZ, RZ, R20 ;  /* 0x000000ffff767224 */ /* 0x000fe400078e0014 */
.L_x_8138:
[----:B------:R-:W-:Y:S05]  /*17c10*/  BSYNC B1 ;  /* 0x0000000000017941 */ /* 0x000fea0003800000 */
.L_x_8136:
        /* <DEDUP_REMOVED lines=16> */
.L_x_8142:
[----:B------:R-:W-:Y:S05]  /*17d20*/  BSYNC B2 ;  /* 0x0000000000027941 */ /* 0x000fea0003800000 */
.L_x_8141:
        /* <DEDUP_REMOVED lines=44> */
.L_x_8140:
[----:B------:R-:W-:Y:S05]  /*17ff0*/  BSYNC B1 ;  /* 0x0000000000017941 */ /* 0x000fea0003800000 */
.L_x_8139:
        /* <DEDUP_REMOVED lines=14> */
.L_x_8143:
        /* <DEDUP_REMOVED lines=12> */
.L_x_8146:
[----:B------:R-:W-:Y:S02]  /*181a0*/  IMAD.MOV.U32 R17, RZ, RZ, R20 ;  /* 0x000000ffff117224 */ /* 0x000fe400078e0014 */
.L_x_8147:
[----:B------:R-:W-:Y:S05]  /*181b0*/  BSYNC B1 ;  /* 0x0000000000017941 */ /* 0x000fea0003800000 */
.L_x_8145:
        /* <DEDUP_REMOVED lines=19> */
.L_x_8151:
[----:B------:R-:W-:Y:S05]  /*182f0*/  BSYNC B2 ;  /* 0x0000000000027941 */ /* 0x000fea0003800000 */
.L_x_8150:
        /* <DEDUP_REMOVED lines=44> */
.L_x_8149:
[----:B------:R-:W-:Y:S05]  /*185c0*/  BSYNC B1 ;  /* 0x0000000000017941 */ /* 0x000fea0003800000 */
.L_x_8148:
        /* <DEDUP_REMOVED lines=10> */
.L_x_8144:
        /* <DEDUP_REMOVED lines=48> */
.L_x_8152:
        /* <DEDUP_REMOVED lines=19> */
.L_x_8154:
[----:B------:R-:W-:Y:S02]  /*18aa0*/  IMAD.MOV.U32 R138, RZ, RZ, R20 ;  /* 0x000000ffff8a7224 */ /* 0x000fe400078e0014 */
.L_x_8155:
[----:B------:R-:W-:Y:S05]  /*18ab0*/  BSYNC B1 ;  /* 0x0000000000017941 */ /* 0x000fea0003800000 */
.L_x_8153:
        /* <DEDUP_REMOVED lines=16> */
.L_x_8159:
[----:B------:R-:W-:Y:S05]  /*18bc0*/  BSYNC B2 ;  /* 0x0000000000027941 */ /* 0x000fea0003800000 */
.L_x_8158:
        /* <DEDUP_REMOVED lines=44> */
.L_x_8157:
[----:B------:R-:W-:Y:S05]  /*18e90*/  BSYNC B1 ;  /* 0x0000000000017941 */ /* 0x000fea0003800000 */
.L_x_8156:
        /* <DEDUP_REMOVED lines=16> */
.L_x_8160:
        /* <DEDUP_REMOVED lines=12> */
.L_x_8163:
[----:B------:R-:W-:Y:S02]  /*19060*/  IMAD.MOV.U32 R10, RZ, RZ, R20 ;  /* 0x000000ffff0a7224 */ /* 0x000fe400078e0014 */
.L_x_8164:
[----:B------:R-:W-:Y:S05]  /*19070*/  BSYNC B1 ;  /* 0x0000000000017941 */ /* 0x000fea0003800000 */
.L_x_8162:
        /* <DEDUP_REMOVED lines=16> */
.L_x_8168:
[----:B------:R-:W-:Y:S05]  /*19180*/  BSYNC B2 ;  /* 0x0000000000027941 */ /* 0x000fea0003800000 */
.L_x_8167:
        /* <DEDUP_REMOVED lines=44> */
.L_x_8166:
[----:B------:R-:W-:Y:S05]  /*19450*/  BSYNC B1 ;  /* 0x0000000000017941 */ /* 0x000fea0003800000 */
.L_x_8165:
        /* <DEDUP_REMOVED lines=10> */
.L_x_8161:
        /* <DEDUP_REMOVED lines=12> */
.L_x_8170:
[----:B------:R-:W-:Y:S02]  /*195c0*/  IMAD.MOV.U32 R133, RZ, RZ, R20 ;  /* 0x000000ffff857224 */ /* 0x000fe400078e0014 */
.L_x_8171:
[----:B------:R-:W-:Y:S05]  /*195d0*/  BSYNC B1 ;  /* 0x0000000000017941 */ /* 0x000fea0003800000 */
.L_x_8169:
        /* <DEDUP_REMOVED lines=16> */
.L_x_8175:
[----:B------:R-:W-:Y:S05]  /*196e0*/  BSYNC B2 ;  /* 0x0000000000027941 */ /* 0x000fea0003800000 */
.L_x_8174:
        /* <DEDUP_REMOVED lines=44> */
.L_x_8173:
[----:B------:R-:W-:Y:S05]  /*199b0*/  BSYNC B1 ;  /* 0x0000000000017941 */ /* 0x000fea0003800000 */
.L_x_8172:
        /* <DEDUP_REMOVED lines=15> */
.L_x_8176:
        /* <DEDUP_REMOVED lines=12> */
.L_x_8179:
[----:B------:R-:W-:Y:S02]  /*19b70*/  IMAD.MOV.U32 R11, RZ, RZ, R20 ;  /* 0x000000ffff0b7224 */ /* 0x000fe400078e0014 */
.L_x_8180:
[----:B------:R-:W-:Y:S05]  /*19b80*/  BSYNC B1 ;  /* 0x0000000000017941 */ /* 0x000fea0003800000 */
.L_x_8178:
        /* <DEDUP_REMOVED lines=16> */
.L_x_8184:
[----:B------:R-:W-:Y:S05]  /*19c90*/  BSYNC B2 ;  /* 0x0000000000027941 */ /* 0x000fea0003800000 */
.L_x_8183:
        /* <DEDUP_REMOVED lines=44> */
.L_x_8182:
[----:B------:R-:W-:Y:S05]  /*19f60*/  BSYNC B1 ;  /* 0x0000000000017941 */ /* 0x000fea0003800000 */
.L_x_8181:
        /* <DEDUP_REMOVED lines=10> */
.L_x_8177:
        /* <DEDUP_REMOVED lines=12> */
.L_x_8186:
[----:B------:R-:W-:Y:S02]  /*1a0d0*/  IMAD.MOV.U32 R116, RZ, RZ, R20 ;  /* 0x000000ffff747224 */ /* 0x000fe400078e0014 */
.L_x_8187:
[----:B------:R-:W-:Y:S05]  /*1a0e0*/  BSYNC B1 ;  /* 0x0000000000017941 */ /* 0x000fea0003800000 */
.L_x_8185:
        /* <DEDUP_REMOVED lines=16> */
.L_x_8191:
[----:B------:R-:W-:Y:S05]  /*1a1f0*/  BSYNC B2 ;  /* 0x0000000000027941 */ /* 0x000fea0003800000 */
.L_x_8190:
        /* <DEDUP_REMOVED lines=44> */
.L_x_8189:
[----:B------:R-:W-:Y:S05]  /*1a4c0*/  BSYNC B1 ;  /* 0x0000000000017941 */ /* 0x000fea0003800000 */
.L_x_8188:
        /* <DEDUP_REMOVED lines=15> */
.L_x_8192:
        /* <DEDUP_REMOVED lines=12> */
.L_x_8195:
[----:B------:R-:W-:Y:S02]  /*1a680*/  IMAD.MOV.U32 R12, RZ, RZ, R20 ;  /* 0x000000ffff0c7224 */ /* 0x000fe400078e0014 */
.L_x_8196:
[----:B------:R-:W-:Y:S05]  /*1a690*/  BSYNC B1 ;  /* 0x0000000000017941 */ /* 0x000fea0003800000 */
.L_x_8194:
        /* <DEDUP_REMOVED lines=16> */
.L_x_8200:
[----:B------:R-:W-:Y:S05]  /*1a7a0*/  BSYNC B2 ;  /* 0x0000000000027941 */ /* 0x000fea0003800000 */
.L_x_8199:
        /* <DEDUP_REMOVED lines=44> */
.L_x_8198:
[----:B------:R-:W-:Y:S05]  /*1aa70*/  BSYNC B1 ;  /* 0x0000000000017941 */ /* 0x000fea0003800000 */
.L_x_8197:
        /* <DEDUP_REMOVED lines=10> */
.L_x_8193:
        /* <DEDUP_REMOVED lines=12> */
.L_x_8202:
[----:B------:R-:W-:Y:S02]  /*1abe0*/  IMAD.MOV.U32 R116, RZ, RZ, R20 ;  /* 0x000000ffff747224 */ /* 0x000fe400078e0014 */
.L_x_8203:
[----:B------:R-:W-:Y:S05]  /*1abf0*/  BSYNC B1 ;  /* 0x0000000000017941 */ /* 0x000fea0003800000 */
.L_x_8201:
        /* <DEDUP_REMOVED lines=16> */
.L_x_8207:
[----:B------:R-:W-:Y:S05]  /*1ad00*/  BSYNC B2 ;  /* 0x0000000000027941 */ /* 0x000fea0003800000 */
.L_x_8206:
        /* <DEDUP_REMOVED lines=44> */
.L_x_8205:
[----:B------:R-:W-:Y:S05]  /*1afd0*/  BSYNC B1 ;  /* 0x0000000000017941 */ /* 0x000fea0003800000 */
.L_x_8204:
        /* <DEDUP_REMOVED lines=13> */
.L_x_8208:
        /* <DEDUP_REMOVED lines=12> */
.L_x_8211:
[----:B------:R-:W-:Y:S02]  /*1b170*/  IMAD.MOV.U32 R13, RZ, RZ, R20 ;  /* 0x000000ffff0d7224 */ /* 0x000fe400078e0014 */
.L_x_8212:
[----:B------:R-:W-:Y:S05]  /*1b180*/  BSYNC B1 ;  /* 0x0000000000017941 */ /* 0x000fea0003800000 */
.L_x_8210:
        /* <DEDUP_REMOVED lines=16> */
.L_x_8216:
[----:B------:R-:W-:Y:S05]  /*1b290*/  BSYNC B2 ;  /* 0x0000000000027941 */ /* 0x000fea0003800000 */
.L_x_8215:
        /* <DEDUP_REMOVED lines=44> */
.L_x_8214:
[----:B------:R-:W-:Y:S05]  /*1b560*/  BSYNC B1 ;  /* 0x0000000000017941 */ /* 0x000fea0003800000 */
.L_x_8213:
        /* <DEDUP_REMOVED lines=10> */
.L_x_8209:
        /* <DEDUP_REMOVED lines=12> */
.L_x_8218:
[----:B------:R-:W-:Y:S02]  /*1b6d0*/  IMAD.MOV.U32 R140, RZ, RZ, R20 ;  /* 0x000000ffff8c7224 */ /* 0x000fe400078e0014 */
.L_x_8219:
[----:B------:R-:W-:Y:S05]  /*1b6e0*/  BSYNC B1 ;  /* 0x0000000000017941 */ /* 0x000fea0003800000 */
.L_x_8217:
        /* <DEDUP_REMOVED lines=16> */
.L_x_8223:
[----:B------:R-:W-:Y:S05]  /*1b7f0*/  BSYNC B2 ;  /* 0x0000000000027941 */ /* 0x000fea0003800000 */
.L_x_8222:
        /* <DEDUP_REMOVED lines=44> */
.L_x_8221:
[----:B------:R-:W-:Y:S05]  /*1bac0*/  BSYNC B1 ;  /* 0x0000000000017941 */ /* 0x000fea0003800000 */
.L_x_8220:
[----:B------:R-:W0:Y:S02]  /*1bad0*/  I2F.U32 R117, R140 ;  /* 0x0000008c00757306 */ /* 0x000e240000201000 */
[----:B0-----:R-:W-:-:S05]  /*1bae0*/  FFMA.FTZ R117, R117, R170, 1.1641532182693481445e-10 ;  /* 0x2f00000075757423 */ /* 0x001fca00000100aa */
[----:B------:R-:W-:Y:S01]  /*1baf0*/  FSETP.GTU.FTZ.AND P2, PT, R117, c[0x0][0x1e4], PT ;  /* 0x0000790075007a0b */ /* 0x000fe20003f5c000 */
[----:B------:R-:W-:-:S05]  /*1bb00*/  HADD2.F32 R117, -RZ, R118.H0_H0 ;  /* 0x20000076ff757230 */ /* 0x000fca0000004100 */
[----:B------:R-:W-:-:S05]  /*1bb10*/  FMUL.FTZ R117, R117, c[0x0][0x1e8] ;  /* 0x00007a0075757a20 */ /* 0x000fca0000410000 */
        /* <DEDUP_REMOVED lines=8> */
.L_x_8224:
        /* <DEDUP_REMOVED lines=12> */
.L_x_8227:
[----:B------:R-:W-:Y:S02]  /*1bc60*/  IMAD.MOV.U32 R14, RZ, RZ, R20 ;  /* 0x000000ffff0e7224 */ /* 0x000fe400078e0014 */
.L_x_8228:
[----:B------:R-:W-:Y:S05]  /*1bc70*/  BSYNC B1 ;  /* 0x0000000000017941 */ /* 0x000fea0003800000 */
.L_x_8226:
        /* <DEDUP_REMOVED lines=16> */
.L_x_8232:
[----:B------:R-:W-:Y:S05]  /*1bd80*/  BSYNC B2 ;  /* 0x0000000000027941 */ /* 0x000fea0003800000 */
.L_x_8231:
        /* <DEDUP_REMOVED lines=44> */
.L_x_8230:
[----:B------:R-:W-:Y:S05]  /*1c050*/  BSYNC B1 ;  /* 0x0000000000017941 */ /* 0x000fea0003800000 */
.L_x_8229:
        /* <DEDUP_REMOVED lines=10> */
.L_x_8225:
        /* <DEDUP_REMOVED lines=12> */
.L_x_8234:
[----:B------:R-:W-:Y:S02]  /*1c1c0*/  IMAD.MOV.U32 R137, RZ, RZ, R20 ;  /* 0x000000ffff897224 */ /* 0x000fe400078e0014 */
.L_x_8235:
[----:B------:R-:W-:Y:S05]  /*1c1d0*/  BSYNC B1 ;  /* 0x0000000000017941 */ /* 0x000fea0003800000 */
.L_x_8233:
        /* <DEDUP_REMOVED lines=16> */
.L_x_8239:
[----:B------:R-:W-:Y:S05]  /*1c2e0*/  BSYNC B2 ;  /* 0x0000000000027941 */ /* 0x000fea0003800000 */
.L_x_8238:
        /* <DEDUP_REMOVED lines=44> */
.L_x_8237:
[----:B------:R-:W-:Y:S05]  /*1c5b0*/  BSYNC B1 ;  /* 0x0000000000017941 */ /* 0x000fea0003800000 */
.L_x_8236:
        /* <DEDUP_REMOVED lines=13> */
.L_x_8240:
        /* <DEDUP_REMOVED lines=12> */
.L_x_8243:
[----:B------:R-:W-:Y:S02]  /*1c750*/  IMAD.MOV.U32 R15, RZ, RZ, R20 ;  /* 0x000000ffff0f7224 */ /* 0x000fe400078e0014 */
.L_x_8244:
[----:B------:R-:W-:Y:S05]  /*1c760*/  BSYNC B1 ;  /* 0x0000000000017941 */ /* 0x000fea0003800000 */
.L_x_8242:
        /* <DEDUP_REMOVED lines=16> */
.L_x_8248:
[----:B------:R-:W-:Y:S05]  /*1c870*/  BSYNC B2 ;  /* 0x0000000000027941 */ /* 0x000fea0003800000 */
.L_x_8247:
        /* <DEDUP_REMOVED lines=44> */
.L_x_8246:
[----:B------:R-:W-:Y:S05]  /*1cb40*/  BSYNC B1 ;  /* 0x0000000000017941 */ /* 0x000fea0003800000 */
.L_x_8245:
        /* <DEDUP_REMOVED lines=10> */
.L_x_8241:
        /* <DEDUP_REMOVED lines=12> */
.L_x_8250:
[----:B------:R-:W-:Y:S02]  /*1ccb0*/  IMAD.MOV.U32 R118, RZ, RZ, R20 ;  /* 0x000000ffff767224 */ /* 0x000fe400078e0014 */
.L_x_8251:
[----:B------:R-:W-:Y:S05]  /*1ccc0*/  BSYNC B1 ;  /* 0x0000000000017941 */ /* 0x000fea0003800000 */
.L_x_8249:
        /* <DEDUP_REMOVED lines=16> */
.L_x_8255:
[----:B------:R-:W-:Y:S05]  /*1cdd0*/  BSYNC B2 ;  /* 0x0000000000027941 */ /* 0x000fea0003800000 */
.L_x_8254:
        /* <DEDUP_REMOVED lines=44> */
.L_x_8253:
[----:B------:R-:W-:Y:S05]  /*1d0a0*/  BSYNC B1 ;  /* 0x0000000000017941 */ /* 0x000fea0003800000 */
.L_x_8252:
        /* <DEDUP_REMOVED lines=13> */
.L_x_8256:
        /* <DEDUP_REMOVED lines=12> */
.L_x_8259:
[----:B------:R-:W-:Y:S02]  /*1d240*/  IMAD.MOV.U32 R16, RZ, RZ, R20 ;  /* 0x000000ffff107224 */ /* 0x000fe400078e0014 */
.L_x_8260:
[----:B------:R-:W-:Y:S05]  /*1d250*/  BSYNC B1 ;  /* 0x0000000000017941 */ /* 0x000fea0003800000 */
.L_x_8258:
        /* <DEDUP_REMOVED lines=16> */
.L_x_8264:
[----:B------:R-:W-:Y:S05]  /*1d360*/  BSYNC B2 ;  /* 0x0000000000027941 */ /* 0x000fea0003800000 */
.L_x_8263:
        /* <DEDUP_REMOVED lines=44> */
.L_x_8262:
[----:B------:R-:W-:Y:S05]  /*1d630*/  BSYNC B1 ;  /* 0x0000000000017941 */ /* 0x000fea0003800000 */
.L_x_8261:
        /* <DEDUP_REMOVED lines=10> */
.L_x_8257:
        /* <DEDUP_REMOVED lines=12> */
.L_x_8266:
[----:B------:R-:W-:Y:S02]  /*1d7a0*/  IMAD.MOV.U32 R118, RZ, RZ, R20 ;  /* 0x000000ffff767224 */ /* 0x000fe400078e0014 */
.L_x_8267:
[----:B------:R-:W-:Y:S05]  /*1d7b0*/  BSYNC B1 ;  /* 0x0000000000017941 */ /* 0x000fea0003800000 */
.L_x_8265:
        /* <DEDUP_REMOVED lines=16> */
.L_x_8271:
[----:B------:R-:W-:Y:S05]  /*1d8c0*/  BSYNC B2 ;  /* 0x0000000000027941 */ /* 0x000fea0003800000 */
.L_x_8270:
        /* <DEDUP_REMOVED lines=44> */
.L_x_8269:
[----:B------:R-:W-:Y:S05]  /*1db90*/  BSYNC B1 ;  /* 0x0000000000017941 */ /* 0x000fea0003800000 */
.L_x_8268:
        /* <DEDUP_REMOVED lines=14> */
.L_x_8272:
        /* <DEDUP_REMOVED lines=12> */
.L_x_8275:
[----:B------:R-:W-:Y:S02]  /*1dd40*/  IMAD.MOV.U32 R17, RZ, RZ, R20 ;  /* 0x000000ffff117224 */ /* 0x000fe400078e0014 */
.L_x_8276:
[----:B------:R-:W-:Y:S05]  /*1dd50*/  BSYNC B1 ;  /* 0x0000000000017941 */ /* 0x000fea0003800000 */
.L_x_8274:
        /* <DEDUP_REMOVED lines=16> */
[----:B------:R-:W-:Y:S02]  /*1de60*/  @P0 IADD3 R0, R8, RZ, RZ ;  /* 0x000000ff08000210 */ /* 0x000fe40007ffe0ff */
[----:B------:R-:W-:-:S03]  /*1de70*/  LOP3.LUT P0, RZ, R9, 0x40, RZ, 0xc0, !PT ;  /* 0x0000004009ff7812 */ /* 0x000fc6000780c0ff */
[----:B------:R-:W-:-:S05]  /*1de80*/  @!P6 IMAD.MOV.U32 R8, RZ, RZ, R0 ;  /* 0x000000ffff08e224 */ /* 0x000fca00078e0000 */
.L_x_8280:
[----:B------:R-:W-:Y:S05]  /*1de90*/  BSYNC B2 ;  /* 0x0000000000027941 */ /* 0x000fea0003800000 */
.L_x_8279:
        /* <DEDUP_REMOVED lines=44> */
.L_x_8278:
[----:B------:R-:W-:Y:S05]  /*1e160*/  BSYNC B1 ;  /* 0x0000000000017941 */ /* 0x000fea0003800000 */
.L_x_8277:
        /* <DEDUP_REMOVED lines=10> */
.L_x_8273:
        /* <DEDUP_REMOVED lines=32> */
[----:B------:R-:W-:Y:S02]  /*1e410*/  PRMT R143, R15, 0x7104, RZ ;  /* 0x000071040f8f7816 */ /* 0x000fe400000000ff */
[----:B------:R-:W-:Y:S02]  /*1e420*/  PRMT R116, R116, 0x4210, R117 ;  /* 0x0000421074747816 */ /* 0x000fe40000000075 */
[----:B------:R-:W-:-:S02]  /*1e430*/  LOP3.LUT R118, R12, 0xff, RZ, 0xc0, !PT ;  /* 0x000000ff0c767812 */ /* 0x000fc400078ec0ff */
[----:B------:R-:W-:Y:S02]  /*1e440*/  LOP3.LUT R143, R116, 0xff00, R143, 0xf8, !PT ;  /* 0x0000ff00748f7812 */ /* 0x000fe400078ef88f */
[----:B------:R-:W-:Y:S01]  /*1e450*/  LOP3.LUT R116, R13, 0xff, RZ, 0xc0, !PT ;  /* 0x000000ff0d747812 */ /* 0x000fe200078ec0ff */
[----:B------:R-:W-:Y:S01]  /*1e460*/  IMAD.WIDE.U32 R118, R118, 0x10000, RZ ;  /* 0x0001000076767825 */ /* 0x000fe200078e00ff */
[----:B------:R-:W-:Y:S02]  /*1e470*/  LOP3.LUT R140, R11, 0xff, RZ, 0xc0, !PT ;  /* 0x000000ff0b8c7812 */ /* 0x000fe400078ec0ff */
[----:B------:R-:W-:Y:S01]  /*1e480*/  LOP3.LUT R143, R143, 0xff, R14, 0xf8, !PT ;  /* 0x000000ff8f8f7812 */ /* 0x000fe200078ef80e */
[----:B------:R-:W-:-:S04]  /*1e490*/  IMAD.WIDE.U32 R116, R116, 0x1000000, RZ ;  /* 0x0100000074747825 */ /* 0x000fc800078e00ff */
[----:B------:R-:W-:Y:S01]  /*1e4a0*/  IMAD.WIDE.U32 R140, R140, 0x100, RZ ;  /* 0x000001008c8c7825 */ /* 0x000fe200078e00ff */
[----:B------:R-:W-:-:S04]  /*1e4b0*/  LOP3.LUT R143, R119, R143, R117, 0xfe, !PT ;  /* 0x0000008f778f7212 */ /* 0x000fc800078efe75 */
[----:B------:R-:W-:Y:S02]  /*1e4c0*/  LOP3.LUT R116, R140, R116, R118, 0xfe, !PT ;  /* 0x000000748c747212 */ /* 0x000fe400078efe76 */
[----:B------:R-:W-:Y:S02]  /*1e4d0*/  LOP3.LUT R141, R143, R141, RZ, 0xfc, !PT ;  /* 0x0000008d8f8d7212 */ /* 0x000fe400078efcff */
[----:B------:R-:W-:Y:S01]  /*1e4e0*/  LOP3.LUT R140, R116, 0xff, R10, 0xf8, !PT ;  /* 0x000000ff748c7812 */ /* 0x000fe200078ef80a */
[----:B------:R-:W-:-:S05]  /*1e4f0*/  IMAD.WIDE.U32 R116, R131, R251, c[0x0][0x198] ;  /* 0x0000660083747625 */ /* 0x000fca00078e00fb */
[----:B------:R0:W-:Y:S02]  /*1e500*/  STG.E.64 [R116.64], R140 ;  /* 0x0000008c74007986 */ /* 0x0001e4000c101b06 */
.L_x_8281:
        /* <DEDUP_REMOVED lines=19> */
.L_x_8283:
[----:B------:R-:W-:Y:S02]  /*1e640*/  IMAD.MOV.U32 R141, RZ, RZ, R20 ;  /* 0x000000ffff8d7224 */ /* 0x000fe400078e0014 */
.L_x_8284:
[----:B------:R-:W-:Y:S05]  /*1e650*/  BSYNC B1 ;  /* 0x0000000000017941 */ /* 0x000fea0003800000 */
.L_x_8282:
        /* <DEDUP_REMOVED lines=16> */
.L_x_8288:
[----:B------:R-:W-:Y:S05]  /*1e760*/  BSYNC B2 ;  /* 0x0000000000027941 */ /* 0x000fea0003800000 */
.L_x_8287:
        /* <DEDUP_REMOVED lines=44> */
.L_x_8286:
[----:B------:R-:W-:Y:S05]  /*1ea30*/  BSYNC B1 ;  /* 0x0000000000017941 */ /* 0x000fea0003800000 */
.L_x_8285:
        /* <DEDUP_REMOVED lines=13> */
[----:B------:R-:W-:Y:S01]  /*1eb10*/  FADD.FTZ R141, R142, R141 ;  /* 0x0000008d8e8d7221 */ /* 0x000fe20000010000 */
[----:B------:R-:W-:Y:S01]  /*1eb20*/  MOV R142, R143 ;  /* 0x0000008f008e7202 */ /* 0x000fe20000000f00 */
[----:B------:R-:W-:Y:S05]  /*1eb30*/  BRA `(.L_x_8290) ;  /* 0x0000056000007947 */ /* 0x000fea0003800000 */
.L_x_8289:
        /* <DEDUP_REMOVED lines=12> */
.L_x_8292:
[----:B------:R-:W-:Y:S02]  /*1ec00*/  IMAD.MOV.U32 R10, RZ, RZ, R20 ;  /* 0x000000ffff0a7224 */ /* 0x000fe400078e0014 */
.L_x_8293:
[----:B------:R-:W-:Y:S05]  /*1ec10*/  BSYNC B1 ;  /* 0x0000000000017941 */ /* 0x000fea0003800000 */
.L_x_8291:
        /* <DEDUP_REMOVED lines=16> */
.L_x_8297:
[----:B------:R-:W-:Y:S05]  /*1ed20*/  BSYNC B2 ;  /* 0x0000000000027941 */ /* 0x000fea0003800000 */
.L_x_8296:
        /* <DEDUP_REMOVED lines=44> */
.L_x_8295:
[----:B------:R-:W-:Y:S05]  /*1eff0*/  BSYNC B1 ;  /* 0x0000000000017941 */ /* 0x000fea0003800000 */
.L_x_8294:
        /* <DEDUP_REMOVED lines=10> */
.L_x_8290:
        /* <DEDUP_REMOVED lines=12> */
.L_x_8299:
[----:B------:R-:W-:Y:S02]  /*1f160*/  IMAD.MOV.U32 R148, RZ, RZ, R20 ;  /* 0x000000ffff947224 */ /* 0x000fe400078e0014 */
.L_x_8300:
[----:B------:R-:W-:Y:S05]  /*1f170*/  BSYNC B1 ;  /* 0x0000000000017941 */ /* 0x000fea0003800000 */
.L_x_8298:
        /* <DEDUP_REMOVED lines=16> */
.L_x_8304:
[----:B------:R-:W-:Y:S05]  /*1f280*/  BSYNC B2 ;  /* 0x0000000000027941 */ /* 0x000fea0003800000 */
.L_x_8303:
        /* <DEDUP_REMOVED lines=44> */
.L_x_8302:
[----:B------:R-:W-:Y:S05]  /*1f550*/  BSYNC B1 ;  /* 0x0000000000017941 */ /* 0x000fea0003800000 */
.L_x_8301:
        /* <DEDUP_REMOVED lines=15> */
.L_x_8305:
        /* <DEDUP_REMOVED lines=12> */
.L_x_8308:
[----:B------:R-:W-:Y:S02]  /*1f710*/  IMAD.MOV.U32 R11, RZ, RZ, R20 ;  /* 0x000000ffff0b7224 */ /* 0x000fe400078e0014 */
.L_x_8309:
[----:B------:R-:W-:Y:S05]  /*1f720*/  BSYNC B1 ;  /* 0x0000000000017941 */ /* 0x000fea0003800000 */
.L_x_8307:
        /* <DEDUP_REMOVED lines=16> */
.L_x_8313:
[----:B------:R-:W-:Y:S05]  /*1f830*/  BSYNC B2 ;  /* 0x0000000000027941 */ /* 0x000fea0003800000 */
.L_x_8312:
        /* <DEDUP_REMOVED lines=44> */
.L_x_8311:
[----:B------:R-:W-:Y:S05]  /*1fb00*/  BSYNC B1 ;  /* 0x0000000000017941 */ /* 0x000fea0003800000 */
.L_x_8310:
        /* <DEDUP_REMOVED lines=10> */
.L_x_8306:
        /* <DEDUP_REMOVED lines=12> */
.L_x_8315:
[----:B------:R-:W-:Y:S02]  /*1fc70*/  MOV R116, R20 ;  /* 0x0000001400747202 */ /* 0x000fe40000000f00 */
.L_x_8316:
[----:B------:R-:W-:Y:S05]  /*1fc80*/  BSYNC B1 ;  /* 0x0000000000017941 */ /* 0x000fea0003800000 */
.L_x_8314:
        /* <DEDUP_REMOVED lines=16> */
.L_x_8320:
[----:B------:R-:W-:Y:S05]  /*1fd90*/  BSYNC B2 ;  /* 0x0000000000027941 */ /* 0x000fea0003800000 */
.L_x_8319:
        /* <DEDUP_REMOVED lines=44> */
.L_x_8318:
[----:B------:R-:W-:Y:S05]  /*20060*/  BSYNC B1 ;  /* 0x0000000000017941 */ /* 0x000fea0003800000 */
.L_x_8317:
        /* <DEDUP_REMOVED lines=15> */
.L_x_8321:
        /* <DEDUP_REMOVED lines=12> */
.L_x_8324:
[----:B------:R-:W-:Y:S02]  /*20220*/  MOV R12, R20 ;  /* 0x00000014000c7202 */ /* 0x000fe40000000f00 */
.L_x_8325:
[----:B------:R-:W-:Y:S05]  /*20230*/  BSYNC B1 ;  /* 0x0000000000017941 */ /* 0x000fea0003800000 */
.L_x_8323:
        /* <DEDUP_REMOVED lines=16> */
.L_x_8329:
[----:B------:R-:W-:Y:S05]  /*20340*/  BSYNC B2 ;  /* 0x0000000000027941 */ /* 0x000fea0003800000 */
.L_x_8328:
        /* <DEDUP_REMOVED lines=44> */
.L_x_8327:
[----:B------:R-:W-:Y:S05]  /*20610*/  BSYNC B1 ;  /* 0x0000000000017941 */ /* 0x000fea0003800000 */
.L_x_8326:
        /* <DEDUP_REMOVED lines=10> */
.L_x_8322:
        /* <DEDUP_REMOVED lines=12> */
.L_x_8331:
[----:B------:R-:W-:Y:S02]  /*20780*/  IMAD.MOV.U32 R116, RZ, RZ, R20 ;  /* 0x000000ffff747224 */ /* 0x000fe400078e0014 */
.L_x_8332:
[----:B------:R-:W-:Y:S05]  /*20790*/  BSYNC B1 ;  /* 0x0000000000017941 */ /* 0x000fea0003800000 */
.L_x_8330:
        /* <DEDUP_REMOVED lines=16> */
.L_x_8336:
[----:B------:R-:W-:Y:S05]  /*208a0*/  BSYNC B2 ;  /* 0x0000000000027941 */ /* 0x000fea0003800000 */
.L_x_8335:
        /* <DEDUP_REMOVED lines=44> */
.L_x_8334:
[----:B------:R-:W-:Y:S05]  /*20b70*/  BSYNC B1 ;  /* 0x0000000000017941 */ /* 0x000fea0003800000 */
.L_x_8333:
        /* <DEDUP_REMOVED lines=13> */
.L_x_8337:
        /* <DEDUP_REMOVED lines=12> */
.L_x_8340:
[----:B------:R-:W-:Y:S02]  /*20d10*/  IMAD.MOV.U32 R13, RZ, RZ, R20 ;  /* 0x000000ffff0d7224 */ /* 0x000fe400078e0014 */
.L_x_8341:
[----:B------:R-:W-:Y:S05]  /*20d20*/  BSYNC B1 ;  /* 0x0000000000017941 */ /* 0x000fea0003800000 */
.L_x_8339:
        /* <DEDUP_REMOVED lines=16> */
.L_x_8345:
[----:B------:R-:W-:Y:S05]  /*20e30*/  BSYNC B2 ;  /* 0x0000000000027941 */ /* 0x000fea0003800000 */
.L_x_8344:
        /* <DEDUP_REMOVED lines=44> */
.L_x_8343:
[----:B------:R-:W-:Y:S05]  /*21100*/  BSYNC B1 ;  /* 0x0000000000017941 */ /* 0x000fea0003800000 */
.L_x_8342:
        /* <DEDUP_REMOVED lines=10> */
.L_x_8338:
        /* <DEDUP_REMOVED lines=12> */
.L_x_8347:
[----:B------:R-:W-:Y:S02]  /*21270*/  IMAD.MOV.U32 R145, RZ, RZ, R20 ;  /* 0x000000ffff917224 */ /* 0x000fe400078e0014 */
.L_x_8348:
[----:B------:R-:W-:Y:S05]  /*21280*/  BSYNC B1 ;  /* 0x0000000000017941 */ /* 0x000fea0003800000 */
.L_x_8346:
        /* <DEDUP_REMOVED lines=16> */
.L_x_8352:
[----:B------:R-:W-:Y:S05]  /*21390*/  BSYNC B2 ;  /* 0x0000000000027941 */ /* 0x000fea0003800000 */
.L_x_8351:
        /* <DEDUP_REMOVED lines=44> */
.L_x_8350:
[----:B------:R-:W-:Y:S05]  /*21660*/  BSYNC B1 ;  /* 0x0000000000017941 */ /* 0x000fea0003800000 */
.L_x_8349:
        /* <DEDUP_REMOVED lines=13> */
.L_x_8353:
        /* <DEDUP_REMOVED lines=12> */
.L_x_8356:
[----:B------:R-:W-:Y:S02]  /*21800*/  IMAD.MOV.U32 R14, RZ, RZ, R20 ;  /* 0x000000ffff0e7224 */ /* 0x000fe400078e0014 */
.L_x_8357:
[----:B------:R-:W-:Y:S05]  /*21810*/  BSYNC B1 ;  /* 0x0000000000017941 */ /* 0x000fea0003800000 */
.L_x_8355:
        /* <DEDUP_REMOVED lines=16> */
.L_x_8361:
[----:B------:R-:W-:Y:S05]  /*21920*/  BSYNC B2 ;  /* 0x0000000000027941 */ /* 0x000fea0003800000 */
.L_x_8360:
        /* <DEDUP_REMOVED lines=44> */
.L_x_8359:
[----:B------:R-:W-:Y:S05]  /*21bf0*/  BSYNC B1 ;  /* 0x0000000000017941 */ /* 0x000fea0003800000 */
.L_x_8358:
        /* <DEDUP_REMOVED lines=10> */
.L_x_8354:
        /* <DEDUP_REMOVED lines=12> */
.L_x_8363:
[----:B------:R-:W-:Y:S02]  /*21d60*/  MOV R150, R20 ;  /* 0x0000001400967202 */ /* 0x000fe40000000f00 */
.L_x_8364:
[----:B------:R-:W-:Y:S05]  /*21d70*/  BSYNC B1 ;  /* 0x0000000000017941 */ /* 0x000fea0003800000 */
.L_x_8362:
        /* <DEDUP_REMOVED lines=16> */
.L_x_8368:
[----:B------:R-:W-:Y:S05]  /*21e80*/  BSYNC B2 ;  /* 0x0000000000027941 */ /* 0x000fea0003800000 */
.L_x_8367:
        /* <DEDUP_REMOVED lines=44> */
.L_x_8366:
[----:B------:R-:W-:Y:S05]  /*22150*/  BSYNC B1 ;  /* 0x0000000000017941 */ /* 0x000fea0003800000 */
.L_x_8365:
        /* <DEDUP_REMOVED lines=13> */
.L_x_8369:
        /* <DEDUP_REMOVED lines=12> */
.L_x_8372:
[----:B------:R-:W-:Y:S02]  /*222f0*/  MOV R15, R20 ;  /* 0x00000014000f7202 */ /* 0x000fe40000000f00 */
.L_x_8373:
[----:B------:R-:W-:Y:S05]  /*22300*/  BSYNC B1 ;  /* 0x0000000000017941 */ /* 0x000fea0003800000 */
.L_x_8371:
        /* <DEDUP_REMOVED lines=16> */
.L_x_8377:
[----:B------:R-:W-:Y:S05]  /*22410*/  BSYNC B2 ;  /* 0x0000000000027941 */ /* 0x000fea0003800000 */
.L_x_8376:
        /* <DEDUP_REMOVED lines=44> */
.L_x_8375:
[----:B------:R-:W-:Y:S05]  /*226e0*/  BSYNC B1 ;  /* 0x0000000000017941 */ /* 0x000fea0003800000 */
.L_x_8374:
        /* <DEDUP_REMOVED lines=10> */
.L_x_8370:
        /* <DEDUP_REMOVED lines=12> */
.L_x_8379:
[----:B------:R-:W-:Y:S02]  /*22850*/  IMAD.MOV.U32 R118, RZ, RZ, R20 ;  /* 0x000000ffff767224 */ /* 0x000fe400078e0014 */
.L_x_8380:
[----:B------:R-:W-:Y:S05]  /*22860*/  BSYNC B1 ;  /* 0x0000000000017941 */ /* 0x000fea0003800000 */
.L_x_8378:
        /* <DEDUP_REMOVED lines=16> */
.L_x_8384:
[----:B------:R-:W-:Y:S05]  /*22970*/  BSYNC B2 ;  /* 0x0000000000027941 */ /* 0x000fea0003800000 */
.L_x_8383:
        /* <DEDUP_REMOVED lines=44> */
.L_x_8382:
[----:B------:R-:W-:Y:S05]  /*22c40*/  BSYNC B1 ;  /* 0x0000000000017941 */ /* 0x000fea0003800000 */
.L_x_8381:
        /* <DEDUP_REMOVED lines=13> */
.L_x_8385:
        /* <DEDUP_REMOVED lines=12> */
.L_x_8388:
[----:B------:R-:W-:Y:S02]  /*22de0*/  IMAD.MOV.U32 R16, RZ, RZ, R20 ;  /* 0x000000ffff107224 */ /* 0x000fe400078e0014 */
.L_x_8389:
[----:B------:R-:W-:Y:S05]  /*22df0*/  BSYNC B1 ;  /* 0x0000000000017941 */ /* 0x000fea0003800000 */
.L_x_8387:
        /* <DEDUP_REMOVED lines=16> */
.L_x_8393:
[----:B------:R-:W-:Y:S05]  /*22f00*/  BSYNC B2 ;  /* 0x0000000000027941 */ /* 0x000fea0003800000 */
.L_x_8392:
        /* <DEDUP_REMOVED lines=44> */
.L_x_8391:
[----:B------:R-:W-:Y:S05]  /*231d0*/  BSYNC B1 ;  /* 0x0000000000017941 */ /* 0x000fea0003800000 */
.L_x_8390:
        /* <DEDUP_REMOVED lines=10> */
.L_x_8386:
        /* <DEDUP_REMOVED lines=12> */
.L_x_8395:
[----:B------:R-:W-:Y:S02]  /*23340*/  IMAD.MOV.U32 R118, RZ, RZ, R20 ;  /* 0x000000ffff767224 */ /* 0x000fe400078e0014 */
.L_x_8396:
[----:B------:R-:W-:Y:S05]  /*23350*/  BSYNC B1 ;  /* 0x0000000000017941 */ /* 0x000fea0003800000 */
.L_x_8394:
        /* <DEDUP_REMOVED lines=16> */
.L_x_8400:
[----:B------:R-:W-:Y:S05]  /*23460*/  BSYNC B2 ;  /* 0x0000000000027941 */ /* 0x000fea0003800000 */
.L_x_8399:
        /* <DEDUP_REMOVED lines=44> */
.L_x_8398:
[----:B------:R-:W-:Y:S05]  /*23730*/  BSYNC B1 ;  /* 0x0000000000017941 */ /* 0x000fea0003800000 */
.L_x_8397:
        /* <DEDUP_REMOVED lines=14> */
.L_x_8401:
        /* <DEDUP_REMOVED lines=12> */
.L_x_8404:
[----:B------:R-:W-:Y:S02]  /*238e0*/  IMAD.MOV.U32 R17, RZ, RZ, R20 ;  /* 0x000000ffff117224 */ /* 0x000fe400078e0014 */
.L_x_8405:
[----:B------:R-:W-:Y:S05]  /*238f0*/  BSYNC B1 ;  /* 0x0000000000017941 */ /* 0x000fea0003800000 */
.L_x_8403:
        /* <DEDUP_REMOVED lines=19> */
.L_x_8409:
[----:B------:R-:W-:Y:S05]  /*23a30*/  BSYNC B2 ;  /* 0x0000000000027941 */ /* 0x000fea0003800000 */
.L_x_8408:
        /* <DEDUP_REMOVED lines=44> */
.L_x_8407:
[----:B------:R-:W-:Y:S05]  /*23d00*/  BSYNC B1 ;  /* 0x0000000000017941 */ /* 0x000fea0003800000 */
.L_x_8406:
        /* <DEDUP_REMOVED lines=10> */
.L_x_8402:
        /* <DEDUP_REMOVED lines=48> */
.L_x_8410:
        /* <DEDUP_REMOVED lines=19> */
.L_x_8412:
[----:B------:R-:W-:Y:S02]  /*241e0*/  IMAD.MOV.U32 R156, RZ, RZ, R20 ;  /* 0x000000ffff9c7224 */ /* 0x000fe400078e0014 */
.L_x_8413:
[----:B------:R-:W-:Y:S05]  /*241f0*/  BSYNC B1 ;  /* 0x0000000000017941 */ /* 0x000fea0003800000 */
.L_x_8411:
        /* <DEDUP_REMOVED lines=16> */
.L_x_8417:
[----:B------:R-:W-:Y:S05]  /*24300*/  BSYNC B2 ;  /* 0x0000000000027941 */ /* 0x000fea0003800000 */
.L_x_8416:
        /* <DEDUP_REMOVED lines=44> */
.L_x_8415:
[----:B------:R-:W-:Y:S05]  /*245d0*/  BSYNC B1 ;  /* 0x0000000000017941 */ /* 0x000fea0003800000 */
.L_x_8414:
        /* <DEDUP_REMOVED lines=16> */
.L_x_8418:
        /* <DEDUP_REMOVED lines=12> */
.L_x_8421:
[----:B------:R-:W-:Y:S02]  /*247a0*/  IMAD.MOV.U32 R10, RZ, RZ, R20 ;  /* 0x000000ffff0a7224 */ /* 0x000fe400078e0014 */
.L_x_8422:
[----:B------:R-:W-:Y:S05]  /*247b0*/  BSYNC B1 ;  /* 0x0000000000017941 */ /* 0x000fea0003800000 */
.L_x_8420:
        /* <DEDUP_REMOVED lines=16> */
.L_x_8426:
[----:B------:R-:W-:Y:S05]  /*248c0*/  BSYNC B2 ;  /* 0x0000000000027941 */ /* 0x000fea0003800000 */
.L_x_8425:
        /* <DEDUP_REMOVED lines=44> */
.L_x_8424:
[----:B------:R-:W-:Y:S05]  /*24b90*/  BSYNC B1 ;  /* 0x0000000000017941 */ /* 0x000fea0003800000 */
.L_x_8423:
        /* <DEDUP_REMOVED lines=10> */
.L_x_8419:
        /* <DEDUP_REMOVED lines=12> */
.L_x_8428:
[----:B------:R-:W-:Y:S02]  /*24d00*/  IMAD.MOV.U32 R151, RZ, RZ, R20 ;  /* 0x000000ffff977224 */ /* 0x000fe400078e0014 */
.L_x_8429:
[----:B------:R-:W-:Y:S05]  /*24d10*/  BSYNC B1 ;  /* 0x0000000000017941 */ /* 0x000fea0003800000 */
.L_x_8427:
        /* <DEDUP_REMOVED lines=16> */
.L_x_8433:
[----:B------:R-:W-:Y:S05]  /*24e20*/  BSYNC B2 ;  /* 0x0000000000027941 */ /* 0x000fea0003800000 */
.L_x_8432:
        /* <DEDUP_REMOVED lines=44> */
.L_x_8431:
[----:B------:R-:W-:Y:S05]  /*250f0*/  BSYNC B1 ;  /* 0x0000000000017941 */ /* 0x000fea0003800000 */
.L_x_8430:
        /* <DEDUP_REMOVED lines=15> */
.L_x_8434:
        /* <DEDUP_REMOVED lines=12> */
.L_x_8437:
[----:B------:R-:W-:Y:S02]  /*252b0*/  IMAD.MOV.U32 R11, RZ, RZ, R20 ;  /* 0x000000ffff0b7224 */ /* 0x000fe400078e0014 */
.L_x_8438:
[----:B------:R-:W-:Y:S05]  /*252c0*/  BSYNC B1 ;  /* 0x0000000000017941 */ /* 0x000fea0003800000 */
.L_x_8436:
        /* <DEDUP_REMOVED lines=16> */
.L_x_8442:
[----:B------:R-:W-:Y:S05]  /*253d0*/  BSYNC B2 ;  /* 0x0000000000027941 */ /* 0x000fea0003800000 */
.L_x_8441:
        /* <DEDUP_REMOVED lines=44> */
.L_x_8440:
[----:B------:R-:W-:Y:S05]  /*256a0*/  BSYNC B1 ;  /* 0x0000000000017941 */ /* 0x000fea0003800000 */
.L_x_8439:
        /* <DEDUP_REMOVED lines=10> */
.L_x_8435:
        /* <DEDUP_REMOVED lines=12> */
.L_x_8444:
[----:B------:R-:W-:Y:S02]  /*25810*/  IMAD.MOV.U32 R116, RZ, RZ, R20 ;  /* 0x000000ffff747224 */ /* 0x000fe400078e0014 */
.L_x_8445:
[----:B------:R-:W-:Y:S05]  /*25820*/  BSYNC B1 ;  /* 0x0000000000017941 */ /* 0x000fea0003800000 */
.L_x_8443:
        /* <DEDUP_REMOVED lines=16> */
.L_x_8449:
[----:B------:R-:W-:Y:S05]  /*25930*/  BSYNC B2 ;  /* 0x0000000000027941 */ /* 0x000fea0003800000 */
.L_x_8448:
        /* <DEDUP_REMOVED lines=44> */
.L_x_8447:
[----:B------:R-:W-:Y:S05]  /*25c00*/  BSYNC B1 ;  /* 0x0000000000017941 */ /* 0x000fea0003800000 */
.L_x_8446:
        /* <DEDUP_REMOVED lines=15> */
.L_x_8450:
        /* <DEDUP_REMOVED lines=12> */
.L_x_8453:
[----:B------:R-:W-:Y:S02]  /*25dc0*/  IMAD.MOV.U32 R12, RZ, RZ, R20 ;  /* 0x000000ffff0c7224 */ /* 0x000fe400078e0014 */
.L_x_8454:
[----:B------:R-:W-:Y:S05]  /*25dd0*/  BSYNC B1 ;  /* 0x0000000000017941 */ /* 0x000fea0003800000 */
.L_x_8452:
        /* <DEDUP_REMOVED lines=16> */
.L_x_8458:
[----:B------:R-:W-:Y:S05]  /*25ee0*/  BSYNC B2 ;  /* 0x0000000000027941 */ /* 0x000fea0003800000 */
.L_x_8457:
        /* <DEDUP_REMOVED lines=44> */
.L_x_8456:
[----:B------:R-:W-:Y:S05]  /*261b0*/  BSYNC B1 ;  /* 0x0000000000017941 */ /* 0x000fea0003800000 */
.L_x_8455:
        /* <DEDUP_REMOVED lines=10> */
.L_x_8451:
        /* <DEDUP_REMOVED lines=12> */
.L_x_8460:
[----:B------:R-:W-:Y:S02]  /*26320*/  IMAD.MOV.U32 R116, RZ, RZ, R20 ;  /* 0x000000ffff747224 */ /* 0x000fe400078e0014 */
.L_x_8461:
[----:B------:R-:W-:Y:S05]  /*26330*/  BSYNC B1 ;  /* 0x0000000000017941 */ /* 0x000fea0003800000 */
.L_x_8459:
        /* <DEDUP_REMOVED lines=16> */
.L_x_8465:
[----:B------:R-:W-:Y:S05]  /*26440*/  BSYNC B2 ;  /* 0x0000000000027941 */ /* 0x000fea0003800000 */
.L_x_8464:
        /* <DEDUP_REMOVED lines=44> */
.L_x_8463:
[----:B------:R-:W-:Y:S05]  /*26710*/  BSYNC B1 ;  /* 0x0000000000017941 */ /* 0x000fea0003800000 */
.L_x_8462:
        /* <DEDUP_REMOVED lines=13> */
.L_x_8466:
        /* <DEDUP_REMOVED lines=12> */
.L_x_8469:
[----:B------:R-:W-:Y:S02]  /*268b0*/  IMAD.MOV.U32 R13, RZ, RZ, R20 ;  /* 0x000000ffff0d7224 */ /* 0x000fe400078e0014 */
.L_x_8470:
[----:B------:R-:W-:Y:S05]  /*268c0*/  BSYNC B1 ;  /* 0x0000000000017941 */ /* 0x000fea0003800000 */
.L_x_8468:
        /* <DEDUP_REMOVED lines=16> */
.L_x_8474:
[----:B------:R-:W-:Y:S05]  /*269d0*/  BSYNC B2 ;  /* 0x0000000000027941 */ /* 0x000fea0003800000 */
.L_x_8473:
        /* <DEDUP_REMOVED lines=44> */
.L_x_8472:
[----:B------:R-:W-:Y:S05]  /*26ca0*/  BSYNC B1 ;  /* 0x0000000000017941 */ /* 0x000fea0003800000 */
.L_x_8471:
        /* <DEDUP_REMOVED lines=10> */
.L_x_8467:
        /* <DEDUP_REMOVED lines=12> */
.L_x_8476:
[----:B------:R-:W-:Y:S02]  /*26e10*/  IMAD.MOV.U32 R158, RZ, RZ, R20 ;  /* 0x000000ffff9e7224 */ /* 0x000fe400078e0014 */
.L_x_8477:
[----:B------:R-:W-:Y:S05]  /*26e20*/  BSYNC B1 ;  /* 0x0000000000017941 */ /* 0x000fea0003800000 */
.L_x_8475:
        /* <DEDUP_REMOVED lines=16> */
.L_x_8481:
[----:B------:R-:W-:Y:S05]  /*26f30*/  BSYNC B2 ;  /* 0x0000000000027941 */ /* 0x000fea0003800000 */
.L_x_8480:
        /* <DEDUP_REMOVED lines=44> */
.L_x_8479:
[----:B------:R-:W-:Y:S05]  /*27200*/  BSYNC B1 ;  /* 0x0000000000017941 */ /* 0x000fea0003800000 */
.L_x_8478:
        /* <DEDUP_REMOVED lines=13> */
.L_x_8482:
        /* <DEDUP_REMOVED lines=12> */
.L_x_8485:
[----:B------:R-:W-:Y:S02]  /*273a0*/  IMAD.MOV.U32 R14, RZ, RZ, R20 ;  /* 0x000000ffff0e7224 */ /* 0x000fe400078e0014 */
.L_x_8486:
[----:B------:R-:W-:Y:S05]  /*273b0*/  BSYNC B1 ;  /* 0x0000000000017941 */ /* 0x000fea0003800000 */
.L_x_8484:
        /* <DEDUP_REMOVED lines=16> */
.L_x_8490:
[----:B------:R-:W-:Y:S05]  /*274c0*/  BSYNC B2 ;  /* 0x0000000000027941 */ /* 0x000fea0003800000 */
.L_x_8489:
        /* <DEDUP_REMOVED lines=44> */
.L_x_8488:
[----:B------:R-:W-:Y:S05]  /*27790*/  BSYNC B1 ;  /* 0x0000000000017941 */ /* 0x000fea0003800000 */
.L_x_8487:
        /* <DEDUP_REMOVED lines=10> */
.L_x_8483:
        /* <DEDUP_REMOVED lines=12> */
.L_x_8492:
[----:B------:R-:W-:Y:S02]  /*27900*/  IMAD.MOV.U32 R155, RZ, RZ, R20 ;  /* 0x000000ffff9b7224 */ /* 0x000fe400078e0014 */
.L_x_8493:
[----:B------:R-:W-:Y:S05]  /*27910*/  BSYNC B1 ;  /* 0x0000000000017941 */ /* 0x000fea0003800000 */
.L_x_8491:
        /* <DEDUP_REMOVED lines=16> */
.L_x_8497:
[----:B------:R-:W-:Y:S05]  /*27a20*/  BSYNC B2 ;  /* 0x0000000000027941 */ /* 0x000fea0003800000 */
.L_x_8496:
        /* <DEDUP_REMOVED lines=44> */
.L_x_8495:
[----:B------:R-:W-:Y:S05]  /*27cf0*/  BSYNC B1 ;  /* 0x0000000000017941 */ /* 0x000fea0003800000 */
.L_x_8494:
        /* <DEDUP_REMOVED lines=13> */
.L_x_8498:
        /* <DEDUP_REMOVED lines=12> */
.L_x_8501:
[----:B------:R-:W-:Y:S02]  /*27e90*/  IMAD.MOV.U32 R15, RZ, RZ, R20 ;  /* 0x000000ffff0f7224 */ /* 0x000fe400078e0014 */
.L_x_8502:
[----:B------:R-:W-:Y:S05]  /*27ea0*/  BSYNC B1 ;  /* 0x0000000000017941 */ /* 0x000fea0003800000 */
.L_x_8500:
        /* <DEDUP_REMOVED lines=16> */
.L_x_8506:
[----:B------:R-:W-:Y:S05]  /*27fb0*/  BSYNC B2 ;  /* 0x0000000000027941 */ /* 0x000fea0003800000 */
.L_x_8505:
        /* <DEDUP_REMOVED lines=44> */
.L_x_8504:
[----:B------:R-:W-:Y:S05]  /*28280*/  BSYNC B1 ;  /* 0x0000000000017941 */ /* 0x000fea0003800000 */
.L_x_8503:
        /* <DEDUP_REMOVED lines=10> */
.L_x_8499:
        /* <DEDUP_REMOVED lines=12> */
.L_x_8508:
[----:B------:R-:W-:Y:S02]  /*283f0*/  IMAD.MOV.U32 R118, RZ, RZ, R20 ;  /* 0x000000ffff767224 */ /* 0x000fe400078e0014 */
.L_x_8509:
[----:B------:R-:W-:Y:S05]  /*28400*/  BSYNC B1 ;  /* 0x0000000000017941 */ /* 0x000fea0003800000 */
.L_x_8507:
        /* <DEDUP_REMOVED lines=16> */
.L_x_8513:
[----:B------:R-:W-:Y:S05]  /*28510*/  BSYNC B2 ;  /* 0x0000000000027941 */ /* 0x000fea0003800000 */
.L_x_8512:
        /* <DEDUP_REMOVED lines=44> */
.L_x_8511:
[----:B------:R-:W-:Y:S05]  /*287e0*/  BSYNC B1 ;  /* 0x0000000000017941 */ /* 0x000fea0003800000 */
.L_x_8510:
        /* <DEDUP_REMOVED lines=13> */
.L_x_8514:
        /* <DEDUP_REMOVED lines=12> */
.L_x_8517:
[----:B------:R-:W-:Y:S02]  /*28980*/  MOV R16, R20 ;  /* 0x0000001400107202 */ /* 0x000fe40000000f00 */
.L_x_8518:
[----:B------:R-:W-:Y:S05]  /*28990*/  BSYNC B1 ;  /* 0x0000000000017941 */ /* 0x000fea0003800000 */
.L_x_8516:
        /* <DEDUP_REMOVED lines=16> */
.L_x_8522:
[----:B------:R-:W-:Y:S05]  /*28aa0*/  BSYNC B2 ;  /* 0x0000000000027941 */ /* 0x000fea0003800000 */
.L_x_8521:
        /* <DEDUP_REMOVED lines=44> */
.L_x_8520:
[----:B------:R-:W-:Y:S05]  /*28d70*/  BSYNC B1 ;  /* 0x0000000000017941 */ /* 0x000fea0003800000 */
.L_x_8519:
        /* <DEDUP_REMOVED lines=10> */
.L_x_8515:
        /* <DEDUP_REMOVED lines=12> */
.L_x_8524:
[----:B------:R-:W-:Y:S02]  /*28ee0*/  MOV R118, R20 ;  /* 0x0000001400767202 */ /* 0x000fe40000000f00 */
.L_x_8525:
[----:B------:R-:W-:Y:S05]  /*28ef0*/  BSYNC B1 ;  /* 0x0000000000017941 */ /* 0x000fea0003800000 */
.L_x_8523:
        /* <DEDUP_REMOVED lines=16> */
.L_x_8529:
[----:B------:R-:W-:Y:S05]  /*29000*/  BSYNC B2 ;  /* 0x0000000000027941 */ /* 0x000fea0003800000 */
.L_x_8528:
        /* <DEDUP_REMOVED lines=44> */
.L_x_8527:
[----:B------:R-:W-:Y:S05]  /*292d0*/  BSYNC B1 ;  /* 0x0000000000017941 */ /* 0x000fea0003800000 */
.L_x_8526:
        /* <DEDUP_REMOVED lines=14> */
.L_x_8530:
        /* <DEDUP_REMOVED lines=12> */
.L_x_8533:
[----:B------:R-:W-:Y:S02]  /*29480*/  IMAD.MOV.U32 R17, RZ, RZ, R20 ;  /* 0x000000ffff117224 */ /* 0x000fe400078e0014 */
.L_x_8534:
[----:B------:R-:W-:Y:S05]  /*29490*/  BSYNC B1 ;  /* 0x0000000000017941 */ /* 0x000fea0003800000 */
.L_x_8532:
        /* <DEDUP_REMOVED lines=12> */
[----:B------:R-:W-:Y:S02]  /*29560*/  @!P6 IADD3 R4, R4, 0x1, RZ ;  /* 0x000000010404e810 */ /* 0x000fe40007ffe0ff */
[----:B------:R-:W-:Y:S02]  /*29570*/  @!P6 IADD3 R0, R8, 0x1, RZ ;  /* 0x000000010800e810 */ /* 0x000fe40007ffe0ff */
[----:B------:R-:W-:Y:S02]  /*29580*/  ISETP.NE.AND P0, PT, R4, RZ, !P6 ;  /* 0x000000ff0400720c */ /* 0x000fe40007705270 */
[----:B------:R-:W-:-:S11]  /*29590*/  @!P6 MOV R6, RZ ;  /* 0x000000ff0006e202 */ /* 0x000fd60000000f00 */
[----:B------:R-:W-:Y:S01]  /*295a0*/  @P0 IMAD.MOV R0, RZ, RZ, R8 ;  /* 0x000000ffff000224 */ /* 0x000fe200078e0208 */
[----:B------:R-:W-:-:S03]  /*295b0*/  LOP3.LUT P0, RZ, R9, 0x40, RZ, 0xc0, !PT ;  /* 0x0000004009ff7812 */ /* 0x000fc6000780c0ff */
[----:B------:R-:W-:-:S05]  /*295c0*/  @!P6 IMAD.MOV.U32 R8, RZ, RZ, R0 ;  /* 0x000000ffff08e224 */ /* 0x000fca00078e0000 */
.L_x_8538:
[----:B------:R-:W-:Y:S05]  /*295d0*/  BSYNC B2 ;  /* 0x0000000000027941 */ /* 0x000fea0003800000 */
.L_x_8537:
        /* <DEDUP_REMOVED lines=44> */
.L_x_8536:
[----:B------:R-:W-:Y:S05]  /*298a0*/  BSYNC B1 ;  /* 0x0000000000017941 */ /* 0x000fea0003800000 */
.L_x_8535:
        /* <DEDUP_REMOVED lines=10> */
.L_x_8531:
        /* <DEDUP_REMOVED lines=49> */
.L_x_8539:
        /* <DEDUP_REMOVED lines=18> */
.L_x_8541:
[----:B------:R-:W-:Y:S02]  /*29d80*/  IMAD.MOV.U32 R159, RZ, RZ, R20 ;  /* 0x000000ffff9f7224 */ /* 0x000fe400078e0014 */
.L_x_8542:
[----:B------:R-:W-:Y:S05]  /*29d90*/  BSYNC B1 ;  /* 0x0000000000017941 */ /* 0x000fea0003800000 */
.L_x_8540:
        /* <DEDUP_REMOVED lines=16> */
.L_x_8546:
[----:B------:R-:W-:Y:S05]  /*29ea0*/  BSYNC B2 ;  /* 0x0000000000027941 */ /* 0x000fea0003800000 */
.L_x_8545:
        /* <DEDUP_REMOVED lines=44> */
.L_x_8544:
[----:B------:R-:W-:Y:S05]  /*2a170*/  BSYNC B1 ;  /* 0x0000000000017941 */ /* 0x000fea0003800000 */
.L_x_8543:
        /* <DEDUP_REMOVED lines=16> */
.L_x_8547:
        /* <DEDUP_REMOVED lines=12> */
.L_x_8550:
[----:B------:R-:W-:Y:S02]  /*2a340*/  MOV R10, R20 ;  /* 0x00000014000a7202 */ /* 0x000fe40000000f00 */
.L_x_8551:
[----:B------:R-:W-:Y:S05]  /*2a350*/  BSYNC B1 ;  /* 0x0000000000017941 */ /* 0x000fea0003800000 */
.L_x_8549:
        /* <DEDUP_REMOVED lines=16> */
.L_x_8555:
[----:B------:R-:W-:Y:S05]  /*2a460*/  BSYNC B2 ;  /* 0x0000000000027941 */ /* 0x000fea0003800000 */
.L_x_8554:
        /* <DEDUP_REMOVED lines=44> */
.L_x_8553:
[----:B------:R-:W-:Y:S05]  /*2a730*/  BSYNC B1 ;  /* 0x0000000000017941 */ /* 0x000fea0003800000 */
.L_x_8552:
        /* <DEDUP_REMOVED lines=10> */
.L_x_8548:
        /* <DEDUP_REMOVED lines=12> */
.L_x_8557:
[----:B------:R-:W-:Y:S02]  /*2a8a0*/  MOV R166, R20 ;  /* 0x0000001400a67202 */ /* 0x000fe40000000f00 */
.L_x_8558:
[----:B------:R-:W-:Y:S05]  /*2a8b0*/  BSYNC B1 ;  /* 0x0000000000017941 */ /* 0x000fea0003800000 */
.L_x_8556:
        /* <DEDUP_REMOVED lines=16> */
.L_x_8562:
[----:B------:R-:W-:Y:S05]  /*2a9c0*/  BSYNC B2 ;  /* 0x0000000000027941 */ /* 0x000fea0003800000 */
.L_x_8561:
        /* <DEDUP_REMOVED lines=44> */
.L_x_8560:
[----:B------:R-:W-:Y:S05]  /*2ac90*/  BSYNC B1 ;  /* 0x0000000000017941 */ /* 0x000fea0003800000 */
.L_x_8559:
        /* <DEDUP_REMOVED lines=15> */
.L_x_8563:
        /* <DEDUP_REMOVED lines=12> */
.L_x_8566:
[----:B------:R-:W-:Y:S02]  /*2ae50*/  IMAD.MOV.U32 R11, RZ, RZ, R20 ;  /* 0x000000ffff0b7224 */ /* 0x000fe400078e0014 */
.L_x_8567:
[----:B------:R-:W-:Y:S05]  /*2ae60*/  BSYNC B1 ;  /* 0x0000000000017941 */ /* 0x000fea0003800000 */
.L_x_8565:
        /* <DEDUP_REMOVED lines=16> */
.L_x_8571:
[----:B------:R-:W-:Y:S05]  /*2af70*/  BSYNC B2 ;  /* 0x0000000000027941 */ /* 0x000fea0003800000 */
.L_x_8570:
        /* <DEDUP_REMOVED lines=44> */
.L_x_8569:
[----:B------:R-:W-:Y:S05]  /*2b240*/  BSYNC B1 ;  /* 0x0000000000017941 */ /* 0x000fea0003800000 */
.L_x_8568:
        /* <DEDUP_REMOVED lines=10> */
.L_x_8564:
        /* <DEDUP_REMOVED lines=12> */
.L_x_8573:
[----:B------:R-:W-:Y:S02]  /*2b3b0*/  IMAD.MOV.U32 R116, RZ, RZ, R20 ;  /* 0x000000ffff747224 */ /* 0x000fe400078e0014 */
.L_x_8574:
[----:B------:R-:W-:Y:S05]  /*2b3c0*/  BSYNC B1 ;  /* 0x0000000000017941 */ /* 0x000fea0003800000 */
.L_x_8572:
        /* <DEDUP_REMOVED lines=16> */
.L_x_8578:
[----:B------:R-:W-:Y:S05]  /*2b4d0*/  BSYNC B2 ;  /* 0x0000000000027941 */ /* 0x000fea0003800000 */
.L_x_8577:
        /* <DEDUP_REMOVED lines=44> */
.L_x_8576:
[----:B------:R-:W-:Y:S05]  /*2b7a0*/  BSYNC B1 ;  /* 0x0000000000017941 */ /* 0x000fea0003800000 */
.L_x_8575:
        /* <DEDUP_REMOVED lines=15> */
.L_x_8579:
        /* <DEDUP_REMOVED lines=12> */
.L_x_8582:
[----:B------:R-:W-:Y:S02]  /*2b960*/  IMAD.MOV.U32 R12, RZ, RZ, R20 ;  /* 0x000000ffff0c7224 */ /* 0x000fe400078e0014 */
.L_x_8583:
[----:B------:R-:W-:Y:S05]  /*2b970*/  BSYNC B1 ;  /* 0x0000000000017941 */ /* 0x000fea0003800000 */
.L_x_8581:
        /* <DEDUP_REMOVED lines=16> */
.L_x_8587:
[----:B------:R-:W-:Y:S05]  /*2ba80*/  BSYNC B2 ;  /* 0x0000000000027941 */ /* 0x000fea0003800000 */
.L_x_8586:
        /* <DEDUP_REMOVED lines=44> */
.L_x_8585:
[----:B------:R-:W-:Y:S05]  /*2bd50*/  BSYNC B1 ;  /* 0x0000000000017941 */ /* 0x000fea0003800000 */
.L_x_8584:
        /* <DEDUP_REMOVED lines=10> */
.L_x_8580:
        /* <DEDUP_REMOVED lines=12> */
.L_x_8589:
[----:B------:R-:W-:Y:S02]  /*2bec0*/  IMAD.MOV.U32 R116, RZ, RZ, R20 ;  /* 0x000000ffff747224 */ /* 0x000fe400078e0014 */
.L_x_8590:
[----:B------:R-:W-:Y:S05]  /*2bed0*/  BSYNC B1 ;  /* 0x0000000000017941 */ /* 0x000fea0003800000 */
.L_x_8588:
        /* <DEDUP_REMOVED lines=16> */
.L_x_8594:
[----:B------:R-:W-:Y:S05]  /*2bfe0*/  BSYNC B2 ;  /* 0x0000000000027941 */ /* 0x000fea0003800000 */
.L_x_8593:
        /* <DEDUP_REMOVED lines=44> */
.L_x_8592:
[----:B------:R-:W-:Y:S05]  /*2c2b0*/  BSYNC B1 ;  /* 0x0000000000017941 */ /* 0x000fea0003800000 */
.L_x_8591:
        /* <DEDUP_REMOVED lines=13> */
.L_x_8595:
        /* <DEDUP_REMOVED lines=12> */
.L_x_8598:
[----:B------:R-:W-:Y:S02]  /*2c450*/  IMAD.MOV.U32 R13, RZ, RZ, R20 ;  /* 0x000000ffff0d7224 */ /* 0x000fe400078e0014 */
.L_x_8599:
[----:B------:R-:W-:Y:S05]  /*2c460*/  BSYNC B1 ;  /* 0x0000000000017941 */ /* 0x000fea0003800000 */
.L_x_8597:
        /* <DEDUP_REMOVED lines=16> */
.L_x_8603:
[----:B------:R-:W-:Y:S05]  /*2c570*/  BSYNC B2 ;  /* 0x0000000000027941 */ /* 0x000fea0003800000 */
.L_x_8602:
        /* <DEDUP_REMOVED lines=44> */
.L_x_8601:
[----:B------:R-:W-:Y:S05]  /*2c840*/  BSYNC B1 ;  /* 0x0000000000017941 */ /* 0x000fea0003800000 */
.L_x_8600:
        /* <DEDUP_REMOVED lines=10> */
.L_x_8596:
        /* <DEDUP_REMOVED lines=12> */
.L_x_8605:
[----:B------:R-:W-:Y:S02]  /*2c9b0*/  IMAD.MOV.U32 R163, RZ, RZ, R20 ;  /* 0x000000ffffa37224 */ /* 0x000fe400078e0014 */
.L_x_8606:
[----:B------:R-:W-:Y:S05]  /*2c9c0*/  BSYNC B1 ;  /* 0x0000000000017941 */ /* 0x000fea0003800000 */
.L_x_8604:
        /* <DEDUP_REMOVED lines=16> */
.L_x_8610:
[----:B------:R-:W-:Y:S05]  /*2cad0*/  BSYNC B2 ;  /* 0x0000000000027941 */ /* 0x000fea0003800000 */
.L_x_8609:
        /* <DEDUP_REMOVED lines=44> */
.L_x_8608:
[----:B------:R-:W-:Y:S05]  /*2cda0*/  BSYNC B1 ;  /* 0x0000000000017941 */ /* 0x000fea0003800000 */
.L_x_8607:
        /* <DEDUP_REMOVED lines=13> */
.L_x_8611:
        /* <DEDUP_REMOVED lines=12> */
.L_x_8614:
[----:B------:R-:W-:Y:S02]  /*2cf40*/  IMAD.MOV.U32 R14, RZ, RZ, R20 ;  /* 0x000000ffff0e7224 */ /* 0x000fe400078e0014 */
.L_x_8615:
[----:B------:R-:W-:Y:S05]  /*2cf50*/  BSYNC B1 ;  /* 0x0000000000017941 */ /* 0x000fea0003800000 */
.L_x_8613:
        /* <DEDUP_REMOVED lines=16> */
.L_x_8619:
[----:B------:R-:W-:Y:S05]  /*2d060*/  BSYNC B2 ;  /* 0x0000000000027941 */ /* 0x000fea0003800000 */
.L_x_8618:
        /* <DEDUP_REMOVED lines=44> */
.L_x_8617:
[----:B------:R-:W-:Y:S05]  /*2d330*/  BSYNC B1 ;  /* 0x0000000000017941 */ /* 0x000fea0003800000 */
.L_x_8616:
        /* <DEDUP_REMOVED lines=10> */
.L_x_8612:
        /* <DEDUP_REMOVED lines=12> */
.L_x_8621:
[----:B------:R-:W-:Y:S02]  /*2d4a0*/  IMAD.MOV.U32 R168, RZ, RZ, R20 ;  /* 0x000000ffffa87224 */ /* 0x000fe400078e0014 */
.L_x_8622:
[----:B------:R-:W-:Y:S05]  /*2d4b0*/  BSYNC B1 ;  /* 0x0000000000017941 */ /* 0x000fea0003800000 */
.L_x_8620:
        /* <DEDUP_REMOVED lines=16> */
.L_x_8626:
[----:B------:R-:W-:Y:S05]  /*2d5c0*/  BSYNC B2 ;  /* 0x0000000000027941 */ /* 0x000fea0003800000 */
.L_x_8625:
        /* <DEDUP_REMOVED lines=44> */
.L_x_8624:
[----:B------:R-:W-:Y:S05]  /*2d890*/  BSYNC B1 ;  /* 0x0000000000017941 */ /* 0x000fea0003800000 */
.L_x_8623:
        /* <DEDUP_REMOVED lines=13> */
.L_x_8627:
        /* <DEDUP_REMOVED lines=12> */
.L_x_8630:
[----:B------:R-:W-:Y:S02]  /*2da30*/  MOV R15, R20 ;  /* 0x00000014000f7202 */ /* 0x000fe40000000f00 */
.L_x_8631:
[----:B------:R-:W-:Y:S05]  /*2da40*/  BSYNC B1 ;  /* 0x0000000000017941 */ /* 0x000fea0003800000 */
.L_x_8629:
        /* <DEDUP_REMOVED lines=16> */
.L_x_8635:
[----:B------:R-:W-:Y:S05]  /*2db50*/  BSYNC B2 ;  /* 0x0000000000027941 */ /* 0x000fea0003800000 */
.L_x_8634:
        /* <DEDUP_REMOVED lines=44> */
.L_x_8633:
[----:B------:R-:W-:Y:S05]  /*2de20*/  BSYNC B1 ;  /* 0x0000000000017941 */ /* 0x000fea0003800000 */
.L_x_8632:
        /* <DEDUP_REMOVED lines=10> */
.L_x_8628:
        /* <DEDUP_REMOVED lines=12> */
.L_x_8637:
[----:B------:R-:W-:Y:S02]  /*2df90*/  MOV R118, R20 ;  /* 0x0000001400767202 */ /* 0x000fe40000000f00 */
.L_x_8638:
[----:B------:R-:W-:Y:S05]  /*2dfa0*/  BSYNC B1 ;  /* 0x0000000000017941 */ /* 0x000fea0003800000 */
.L_x_8636:
        /* <DEDUP_REMOVED lines=16> */
.L_x_8642:
[----:B------:R-:W-:Y:S05]  /*2e0b0*/  BSYNC B2 ;  /* 0x0000000000027941 */ /* 0x000fea0003800000 */
.L_x_8641:
        /* <DEDUP_REMOVED lines=44> */
.L_x_8640:
[----:B------:R-:W-:Y:S05]  /*2e380*/  BSYNC B1 ;  /* 0x0000000000017941 */ /* 0x000fea0003800000 */
.L_x_8639:
        /* <DEDUP_REMOVED lines=13> */
.L_x_8643:
        /* <DEDUP_REMOVED lines=12> */
.L_x_8646:
[----:B------:R-:W-:Y:S02]  /*2e520*/  IMAD.MOV.U32 R16, RZ, RZ, R20 ;  /* 0x000000ffff107224 */ /* 0x000fe400078e0014 */
.L_x_8647:
[----:B------:R-:W-:Y:S05]  /*2e530*/  BSYNC B1 ;  /* 0x0000000000017941 */ /* 0x000fea0003800000 */
.L_x_8645:
        /* <DEDUP_REMOVED lines=16> */
.L_x_8651:
[----:B------:R-:W-:Y:S05]  /*2e640*/  BSYNC B2 ;  /* 0x0000000000027941 */ /* 0x000fea0003800000 */
.L_x_8650:
        /* <DEDUP_REMOVED lines=44> */
.L_x_8649:
[----:B------:R-:W-:Y:S05]  /*2e910*/  BSYNC B1 ;  /* 0x0000000000017941 */ /* 0x000fea0003800000 */
.L_x_8648:
        /* <DEDUP_REMOVED lines=10> */
.L_x_8644:
        /* <DEDUP_REMOVED lines=12> */
.L_x_8653:
[----:B------:R-:W-:Y:S02]  /*2ea80*/  IMAD.MOV.U32 R118, RZ, RZ, R20 ;  /* 0x000000ffff767224 */ /* 0x000fe400078e0014 */
.L_x_8654:
[----:B------:R-:W-:Y:S05]  /*2ea90*/  BSYNC B1 ;  /* 0x0000000000017941 */ /* 0x000fea0003800000 */
.L_x_8652:
        /* <DEDUP_REMOVED lines=16> */
.L_x_8658:
[----:B------:R-:W-:Y:S05]  /*2eba0*/  BSYNC B2 ;  /* 0x0000000000027941 */ /* 0x000fea0003800000 */
.L_x_8657:
        /* <DEDUP_REMOVED lines=44> */
.L_x_8656:
[----:B------:R-:W-:Y:S05]  /*2ee70*/  BSYNC B1 ;  /* 0x0000000000017941 */ /* 0x000fea0003800000 */
.L_x_8655:
        /* <DEDUP_REMOVED lines=14> */
.L_x_8659:
        /* <DEDUP_REMOVED lines=12> */
.L_x_8662:
[----:B------:R-:W-:Y:S02]  /*2f020*/  IMAD.MOV.U32 R17, RZ, RZ, R20 ;  /* 0x000000ffff117224 */ /* 0x000fe400078e0014 */
.L_x_8663:
[----:B------:R-:W-:Y:S05]  /*2f030*/  BSYNC B1 ;  /* 0x0000000000017941 */ /* 0x000fea0003800000 */
.L_x_8661:
        /* <DEDUP_REMOVED lines=19> */
.L_x_8667:
[----:B------:R-:W-:Y:S05]  /*2f170*/  BSYNC B2 ;  /* 0x0000000000027941 */ /* 0x000fea0003800000 */
.L_x_8666:
[----:B------:R-:W-:Y:S01]  /*2f180*/  LOP3.LUT R116, R116, UR5, R8, 0x96, !PT ;  /* 0x0000000574747c12 */ /* 0x000fe2000f8e9608 */
[----:B------:R-:W-:Y:S01]  /*2f190*/  IMAD.HI.U32 R118, R4, -0x326172a9, RZ ;  /* 0xcd9e8d5704767827 */ /* 0x000fe200078e00ff */
[----:B------:R-:W-:-:S03]  /*2f1a0*/  HFMA2.MMA R169, -RZ, RZ, 0, 0 ;  /* 0x00000000ffa97435 */ /* 0x000fc600000001ff */
        /* <DEDUP_REMOVED lines=41> */
.L_x_8665:
[----:B------:R-:W-:Y:S05]  /*2f440*/  BSYNC B1 ;  /* 0x0000000000017941 */ /* 0x000fea0003800000 */
.L_x_8664:
        /* <DEDUP_REMOVED lines=9> */
[----:B------:R-:W-:-:S03]  /*2f4e0*/  SEL R17, RZ, 0x1, P6 ;  /* 0x00000001ff117807 */ /* 0x000fc60003000000 */
.L_x_8660:
[----:B------:R-:W-:Y:S01]  /*2f4f0*/  IMAD.WIDE.U32 R164, R158, R250, c[0x0][0x188] ;  /* 0x000062009ea47625 */ /* 0x000fe200078e00fa */
[----:B------:R-:W-:Y:S02]  /*2f500*/  F2FP.PACK_AB R119, R168, R167 ;  /* 0x000000a7a877723e */ /* 0x000fe400000000ff */
[----:B------:R-:W-:Y:S02]  /*2f510*/  F2FP.PACK_AB R118, R166, R163 ;  /* 0x000000a3a676723e */ /* 0x000fe400000000ff */
[----:B------:R-:W-:Y:S02]  /*2f520*/  F2FP.PACK_AB R117, R162, R161 ;  /* 0x000000a1a275723e */ /* 0x000fe400000000ff */
[----:B------:R-:W-:Y:S02]  /*2f530*/  F2FP.PACK_AB R116, R160, R159 ;  /* 0x0000009fa074723e */ /* 0x000fe400000000ff */
        /* <DEDUP_REMOVED lines=43> */
.L_x_8668:
        /* <DEDUP_REMOVED lines=67> */
.L_x_8673:
        /* <DEDUP_REMOVED lines=148> */
.L_x_8674:
[----:B------:R-:W2:Y:S01]  /*30560*/  LDL R251, [R1+0xbc] ;  /* 0x0000bc0001fb7983 */ /* 0x000ea20000100800 */
[----:B------:R-:W-:Y:S01]  /*30570*/  ULDC.U8 UR8, c[0x0][0x1f0] ;  /* 0x00007c0000087ab9 */ /* 0x000fe20000000000 */
[----:B------:R-:W-:Y:S01]  /*30580*/  FMUL.FTZ R116, R118, R118 ;  /* 0x0000007676747220 */ /* 0x000fe20000410000 */
[----:B------:R-:W-:Y:S01]  /*30590*/  ISETP.NE.AND P0, PT, RZ, UR8, PT ;  /* 0x00000008ff007c0c */ /* 0x000fe2000bf05270 */
[----:B-1----:R-:W-:Y:S01]  /*305a0*/  FADD.FTZ R117, R119, R164 ;  /* 0x000000a477757221 */ /* 0x002fe20000010000 */
[----:B------:R1:W-:Y:S01]  /*305b0*/  STL [R1+0xc0], R0 ;  /* 0x0000c00001007387 */ /* 0x0003e20000100800 */
[----:B------:R-:W-:Y:S01]  /*305c0*/  IMAD.MOV.U32 R119, RZ, RZ, c[0x0][0x1e0] ;  /* 0x00007800ff777624 */ /* 0x000fe200078e00ff */
[----:B------:R-:W-:Y:S01]  /*305d0*/  FSEL R116, R116, RZ, P0 ;  /* 0x000000ff74747208 */ /* 0x000fe20000000000 */
[----:B------:R-:W-:Y:S01]  /*305e0*/  IMAD.MOV.U32 R170, RZ, RZ, 0x4 ;  /* 0x00000004ffaa7424 */ /* 0x000fe200078e00ff */
[----:B------:R-:W-:Y:S01]  /*305f0*/  FSEL R165, R118, RZ, !P0 ;  /* 0x000000ff76a57208 */ /* 0x000fe20004000000 */
[----:B------:R-:W-:Y:S01]  /*30600*/  FFMA.FTZ R117, R117, R119, c[0x0][0x228] ;  /* 0x00008a0075757623 */ /* 0x000fe20000010077 */
[----:B------:R-:W3:Y:S03]  /*30610*/  LDL R250, [R1+0xb4] ;  /* 0x0000b40001fa7983 */ /* 0x000ee60000100800 */
[----:B------:R-:W-:Y:S01]  /*30620*/  FADD.FTZ R116, R117, R116 ;  /* 0x0000007475747221 */ /* 0x000fe20000010000 */
[----:B------:R-:W4:Y:S03]  /*30630*/  LDL R252, [R1+0xb8] ;  /* 0x0000b80001fc7983 */ /* 0x000f260000100800 */
[----:B0-----:R0:W0:Y:S01]  /*30640*/  MUFU.RSQ R164, R116 ;  /* 0x0000007400a47308 */ /* 0x0010220000001400 */
[----:B-1----:R-:W4:Y:S01]  /*30650*/  LDL R0, [R1+0xa8] ;  /* 0x0000a80001007983 */ /* 0x002f220000100800 */
[----:B0-----:R-:W-:-:S05]  /*30660*/  @!P1 IMAD.WIDE R116, R7, R170, c[0x0][0x1a0] ;  /* 0x0000680007749625 */ /* 0x001fca00078e02aa */
[----:B------:R0:W-:Y:S01]  /*30670*/  @!P1 STG.E [R116.64], R118 ;  /* 0x0000007674009986 */ /* 0x0001e2000c101906 */
[----:B------:R-:W-:-:S04]  /*30680*/  FADD.FTZ R127, -R165, R127 ;  /* 0x0000007fa57f7221 */ /* 0x000fc80000010100 */
[----:B------:R-:W-:Y:S02]  /*30690*/  FMUL.FTZ R127, R164, R127 ;  /* 0x0000007fa47f7220 */ /* 0x000fe40000410000 */
[----:B0-----:R-:W-:Y:S02]  /*306a0*/  @!P1 IMAD.WIDE R116, R7, R170, c[0x0][0x1a8] ;  /* 0x00006a0007749625 */ /* 0x001fe400078e02aa */
[----:B------:R-:W4:Y:S04]  /*306b0*/  LDL R170, [R1+0xb0] ;  /* 0x0000b00001aa7983 */ /* 0x000f280000100800 */
[----:B------:R0:W-:Y:S02]  /*306c0*/  @!P1 STG.E [R116.64], R164 ;  /* 0x000000a474009986 */ /* 0x0001e4000c101906 */
[----:B0-----:R-:W-:-:S05]  /*306d0*/  HADD2.F32 R116, -RZ, R52.H0_H0 ;  /* 0x20000034ff747230 */ /* 0x001fca0000004100 */
[----:B--2---:R-:W-:Y:S02]  /*306e0*/  FFMA.FTZ R116, R127, R116, R251 ;  /* 0x000000747f747223 */ /* 0x004fe400000100fb */
[----:B------:R-:W2:Y:S01]  /*306f0*/  LDL R251, [R1+0xac] ;  /* 0x0000ac0001fb7983 */ /* 0x000ea20000100800 */
[----:B------:R-:W-:Y:S01]  /*30700*/  FADD.FTZ R129, -R165, R129 ;  /* 0x00000081a5817221 */ /* 0x000fe20000010100 */
[----:B------:R-:W-:-:S03]  /*30710*/  HADD2.F32 R117, -RZ, R53.H0_H0 ;  /* 0x20000035ff757230 */ /* 0x000fc60000004100 */
[----:B------:R-:W-:-:S04]  /*30720*/  FMUL.FTZ R129, R164, R129 ;  /* 0x00000081a4817220 */ /* 0x000fc80000410000 */
[----:B---3--:R-:W-:Y:S02]  /*30730*/  FFMA.FTZ R117, R129, R117, R250 ;  /* 0x0000007581757223 */ /* 0x008fe400000100fa */
[C---:B------:R-:W-:Y:S01]  /*30740*/  FADD.FTZ R250, -R165.reuse, R125 ;  /* 0x0000007da5fa7221 */ /* 0x040fe20000010100 */
[----:B------:R-:W-:Y:S01]  /*30750*/  HADD2.F32 R125, -RZ, R54.H0_H0 ;  /* 0x20000036ff7d7230 */ /* 0x000fe20000004100 */
[----:B------:R-:W-:Y:S02]  /*30760*/  FADD.FTZ R130, -R165, R130 ;  /* 0x00000082a5827221 */ /* 0x000fe40000010100 */
[C---:B------:R-:W-:Y:S01]  /*30770*/  FMUL.FTZ R250, R164.reuse, R250 ;  /* 0x000000faa4fa7220 */ /* 0x040fe20000410000 */
[----:B------:R-:W-:Y:S01]  /*30780*/  HADD2.F32 R118, -RZ, R53.H1_H1 ;  /* 0x30000035ff767230 */ /* 0x000fe20000004100 */
[----:B------:R-:W-:-:S04]  /*30790*/  FMUL.FTZ R130, R164, R130 ;  /* 0x00000082a4827220 */ /* 0x000fc80000410000 */
[----:B----4-:R-:W-:Y:S02]  /*307a0*/  FFMA.FTZ R118, R130, R118, R170 ;  /* 0x0000007682767223 */ /* 0x010fe400000100aa */
[C---:B------:R-:W-:Y:S02]  /*307b0*/  FADD.FTZ R170, -R165.reuse, R126 ;  /* 0x0000007ea5aa7221 */ /* 0x040fe40000010100 */
[----:B------:R-:W3:Y:S01]  /*307c0*/  LDL R126, [R1+0xa0] ;  /* 0x0000a000017e7983 */ /* 0x000ee20000100800 */
[C---:B------:R-:W-:Y:S01]  /*307d0*/  FADD.FTZ R128, -R165.reuse, R128 ;  /* 0x00000080a5807221 */ /* 0x040fe20000010100 */
[----:B------:R-:W-:Y:S01]  /*307e0*/  HADD2.F32 R119, -RZ, R52.H1_H1 ;  /* 0x30000034ff777230 */ /* 0x000fe20000004100 */
[----:B--2---:R-:W-:Y:S02]  /*307f0*/  FFMA.FTZ R125, R250, R125, R251 ;  /* 0x0000007dfa7d7223 */ /* 0x004fe400000100fb */
[----:B------:R-:W-:Y:S02]  /*30800*/  FADD.FTZ R251, -R165, R123 ;  /* 0x0000007ba5fb7221 */ /* 0x000fe40000010100 */
[----:B------:R-:W2:Y:S01]  /*30810*/  LDL R123, [R1+0xa4] ;  /* 0x0000a400017b7983 */ /* 0x000ea20000100800 */
[----:B------:R-:W-:-:S04]  /*30820*/  FMUL.FTZ R128, R164, R128 ;  /* 0x00000080a4807220 */ /* 0x000fc80000410000 */
[----:B------:R-:W-:-:S05]  /*30830*/  FFMA.FTZ R119, R128, R119, R252 ;  /* 0x0000007780777223 */ /* 0x000fca00000100fc */
[----:B------:R-:W-:Y:S01]  /*30840*/  F2FP.PACK_AB R116, R119, R116 ;  /* 0x000000747774723e */ /* 0x000fe200000000ff */
[----:B------:R-:W-:Y:S01]  /*30850*/  IMAD R119, R7, c[0x0][0x168], RZ ;  /* 0x00005a0007777a24 */ /* 0x000fe200078e02ff */
[----:B------:R-:W-:-:S04]  /*30860*/  F2FP.PACK_AB R117, R118, R117 ;  /* 0x000000757675723e */ /* 0x000fc800000000ff */
[----:B------:R-:W-:Y:S01]  /*30870*/  SHF.R.S32.HI R118, RZ, 0x1f, R119 ;  /* 0x0000001fff767819 */ /* 0x000fe20000011477 */
[----:B------:R-:W-:-:S03]  /*30880*/  FMUL.FTZ R170, R164, R170 ;  /* 0x000000aaa4aa7220 */ /* 0x000fc60000410000 */
[----:B------:R-:W-:Y:S01]  /*30890*/  LEA.HI R119, R118, R119, RZ, 0x3 ;  /* 0x0000007776777211 */ /* 0x000fe200078f18ff */
[----:B------:R-:W-:-:S05]  /*308a0*/  HADD2.F32 R118, -RZ, R54.H1_H1 ;  /* 0x30000036ff767230 */ /* 0x000fca0000004100 */
[----:B------:R-:W-:Y:S02]  /*308b0*/  FFMA.FTZ R118, R170, R118, R0 ;  /* 0x00000076aa767223 */ /* 0x000fe40000010000 */
[----:B------:R-:W0:Y:S01]  /*308c0*/  S2R R0, SR_TID.X ;  /* 0x0000000000007919 */ /* 0x000e220000002100 */
[----:B------:R-:W-:Y:S01]  /*308d0*/  FADD.FTZ R252, -R165, R124 ;  /* 0x0000007ca5fc7221 */ /* 0x000fe20000010100 */
[--C-:B------:R-:W-:Y:S01]  /*308e0*/  HADD2.F32 R124, -RZ, R55.reuse.H0_H0 ;  /* 0x20000037ff7c7230 */ /* 0x100fe20000004100 */
[----:B------:R-:W-:Y:S01]  /*308f0*/  FMUL.FTZ R251, R164, R251 ;  /* 0x000000fba4fb7220 */ /* 0x000fe20000410000 */
[----:B------:R-:W-:Y:S01]  /*30900*/  F2FP.PACK_AB R118, R118, R125 ;  /* 0x0000007d7676723e */ /* 0x000fe200000000ff */
[----:B------:R-:W-:Y:S01]  /*30910*/  HADD2.F32 R125, -RZ, R55.H1_H1 ;  /* 0x30000037ff7d7230 */ /* 0x000fe20000004100 */
[----:B------:R-:W-:-:S04]  /*30920*/  FMUL.FTZ R252, R164, R252 ;  /* 0x000000fca4fc7220 */ /* 0x000fc80000410000 */
[----:B---3--:R-:W-:Y:S01]  /*30930*/  FFMA.FTZ R125, R252, R125, R126 ;  /* 0x0000007dfc7d7223 */ /* 0x008fe2000001007e */
[----:B0-----:R-:W-:Y:S01]  /*30940*/  LOP3.LUT R0, R0, 0x1f, RZ, 0xc0, !PT ;  /* 0x0000001f00007812 */ /* 0x001fe200078ec0ff */
[----:B--2---:R-:W-:-:S03]  /*30950*/  FFMA.FTZ R124, R251, R124, R123 ;  /* 0x0000007cfb7c7223 */ /* 0x004fc6000001007b */
[----:B------:R-:W-:Y:S02]  /*30960*/  LEA.HI.SX32 R123, R119, R0, 0x1d ;  /* 0x00000000777b7211 */ /* 0x000fe400078feaff */
[----:B------:R-:W2:Y:S03]  /*30970*/  LDL R0, [R1+0x2c] ;  /* 0x00002c0001007983 */ /* 0x000ea60000100800 */
[----:B------:R-:W-:Y:S01]  /*30980*/  IMAD.SHL.U32 R126, R123, 0x10, RZ ;  /* 0x000000107b7e7824 */ /* 0x000fe200078e00ff */
[----:B------:R-:W-:Y:S02]  /*30990*/  F2FP.PACK_AB R119, R125, R124 ;  /* 0x0000007c7d77723e */ /* 0x000fe400000000ff */
[----:B------:R-:W-:Y:S02]  /*309a0*/  SHF.R.U32.HI R123, RZ, 0x1c, R123 ;  /* 0x0000001cff7b7819 */ /* 0x000fe4000001167b */
[----:B------:R-:W-:-:S04]  /*309b0*/  IADD3 R124, P0, R126, c[0x0][0x208], RZ ;  /* 0x000082007e7c7a10 */ /* 0x000fc80007f1e0ff */
[----:B------:R-:W-:-:S05]  /*309c0*/  IADD3.X R125, R123, c[0x0][0x20c], RZ, P0, !PT ;  /* 0x000083007b7d7a10 */ /* 0x000fca00007fe4ff */
[----:B------:R0:W-:Y:S04]  /*309d0*/  STG.E.128 [R124.64], R116 ;  /* 0x000000747c007986 */ /* 0x0001e8000c101d06 */
[----:B0-----:R-:W3:Y:S04]  /*309e0*/  LDL R119, [R1+0x20] ;  /* 0x0000200001777983 */ /* 0x001ee80000100800 */
[----:B------:R-:W4:Y:S01]  /*309f0*/  LDL R118, [R1+0x24] ;  /* 0x0000240001767983 */ /* 0x000f220000100800 */
[--C-:B------:R-:W-:Y:S02]  /*30a00*/  HADD2.F32 R116, -RZ, R115.reuse.H1_H1 ;  /* 0x30000073ff747230 */ /* 0x100fe40000004100 */
[----:B------:R-:W-:Y:S01]  /*30a10*/  HADD2.F32 R117, -RZ, R115.H0_H0 ;  /* 0x20000073ff757230 */ /* 0x000fe20000004100 */
[----:B------:R-:W2:Y:S04]  /*30a20*/  LDL R124, [R1+0x30] ;  /* 0x00003000017c7983 */ /* 0x000ea80000100800 */
[----:B------:R-:W2:Y:S01]  /*30a30*/  LDL R125, [R1+0x38] ;  /* 0x00003800017d7983 */ /* 0x000ea20000100800 */
[----:B---3--:R-:W-:Y:S01]  /*30a40*/  FFMA.FTZ R116, R252, R116, R119 ;  /* 0x00000074fc747223 */ /* 0x008fe20000010077 */
[----:B------:R-:W-:-:S02]  /*30a50*/  HADD2.F32 R119, -RZ, R114.H0_H0 ;  /* 0x20000072ff777230 */ /* 0x000fc40000004100 */
[----:B------:R-:W3:Y:S01]  /*30a60*/  LDL R252, [R1+0x34] ;  /* 0x0000340001fc7983 */ /* 0x000ee20000100800 */
[----:B----4-:R-:W-:-:S03]  /*30a70*/  FFMA.FTZ R117, R251, R117, R118 ;  /* 0x00000075fb757223 */ /* 0x010fc60000010076 */
[----:B------:R-:W4:Y:S01]  /*30a80*/  LDL R251, [R1+0x54] ;  /* 0x0000540001fb7983 */ /* 0x000f220000100800 */
[----:B--2---:R-:W-:-:S03]  /*30a90*/  FFMA.FTZ R250, R250, R119, R0 ;  /* 0x00000077fafa7223 */ /* 0x004fc60000010000 */
[----:B------:R0:W5:Y:S04]  /*30aa0*/  LDL.LU R0, [R1+0xc0] ;  /* 0x0000c00001007983 */ /* 0x0001680000300800 */
[----:B------:R-:W2:Y:S01]  /*30ab0*/  LDL R119, [R1+0x28] ;  /* 0x0000280001777983 */ /* 0x000ea20000100800 */
[----:B------:R-:W-:Y:S01]  /*30ac0*/  HADD2.F32 R118, -RZ, R114.H1_H1 ;  /* 0x30000072ff767230 */ /* 0x000fe20000004100 */
[----:B------:R-:W-:-:S04]  /*30ad0*/  FADD.FTZ R41, -R165, R41 ;  /* 0x00000029a5297221 */ /* 0x000fc80000010100 */
[----:B--2---:R-:W-:Y:S01]  /*30ae0*/  FFMA.FTZ R118, R170, R118, R119 ;  /* 0x00000076aa767223 */ /* 0x004fe20000010077 */
[----:B------:R-:W-:Y:S01]  /*30af0*/  F2FP.PACK_AB R119, R116, R117 ;  /* 0x000000757477723e */ /* 0x000fe200000000ff */
[--C-:B------:R-:W-:Y:S01]  /*30b00*/  HADD2.F32 R117, -RZ, R113.reuse.H0_H0 ;  /* 0x20000071ff757230 */ /* 0x100fe20000004100 */
[----:B------:R-:W2:Y:S04]  /*30b10*/  LDL R170, [R1+0x8c] ;  /* 0x00008c0001aa7983 */ /* 0x000ea80000100800 */
[----:B---3--:R-:W-:Y:S02]  /*30b20*/  FFMA.FTZ R117, R129, R117, R252 ;  /* 0x0000007581757223 */ /* 0x008fe400000100fc */
[----:B------:R-:W3:Y:S01]  /*30b30*/  LDL R129, [R1+0x88] ;  /* 0x0000880001817983 */ /* 0x000ee20000100800 */
[----:B------:R-:W-:-:S03]  /*30b40*/  HADD2.F32 R116, -RZ, R113.H1_H1 ;  /* 0x30000071ff747230 */ /* 0x000fc60000004100 */
[----:B------:R-:W2:Y:S02]  /*30b50*/  LDL R252, [R1+0x98] ;  /* 0x0000980001fc7983 */ /* 0x000ea40000100800 */
[----:B------:R-:W-:-:S05]  /*30b60*/  FFMA.FTZ R130, R130, R116, R124 ;  /* 0x0000007482827223 */ /* 0x000fca000001007c */
[----:B------:R-:W-:Y:S02]  /*30b70*/  F2FP.PACK_AB R117, R130, R117 ;  /* 0x000000758275723e */ /* 0x000fe400000000ff */
[----:B------:R-:W2:Y:S01]  /*30b80*/  LDL R130, [R1+0x9c] ;  /* 0x00009c0001827983 */ /* 0x000ea20000100800 */
[----:B------:R-:W-:Y:S01]  /*30b90*/  F2FP.PACK_AB R118, R118, R250 ;  /* 0x000000fa7676723e */ /* 0x000fe200000000ff */
[--C-:B------:R-:W-:Y:S02]  /*30ba0*/  HADD2.F32 R116, -RZ, R112.reuse.H0_H0 ;  /* 0x20000070ff747230 */ /* 0x100fe40000004100 */
[----:B------:R-:W2:Y:S01]  /*30bb0*/  LDL R250, [R1+0x90] ;  /* 0x0000900001fa7983 */ /* 0x000ea20000100800 */
[----:B------:R-:W-:Y:S02]  /*30bc0*/  HADD2.F32 R124, -RZ, R112.H1_H1 ;  /* 0x30000070ff7c7230 */ /* 0x000fe40000004100 */
[----:B----4-:R-:W-:Y:S02]  /*30bd0*/  FFMA.FTZ R116, R127, R116, R251 ;  /* 0x000000747f747223 */ /* 0x010fe400000100fb */
[----:B------:R-:W4:Y:S01]  /*30be0*/  LDL R251, [R1+0x94] ;  /* 0x0000940001fb7983 */ /* 0x000f220000100800 */
[----:B------:R-:W-:Y:S01]  /*30bf0*/  FFMA.FTZ R128, R128, R124, R125 ;  /* 0x0000007c80807223 */ /* 0x000fe2000001007d */
[----:B------:R-:W-:-:S02]  /*30c00*/  IADD3 R124, P0, R126, c[0x0][0x210], RZ ;  /* 0x000084007e7c7a10 */ /* 0x000fc40007f1e0ff */
[----:B------:R-:W4:Y:S04]  /*30c10*/  LDL R127, [R1+0x84] ;  /* 0x00008400017f7983 */ /* 0x000f280000100800 */
[----:B------:R-:W4:Y:S01]  /*30c20*/  LDL R126, [R1+0x80] ;  /* 0x00008000017e7983 */ /* 0x000f220000100800 */
[----:B------:R-:W-:Y:S01]  /*30c30*/  IADD3.X R125, R123, c[0x0][0x214], RZ, P0, !PT ;  /* 0x000085007b7d7a10 */ /* 0x000fe200007fe4ff */
[----:B------:R-:W-:Y:S02]  /*30c40*/  FADD.FTZ R123, -R165, R42 ;  /* 0x0000002aa57b7221 */ /* 0x000fe40000010100 */
[----:B------:R-:W-:Y:S01]  /*30c50*/  FMUL.FTZ R42, R164, R41 ;  /* 0x00000029a42a7220 */ /* 0x000fe20000410000 */
[----:B------:R-:W-:Y:S01]  /*30c60*/  HADD2.F32 R41, -RZ, R110.H1_H1 ;  /* 0x3000006eff297230 */ /* 0x000fe20000004100 */
[----:B------:R-:W-:-:S02]  /*30c70*/  F2FP.PACK_AB R116, R128, R116 ;  /* 0x000000748074723e */ /* 0x000fc400000000ff */
[----:B------:R-:W4:Y:S04]  /*30c80*/  LDL R128, [R1+0xc] ;  /* 0x00000c0001807983 */ /* 0x000f280000100800 */
[----:B------:R1:W-:Y:S02]  /*30c90*/  STG.E.128 [R124.64], R116 ;  /* 0x000000747c007986 */ /* 0x0003e4000c101d06 */
[C---:B-1----:R-:W-:Y:S02]  /*30ca0*/  FADD.FTZ R119, -R165.reuse, R40 ;  /* 0x00000028a5777221 */ /* 0x042fe40000010100 */
[----:B------:R-:W-:Y:S01]  /*30cb0*/  FADD.FTZ R118, -R165, R38 ;  /* 0x00000026a5767221 */ /* 0x000fe20000010100 */
[----:B------:R-:W-:Y:S01]  /*30cc0*/  HADD2.F32 R38, -RZ, R110.H0_H0 ;  /* 0x2000006eff267230 */ /* 0x000fe20000004100 */
[----:B------:R-:W-:-:S02]  /*30cd0*/  FMUL.FTZ R119, R164, R119 ;  /* 0x00000077a4777220 */ /* 0x000fc40000410000 */
[----:B---3--:R-:W-:Y:S02]  /*30ce0*/  FFMA.FTZ R41, R42, R41, R129 ;  /* 0x000000292a297223 */ /* 0x008fe40000010081 */
[----:B------:R-:W3:Y:S01]  /*30cf0*/  LDL R129, [R1] ;  /* 0x0000000001817983 */ /* 0x000ee20000100800 */
[----:B--2---:R-:W-:-:S03]  /*30d00*/  FFMA.FTZ R38, R119, R38, R170 ;  /* 0x0000002677267223 */ /* 0x004fc600000100aa */
[----:B------:R-:W2:Y:S01]  /*30d10*/  LDL R170, [R1+0x14] ;  /* 0x0000140001aa7983 */ /* 0x000ea20000100800 */
[C---:B------:R-:W-:Y:S02]  /*30d20*/  FADD.FTZ R117, -R165.reuse, R36 ;  /* 0x00000024a5757221 */ /* 0x040fe40000010100 */
[----:B------:R-:W-:Y:S01]  /*30d30*/  FADD.FTZ R116, -R165, R37 ;  /* 0x00000025a5747221 */ /* 0x000fe20000010100 */
[--C-:B------:R-:W-:Y:S01]  /*30d40*/  HADD2.F32 R37, -RZ, R108.reuse.H0_H0 ;  /* 0x2000006cff257230 */ /* 0x100fe20000004100 */
[C---:B------:R-:W-:Y:S01]  /*30d50*/  FMUL.FTZ R117, R164.reuse, R117 ;  /* 0x00000075a4757220 */ /* 0x040fe20000410000 */
[----:B------:R-:W-:Y:S01]  /*30d60*/  HADD2.F32 R36, -RZ, R108.H1_H1 ;  /* 0x3000006cff247230 */ /* 0x000fe20000004100 */
[----:B------:R-:W-:Y:S02]  /*30d70*/  FMUL.FTZ R116, R164, R116 ;  /* 0x00000074a4747220 */ /* 0x000fe40000410000 */
[----:B------:R-:W-:Y:S02]  /*30d80*/  FFMA.FTZ R37, R117, R37, R130 ;  /* 0x0000002575257223 */ /* 0x000fe40000010082 */
[----:B------:R-:W-:-:S02]  /*30d90*/  FFMA.FTZ R36, R116, R36, R252 ;  /* 0x0000002474247223 */ /* 0x000fc400000100fc */
[C---:B------:R-:W-:Y:S02]  /*30da0*/  FADD.FTZ R39, -R165.reuse, R39 ;  /* 0x00000027a5277221 */ /* 0x040fe40000010100 */
[----:B------:R-:W-:Y:S01]  /*30db0*/  FADD.FTZ R125, -R165, R43 ;  /* 0x0000002ba57d7221 */ /* 0x000fe20000010100 */
[----:B------:R-:W-:Y:S01]  /*30dc0*/  F2FP.PACK_AB R36, R36, R37 ;  /* 0x000000252424723e */ /* 0x000fe200000000ff */
[--C-:B------:R-:W-:Y:S01]  /*30dd0*/  HADD2.F32 R37, -RZ, R109.reuse.H1_H1 ;  /* 0x3000006dff257230 */ /* 0x100fe20000004100 */
[C---:B------:R-:W-:Y:S01]  /*30de0*/  FMUL.FTZ R43, R164.reuse, R39 ;  /* 0x00000027a42b7220 */ /* 0x040fe20000410000 */
[----:B------:R-:W-:Y:S01]  /*30df0*/  HADD2.F32 R124, -RZ, R109.H0_H0 ;  /* 0x2000006dff7c7230 */ /* 0x000fe20000004100 */
[----:B------:R-:W-:Y:S01]  /*30e00*/  FMUL.FTZ R118, R164, R118 ;  /* 0x00000076a4767220 */ /* 0x000fe20000410000 */
[----:B------:R-:W2:Y:S01]  /*30e10*/  LDL R130, [R1+0x10] ;  /* 0x0000100001827983 */ /* 0x000ea20000100800 */
[----:B------:R-:W-:-:S03]  /*30e20*/  FFMA.FTZ R37, R43, R37, R250 ;  /* 0x000000252b257223 */ /* 0x000fc600000100fa */
[----:B------:R-:W2:Y:S01]  /*30e30*/  LDL R250, [R1+0x8] ;  /* 0x0000080001fa7983 */ /* 0x000ea20000100800 */
[----:B----4-:R-:W-:Y:S01]  /*30e40*/  FFMA.FTZ R124, R118, R124, R251 ;  /* 0x0000007c767c7223 */ /* 0x010fe200000100fb */
[--C-:B------:R-:W-:Y:S01]  /*30e50*/  HADD2.F32 R39, -RZ, R111.reuse.H0_H0 ;  /* 0x2000006fff277230 */ /* 0x100fe20000004100 */
[C---:B------:R-:W-:Y:S01]  /*30e60*/  FMUL.FTZ R123, R164.reuse, R123 ;  /* 0x0000007ba47b7220 */ /* 0x040fe20000410000 */
[----:B------:R-:W-:Y:S01]  /*30e70*/  HADD2.F32 R40, -RZ, R111.H1_H1 ;  /* 0x3000006fff287230 */ /* 0x000fe20000004100 */
[----:B------:R-:W-:Y:S01]  /*30e80*/  FMUL.FTZ R125, R164, R125 ;  /* 0x0000007da47d7220 */ /* 0x000fe20000410000 */
[----:B------:R-:W-:Y:S01]  /*30e90*/  F2FP.PACK_AB R37, R37, R124 ;  /* 0x0000007c2525723e */ /* 0x000fe200000000ff */
[----:B------:R-:W-:Y:S01]  /*30ea0*/  FFMA.FTZ R39, R123, R39, R127 ;  /* 0x000000277b277223 */ /* 0x000fe2000001007f */
[----:B------:R-:W-:Y:S01]  /*30eb0*/  HFMA2.MMA R124, -RZ, RZ, 0, 9.5367431640625e-07 ;  /* 0x00000010ff7c7435 */ /* 0x000fe200000001ff */
[----:B------:R-:W-:Y:S01]  /*30ec0*/  FFMA.FTZ R40, R125, R40, R126 ;  /* 0x000000287d287223 */ /* 0x000fe2000001007e */
[----:B------:R-:W4:Y:S04]  /*30ed0*/  LDL R127, [R1+0x1c] ;  /* 0x00001c00017f7983 */ /* 0x000f280000100800 */
[----:B------:R-:W4:Y:S01]  /*30ee0*/  LDL R126, [R1+0x18] ;  /* 0x00001800017e7983 */ /* 0x000f220000100800 */
[----:B------:R-:W-:-:S03]  /*30ef0*/  F2FP.PACK_AB R38, R41, R38 ;  /* 0x000000262926723e */ /* 0x000fc600000000ff */
[----:B------:R-:W4:Y:S01]  /*30f00*/  LDL R251, [R1+0x4] ;  /* 0x0000040001fb7983 */ /* 0x000f220000100800 */
[----:B------:R-:W-:Y:S01]  /*30f10*/  F2FP.PACK_AB R39, R40, R39 ;  /* 0x000000272827723e */ /* 0x000fe200000000ff */
[----:B------:R-:W-:-:S05]  /*30f20*/  IMAD.WIDE.U32 R40, R26, R124, c[0x0][0x208] ;  /* 0x000082001a287625 */ /* 0x000fca00078e007c */
[----:B------:R1:W-:Y:S02]  /*30f30*/  STG.E.128 [R40.64], R36 ;  /* 0x0000002428007986 */ /* 0x0003e4000c101d06 */
[----:B-1----:R-:W-:Y:S02]  /*30f40*/  HADD2.F32 R36, -RZ, R107.H1_H1 ;  /* 0x3000006bff247230 */ /* 0x002fe40000004100 */
[----:B------:R-:W-:-:S05]  /*30f50*/  HADD2.F32 R38, -RZ, R106.H0_H0 ;  /* 0x2000006aff267230 */ /* 0x000fca0000004100 */
[----:B------:R-:W-:Y:S02]  /*30f60*/  FFMA.FTZ R38, R119, R38, R128 ;  /* 0x0000002677267223 */ /* 0x000fe40000010080 */
[----:B------:R-:W4:Y:S01]  /*30f70*/  LDL R128, [R1+0x78] ;  /* 0x0000780001807983 */ /* 0x000f220000100800 */
[----:B------:R-:W-:Y:S02]  /*30f80*/  HADD2.F32 R37, -RZ, R105.H0_H0 ;  /* 0x20000069ff257230 */ /* 0x000fe40000004100 */
[----:B------:R-:W-:Y:S01]  /*30f90*/  HADD2.F32 R40, -RZ, R104.H1_H1 ;  /* 0x30000068ff287230 */ /* 0x000fe20000004100 */
[----:B------:R-:W4:Y:S01]  /*30fa0*/  LDL R119, [R1+0x68] ;  /* 0x0000680001777983 */ /* 0x000f220000100800 */
[----:B---3--:R-:W-:-:S03]  /*30fb0*/  FFMA.FTZ R125, R125, R36, R129 ;  /* 0x000000247d7d7223 */ /* 0x008fc60000010081 */
[----:B------:R-:W3:Y:S01]  /*30fc0*/  LDL R129, [R1+0x7c] ;  /* 0x00007c0001817983 */ /* 0x000ee20000100800 */
[----:B--2---:R-:W-:-:S03]  /*30fd0*/  FFMA.FTZ R37, R118, R37, R170 ;  /* 0x0000002576257223 */ /* 0x004fc600000100aa */
[----:B------:R-:W2:Y:S01]  /*30fe0*/  LDL R118, [R1+0x64] ;  /* 0x0000640001767983 */ /* 0x000ea20000100800 */
[----:B------:R-:W-:Y:S02]  /*30ff0*/  HADD2.F32 R36, -RZ, R106.H1_H1 ;  /* 0x3000006aff247230 */ /* 0x000fe40000004100 */
[----:B------:R-:W-:-:S03]  /*31000*/  HADD2.F32 R39, -RZ, R107.H0_H0 ;  /* 0x2000006bff277230 */ /* 0x000fc60000004100 */
[----:B------:R-:W-:Y:S01]  /*31010*/  FFMA.FTZ R42, R42, R36, R250 ;  /* 0x000000242a2a7223 */ /* 0x000fe200000100fa */
[----:B------:R-:W-:-:S05]  /*31020*/  HADD2.F32 R36, -RZ, R105.H1_H1 ;  /* 0x30000069ff247230 */ /* 0x000fca0000004100 */
[----:B------:R-:W-:Y:S01]  /*31030*/  FFMA.FTZ R43, R43, R36, R130 ;  /* 0x000000242b2b7223 */ /* 0x000fe20000010082 */
[----:B------:R-:W-:-:S05]  /*31040*/  HADD2.F32 R36, -RZ, R104.H0_H0 ;  /* 0x20000068ff247230 */ /* 0x000fca0000004100 */
[----:B----4-:R-:W-:Y:S02]  /*31050*/  FFMA.FTZ R36, R117, R36, R127 ;  /* 0x0000002475247223 */ /* 0x010fe4000001007f */
[----:B------:R-:W-:Y:S01]  /*31060*/  FFMA.FTZ R116, R116, R40, R126 ;  /* 0x0000002874747223 */ /* 0x000fe2000001007e */
[----:B------:R-:W4:Y:S04]  /*31070*/  LDL R127, [R1+0x74] ;  /* 0x00007400017f7983 */ /* 0x000f280000100800 */
[----:B------:R-:W4:Y:S01]  /*31080*/  LDL R126, [R1+0x70] ;  /* 0x00007000017e7983 */ /* 0x000f220000100800 */
[----:B------:R-:W-:-:S03]  /*31090*/  FFMA.FTZ R39, R123, R39, R251 ;  /* 0x000000277b277223 */ /* 0x000fc600000100fb */
[----:B------:R-:W4:Y:S01]  /*310a0*/  LDL R123, [R1+0x6c] ;  /* 0x00006c00017b7983 */ /* 0x000f220000100800 */
[----:B------:R-:W-:-:S03]  /*310b0*/  F2FP.PACK_AB R38, R42, R38 ;  /* 0x000000262a26723e */ /* 0x000fc600000000ff */
[----:B------:R-:W4:Y:S01]  /*310c0*/  LDL R117, [R1+0x60] ;  /* 0x0000600001757983 */ /* 0x000f220000100800 */
[----:B------:R-:W-:Y:S01]  /*310d0*/  F2FP.PACK_AB R39, R125, R39 ;  /* 0x000000277d27723e */ /* 0x000fe200000000ff */
[----:B------:R-:W-:Y:S01]  /*310e0*/  IMAD.WIDE.U32 R40, R26, R124, c[0x0][0x210] ;  /* 0x000084001a287625 */ /* 0x000fe200078e007c */
[----:B------:R-:W-:Y:S02]  /*310f0*/  F2FP.PACK_AB R37, R43, R37 ;  /* 0x000000252b25723e */ /* 0x000fe400000000ff */
[----:B------:R-:W-:Y:S01]  /*31100*/  F2FP.PACK_AB R36, R116, R36 ;  /* 0x000000247424723e */ /* 0x000fe200000000ff */
[C---:B------:R-:W-:Y:S02]  /*31110*/  FADD.FTZ R25, -R165.reuse, R25 ;  /* 0x00000019a5197221 */ /* 0x040fe40000010100 */
[----:B------:R-:W-:Y:S01]  /*31120*/  FADD.FTZ R21, -R165, R21 ;  /* 0x00000015a5157221 */ /* 0x000fe20000010100 */
[----:B------:R-:W-:Y:S01]  /*31130*/  HADD2.F32 R26, -RZ, R100.H0_H0 ;  /* 0x20000064ff1a7230 */ /* 0x000fe20000004100 */
[----:B------:R1:W-:Y:S01]  /*31140*/  STG.E.128 [R40.64], R36 ;  /* 0x0000002428007986 */ /* 0x0003e2000c101d06 */
[----:B------:R-:W-:-:S02]  /*31150*/  FMUL.FTZ R25, R164, R25 ;  /* 0x00000019a4197220 */ /* 0x000fc40000410000 */
[----:B------:R-:W-:Y:S01]  /*31160*/  FMUL.FTZ R21, R164, R21 ;  /* 0x00000015a4157220 */ /* 0x000fe20000410000 */
[----:B------:R-:W4:Y:S01]  /*31170*/  LDL R125, [R1+0x40] ;  /* 0x00004000017d7983 */ /* 0x000f220000100800 */
[C---:B------:R-:W-:Y:S02]  /*31180*/  FADD.FTZ R24, -R165.reuse, R24 ;  /* 0x00000018a5187221 */ /* 0x040fe40000010100 */
[C---:B------:R-:W-:Y:S01]  /*31190*/  FADD.FTZ R23, -R165.reuse, R23 ;  /* 0x00000017a5177221 */ /* 0x040fe20000010100 */
[----:B------:R-:W4:Y:S01]  /*311a0*/  LDL R43, [R1+0x44] ;  /* 0x00004400012b7983 */ /* 0x000f220000100800 */
[----:B------:R-:W-:-:S03]  /*311b0*/  FADD.FTZ R122, -R165, R122 ;  /* 0x0000007aa57a7221 */ /* 0x000fc60000010100 */
[----:B------:R-:W4:Y:S01]  /*311c0*/  LDL R116, [R1+0x5c] ;  /* 0x00005c0001747983 */ /* 0x000f220000100800 */
[----:B-1----:R-:W-:-:S05]  /*311d0*/  HADD2.F32 R36, -RZ, R100.H1_H1 ;  /* 0x30000064ff247230 */ /* 0x002fca0000004100 */
[----:B------:R-:W-:Y:S01]  /*311e0*/  FFMA.FTZ R36, R21, R36, R128 ;  /* 0x0000002415247223 */ /* 0x000fe20000010080 */
[----:B------:R-:W-:Y:S01]  /*311f0*/  HADD2.F32 R39, -RZ, R103.H0_H0 ;  /* 0x20000067ff277230 */ /* 0x000fe20000004100 */
[----:B---3--:R-:W-:-:S05]  /*31200*/  FFMA.FTZ R26, R25, R26, R129 ;  /* 0x0000001a191a7223 */ /* 0x008fca0000010081 */
[----:B------:R-:W-:Y:S01]  /*31210*/  F2FP.PACK_AB R36, R36, R26 ;  /* 0x0000001a2424723e */ /* 0x000fe200000000ff */
[----:B------:R-:W-:-:S04]  /*31220*/  FADD.FTZ R26, -R165, R28 ;  /* 0x0000001ca51a7221 */ /* 0x000fc80000010100 */
[----:B------:R-:W-:-:S04]  /*31230*/  FMUL.FTZ R26, R164, R26 ;  /* 0x0000001aa41a7220 */ /* 0x000fc80000410000 */
[----:B--2---:R-:W-:Y:S02]  /*31240*/  FFMA.FTZ R39, R26, R39, R118 ;  /* 0x000000271a277223 */ /* 0x004fe40000010076 */
[----:B------:R-:W2:Y:S01]  /*31250*/  LDL R118, [R1+0x3c] ;  /* 0x00003c0001767983 */ /* 0x000ea20000100800 */
[C---:B------:R-:W-:Y:S02]  /*31260*/  FADD.FTZ R38, -R165.reuse, R22 ;  /* 0x00000016a5267221 */ /* 0x040fe40000010100 */
[----:B------:R-:W-:Y:S01]  /*31270*/  FADD.FTZ R22, -R165, R27 ;  /* 0x0000001ba5167221 */ /* 0x000fe20000010100 */
[--C-:B------:R-:W-:Y:S01]  /*31280*/  HADD2.F32 R37, -RZ, R101.reuse.H0_H0 ;  /* 0x20000065ff257230 */ /* 0x100fe20000004100 */
[C---:B------:R-:W-:Y:S02]  /*31290*/  FMUL.FTZ R27, R164.reuse, R24 ;  /* 0x00000018a41b7220 */ /* 0x040fe40000410000 */
[C---:B------:R-:W-:Y:S01]  /*312a0*/  FMUL.FTZ R24, R164.reuse, R23 ;  /* 0x00000017a4187220 */ /* 0x040fe20000410000 */
[----:B------:R-:W-:Y:S01]  /*312b0*/  HADD2.F32 R23, -RZ, R101.H1_H1 ;  /* 0x30000065ff177230 */ /* 0x000fe20000004100 */
[----:B------:R-:W-:-:S02]  /*312c0*/  FMUL.FTZ R28, R164, R38 ;  /* 0x00000026a41c7220 */ /* 0x000fc40000410000 */
[----:B------:R-:W-:Y:S01]  /*312d0*/  FADD.FTZ R40, -R165, R29 ;  /* 0x0000001da5287221 */ /* 0x000fe20000010100 */
[--C-:B------:R-:W-:Y:S01]  /*312e0*/  HADD2.F32 R38, -RZ, R102.reuse.H0_H0 ;  /* 0x20000066ff267230 */ /* 0x100fe20000004100 */
[C---:B------:R-:W-:Y:S01]  /*312f0*/  FMUL.FTZ R29, R164.reuse, R22 ;  /* 0x00000016a41d7220 */ /* 0x040fe20000410000 */
[----:B------:R-:W-:Y:S01]  /*31300*/  HADD2.F32 R22, -RZ, R103.H1_H1 ;  /* 0x30000067ff167230 */ /* 0x000fe20000004100 */
[----:B------:R-:W-:Y:S02]  /*31310*/  FMUL.FTZ R40, R164, R40 ;  /* 0x00000028a4287220 */ /* 0x000fe40000410000 */
[----:B----4-:R-:W-:Y:S02]  /*31320*/  FFMA.FTZ R41, R27, R37, R127 ;  /* 0x000000251b297223 */ /* 0x010fe4000001007f */
[----:B------:R-:W-:Y:S01]  /*31330*/  FFMA.FTZ R37, R28, R23, R126 ;  /* 0x000000171c257223 */ /* 0x000fe2000001007e */
[----:B------:R-:W-:Y:S01]  /*31340*/  HADD2.F32 R23, -RZ, R102.H1_H1 ;  /* 0x30000066ff177230 */ /* 0x000fe20000004100 */
[----:B------:R-:W-:-:S04]  /*31350*/  FFMA.FTZ R38, R24, R38, R123 ;  /* 0x0000002618267223 */ /* 0x000fc8000001007b */
[----:B------:R-:W-:Y:S02]  /*31360*/  FFMA.FTZ R23, R29, R23, R119 ;  /* 0x000000171d177223 */ /* 0x000fe40000010077 */
[----:B------:R-:W-:Y:S01]  /*31370*/  FFMA.FTZ R22, R40, R22, R117 ;  /* 0x0000001628167223 */ /* 0x000fe20000010075 */
[----:B------:R-:W-:Y:S01]  /*31380*/  F2FP.PACK_AB R37, R37, R41 ;  /* 0x000000292525723e */ /* 0x000fe200000000ff */
[----:B------:R-:W3:Y:S01]  /*31390*/  LDL R117, [R1+0x48] ;  /* 0x0000480001757983 */ /* 0x000ee20000100800 */
[----:B------:R-:W-:Y:S02]  /*313a0*/  F2FP.PACK_AB R38, R23, R38 ;  /* 0x000000261726723e */ /* 0x000fe400000000ff */
[----:B------:R-:W-:Y:S01]  /*313b0*/  F2FP.PACK_AB R39, R22, R39 ;  /* 0x000000271627723e */ /* 0x000fe200000000ff */
[----:B------:R-:W-:Y:S01]  /*313c0*/  IMAD.WIDE.U32 R22, R18, R124, c[0x0][0x208] ;  /* 0x0000820012167625 */ /* 0x000fe200078e007c */
[----:B------:R-:W4:Y:S04]  /*313d0*/  LDL R123, [R1+0x50] ;  /* 0x00005000017b7983 */ /* 0x000f280000100800 */
[----:B------:R1:W-:Y:S01]  /*313e0*/  STG.E.128 [R22.64], R36 ;  /* 0x0000002416007986 */ /* 0x0003e2000c101d06 */
[----:B------:R-:W-:-:S03]  /*313f0*/  FMUL.FTZ R122, R164, R122 ;  /* 0x0000007aa47a7220 */ /* 0x000fc60000410000 */
[----:B------:R-:W4:Y:S01]  /*31400*/  LDL R119, [R1+0x4c] ;  /* 0x00004c0001777983 */ /* 0x000f220000100800 */
[----:B-1----:R-:W-:-:S05]  /*31410*/  HADD2.F32 R23, -RZ, R99.H1_H1 ;  /* 0x30000063ff177230 */ /* 0x002fca0000004100 */
[----:B------:R-:W-:Y:S01]  /*31420*/  FFMA.FTZ R40, R40, R23, R242 ;  /* 0x0000001728287223 */ /* 0x000fe200000100f2 */
[----:B------:R-:W-:-:S05]  /*31430*/  HADD2.F32 R23, -RZ, R97.H1_H1 ;  /* 0x30000061ff177230 */ /* 0x000fca0000004100 */
[----:B------:R-:W-:Y:S01]  /*31440*/  FFMA.FTZ R23, R28, R23, R246 ;  /* 0x000000171c177223 */ /* 0x000fe200000100f6 */
[----:B------:R-:W-:-:S05]  /*31450*/  HADD2.F32 R28, -RZ, R95.H1_H1 ;  /* 0x3000005fff1c7230 */ /* 0x000fca0000004100 */
[----:B--2---:R-:W-:Y:S02]  /*31460*/  FFMA.FTZ R28, R122, R28, R118 ;  /* 0x0000001c7a1c7223 */ /* 0x004fe40000010076 */
[----:B------:R-:W2:Y:S01]  /*31470*/  LDL R118, [R1+0x58] ;  /* 0x0000580001767983 */ /* 0x000ea20000100800 */
[----:B------:R-:W-:Y:S02]  /*31480*/  HADD2.F32 R22, -RZ, R99.H0_H0 ;  /* 0x20000063ff167230 */ /* 0x000fe40000004100 */
[--C-:B------:R-:W-:Y:S02]  /*31490*/  HADD2.F32 R39, -RZ, R98.reuse.H0_H0 ;  /* 0x20000062ff277230 */ /* 0x100fe40000004100 */
[----:B------:R-:W-:Y:S02]  /*314a0*/  HADD2.F32 R42, -RZ, R98.H1_H1 ;  /* 0x30000062ff2a7230 */ /* 0x000fe40000004100 */
[----:B------:R-:W-:Y:S01]  /*314b0*/  HADD2.F32 R36, -RZ, R96.H0_H0 ;  /* 0x20000060ff247230 */ /* 0x000fe20000004100 */
[----:B------:R-:W-:-:S02]  /*314c0*/  FADD.FTZ R121, -R165, R121 ;  /* 0x00000079a5797221 */ /* 0x000fc40000010100 */
[----:B------:R-:W-:Y:S01]  /*314d0*/  FFMA.FTZ R26, R26, R22, R243 ;  /* 0x000000161a1a7223 */ /* 0x000fe200000100f3 */
[----:B------:R-:W-:Y:S01]  /*314e0*/  HADD2.F32 R22, -RZ, R97.H0_H0 ;  /* 0x20000061ff167230 */ /* 0x000fe20000004100 */
[----:B------:R-:W-:Y:S02]  /*314f0*/  FFMA.FTZ R39, R24, R39, R245 ;  /* 0x0000002718277223 */ /* 0x000fe400000100f5 */
[----:B------:R-:W-:Y:S01]  /*31500*/  FFMA.FTZ R42, R29, R42, R244 ;  /* 0x0000002a1d2a7223 */ /* 0x000fe200000100f4 */
[----:B------:R-:W-:Y:S01]  /*31510*/  HADD2.F32 R29, -RZ, R96.H1_H1 ;  /* 0x30000060ff1d7230 */ /* 0x000fe20000004100 */
[----:B------:R-:W-:Y:S01]  /*31520*/  FFMA.FTZ R24, R25, R36, R249 ;  /* 0x0000002419187223 */ /* 0x000fe200000100f9 */
[----:B------:R-:W-:Y:S01]  /*31530*/  HADD2.F32 R25, -RZ, R95.H0_H0 ;  /* 0x2000005fff197230 */ /* 0x000fe20000004100 */
[----:B------:R-:W-:Y:S02]  /*31540*/  FADD.FTZ R34, -R165, R34 ;  /* 0x00000022a5227221 */ /* 0x000fe40000010100 */
[----:B------:R-:W-:-:S02]  /*31550*/  FMUL.FTZ R121, R164, R121 ;  /* 0x00000079a4797220 */ /* 0x000fc40000410000 */
[----:B------:R-:W-:Y:S01]  /*31560*/  FADD.FTZ R120, -R165, R120 ;  /* 0x00000078a5787221 */ /* 0x000fe20000010100 */
[----:B------:R-:W-:Y:S01]  /*31570*/  HADD2.F32 R38, -RZ, R94.H0_H0 ;  /* 0x2000005eff267230 */ /* 0x000fe20000004100 */
[----:B------:R-:W-:Y:S01]  /*31580*/  FFMA.FTZ R22, R27, R22, R247 ;  /* 0x000000161b167223 */ /* 0x000fe200000100f7 */
[----:B------:R-:W-:Y:S01]  /*31590*/  HADD2.F32 R41, -RZ, R90.H0_H0 ;  /* 0x2000005aff297230 */ /* 0x000fe20000004100 */
[----:B------:R-:W-:Y:S01]  /*315a0*/  FFMA.FTZ R29, R21, R29, R248 ;  /* 0x0000001d151d7223 */ /* 0x000fe200000100f8 */
[----:B------:R-:W-:Y:S01]  /*315b0*/  HADD2.F32 R27, -RZ, R94.H1_H1 ;  /* 0x3000005eff1b7230 */ /* 0x000fe20000004100 */
[C---:B------:R-:W-:Y:S02]  /*315c0*/  FMUL.FTZ R34, R164.reuse, R34 ;  /* 0x00000022a4227220 */ /* 0x040fe40000410000 */
[----:B------:R-:W-:Y:S01]  /*315d0*/  FFMA.FTZ R21, R121, R25, R125 ;  /* 0x0000001979157223 */ /* 0x000fe2000001007d */
[----:B------:R-:W-:Y:S01]  /*315e0*/  HADD2.F32 R25, -RZ, R90.H1_H1 ;  /* 0x3000005aff197230 */ /* 0x000fe20000004100 */
[----:B------:R-:W-:-:S02]  /*315f0*/  FMUL.FTZ R120, R164, R120 ;  /* 0x00000078a4787220 */ /* 0x000fc40000410000 */
[C---:B------:R-:W-:Y:S02]  /*31600*/  FFMA.FTZ R41, R34.reuse, R41, R237 ;  /* 0x0000002922297223 */ /* 0x040fe400000100ed */
[----:B------:R-:W-:Y:S02]  /*31610*/  FADD.FTZ R31, -R165, R31 ;  /* 0x0000001fa51f7221 */ /* 0x000fe40000010100 */
[----:B---3--:R-:W-:Y:S02]  /*31620*/  FFMA.FTZ R38, R34, R38, R117 ;  /* 0x0000002622267223 */ /* 0x008fe40000010075 */
[----:B------:R-:W-:Y:S01]  /*31630*/  FFMA.FTZ R34, R120, R27, R43 ;  /* 0x0000001b78227223 */ /* 0x000fe2000001002b */
[----:B------:R-:W-:Y:S01]  /*31640*/  F2FP.PACK_AB R27, R40, R26 ;  /* 0x0000001a281b723e */ /* 0x000fe200000000ff */
[----:B------:R-:W-:Y:S01]  /*31650*/  FFMA.FTZ R120, R120, R25, R236 ;  /* 0x0000001978787223 */ /* 0x000fe200000100ec */
[----:B------:R-:W-:Y:S01]  /*31660*/  F2FP.PACK_AB R25, R23, R22 ;  /* 0x000000161719723e */ /* 0x000fe200000000ff */
[----:B------:R-:W-:Y:S01]  /*31670*/  IMAD.WIDE.U32 R22, R18, R124, c[0x0][0x210] ;  /* 0x0000840012167625 */ /* 0x000fe200078e007c */
[----:B------:R-:W-:Y:S01]  /*31680*/  F2FP.PACK_AB R24, R29, R24 ;  /* 0x000000181d18723e */ /* 0x000fe200000000ff */
[----:B------:R-:W-:Y:S01]  /*31690*/  HADD2.F32 R29, -RZ, R92.H0_H0 ;  /* 0x2000005cff1d7230 */ /* 0x000fe20000004100 */
[----:B------:R-:W-:Y:S01]  /*316a0*/  F2FP.PACK_AB R26, R42, R39 ;  /* 0x000000272a1a723e */ /* 0x000fe200000000ff */
[----:B------:R-:W-:-:S02]  /*316b0*/  FMUL.FTZ R31, R164, R31 ;  /* 0x0000001fa41f7220 */ /* 0x000fc40000410000 */
[C---:B------:R-:W-:Y:S02]  /*316c0*/  FADD.FTZ R32, -R165.reuse, R32 ;  /* 0x00000020a5207221 */ /* 0x040fe40000010100 */
[C---:B------:R-:W-:Y:S01]  /*316d0*/  FADD.FTZ R33, -R165.reuse, R33 ;  /* 0x00000021a5217221 */ /* 0x040fe20000010100 */
[----:B------:R1:W-:Y:S01]  /*316e0*/  STG.E.128 [R22.64], R24 ;  /* 0x0000001816007986 */ /* 0x0003e2000c101d06 */
[----:B------:R-:W-:Y:S02]  /*316f0*/  FADD.FTZ R139, -R165, R139 ;  /* 0x0000008ba58b7221 */ /* 0x000fe40000010100 */
[----:B------:R-:W-:Y:S01]  /*31700*/  FFMA.FTZ R29, R31, R29, R116 ;  /* 0x0000001d1f1d7223 */ /* 0x000fe20000010074 */
[----:B------:R-:W-:Y:S01]  /*31710*/  HADD2.F32 R116, -RZ, R88.H1_H1 ;  /* 0x30000058ff747230 */ /* 0x000fe20000004100 */
[C---:B------:R-:W-:Y:S01]  /*31720*/  FMUL.FTZ R32, R164.reuse, R32 ;  /* 0x00000020a4207220 */ /* 0x040fe20000410000 */
[----:B------:R-:W-:Y:S01]  /*31730*/  HADD2.F32 R39, -RZ, R93.H0_H0 ;  /* 0x2000005dff277230 */ /* 0x000fe20000004100 */
[C---:B------:R-:W-:Y:S01]  /*31740*/  FMUL.FTZ R33, R164.reuse, R33 ;  /* 0x00000021a4217220 */ /* 0x040fe20000410000 */
[----:B------:R-:W-:Y:S01]  /*31750*/  HADD2.F32 R42, -RZ, R89.H0_H0 ;  /* 0x20000059ff2a7230 */ /* 0x000fe20000004100 */
[----:B------:R-:W-:-:S02]  /*31760*/  FMUL.FTZ R139, R164, R139 ;  /* 0x0000008ba48b7220 */ /* 0x000fc40000410000 */
[----:B------:R-:W-:Y:S02]  /*31770*/  FADD.FTZ R137, -R165, R137 ;  /* 0x00000089a5897221 */ /* 0x000fe40000010100 */
[----:B------:R-:W-:Y:S01]  /*31780*/  FFMA.FTZ R116, R32, R116, R240 ;  /* 0x0000007420747223 */ /* 0x000fe200000100f0 */
[----:B-1----:R-:W-:Y:S02]  /*31790*/  HADD2.F32 R24, -RZ, R92.H1_H1 ;  /* 0x3000005cff187230 */ /* 0x002fe40000004100 */
[----:B------:R-:W-:Y:S02]  /*317a0*/  HADD2.F32 R23, -RZ, R87.H1_H1 ;  /* 0x30000057ff177230 */ /* 0x000fe40000004100 */
[----:B------:R-:W-:Y:S01]  /*317b0*/  HADD2.F32 R22, -RZ, R83.H1_H1 ;  /* 0x30000053ff167230 */ /* 0x000fe20000004100 */
[C---:B----4-:R-:W-:Y:S01]  /*317c0*/  FFMA.FTZ R39, R33.reuse, R39, R123 ;  /* 0x0000002721277223 */ /* 0x050fe2000001007b */
[----:B------:R-:W-:Y:S01]  /*317d0*/  HADD2.F32 R36, -RZ, R91.H0_H0 ;  /* 0x2000005bff247230 */ /* 0x000fe20000004100 */
[----:B------:R-:W-:Y:S01]  /*317e0*/  FFMA.FTZ R42, R33, R42, R239 ;  /* 0x0000002a212a7223 */ /* 0x000fe200000100ef */
[----:B------:R-:W-:Y:S01]  /*317f0*/  HADD2.F32 R33, -RZ, R88.H0_H0 ;  /* 0x20000058ff217230 */ /* 0x000fe20000004100 */
[C---:B------:R-:W-:Y:S01]  /*31800*/  FADD.FTZ R35, -R165.reuse, R35 ;  /* 0x00000023a5237221 */ /* 0x040fe20000010100 */
[----:B------:R-:W-:Y:S01]  /*31810*/  HADD2.F32 R40, -RZ, R86.H1_H1 ;  /* 0x30000056ff287230 */ /* 0x000fe20000004100 */
[----:B------:R-:W-:Y:S01]  /*31820*/  FMUL.FTZ R137, R164, R137 ;  /* 0x00000089a4897220 */ /* 0x000fe20000410000 */
[----:B------:R-:W-:Y:S01]  /*31830*/  HADD2.F32 R117, -RZ, R93.H1_H1 ;  /* 0x3000005dff757230 */ /* 0x000fe20000004100 */
[----:B------:R-:W-:-:S02]  /*31840*/  FADD.FTZ R135, -R165, R135 ;  /* 0x00000087a5877221 */ /* 0x000fc40000010100 */
[C---:B------:R-:W-:Y:S02]  /*31850*/  FADD.FTZ R136, -R165.reuse, R136 ;  /* 0x00000088a5887221 */ /* 0x040fe40000010100 */
[----:B------:R-:W-:Y:S02]  /*31860*/  FADD.FTZ R138, -R165, R138 ;  /* 0x0000008aa58a7221 */ /* 0x000fe40000010100 */
[C---:B------:R-:W-:Y:S01]  /*31870*/  FMUL.FTZ R35, R164.reuse, R35 ;  /* 0x00000023a4237220 */ /* 0x040fe20000410000 */
[----:B------:R-:W-:Y:S01]  /*31880*/  HADD2.F32 R18, -RZ, R87.H0_H0 ;  /* 0x20000057ff127230 */ /* 0x000fe20000004100 */
[----:B------:R-:W-:Y:S01]  /*31890*/  FFMA.FTZ R36, R121, R36, R235 ;  /* 0x0000002479247223 */ /* 0x000fe200000100eb */
[----:B------:R-:W-:Y:S01]  /*318a0*/  HADD2.F32 R121, -RZ, R85.H1_H1 ;  /* 0x30000055ff797230 */ /* 0x000fe20000004100 */
[----:B------:R-:W-:Y:S01]  /*318b0*/  FFMA.FTZ R31, R31, R33, R241 ;  /* 0x000000211f1f7223 */ /* 0x000fe200000100f1 */
[----:B------:R-:W-:Y:S01]  /*318c0*/  HADD2.F32 R33, -RZ, R86.H0_H0 ;  /* 0x20000056ff217230 */ /* 0x000fe20000004100 */
[----:B------:R-:W-:Y:S01]  /*318d0*/  FFMA.FTZ R40, R137, R40, R223 ;  /* 0x0000002889287223 */ /* 0x000fe200000100df */
[----:B------:R-:W-:Y:S01]  /*318e0*/  HADD2.F32 R25, -RZ, R83.H0_H0 ;  /* 0x20000053ff197230 */ /* 0x000fe20000004100 */
[----:B------:R-:W-:-:S02]  /*318f0*/  FMUL.FTZ R135, R164, R135 ;  /* 0x00000087a4877220 */ /* 0x000fc40000410000 */
[C---:B------:R-:W-:Y:S02]  /*31900*/  FMUL.FTZ R136, R164.reuse, R136 ;  /* 0x00000088a4887220 */ /* 0x040fe40000410000 */
[----:B------:R-:W-:Y:S02]  /*31910*/  FMUL.FTZ R138, R164, R138 ;  /* 0x0000008aa48a7220 */ /* 0x000fe40000410000 */
[----:B------:R-:W-:Y:S01]  /*31920*/  FFMA.FTZ R117, R35, R117, R119 ;  /* 0x0000007523757223 */ /* 0x000fe20000010077 */
[----:B------:R-:W-:Y:S01]  /*31930*/  HADD2.F32 R37, -RZ, R91.H1_H1 ;  /* 0x3000005bff257230 */ /* 0x000fe20000004100 */
[----:B------:R-:W-:Y:S01]  /*31940*/  FFMA.FTZ R18, R138, R18, R221 ;  /* 0x000000128a127223 */ /* 0x000fe200000100dd */
[----:B------:R-:W-:Y:S01]  /*31950*/  HADD2.F32 R43, -RZ, R89.H1_H1 ;  /* 0x30000059ff2b7230 */ /* 0x000fe20000004100 */
[----:B------:R-:W-:Y:S02]  /*31960*/  FFMA.FTZ R33, R136, R33, R225 ;  /* 0x0000002188217223 */ /* 0x000fe400000100e1 */
[----:B------:R-:W-:Y:S01]  /*31970*/  FFMA.FTZ R121, R135, R121, R227 ;  /* 0x0000007987797223 */ /* 0x000fe200000100e3 */
[----:B------:R-:W-:Y:S01]  /*31980*/  F2FP.PACK_AB R26, R34, R38 ;  /* 0x00000026221a723e */ /* 0x000fe200000000ff */
[----:B------:R-:W-:Y:S01]  /*31990*/  FFMA.FTZ R138, R138, R25, R220 ;  /* 0x000000198a8a7223 */ /* 0x000fe200000100dc */
[----:B------:R-:W-:-:S02]  /*319a0*/  F2FP.PACK_AB R25, R117, R39 ;  /* 0x000000277519723e */ /* 0x000fc400000000ff */
[----:B------:R-:W-:Y:S01]  /*319b0*/  F2FP.PACK_AB R27, R28, R21 ;  /* 0x000000151c1b723e */ /* 0x000fe200000000ff */
[----:B------:R-:W-:Y:S02]  /*319c0*/  FFMA.FTZ R37, R122, R37, R234 ;  /* 0x000000257a257223 */ /* 0x000fe400000100ea */
[----:B------:R-:W-:Y:S02]  /*319d0*/  FFMA.FTZ R43, R35, R43, R238 ;  /* 0x0000002b232b7223 */ /* 0x000fe400000100ee */
[C---:B------:R-:W-:Y:S02]  /*319e0*/  FADD.FTZ R148, -R165.reuse, R148 ;  /* 0x00000094a5947221 */ /* 0x040fe40000010100 */
[C---:B------:R-:W-:Y:S01]  /*319f0*/  FADD.FTZ R133, -R165.reuse, R133 ;  /* 0x00000085a5857221 */ /* 0x040fe20000010100 */
[----:B------:R-:W-:Y:S01]  /*31a00*/  HADD2.F32 R21, -RZ, R79.H1_H1 ;  /* 0x3000004fff157230 */ /* 0x000fe20000004100 */
[----:B------:R-:W-:Y:S01]  /*31a10*/  FMUL.FTZ R148, R164, R148 ;  /* 0x00000094a4947220 */ /* 0x000fe20000410000 */
[----:B------:R-:W-:Y:S01]  /*31a20*/  HADD2.F32 R123, -RZ, R84.H1_H1 ;  /* 0x30000054ff7b7230 */ /* 0x000fe20000004100 */
[----:B------:R-:W-:-:S02]  /*31a30*/  FADD.FTZ R141, -R165, R141 ;  /* 0x0000008da58d7221 */ /* 0x000fc40000010100 */
[----:B------:R-:W-:Y:S02]  /*31a40*/  FMUL.FTZ R133, R164, R133 ;  /* 0x00000085a4857220 */ /* 0x000fe40000410000 */
[----:B------:R-:W-:Y:S02]  /*31a50*/  FADD.FTZ R146, -R165, R146 ;  /* 0x00000092a5927221 */ /* 0x000fe40000010100 */
[----:B------:R-:W-:Y:S02]  /*31a60*/  FFMA.FTZ R21, R148, R21, R203 ;  /* 0x0000001594157223 */ /* 0x000fe400000100cb */
[----:B------:R-:W-:Y:S02]  /*31a70*/  FMUL.FTZ R141, R164, R141 ;  /* 0x0000008da48d7220 */ /* 0x000fe40000410000 */
[----:B------:R-:W-:Y:S02]  /*31a80*/  FFMA.FTZ R123, R133, R123, R231 ;  /* 0x0000007b857b7223 */ /* 0x000fe400000100e7 */
[----:B------:R-:W-:-:S02]  /*31a90*/  FADD.FTZ R154, -R165, R154 ;  /* 0x0000009aa59a7221 */ /* 0x000fc40000010100 */
[C---:B------:R-:W-:Y:S02]  /*31aa0*/  FMUL.FTZ R146, R164.reuse, R146 ;  /* 0x00000092a4927220 */ /* 0x040fe40000410000 */
[C---:B------:R-:W-:Y:S02]  /*31ab0*/  FADD.FTZ R144, -R165.reuse, R144 ;  /* 0x00000090a5907221 */ /* 0x040fe40000010100 */
[C---:B------:R-:W-:Y:S02]  /*31ac0*/  FADD.FTZ R134, -R165.reuse, R134 ;  /* 0x00000086a5867221 */ /* 0x040fe40000010100 */
[C---:B------:R-:W-:Y:S01]  /*31ad0*/  FMUL.FTZ R154, R164.reuse, R154 ;  /* 0x0000009aa49a7220 */ /* 0x040fe20000410000 */
[----:B------:R-:W-:Y:S01]  /*31ae0*/  HADD2.F32 R119, -RZ, R85.H0_H0 ;  /* 0x20000055ff777230 */ /* 0x000fe20000004100 */
[----:B------:R-:W-:Y:S02]  /*31af0*/  FADD.FTZ R152, -R165, R152 ;  /* 0x00000098a5987221 */ /* 0x000fe40000010100 */
[----:B------:R-:W-:-:S02]  /*31b00*/  FMUL.FTZ R144, R164, R144 ;  /* 0x00000090a4907220 */ /* 0x000fc40000410000 */
[C---:B------:R-:W-:Y:S01]  /*31b10*/  FMUL.FTZ R134, R164.reuse, R134 ;  /* 0x00000086a4867220 */ /* 0x040fe20000410000 */
[----:B------:R-:W-:Y:S01]  /*31b20*/  HADD2.F32 R117, -RZ, R69.H0_H0 ;  /* 0x20000045ff757230 */ /* 0x000fe20000004100 */
[C---:B------:R-:W-:Y:S02]  /*31b30*/  FADD.FTZ R142, -R165.reuse, R142 ;  /* 0x0000008ea58e7221 */ /* 0x040fe40000010100 */
[----:B------:R-:W-:Y:S01]  /*31b40*/  FADD.FTZ R156, -R165, R156 ;  /* 0x0000009ca59c7221 */ /* 0x000fe20000010100 */
[----:B------:R-:W-:Y:S01]  /*31b50*/  HADD2.F32 R128, -RZ, R76.H1_H1 ;  /* 0x3000004cff807230 */ /* 0x000fe20000004100 */
[----:B------:R-:W-:Y:S02]  /*31b60*/  FMUL.FTZ R152, R164, R152 ;  /* 0x00000098a4987220 */ /* 0x000fe40000410000 */
[----:B------:R-:W-:Y:S02]  /*31b70*/  FFMA.FTZ R119, R134, R119, R229 ;  /* 0x0000007786777223 */ /* 0x000fe400000100e5 */
[----:B------:R-:W-:-:S02]  /*31b80*/  FMUL.FTZ R142, R164, R142 ;  /* 0x0000008ea48e7220 */ /* 0x000fc40000410000 */
[----:B------:R-:W-:Y:S02]  /*31b90*/  FMUL.FTZ R156, R164, R156 ;  /* 0x0000009ca49c7220 */ /* 0x000fe40000410000 */
[C---:B------:R-:W-:Y:S02]  /*31ba0*/  FADD.FTZ R150, -R165.reuse, R150 ;  /* 0x00000096a5967221 */ /* 0x040fe40000010100 */
[C---:B------:R-:W-:Y:S02]  /*31bb0*/  FADD.FTZ R155, -R165.reuse, R155 ;  /* 0x0000009ba59b7221 */ /* 0x040fe40000010100 */
[----:B------:R-:W-:Y:S02]  /*31bc0*/  FFMA.FTZ R117, R152, R117, R197 ;  /* 0x0000007598757223 */ /* 0x000fe400000100c5 */
[----:B------:R-:W-:Y:S02]  /*31bd0*/  FADD.FTZ R157, -R165, R157 ;  /* 0x0000009da59d7221 */ /* 0x000fe40000010100 */
[----:B------:R-:W-:-:S02]  /*31be0*/  FFMA.FTZ R128, R142, R128, R215 ;  /* 0x000000808e807223 */ /* 0x000fc400000100d7 */
[C---:B------:R-:W-:Y:S02]  /*31bf0*/  FADD.FTZ R132, -R165.reuse, R132 ;  /* 0x00000084a5847221 */ /* 0x040fe40000010100 */
[C---:B------:R-:W-:Y:S02]  /*31c00*/  FMUL.FTZ R150, R164.reuse, R150 ;  /* 0x00000096a4967220 */ /* 0x040fe40000410000 */
[C---:B------:R-:W-:Y:S01]  /*31c10*/  FMUL.FTZ R155, R164.reuse, R155 ;  /* 0x0000009ba49b7220 */ /* 0x040fe20000410000 */
[----:B------:R-:W-:Y:S01]  /*31c20*/  HADD2.F32 R122, -RZ, R84.H0_H0 ;  /* 0x20000054ff7a7230 */ /* 0x000fe20000004100 */
[----:B------:R-:W-:Y:S02]  /*31c30*/  FMUL.FTZ R157, R164, R157 ;  /* 0x0000009da49d7220 */ /* 0x000fe40000410000 */
[C---:B------:R-:W-:Y:S02]  /*31c40*/  FADD.FTZ R153, -R165.reuse, R153 ;  /* 0x00000099a5997221 */ /* 0x040fe40000010100 */
[----:B------:R-:W-:-:S02]  /*31c50*/  FADD.FTZ R151, -R165, R151 ;  /* 0x00000097a5977221 */ /* 0x000fc40000010100 */
[----:B------:R-:W-:Y:S02]  /*31c60*/  FADD.FTZ R166, -R165, R166 ;  /* 0x000000a6a5a67221 */ /* 0x000fe40000010100 */
[C---:B------:R-:W-:Y:S01]  /*31c70*/  FMUL.FTZ R132, R164.reuse, R132 ;  /* 0x00000084a4847220 */ /* 0x040fe20000410000 */
[----:B------:R-:W-:Y:S01]  /*31c80*/  HADD2.F32 R125, -RZ, R62.H1_H1 ;  /* 0x3000003eff7d7230 */ /* 0x000fe20000004100 */
[C---:B------:R-:W-:Y:S02]  /*31c90*/  FMUL.FTZ R153, R164.reuse, R153 ;  /* 0x00000099a4997220 */ /* 0x040fe40000410000 */
[C---:B------:R-:W-:Y:S02]  /*31ca0*/  FMUL.FTZ R151, R164.reuse, R151 ;  /* 0x00000097a4977220 */ /* 0x040fe40000410000 */
[----:B------:R-:W-:Y:S02]  /*31cb0*/  FMUL.FTZ R166, R164, R166 ;  /* 0x000000a6a4a67220 */ /* 0x000fe40000410000 */
[----:B------:R-:W-:-:S02]  /*31cc0*/  FFMA.FTZ R122, R132, R122, R233 ;  /* 0x0000007a847a7223 */ /* 0x000fc400000100e9 */
[C---:B------:R-:W-:Y:S02]  /*31cd0*/  FADD.FTZ R162, -R165.reuse, R162 ;  /* 0x000000a2a5a27221 */ /* 0x040fe40000010100 */
[C---:B------:R-:W-:Y:S01]  /*31ce0*/  FADD.FTZ R163, -R165.reuse, R163 ;  /* 0x000000a3a5a37221 */ /* 0x040fe20000010100 */
[----:B------:R-:W-:Y:S01]  /*31cf0*/  HADD2.F32 R127, -RZ, R61.H1_H1 ;  /* 0x3000003dff7f7230 */ /* 0x000fe20000004100 */
[----:B------:R-:W-:Y:S02]  /*31d00*/  FFMA.FTZ R125, R166, R125, R175 ;  /* 0x0000007da67d7223 */ /* 0x000fe400000100af */
[C---:B------:R-:W-:Y:S02]  /*31d10*/  FADD.FTZ R143, -R165.reuse, R143 ;  /* 0x0000008fa58f7221 */ /* 0x040fe40000010100 */
[----:B------:R-:W-:Y:S02]  /*31d20*/  FADD.FTZ R145, -R165, R145 ;  /* 0x00000091a5917221 */ /* 0x000fe40000010100 */
[----:B------:R-:W-:-:S02]  /*31d30*/  FMUL.FTZ R162, R164, R162 ;  /* 0x000000a2a4a27220 */ /* 0x000fc40000410000 */
[----:B------:R-:W-:Y:S01]  /*31d40*/  FMUL.FTZ R163, R164, R163 ;  /* 0x000000a3a4a37220 */ /* 0x000fe20000410000 */
[----:B------:R-:W-:Y:S01]  /*31d50*/  HADD2.F32 R34, -RZ, R78.H0_H0 ;  /* 0x2000004eff227230 */ /* 0x000fe20000004100 */
[C---:B------:R-:W-:Y:S01]  /*31d60*/  FADD.FTZ R161, -R165.reuse, R161 ;  /* 0x000000a1a5a17221 */ /* 0x040fe20000010100 */
[----:B------:R-:W-:Y:S01]  /*31d70*/  HADD2.F32 R28, -RZ, R80.H0_H0 ;  /* 0x20000050ff1c7230 */ /* 0x000fe20000004100 */
[C---:B------:R-:W-:Y:S02]  /*31d80*/  FADD.FTZ R147, -R165.reuse, R147 ;  /* 0x00000093a5937221 */ /* 0x040fe40000010100 */
[C---:B------:R-:W-:Y:S02]  /*31d90*/  FADD.FTZ R159, -R165.reuse, R159 ;  /* 0x0000009fa59f7221 */ /* 0x040fe40000010100 */
[C---:B------:R-:W-:Y:S02]  /*31da0*/  FADD.FTZ R160, -R165.reuse, R160 ;  /* 0x000000a0a5a07221 */ /* 0x040fe40000010100 */
[----:B------:R-:W-:-:S02]  /*31db0*/  FADD.FTZ R167, -R165, R167 ;  /* 0x000000a7a5a77221 */ /* 0x000fc40000010100 */
[C---:B------:R-:W-:Y:S02]  /*31dc0*/  FMUL.FTZ R143, R164.reuse, R143 ;  /* 0x0000008fa48f7220 */ /* 0x040fe40000410000 */
[----:B------:R-:W-:Y:S02]  /*31dd0*/  FMUL.FTZ R145, R164, R145 ;  /* 0x00000091a4917220 */ /* 0x000fe40000410000 */
[----:B------:R-:W-:Y:S01]  /*31de0*/  FFMA.FTZ R127, R162, R127, R179 ;  /* 0x0000007fa27f7223 */ /* 0x000fe200000100b3 */
[----:B------:R-:W-:Y:S01]  /*31df0*/  HADD2.F32 R126, -RZ, R61.H0_H0 ;  /* 0x2000003dff7e7230 */ /* 0x000fe20000004100 */
[----:B------:R-:W-:Y:S02]  /*31e00*/  FADD.FTZ R165, -R165, R168 ;  /* 0x000000a8a5a57221 */ /* 0x000fe40000010100 */
[----:B------:R-:W-:Y:S02]  /*31e10*/  FMUL.FTZ R161, R164, R161 ;  /* 0x000000a1a4a17220 */ /* 0x000fe40000410000 */
[----:B--2---:R-:W-:-:S02]  /*31e20*/  FFMA.FTZ R24, R32, R24, R118 ;  /* 0x0000001820187223 */ /* 0x004fc40000010076 */
[C---:B------:R-:W-:Y:S02]  /*31e30*/  FFMA.FTZ R32, R139.reuse, R23, R219 ;  /* 0x000000178b207223 */ /* 0x040fe400000100db */
[----:B------:R-:W-:Y:S01]  /*31e40*/  FFMA.FTZ R139, R139, R22, R218 ;  /* 0x000000168b8b7223 */ /* 0x000fe200000100da */
[--C-:B------:R-:W-:Y:S02]  /*31e50*/  HADD2.F32 R22, -RZ, R82.reuse.H1_H1 ;  /* 0x30000052ff167230 */ /* 0x100fe40000004100 */
[----:B------:R-:W-:-:S03]  /*31e60*/  HADD2.F32 R23, -RZ, R82.H0_H0 ;  /* 0x20000052ff177230 */ /* 0x000fc60000004100 */
[----:B------:R-:W-:Y:S01]  /*31e70*/  FFMA.FTZ R137, R137, R22, R222 ;  /* 0x0000001689897223 */ /* 0x000fe200000100de */
[----:B------:R-:W-:Y:S01]  /*31e80*/  HADD2.F32 R22, -RZ, R81.H1_H1 ;  /* 0x30000051ff167230 */ /* 0x000fe20000004100 */
[----:B------:R-:W-:Y:S01]  /*31e90*/  FFMA.FTZ R136, R136, R23, R224 ;  /* 0x0000001788887223 */ /* 0x000fe200000100e0 */
[----:B------:R-:W-:-:S03]  /*31ea0*/  F2FP.PACK_AB R24, R24, R29 ;  /* 0x0000001d1818723e */ /* 0x000fc600000000ff */
[----:B------:R-:W-:Y:S02]  /*31eb0*/  FFMA.FTZ R135, R135, R22, R226 ;  /* 0x0000001687877223 */ /* 0x000fe400000100e2 */
[----:B------:R-:W-:-:S05]  /*31ec0*/  IMAD.WIDE.U32 R22, R30, R124, c[0x0][0x208] ;  /* 0x000082001e167625 */ /* 0x000fca00078e007c */
[----:B------:R1:W-:Y:S02]  /*31ed0*/  STG.E.128 [R22.64], R24 ;  /* 0x0000001816007986 */ /* 0x0003e4000c101d06 */
[----:B-1----:R-:W-:Y:S01]  /*31ee0*/  F2FP.PACK_AB R24, R116, R31 ;  /* 0x0000001f7418723e */ /* 0x002fe200000000ff */
[----:B------:R-:W-:Y:S01]  /*31ef0*/  IMAD.WIDE.U32 R30, R30, R124, c[0x0][0x210] ;  /* 0x000084001e1e7625 */ /* 0x000fe200078e007c */
[----:B------:R-:W-:Y:S01]  /*31f00*/  F2FP.PACK_AB R27, R37, R36 ;  /* 0x00000024251b723e */ /* 0x000fe200000000ff */
[----:B------:R-:W-:Y:S01]  /*31f10*/  HADD2.F32 R22, -RZ, R75.H1_H1 ;  /* 0x3000004bff167230 */ /* 0x000fe20000004100 */
[----:B------:R-:W-:Y:S02]  /*31f20*/  F2FP.PACK_AB R26, R120, R41 ;  /* 0x00000029781a723e */ /* 0x000fe400000000ff */
[----:B------:R-:W-:Y:S01]  /*31f30*/  F2FP.PACK_AB R25, R43, R42 ;  /* 0x0000002a2b19723e */ /* 0x000fe200000000ff */
[----:B------:R-:W-:Y:S01]  /*31f40*/  HADD2.F32 R23, -RZ, R80.H1_H1 ;  /* 0x30000050ff177230 */ /* 0x000fe20000004100 */
[----:B------:R-:W-:Y:S01]  /*31f50*/  FFMA.FTZ R148, R148, R22, R202 ;  /* 0x0000001694947223 */ /* 0x000fe200000100ca */
[----:B------:R-:W-:-:S02]  /*31f60*/  HADD2.F32 R120, -RZ, R76.H0_H0 ;  /* 0x2000004cff787230 */ /* 0x000fc40000004100 */
[----:B------:R1:W-:Y:S01]  /*31f70*/  STG.E.128 [R30.64], R24 ;  /* 0x000000181e007986 */ /* 0x0003e2000c101d06 */
[----:B------:R-:W-:Y:S01]  /*31f80*/  FFMA.FTZ R133, R133, R23, R230 ;  /* 0x0000001785857223 */ /* 0x000fe200000100e6 */
[----:B------:R-:W-:Y:S02]  /*31f90*/  HADD2.F32 R22, -RZ, R78.H1_H1 ;  /* 0x3000004eff167230 */ /* 0x000fe40000004100 */
[----:B------:R-:W-:Y:S01]  /*31fa0*/  HADD2.F32 R23, -RZ, R74.H1_H1 ;  /* 0x3000004aff177230 */ /* 0x000fe20000004100 */
[----:B------:R-:W-:Y:S01]  /*31fb0*/  FFMA.FTZ R120, R141, R120, R217 ;  /* 0x000000788d787223 */ /* 0x000fe200000100d9 */
[----:B------:R-:W-:Y:S01]  /*31fc0*/  HADD2.F32 R42, -RZ, R70.H0_H0 ;  /* 0x20000046ff2a7230 */ /* 0x000fe20000004100 */
[C---:B------:R-:W-:Y:S01]  /*31fd0*/  FFMA.FTZ R22, R146.reuse, R22, R207 ;  /* 0x0000001692167223 */ /* 0x040fe200000100cf */
[----:B------:R-:W-:Y:S01]  /*31fe0*/  HADD2.F32 R41, -RZ, R77.H1_H1 ;  /* 0x3000004dff297230 */ /* 0x000fe20000004100 */
[----:B------:R-:W-:Y:S01]  /*31ff0*/  FFMA.FTZ R146, R146, R23, R206 ;  /* 0x0000001792927223 */ /* 0x000fe200000100ce */
[----:B------:R-:W-:-:S02]  /*32000*/  HADD2.F32 R23, -RZ, R73.H1_H1 ;  /* 0x30000049ff177230 */ /* 0x000fc40000004100 */
[----:B-1----:R-:W-:-:S05]  /*32010*/  HADD2.F32 R25, -RZ, R72.H0_H0 ;  /* 0x20000048ff197230 */ /* 0x002fca0000004100 */
[----:B------:R-:W-:Y:S01]  /*32020*/  FFMA.FTZ R141, R141, R25, R216 ;  /* 0x000000198d8d7223 */ /* 0x000fe200000100d8 */
[----:B------:R-:W-:Y:S01]  /*32030*/  HADD2.F32 R25, -RZ, R66.H0_H0 ;  /* 0x20000042ff197230 */ /* 0x000fe20000004100 */
[----:B------:R-:W-:Y:S01]  /*32040*/  FFMA.FTZ R42, R154, R42, R193 ;  /* 0x0000002a9a2a7223 */ /* 0x000fe200000100c1 */
[----:B------:R-:W-:Y:S01]  /*32050*/  HADD2.F32 R43, -RZ, R71.H0_H0 ;  /* 0x20000047ff2b7230 */ /* 0x000fe20000004100 */
[----:B------:R-:W-:Y:S02]  /*32060*/  FFMA.FTZ R41, R144, R41, R211 ;  /* 0x0000002990297223 */ /* 0x000fe400000100d3 */
[----:B------:R-:W-:Y:S01]  /*32070*/  FFMA.FTZ R154, R154, R25, R192 ;  /* 0x000000199a9a7223 */ /* 0x000fe200000100c0 */
[----:B------:R-:W-:Y:S01]  /*32080*/  HADD2.F32 R25, -RZ, R65.H0_H0 ;  /* 0x20000041ff197230 */ /* 0x000fe20000004100 */
[----:B------:R-:W-:Y:S01]  /*32090*/  FFMA.FTZ R144, R144, R23, R210 ;  /* 0x0000001790907223 */ /* 0x000fe200000100d2 */
[----:B------:R-:W-:Y:S02]  /*320a0*/  HADD2.F32 R24, -RZ, R72.H1_H1 ;  /* 0x30000048ff187230 */ /* 0x000fe40000004100 */
[----:B------:R-:W-:Y:S01]  /*320b0*/  HADD2.F32 R23, -RZ, R67.H0_H0 ;  /* 0x20000043ff177230 */ /* 0x000fe20000004100 */
[----:B------:R-:W-:Y:S01]  /*320c0*/  FFMA.FTZ R152, R152, R25, R196 ;  /* 0x0000001998987223 */ /* 0x000fe200000100c4 */
[----:B------:R-:W-:Y:S01]  /*320d0*/  F2FP.PACK_AB R25, R121, R119 ;  /* 0x000000777919723e */ /* 0x000fe200000000ff */
[----:B------:R-:W-:Y:S01]  /*320e0*/  FFMA.FTZ R43, R156, R43, R189 ;  /* 0x0000002b9c2b7223 */ /* 0x000fe200000100bd */
[----:B------:R-:W-:Y:S01]  /*320f0*/  HADD2.F32 R116, -RZ, R70.H1_H1 ;  /* 0x30000046ff747230 */ /* 0x000fe20000004100 */
[----:B------:R-:W-:Y:S01]  /*32100*/  FFMA.FTZ R142, R142, R24, R214 ;  /* 0x000000188e8e7223 */ /* 0x000fe200000100d6 */
[----:B------:R-:W-:Y:S01]  /*32110*/  HADD2.F32 R119, -RZ, R68.H0_H0 ;  /* 0x20000044ff777230 */ /* 0x000fe20000004100 */
[----:B------:R-:W-:Y:S01]  /*32120*/  FFMA.FTZ R156, R156, R23, R188 ;  /* 0x000000179c9c7223 */ /* 0x000fe200000100bc */
[----:B------:R-:W-:-:S02]  /*32130*/  HADD2.F32 R23, -RZ, R71.H1_H1 ;  /* 0x30000047ff177230 */ /* 0x000fc40000004100 */
[----:B------:R-:W-:Y:S02]  /*32140*/  HADD2.F32 R24, -RZ, R66.H1_H1 ;  /* 0x30000042ff187230 */ /* 0x000fe40000004100 */
[----:B------:R-:W-:Y:S02]  /*32150*/  HADD2.F32 R27, -RZ, R64.H0_H0 ;  /* 0x20000040ff1b7230 */ /* 0x000fe40000004100 */
[----:B------:R-:W-:Y:S01]  /*32160*/  HADD2.F32 R26, -RZ, R67.H1_H1 ;  /* 0x30000043ff1a7230 */ /* 0x000fe20000004100 */
[----:B------:R-:W-:Y:S01]  /*32170*/  FFMA.FTZ R116, R155, R116, R191 ;  /* 0x000000749b747223 */ /* 0x000fe200000100bf */
[----:B------:R-:W-:Y:S01]  /*32180*/  HADD2.F32 R118, -RZ, R69.H1_H1 ;  /* 0x30000045ff767230 */ /* 0x000fe20000004100 */
[C---:B------:R-:W-:Y:S01]  /*32190*/  FFMA.FTZ R119, R150.reuse, R119, R201 ;  /* 0x0000007796777223 */ /* 0x040fe200000100c9 */
[----:B------:R-:W-:Y:S01]  /*321a0*/  HADD2.F32 R121, -RZ, R68.H1_H1 ;  /* 0x30000044ff797230 */ /* 0x000fe20000004100 */
[----:B------:R-:W-:Y:S02]  /*321b0*/  FFMA.FTZ R23, R157, R23, R187 ;  /* 0x000000179d177223 */ /* 0x000fe400000100bb */
[----:B------:R-:W-:Y:S01]  /*321c0*/  FFMA.FTZ R155, R155, R24, R190 ;  /* 0x000000189b9b7223 */ /* 0x000fe200000100be */
[----:B------:R-:W-:Y:S01]  /*321d0*/  HADD2.F32 R24, -RZ, R65.H1_H1 ;  /* 0x30000041ff187230 */ /* 0x000fe20000004100 */
[----:B------:R-:W-:Y:S01]  /*321e0*/  FFMA.FTZ R150, R150, R27, R200 ;  /* 0x0000001b96967223 */ /* 0x000fe200000100c8 */
[----:B------:R-:W-:Y:S01]  /*321f0*/  F2FP.PACK_AB R27, R32, R18 ;  /* 0x00000012201b723e */ /* 0x000fe200000000ff */
[----:B------:R-:W-:Y:S01]  /*32200*/  FFMA.FTZ R157, R157, R26, R186 ;  /* 0x0000001a9d9d7223 */ /* 0x000fe200000100ba */
[----:B------:R-:W-:-:S02]  /*32210*/  HADD2.F32 R26, -RZ, R64.H1_H1 ;  /* 0x30000040ff1a7230 */ /* 0x000fc40000004100 */
[----:B------:R-:W-:Y:S01]  /*32220*/  HADD2.F32 R32, -RZ, R58.H1_H1 ;  /* 0x3000003aff207230 */ /* 0x000fe20000004100 */
[C---:B------:R-:W-:Y:S02]  /*32230*/  FFMA.FTZ R118, R153.reuse, R118, R195 ;  /* 0x0000007699767223 */ /* 0x040fe400000100c3 */
[----:B------:R-:W-:Y:S01]  /*32240*/  FFMA.FTZ R153, R153, R24, R194 ;  /* 0x0000001899997223 */ /* 0x000fe200000100c2 */
[----:B------:R-:W-:Y:S01]  /*32250*/  F2FP.PACK_AB R24, R123, R122 ;  /* 0x0000007a7b18723e */ /* 0x000fe200000000ff */
[C---:B------:R-:W-:Y:S01]  /*32260*/  FFMA.FTZ R121, R151.reuse, R121, R199 ;  /* 0x0000007997797223 */ /* 0x040fe200000100c7 */
[----:B------:R-:W-:Y:S01]  /*32270*/  HADD2.F32 R122, -RZ, R62.H0_H0 ;  /* 0x2000003eff7a7230 */ /* 0x000fe20000004100 */
[----:B------:R-:W-:Y:S01]  /*32280*/  FFMA.FTZ R151, R151, R26, R198 ;  /* 0x0000001a97977223 */ /* 0x000fe200000100c6 */
[----:B------:R-:W-:Y:S01]  /*32290*/  F2FP.PACK_AB R26, R40, R33 ;  /* 0x00000021281a723e */ /* 0x000fe200000000ff */
[----:B------:R-:W-:Y:S01]  /*322a0*/  FFMA.FTZ R166, R166, R32, R174 ;  /* 0x00000020a6a67223 */ /* 0x000fe200000100ae */
[----:B------:R-:W-:-:S02]  /*322b0*/  HADD2.F32 R32, -RZ, R57.H1_H1 ;  /* 0x30000039ff207230 */ /* 0x000fc40000004100 */
[----:B------:R-:W-:Y:S02]  /*322c0*/  HADD2.F32 R33, -RZ, R58.H0_H0 ;  /* 0x2000003aff217230 */ /* 0x000fe40000004100 */
[----:B------:R-:W-:Y:S01]  /*322d0*/  HADD2.F32 R36, -RZ, R77.H0_H0 ;  /* 0x2000004dff247230 */ /* 0x000fe20000004100 */
[C---:B------:R-:W-:Y:S01]  /*322e0*/  FFMA.FTZ R122, R163.reuse, R122, R177 ;  /* 0x0000007aa37a7223 */ /* 0x040fe200000100b1 */
[----:B------:R-:W-:Y:S01]  /*322f0*/  HADD2.F32 R29, -RZ, R81.H0_H0 ;  /* 0x20000051ff1d7230 */ /* 0x000fe20000004100 */
[----:B------:R-:W-:Y:S01]  /*32300*/  FFMA.FTZ R162, R162, R32, R178 ;  /* 0x00000020a2a27223 */ /* 0x000fe200000100b2 */
[----:B------:R-:W-:Y:S01]  /*32310*/  F2FP.PACK_AB R32, R128, R120 ;  /* 0x000000788020723e */ /* 0x000fe200000000ff */
[----:B------:R-:W-:Y:S01]  /*32320*/  FFMA.FTZ R163, R163, R33, R176 ;  /* 0x00000021a3a37223 */ /* 0x000fe200000100b0 */
[----:B------:R-:W-:Y:S01]  /*32330*/  HADD2.F32 R33, -RZ, R57.H0_H0 ;  /* 0x20000039ff217230 */ /* 0x000fe20000004100 */
[C---:B------:R-:W-:Y:S01]  /*32340*/  FMUL.FTZ R159, R164.reuse, R159 ;  /* 0x0000009fa49f7220 */ /* 0x040fe20000410000 */
[----:B------:R-:W-:Y:S01]  /*32350*/  HADD2.F32 R128, -RZ, R60.H0_H0 ;  /* 0x2000003cff807230 */ /* 0x000fe20000004100 */
[----:B------:R-:W-:Y:S01]  /*32360*/  FFMA.FTZ R34, R145, R34, R209 ;  /* 0x0000002291227223 */ /* 0x000fe200000100d1 */
[--C-:B------:R-:W-:Y:S01]  /*32370*/  HADD2.F32 R123, -RZ, R63.reuse.H0_H0 ;  /* 0x2000003fff7b7230 */ /* 0x100fe20000004100 */
[----:B------:R-:W-:Y:S01]  /*32380*/  FFMA.FTZ R36, R143, R36, R213 ;  /* 0x000000248f247223 */ /* 0x000fe200000100d5 */
[----:B------:R-:W-:Y:S01]  /*32390*/  HADD2.F32 R18, -RZ, R63.H1_H1 ;  /* 0x3000003fff127230 */ /* 0x000fe20000004100 */
[C---:B------:R-:W-:Y:S01]  /*323a0*/  FMUL.FTZ R167, R164.reuse, R167 ;  /* 0x000000a7a4a77220 */ /* 0x040fe20000410000 */
[----:B------:R-:W-:Y:S01]  /*323b0*/  HADD2.F32 R40, -RZ, R56.H0_H0 ;  /* 0x20000038ff287230 */ /* 0x000fe20000004100 */
[----:B------:R-:W-:Y:S01]  /*323c0*/  FMUL.FTZ R165, R164, R165 ;  /* 0x000000a5a4a57220 */ /* 0x000fe20000410000 */
[--C-:B------:R-:W-:Y:S01]  /*323d0*/  HADD2.F32 R31, -RZ, R59.reuse.H0_H0 ;  /* 0x2000003bff1f7230 */ /* 0x100fe20000004100 */
[----:B------:R-:W-:Y:S01]  /*323e0*/  FFMA.FTZ R29, R134, R29, R228 ;  /* 0x0000001d861d7223 */ /* 0x000fe200000100e4 */
[----:B------:R-:W-:Y:S01]  /*323f0*/  HADD2.F32 R30, -RZ, R59.H1_H1 ;  /* 0x3000003bff1e7230 */ /* 0x000fe20000004100 */
[----:B------:R-:W-:Y:S01]  /*32400*/  FFMA.FTZ R28, R132, R28, R232 ;  /* 0x0000001c841c7223 */ /* 0x000fe200000100e8 */
[----:B------:R-:W-:Y:S01]  /*32410*/  HADD2.F32 R35, -RZ, R79.H0_H0 ;  /* 0x2000004fff237230 */ /* 0x000fe20000004100 */
[C---:B------:R-:W-:Y:S01]  /*32420*/  FFMA.FTZ R126, R161.reuse, R126, R181 ;  /* 0x0000007ea17e7223 */ /* 0x040fe200000100b5 */
[----:B------:R-:W-:Y:S01]  /*32430*/  HADD2.F32 R39, -RZ, R75.H0_H0 ;  /* 0x2000004bff277230 */ /* 0x000fe20000004100 */
[----:B------:R-:W-:Y:S01]  /*32440*/  FFMA.FTZ R161, R161, R33, R180 ;  /* 0x00000021a1a17223 */ /* 0x000fe200000100b4 */
[----:B------:R-:W-:Y:S01]  /*32450*/  HADD2.F32 R38, -RZ, R74.H0_H0 ;  /* 0x2000004aff267230 */ /* 0x000fe20000004100 */
        /* <DEDUP_REMOVED lines=16> */
[----:B------:R-:W-:Y:S01]  /*32560*/  HADD2.F32 R129, -RZ, R60.H1_H1 ;  /* 0x3000003cff817230 */ /* 0x000fe20000004100 */
[----:B------:R-:W-:Y:S01]  /*32570*/  F2FP.PACK_AB R29, R135, R29 ;  /* 0x0000001d871d723e */ /* 0x000fe200000000ff */
[----:B------:R-:W-:Y:S01]  /*32580*/  IMAD.WIDE.U32 R118, R131, R124, c[0x0][0x210] ;  /* 0x0000840083767625 */ /* 0x000fe200078e007c */
[----:B------:R-:W-:Y:S01]  /*32590*/  F2FP.PACK_AB R28, R133, R28 ;  /* 0x0000001c851c723e */ /* 0x000fe200000000ff */
[----:B------:R-:W-:-:S02]  /*325a0*/  HADD2.F32 R36, -RZ, R56.H1_H1 ;  /* 0x30000038ff247230 */ /* 0x000fc40000004100 */
[----:B------:R-:W-:Y:S02]  /*325b0*/  FMUL.FTZ R160, R164, R160 ;  /* 0x000000a0a4a07220 */ /* 0x000fe40000410000 */
[C---:B------:R-:W-:Y:S01]  /*325c0*/  FFMA.FTZ R35, R147.reuse, R35, R205 ;  /* 0x0000002393237223 */ /* 0x040fe200000100cd */
[----:B------:R-:W-:Y:S01]  /*325d0*/  STG.E.128 [R22.64], R24 ;  /* 0x0000001816007986 */ /* 0x000fe2000c101d06 */
[----:B------:R-:W-:Y:S02]  /*325e0*/  FFMA.FTZ R39, R147, R39, R204 ;  /* 0x0000002793277223 */ /* 0x000fe400000100cc */
[----:B------:R-:W-:Y:S02]  /*325f0*/  FFMA.FTZ R38, R145, R38, R208 ;  /* 0x0000002691267223 */ /* 0x000fe400000100d0 */
[----:B------:R-:W-:Y:S01]  /*32600*/  FFMA.FTZ R37, R143, R37, R212 ;  /* 0x000000258f257223 */ /* 0x000fe200000100d4 */
[----:B------:R1:W-:Y:S01]  /*32610*/  STG.E.128 [R118.64], R28 ;  /* 0x0000001c76007986 */ /* 0x0003e2000c101d06 */
[----:B------:R-:W-:Y:S01]  /*32620*/  FFMA.FTZ R129, R160, R129, R183 ;  /* 0x00000081a0817223 */ /* 0x000fe200000100b7 */
[----:B------:R-:W-:Y:S01]  /*32630*/  F2FP.PACK_AB R42, R116, R42 ;  /* 0x0000002a742a723e */ /* 0x000fe200000000ff */
[----:B------:R-:W-:Y:S01]  /*32640*/  FFMA.FTZ R160, R160, R36, R182 ;  /* 0x00000024a0a07223 */ /* 0x000fe200000100b6 */
[----:B------:R-:W-:Y:S01]  /*32650*/  F2FP.PACK_AB R35, R21, R35 ;  /* 0x000000231523723e */ /* 0x000fe200000000ff */
[----:B------:R-:W-:Y:S01]  /*32660*/  IMAD.WIDE.U32 R116, R140, R124, c[0x0][0x208] ;  /* 0x000082008c747625 */ /* 0x000fe200078e007c */
[----:B------:R-:W-:-:S02]  /*32670*/  F2FP.PACK_AB R36, R142, R141 ;  /* 0x0000008d8e24723e */ /* 0x000fc400000000ff */
[----:B------:R-:W-:Y:S01]  /*32680*/  F2FP.PACK_AB R39, R148, R39 ;  /* 0x000000279427723e */ /* 0x000fe200000000ff */
[----:B------:R-:W-:Y:S01]  /*32690*/  IMAD.WIDE.U32 R140, R140, R124, c[0x0][0x210] ;  /* 0x000084008c8c7625 */ /* 0x000fe200078e007c */
[----:B------:R-:W-:Y:S02]  /*326a0*/  F2FP.PACK_AB R38, R146, R38 ;  /* 0x000000269226723e */ /* 0x000fe400000000ff */
[----:B------:R-:W-:Y:S01]  /*326b0*/  F2FP.PACK_AB R37, R144, R37 ;  /* 0x000000259025723e */ /* 0x000fe200000000ff */
[----:B------:R-:W-:-:S04]  /*326c0*/  IMAD.WIDE.U32 R120, R149, R124, c[0x0][0x208] ;  /* 0x0000820095787625 */ /* 0x000fc800078e007c */
[----:B-1----:R-:W-:Y:S01]  /*326d0*/  IMAD.SHL.U32 R28, R158, 0x10, RZ ;  /* 0x000000109e1c7824 */ /* 0x002fe200078e00ff */
[----:B------:R-:W-:Y:S01]  /*326e0*/  SHF.R.U32.HI R158, RZ, 0x1c, R158 ;  /* 0x0000001cff9e7819 */ /* 0x000fe2000001169e */
[----:B------:R1:W-:Y:S01]  /*326f0*/  STG.E.128 [R116.64], R32 ;  /* 0x0000002074007986 */ /* 0x0003e2000c101d06 */
[----:B------:R-:W-:Y:S02]  /*32700*/  F2FP.PACK_AB R122, R125, R122 ;  /* 0x0000007a7d7a723e */ /* 0x000fe400000000ff */
[C---:B------:R-:W-:Y:S01]  /*32710*/  IADD3 R22, P0, R28.reuse, c[0x0][0x208], RZ ;  /* 0x000082001c167a10 */ /* 0x040fe20007f1e0ff */
[----:B------:R-:W-:Y:S01]  /*32720*/  STG.E.128 [R140.64], R36 ;  /* 0x000000248c007986 */ /* 0x000fe2000c101d06 */
[----:B------:R-:W-:Y:S01]  /*32730*/  IADD3 R28, P1, R28, c[0x0][0x210], RZ ;  /* 0x000084001c1c7a10 */ /* 0x000fe20007f3e0ff */
[----:B------:R-:W-:Y:S01]  /*32740*/  IMAD.WIDE.U32 R124, R149, R124, c[0x0][0x210] ;  /* 0x00008400957c7625 */ /* 0x000fe200078e007c */
[----:B------:R-:W-:Y:S01]  /*32750*/  F2FP.PACK_AB R119, R157, R156 ;  /* 0x0000009c9d77723e */ /* 0x000fe200000000ff */
[----:B------:R2:W-:Y:S01]  /*32760*/  STG.E.128 [R120.64], R40 ;  /* 0x0000002878007986 */ /* 0x0005e2000c101d06 */
[----:B------:R-:W-:-:S02]  /*32770*/  F2FP.PACK_AB R118, R155, R154 ;  /* 0x0000009a9b76723e */ /* 0x000fc400000000ff */
[----:B------:R-:W-:Y:S02]  /*32780*/  F2FP.PACK_AB R123, R18, R123 ;  /* 0x0000007b127b723e */ /* 0x000fe400000000ff */
[----:B------:R-:W-:Y:S01]  /*32790*/  IADD3.X R23, R158, c[0x0][0x20c], RZ, P0, !PT ;  /* 0x000083009e177a10 */ /* 0x000fe200007fe4ff */
[----:B------:R-:W-:Y:S01]  /*327a0*/  IMAD.MOV.U32 R251, RZ, RZ, 0x4 ;  /* 0x00000004fffb7424 */ /* 0x000fe200078e00ff */
[----:B------:R-:W-:Y:S02]  /*327b0*/  F2FP.PACK_AB R27, R165, R167 ;  /* 0x000000a7a51b723e */ /* 0x000fe400000000ff */
[----:B-1----:R-:W-:Y:S02]  /*327c0*/  F2FP.PACK_AB R117, R153, R152 ;  /* 0x000000989975723e */ /* 0x002fe400000000ff */
[----:B------:R-:W-:Y:S02]  /*327d0*/  F2FP.PACK_AB R116, R151, R150 ;  /* 0x000000969774723e */ /* 0x000fe400000000ff */
[----:B------:R-:W-:-:S02]  /*327e0*/  F2FP.PACK_AB R26, R166, R163 ;  /* 0x000000a3a61a723e */ /* 0x000fc400000000ff */
[----:B------:R-:W-:Y:S02]  /*327f0*/  F2FP.PACK_AB R25, R162, R161 ;  /* 0x000000a1a219723e */ /* 0x000fe400000000ff */
[----:B--2---:R-:W-:Y:S02]  /*32800*/  F2FP.PACK_AB R120, R129, R128 ;  /* 0x000000808178723e */ /* 0x004fe400000000ff */
[----:B------:R-:W-:Y:S02]  /*32810*/  F2FP.PACK_AB R121, R127, R126 ;  /* 0x0000007e7f79723e */ /* 0x000fe400000000ff */
[----:B------:R-:W-:Y:S02]  /*32820*/  IADD3.X R29, R158, c[0x0][0x214], RZ, P1, !PT ;  /* 0x000085009e1d7a10 */ /* 0x000fe40000ffe4ff */
[----:B------:R-:W-:Y:S01]  /*32830*/  F2FP.PACK_AB R24, R160, R159 ;  /* 0x0000009fa018723e */ /* 0x000fe200000000ff */
[----:B------:R0:W-:Y:S01]  /*32840*/  STG.E.128 [R124.64], R116 ;  /* 0x000000747c007986 */ /* 0x0001e2000c101d06 */
[----:B------:R-:W-:-:S03]  /*32850*/  IMAD R7, R251, c[0x0][0x160], R7 ;  /* 0x00005800fb077a24 */ /* 0x000fc600078e0207 */
[----:B------:R0:W-:Y:S04]  /*32860*/  STG.E.128 [R22.64], R120 ;  /* 0x0000007816007986 */ /* 0x0001e8000c101d06 */
[----:B------:R0:W-:Y:S01]  /*32870*/  STG.E.128 [R28.64], R24 ;  /* 0x000000181c007986 */ /* 0x0001e2000c101d06 */
[----:B------:R-:W-:-:S13]  /*32880*/  ISETP.GE.AND P0, PT, R7, c[0x0][0x164], PT ;  /* 0x0000590007007a0c */ /* 0x000fda0003f06270 */
[----:B0----5:R-:W-:Y:S01]  /*32890*/  @P0 CALL.REL.NOINC `(.L_x_8671) ;  /* 0x0000001000000944 */ /* 0x021fe20003c00000 */
[----:B------:R-:W-:Y:S05]  /*328a0*/  BRA `(.L_x_8672) ;  /* 0xfffcf10000007947 */ /* 0x000fea000383ffff */
.L_x_8671:
[----:B------:R-:W-:Y:S05]  /*328b0*/  BSYNC B0 ;  /* 0x0000000000007941 */ /* 0x000fea0003800000 */
.L_x_7636:
[----:B------:R-:W-:Y:S05]  /*328c0*/  EXIT ;  /* 0x000000000000794d */ /* 0x000fea0003800000 */
.L_x_8669:
[----:B------:R-:W-:Y:S01]  /*328d0*/  IMAD.MOV.U32 R164, RZ, RZ, R118 ;  /* 0x000000ffffa47224 */ /* 0x000fe200078e0076 */
[----:B------:R-:W-:Y:S01]  /*328e0*/  MOV R165, 0x1f ;  /* 0x0000001f00a57802 */ /* 0x000fe20000000f00 */
[----:B------:R-:W-:Y:S01]  /*328f0*/  IMAD.MOV.U32 R119, RZ, RZ, 0x1 ;  /* 0x00000001ff777424 */ /* 0x000fe200078e00ff */
[----:B------:R-:W-:Y:S01]  /*32900*/  MOV R116, 0x32930 ;  /* 0x0003293000747802 */ /* 0x000fe20000000f00 */
[----:B------:R-:W-:Y:S02]  /*32910*/  IMAD.MOV.U32 R117, RZ, RZ, -0x1 ;  /* 0xffffffffff757424 */ /* 0x000fe400078e00ff */
[----:B------:R-:W-:Y:S05]  /*32920*/  CALL.REL.NOINC `($__internal_13_$__cuda_sm70_shflsync_bfly_p) ;  /* 0x00000bc000007944 */ /* 0x000fea0003c00000 */
[----:B-1----:R-:W-:Y:S05]  /*32930*/  BRA `(.L_x_8673) ;  /* 0xffffd2e000007947 */ /* 0x002fea000383ffff */
.L_x_8670:
[----:B------:R-:W-:Y:S01]  /*32940*/  IMAD.MOV.U32 R164, RZ, RZ, R118 ;  /* 0x000000ffffa47224 */ /* 0x000fe200078e0076 */
[----:B------:R-:W-:Y:S01]  /*32950*/  MOV R117, 0xffffffff ;  /* 0xffffffff00757802 */ /* 0x000fe20000000f00 */
[----:B------:R-:W-:Y:S01]  /*32960*/  IMAD.MOV.U32 R119, RZ, RZ, 0x2 ;  /* 0x00000002ff777424 */ /* 0x000fe200078e00ff */
[----:B------:R-:W-:Y:S01]  /*32970*/  MOV R116, 0x329a0 ;  /* 0x000329a000747802 */ /* 0x000fe20000000f00 */
[----:B------:R-:W-:Y:S02]  /*32980*/  IMAD.MOV.U32 R165, RZ, RZ, 0x1f ;  /* 0x0000001fffa57424 */ /* 0x000fe400078e00ff */
[----:B------:R-:W-:Y:S05]  /*32990*/  CALL.REL.NOINC `($__internal_13_$__cuda_sm70_shflsync_bfly_p) ;  /* 0x00000b5000007944 */ /* 0x000fea0003c00000 */
[----:B-1----:R-:W-:Y:S01]  /*329a0*/  FADD.FTZ R118, R118, R119 ;  /* 0x0000007776767221 */ /* 0x002fe20000010000 */
[----:B------:R-:W-:Y:S01]  /*329b0*/  MOV R116, 0x32a10 ;  /* 0x00032a1000747802 */ /* 0x000fe20000000f00 */
[----:B------:R-:W-:-:S02]  /*329c0*/  IMAD.MOV.U32 R119, RZ, RZ, 0x4 ;  /* 0x00000004ff777424 */ /* 0x000fc400078e00ff */
[----:B------:R-:W-:Y:S02]  /*329d0*/  IMAD.MOV.U32 R165, RZ, RZ, 0x1f ;  /* 0x0000001fffa57424 */ /* 0x000fe400078e00ff */
[----:B------:R-:W-:Y:S02]  /*329e0*/  IMAD.MOV.U32 R117, RZ, RZ, -0x1 ;  /* 0xffffffffff757424 */ /* 0x000fe400078e00ff */
[----:B------:R-:W-:Y:S02]  /*329f0*/  IMAD.MOV.U32 R164, RZ, RZ, R118 ;  /* 0x000000ffffa47224 */ /* 0x000fe400078e0076 */
[----:B------:R-:W-:Y:S05]  /*32a00*/  CALL.REL.NOINC `($__internal_13_$__cuda_sm70_shflsync_bfly_p) ;  /* 0x00000ae000007944 */ /* 0x000fea0003c00000 */
[----:B-1----:R-:W-:Y:S01]  /*32a10*/  FADD.FTZ R118, R118, R119 ;  /* 0x0000007776767221 */ /* 0x002fe20000010000 */
[----:B------:R-:W-:Y:S01]  /*32a20*/  HFMA2.MMA R119, -RZ, RZ, 0, 4.76837158203125e-07 ;  /* 0x00000008ff777435 */ /* 0x000fe200000001ff */
[----:B------:R-:W-:Y:S01]  /*32a30*/  IMAD.MOV.U32 R165, RZ, RZ, 0x1f ;  /* 0x0000001fffa57424 */ /* 0x000fe200078e00ff */
[----:B------:R-:W-:Y:S01]  /*32a40*/  MOV R116, 0x32a80 ;  /* 0x00032a8000747802 */ /* 0x000fe20000000f00 */
[----:B------:R-:W-:Y:S02]  /*32a50*/  IMAD.MOV.U32 R117, RZ, RZ, -0x1 ;  /* 0xffffffffff757424 */ /* 0x000fe400078e00ff */
[----:B------:R-:W-:-:S02]  /*32a60*/  IMAD.MOV.U32 R164, RZ, RZ, R118 ;  /* 0x000000ffffa47224 */ /* 0x000fc400078e0076 */
[----:B------:R-:W-:Y:S05]  /*32a70*/  CALL.REL.NOINC `($__internal_13_$__cuda_sm70_shflsync_bfly_p) ;  /* 0x00000a7000007944 */ /* 0x000fea0003c00000 */
[----:B-1----:R-:W-:Y:S01]  /*32a80*/  FADD.FTZ R118, R118, R119 ;  /* 0x0000007776767221 */ /* 0x002fe20000010000 */
[----:B------:R-:W-:Y:S01]  /*32a90*/  MOV R165, 0x1f ;  /* 0x0000001f00a57802 */ /* 0x000fe20000000f00 */
[----:B------:R-:W-:Y:S01]  /*32aa0*/  IMAD.MOV.U32 R119, RZ, RZ, 0x10 ;  /* 0x00000010ff777424 */ /* 0x000fe200078e00ff */
[----:B------:R-:W-:Y:S01]  /*32ab0*/  MOV R116, 0x32af0 ;  /* 0x00032af000747802 */ /* 0x000fe20000000f00 */
[----:B------:R-:W-:-:S02]  /*32ac0*/  IMAD.MOV.U32 R117, RZ, RZ, -0x1 ;  /* 0xffffffffff757424 */ /* 0x000fc400078e00ff */
[----:B------:R-:W-:Y:S02]  /*32ad0*/  IMAD.MOV.U32 R164, RZ, RZ, R118 ;  /* 0x000000ffffa47224 */ /* 0x000fe400078e0076 */
[----:B------:R-:W-:Y:S05]  /*32ae0*/  CALL.REL.NOINC `($__internal_13_$__cuda_sm70_shflsync_bfly_p) ;  /* 0x00000a0000007944 */ /* 0x000fea0003c00000 */
        /* <DEDUP_REMOVED lines=134> */
[----:B------:R-:W-:Y:S05]  /*33350*/  CALL.REL.NOINC `($__internal_13_$__cuda_sm70_shflsync_bfly_p) ;  /* 0x0000019000007944 */ /* 0x000fea0003c00000 */
[----:B-1----:R-:W-:Y:S01]  /*33360*/  FADD.FTZ R164, R164, R119 ;  /* 0x00000077a4a47221 */ /* 0x002fe20000010000 */
[----:B------:R-:W-:Y:S01]  /*33370*/  MOV R116, 0x333c0 ;  /* 0x000333c000747802 */ /* 0x000fe20000000f00 */
[----:B------:R-:W-:Y:S02]  /*33380*/  IMAD.MOV.U32 R119, RZ, RZ, 0x2 ;  /* 0x00000002ff777424 */ /* 0x000fe400078e00ff */
[----:B------:R-:W-:Y:S02]  /*33390*/  IMAD.MOV.U32 R165, RZ, RZ, 0x1f ;  /* 0x0000001fffa57424 */ /* 0x000fe400078e00ff */
[----:B------:R-:W-:Y:S02]  /*333a0*/  IMAD.MOV.U32 R117, RZ, RZ, -0x1 ;  /* 0xffffffffff757424 */ /* 0x000fe400078e00ff */
[----:B------:R-:W-:Y:S05]  /*333b0*/  CALL.REL.NOINC `($__internal_13_$__cuda_sm70_shflsync_bfly_p) ;  /* 0x0000013000007944 */ /* 0x000fea0003c00000 */
[----:B------:R-:W-:Y:S01]  /*333c0*/  HFMA2.MMA R165, -RZ, RZ, 0, 1.847743988037109375e-06 ;  /* 0x0000001fffa57435 */ /* 0x000fe200000001ff */
[----:B-1----:R-:W-:Y:S01]  /*333d0*/  FADD.FTZ R164, R164, R119 ;  /* 0x00000077a4a47221 */ /* 0x002fe20000010000 */
[----:B------:R-:W-:Y:S01]  /*333e0*/  MOV R116, 0x33420 ;  /* 0x0003342000747802 */ /* 0x000fe20000000f00 */
[----:B------:R-:W-:-:S02]  /*333f0*/  IMAD.MOV.U32 R119, RZ, RZ, 0x4 ;  /* 0x00000004ff777424 */ /* 0x000fc400078e00ff */
[----:B------:R-:W-:Y:S02]  /*33400*/  IMAD.MOV.U32 R117, RZ, RZ, -0x1 ;  /* 0xffffffffff757424 */ /* 0x000fe400078e00ff */
[----:B------:R-:W-:Y:S05]  /*33410*/  CALL.REL.NOINC `($__internal_13_$__cuda_sm70_shflsync_bfly_p) ;  /* 0x000000d000007944 */ /* 0x000fea0003c00000 */
[----:B-1----:R-:W-:Y:S01]  /*33420*/  FADD.FTZ R164, R164, R119 ;  /* 0x00000077a4a47221 */ /* 0x002fe20000010000 */
[----:B------:R-:W-:Y:S01]  /*33430*/  MOV R116, 0x33480 ;  /* 0x0003348000747802 */ /* 0x000fe20000000f00 */
[----:B------:R-:W-:Y:S02]  /*33440*/  IMAD.MOV.U32 R119, RZ, RZ, 0x8 ;  /* 0x00000008ff777424 */ /* 0x000fe400078e00ff */
[----:B------:R-:W-:Y:S02]  /*33450*/  IMAD.MOV.U32 R165, RZ, RZ, 0x1f ;  /* 0x0000001fffa57424 */ /* 0x000fe400078e00ff */
[----:B------:R-:W-:Y:S02]  /*33460*/  IMAD.MOV.U32 R117, RZ, RZ, -0x1 ;  /* 0xffffffffff757424 */ /* 0x000fe400078e00ff */
[----:B------:R-:W-:Y:S05]  /*33470*/  CALL.REL.NOINC `($__internal_13_$__cuda_sm70_shflsync_bfly_p) ;  /* 0x0000007000007944 */ /* 0x000fea0003c00000 */
[----:B-1----:R-:W-:Y:S01]  /*33480*/  FADD.FTZ R164, R164, R119 ;  /* 0x00000077a4a47221 */ /* 0x002fe20000010000 */
[----:B------:R-:W-:Y:S01]  /*33490*/  MOV R119, 0x10 ;  /* 0x0000001000777802 */ /* 0x000fe20000000f00 */
[----:B------:R-:W-:Y:S01]  /*334a0*/  IMAD.MOV.U32 R165, RZ, RZ, 0x1f ;  /* 0x0000001fffa57424 */ /* 0x000fe200078e00ff */
[----:B------:R-:W-:Y:S01]  /*334b0*/  MOV R116, 0x334e0 ;  /* 0x000334e000747802 */ /* 0x000fe20000000f00 */
[----:B------:R-:W-:-:S02]  /*334c0*/  IMAD.MOV.U32 R117, RZ, RZ, -0x1 ;  /* 0xffffffffff757424 */ /* 0x000fc400078e00ff */
[----:B------:R-:W-:Y:S05]  /*334d0*/  CALL.REL.NOINC `($__internal_13_$__cuda_sm70_shflsync_bfly_p) ;  /* 0x0000001000007944 */ /* 0x000fea0003c00000 */
[----:B-1----:R-:W-:Y:S05]  /*334e0*/  BRA `(.L_x_8674) ;  /* 0xffffd07000007947 */ /* 0x002fea000383ffff */
        .weak           $__internal_13_$__cuda_sm70_shflsync_bfly_p
        .type           $__internal_13_$__cuda_sm70_shflsync_bfly_p,@function
        .size           $__internal_13_$__cuda_sm70_shflsync_bfly_p,(.L_x_52431 - $__internal_13_$__cuda_sm70_shflsync_bfly_p)
$__internal_13_$__cuda_sm70_shflsync_bfly_p:
[----:B------:R-:W-:Y:S04]  /*334f0*/  WARPSYNC R117 ;  /* 0x0000007500007348 */ /* 0x000fe80003800000 */
[----:B------:R0:W1:Y:S02]  /*33500*/  SHFL.BFLY PT, R119, R164, R119, R165 ;  /* 0x0c000077a4777389 */ /* 0x00006400000e00a5 */
[----:B0-----:R-:W-:-:S04]  /*33510*/  IMAD.MOV.U32 R117, RZ, RZ, 0x0 ;  /* 0x00000000ff757424 */ /* 0x001fc800078e00ff */
[----:B------:R-:W-:Y:S05]  /*33520*/  RET.REL.NODEC R116 `(_ZN10layer_norm31ln_parallel_residual_fwd_kernelINS_13Kernel_traitsI6__halfS2_S2_S2_fjLj2048ELj1ELj4ELj1ELj16ENS_18Kernel_traits_baseILj2048ES2_S2_S2_S2_fjLj128EEEEELb1ELb0ELb1EEEvNS_9FwdParamsE) ;  /* 0xfffccad074007950 */ /* 0x000fea0003c3ffff */
.L_x_8675:
        /* <DEDUP_REMOVED lines=13> */
.L_x_52431:


//--------------------- .text._ZN10layer_norm31ln_parallel_residual_fwd_kernelINS_13Kernel_traitsI6__halfS2_S2_S2_fjLj2048ELj1ELj4ELj1ELj16ENS_18Kernel_traits_baseILj2048ES2_S2_S2_S2_fjLj128EEEEELb1ELb1ELb0EEEvNS_9FwdParamsE --------------------------
	.section	.text._ZN10layer_norm31ln_parallel_residual_fwd_kernelINS_13Kernel_traitsI6__halfS2_S2_S2_fjLj2048ELj1ELj4ELj1ELj16ENS_18Kernel_traits_baseILj2048ES2_S2_S2_S2_fjLj128EEEEELb1ELb1ELb0EEEvNS_9FwdParamsE,"ax",@progbits
	.sectioninfo	@"SHI_REGISTERS=242"
	.align	128
        .global         _ZN10layer_norm31ln_parallel_residual_fwd_kernelINS_13Kernel_traitsI6__halfS2_S2_S2_fjLj2048ELj1ELj4ELj1ELj16ENS_18Kernel_traits_baseILj2048ES2_S2_S2_S2_fjLj128EEEEELb1ELb1ELb0EEEvNS_9FwdParamsE
        .type           _ZN10layer_norm31ln_parallel_residual_fwd_kernelINS_13Kernel_traitsI6__halfS2_S2_S2_fjLj2048ELj1ELj4ELj1ELj16ENS_18Kernel_traits_baseILj2048ES2_S2_S2_S2_fjLj128EEEEELb1ELb1ELb0EEEvNS_9FwdParamsE,@function
        .size           _ZN10layer_norm31ln_parallel_residual_fwd_kernelINS_13Kernel_traitsI6__halfS2_S2_S2_fjLj2048ELj1ELj4ELj1ELj16ENS_18Kernel_traits_baseILj2048ES2_S2_S2_S2_fjLj128EEEEELb1ELb1ELb0EEEvNS_9FwdParamsE,(.L_x_52432 - _ZN10layer_norm31ln_parallel_residual_fwd_kernelINS_13Kernel_traitsI6__halfS2_S2_S2_fjLj2048ELj1ELj4ELj1ELj16ENS_18Kernel_traits_baseILj2048ES2_S2_S2_S2_fjLj128EEEEELb1ELb1ELb0EEEvNS_9FwdParamsE)
        .other          _ZN10layer_norm31ln_parallel_residual_fwd_kernelINS_13Kernel_traitsI6__halfS2_S2_S2_fjLj2048ELj1ELj4ELj1ELj16ENS_18Kernel_traits_baseILj2048ES2_S2_S2_S2_fjLj128EEEEELb1ELb1ELb0EEEvNS_9FwdParamsE,@"STO_CUDA_ENTRY STV_DEFAULT"
_ZN10layer_norm31ln_parallel_residual_fwd_kernelINS_13Kernel_traitsI6__halfS2_S2_S2_fjLj2048ELj1ELj4ELj1ELj16ENS_18Kernel_traits_baseILj2048ES2_S2_S2_S2_fjLj128EEEEELb1ELb1ELb0EEEvNS_9FwdParamsE:
.text._ZN10layer_norm31ln_parallel_residual_fwd_kernelINS_13Kernel_traitsI6__halfS2_S2_S2_fjLj2048ELj1ELj4ELj1ELj16ENS_18Kernel_traits_baseILj2048ES2_S2_S2_S2_fjLj128EEEEELb1ELb1ELb0EEEvNS_9FwdParamsE:
        /* <DEDUP_REMOVED lines=95> */
.L_x_8677:
[----:B0-----:R-:W-:Y:S05]  /*05f0*/  BSYNC B0 ;  /* 0x0000000000007941 */ /* 0x001fea0003800000 */
.L_x_8676:
        /* <DEDUP_REMOVED lines=13> */
.L_x_8679:
[----:B0-----:R-:W-:Y:S05]  /*06d0*/  BSYNC B0 ;  /* 0x0000000000007941 */ /* 0x001fea0003800000 */
.L_x_8678:
        /* <DEDUP_REMOVED lines=13> */
.L_x_8681:
[----:B0-----:R-:W-:Y:S05]  /*07b0*/  BSYNC B0 ;  /* 0x0000000000007941 */ /* 0x001fea0003800000 */
.L_x_8680:
        /* <DEDUP_REMOVED lines=13> */
.L_x_8683:
[----:B0-----:R-:W-:Y:S05]  /*0890*/  BSYNC B0 ;  /* 0x0000000000007941 */ /* 0x001fea0003800000 */
.L_x_8682:
        /* <DEDUP_REMOVED lines=13> */
.L_x_8685:
[----:B0-----:R-:W-:Y:S05]  /*0970*/  BSYNC B0 ;  /* 0x0000000000007941 */ /* 0x001fea0003800000 */
.L_x_8684:
        /* <DEDUP_REMOVED lines=23> */
.L_x_8687:
[----:B0-----:R-:W-:Y:S05]  /*0af0*/  BSYNC B0 ;  /* 0x0000000000007941 */ /* 0x001fea0003800000 */
.L_x_8686:
        /* <DEDUP_REMOVED lines=22> */
.L_x_8689:
[----:B0-----:R-:W-:Y:S05]  /*0c60*/  BSYNC B0 ;  /* 0x0000000000007941 */ /* 0x001fea0003800000 */
.L_x_8688:
        /* <DEDUP_REMOVED lines=17> */
.L_x_8691:
[----:B0-----:R-:W-:Y:S05]  /*0d80*/  BSYNC B0 ;  /* 0x0000000000007941 */ /* 0x001fea0003800000 */
.L_x_8690:
[----:B------:R-:W-:Y:S02]  /*0d90*/  ISETP.GE.AND P0, PT, R42, c[0x0][0x164], PT ;  /* 0x000059002a007a0c */ /* 0x000fe40003f06270 */
[----:B------:R-:W-:Y:S02]  /*0da0*/  LOP3.LUT R168, R23, UR23, R12, 0x96, !PT ;  /* 0x0000001717a87c12 */ /* 0x000fe4000f8e960c */
[----:B------:R-:W-:-:S09]  /*0db0*/  LOP3.LUT R170, R21, UR24, R2, 0x96, !PT ;  /* 0x0000001815aa7c12 */ /* 0x000fd2000f8e9602 */
[----:B------:R-:W-:Y:S05]  /*0dc0*/  @P0 EXIT ;  /* 0x000000000000094d */ /* 0x000fea0003800000 */
[--C-:B-----5:R-:W-:Y:S01]  /*0dd0*/  HADD2.F32 R40, -RZ, R32.reuse.H0_H0 ;  /* 0x20000020ff287230 */ /* 0x120fe20000004100 */
[----:B------:R-:W-:Y:S01]  /*0de0*/  IMAD R165, R165, -0x2daee0ad, RZ ;  /* 0xd2511f53a5a57824 */ /* 0x000fe200078e02ff */
[----:B------:R-:W-:Y:S01]  /*0df0*/  HADD2.F32 R41, -RZ, R32.H1_H1 ;  /* 0x30000020ff297230 */ /* 0x000fe20000004100 */
[----:B------:R-:W-:Y:S01]  /*0e00*/  IMAD R164, R164, -0x326172a9, RZ ;  /* 0xcd9e8d57a4a47824 */ /* 0x000fe200078e02ff */
[--C-:B------:R-:W-:Y:S01]  /*0e10*/  HADD2.F32 R38, -RZ, R33.reuse.H0_H0 ;  /* 0x20000021ff267230 */ /* 0x100fe20000004100 */
[----:B------:R-:W-:Y:S01]  /*0e20*/  BSSY B0, `(.L_x_8692) ;  /* 0x0003109000007945 */ /* 0x000fe20003800000 */
[----:B------:R-:W-:Y:S01]  /*0e30*/  HADD2.F32 R39, -RZ, R33.H1_H1 ;  /* 0x30000021ff277230 */ /* 0x000fe20000004100 */
[----:B------:R-:W-:Y:S01]  /*0e40*/  LOP3.LUT R167, R146, 0x3, RZ, 0xc0, !PT ;  /* 0x0000000392a77812 */ /* 0x000fe200078ec0ff */
[--C-:B------:R-:W-:Y:S01]  /*0e50*/  HADD2.F32 R33, -RZ, R8.reuse.H0_H0 ;  /* 0x20000008ff217230 */ /* 0x100fe20000004100 */
[----:B------:R-:W-:Y:S01]  /*0e60*/  IMAD.MOV.U32 R166, RZ, RZ, RZ ;  /* 0x000000ffffa67224 */ /* 0x000fe200078e00ff */
[----:B------:R-:W-:Y:S01]  /*0e70*/  HADD2.F32 R32, -RZ, R8.H1_H1 ;  /* 0x30000008ff207230 */ /* 0x000fe20000004100 */
[----:B------:R-:W-:Y:S01]  /*0e80*/  ULDC.U8 UR8, c[0x0][0x1f0] ;  /* 0x00007c0000087ab9 */ /* 0x000fe20000000000 */
        /* <DEDUP_REMOVED lines=41> */
[----:B------:R-:W-:Y:S01]  /*1120*/  HADD2.F32 R133, -RZ, R56.H1_H1 ;  /* 0x30000038ff857230 */ /* 0x000fe20000004100 */
[----:B------:R-:W-:Y:S01]  /*1130*/  IMAD.HI.U32 R56, R168, -0x2daee0ad, RZ ;  /* 0xd2511f53a8387827 */ /* 0x000fe200078e00ff */
[----:B------:R-:W-:-:S02]  /*1140*/  HADD2.F32 R132, -RZ, R57.H0_H0 ;  /* 0x20000039ff847230 */ /* 0x000fc40000004100 */
[----:B------:R-:W-:Y:S01]  /*1150*/  HADD2.F32 R135, -RZ, R57.H1_H1 ;  /* 0x30000039ff877230 */ /* 0x000fe20000004100 */
[----:B------:R-:W-:Y:S01]  /*1160*/  IMAD.HI.U32 R57, R170, -0x326172a9, RZ ;  /* 0xcd9e8d57aa397827 */ /* 0x000fe200078e00ff */
[--C-:B------:R-:W-:Y:S01]  /*1170*/  HADD2.F32 R29, -RZ, R10.reuse.H0_H0 ;  /* 0x2000000aff1d7230 */ /* 0x100fe20000004100 */
[----:B------:R-:W-:Y:S01]  /*1180*/  LOP3.LUT R165, R56, UR26, R165, 0x96, !PT ;  /* 0x0000001a38a57c12 */ /* 0x000fe2000f8e96a5 */
[----:B------:R-:W-:Y:S01]  /*1190*/  HADD2.F32 R28, -RZ, R10.H1_H1 ;  /* 0x3000000aff1c7230 */ /* 0x000fe20000004100 */
[----:B------:R-:W-:Y:S01]  /*11a0*/  IMAD R170, R170, -0x326172a9, RZ ;  /* 0xcd9e8d57aaaa7824 */ /* 0x000fe200078e02ff */
[--C-:B------:R-:W-:Y:S01]  /*11b0*/  HADD2.F32 R27, -RZ, R11.reuse.H0_H0 ;  /* 0x2000000bff1b7230 */ /* 0x100fe20000004100 */
[----:B------:R-:W-:Y:S01]  /*11c0*/  LOP3.LUT R164, R57, UR25, R164, 0x96, !PT ;  /* 0x0000001939a47c12 */ /* 0x000fe2000f8e96a4 */
[----:B------:R-:W-:Y:S01]  /*11d0*/  HADD2.F32 R26, -RZ, R11.H1_H1 ;  /* 0x3000000bff1a7230 */ /* 0x000fe20000004100 */
[----:B------:R-:W-:Y:S01]  /*11e0*/  IMAD R168, R168, -0x2daee0ad, RZ ;  /* 0xd2511f53a8a87824 */ /* 0x000fe200078e02ff */
        /* <DEDUP_REMOVED lines=34> */
[----:B------:R-:W-:Y:S02]  /*1410*/  HADD2.F32 R34, -RZ, R35.H0_H0 ;  /* 0x20000023ff227230 */ /* 0x000fe40000004100 */
[----:B------:R-:W-:Y:S02]  /*1420*/  HADD2.F32 R18, -RZ, R19.H0_H0 ;  /* 0x20000013ff127230 */ /* 0x000fe40000004100 */
[----:B------:R-:W-:-:S02]  /*1430*/  HADD2.F32 R52, -RZ, R55.H0_H0 ;  /* 0x20000037ff347230 */ /* 0x000fc40000004100 */
[----:B------:R-:W-:Y:S02]  /*1440*/  HADD2.F32 R83, -RZ, R84.H0_H0 ;  /* 0x20000054ff537230 */ /* 0x000fe40000004100 */
[----:B------:R-:W-:Y:S02]  /*1450*/  HADD2.F32 R109, -RZ, R85.H0_H0 ;  /* 0x20000055ff6d7230 */ /* 0x000fe40000004100 */
[----:B------:R-:W-:Y:S02]  /*1460*/  HADD2.F32 R75, -RZ, R76.H0_H0 ;  /* 0x2000004cff4b7230 */ /* 0x000fe40000004100 */
[----:B------:R-:W-:Y:S02]  /*1470*/  HADD2.F32 R117, -RZ, R77.H0_H0 ;  /* 0x2000004dff757230 */ /* 0x000fe40000004100 */
[--C-:B------:R-:W-:Y:S02]  /*1480*/  HADD2.F32 R116, -RZ, R78.reuse.H0_H0 ;  /* 0x2000004eff747230 */ /* 0x100fe40000004100 */
[----:B------:R-:W-:-:S02]  /*1490*/  HADD2.F32 R121, -RZ, R78.H1_H1 ;  /* 0x3000004eff797230 */ /* 0x000fc40000004100 */
[--C-:B------:R-:W-:Y:S02]  /*14a0*/  HADD2.F32 R119, -RZ, R79.reuse.H0_H0 ;  /* 0x2000004fff777230 */ /* 0x100fe40000004100 */
[----:B------:R-:W-:Y:S02]  /*14b0*/  HADD2.F32 R118, -RZ, R79.H1_H1 ;  /* 0x3000004fff767230 */ /* 0x000fe40000004100 */
[----:B------:R-:W-:Y:S02]  /*14c0*/  HADD2.F32 R70, -RZ, R71.H0_H0 ;  /* 0x20000047ff467230 */ /* 0x000fe40000004100 */
[----:B------:R-:W-:Y:S02]  /*14d0*/  HADD2.F32 R35, -RZ, R35.H1_H1 ;  /* 0x30000023ff237230 */ /* 0x000fe40000004100 */
[----:B------:R-:W-:Y:S02]  /*14e0*/  HADD2.F32 R19, -RZ, R19.H1_H1 ;  /* 0x30000013ff137230 */ /* 0x000fe40000004100 */
[----:B------:R-:W-:-:S02]  /*14f0*/  HADD2.F32 R55, -RZ, R55.H1_H1 ;  /* 0x30000037ff377230 */ /* 0x000fc40000004100 */
[----:B------:R-:W-:Y:S02]  /*1500*/  HADD2.F32 R84, -RZ, R84.H1_H1 ;  /* 0x30000054ff547230 */ /* 0x000fe40000004100 */
[----:B------:R-:W-:Y:S02]  /*1510*/  HADD2.F32 R85, -RZ, R85.H1_H1 ;  /* 0x30000055ff557230 */ /* 0x000fe40000004100 */
[----:B------:R-:W-:Y:S02]  /*1520*/  HADD2.F32 R76, -RZ, R76.H1_H1 ;  /* 0x3000004cff4c7230 */ /* 0x000fe40000004100 */
        /* <DEDUP_REMOVED lines=22> */
.L_x_9759:
        /* <DEDUP_REMOVED lines=29> */
[----:B0-----:R-:W-:Y:S02]  /*1860*/  ISETP.NE.AND P1, PT, R167, 0x2, PT ;  /* 0x00000002a700780c */ /* 0x001fe40003f25270 */
[----:B------:R-:W-:-:S11]  /*1870*/  MOV R202, R165 ;  /* 0x000000a500ca7202 */ /* 0x000fd60000000f00 */
[----:B------:R-:W-:Y:S05]  /*1880*/  @!P1 BRA `(.L_x_8697) ;  /* 0x0000006000009947 */ /* 0x000fea0003800000 */
[----:B------:R-:W-:Y:S01]  /*1890*/  ISETP.NE.AND P1, PT, R167, 0x3, PT ;  /* 0x00000003a700780c */ /* 0x000fe20003f25270 */
[----:B------:R-:W-:-:S12]  /*18a0*/  IMAD.MOV.U32 R202, RZ, RZ, R164 ;  /* 0x000000ffffca7224 */ /* 0x000fd800078e00a4 */
[----:B------:R-:W-:Y:S05]  /*18b0*/  @P1 BRA `(.L_x_8697) ;  /* 0x0000003000001947 */ /* 0x000fea0003800000 */
[----:B------:R-:W-:Y:S01]  /*18c0*/  IMAD.MOV.U32 R202, RZ, RZ, R168 ;  /* 0x000000ffffca7224 */ /* 0x000fe200078e00a8 */
[----:B------:R-:W-:Y:S05]  /*18d0*/  BRA `(.L_x_8697) ;  /* 0x0000001000007947 */ /* 0x000fea0003800000 */
.L_x_8696:
[----:B0-----:R-:W-:Y:S02]  /*18e0*/  IMAD.MOV.U32 R202, RZ, RZ, R170 ;  /* 0x000000ffffca7224 */ /* 0x001fe400078e00aa */
.L_x_8697:
[----:B------:R-:W-:Y:S05]  /*18f0*/  BSYNC B2 ;  /* 0x0000000000027941 */ /* 0x000fea0003800000 */
.L_x_8695:
        /* <DEDUP_REMOVED lines=16> */
.L_x_8701:
[----:B------:R-:W-:Y:S05]  /*1a00*/  BSYNC B3 ;  /* 0x0000000000037941 */ /* 0x000fea0003800000 */
.L_x_8700:
        /* <DEDUP_REMOVED lines=41> */
[----:B------:R-:W-:Y:S02]  /*1ca0*/  IMAD.MOV.U32 R169, RZ, RZ, RZ ;  /* 0x000000ffffa97224 */ /* 0x000fe400078e00ff */
.L_x_8699:
[----:B------:R-:W-:Y:S05]  /*1cb0*/  BSYNC B2 ;  /* 0x0000000000027941 */ /* 0x000fea0003800000 */
.L_x_8698:
[----:B------:R-:W0:Y:S01]  /*1cc0*/  I2F.U32 R146, R202 ;  /* 0x000000ca00927306 */ /* 0x000e220000201000 */
[----:B------:R-:W-:Y:S01]  /*1cd0*/  IMAD.MOV.U32 R227, RZ, RZ, 0x2f800000 ;  /* 0x2f800000ffe37424 */ /* 0x000fe200078e00ff */
[----:B------:R-:W-:Y:S01]  /*1ce0*/  ISETP.NE.U32.AND P1, PT, RZ, c[0x0][0x178], PT ;  /* 0x00005e00ff007a0c */ /* 0x000fe20003f25070 */
[----:B-----5:R-:W-:Y:S01]  /*1cf0*/  HADD2.F32 R167, -RZ, R64.H0_H0 ;  /* 0x20000040ffa77230 */ /* 0x020fe20000004100 */
[----:B------:R-:W-:Y:S02]  /*1d00*/  LOP3.LUT R43, R43, 0xfffffff7, RZ, 0xc0, !PT ;  /* 0xfffffff72b2b7812 */ /* 0x000fe400078ec0ff */
[----:B------:R-:W-:Y:S02]  /*1d10*/  ISETP.NE.AND.EX P1, PT, RZ, c[0x0][0x17c], PT, P1 ;  /* 0x00005f00ff007a0c */ /* 0x000fe40003f25310 */
        /* <DEDUP_REMOVED lines=12> */
.L_x_8702:
        /* <DEDUP_REMOVED lines=12> */
.L_x_8705:
[----:B------:R-:W-:Y:S02]  /*1ea0*/  IMAD.MOV.U32 R167, RZ, RZ, R170 ;  /* 0x000000ffffa77224 */ /* 0x000fe400078e00aa */
.L_x_8706:
[----:B------:R-:W-:Y:S05]  /*1eb0*/  BSYNC B2 ;  /* 0x0000000000027941 */ /* 0x000fea0003800000 */
.L_x_8704:
        /* <DEDUP_REMOVED lines=16> */
.L_x_8710:
[----:B------:R-:W-:Y:S05]  /*1fc0*/  BSYNC B3 ;  /* 0x0000000000037941 */ /* 0x000fea0003800000 */
.L_x_8709:
        /* <DEDUP_REMOVED lines=42> */
.L_x_8708:
[----:B------:R-:W-:Y:S05]  /*2270*/  BSYNC B2 ;  /* 0x0000000000027941 */ /* 0x000fea0003800000 */
.L_x_8707:
        /* <DEDUP_REMOVED lines=8> */
[----:B------:R-:W-:-:S04]  /*2300*/  FADD.FTZ R146, R169, R146 ;  /* 0x00000092a9927221 */ /* 0x000fc80000010000 */
[----:B------:R-:W-:Y:S02]  /*2310*/  @P0 FADD.FTZ R146, R187, R146 ;  /* 0x00000092bb920221 */ /* 0x000fe40000010000 */
.L_x_8703:
        /* <DEDUP_REMOVED lines=12> */
.L_x_8712:
[----:B------:R-:W-:Y:S02]  /*23e0*/  MOV R167, R170 ;  /* 0x000000aa00a77202 */ /* 0x000fe40000000f00 */
.L_x_8713:
[----:B------:R-:W-:Y:S05]  /*23f0*/  BSYNC B2 ;  /* 0x0000000000027941 */ /* 0x000fea0003800000 */
.L_x_8711:
        /* <DEDUP_REMOVED lines=16> */
.L_x_8717:
[----:B------:R-:W-:Y:S05]  /*2500*/  BSYNC B3 ;  /* 0x0000000000037941 */ /* 0x000fea0003800000 */
.L_x_8716:
        /* <DEDUP_REMOVED lines=42> */
.L_x_8715:
[----:B------:R-:W-:Y:S05]  /*27b0*/  BSYNC B2 ;  /* 0x0000000000027941 */ /* 0x000fea0003800000 */
.L_x_8714:
        /* <DEDUP_REMOVED lines=15> */
.L_x_8718:
        /* <DEDUP_REMOVED lines=12> */
.L_x_8721:
[----:B------:R-:W-:Y:S02]  /*2970*/  IMAD.MOV.U32 R64, RZ, RZ, R170 ;  /* 0x000000ffff407224 */ /* 0x000fe400078e00aa */
.L_x_8722:
[----:B------:R-:W-:Y:S05]  /*2980*/  BSYNC B2 ;  /* 0x0000000000027941 */ /* 0x000fea0003800000 */
.L_x_8720:
        /* <DEDUP_REMOVED lines=16> */
.L_x_8726:
[----:B------:R-:W-:Y:S05]  /*2a90*/  BSYNC B3 ;  /* 0x0000000000037941 */ /* 0x000fea0003800000 */
.L_x_8725:
        /* <DEDUP_REMOVED lines=42> */
[----:B------:R-:W-:Y:S02]  /*2d40*/  LOP3.LUT R165, R187, UR26, R202, 0x96, !PT ;  /* 0x0000001abba57c12 */ /* 0x000fe4000f8e96ca */
.L_x_8724:
[----:B------:R-:W-:Y:S05]  /*2d50*/  BSYNC B2 ;  /* 0x0000000000027941 */ /* 0x000fea0003800000 */
.L_x_8723:
        /* <DEDUP_REMOVED lines=8> */
[----:B------:R-:W-:-:S04]  /*2de0*/  FADD.FTZ R169, R186, R169 ;  /* 0x000000a9baa97221 */ /* 0x000fc80000010000 */
[----:B------:R-:W-:Y:S02]  /*2df0*/  @P0 FADD.FTZ R169, R202, R169 ;  /* 0x000000a9caa90221 */ /* 0x000fe40000010000 */
.L_x_8719:
        /* <DEDUP_REMOVED lines=12> */
.L_x_8728:
[----:B------:R-:W-:Y:S02]  /*2ec0*/  IMAD.MOV.U32 R64, RZ, RZ, R170 ;  /* 0x000000ffff407224 */ /* 0x000fe400078e00aa */
.L_x_8729:
[----:B------:R-:W-:Y:S05]  /*2ed0*/  BSYNC B2 ;  /* 0x0000000000027941 */ /* 0x000fea0003800000 */
.L_x_8727:
        /* <DEDUP_REMOVED lines=16> */
.L_x_8733:
[----:B------:R-:W-:Y:S05]  /*2fe0*/  BSYNC B3 ;  /* 0x0000000000037941 */ /* 0x000fea0003800000 */
.L_x_8732:
        /* <DEDUP_REMOVED lines=43> */
.L_x_8731:
[----:B------:R-:W-:Y:S05]  /*32a0*/  BSYNC B2 ;  /* 0x0000000000027941 */ /* 0x000fea0003800000 */
.L_x_8730:
[----:B------:R-:W0:Y:S01]  /*32b0*/  I2F.U32 R64, R64 ;  /* 0x0000004000407306 */ /* 0x000e220000201000 */
[----:B------:R-:W-:Y:S01]  /*32c0*/  HADD2.F32 R171, -RZ, R65.H0_H0 ;  /* 0x20000041ffab7230 */ /* 0x000fe20000004100 */
        /* <DEDUP_REMOVED lines=13> */
.L_x_8734:
        /* <DEDUP_REMOVED lines=12> */
.L_x_8737:
[----:B------:R-:W-:Y:S02]  /*3460*/  IMAD.MOV.U32 R64, RZ, RZ, R170 ;  /* 0x000000ffff407224 */ /* 0x000fe400078e00aa */
.L_x_8738:
[----:B------:R-:W-:Y:S05]  /*3470*/  BSYNC B2 ;  /* 0x0000000000027941 */ /* 0x000fea0003800000 */
.L_x_8736:
        /* <DEDUP_REMOVED lines=16> */
.L_x_8742:
[----:B------:R-:W-:Y:S05]  /*3580*/  BSYNC B3 ;  /* 0x0000000000037941 */ /* 0x000fea0003800000 */
.L_x_8741:
        /* <DEDUP_REMOVED lines=44> */
.L_x_8740:
[----:B------:R-:W-:Y:S05]  /*3850*/  BSYNC B2 ;  /* 0x0000000000027941 */ /* 0x000fea0003800000 */
.L_x_8739:
        /* <DEDUP_REMOVED lines=10> */
.L_x_8735:
        /* <DEDUP_REMOVED lines=12> */
.L_x_8744:
[----:B------:R-:W-:Y:S02]  /*39c0*/  IMAD.MOV.U32 R64, RZ, RZ, R170 ;  /* 0x000000ffff407224 */ /* 0x000fe400078e00aa */
.L_x_8745:
[----:B------:R-:W-:Y:S05]  /*39d0*/  BSYNC B2 ;  /* 0x0000000000027941 */ /* 0x000fea0003800000 */
.L_x_8743:
        /* <DEDUP_REMOVED lines=16> */
.L_x_8749:
[----:B------:R-:W-:Y:S05]  /*3ae0*/  BSYNC B3 ;  /* 0x0000000000037941 */ /* 0x000fea0003800000 */
.L_x_8748:
        /* <DEDUP_REMOVED lines=44> */
.L_x_8747:
[----:B------:R-:W-:Y:S05]  /*3db0*/  BSYNC B2 ;  /* 0x0000000000027941 */ /* 0x000fea0003800000 */
.L_x_8746:
        /* <DEDUP_REMOVED lines=15> */
.L_x_8750:
        /* <DEDUP_REMOVED lines=12> */
.L_x_8753:
[----:B------:R-:W-:Y:S02]  /*3f70*/  IMAD.MOV.U32 R167, RZ, RZ, R170 ;  /* 0x000000ffffa77224 */ /* 0x000fe400078e00aa */
.L_x_8754:
[----:B------:R-:W-:Y:S05]  /*3f80*/  BSYNC B2 ;  /* 0x0000000000027941 */ /* 0x000fea0003800000 */
.L_x_8752:
        /* <DEDUP_REMOVED lines=16> */
.L_x_8758:
[----:B------:R-:W-:Y:S05]  /*4090*/  BSYNC B3 ;  /* 0x0000000000037941 */ /* 0x000fea0003800000 */
.L_x_8757:
        /* <DEDUP_REMOVED lines=44> */
.L_x_8756:
[----:B------:R-:W-:Y:S05]  /*4360*/  BSYNC B2 ;  /* 0x0000000000027941 */ /* 0x000fea0003800000 */
.L_x_8755:
        /* <DEDUP_REMOVED lines=10> */
.L_x_8751:
        /* <DEDUP_REMOVED lines=12> */
.L_x_8760:
[----:B------:R-:W-:Y:S02]  /*44d0*/  IMAD.MOV.U32 R167, RZ, RZ, R170 ;  /* 0x000000ffffa77224 */ /* 0x000fe400078e00aa */
.L_x_8761:
[----:B------:R-:W-:Y:S05]  /*44e0*/  BSYNC B2 ;  /* 0x0000000000027941 */ /* 0x000fea0003800000 */
.L_x_8759:
        /* <DEDUP_REMOVED lines=16> */
.L_x_8765:
[----:B------:R-:W-:Y:S05]  /*45f0*/  BSYNC B3 ;  /* 0x0000000000037941 */ /* 0x000fea0003800000 */
.L_x_8764:
        /* <DEDUP_REMOVED lines=44> */
.L_x_8763:
[----:B------:R-:W-:Y:S05]  /*48c0*/  BSYNC B2 ;  /* 0x0000000000027941 */ /* 0x000fea0003800000 */
.L_x_8762:
        /* <DEDUP_REMOVED lines=13> */
.L_x_8766:
        /* <DEDUP_REMOVED lines=12> */
.L_x_8769:
[----:B------:R-:W-:Y:S02]  /*4a60*/  IMAD.MOV.U32 R167, RZ, RZ, R170 ;  /* 0x000000ffffa77224 */ /* 0x000fe400078e00aa */
.L_x_8770:
[----:B------:R-:W-:Y:S05]  /*4a70*/  BSYNC B2 ;  /* 0x0000000000027941 */ /* 0x000fea0003800000 */
.L_x_8768:
        /* <DEDUP_REMOVED lines=16> */
.L_x_8774:
[----:B------:R-:W-:Y:S05]  /*4b80*/  BSYNC B3 ;  /* 0x0000000000037941 */ /* 0x000fea0003800000 */
.L_x_8773:
        /* <DEDUP_REMOVED lines=44> */
.L_x_8772:
[----:B------:R-:W-:Y:S05]  /*4e50*/  BSYNC B2 ;  /* 0x0000000000027941 */ /* 0x000fea0003800000 */
.L_x_8771:
        /* <DEDUP_REMOVED lines=10> */
.L_x_8767:
        /* <DEDUP_REMOVED lines=12> */
.L_x_8776:
[----:B------:R-:W-:Y:S02]  /*4fc0*/  IMAD.MOV.U32 R167, RZ, RZ, R170 ;  /* 0x000000ffffa77224 */ /* 0x000fe400078e00aa */
.L_x_8777:
[----:B------:R-:W-:Y:S05]  /*4fd0*/  BSYNC B2 ;  /* 0x0000000000027941 */ /* 0x000fea0003800000 */
.L_x_8775:
        /* <DEDUP_REMOVED lines=16> */
.L_x_8781:
[----:B------:R-:W-:Y:S05]  /*50e0*/  BSYNC B3 ;  /* 0x0000000000037941 */ /* 0x000fea0003800000 */
.L_x_8780:
        /* <DEDUP_REMOVED lines=44> */
.L_x_8779:
[----:B------:R-:W-:Y:S05]  /*53b0*/  BSYNC B2 ;  /* 0x0000000000027941 */ /* 0x000fea0003800000 */
.L_x_8778:
        /* <DEDUP_REMOVED lines=13> */
.L_x_8782:
        /* <DEDUP_REMOVED lines=12> */
.L_x_8785:
[----:B------:R-:W-:Y:S02]  /*5550*/  IMAD.MOV.U32 R66, RZ, RZ, R170 ;  /* 0x000000ffff427224 */ /* 0x000fe400078e00aa */
.L_x_8786:
[----:B------:R-:W-:Y:S05]  /*5560*/  BSYNC B2 ;  /* 0x0000000000027941 */ /* 0x000fea0003800000 */
.L_x_8784:
        /* <DEDUP_REMOVED lines=16> */
.L_x_8790:
[----:B------:R-:W-:Y:S05]  /*5670*/  BSYNC B3 ;  /* 0x0000000000037941 */ /* 0x000fea0003800000 */
.L_x_8789:
        /* <DEDUP_REMOVED lines=44> */
.L_x_8788:
[----:B------:R-:W-:Y:S05]  /*5940*/  BSYNC B2 ;  /* 0x0000000000027941 */ /* 0x000fea0003800000 */
.L_x_8787:
        /* <DEDUP_REMOVED lines=10> */
.L_x_8783:
        /* <DEDUP_REMOVED lines=12> */
.L_x_8792:
[----:B------:R-:W-:Y:S02]  /*5ab0*/  IMAD.MOV.U32 R66, RZ, RZ, R170 ;  /* 0x000000ffff427224 */ /* 0x000fe400078e00aa */
.L_x_8793:
[----:B------:R-:W-:Y:S05]  /*5ac0*/  BSYNC B2 ;  /* 0x0000000000027941 */ /* 0x000fea0003800000 */
.L_x_8791:
        /* <DEDUP_REMOVED lines=16> */
.L_x_8797:
[----:B------:R-:W-:Y:S05]  /*5bd0*/  BSYNC B3 ;  /* 0x0000000000037941 */ /* 0x000fea0003800000 */
.L_x_8796:
        /* <DEDUP_REMOVED lines=44> */
.L_x_8795:
[----:B------:R-:W-:Y:S05]  /*5ea0*/  BSYNC B2 ;  /* 0x0000000000027941 */ /* 0x000fea0003800000 */
.L_x_8794:
        /* <DEDUP_REMOVED lines=13> */
.L_x_8798:
        /* <DEDUP_REMOVED lines=12> */
.L_x_8801:
[----:B------:R-:W-:Y:S02]  /*6040*/  IMAD.MOV.U32 R66, RZ, RZ, R170 ;  /* 0x000000ffff427224 */ /* 0x000fe400078e00aa */
.L_x_8802:
[----:B------:R-:W-:Y:S05]  /*6050*/  BSYNC B2 ;  /* 0x0000000000027941 */ /* 0x000fea0003800000 */
.L_x_8800:
        /* <DEDUP_REMOVED lines=16> */
.L_x_8806:
[----:B------:R-:W-:Y:S05]  /*6160*/  BSYNC B3 ;  /* 0x0000000000037941 */ /* 0x000fea0003800000 */
.L_x_8805:
        /* <DEDUP_REMOVED lines=44> */
.L_x_8804:
[----:B------:R-:W-:Y:S05]  /*6430*/  BSYNC B2 ;  /* 0x0000000000027941 */ /* 0x000fea0003800000 */
.L_x_8803:
        /* <DEDUP_REMOVED lines=10> */
.L_x_8799:
        /* <DEDUP_REMOVED lines=12> */
.L_x_8808:
[----:B------:R-:W-:Y:S02]  /*65a0*/  IMAD.MOV.U32 R66, RZ, RZ, R170 ;  /* 0x000000ffff427224 */ /* 0x000fe400078e00aa */
.L_x_8809:
[----:B------:R-:W-:Y:S05]  /*65b0*/  BSYNC B2 ;  /* 0x0000000000027941 */ /* 0x000fea0003800000 */
.L_x_8807:
        /* <DEDUP_REMOVED lines=16> */
.L_x_8813:
[----:B------:R-:W-:Y:S05]  /*66c0*/  BSYNC B3 ;  /* 0x0000000000037941 */ /* 0x000fea0003800000 */
.L_x_8812:
        /* <DEDUP_REMOVED lines=44> */
.L_x_8811:
[----:B------:R-:W-:Y:S05]  /*6990*/  BSYNC B2 ;  /* 0x0000000000027941 */ /* 0x000fea0003800000 */
.L_x_8810:
        /* <DEDUP_REMOVED lines=13> */
.L_x_8814:
        /* <DEDUP_REMOVED lines=12> */
.L_x_8817:
[----:B------:R-:W-:Y:S02]  /*6b30*/  IMAD.MOV.U32 R230, RZ, RZ, R170 ;  /* 0x000000ffffe67224 */ /* 0x000fe400078e00aa */
.L_x_8818:
[----:B------:R-:W-:Y:S05]  /*6b40*/  BSYNC B2 ;  /* 0x0000000000027941 */ /* 0x000fea0003800000 */
.L_x_8816:
        /* <DEDUP_REMOVED lines=16> */
.L_x_8822:
[----:B------:R-:W-:Y:S05]  /*6c50*/  BSYNC B3 ;  /* 0x0000000000037941 */ /* 0x000fea0003800000 */
.L_x_8821:
        /* <DEDUP_REMOVED lines=44> */
.L_x_8820:
[----:B------:R-:W-:Y:S05]  /*6f20*/  BSYNC B2 ;  /* 0x0000000000027941 */ /* 0x000fea0003800000 */
.L_x_8819:
        /* <DEDUP_REMOVED lines=10> */
.L_x_8815:
        /* <DEDUP_REMOVED lines=24> */
[----:B------:R-:W-:Y:S02]  /*7150*/  F2FP.PACK_AB R67, R218, R203 ;  /* 0x000000cbda43723e */ /* 0x000fe400000000ff */
[----:B------:R-:W-:Y:S02]  /*7160*/  F2FP.PACK_AB R66, R202, R187 ;  /* 0x000000bbca42723e */ /* 0x000fe400000000ff */
[----:B------:R-:W-:Y:S02]  /*7170*/  F2FP.PACK_AB R65, R186, R171 ;  /* 0x000000abba41723e */ /* 0x000fe400000000ff */
[----:B------:R-:W-:-:S02]  /*7180*/  F2FP.PACK_AB R64, R169, R146 ;  /* 0x00000092a940723e */ /* 0x000fc400000000ff */
        /* <DEDUP_REMOVED lines=26> */
.L_x_8823:
[----:B------:R-:W-:Y:S02]  /*7330*/  IADD3 R227, R163, 0x20, RZ ;  /* 0x00000020a3e37810 */ /* 0x000fe40007ffe0ff */
.L_x_8694:
[----:B------:R-:W-:Y:S05]  /*7340*/  BSYNC B1 ;  /* 0x0000000000017941 */ /* 0x000fea0003800000 */
.L_x_8693:
        /* <DEDUP_REMOVED lines=30> */
.L_x_8827:
[----:B0-----:R-:W-:Y:S02]  /*7530*/  IMAD.MOV.U32 R219, RZ, RZ, R170 ;  /* 0x000000ffffdb7224 */ /* 0x001fe400078e00aa */
.L_x_8828:
[----:B------:R-:W-:Y:S05]  /*7540*/  BSYNC B2 ;  /* 0x0000000000027941 */ /* 0x000fea0003800000 */
.L_x_8826:
        /* <DEDUP_REMOVED lines=16> */
.L_x_8832:
[----:B------:R-:W-:Y:S05]  /*7650*/  BSYNC B3 ;  /* 0x0000000000037941 */ /* 0x000fea0003800000 */
.L_x_8831:
        /* <DEDUP_REMOVED lines=44> */
.L_x_8830:
[----:B------:R-:W-:Y:S05]  /*7920*/  BSYNC B2 ;  /* 0x0000000000027941 */ /* 0x000fea0003800000 */
.L_x_8829:
[----:B------:R-:W0:Y:S01]  /*7930*/  I2F.U32 R167, R219 ;  /* 0x000000db00a77306 */ /* 0x000e220000201000 */
[----:B------:R-:W-:Y:S01]  /*7940*/  IMAD.MOV.U32 R232, RZ, RZ, 0x2f800000 ;  /* 0x2f800000ffe87424 */ /* 0x000fe200078e00ff */
[----:B------:R-:W-:Y:S01]  /*7950*/  ISETP.NE.U32.AND P1, PT, RZ, c[0x0][0x178], PT ;  /* 0x00005e00ff007a0c */ /* 0x000fe20003f25070 */
[----:B-----5:R-:W-:Y:S01]  /*7960*/  HADD2.F32 R154, -RZ, R64.H0_H0 ;  /* 0x20000040ff9a7230 */ /* 0x020fe20000004100 */
[----:B------:R-:W-:Y:S02]  /*7970*/  LOP3.LUT R43, R43, 0xfffffff7, RZ, 0xc0, !PT ;  /* 0xfffffff72b2b7812 */ /* 0x000fe400078ec0ff */
[----:B------:R-:W-:-:S02]  /*7980*/  ISETP.NE.AND.EX P1, PT, RZ, c[0x0][0x17c], PT, P1 ;  /* 0x00005f00ff007a0c */ /* 0x000fc40003f25310 */
        /* <DEDUP_REMOVED lines=12> */
.L_x_8833:
        /* <DEDUP_REMOVED lines=12> */
.L_x_8836:
[----:B------:R-:W-:Y:S02]  /*7b10*/  IMAD.MOV.U32 R167, RZ, RZ, R170 ;  /* 0x000000ffffa77224 */ /* 0x000fe400078e00aa */
.L_x_8837:
[----:B------:R-:W-:Y:S05]  /*7b20*/  BSYNC B2 ;  /* 0x0000000000027941 */ /* 0x000fea0003800000 */
.L_x_8835:
        /* <DEDUP_REMOVED lines=16> */
.L_x_8841:
[----:B------:R-:W-:Y:S05]  /*7c30*/  BSYNC B3 ;  /* 0x0000000000037941 */ /* 0x000fea0003800000 */
.L_x_8840:
        /* <DEDUP_REMOVED lines=44> */
.L_x_8839:
[----:B------:R-:W-:Y:S05]  /*7f00*/  BSYNC B2 ;  /* 0x0000000000027941 */ /* 0x000fea0003800000 */
.L_x_8838:
        /* <DEDUP_REMOVED lines=10> */
.L_x_8834:
        /* <DEDUP_REMOVED lines=12> */
.L_x_8843:
[----:B------:R-:W-:Y:S02]  /*8070*/  MOV R167, R170 ;  /* 0x000000aa00a77202 */ /* 0x000fe40000000f00 */
.L_x_8844:
[----:B------:R-:W-:Y:S05]  /*8080*/  BSYNC B2 ;  /* 0x0000000000027941 */ /* 0x000fea0003800000 */
.L_x_8842:
        /* <DEDUP_REMOVED lines=16> */
.L_x_8848:
[----:B------:R-:W-:Y:S05]  /*8190*/  BSYNC B3 ;  /* 0x0000000000037941 */ /* 0x000fea0003800000 */
.L_x_8847:
        /* <DEDUP_REMOVED lines=44> */
.L_x_8846:
[----:B------:R-:W-:Y:S05]  /*8460*/  BSYNC B2 ;  /* 0x0000000000027941 */ /* 0x000fea0003800000 */
.L_x_8845:
        /* <DEDUP_REMOVED lines=15> */
.L_x_8849:
        /* <DEDUP_REMOVED lines=12> */
.L_x_8852:
[----:B------:R-:W-:Y:S02]  /*8620*/  IMAD.MOV.U32 R64, RZ, RZ, R170 ;  /* 0x000000ffff407224 */ /* 0x000fe400078e00aa */
.L_x_8853:
[----:B------:R-:W-:Y:S05]  /*8630*/  BSYNC B2 ;  /* 0x0000000000027941 */ /* 0x000fea0003800000 */
.L_x_8851:
        /* <DEDUP_REMOVED lines=16> */
.L_x_8857:
[----:B------:R-:W-:Y:S05]  /*8740*/  BSYNC B3 ;  /* 0x0000000000037941 */ /* 0x000fea0003800000 */
.L_x_8856:
        /* <DEDUP_REMOVED lines=44> */
.L_x_8855:
[----:B------:R-:W-:Y:S05]  /*8a10*/  BSYNC B2 ;  /* 0x0000000000027941 */ /* 0x000fea0003800000 */
.L_x_8854:
        /* <DEDUP_REMOVED lines=10> */
.L_x_8850:
        /* <DEDUP_REMOVED lines=12> */
.L_x_8859:
[----:B------:R-:W-:Y:S02]  /*8b80*/  MOV R64, R170 ;  /* 0x000000aa00407202 */ /* 0x000fe40000000f00 */
.L_x_8860:
[----:B------:R-:W-:Y:S05]  /*8b90*/  BSYNC B2 ;  /* 0x0000000000027941 */ /* 0x000fea0003800000 */
.L_x_8858:
        /* <DEDUP_REMOVED lines=16> */
.L_x_8864:
[----:B------:R-:W-:Y:S05]  /*8ca0*/  BSYNC B3 ;  /* 0x0000000000037941 */ /* 0x000fea0003800000 */
.L_x_8863:
        /* <DEDUP_REMOVED lines=44> */
.L_x_8862:
[----:B------:R-:W-:Y:S05]  /*8f70*/  BSYNC B2 ;  /* 0x0000000000027941 */ /* 0x000fea0003800000 */
.L_x_8861:
        /* <DEDUP_REMOVED lines=15> */
.L_x_8865:
        /* <DEDUP_REMOVED lines=12> */
.L_x_8868:
[----:B------:R-:W-:Y:S02]  /*9130*/  IMAD.MOV.U32 R64, RZ, RZ, R170 ;  /* 0x000000ffff407224 */ /* 0x000fe400078e00aa */
.L_x_8869:
[----:B------:R-:W-:Y:S05]  /*9140*/  BSYNC B2 ;  /* 0x0000000000027941 */ /* 0x000fea0003800000 */
.L_x_8867:
        /* <DEDUP_REMOVED lines=16> */
.L_x_8873:
[----:B------:R-:W-:Y:S05]  /*9250*/  BSYNC B3 ;  /* 0x0000000000037941 */ /* 0x000fea0003800000 */
.L_x_8872:
        /* <DEDUP_REMOVED lines=44> */
.L_x_8871:
[----:B------:R-:W-:Y:S05]  /*9520*/  BSYNC B2 ;  /* 0x0000000000027941 */ /* 0x000fea0003800000 */
.L_x_8870:
        /* <DEDUP_REMOVED lines=10> */
.L_x_8866:
        /* <DEDUP_REMOVED lines=12> */
.L_x_8875:
[----:B------:R-:W-:Y:S02]  /*9690*/  MOV R64, R170 ;  /* 0x000000aa00407202 */ /* 0x000fe40000000f00 */
.L_x_8876:
[----:B------:R-:W-:Y:S05]  /*96a0*/  BSYNC B2 ;  /* 0x0000000000027941 */ /* 0x000fea0003800000 */
.L_x_8874:
        /* <DEDUP_REMOVED lines=16> */
.L_x_8880:
[----:B------:R-:W-:Y:S05]  /*97b0*/  BSYNC B3 ;  /* 0x0000000000037941 */ /* 0x000fea0003800000 */
.L_x_8879:
        /* <DEDUP_REMOVED lines=44> */
.L_x_8878:
[----:B------:R-:W-:Y:S05]  /*9a80*/  BSYNC B2 ;  /* 0x0000000000027941 */ /* 0x000fea0003800000 */
.L_x_8877:
        /* <DEDUP_REMOVED lines=15> */
.L_x_8881:
        /* <DEDUP_REMOVED lines=12> */
.L_x_8884:
[----:B------:R-:W-:Y:S02]  /*9c40*/  IMAD.MOV.U32 R167, RZ, RZ, R170 ;  /* 0x000000ffffa77224 */ /* 0x000fe400078e00aa */
.L_x_8885:
[----:B------:R-:W-:Y:S05]  /*9c50*/  BSYNC B2 ;  /* 0x0000000000027941 */ /* 0x000fea0003800000 */
.L_x_8883:
        /* <DEDUP_REMOVED lines=16> */
.L_x_8889:
[----:B------:R-:W-:Y:S05]  /*9d60*/  BSYNC B3 ;  /* 0x0000000000037941 */ /* 0x000fea0003800000 */
.L_x_8888:
        /* <DEDUP_REMOVED lines=44> */
.L_x_8887:
[----:B------:R-:W-:Y:S05]  /*a030*/  BSYNC B2 ;  /* 0x0000000000027941 */ /* 0x000fea0003800000 */
.L_x_8886:
        /* <DEDUP_REMOVED lines=10> */
.L_x_8882:
        /* <DEDUP_REMOVED lines=12> */
.L_x_8891:
[----:B------:R-:W-:Y:S02]  /*a1a0*/  MOV R167, R170 ;  /* 0x000000aa00a77202 */ /* 0x000fe40000000f00 */
.L_x_8892:
[----:B------:R-:W-:Y:S05]  /*a1b0*/  BSYNC B2 ;  /* 0x0000000000027941 */ /* 0x000fea0003800000 */
.L_x_8890:
        /* <DEDUP_REMOVED lines=16> */
.L_x_8896:
[----:B------:R-:W-:Y:S05]  /*a2c0*/  BSYNC B3 ;  /* 0x0000000000037941 */ /* 0x000fea0003800000 */
.L_x_8895:
        /* <DEDUP_REMOVED lines=44> */
.L_x_8894:
[----:B------:R-:W-:Y:S05]  /*a590*/  BSYNC B2 ;  /* 0x0000000000027941 */ /* 0x000fea0003800000 */
.L_x_8893:
        /* <DEDUP_REMOVED lines=13> */
.L_x_8897:
        /* <DEDUP_REMOVED lines=12> */
.L_x_8900:
[----:B------:R-:W-:Y:S02]  /*a730*/  IMAD.MOV.U32 R167, RZ, RZ, R170 ;  /* 0x000000ffffa77224 */ /* 0x000fe400078e00aa */
.L_x_8901:
[----:B------:R-:W-:Y:S05]  /*a740*/  BSYNC B2 ;  /* 0x0000000000027941 */ /* 0x000fea0003800000 */
.L_x_8899:
        /* <DEDUP_REMOVED lines=16> */
.L_x_8905:
[----:B------:R-:W-:Y:S05]  /*a850*/  BSYNC B3 ;  /* 0x0000000000037941 */ /* 0x000fea0003800000 */
.L_x_8904:
        /* <DEDUP_REMOVED lines=44> */
.L_x_8903:
[----:B------:R-:W-:Y:S05]  /*ab20*/  BSYNC B2 ;  /* 0x0000000000027941 */ /* 0x000fea0003800000 */
.L_x_8902:
        /* <DEDUP_REMOVED lines=10> */
.L_x_8898:
        /* <DEDUP_REMOVED lines=12> */
.L_x_8907:
[----:B------:R-:W-:Y:S02]  /*ac90*/  MOV R167, R170 ;  /* 0x000000aa00a77202 */ /* 0x000fe40000000f00 */
.L_x_8908:
[----:B------:R-:W-:Y:S05]  /*aca0*/  BSYNC B2 ;  /* 0x0000000000027941 */ /* 0x000fea0003800000 */
.L_x_8906:
        /* <DEDUP_REMOVED lines=16> */
.L_x_8912:
[----:B------:R-:W-:Y:S05]  /*adb0*/  BSYNC B3 ;  /* 0x0000000000037941 */ /* 0x000fea0003800000 */
.L_x_8911:
        /* <DEDUP_REMOVED lines=44> */
.L_x_8910:
[----:B------:R-:W-:Y:S05]  /*b080*/  BSYNC B2 ;  /* 0x0000000000027941 */ /* 0x000fea0003800000 */
.L_x_8909:
        /* <DEDUP_REMOVED lines=13> */
.L_x_8913:
        /* <DEDUP_REMOVED lines=12> */
.L_x_8916:
[----:B------:R-:W-:Y:S02]  /*b220*/  IMAD.MOV.U32 R66, RZ, RZ, R170 ;  /* 0x000000ffff427224 */ /* 0x000fe400078e00aa */
.L_x_8917:
[----:B------:R-:W-:Y:S05]  /*b230*/  BSYNC B2 ;  /* 0x0000000000027941 */ /* 0x000fea0003800000 */
.L_x_8915:
        /* <DEDUP_REMOVED lines=16> */
.L_x_8921:
[----:B------:R-:W-:Y:S05]  /*b340*/  BSYNC B3 ;  /* 0x0000000000037941 */ /* 0x000fea0003800000 */
.L_x_8920:
        /* <DEDUP_REMOVED lines=44> */
.L_x_8919:
[----:B------:R-:W-:Y:S05]  /*b610*/  BSYNC B2 ;  /* 0x0000000000027941 */ /* 0x000fea0003800000 */
.L_x_8918:
        /* <DEDUP_REMOVED lines=10> */
.L_x_8914:
        /* <DEDUP_REMOVED lines=12> */
.L_x_8923:
[----:B------:R-:W-:Y:S02]  /*b780*/  MOV R66, R170 ;  /* 0x000000aa00427202 */ /* 0x000fe40000000f00 */
.L_x_8924:
[----:B------:R-:W-:Y:S05]  /*b790*/  BSYNC B2 ;  /* 0x0000000000027941 */ /* 0x000fea0003800000 */
.L_x_8922:
        /* <DEDUP_REMOVED lines=16> */
.L_x_8928:
[----:B------:R-:W-:Y:S05]  /*b8a0*/  BSYNC B3 ;  /* 0x0000000000037941 */ /* 0x000fea0003800000 */
.L_x_8927:
        /* <DEDUP_REMOVED lines=44> */
.L_x_8926:
[----:B------:R-:W-:Y:S05]  /*bb70*/  BSYNC B2 ;  /* 0x0000000000027941 */ /* 0x000fea0003800000 */
.L_x_8925:
        /* <DEDUP_REMOVED lines=13> */
.L_x_8929:
        /* <DEDUP_REMOVED lines=12> */
.L_x_8932:
[----:B------:R-:W-:Y:S02]  /*bd10*/  IMAD.MOV.U32 R66, RZ, RZ, R170 ;  /* 0x000000ffff427224 */ /* 0x000fe400078e00aa */
.L_x_8933:
[----:B------:R-:W-:Y:S05]  /*bd20*/  BSYNC B2 ;  /* 0x0000000000027941 */ /* 0x000fea0003800000 */
.L_x_8931:
        /* <DEDUP_REMOVED lines=16> */
.L_x_8937:
[----:B------:R-:W-:Y:S05]  /*be30*/  BSYNC B3 ;  /* 0x0000000000037941 */ /* 0x000fea0003800000 */
.L_x_8936:
        /* <DEDUP_REMOVED lines=44> */
.L_x_8935:
[----:B------:R-:W-:Y:S05]  /*c100*/  BSYNC B2 ;  /* 0x0000000000027941 */ /* 0x000fea0003800000 */
.L_x_8934:
        /* <DEDUP_REMOVED lines=10> */
.L_x_8930:
        /* <DEDUP_REMOVED lines=12> */
.L_x_8939:
[----:B------:R-:W-:Y:S02]  /*c270*/  MOV R66, R170 ;  /* 0x000000aa00427202 */ /* 0x000fe40000000f00 */
.L_x_8940:
[----:B------:R-:W-:Y:S05]  /*c280*/  BSYNC B2 ;  /* 0x0000000000027941 */ /* 0x000fea0003800000 */
.L_x_8938:
        /* <DEDUP_REMOVED lines=16> */
.L_x_8944:
[----:B------:R-:W-:Y:S05]  /*c390*/  BSYNC B3 ;  /* 0x0000000000037941 */ /* 0x000fea0003800000 */
.L_x_8943:
        /* <DEDUP_REMOVED lines=44> */
.L_x_8942:
[----:B------:R-:W-:Y:S05]  /*c660*/  BSYNC B2 ;  /* 0x0000000000027941 */ /* 0x000fea0003800000 */
.L_x_8941:
        /* <DEDUP_REMOVED lines=13> */
.L_x_8945:
        /* <DEDUP_REMOVED lines=12> */
.L_x_8948:
[----:B------:R-:W-:Y:S02]  /*c800*/  IMAD.MOV.U32 R230, RZ, RZ, R170 ;  /* 0x000000ffffe67224 */ /* 0x000fe400078e00aa */
.L_x_8949:
[----:B------:R-:W-:Y:S05]  /*c810*/  BSYNC B2 ;  /* 0x0000000000027941 */ /* 0x000fea0003800000 */
.L_x_8947:
        /* <DEDUP_REMOVED lines=16> */
.L_x_8953:
[----:B------:R-:W-:Y:S05]  /*c920*/  BSYNC B3 ;  /* 0x0000000000037941 */ /* 0x000fea0003800000 */
.L_x_8952:
        /* <DEDUP_REMOVED lines=44> */
.L_x_8951:
[----:B------:R-:W-:Y:S05]  /*cbf0*/  BSYNC B2 ;  /* 0x0000000000027941 */ /* 0x000fea0003800000 */
.L_x_8950:
        /* <DEDUP_REMOVED lines=10> */
.L_x_8946:
        /* <DEDUP_REMOVED lines=25> */
[----:B------:R-:W-:Y:S02]  /*ce30*/  F2FP.PACK_AB R67, R219, R204 ;  /* 0x000000ccdb43723e */ /* 0x000fe400000000ff */
[----:B------:R-:W-:Y:S02]  /*ce40*/  F2FP.PACK_AB R66, R205, R188 ;  /* 0x000000bccd42723e */ /* 0x000fe400000000ff */
[----:B------:R-:W-:-:S02]  /*ce50*/  F2FP.PACK_AB R65, R189, R172 ;  /* 0x000000acbd41723e */ /* 0x000fc400000000ff */
[----:B------:R-:W-:Y:S02]  /*ce60*/  F2FP.PACK_AB R64, R173, R154 ;  /* 0x0000009aad40723e */ /* 0x000fe400000000ff */
        /* <DEDUP_REMOVED lines=25> */
.L_x_8954:
[----:B------:R-:W-:Y:S02]  /*d000*/  IADD3 R227, R227, 0x20, RZ ;  /* 0x00000020e3e37810 */ /* 0x000fe40007ffe0ff */
.L_x_8825:
[----:B------:R-:W-:Y:S05]  /*d010*/  BSYNC B1 ;  /* 0x0000000000017941 */ /* 0x000fea0003800000 */
.L_x_8824:
        /* <DEDUP_REMOVED lines=30> */
.L_x_8958:
[----:B0-----:R-:W-:Y:S02]  /*d200*/  IMAD.MOV.U32 R220, RZ, RZ, R170 ;  /* 0x000000ffffdc7224 */ /* 0x001fe400078e00aa */
.L_x_8959:
[----:B------:R-:W-:Y:S05]  /*d210*/  BSYNC B2 ;  /* 0x0000000000027941 */ /* 0x000fea0003800000 */
.L_x_8957:
        /* <DEDUP_REMOVED lines=16> */
.L_x_8963:
[----:B------:R-:W-:Y:S05]  /*d320*/  BSYNC B3 ;  /* 0x0000000000037941 */ /* 0x000fea0003800000 */
.L_x_8962:
        /* <DEDUP_REMOVED lines=44> */
.L_x_8961:
[----:B------:R-:W-:Y:S05]  /*d5f0*/  BSYNC B2 ;  /* 0x0000000000027941 */ /* 0x000fea0003800000 */
.L_x_8960:
        /* <DEDUP_REMOVED lines=18> */
.L_x_8964:
        /* <DEDUP_REMOVED lines=12> */
.L_x_8967:
[----:B------:R-:W-:Y:S02]  /*d7e0*/  IMAD.MOV.U32 R167, RZ, RZ, R170 ;  /* 0x000000ffffa77224 */ /* 0x000fe400078e00aa */
.L_x_8968:
[----:B------:R-:W-:Y:S05]  /*d7f0*/  BSYNC B2 ;  /* 0x0000000000027941 */ /* 0x000fea0003800000 */
.L_x_8966:
        /* <DEDUP_REMOVED lines=16> */
.L_x_8972:
[----:B------:R-:W-:Y:S05]  /*d900*/  BSYNC B3 ;  /* 0x0000000000037941 */ /* 0x000fea0003800000 */
.L_x_8971:
        /* <DEDUP_REMOVED lines=44> */
.L_x_8970:
[----:B------:R-:W-:Y:S05]  /*dbd0*/  BSYNC B2 ;  /* 0x0000000000027941 */ /* 0x000fea0003800000 */
.L_x_8969:
        /* <DEDUP_REMOVED lines=10> */
.L_x_8965:
        /* <DEDUP_REMOVED lines=12> */
.L_x_8974:
[----:B------:R-:W-:Y:S02]  /*dd40*/  IMAD.MOV.U32 R167, RZ, RZ, R170 ;  /* 0x000000ffffa77224 */ /* 0x000fe400078e00aa */
.L_x_8975:
[----:B------:R-:W-:Y:S05]  /*dd50*/  BSYNC B2 ;  /* 0x0000000000027941 */ /* 0x000fea0003800000 */
.L_x_8973:
        /* <DEDUP_REMOVED lines=16> */
.L_x_8979:
[----:B------:R-:W-:Y:S05]  /*de60*/  BSYNC B3 ;  /* 0x0000000000037941 */ /* 0x000fea0003800000 */
.L_x_8978:
        /* <DEDUP_REMOVED lines=44> */
.L_x_8977:
[----:B------:R-:W-:Y:S05]  /*e130*/  BSYNC B2 ;  /* 0x0000000000027941 */ /* 0x000fea0003800000 */
.L_x_8976:
        /* <DEDUP_REMOVED lines=15> */
.L_x_8980:
        /* <DEDUP_REMOVED lines=12> */
.L_x_8983:
[----:B------:R-:W-:Y:S02]  /*e2f0*/  IMAD.MOV.U32 R64, RZ, RZ, R170 ;  /* 0x000000ffff407224 */ /* 0x000fe400078e00aa */
.L_x_8984:
[----:B------:R-:W-:Y:S05]  /*e300*/  BSYNC B2 ;  /* 0x0000000000027941 */ /* 0x000fea0003800000 */
.L_x_8982:
        /* <DEDUP_REMOVED lines=16> */
.L_x_8988:
[----:B------:R-:W-:Y:S05]  /*e410*/  BSYNC B3 ;  /* 0x0000000000037941 */ /* 0x000fea0003800000 */
.L_x_8987:
[----:B------:R-:W-:Y:S01]  /*e420*/  IMAD.HI.U32 R164, R47, -0x326172a9, RZ ;  /* 0xcd9e8d572fa47827 */ /* 0x000fe200078e00ff */
[----:B------:R-:W-:Y:S01]  /*e430*/  LOP3.LUT R161, R161, UR5, R166, 0x96, !PT ;  /* 0x00000005a1a17c12 */ /* 0x000fe2000f8e96a6 */
[----:B------:R-:W-:Y:S02]  /*e440*/  HFMA2.MMA R167, -RZ, RZ, 0, 0 ;  /* 0x00000000ffa77435 */ /* 0x000fe400000001ff */
        /* <DEDUP_REMOVED lines=41> */
.L_x_8986:
[----:B------:R-:W-:Y:S05]  /*e6e0*/  BSYNC B2 ;  /* 0x0000000000027941 */ /* 0x000fea0003800000 */
.L_x_8985:
        /* <DEDUP_REMOVED lines=10> */
.L_x_8981:
        /* <DEDUP_REMOVED lines=12> */
.L_x_8990:
[----:B------:R-:W-:Y:S02]  /*e850*/  IMAD.MOV.U32 R64, RZ, RZ, R170 ;  /* 0x000000ffff407224 */ /* 0x000fe400078e00aa */
.L_x_8991:
[----:B------:R-:W-:Y:S05]  /*e860*/  BSYNC B2 ;  /* 0x0000000000027941 */ /* 0x000fea0003800000 */
.L_x_8989:
        /* <DEDUP_REMOVED lines=16> */
.L_x_8995:
[----:B------:R-:W-:Y:S05]  /*e970*/  BSYNC B3 ;  /* 0x0000000000037941 */ /* 0x000fea0003800000 */
.L_x_8994:
        /* <DEDUP_REMOVED lines=44> */
.L_x_8993:
[----:B------:R-:W-:Y:S05]  /*ec40*/  BSYNC B2 ;  /* 0x0000000000027941 */ /* 0x000fea0003800000 */
.L_x_8992:
        /* <DEDUP_REMOVED lines=15> */
.L_x_8996:
        /* <DEDUP_REMOVED lines=12> */
.L_x_8999:
[----:B------:R-:W-:Y:S02]  /*ee00*/  IMAD.MOV.U32 R64, RZ, RZ, R170 ;  /* 0x000000ffff407224 */ /* 0x000fe400078e00aa */
.L_x_9000:
[----:B------:R-:W-:Y:S05]  /*ee10*/  BSYNC B2 ;  /* 0x0000000000027941 */ /* 0x000fea0003800000 */
.L_x_8998:
        /* <DEDUP_REMOVED lines=16> */
.L_x_9004:
[----:B------:R-:W-:Y:S05]  /*ef20*/  BSYNC B3 ;  /* 0x0000000000037941 */ /* 0x000fea0003800000 */
.L_x_9003:
        /* <DEDUP_REMOVED lines=9> */
[----:B------:R-:W-:Y:S01]  /*efc0*/  LOP3.LUT R165, R229, UR10, R165, 0x96, !PT ;  /* 0x0000000ae5a57c12 */ /* 0x000fe2000f8e96a5 */
[----:B------:R-:W-:-:S03]  /*efd0*/  HFMA2.MMA R167, -RZ, RZ, 0, 0 ;  /* 0x00000000ffa77435 */ /* 0x000fc600000001ff */
        /* <DEDUP_REMOVED lines=33> */
.L_x_9002:
[----:B------:R-:W-:Y:S05]  /*f1f0*/  BSYNC B2 ;  /* 0x0000000000027941 */ /* 0x000fea0003800000 */
.L_x_9001:
        /* <DEDUP_REMOVED lines=10> */
.L_x_8997:
        /* <DEDUP_REMOVED lines=12> */
.L_x_9006:
[----:B------:R-:W-:Y:S02]  /*f360*/  IMAD.MOV.U32 R64, RZ, RZ, R170 ;  /* 0x000000ffff407224 */ /* 0x000fe400078e00aa */
.L_x_9007:
[----:B------:R-:W-:Y:S05]  /*f370*/  BSYNC B2 ;  /* 0x0000000000027941 */ /* 0x000fea0003800000 */
.L_x_9005:
        /* <DEDUP_REMOVED lines=16> */
.L_x_9011:
[----:B------:R-:W-:Y:S05]  /*f480*/  BSYNC B3 ;  /* 0x0000000000037941 */ /* 0x000fea0003800000 */
.L_x_9010:
        /* <DEDUP_REMOVED lines=44> */
.L_x_9009:
[----:B------:R-:W-:Y:S05]  /*f750*/  BSYNC B2 ;  /* 0x0000000000027941 */ /* 0x000fea0003800000 */
.L_x_9008:
        /* <DEDUP_REMOVED lines=15> */
.L_x_9012:
        /* <DEDUP_REMOVED lines=12> */
.L_x_9015:
[----:B------:R-:W-:Y:S02]  /*f910*/  IMAD.MOV.U32 R167, RZ, RZ, R170 ;  /* 0x000000ffffa77224 */ /* 0x000fe400078e00aa */
.L_x_9016:
[----:B------:R-:W-:Y:S05]  /*f920*/  BSYNC B2 ;  /* 0x0000000000027941 */ /* 0x000fea0003800000 */
.L_x_9014:
        /* <DEDUP_REMOVED lines=16> */
.L_x_9020:
[----:B------:R-:W-:Y:S05]  /*fa30*/  BSYNC B3 ;  /* 0x0000000000037941 */ /* 0x000fea0003800000 */
.L_x_9019:
        /* <DEDUP_REMOVED lines=44> */
.L_x_9018:
[----:B------:R-:W-:Y:S05]  /*fd00*/  BSYNC B2 ;  /* 0x0000000000027941 */ /* 0x000fea0003800000 */
.L_x_9017:
        /* <DEDUP_REMOVED lines=10> */
.L_x_9013:
        /* <DEDUP_REMOVED lines=12> */
.L_x_9022:
[----:B------:R-:W-:Y:S02]  /*fe70*/  IMAD.MOV.U32 R167, RZ, RZ, R170 ;  /* 0x000000ffffa77224 */ /* 0x000fe400078e00aa */
.L_x_9023:
[----:B------:R-:W-:Y:S05]  /*fe80*/  BSYNC B2 ;  /* 0x0000000000027941 */ /* 0x000fea0003800000 */
.L_x_9021:
        /* <DEDUP_REMOVED lines=16> */
.L_x_9027:
[----:B------:R-:W-:Y:S05]  /*ff90*/  BSYNC B3 ;  /* 0x0000000000037941 */ /* 0x000fea0003800000 */
.L_x_9026:
        /* <DEDUP_REMOVED lines=44> */
.L_x_9025:
[----:B------:R-:W-:Y:S05]  /*10260*/  BSYNC B2 ;  /* 0x0000000000027941 */ /* 0x000fea0003800000 */
.L_x_9024:
        /* <DEDUP_REMOVED lines=13> */
.L_x_9028:
        /* <DEDUP_REMOVED lines=12> */
.L_x_9031:
[----:B------:R-:W-:Y:S02]  /*10400*/  IMAD.MOV.U32 R167, RZ, RZ, R170 ;  /* 0x000000ffffa77224 */ /* 0x000fe400078e00aa */
.L_x_9032:
[----:B------:R-:W-:Y:S05]  /*10410*/  BSYNC B2 ;  /* 0x0000000000027941 */ /* 0x000fea0003800000 */
.L_x_9030:
        /* <DEDUP_REMOVED lines=16> */
.L_x_9036:
[----:B------:R-:W-:Y:S05]  /*10520*/  BSYNC B3 ;  /* 0x0000000000037941 */ /* 0x000fea0003800000 */
.L_x_9035:
        /* <DEDUP_REMOVED lines=44> */
.L_x_9034:
[----:B------:R-:W-:Y:S05]  /*107f0*/  BSYNC B2 ;  /* 0x0000000000027941 */ /* 0x000fea0003800000 */
.L_x_9033:
        /* <DEDUP_REMOVED lines=10> */
.L_x_9029:
        /* <DEDUP_REMOVED lines=12> */
.L_x_9038:
[----:B------:R-:W-:Y:S02]  /*10960*/  IMAD.MOV.U32 R167, RZ, RZ, R170 ;  /* 0x000000ffffa77224 */ /* 0x000fe400078e00aa */
.L_x_9039:
[----:B------:R-:W-:Y:S05]  /*10970*/  BSYNC B2 ;  /* 0x0000000000027941 */ /* 0x000fea0003800000 */
.L_x_9037:
        /* <DEDUP_REMOVED lines=16> */
.L_x_9043:
[----:B------:R-:W-:Y:S05]  /*10a80*/  BSYNC B3 ;  /* 0x0000000000037941 */ /* 0x000fea0003800000 */
.L_x_9042:
        /* <DEDUP_REMOVED lines=44> */
.L_x_9041:
[----:B------:R-:W-:Y:S05]  /*10d50*/  BSYNC B2 ;  /* 0x0000000000027941 */ /* 0x000fea0003800000 */
.L_x_9040:
        /* <DEDUP_REMOVED lines=13> */
.L_x_9044:
        /* <DEDUP_REMOVED lines=12> */
.L_x_9047:
[----:B------:R-:W-:Y:S02]  /*10ef0*/  IMAD.MOV.U32 R66, RZ, RZ, R170 ;  /* 0x000000ffff427224 */ /* 0x000fe400078e00aa */
.L_x_9048:
[----:B------:R-:W-:Y:S05]  /*10f00*/  BSYNC B2 ;  /* 0x0000000000027941 */ /* 0x000fea0003800000 */
.L_x_9046:
        /* <DEDUP_REMOVED lines=16> */
.L_x_9052:
[----:B------:R-:W-:Y:S05]  /*11010*/  BSYNC B3 ;  /* 0x0000000000037941 */ /* 0x000fea0003800000 */
.L_x_9051:
        /* <DEDUP_REMOVED lines=44> */
.L_x_9050:
[----:B------:R-:W-:Y:S05]  /*112e0*/  BSYNC B2 ;  /* 0x0000000000027941 */ /* 0x000fea0003800000 */
.L_x_9049:
        /* <DEDUP_REMOVED lines=10> */
.L_x_9045:
        /* <DEDUP_REMOVED lines=12> */
.L_x_9054:
[----:B------:R-:W-:Y:S02]  /*11450*/  IMAD.MOV.U32 R66, RZ, RZ, R170 ;  /* 0x000000ffff427224 */ /* 0x000fe400078e00aa */
.L_x_9055:
[----:B------:R-:W-:Y:S05]  /*11460*/  BSYNC B2 ;  /* 0x0000000000027941 */ /* 0x000fea0003800000 */
.L_x_9053:
        /* <DEDUP_REMOVED lines=16> */
.L_x_9059:
[----:B------:R-:W-:Y:S05]  /*11570*/  BSYNC B3 ;  /* 0x0000000000037941 */ /* 0x000fea0003800000 */
.L_x_9058:
        /* <DEDUP_REMOVED lines=44> */
.L_x_9057:
[----:B------:R-:W-:Y:S05]  /*11840*/  BSYNC B2 ;  /* 0x0000000000027941 */ /* 0x000fea0003800000 */
.L_x_9056:
        /* <DEDUP_REMOVED lines=13> */
.L_x_9060:
        /* <DEDUP_REMOVED lines=12> */
.L_x_9063:
[----:B------:R-:W-:Y:S02]  /*119e0*/  IMAD.MOV.U32 R66, RZ, RZ, R170 ;  /* 0x000000ffff427224 */ /* 0x000fe400078e00aa */
.L_x_9064:
[----:B------:R-:W-:Y:S05]  /*119f0*/  BSYNC B2 ;  /* 0x0000000000027941 */ /* 0x000fea0003800000 */
.L_x_9062:
        /* <DEDUP_REMOVED lines=16> */
.L_x_9068:
[----:B------:R-:W-:Y:S05]  /*11b00*/  BSYNC B3 ;  /* 0x0000000000037941 */ /* 0x000fea0003800000 */
.L_x_9067:
        /* <DEDUP_REMOVED lines=44> */
.L_x_9066:
[----:B------:R-:W-:Y:S05]  /*11dd0*/  BSYNC B2 ;  /* 0x0000000000027941 */ /* 0x000fea0003800000 */
.L_x_9065:
        /* <DEDUP_REMOVED lines=10> */
.L_x_9061:
        /* <DEDUP_REMOVED lines=12> */
.L_x_9070:
[----:B------:R-:W-:Y:S02]  /*11f40*/  IMAD.MOV.U32 R66, RZ, RZ, R170 ;  /* 0x000000ffff427224 */ /* 0x000fe400078e00aa */
.L_x_9071:
[----:B------:R-:W-:Y:S05]  /*11f50*/  BSYNC B2 ;  /* 0x0000000000027941 */ /* 0x000fea0003800000 */
.L_x_9069:
        /* <DEDUP_REMOVED lines=16> */
.L_x_9075:
[----:B------:R-:W-:Y:S05]  /*12060*/  BSYNC B3 ;  /* 0x0000000000037941 */ /* 0x000fea0003800000 */
.L_x_9074:
        /* <DEDUP_REMOVED lines=44> */
.L_x_9073:
[----:B------:R-:W-:Y:S05]  /*12330*/  BSYNC B2 ;  /* 0x0000000000027941 */ /* 0x000fea0003800000 */
.L_x_9072:
        /* <DEDUP_REMOVED lines=13> */
.L_x_9076:
        /* <DEDUP_REMOVED lines=12> */
.L_x_9079:
[----:B------:R-:W-:Y:S02]  /*124d0*/  IMAD.MOV.U32 R230, RZ, RZ, R170 ;  /* 0x000000ffffe67224 */ /* 0x000fe400078e00aa */
.L_x_9080:
[----:B------:R-:W-:Y:S05]  /*124e0*/  BSYNC B2 ;  /* 0x0000000000027941 */ /* 0x000fea0003800000 */
.L_x_9078:
        /* <DEDUP_REMOVED lines=16> */
.L_x_9084:
[----:B------:R-:W-:Y:S05]  /*125f0*/  BSYNC B3 ;  /* 0x0000000000037941 */ /* 0x000fea0003800000 */
.L_x_9083:
        /* <DEDUP_REMOVED lines=44> */
.L_x_9082:
[----:B------:R-:W-:Y:S05]  /*128c0*/  BSYNC B2 ;  /* 0x0000000000027941 */ /* 0x000fea0003800000 */
.L_x_9081:
        /* <DEDUP_REMOVED lines=10> */
.L_x_9077:
        /* <DEDUP_REMOVED lines=54> */
.L_x_9085:
[----:B------:R-:W-:Y:S02]  /*12cd0*/  IADD3 R227, R227, 0x20, RZ ;  /* 0x00000020e3e37810 */ /* 0x000fe40007ffe0ff */
.L_x_8956:
[----:B------:R-:W-:Y:S05]  /*12ce0*/  BSYNC B1 ;  /* 0x0000000000017941 */ /* 0x000fea0003800000 */
.L_x_8955:
        /* <DEDUP_REMOVED lines=30> */
.L_x_9089:
[----:B0-----:R-:W-:Y:S02]  /*12ed0*/  IMAD.MOV.U32 R221, RZ, RZ, R170 ;  /* 0x000000ffffdd7224 */ /* 0x001fe400078e00aa */
.L_x_9090:
[----:B------:R-:W-:Y:S05]  /*12ee0*/  BSYNC B2 ;  /* 0x0000000000027941 */ /* 0x000fea0003800000 */
.L_x_9088:
        /* <DEDUP_REMOVED lines=16> */
.L_x_9094:
[----:B------:R-:W-:Y:S05]  /*12ff0*/  BSYNC B3 ;  /* 0x0000000000037941 */ /* 0x000fea0003800000 */
.L_x_9093:
        /* <DEDUP_REMOVED lines=39> */
[----:B------:R-:W-:Y:S02]  /*13270*/  MOV R170, R208 ;  /* 0x000000d000aa7202 */ /* 0x000fe40000000f00 */
[----:B------:R-:W-:Y:S01]  /*13280*/  LOP3.LUT R164, R209, UR25, R164, 0x96, !PT ;  /* 0x00000019d1a47c12 */ /* 0x000fe2000f8e96a4 */
[----:B------:R-:W-:Y:S01]  /*13290*/  IMAD.MOV.U32 R168, RZ, RZ, R176 ;  /* 0x000000ffffa87224 */ /* 0x000fe200078e00b0 */
[----:B------:R-:W-:Y:S01]  /*132a0*/  LOP3.LUT R165, R177, UR26, R192, 0x96, !PT ;  /* 0x0000001ab1a57c12 */ /* 0x000fe2000f8e96c0 */
[----:B------:R-:W-:Y:S02]  /*132b0*/  IMAD.MOV.U32 R208, RZ, RZ, RZ ;  /* 0x000000ffffd07224 */ /* 0x000fe400078e00ff */
.L_x_9092:
[----:B------:R-:W-:Y:S05]  /*132c0*/  BSYNC B2 ;  /* 0x0000000000027941 */ /* 0x000fea0003800000 */
.L_x_9091:
[----:B------:R-:W0:Y:S01]  /*132d0*/  I2F.U32 R167, R221 ;  /* 0x000000dd00a77306 */ /* 0x000e220000201000 */
[----:B------:R-:W-:Y:S01]  /*132e0*/  IMAD.MOV.U32 R232, RZ, RZ, 0x2f800000 ;  /* 0x2f800000ffe87424 */ /* 0x000fe200078e00ff */
[----:B------:R-:W-:Y:S01]  /*132f0*/  ISETP.NE.U32.AND P1, PT, RZ, c[0x0][0x178], PT ;  /* 0x00005e00ff007a0c */ /* 0x000fe20003f25070 */
[----:B-----5:R-:W-:Y:S01]  /*13300*/  HADD2.F32 R156, -RZ, R64.H0_H0 ;  /* 0x20000040ff9c7230 */ /* 0x020fe20000004100 */
[----:B------:R-:W-:-:S02]  /*13310*/  LOP3.LUT R43, R43, 0xfffffff7, RZ, 0xc0, !PT ;  /* 0xfffffff72b2b7812 */ /* 0x000fc400078ec0ff */
        /* <DEDUP_REMOVED lines=13> */
.L_x_9095:
        /* <DEDUP_REMOVED lines=12> */
.L_x_9098:
[----:B------:R-:W-:Y:S02]  /*134b0*/  IMAD.MOV.U32 R167, RZ, RZ, R170 ;  /* 0x000000ffffa77224 */ /* 0x000fe400078e00aa */
.L_x_9099:
[----:B------:R-:W-:Y:S05]  /*134c0*/  BSYNC B2 ;  /* 0x0000000000027941 */ /* 0x000fea0003800000 */
.L_x_9097:
        /* <DEDUP_REMOVED lines=16> */
.L_x_9103:
[----:B------:R-:W-:Y:S05]  /*135d0*/  BSYNC B3 ;  /* 0x0000000000037941 */ /* 0x000fea0003800000 */
.L_x_9102:
        /* <DEDUP_REMOVED lines=44> */
.L_x_9101:
[----:B------:R-:W-:Y:S05]  /*138a0*/  BSYNC B2 ;  /* 0x0000000000027941 */ /* 0x000fea0003800000 */
.L_x_9100:
        /* <DEDUP_REMOVED lines=10> */
.L_x_9096:
        /* <DEDUP_REMOVED lines=12> */
.L_x_9105:
[----:B------:R-:W-:Y:S02]  /*13a10*/  IMAD.MOV.U32 R167, RZ, RZ, R170 ;  /* 0x000000ffffa77224 */ /* 0x000fe400078e00aa */
.L_x_9106:
[----:B------:R-:W-:Y:S05]  /*13a20*/  BSYNC B2 ;  /* 0x0000000000027941 */ /* 0x000fea0003800000 */
.L_x_9104:
        /* <DEDUP_REMOVED lines=16> */
.L_x_9110:
[----:B------:R-:W-:Y:S05]  /*13b30*/  BSYNC B3 ;  /* 0x0000000000037941 */ /* 0x000fea0003800000 */
.L_x_9109:
        /* <DEDUP_REMOVED lines=44> */
.L_x_9108:
[----:B------:R-:W-:Y:S05]  /*13e00*/  BSYNC B2 ;  /* 0x0000000000027941 */ /* 0x000fea0003800000 */
.L_x_9107:
        /* <DEDUP_REMOVED lines=15> */
.L_x_9111:
        /* <DEDUP_REMOVED lines=12> */
.L_x_9114:
[----:B------:R-:W-:Y:S02]  /*13fc0*/  IMAD.MOV.U32 R64, RZ, RZ, R170 ;  /* 0x000000ffff407224 */ /* 0x000fe400078e00aa */
.L_x_9115:
[----:B------:R-:W-:Y:S05]  /*13fd0*/  BSYNC B2 ;  /* 0x0000000000027941 */ /* 0x000fea0003800000 */
.L_x_9113:
        /* <DEDUP_REMOVED lines=16> */
.L_x_9119:
[----:B------:R-:W-:Y:S05]  /*140e0*/  BSYNC B3 ;  /* 0x0000000000037941 */ /* 0x000fea0003800000 */
.L_x_9118:
        /* <DEDUP_REMOVED lines=44> */
.L_x_9117:
[----:B------:R-:W-:Y:S05]  /*143b0*/  BSYNC B2 ;  /* 0x0000000000027941 */ /* 0x000fea0003800000 */
.L_x_9116:
        /* <DEDUP_REMOVED lines=10> */
.L_x_9112:
        /* <DEDUP_REMOVED lines=12> */
.L_x_9121:
[----:B------:R-:W-:Y:S02]  /*14520*/  IMAD.MOV.U32 R64, RZ, RZ, R170 ;  /* 0x000000ffff407224 */ /* 0x000fe400078e00aa */
.L_x_9122:
[----:B------:R-:W-:Y:S05]  /*14530*/  BSYNC B2 ;  /* 0x0000000000027941 */ /* 0x000fea0003800000 */
.L_x_9120:
        /* <DEDUP_REMOVED lines=16> */
.L_x_9126:
[----:B------:R-:W-:Y:S05]  /*14640*/  BSYNC B3 ;  /* 0x0000000000037941 */ /* 0x000fea0003800000 */
.L_x_9125:
        /* <DEDUP_REMOVED lines=44> */
.L_x_9124:
[----:B------:R-:W-:Y:S05]  /*14910*/  BSYNC B2 ;  /* 0x0000000000027941 */ /* 0x000fea0003800000 */
.L_x_9123:
        /* <DEDUP_REMOVED lines=15> */
.L_x_9127:
        /* <DEDUP_REMOVED lines=12> */
.L_x_9130:
[----:B------:R-:W-:Y:S02]  /*14ad0*/  IMAD.MOV.U32 R64, RZ, RZ, R170 ;  /* 0x000000ffff407224 */ /* 0x000fe400078e00aa */
.L_x_9131:
[----:B------:R-:W-:Y:S05]  /*14ae0*/  BSYNC B2 ;  /* 0x0000000000027941 */ /* 0x000fea0003800000 */
.L_x_9129:
        /* <DEDUP_REMOVED lines=16> */
.L_x_9135:
[----:B------:R-:W-:Y:S05]  /*14bf0*/  BSYNC B3 ;  /* 0x0000000000037941 */ /* 0x000fea0003800000 */
.L_x_9134:
        /* <DEDUP_REMOVED lines=44> */
.L_x_9133:
[----:B------:R-:W-:Y:S05]  /*14ec0*/  BSYNC B2 ;  /* 0x0000000000027941 */ /* 0x000fea0003800000 */
.L_x_9132:
        /* <DEDUP_REMOVED lines=10> */
.L_x_9128:
        /* <DEDUP_REMOVED lines=12> */
.L_x_9137:
[----:B------:R-:W-:Y:S02]  /*15030*/  IMAD.MOV.U32 R64, RZ, RZ, R170 ;  /* 0x000000ffff407224 */ /* 0x000fe400078e00aa */
.L_x_9138:
[----:B------:R-:W-:Y:S05]  /*15040*/  BSYNC B2 ;  /* 0x0000000000027941 */ /* 0x000fea0003800000 */
.L_x_9136:
        /* <DEDUP_REMOVED lines=16> */
.L_x_9142:
[----:B------:R-:W-:Y:S05]  /*15150*/  BSYNC B3 ;  /* 0x0000000000037941 */ /* 0x000fea0003800000 */
.L_x_9141:
        /* <DEDUP_REMOVED lines=44> */
.L_x_9140:
[----:B------:R-:W-:Y:S05]  /*15420*/  BSYNC B2 ;  /* 0x0000000000027941 */ /* 0x000fea0003800000 */
.L_x_9139:
        /* <DEDUP_REMOVED lines=15> */
.L_x_9143:
        /* <DEDUP_REMOVED lines=12> */
.L_x_9146:
[----:B------:R-:W-:Y:S02]  /*155e0*/  IMAD.MOV.U32 R167, RZ, RZ, R170 ;  /* 0x000000ffffa77224 */ /* 0x000fe400078e00aa */
.L_x_9147:
[----:B------:R-:W-:Y:S05]  /*155f0*/  BSYNC B2 ;  /* 0x0000000000027941 */ /* 0x000fea0003800000 */
.L_x_9145:
        /* <DEDUP_REMOVED lines=16> */
.L_x_9151:
[----:B------:R-:W-:Y:S05]  /*15700*/  BSYNC B3 ;  /* 0x0000000000037941 */ /* 0x000fea0003800000 */
.L_x_9150:
        /* <DEDUP_REMOVED lines=41> */
[----:B------:R-:W-:Y:S01]  /*159a0*/  MOV R168, R64 ;  /* 0x0000004000a87202 */ /* 0x000fe20000000f00 */
[----:B------:R-:W-:Y:S01]  /*159b0*/  IMAD.MOV.U32 R64, RZ, RZ, RZ ;  /* 0x000000ffff407224 */ /* 0x000fe200078e00ff */
[----:B------:R-:W-:Y:S02]  /*159c0*/  LOP3.LUT R165, R65, UR26, R208, 0x96, !PT ;  /* 0x0000001a41a57c12 */ /* 0x000fe4000f8e96d0 */
.L_x_9149:
[----:B------:R-:W-:Y:S05]  /*159d0*/  BSYNC B2 ;  /* 0x0000000000027941 */ /* 0x000fea0003800000 */
.L_x_9148:
        /* <DEDUP_REMOVED lines=10> */
.L_x_9144:
        /* <DEDUP_REMOVED lines=12> */
.L_x_9153:
[----:B------:R-:W-:Y:S02]  /*15b40*/  IMAD.MOV.U32 R167, RZ, RZ, R170 ;  /* 0x000000ffffa77224 */ /* 0x000fe400078e00aa */
.L_x_9154:
[----:B------:R-:W-:Y:S05]  /*15b50*/  BSYNC B2 ;  /* 0x0000000000027941 */ /* 0x000fea0003800000 */
.L_x_9152:
        /* <DEDUP_REMOVED lines=16> */
.L_x_9158:
[----:B------:R-:W-:Y:S05]  /*15c60*/  BSYNC B3 ;  /* 0x0000000000037941 */ /* 0x000fea0003800000 */
.L_x_9157:
        /* <DEDUP_REMOVED lines=42> */
[----:B------:R-:W-:Y:S01]  /*15f10*/  IMAD.MOV.U32 R65, RZ, RZ, RZ ;  /* 0x000000ffff417224 */ /* 0x000fe200078e00ff */
[----:B------:R-:W-:Y:S02]  /*15f20*/  MOV R168, R64 ;  /* 0x0000004000a87202 */ /* 0x000fe40000000f00 */
.L_x_9156:
[----:B------:R-:W-:Y:S05]  /*15f30*/  BSYNC B2 ;  /* 0x0000000000027941 */ /* 0x000fea0003800000 */
.L_x_9155:
        /* <DEDUP_REMOVED lines=13> */
.L_x_9159:
        /* <DEDUP_REMOVED lines=12> */
.L_x_9162:
[----:B------:R-:W-:Y:S02]  /*160d0*/  IMAD.MOV.U32 R167, RZ, RZ, R170 ;  /* 0x000000ffffa77224 */ /* 0x000fe400078e00aa */
.L_x_9163:
[----:B------:R-:W-:Y:S05]  /*160e0*/  BSYNC B2 ;  /* 0x0000000000027941 */ /* 0x000fea0003800000 */
.L_x_9161:
        /* <DEDUP_REMOVED lines=16> */
.L_x_9167:
[----:B------:R-:W-:Y:S05]  /*161f0*/  BSYNC B3 ;  /* 0x0000000000037941 */ /* 0x000fea0003800000 */
.L_x_9166:
        /* <DEDUP_REMOVED lines=44> */
.L_x_9165:
[----:B------:R-:W-:Y:S05]  /*164c0*/  BSYNC B2 ;  /* 0x0000000000027941 */ /* 0x000fea0003800000 */
.L_x_9164:
        /* <DEDUP_REMOVED lines=10> */
.L_x_9160:
        /* <DEDUP_REMOVED lines=12> */
.L_x_9169:
[----:B------:R-:W-:Y:S02]  /*16630*/  IMAD.MOV.U32 R167, RZ, RZ, R170 ;  /* 0x000000ffffa77224 */ /* 0x000fe400078e00aa */
.L_x_9170:
[----:B------:R-:W-:Y:S05]  /*16640*/  BSYNC B2 ;  /* 0x0000000000027941 */ /* 0x000fea0003800000 */
.L_x_9168:
        /* <DEDUP_REMOVED lines=16> */
.L_x_9174:
[----:B------:R-:W-:Y:S05]  /*16750*/  BSYNC B3 ;  /* 0x0000000000037941 */ /* 0x000fea0003800000 */
.L_x_9173:
        /* <DEDUP_REMOVED lines=44> */
.L_x_9172:
[----:B------:R-:W-:Y:S05]  /*16a20*/  BSYNC B2 ;  /* 0x0000000000027941 */ /* 0x000fea0003800000 */
.L_x_9171:
        /* <DEDUP_REMOVED lines=13> */
.L_x_9175:
        /* <DEDUP_REMOVED lines=12> */
.L_x_9178:
[----:B------:R-:W-:Y:S02]  /*16bc0*/  IMAD.MOV.U32 R66, RZ, RZ, R170 ;  /* 0x000000ffff427224 */ /* 0x000fe400078e00aa */
.L_x_9179:
[----:B------:R-:W-:Y:S05]  /*16bd0*/  BSYNC B2 ;  /* 0x0000000000027941 */ /* 0x000fea0003800000 */
.L_x_9177:
        /* <DEDUP_REMOVED lines=16> */
.L_x_9183:
[----:B------:R-:W-:Y:S05]  /*16ce0*/  BSYNC B3 ;  /* 0x0000000000037941 */ /* 0x000fea0003800000 */
.L_x_9182:
        /* <DEDUP_REMOVED lines=44> */
.L_x_9181:
[----:B------:R-:W-:Y:S05]  /*16fb0*/  BSYNC B2 ;  /* 0x0000000000027941 */ /* 0x000fea0003800000 */
.L_x_9180:
        /* <DEDUP_REMOVED lines=10> */
.L_x_9176:
        /* <DEDUP_REMOVED lines=12> */
.L_x_9185:
[----:B------:R-:W-:Y:S02]  /*17120*/  IMAD.MOV.U32 R66, RZ, RZ, R170 ;  /* 0x000000ffff427224 */ /* 0x000fe400078e00aa */
.L_x_9186:
[----:B------:R-:W-:Y:S05]  /*17130*/  BSYNC B2 ;  /* 0x0000000000027941 */ /* 0x000fea0003800000 */
.L_x_9184:
        /* <DEDUP_REMOVED lines=16> */
.L_x_9190:
[----:B------:R-:W-:Y:S05]  /*17240*/  BSYNC B3 ;  /* 0x0000000000037941 */ /* 0x000fea0003800000 */
.L_x_9189:
        /* <DEDUP_REMOVED lines=44> */
.L_x_9188:
[----:B------:R-:W-:Y:S05]  /*17510*/  BSYNC B2 ;  /* 0x0000000000027941 */ /* 0x000fea0003800000 */
.L_x_9187:
        /* <DEDUP_REMOVED lines=13> */
.L_x_9191:
        /* <DEDUP_REMOVED lines=12> */
.L_x_9194:
[----:B------:R-:W-:Y:S02]  /*176b0*/  IMAD.MOV.U32 R66, RZ, RZ, R170 ;  /* 0x000000ffff427224 */ /* 0x000fe400078e00aa */
.L_x_9195:
[----:B------:R-:W-:Y:S05]  /*176c0*/  BSYNC B2 ;  /* 0x0000000000027941 */ /* 0x000fea0003800000 */
.L_x_9193:
        /* <DEDUP_REMOVED lines=16> */
.L_x_9199:
[----:B------:R-:W-:Y:S05]  /*177d0*/  BSYNC B3 ;  /* 0x0000000000037941 */ /* 0x000fea0003800000 */
.L_x_9198:
        /* <DEDUP_REMOVED lines=44> */
.L_x_9197:
[----:B------:R-:W-:Y:S05]  /*17aa0*/  BSYNC B2 ;  /* 0x0000000000027941 */ /* 0x000fea0003800000 */
.L_x_9196:
        /* <DEDUP_REMOVED lines=10> */
.L_x_9192:
        /* <DEDUP_REMOVED lines=12> */
.L_x_9201:
[----:B------:R-:W-:Y:S02]  /*17c10*/  IMAD.MOV.U32 R66, RZ, RZ, R170 ;  /* 0x000000ffff427224 */ /* 0x000fe400078e00aa */
.L_x_9202:
[----:B------:R-:W-:Y:S05]  /*17c20*/  BSYNC B2 ;  /* 0x0000000000027941 */ /* 0x000fea0003800000 */
.L_x_9200:
        /* <DEDUP_REMOVED lines=16> */
.L_x_9206:
[----:B------:R-:W-:Y:S05]  /*17d30*/  BSYNC B3 ;  /* 0x0000000000037941 */ /* 0x000fea0003800000 */
.L_x_9205:
        /* <DEDUP_REMOVED lines=44> */
.L_x_9204:
[----:B------:R-:W-:Y:S05]  /*18000*/  BSYNC B2 ;  /* 0x0000000000027941 */ /* 0x000fea0003800000 */
.L_x_9203:
        /* <DEDUP_REMOVED lines=13> */
.L_x_9207:
        /* <DEDUP_REMOVED lines=12> */
.L_x_9210:
[----:B------:R-:W-:Y:S02]  /*181a0*/  IMAD.MOV.U32 R230, RZ, RZ, R170 ;  /* 0x000000ffffe67224 */ /* 0x000fe400078e00aa */
.L_x_9211:
[----:B------:R-:W-:Y:S05]  /*181b0*/  BSYNC B2 ;  /* 0x0000000000027941 */ /* 0x000fea0003800000 */
.L_x_9209:
        /* <DEDUP_REMOVED lines=16> */
.L_x_9215:
[----:B------:R-:W-:Y:S05]  /*182c0*/  BSYNC B3 ;  /* 0x0000000000037941 */ /* 0x000fea0003800000 */
.L_x_9214:
        /* <DEDUP_REMOVED lines=44> */
.L_x_9213:
[----:B------:R-:W-:Y:S05]  /*18590*/  BSYNC B2 ;  /* 0x0000000000027941 */ /* 0x000fea0003800000 */
.L_x_9212:
        /* <DEDUP_REMOVED lines=10> */
.L_x_9208:
[----:B------:R-:W-:Y:S02]  /*18640*/  SEL R67, RZ, 0x1000000, P5 ;  /* 0x01000000ff437807 */ /* 0x000fe40002800000 */
        /* <DEDUP_REMOVED lines=14> */
[C---:B------:R-:W-:Y:S02]  /*18730*/  LEA R232, P0, R227.reuse, c[0x0][0x188], 0x4 ;  /* 0x00006200e3e87a11 */ /* 0x040fe400078020ff */
[----:B------:R-:W-:Y:S01]  /*18740*/  SHF.L.U32 R238, R227, 0x3, RZ ;  /* 0x00000003e3ee7819 */ /* 0x000fe200000006ff */
[----:B------:R-:W-:Y:S01]  /*18750*/  IMAD.WIDE.U32 R230, R230, 0x100, RZ ;  /* 0x00000100e6e67825 */ /* 0x000fe200078e00ff */
[----:B------:R-:W-:Y:S02]  /*18760*/  LOP3.LUT R67, R67, R234, R237, 0xfe, !PT ;  /* 0x000000ea43437212 */ /* 0x000fe400078efeed */
[----:B------:R-:W-:Y:S02]  /*18770*/  LEA.HI.X R233, R227, c[0x0][0x18c], RZ, 0x4, P0 ;  /* 0x00006300e3e97a11 */ /* 0x000fe400000f24ff */
[----:B------:R-:W-:-:S02]  /*18780*/  LOP3.LUT R66, R230, R66, R64, 0xfe, !PT ;  /* 0x00000042e6427212 */ /* 0x000fc400078efe40 */
[----:B------:R-:W-:Y:S02]  /*18790*/  SHF.L.U64.HI R236, R227, 0x3, RZ ;  /* 0x00000003e3ec7819 */ /* 0x000fe400000102ff */
[----:B------:R-:W-:Y:S02]  /*187a0*/  IADD3 R228, P0, R238, c[0x0][0x190], RZ ;  /* 0x00006400eee47a10 */ /* 0x000fe40007f1e0ff */
[----:B------:R-:W-:Y:S02]  /*187b0*/  LOP3.LUT R231, R231, R67, R65, 0xfe, !PT ;  /* 0x00000043e7e77212 */ /* 0x000fe400078efe41 */
[----:B------:R-:W-:Y:S02]  /*187c0*/  LOP3.LUT R230, R66, R235, RZ, 0xfc, !PT ;  /* 0x000000eb42e67212 */ /* 0x000fe400078efcff */
[----:B------:R-:W-:Y:S02]  /*187d0*/  F2FP.PACK_AB R67, R221, R208 ;  /* 0x000000d0dd43723e */ /* 0x000fe400000000ff */
[----:B------:R-:W-:-:S02]  /*187e0*/  F2FP.PACK_AB R66, R209, R192 ;  /* 0x000000c0d142723e */ /* 0x000fc400000000ff */
[----:B------:R-:W-:Y:S02]  /*187f0*/  F2FP.PACK_AB R65, R193, R176 ;  /* 0x000000b0c141723e */ /* 0x000fe400000000ff */
        /* <DEDUP_REMOVED lines=26> */
.L_x_9216:
[----:B------:R-:W-:Y:S02]  /*189a0*/  IADD3 R227, R227, 0x20, RZ ;  /* 0x00000020e3e37810 */ /* 0x000fe40007ffe0ff */
.L_x_9087:
[----:B------:R-:W-:Y:S05]  /*189b0*/  BSYNC B1 ;  /* 0x0000000000017941 */ /* 0x000fea0003800000 */
.L_x_9086:
        /* <DEDUP_REMOVED lines=30> */
.L_x_9220:
[----:B0-----:R-:W-:Y:S02]  /*18ba0*/  IMAD.MOV.U32 R222, RZ, RZ, R170 ;  /* 0x000000ffffde7224 */ /* 0x001fe400078e00aa */
.L_x_9221:
[----:B------:R-:W-:Y:S05]  /*18bb0*/  BSYNC B2 ;  /* 0x0000000000027941 */ /* 0x000fea0003800000 */
.L_x_9219:
        /* <DEDUP_REMOVED lines=16> */
.L_x_9225:
[----:B------:R-:W-:Y:S05]  /*18cc0*/  BSYNC B3 ;  /* 0x0000000000037941 */ /* 0x000fea0003800000 */
.L_x_9224:
        /* <DEDUP_REMOVED lines=44> */
.L_x_9223:
[----:B------:R-:W-:Y:S05]  /*18f90*/  BSYNC B2 ;  /* 0x0000000000027941 */ /* 0x000fea0003800000 */
.L_x_9222:
        /* <DEDUP_REMOVED lines=18> */
.L_x_9226:
        /* <DEDUP_REMOVED lines=12> */
.L_x_9229:
[----:B------:R-:W-:Y:S02]  /*19180*/  IMAD.MOV.U32 R167, RZ, RZ, R170 ;  /* 0x000000ffffa77224 */ /* 0x000fe400078e00aa */
.L_x_9230:
[----:B------:R-:W-:Y:S05]  /*19190*/  BSYNC B2 ;  /* 0x0000000000027941 */ /* 0x000fea0003800000 */
.L_x_9228:
        /* <DEDUP_REMOVED lines=16> */
.L_x_9234:
[----:B------:R-:W-:Y:S05]  /*192a0*/  BSYNC B3 ;  /* 0x0000000000037941 */ /* 0x000fea0003800000 */
.L_x_9233:
        /* <DEDUP_REMOVED lines=44> */
.L_x_9232:
[----:B------:R-:W-:Y:S05]  /*19570*/  BSYNC B2 ;  /* 0x0000000000027941 */ /* 0x000fea0003800000 */
.L_x_9231:
        /* <DEDUP_REMOVED lines=10> */
.L_x_9227:
        /* <DEDUP_REMOVED lines=12> */
.L_x_9236:
[----:B------:R-:W-:Y:S02]  /*196e0*/  IMAD.MOV.U32 R167, RZ, RZ, R170 ;  /* 0x000000ffffa77224 */ /* 0x000fe400078e00aa */
.L_x_9237:
[----:B------:R-:W-:Y:S05]  /*196f0*/  BSYNC B2 ;  /* 0x0000000000027941 */ /* 0x000fea0003800000 */
.L_x_9235:
        /* <DEDUP_REMOVED lines=16> */
.L_x_9241:
[----:B------:R-:W-:Y:S05]  /*19800*/  BSYNC B3 ;  /* 0x0000000000037941 */ /* 0x000fea0003800000 */
.L_x_9240:
        /* <DEDUP_REMOVED lines=44> */
.L_x_9239:
[----:B------:R-:W-:Y:S05]  /*19ad0*/  BSYNC B2 ;  /* 0x0000000000027941 */ /* 0x000fea0003800000 */
.L_x_9238:
        /* <DEDUP_REMOVED lines=15> */
.L_x_9242:
        /* <DEDUP_REMOVED lines=12> */
.L_x_9245:
[----:B------:R-:W-:Y:S02]  /*19c90*/  IMAD.MOV.U32 R64, RZ, RZ, R170 ;  /* 0x000000ffff407224 */ /* 0x000fe400078e00aa */
.L_x_9246:
[----:B------:R-:W-:Y:S05]  /*19ca0*/  BSYNC B2 ;  /* 0x0000000000027941 */ /* 0x000fea0003800000 */
.L_x_9244:
        /* <DEDUP_REMOVED lines=16> */
.L_x_9250:
[----:B------:R-:W-:Y:S05]  /*19db0*/  BSYNC B3 ;  /* 0x0000000000037941 */ /* 0x000fea0003800000 */
.L_x_9249:
        /* <DEDUP_REMOVED lines=44> */
.L_x_9248:
[----:B------:R-:W-:Y:S05]  /*1a080*/  BSYNC B2 ;  /* 0x0000000000027941 */ /* 0x000fea0003800000 */
.L_x_9247:
        /* <DEDUP_REMOVED lines=10> */
.L_x_9243:
        /* <DEDUP_REMOVED lines=12> */
.L_x_9252:
[----:B------:R-:W-:Y:S02]  /*1a1f0*/  IMAD.MOV.U32 R64, RZ, RZ, R170 ;  /* 0x000000ffff407224 */ /* 0x000fe400078e00aa */
.L_x_9253:
[----:B------:R-:W-:Y:S05]  /*1a200*/  BSYNC B2 ;  /* 0x0000000000027941 */ /* 0x000fea0003800000 */
.L_x_9251:
        /* <DEDUP_REMOVED lines=16> */
.L_x_9257:
[----:B------:R-:W-:Y:S05]  /*1a310*/  BSYNC B3 ;  /* 0x0000000000037941 */ /* 0x000fea0003800000 */
.L_x_9256:
        /* <DEDUP_REMOVED lines=44> */
.L_x_9255:
[----:B------:R-:W-:Y:S05]  /*1a5e0*/  BSYNC B2 ;  /* 0x0000000000027941 */ /* 0x000fea0003800000 */
.L_x_9254:
        /* <DEDUP_REMOVED lines=15> */
.L_x_9258:
        /* <DEDUP_REMOVED lines=12> */
.L_x_9261:
[----:B------:R-:W-:Y:S02]  /*1a7a0*/  IMAD.MOV.U32 R64, RZ, RZ, R170 ;  /* 0x000000ffff407224 */ /* 0x000fe400078e00aa */
.L_x_9262:
[----:B------:R-:W-:Y:S05]  /*1a7b0*/  BSYNC B2 ;  /* 0x0000000000027941 */ /* 0x000fea0003800000 */
.L_x_9260:
        /* <DEDUP_REMOVED lines=16> */
.L_x_9266:
[----:B------:R-:W-:Y:S05]  /*1a8c0*/  BSYNC B3 ;  /* 0x0000000000037941 */ /* 0x000fea0003800000 */
.L_x_9265:
        /* <DEDUP_REMOVED lines=44> */
.L_x_9264:
[----:B------:R-:W-:Y:S05]  /*1ab90*/  BSYNC B2 ;  /* 0x0000000000027941 */ /* 0x000fea0003800000 */
.L_x_9263:
        /* <DEDUP_REMOVED lines=10> */
.L_x_9259:
        /* <DEDUP_REMOVED lines=12> */
.L_x_9268:
[----:B------:R-:W-:Y:S02]  /*1ad00*/  IMAD.MOV.U32 R64, RZ, RZ, R170 ;  /* 0x000000ffff407224 */ /* 0x000fe400078e00aa */
.L_x_9269:
[----:B------:R-:W-:Y:S05]  /*1ad10*/  BSYNC B2 ;  /* 0x0000000000027941 */ /* 0x000fea0003800000 */
.L_x_9267:
        /* <DEDUP_REMOVED lines=16> */
.L_x_9273:
[----:B------:R-:W-:Y:S05]  /*1ae20*/  BSYNC B3 ;  /* 0x0000000000037941 */ /* 0x000fea0003800000 */
.L_x_9272:
        /* <DEDUP_REMOVED lines=44> */
.L_x_9271:
[----:B------:R-:W-:Y:S05]  /*1b0f0*/  BSYNC B2 ;  /* 0x0000000000027941 */ /* 0x000fea0003800000 */
.L_x_9270:
        /* <DEDUP_REMOVED lines=15> */
.L_x_9274:
        /* <DEDUP_REMOVED lines=12> */
.L_x_9277:
[----:B------:R-:W-:Y:S02]  /*1b2b0*/  IMAD.MOV.U32 R167, RZ, RZ, R170 ;  /* 0x000000ffffa77224 */ /* 0x000fe400078e00aa */
.L_x_9278:
[----:B------:R-:W-:Y:S05]  /*1b2c0*/  BSYNC B2 ;  /* 0x0000000000027941 */ /* 0x000fea0003800000 */
.L_x_9276:
        /* <DEDUP_REMOVED lines=16> */
.L_x_9282:
[----:B------:R-:W-:Y:S05]  /*1b3d0*/  BSYNC B3 ;  /* 0x0000000000037941 */ /* 0x000fea0003800000 */
.L_x_9281:
        /* <DEDUP_REMOVED lines=44> */
.L_x_9280:
[----:B------:R-:W-:Y:S05]  /*1b6a0*/  BSYNC B2 ;  /* 0x0000000000027941 */ /* 0x000fea0003800000 */
.L_x_9279:
        /* <DEDUP_REMOVED lines=10> */
.L_x_9275:
        /* <DEDUP_REMOVED lines=12> */
.L_x_9284:
[----:B------:R-:W-:Y:S02]  /*1b810*/  IMAD.MOV.U32 R167, RZ, RZ, R170 ;  /* 0x000000ffffa77224 */ /* 0x000fe400078e00aa */
.L_x_9285:
[----:B------:R-:W-:Y:S05]  /*1b820*/  BSYNC B2 ;  /* 0x0000000000027941 */ /* 0x000fea0003800000 */
.L_x_9283:
        /* <DEDUP_REMOVED lines=16> */
.L_x_9289:
[----:B------:R-:W-:Y:S05]  /*1b930*/  BSYNC B3 ;  /* 0x0000000000037941 */ /* 0x000fea0003800000 */
.L_x_9288:
        /* <DEDUP_REMOVED lines=44> */
.L_x_9287:
[----:B------:R-:W-:Y:S05]  /*1bc00*/  BSYNC B2 ;  /* 0x0000000000027941 */ /* 0x000fea0003800000 */
.L_x_9286:
        /* <DEDUP_REMOVED lines=13> */
.L_x_9290:
        /* <DEDUP_REMOVED lines=12> */
.L_x_9293:
[----:B------:R-:W-:Y:S02]  /*1bda0*/  IMAD.MOV.U32 R167, RZ, RZ, R170 ;  /* 0x000000ffffa77224 */ /* 0x000fe400078e00aa */
.L_x_9294:
[----:B------:R-:W-:Y:S05]  /*1bdb0*/  BSYNC B2 ;  /* 0x0000000000027941 */ /* 0x000fea0003800000 */
.L_x_9292:
        /* <DEDUP_REMOVED lines=16> */
.L_x_9298:
[----:B------:R-:W-:Y:S05]  /*1bec0*/  BSYNC B3 ;  /* 0x0000000000037941 */ /* 0x000fea0003800000 */
.L_x_9297:
        /* <DEDUP_REMOVED lines=44> */
.L_x_9296:
[----:B------:R-:W-:Y:S05]  /*1c190*/  BSYNC B2 ;  /* 0x0000000000027941 */ /* 0x000fea0003800000 */
.L_x_9295:
        /* <DEDUP_REMOVED lines=10> */
.L_x_9291:
        /* <DEDUP_REMOVED lines=12> */
.L_x_9300:
[----:B------:R-:W-:Y:S02]  /*1c300*/  IMAD.MOV.U32 R167, RZ, RZ, R170 ;  /* 0x000000ffffa77224 */ /* 0x000fe400078e00aa */
.L_x_9301:
[----:B------:R-:W-:Y:S05]  /*1c310*/  BSYNC B2 ;  /* 0x0000000000027941 */ /* 0x000fea0003800000 */
.L_x_9299:
        /* <DEDUP_REMOVED lines=16> */
.L_x_9305:
[----:B------:R-:W-:Y:S05]  /*1c420*/  BSYNC B3 ;  /* 0x0000000000037941 */ /* 0x000fea0003800000 */
.L_x_9304:
        /* <DEDUP_REMOVED lines=44> */
.L_x_9303:
[----:B------:R-:W-:Y:S05]  /*1c6f0*/  BSYNC B2 ;  /* 0x0000000000027941 */ /* 0x000fea0003800000 */
.L_x_9302:
        /* <DEDUP_REMOVED lines=13> */
.L_x_9306:
        /* <DEDUP_REMOVED lines=12> */
.L_x_9309:
[----:B------:R-:W-:Y:S02]  /*1c890*/  IMAD.MOV.U32 R66, RZ, RZ, R170 ;  /* 0x000000ffff427224 */ /* 0x000fe400078e00aa */
.L_x_9310:
[----:B------:R-:W-:Y:S05]  /*1c8a0*/  BSYNC B2 ;  /* 0x0000000000027941 */ /* 0x000fea0003800000 */
.L_x_9308:
        /* <DEDUP_REMOVED lines=16> */
.L_x_9314:
[----:B------:R-:W-:Y:S05]  /*1c9b0*/  BSYNC B3 ;  /* 0x0000000000037941 */ /* 0x000fea0003800000 */
.L_x_9313:
        /* <DEDUP_REMOVED lines=44> */
.L_x_9312:
[----:B------:R-:W-:Y:S05]  /*1cc80*/  BSYNC B2 ;  /* 0x0000000000027941 */ /* 0x000fea0003800000 */
.L_x_9311:
        /* <DEDUP_REMOVED lines=10> */
.L_x_9307:
        /* <DEDUP_REMOVED lines=12> */
.L_x_9316:
[----:B------:R-:W-:Y:S02]  /*1cdf0*/  IMAD.MOV.U32 R66, RZ, RZ, R170 ;  /* 0x000000ffff427224 */ /* 0x000fe400078e00aa */
.L_x_9317:
[----:B------:R-:W-:Y:S05]  /*1ce00*/  BSYNC B2 ;  /* 0x0000000000027941 */ /* 0x000fea0003800000 */
.L_x_9315:
        /* <DEDUP_REMOVED lines=16> */
.L_x_9321:
[----:B------:R-:W-:Y:S05]  /*1cf10*/  BSYNC B3 ;  /* 0x0000000000037941 */ /* 0x000fea0003800000 */
.L_x_9320:
        /* <DEDUP_REMOVED lines=44> */
.L_x_9319:
[----:B------:R-:W-:Y:S05]  /*1d1e0*/  BSYNC B2 ;  /* 0x0000000000027941 */ /* 0x000fea0003800000 */
.L_x_9318:
        /* <DEDUP_REMOVED lines=13> */
.L_x_9322:
        /* <DEDUP_REMOVED lines=12> */
.L_x_9325:
[----:B------:R-:W-:Y:S02]  /*1d380*/  IMAD.MOV.U32 R66, RZ, RZ, R170 ;  /* 0x000000ffff427224 */ /* 0x000fe400078e00aa */
.L_x_9326:
[----:B------:R-:W-:Y:S05]  /*1d390*/  BSYNC B2 ;  /* 0x0000000000027941 */ /* 0x000fea0003800000 */
.L_x_9324:
        /* <DEDUP_REMOVED lines=16> */
.L_x_9330:
[----:B------:R-:W-:Y:S05]  /*1d4a0*/  BSYNC B3 ;  /* 0x0000000000037941 */ /* 0x000fea0003800000 */
.L_x_9329:
        /* <DEDUP_REMOVED lines=44> */
.L_x_9328:
[----:B------:R-:W-:Y:S05]  /*1d770*/  BSYNC B2 ;  /* 0x0000000000027941 */ /* 0x000fea0003800000 */
.L_x_9327:
        /* <DEDUP_REMOVED lines=10> */
.L_x_9323:
        /* <DEDUP_REMOVED lines=12> */
.L_x_9332:
[----:B------:R-:W-:Y:S02]  /*1d8e0*/  IMAD.MOV.U32 R66, RZ, RZ, R170 ;  /* 0x000000ffff427224 */ /* 0x000fe400078e00aa */
.L_x_9333:
[----:B------:R-:W-:Y:S05]  /*1d8f0*/  BSYNC B2 ;  /* 0x0000000000027941 */ /* 0x000fea0003800000 */
.L_x_9331:
        /* <DEDUP_REMOVED lines=16> */
.L_x_9337:
[----:B------:R-:W-:Y:S05]  /*1da00*/  BSYNC B3 ;  /* 0x0000000000037941 */ /* 0x000fea0003800000 */
.L_x_9336:
        /* <DEDUP_REMOVED lines=44> */
.L_x_9335:
[----:B------:R-:W-:Y:S05]  /*1dcd0*/  BSYNC B2 ;  /* 0x0000000000027941 */ /* 0x000fea0003800000 */
.L_x_9334:
        /* <DEDUP_REMOVED lines=13> */
.L_x_9338:
        /* <DEDUP_REMOVED lines=12> */
.L_x_9341:
[----:B------:R-:W-:Y:S02]  /*1de70*/  IMAD.MOV.U32 R230, RZ, RZ, R170 ;  /* 0x000000ffffe67224 */ /* 0x000fe400078e00aa */
.L_x_9342:
[----:B------:R-:W-:Y:S05]  /*1de80*/  BSYNC B2 ;  /* 0x0000000000027941 */ /* 0x000fea0003800000 */
.L_x_9340:
        /* <DEDUP_REMOVED lines=16> */
.L_x_9346:
[----:B------:R-:W-:Y:S05]  /*1df90*/  BSYNC B3 ;  /* 0x0000000000037941 */ /* 0x000fea0003800000 */
.L_x_9345:
        /* <DEDUP_REMOVED lines=44> */
.L_x_9344:
[----:B------:R-:W-:Y:S05]  /*1e260*/  BSYNC B2 ;  /* 0x0000000000027941 */ /* 0x000fea0003800000 */
.L_x_9343:
        /* <DEDUP_REMOVED lines=10> */
.L_x_9339:
        /* <DEDUP_REMOVED lines=54> */
.L_x_9347:
[----:B------:R-:W-:Y:S02]  /*1e670*/  IADD3 R227, R227, 0x20, RZ ;  /* 0x00000020e3e37810 */ /* 0x000fe40007ffe0ff */
.L_x_9218:
[----:B------:R-:W-:Y:S05]  /*1e680*/  BSYNC B1 ;  /* 0x0000000000017941 */ /* 0x000fea0003800000 */
.L_x_9217:
        /* <DEDUP_REMOVED lines=30> */
.L_x_9351:
[----:B0-----:R-:W-:Y:S02]  /*1e870*/  IMAD.MOV.U32 R223, RZ, RZ, R170 ;  /* 0x000000ffffdf7224 */ /* 0x001fe400078e00aa */
.L_x_9352:
[----:B------:R-:W-:Y:S05]  /*1e880*/  BSYNC B2 ;  /* 0x0000000000027941 */ /* 0x000fea0003800000 */
.L_x_9350:
        /* <DEDUP_REMOVED lines=16> */
.L_x_9356:
[----:B------:R-:W-:Y:S05]  /*1e990*/  BSYNC B3 ;  /* 0x0000000000037941 */ /* 0x000fea0003800000 */
.L_x_9355:
        /* <DEDUP_REMOVED lines=44> */
.L_x_9354:
[----:B------:R-:W-:Y:S05]  /*1ec60*/  BSYNC B2 ;  /* 0x0000000000027941 */ /* 0x000fea0003800000 */
.L_x_9353:
        /* <DEDUP_REMOVED lines=18> */
.L_x_9357:
        /* <DEDUP_REMOVED lines=12> */
.L_x_9360:
[----:B------:R-:W-:Y:S02]  /*1ee50*/  IMAD.MOV.U32 R167, RZ, RZ, R170 ;  /* 0x000000ffffa77224 */ /* 0x000fe400078e00aa */
.L_x_9361:
[----:B------:R-:W-:Y:S05]  /*1ee60*/  BSYNC B2 ;  /* 0x0000000000027941 */ /* 0x000fea0003800000 */
.L_x_9359:
        /* <DEDUP_REMOVED lines=16> */
.L_x_9365:
[----:B------:R-:W-:Y:S05]  /*1ef70*/  BSYNC B3 ;  /* 0x0000000000037941 */ /* 0x000fea0003800000 */
.L_x_9364:
        /* <DEDUP_REMOVED lines=44> */
.L_x_9363:
[----:B------:R-:W-:Y:S05]  /*1f240*/  BSYNC B2 ;  /* 0x0000000000027941 */ /* 0x000fea0003800000 */
.L_x_9362:
        /* <DEDUP_REMOVED lines=10> */
.L_x_9358:
        /* <DEDUP_REMOVED lines=12> */
.L_x_9367:
[----:B------:R-:W-:Y:S02]  /*1f3b0*/  IMAD.MOV.U32 R167, RZ, RZ, R170 ;  /* 0x000000ffffa77224 */ /* 0x000fe400078e00aa */
.L_x_9368:
[----:B------:R-:W-:Y:S05]  /*1f3c0*/  BSYNC B2 ;  /* 0x0000000000027941 */ /* 0x000fea0003800000 */
.L_x_9366:
        /* <DEDUP_REMOVED lines=16> */
.L_x_9372:
[----:B------:R-:W-:Y:S05]  /*1f4d0*/  BSYNC B3 ;  /* 0x0000000000037941 */ /* 0x000fea0003800000 */
.L_x_9371:
        /* <DEDUP_REMOVED lines=44> */
.L_x_9370:
[----:B------:R-:W-:Y:S05]  /*1f7a0*/  BSYNC B2 ;  /* 0x0000000000027941 */ /* 0x000fea0003800000 */
.L_x_9369:
        /* <DEDUP_REMOVED lines=15> */
.L_x_9373:
        /* <DEDUP_REMOVED lines=12> */
.L_x_9376:
[----:B------:R-:W-:Y:S02]  /*1f960*/  IMAD.MOV.U32 R64, RZ, RZ, R170 ;  /* 0x000000ffff407224 */ /* 0x000fe400078e00aa */
.L_x_9377:
[----:B------:R-:W-:Y:S05]  /*1f970*/  BSYNC B2 ;  /* 0x0000000000027941 */ /* 0x000fea0003800000 */
.L_x_9375:
        /* <DEDUP_REMOVED lines=16> */
.L_x_9381:
[----:B------:R-:W-:Y:S05]  /*1fa80*/  BSYNC B3 ;  /* 0x0000000000037941 */ /* 0x000fea0003800000 */
.L_x_9380:
        /* <DEDUP_REMOVED lines=44> */
.L_x_9379:
[----:B------:R-:W-:Y:S05]  /*1fd50*/  BSYNC B2 ;  /* 0x0000000000027941 */ /* 0x000fea0003800000 */
.L_x_9378:
        /* <DEDUP_REMOVED lines=10> */
.L_x_9374:
        /* <DEDUP_REMOVED lines=12> */
.L_x_9383:
[----:B------:R-:W-:Y:S02]  /*1fec0*/  IMAD.MOV.U32 R64, RZ, RZ, R170 ;  /* 0x000000ffff407224 */ /* 0x000fe400078e00aa */
.L_x_9384:
[----:B------:R-:W-:Y:S05]  /*1fed0*/  BSYNC B2 ;  /* 0x0000000000027941 */ /* 0x000fea0003800000 */
.L_x_9382:
        /* <DEDUP_REMOVED lines=16> */
.L_x_9388:
[----:B------:R-:W-:Y:S05]  /*1ffe0*/  BSYNC B3 ;  /* 0x0000000000037941 */ /* 0x000fea0003800000 */
.L_x_9387:
        /* <DEDUP_REMOVED lines=44> */
.L_x_9386:
[----:B------:R-:W-:Y:S05]  /*202b0*/  BSYNC B2 ;  /* 0x0000000000027941 */ /* 0x000fea0003800000 */
.L_x_9385:
        /* <DEDUP_REMOVED lines=15> */
.L_x_9389:
        /* <DEDUP_REMOVED lines=12> */
.L_x_9392:
[----:B------:R-:W-:Y:S02]  /*20470*/  IMAD.MOV.U32 R64, RZ, RZ, R170 ;  /* 0x000000ffff407224 */ /* 0x000fe400078e00aa */
.L_x_9393:
[----:B------:R-:W-:Y:S05]  /*20480*/  BSYNC B2 ;  /* 0x0000000000027941 */ /* 0x000fea0003800000 */
.L_x_9391:
        /* <DEDUP_REMOVED lines=16> */
.L_x_9397:
[----:B------:R-:W-:Y:S05]  /*20590*/  BSYNC B3 ;  /* 0x0000000000037941 */ /* 0x000fea0003800000 */
.L_x_9396:
        /* <DEDUP_REMOVED lines=44> */
.L_x_9395:
[----:B------:R-:W-:Y:S05]  /*20860*/  BSYNC B2 ;  /* 0x0000000000027941 */ /* 0x000fea0003800000 */
.L_x_9394:
        /* <DEDUP_REMOVED lines=10> */
.L_x_9390:
        /* <DEDUP_REMOVED lines=12> */
.L_x_9399:
[----:B------:R-:W-:Y:S02]  /*209d0*/  IMAD.MOV.U32 R64, RZ, RZ, R170 ;  /* 0x000000ffff407224 */ /* 0x000fe400078e00aa */
.L_x_9400:
[----:B------:R-:W-:Y:S05]  /*209e0*/  BSYNC B2 ;  /* 0x0000000000027941 */ /* 0x000fea0003800000 */
.L_x_9398:
        /* <DEDUP_REMOVED lines=16> */
.L_x_9404:
[----:B------:R-:W-:Y:S05]  /*20af0*/  BSYNC B3 ;  /* 0x0000000000037941 */ /* 0x000fea0003800000 */
.L_x_9403:
        /* <DEDUP_REMOVED lines=44> */
.L_x_9402:
[----:B------:R-:W-:Y:S05]  /*20dc0*/  BSYNC B2 ;  /* 0x0000000000027941 */ /* 0x000fea0003800000 */
.L_x_9401:
        /* <DEDUP_REMOVED lines=15> */
.L_x_9405:
        /* <DEDUP_REMOVED lines=12> */
.L_x_9408:
[----:B------:R-:W-:Y:S02]  /*20f80*/  IMAD.MOV.U32 R167, RZ, RZ, R170 ;  /* 0x000000ffffa77224 */ /* 0x000fe400078e00aa */
.L_x_9409:
[----:B------:R-:W-:Y:S05]  /*20f90*/  BSYNC B2 ;  /* 0x0000000000027941 */ /* 0x000fea0003800000 */
.L_x_9407:
        /* <DEDUP_REMOVED lines=16> */
.L_x_9413:
[----:B------:R-:W-:Y:S05]  /*210a0*/  BSYNC B3 ;  /* 0x0000000000037941 */ /* 0x000fea0003800000 */
.L_x_9412:
        /* <DEDUP_REMOVED lines=44> */
.L_x_9411:
[----:B------:R-:W-:Y:S05]  /*21370*/  BSYNC B2 ;  /* 0x0000000000027941 */ /* 0x000fea0003800000 */
.L_x_9410:
        /* <DEDUP_REMOVED lines=10> */
.L_x_9406:
        /* <DEDUP_REMOVED lines=12> */
.L_x_9415:
[----:B------:R-:W-:Y:S02]  /*214e0*/  IMAD.MOV.U32 R167, RZ, RZ, R170 ;  /* 0x000000ffffa77224 */ /* 0x000fe400078e00aa */
.L_x_9416:
[----:B------:R-:W-:Y:S05]  /*214f0*/  BSYNC B2 ;  /* 0x0000000000027941 */ /* 0x000fea0003800000 */
.L_x_9414:
        /* <DEDUP_REMOVED lines=16> */
.L_x_9420:
[----:B------:R-:W-:Y:S05]  /*21600*/  BSYNC B3 ;  /* 0x0000000000037941 */ /* 0x000fea0003800000 */
.L_x_9419:
        /* <DEDUP_REMOVED lines=44> */
.L_x_9418:
[----:B------:R-:W-:Y:S05]  /*218d0*/  BSYNC B2 ;  /* 0x0000000000027941 */ /* 0x000fea0003800000 */
.L_x_9417:
        /* <DEDUP_REMOVED lines=13> */
.L_x_9421:
        /* <DEDUP_REMOVED lines=12> */
.L_x_9424:
[----:B------:R-:W-:Y:S02]  /*21a70*/  IMAD.MOV.U32 R167, RZ, RZ, R170 ;  /* 0x000000ffffa77224 */ /* 0x000fe400078e00aa */
.L_x_9425:
[----:B------:R-:W-:Y:S05]  /*21a80*/  BSYNC B2 ;  /* 0x0000000000027941 */ /* 0x000fea0003800000 */
.L_x_9423:
        /* <DEDUP_REMOVED lines=16> */
.L_x_9429:
[----:B------:R-:W-:Y:S05]  /*21b90*/  BSYNC B3 ;  /* 0x0000000000037941 */ /* 0x000fea0003800000 */
.L_x_9428:
        /* <DEDUP_REMOVED lines=44> */
.L_x_9427:
[----:B------:R-:W-:Y:S05]  /*21e60*/  BSYNC B2 ;  /* 0x0000000000027941 */ /* 0x000fea0003800000 */
.L_x_9426:
        /* <DEDUP_REMOVED lines=10> */
.L_x_9422:
        /* <DEDUP_REMOVED lines=12> */
.L_x_9431:
[----:B------:R-:W-:Y:S02]  /*21fd0*/  IMAD.MOV.U32 R167, RZ, RZ, R170 ;  /* 0x000000ffffa77224 */ /* 0x000fe400078e00aa */
.L_x_9432:
[----:B------:R-:W-:Y:S05]  /*21fe0*/  BSYNC B2 ;  /* 0x0000000000027941 */ /* 0x000fea0003800000 */
.L_x_9430:
        /* <DEDUP_REMOVED lines=16> */
.L_x_9436:
[----:B------:R-:W-:Y:S05]  /*220f0*/  BSYNC B3 ;  /* 0x0000000000037941 */ /* 0x000fea0003800000 */
.L_x_9435:
        /* <DEDUP_REMOVED lines=44> */
.L_x_9434:
[----:B------:R-:W-:Y:S05]  /*223c0*/  BSYNC B2 ;  /* 0x0000000000027941 */ /* 0x000fea0003800000 */
.L_x_9433:
        /* <DEDUP_REMOVED lines=13> */
.L_x_9437:
        /* <DEDUP_REMOVED lines=12> */
.L_x_9440:
[----:B------:R-:W-:Y:S02]  /*22560*/  IMAD.MOV.U32 R66, RZ, RZ, R170 ;  /* 0x000000ffff427224 */ /* 0x000fe400078e00aa */
.L_x_9441:
[----:B------:R-:W-:Y:S05]  /*22570*/  BSYNC B2 ;  /* 0x0000000000027941 */ /* 0x000fea0003800000 */
.L_x_9439:
        /* <DEDUP_REMOVED lines=16> */
.L_x_9445:
[----:B------:R-:W-:Y:S05]  /*22680*/  BSYNC B3 ;  /* 0x0000000000037941 */ /* 0x000fea0003800000 */
.L_x_9444:
        /* <DEDUP_REMOVED lines=44> */
.L_x_9443:
[----:B------:R-:W-:Y:S05]  /*22950*/  BSYNC B2 ;  /* 0x0000000000027941 */ /* 0x000fea0003800000 */
.L_x_9442:
        /* <DEDUP_REMOVED lines=10> */
.L_x_9438:
        /* <DEDUP_REMOVED lines=12> */
.L_x_9447:
[----:B------:R-:W-:Y:S02]  /*22ac0*/  IMAD.MOV.U32 R66, RZ, RZ, R170 ;  /* 0x000000ffff427224 */ /* 0x000fe400078e00aa */
.L_x_9448:
[----:B------:R-:W-:Y:S05]  /*22ad0*/  BSYNC B2 ;  /* 0x0000000000027941 */ /* 0x000fea0003800000 */
.L_x_9446:
        /* <DEDUP_REMOVED lines=16> */
.L_x_9452:
[----:B------:R-:W-:Y:S05]  /*22be0*/  BSYNC B3 ;  /* 0x0000000000037941 */ /* 0x000fea0003800000 */
.L_x_9451:
        /* <DEDUP_REMOVED lines=44> */
.L_x_9450:
[----:B------:R-:W-:Y:S05]  /*22eb0*/  BSYNC B2 ;  /* 0x0000000000027941 */ /* 0x000fea0003800000 */
.L_x_9449:
        /* <DEDUP_REMOVED lines=13> */
.L_x_9453:
        /* <DEDUP_REMOVED lines=12> */
.L_x_9456:
[----:B------:R-:W-:Y:S02]  /*23050*/  IMAD.MOV.U32 R66, RZ, RZ, R170 ;  /* 0x000000ffff427224 */ /* 0x000fe400078e00aa */
.L_x_9457:
[----:B------:R-:W-:Y:S05]  /*23060*/  BSYNC B2 ;  /* 0x0000000000027941 */ /* 0x000fea0003800000 */
.L_x_9455:
        /* <DEDUP_REMOVED lines=16> */
.L_x_9461:
[----:B------:R-:W-:Y:S05]  /*23170*/  BSYNC B3 ;  /* 0x0000000000037941 */ /* 0x000fea0003800000 */
.L_x_9460:
        /* <DEDUP_REMOVED lines=44> */
.L_x_9459:
[----:B------:R-:W-:Y:S05]  /*23440*/  BSYNC B2 ;  /* 0x0000000000027941 */ /* 0x000fea0003800000 */
.L_x_9458:
        /* <DEDUP_REMOVED lines=10> */
.L_x_9454:
        /* <DEDUP_REMOVED lines=12> */
.L_x_9463:
[----:B------:R-:W-:Y:S02]  /*235b0*/  IMAD.MOV.U32 R66, RZ, RZ, R170 ;  /* 0x000000ffff427224 */ /* 0x000fe400078e00aa */
.L_x_9464:
[----:B------:R-:W-:Y:S05]  /*235c0*/  BSYNC B2 ;  /* 0x0000000000027941 */ /* 0x000fea0003800000 */
.L_x_9462:
        /* <DEDUP_REMOVED lines=16> */
.L_x_9468:
[----:B------:R-:W-:Y:S05]  /*236d0*/  BSYNC B3 ;  /* 0x0000000000037941 */ /* 0x000fea0003800000 */
.L_x_9467:
        /* <DEDUP_REMOVED lines=44> */
.L_x_9466:
[----:B------:R-:W-:Y:S05]  /*239a0*/  BSYNC B2 ;  /* 0x0000000000027941 */ /* 0x000fea0003800000 */
.L_x_9465:
        /* <DEDUP_REMOVED lines=13> */
.L_x_9469:
        /* <DEDUP_REMOVED lines=12> */
.L_x_9472:
[----:B------:R-:W-:Y:S02]  /*23b40*/  IMAD.MOV.U32 R230, RZ, RZ, R170 ;  /* 0x000000ffffe67224 */ /* 0x000fe400078e00aa */
.L_x_9473:
[----:B------:R-:W-:Y:S05]  /*23b50*/  BSYNC B2 ;  /* 0x0000000000027941 */ /* 0x000fea0003800000 */
.L_x_9471:
        /* <DEDUP_REMOVED lines=16> */
.L_x_9477:
[----:B------:R-:W-:Y:S05]  /*23c60*/  BSYNC B3 ;  /* 0x0000000000037941 */ /* 0x000fea0003800000 */
.L_x_9476:
        /* <DEDUP_REMOVED lines=44> */
.L_x_9475:
[----:B------:R-:W-:Y:S05]  /*23f30*/  BSYNC B2 ;  /* 0x0000000000027941 */ /* 0x000fea0003800000 */
.L_x_9474:
        /* <DEDUP_REMOVED lines=10> */
.L_x_9470:
        /* <DEDUP_REMOVED lines=54> */
.L_x_9478:
[----:B------:R-:W-:Y:S02]  /*24340*/  IADD3 R227, R227, 0x20, RZ ;  /* 0x00000020e3e37810 */ /* 0x000fe40007ffe0ff */
.L_x_9349:
[----:B------:R-:W-:Y:S05]  /*24350*/  BSYNC B1 ;  /* 0x0000000000017941 */ /* 0x000fea0003800000 */
.L_x_9348:
        /* <DEDUP_REMOVED lines=30> */
.L_x_9482:
[----:B0-----:R-:W-:Y:S02]  /*24540*/  IMAD.MOV.U32 R224, RZ, RZ, R170 ;  /* 0x000000ffffe07224 */ /* 0x001fe400078e00aa */
.L_x_9483:
[----:B------:R-:W-:Y:S05]  /*24550*/  BSYNC B2 ;  /* 0x0000000000027941 */ /* 0x000fea0003800000 */
.L_x_9481:
        /* <DEDUP_REMOVED lines=16> */
.L_x_9487:
[----:B------:R-:W-:Y:S05]  /*24660*/  BSYNC B3 ;  /* 0x0000000000037941 */ /* 0x000fea0003800000 */
.L_x_9486:
        /* <DEDUP_REMOVED lines=44> */
.L_x_9485:
[----:B------:R-:W-:Y:S05]  /*24930*/  BSYNC B2 ;  /* 0x0000000000027941 */ /* 0x000fea0003800000 */
.L_x_9484:
        /* <DEDUP_REMOVED lines=18> */
.L_x_9488:
        /* <DEDUP_REMOVED lines=12> */
.L_x_9491:
[----:B------:R-:W-:Y:S02]  /*24b20*/  IMAD.MOV.U32 R167, RZ, RZ, R170 ;  /* 0x000000ffffa77224 */ /* 0x000fe400078e00aa */
.L_x_9492:
[----:B------:R-:W-:Y:S05]  /*24b30*/  BSYNC B2 ;  /* 0x0000000000027941 */ /* 0x000fea0003800000 */
.L_x_9490:
        /* <DEDUP_REMOVED lines=16> */
.L_x_9496:
[----:B------:R-:W-:Y:S05]  /*24c40*/  BSYNC B3 ;  /* 0x0000000000037941 */ /* 0x000fea0003800000 */
.L_x_9495:
        /* <DEDUP_REMOVED lines=44> */
.L_x_9494:
[----:B------:R-:W-:Y:S05]  /*24f10*/  BSYNC B2 ;  /* 0x0000000000027941 */ /* 0x000fea0003800000 */
.L_x_9493:
        /* <DEDUP_REMOVED lines=10> */
.L_x_9489:
        /* <DEDUP_REMOVED lines=12> */
.L_x_9498:
[----:B------:R-:W-:Y:S02]  /*25080*/  IMAD.MOV.U32 R167, RZ, RZ, R170 ;  /* 0x000000ffffa77224 */ /* 0x000fe400078e00aa */
.L_x_9499:
[----:B------:R-:W-:Y:S05]  /*25090*/  BSYNC B2 ;  /* 0x0000000000027941 */ /* 0x000fea0003800000 */
.L_x_9497:
        /* <DEDUP_REMOVED lines=16> */
.L_x_9503:
[----:B------:R-:W-:Y:S05]  /*251a0*/  BSYNC B3 ;  /* 0x0000000000037941 */ /* 0x000fea0003800000 */
.L_x_9502:
        /* <DEDUP_REMOVED lines=44> */
.L_x_9501:
[----:B------:R-:W-:Y:S05]  /*25470*/  BSYNC B2 ;  /* 0x0000000000027941 */ /* 0x000fea0003800000 */
.L_x_9500:
        /* <DEDUP_REMOVED lines=15> */
.L_x_9504:
        /* <DEDUP_REMOVED lines=12> */
.L_x_9507:
[----:B------:R-:W-:Y:S02]  /*25630*/  IMAD.MOV.U32 R64, RZ, RZ, R170 ;  /* 0x000000ffff407224 */ /* 0x000fe400078e00aa */
.L_x_9508:
[----:B------:R-:W-:Y:S05]  /*25640*/  BSYNC B2 ;  /* 0x0000000000027941 */ /* 0x000fea0003800000 */
.L_x_9506:
        /* <DEDUP_REMOVED lines=16> */
.L_x_9512:
[----:B------:R-:W-:Y:S05]  /*25750*/  BSYNC B3 ;  /* 0x0000000000037941 */ /* 0x000fea0003800000 */
.L_x_9511:
        /* <DEDUP_REMOVED lines=44> */
.L_x_9510:
[----:B------:R-:W-:Y:S05]  /*25a20*/  BSYNC B2 ;  /* 0x0000000000027941 */ /* 0x000fea0003800000 */
.L_x_9509:
        /* <DEDUP_REMOVED lines=10> */
.L_x_9505:
        /* <DEDUP_REMOVED lines=12> */
.L_x_9514:
[----:B------:R-:W-:Y:S02]  /*25b90*/  IMAD.MOV.U32 R64, RZ, RZ, R170 ;  /* 0x000000ffff407224 */ /* 0x000fe400078e00aa */
.L_x_9515:
[----:B------:R-:W-:Y:S05]  /*25ba0*/  BSYNC B2 ;  /* 0x0000000000027941 */ /* 0x000fea0003800000 */
.L_x_9513:
        /* <DEDUP_REMOVED lines=16> */
.L_x_9519:
[----:B------:R-:W-:Y:S05]  /*25cb0*/  BSYNC B3 ;  /* 0x0000000000037941 */ /* 0x000fea0003800000 */
.L_x_9518:
        /* <DEDUP_REMOVED lines=44> */
.L_x_9517:
[----:B------:R-:W-:Y:S05]  /*25f80*/  BSYNC B2 ;  /* 0x0000000000027941 */ /* 0x000fea0003800000 */
.L_x_9516:
        /* <DEDUP_REMOVED lines=15> */
.L_x_9520:
        /* <DEDUP_REMOVED lines=12> */
.L_x_9523:
[----:B------:R-:W-:Y:S02]  /*26140*/  IMAD.MOV.U32 R64, RZ, RZ, R170 ;  /* 0x000000ffff407224 */ /* 0x000fe400078e00aa */
.L_x_9524:
[----:B------:R-:W-:Y:S05]  /*26150*/  BSYNC B2 ;  /* 0x0000000000027941 */ /* 0x000fea0003800000 */
.L_x_9522:
        /* <DEDUP_REMOVED lines=16> */
.L_x_9528:
[----:B------:R-:W-:Y:S05]  /*26260*/  BSYNC B3 ;  /* 0x0000000000037941 */ /* 0x000fea0003800000 */
.L_x_9527:
        /* <DEDUP_REMOVED lines=44> */
.L_x_9526:
[----:B------:R-:W-:Y:S05]  /*26530*/  BSYNC B2 ;  /* 0x0000000000027941 */ /* 0x000fea0003800000 */
.L_x_9525:
        /* <DEDUP_REMOVED lines=10> */
.L_x_9521:
        /* <DEDUP_REMOVED lines=12> */
.L_x_9530:
[----:B------:R-:W-:Y:S02]  /*266a0*/  IMAD.MOV.U32 R64, RZ, RZ, R170 ;  /* 0x000000ffff407224 */ /* 0x000fe400078e00aa */
.L_x_9531:
[----:B------:R-:W-:Y:S05]  /*266b0*/  BSYNC B2 ;  /* 0x0000000000027941 */ /* 0x000fea0003800000 */
.L_x_9529:
        /* <DEDUP_REMOVED lines=16> */
.L_x_9535:
[----:B------:R-:W-:Y:S05]  /*267c0*/  BSYNC B3 ;  /* 0x0000000000037941 */ /* 0x000fea0003800000 */
.L_x_9534:
        /* <DEDUP_REMOVED lines=44> */
.L_x_9533:
[----:B------:R-:W-:Y:S05]  /*26a90*/  BSYNC B2 ;  /* 0x0000000000027941 */ /* 0x000fea0003800000 */
.L_x_9532:
        /* <DEDUP_REMOVED lines=15> */
.L_x_9536:
        /* <DEDUP_REMOVED lines=12> */
.L_x_9539:
[----:B------:R-:W-:Y:S02]  /*26c50*/  IMAD.MOV.U32 R167, RZ, RZ, R170 ;  /* 0x000000ffffa77224 */ /* 0x000fe400078e00aa */
.L_x_9540:
[----:B------:R-:W-:Y:S05]  /*26c60*/  BSYNC B2 ;  /* 0x0000000000027941 */ /* 0x000fea0003800000 */
.L_x_9538:
        /* <DEDUP_REMOVED lines=16> */
.L_x_9544:
[----:B------:R-:W-:Y:S05]  /*26d70*/  BSYNC B3 ;  /* 0x0000000000037941 */ /* 0x000fea0003800000 */
.L_x_9543:
        /* <DEDUP_REMOVED lines=44> */
.L_x_9542:
[----:B------:R-:W-:Y:S05]  /*27040*/  BSYNC B2 ;  /* 0x0000000000027941 */ /* 0x000fea0003800000 */
.L_x_9541:
        /* <DEDUP_REMOVED lines=10> */
.L_x_9537:
        /* <DEDUP_REMOVED lines=12> */
.L_x_9546:
[----:B------:R-:W-:Y:S02]  /*271b0*/  IMAD.MOV.U32 R167, RZ, RZ, R170 ;  /* 0x000000ffffa77224 */ /* 0x000fe400078e00aa */
.L_x_9547:
[----:B------:R-:W-:Y:S05]  /*271c0*/  BSYNC B2 ;  /* 0x0000000000027941 */ /* 0x000fea0003800000 */
.L_x_9545:
        /* <DEDUP_REMOVED lines=16> */
.L_x_9551:
[----:B------:R-:W-:Y:S05]  /*272d0*/  BSYNC B3 ;  /* 0x0000000000037941 */ /* 0x000fea0003800000 */
.L_x_9550:
        /* <DEDUP_REMOVED lines=44> */
.L_x_9549:
[----:B------:R-:W-:Y:S05]  /*275a0*/  BSYNC B2 ;  /* 0x0000000000027941 */ /* 0x000fea0003800000 */
.L_x_9548:
        /* <DEDUP_REMOVED lines=13> */
.L_x_9552:
        /* <DEDUP_REMOVED lines=12> */
.L_x_9555:
[----:B------:R-:W-:Y:S02]  /*27740*/  IMAD.MOV.U32 R167, RZ, RZ, R170 ;  /* 0x000000ffffa77224 */ /* 0x000fe400078e00aa */
.L_x_9556:
[----:B------:R-:W-:Y:S05]  /*27750*/  BSYNC B2 ;  /* 0x0000000000027941 */ /* 0x000fea0003800000 */
.L_x_9554:
        /* <DEDUP_REMOVED lines=16> */
.L_x_9560:
[----:B------:R-:W-:Y:S05]  /*27860*/  BSYNC B3 ;  /* 0x0000000000037941 */ /* 0x000fea0003800000 */
.L_x_9559:
        /* <DEDUP_REMOVED lines=44> */
.L_x_9558:
[----:B------:R-:W-:Y:S05]  /*27b30*/  BSYNC B2 ;  /* 0x0000000000027941 */ /* 0x000fea0003800000 */
.L_x_9557:
        /* <DEDUP_REMOVED lines=10> */
.L_x_9553:
        /* <DEDUP_REMOVED lines=12> */
.L_x_9562:
[----:B------:R-:W-:Y:S02]  /*27ca0*/  IMAD.MOV.U32 R167, RZ, RZ, R170 ;  /* 0x000000ffffa77224 */ /* 0x000fe400078e00aa */
.L_x_9563:
[----:B------:R-:W-:Y:S05]  /*27cb0*/  BSYNC B2 ;  /* 0x0000000000027941 */ /* 0x000fea0003800000 */
.L_x_9561:
        /* <DEDUP_REMOVED lines=16> */
.L_x_9567:
[----:B------:R-:W-:Y:S05]  /*27dc0*/  BSYNC B3 ;  /* 0x0000000000037941 */ /* 0x000fea0003800000 */
.L_x_9566:
        /* <DEDUP_REMOVED lines=44> */
.L_x_9565:
[----:B------:R-:W-:Y:S05]  /*28090*/  BSYNC B2 ;  /* 0x0000000000027941 */ /* 0x000fea0003800000 */
.L_x_9564:
        /* <DEDUP_REMOVED lines=13> */
.L_x_9568:
        /* <DEDUP_REMOVED lines=12> */
.L_x_9571:
[----:B------:R-:W-:Y:S02]  /*28230*/  IMAD.MOV.U32 R66, RZ, RZ, R170 ;  /* 0x000000ffff427224 */ /* 0x000fe400078e00aa */
.L_x_9572:
[----:B------:R-:W-:Y:S05]  /*28240*/  BSYNC B2 ;  /* 0x0000000000027941 */ /* 0x000fea0003800000 */
.L_x_9570:
        /* <DEDUP_REMOVED lines=16> */
.L_x_9576:
[----:B------:R-:W-:Y:S05]  /*28350*/  BSYNC B3 ;  /* 0x0000000000037941 */ /* 0x000fea0003800000 */
.L_x_9575:
        /* <DEDUP_REMOVED lines=44> */
.L_x_9574:
[----:B------:R-:W-:Y:S05]  /*28620*/  BSYNC B2 ;  /* 0x0000000000027941 */ /* 0x000fea0003800000 */
.L_x_9573:
        /* <DEDUP_REMOVED lines=10> */
.L_x_9569:
        /* <DEDUP_REMOVED lines=12> */
.L_x_9578:
[----:B------:R-:W-:Y:S02]  /*28790*/  IMAD.MOV.U32 R66, RZ, RZ, R170 ;  /* 0x000000ffff427224 */ /* 0x000fe400078e00aa */
.L_x_9579:
[----:B------:R-:W-:Y:S05]  /*287a0*/  BSYNC B2 ;  /* 0x0000000000027941 */ /* 0x000fea0003800000 */
.L_x_9577:
        /* <DEDUP_REMOVED lines=16> */
.L_x_9583:
[----:B------:R-:W-:Y:S05]  /*288b0*/  BSYNC B3 ;  /* 0x0000000000037941 */ /* 0x000fea0003800000 */
.L_x_9582:
        /* <DEDUP_REMOVED lines=44> */
.L_x_9581:
[----:B------:R-:W-:Y:S05]  /*28b80*/  BSYNC B2 ;  /* 0x0000000000027941 */ /* 0x000fea0003800000 */
.L_x_9580:
        /* <DEDUP_REMOVED lines=13> */
.L_x_9584:
        /* <DEDUP_REMOVED lines=12> */
.L_x_9587:
[----:B------:R-:W-:Y:S02]  /*28d20*/  IMAD.MOV.U32 R66, RZ, RZ, R170 ;  /* 0x000000ffff427224 */ /* 0x000fe400078e00aa */
.L_x_9588:
[----:B------:R-:W-:Y:S05]  /*28d30*/  BSYNC B2 ;  /* 0x0000000000027941 */ /* 0x000fea0003800000 */
.L_x_9586:
        /* <DEDUP_REMOVED lines=16> */
.L_x_9592:
[----:B------:R-:W-:Y:S05]  /*28e40*/  BSYNC B3 ;  /* 0x0000000000037941 */ /* 0x000fea0003800000 */
.L_x_9591:
        /* <DEDUP_REMOVED lines=44> */
.L_x_9590:
[----:B------:R-:W-:Y:S05]  /*29110*/  BSYNC B2 ;  /* 0x0000000000027941 */ /* 0x000fea0003800000 */
.L_x_9589:
        /* <DEDUP_REMOVED lines=10> */
.L_x_9585:
        /* <DEDUP_REMOVED lines=12> */
.L_x_9594:
[----:B------:R-:W-:Y:S02]  /*29280*/  IMAD.MOV.U32 R66, RZ, RZ, R170 ;  /* 0x000000ffff427224 */ /* 0x000fe400078e00aa */
.L_x_9595:
[----:B------:R-:W-:Y:S05]  /*29290*/  BSYNC B2 ;  /* 0x0000000000027941 */ /* 0x000fea0003800000 */
.L_x_9593:
        /* <DEDUP_REMOVED lines=16> */
.L_x_9599:
[----:B------:R-:W-:Y:S05]  /*293a0*/  BSYNC B3 ;  /* 0x0000000000037941 */ /* 0x000fea0003800000 */
.L_x_9598:
        /* <DEDUP_REMOVED lines=44> */
.L_x_9597:
[----:B------:R-:W-:Y:S05]  /*29670*/  BSYNC B2 ;  /* 0x0000000000027941 */ /* 0x000fea0003800000 */
.L_x_9596:
        /* <DEDUP_REMOVED lines=13> */
.L_x_9600:
        /* <DEDUP_REMOVED lines=12> */
.L_x_9603:
[----:B------:R-:W-:Y:S02]  /*29810*/  IMAD.MOV.U32 R230, RZ, RZ, R170 ;  /* 0x000000ffffe67224 */ /* 0x000fe400078e00aa */
.L_x_9604:
[----:B------:R-:W-:Y:S05]  /*29820*/  BSYNC B2 ;  /* 0x0000000000027941 */ /* 0x000fea0003800000 */
.L_x_9602:
        /* <DEDUP_REMOVED lines=16> */
.L_x_9608:
[----:B------:R-:W-:Y:S05]  /*29930*/  BSYNC B3 ;  /* 0x0000000000037941 */ /* 0x000fea0003800000 */
.L_x_9607:
        /* <DEDUP_REMOVED lines=44> */
.L_x_9606:
[----:B------:R-:W-:Y:S05]  /*29c00*/  BSYNC B2 ;  /* 0x0000000000027941 */ /* 0x000fea0003800000 */
.L_x_9605:
        /* <DEDUP_REMOVED lines=10> */
.L_x_9601:
        /* <DEDUP_REMOVED lines=54> */
.L_x_9609:
[----:B------:R-:W-:Y:S02]  /*2a010*/  IADD3 R227, R227, 0x20, RZ ;  /* 0x00000020e3e37810 */ /* 0x000fe40007ffe0ff */
.L_x_9480:
[----:B------:R-:W-:Y:S05]  /*2a020*/  BSYNC B1 ;  /* 0x0000000000017941 */ /* 0x000fea0003800000 */
.L_x_9479:
        /* <DEDUP_REMOVED lines=30> */
.L_x_9613:
[----:B0-----:R-:W-:Y:S02]  /*2a210*/  IMAD.MOV.U32 R225, RZ, RZ, R170 ;  /* 0x000000ffffe17224 */ /* 0x001fe400078e00aa */
.L_x_9614:
[----:B------:R-:W-:Y:S05]  /*2a220*/  BSYNC B2 ;  /* 0x0000000000027941 */ /* 0x000fea0003800000 */
.L_x_9612:
        /* <DEDUP_REMOVED lines=16> */
.L_x_9618:
[----:B------:R-:W-:Y:S05]  /*2a330*/  BSYNC B3 ;  /* 0x0000000000037941 */ /* 0x000fea0003800000 */
.L_x_9617:
        /* <DEDUP_REMOVED lines=44> */
.L_x_9616:
[----:B------:R-:W-:Y:S05]  /*2a600*/  BSYNC B2 ;  /* 0x0000000000027941 */ /* 0x000fea0003800000 */
.L_x_9615:
        /* <DEDUP_REMOVED lines=18> */
.L_x_9619:
        /* <DEDUP_REMOVED lines=12> */
.L_x_9622:
[----:B------:R-:W-:Y:S02]  /*2a7f0*/  IMAD.MOV.U32 R167, RZ, RZ, R170 ;  /* 0x000000ffffa77224 */ /* 0x000fe400078e00aa */
.L_x_9623:
[----:B------:R-:W-:Y:S05]  /*2a800*/  BSYNC B2 ;  /* 0x0000000000027941 */ /* 0x000fea0003800000 */
.L_x_9621:
        /* <DEDUP_REMOVED lines=16> */
.L_x_9627:
[----:B------:R-:W-:Y:S05]  /*2a910*/  BSYNC B3 ;  /* 0x0000000000037941 */ /* 0x000fea0003800000 */
.L_x_9626:
        /* <DEDUP_REMOVED lines=44> */
.L_x_9625:
[----:B------:R-:W-:Y:S05]  /*2abe0*/  BSYNC B2 ;  /* 0x0000000000027941 */ /* 0x000fea0003800000 */
.L_x_9624:
        /* <DEDUP_REMOVED lines=10> */
.L_x_9620:
        /* <DEDUP_REMOVED lines=12> */
.L_x_9629:
[----:B------:R-:W-:Y:S02]  /*2ad50*/  IMAD.MOV.U32 R167, RZ, RZ, R170 ;  /* 0x000000ffffa77224 */ /* 0x000fe400078e00aa */
.L_x_9630:
[----:B------:R-:W-:Y:S05]  /*2ad60*/  BSYNC B2 ;  /* 0x0000000000027941 */ /* 0x000fea0003800000 */
.L_x_9628:
        /* <DEDUP_REMOVED lines=16> */
.L_x_9634:
[----:B------:R-:W-:Y:S05]  /*2ae70*/  BSYNC B3 ;  /* 0x0000000000037941 */ /* 0x000fea0003800000 */
.L_x_9633:
        /* <DEDUP_REMOVED lines=44> */
.L_x_9632:
[----:B------:R-:W-:Y:S05]  /*2b140*/  BSYNC B2 ;  /* 0x0000000000027941 */ /* 0x000fea0003800000 */
.L_x_9631:
        /* <DEDUP_REMOVED lines=15> */
.L_x_9635:
        /* <DEDUP_REMOVED lines=12> */
.L_x_9638:
[----:B------:R-:W-:Y:S02]  /*2b300*/  IMAD.MOV.U32 R64, RZ, RZ, R170 ;  /* 0x000000ffff407224 */ /* 0x000fe400078e00aa */
.L_x_9639:
[----:B------:R-:W-:Y:S05]  /*2b310*/  BSYNC B2 ;  /* 0x0000000000027941 */ /* 0x000fea0003800000 */
.L_x_9637:
        /* <DEDUP_REMOVED lines=16> */
.L_x_9643:
[----:B------:R-:W-:Y:S05]  /*2b420*/  BSYNC B3 ;  /* 0x0000000000037941 */ /* 0x000fea0003800000 */
.L_x_9642:
        /* <DEDUP_REMOVED lines=44> */
.L_x_9641:
[----:B------:R-:W-:Y:S05]  /*2b6f0*/  BSYNC B2 ;  /* 0x0000000000027941 */ /* 0x000fea0003800000 */
.L_x_9640:
        /* <DEDUP_REMOVED lines=10> */
.L_x_9636:
        /* <DEDUP_REMOVED lines=12> */
.L_x_9645:
[----:B------:R-:W-:Y:S02]  /*2b860*/  IMAD.MOV.U32 R64, RZ, RZ, R170 ;  /* 0x000000ffff407224 */ /* 0x000fe400078e00aa */
.L_x_9646:
[----:B------:R-:W-:Y:S05]  /*2b870*/  BSYNC B2 ;  /* 0x0000000000027941 */ /* 0x000fea0003800000 */
.L_x_9644:
        /* <DEDUP_REMOVED lines=16> */
.L_x_9650:
[----:B------:R-:W-:Y:S05]  /*2b980*/  BSYNC B3 ;  /* 0x0000000000037941 */ /* 0x000fea0003800000 */
.L_x_9649:
        /* <DEDUP_REMOVED lines=44> */
.L_x_9648:
[----:B------:R-:W-:Y:S05]  /*2bc50*/  BSYNC B2 ;  /* 0x0000000000027941 */ /* 0x000fea0003800000 */
.L_x_9647:
        /* <DEDUP_REMOVED lines=15> */
.L_x_9651:
        /* <DEDUP_REMOVED lines=12> */
.L_x_9654:
[----:B------:R-:W-:Y:S02]  /*2be10*/  IMAD.MOV.U32 R64, RZ, RZ, R170 ;  /* 0x000000ffff407224 */ /* 0x000fe400078e00aa */
.L_x_9655:
[----:B------:R-:W-:Y:S05]  /*2be20*/  BSYNC B2 ;  /* 0x0000000000027941 */ /* 0x000fea0003800000 */
.L_x_9653:
        /* <DEDUP_REMOVED lines=16> */
.L_x_9659:
[----:B------:R-:W-:Y:S05]  /*2bf30*/  BSYNC B3 ;  /* 0x0000000000037941 */ /* 0x000fea0003800000 */
.L_x_9658:
        /* <DEDUP_REMOVED lines=44> */
.L_x_9657:
[----:B------:R-:W-:Y:S05]  /*2c200*/  BSYNC B2 ;  /* 0x0000000000027941 */ /* 0x000fea0003800000 */
.L_x_9656:
        /* <DEDUP_REMOVED lines=10> */
.L_x_9652:
        /* <DEDUP_REMOVED lines=12> */
.L_x_9661:
[----:B------:R-:W-:Y:S02]  /*2c370*/  IMAD.MOV.U32 R64, RZ, RZ, R170 ;  /* 0x000000ffff407224 */ /* 0x000fe400078e00aa */
.L_x_9662:
[----:B------:R-:W-:Y:S05]  /*2c380*/  BSYNC B2 ;  /* 0x0000000000027941 */ /* 0x000fea0003800000 */
.L_x_9660:
        /* <DEDUP_REMOVED lines=16> */
.L_x_9666:
[----:B------:R-:W-:Y:S05]  /*2c490*/  BSYNC B3 ;  /* 0x0000000000037941 */ /* 0x000fea0003800000 */
.L_x_9665:
        /* <DEDUP_REMOVED lines=44> */
.L_x_9664:
[----:B------:R-:W-:Y:S05]  /*2c760*/  BSYNC B2 ;  /* 0x0000000000027941 */ /* 0x000fea0003800000 */
.L_x_9663:
        /* <DEDUP_REMOVED lines=15> */
.L_x_9667:
        /* <DEDUP_REMOVED lines=12> */
.L_x_9670:
[----:B------:R-:W-:Y:S02]  /*2c920*/  IMAD.MOV.U32 R167, RZ, RZ, R170 ;  /* 0x000000ffffa77224 */ /* 0x000fe400078e00aa */
.L_x_9671:
[----:B------:R-:W-:Y:S05]  /*2c930*/  BSYNC B2 ;  /* 0x0000000000027941 */ /* 0x000fea0003800000 */
.L_x_9669:
        /* <DEDUP_REMOVED lines=16> */
.L_x_9675:
[----:B------:R-:W-:Y:S05]  /*2ca40*/  BSYNC B3 ;  /* 0x0000000000037941 */ /* 0x000fea0003800000 */
.L_x_9674:
        /* <DEDUP_REMOVED lines=44> */
.L_x_9673:
[----:B------:R-:W-:Y:S05]  /*2cd10*/  BSYNC B2 ;  /* 0x0000000000027941 */ /* 0x000fea0003800000 */
.L_x_9672:
        /* <DEDUP_REMOVED lines=10> */
.L_x_9668:
        /* <DEDUP_REMOVED lines=12> */
.L_x_9677:
[----:B------:R-:W-:Y:S02]  /*2ce80*/  IMAD.MOV.U32 R167, RZ, RZ, R170 ;  /* 0x000000ffffa77224 */ /* 0x000fe400078e00aa */
.L_x_9678:
[----:B------:R-:W-:Y:S05]  /*2ce90*/  BSYNC B2 ;  /* 0x0000000000027941 */ /* 0x000fea0003800000 */
.L_x_9676:
        /* <DEDUP_REMOVED lines=16> */
.L_x_9682:
[----:B------:R-:W-:Y:S05]  /*2cfa0*/  BSYNC B3 ;  /* 0x0000000000037941 */ /* 0x000fea0003800000 */
.L_x_9681:
        /* <DEDUP_REMOVED lines=44> */
.L_x_9680:
[----:B------:R-:W-:Y:S05]  /*2d270*/  BSYNC B2 ;  /* 0x0000000000027941 */ /* 0x000fea0003800000 */
.L_x_9679:
        /* <DEDUP_REMOVED lines=13> */
.L_x_9683:
        /* <DEDUP_REMOVED lines=12> */
.L_x_9686:
[----:B------:R-:W-:Y:S02]  /*2d410*/  IMAD.MOV.U32 R167, RZ, RZ, R170 ;  /* 0x000000ffffa77224 */ /* 0x000fe400078e00aa */
.L_x_9687:
[----:B------:R-:W-:Y:S05]  /*2d420*/  BSYNC B2 ;  /* 0x0000000000027941 */ /* 0x000fea0003800000 */
.L_x_9685:
        /* <DEDUP_REMOVED lines=16> */
.L_x_9691:
[----:B------:R-:W-:Y:S05]  /*2d530*/  BSYNC B3 ;  /* 0x0000000000037941 */ /* 0x000fea0003800000 */
.L_x_9690:
        /* <DEDUP_REMOVED lines=44> */
.L_x_9689:
[----:B------:R-:W-:Y:S05]  /*2d800*/  BSYNC B2 ;  /* 0x0000000000027941 */ /* 0x000fea0003800000 */
.L_x_9688:
        /* <DEDUP_REMOVED lines=10> */
.L_x_9684:
        /* <DEDUP_REMOVED lines=12> */
.L_x_9693:
[----:B------:R-:W-:Y:S02]  /*2d970*/  IMAD.MOV.U32 R167, RZ, RZ, R170 ;  /* 0x000000ffffa77224 */ /* 0x000fe400078e00aa */
.L_x_9694:
[----:B------:R-:W-:Y:S05]  /*2d980*/  BSYNC B2 ;  /* 0x0000000000027941 */ /* 0x000fea0003800000 */
.L_x_9692:
        /* <DEDUP_REMOVED lines=16> */
.L_x_9698:
[----:B------:R-:W-:Y:S05]  /*2da90*/  BSYNC B3 ;  /* 0x0000000000037941 */ /* 0x000fea0003800000 */
.L_x_9697:
        /* <DEDUP_REMOVED lines=44> */
.L_x_9696:
[----:B------:R-:W-:Y:S05]  /*2dd60*/  BSYNC B2 ;  /* 0x0000000000027941 */ /* 0x000fea0003800000 */
.L_x_9695:
        /* <DEDUP_REMOVED lines=13> */
.L_x_9699:
        /* <DEDUP_REMOVED lines=12> */
.L_x_9702:
[----:B------:R-:W-:Y:S02]  /*2df00*/  IMAD.MOV.U32 R66, RZ, RZ, R170 ;  /* 0x000000ffff427224 */ /* 0x000fe400078e00aa */
.L_x_9703:
[----:B------:R-:W-:Y:S05]  /*2df10*/  BSYNC B2 ;  /* 0x0000000000027941 */ /* 0x000fea0003800000 */
.L_x_9701:
        /* <DEDUP_REMOVED lines=16> */
.L_x_9707:
[----:B------:R-:W-:Y:S05]  /*2e020*/  BSYNC B3 ;  /* 0x0000000000037941 */ /* 0x000fea0003800000 */
.L_x_9706:
        /* <DEDUP_REMOVED lines=44> */
.L_x_9705:
[----:B------:R-:W-:Y:S05]  /*2e2f0*/  BSYNC B2 ;  /* 0x0000000000027941 */ /* 0x000fea0003800000 */
.L_x_9704:
        /* <DEDUP_REMOVED lines=10> */
.L_x_9700:
        /* <DEDUP_REMOVED lines=12> */
.L_x_9709:
[----:B------:R-:W-:Y:S02]  /*2e460*/  IMAD.MOV.U32 R66, RZ, RZ, R170 ;  /* 0x000000ffff427224 */ /* 0x000fe400078e00aa */
.L_x_9710:
[----:B------:R-:W-:Y:S05]  /*2e470*/  BSYNC B2 ;  /* 0x0000000000027941 */ /* 0x000fea0003800000 */
.L_x_9708:
        /* <DEDUP_REMOVED lines=16> */
.L_x_9714:
[----:B------:R-:W-:Y:S05]  /*2e580*/  BSYNC B3 ;  /* 0x0000000000037941 */ /* 0x000fea0003800000 */
.L_x_9713:
        /* <DEDUP_REMOVED lines=44> */
.L_x_9712:
[----:B------:R-:W-:Y:S05]  /*2e850*/  BSYNC B2 ;  /* 0x0000000000027941 */ /* 0x000fea0003800000 */
.L_x_9711:
        /* <DEDUP_REMOVED lines=13> */
.L_x_9715:
        /* <DEDUP_REMOVED lines=12> */
.L_x_9718:
[----:B------:R-:W-:Y:S02]  /*2e9f0*/  IMAD.MOV.U32 R66, RZ, RZ, R170 ;  /* 0x000000ffff427224 */ /* 0x000fe400078e00aa */
.L_x_9719:
[----:B------:R-:W-:Y:S05]  /*2ea00*/  BSYNC B2 ;  /* 0x0000000000027941 */ /* 0x000fea0003800000 */
.L_x_9717:
        /* <DEDUP_REMOVED lines=16> */
.L_x_9723:
[----:B------:R-:W-:Y:S05]  /*2eb10*/  BSYNC B3 ;  /* 0x0000000000037941 */ /* 0x000fea0003800000 */
.L_x_9722:
        /* <DEDUP_REMOVED lines=44> */
.L_x_9721:
[----:B------:R-:W-:Y:S05]  /*2ede0*/  BSYNC B2 ;  /* 0x0000000000027941 */ /* 0x000fea0003800000 */
.L_x_9720:
        /* <DEDUP_REMOVED lines=10> */
.L_x_9716:
        /* <DEDUP_REMOVED lines=12> */
.L_x_9725:
[----:B------:R-:W-:Y:S02]  /*2ef50*/  IMAD.MOV.U32 R66, RZ, RZ, R170 ;  /* 0x000000ffff427224 */ /* 0x000fe400078e00aa */
.L_x_9726:
[----:B------:R-:W-:Y:S05]  /*2ef60*/  BSYNC B2 ;  /* 0x0000000000027941 */ /* 0x000fea0003800000 */
.L_x_9724:
        /* <DEDUP_REMOVED lines=16> */
.L_x_9730:
[----:B------:R-:W-:Y:S05]  /*2f070*/  BSYNC B3 ;  /* 0x0000000000037941 */ /* 0x000fea0003800000 */
.L_x_9729:
        /* <DEDUP_REMOVED lines=44> */
.L_x_9728:
[----:B------:R-:W-:Y:S05]  /*2f340*/  BSYNC B2 ;  /* 0x0000000000027941 */ /* 0x000fea0003800000 */
.L_x_9727:
        /* <DEDUP_REMOVED lines=13> */
.L_x_9731:
        /* <DEDUP_REMOVED lines=12> */
.L_x_9734:
[----:B------:R-:W-:Y:S02]  /*2f4e0*/  IMAD.MOV.U32 R230, RZ, RZ, R170 ;  /* 0x000000ffffe67224 */ /* 0x000fe400078e00aa */
.L_x_9735:
[----:B------:R-:W-:Y:S05]  /*2f4f0*/  BSYNC B2 ;  /* 0x0000000000027941 */ /* 0x000fea0003800000 */
.L_x_9733:
        /* <DEDUP_REMOVED lines=16> */
.L_x_9739:
[----:B------:R-:W-:Y:S05]  /*2f600*/  BSYNC B3 ;  /* 0x0000000000037941 */ /* 0x000fea0003800000 */
.L_x_9738:
        /* <DEDUP_REMOVED lines=44> */
.L_x_9737:
[----:B------:R-:W-:Y:S05]  /*2f8d0*/  BSYNC B2 ;  /* 0x0000000000027941 */ /* 0x000fea0003800000 */
.L_x_9736:
        /* <DEDUP_REMOVED lines=10> */
.L_x_9732:
[C---:B------:R-:W-:Y:S02]  /*2f980*/  LOP3.LUT P0, RZ, R43.reuse, 0x8, RZ, 0xc0, !PT ;  /* 0x000000082bff7812 */ /* 0x040fe4000780c0ff */
        /* <DEDUP_REMOVED lines=9> */
[C---:B------:R-:W-:Y:S02]  /*2fa20*/  LEA.HI.X R229, R227.reuse, c[0x0][0x18c], RZ, 0x4, P0 ;  /* 0x00006300e3e57a11 */ /* 0x040fe400000f24ff */
[----:B------:R-:W-:-:S02]  /*2fa30*/  SHF.L.U32 R237, R227, 0x3, RZ ;  /* 0x00000003e3ed7819 */ /* 0x000fc400000006ff */
[----:B------:R-:W-:Y:S02]  /*2fa40*/  SHF.R.U32.HI R235, RZ, 0x1d, R227 ;  /* 0x0000001dffeb7819 */ /* 0x000fe400000116e3 */
        /* <DEDUP_REMOVED lines=13> */
[----:B------:R-:W-:Y:S02]  /*2fb20*/  F2FP.PACK_AB R67, R225, R216 ;  /* 0x000000d8e143723e */ /* 0x000fe400000000ff */
[----:B------:R-:W-:Y:S02]  /*2fb30*/  F2FP.PACK_AB R66, R217, R200 ;  /* 0x000000c8d942723e */ /* 0x000fe400000000ff */
[----:B------:R-:W-:Y:S02]  /*2fb40*/  F2FP.PACK_AB R65, R201, R184 ;  /* 0x000000b8c941723e */ /* 0x000fe400000000ff */
[----:B------:R-:W-:-:S02]  /*2fb50*/  F2FP.PACK_AB R64, R185, R160 ;  /* 0x000000a0b940723e */ /* 0x000fc400000000ff */
        /* <DEDUP_REMOVED lines=24> */
.L_x_9611:
[----:B------:R-:W-:Y:S05]  /*2fce0*/  BSYNC B1 ;  /* 0x0000000000017941 */ /* 0x000fea0003800000 */
.L_x_9610:
        /* <DEDUP_REMOVED lines=78> */
.L_x_9760:
        /* <DEDUP_REMOVED lines=155> */
.L_x_9761:
        /* <DEDUP_REMOVED lines=45> */
[----:B------:R-:W-:-:S03]  /*30e50*/  IMAD.MOV.U32 R232, RZ, RZ, 0x10 ;  /* 0x00000010ffe87424 */ /* 0x000fc600078e00ff */
[----:B------:R-:W-:Y:S01]  /*30e60*/  F2FP.PACK_AB R67, R230, R237 ;  /* 0x000000ede643723e */ /* 0x000fe200000000ff */
[C---:B------:R-:W-:Y:S01]  /*30e70*/  IMAD.WIDE.U32 R228, R163.reuse, R232, c[0x0][0x208] ;  /* 0x00008200a3e47625 */ /* 0x040fe200078e00e8 */
[----:B------:R-:W-:-:S04]  /*30e80*/  IADD3 R163, R163, 0x20, RZ ;  /* 0x00000020a3a37810 */ /* 0x000fc80007ffe0ff */
[----:B------:R0:W-:Y:S03]  /*30e90*/  STG.E.128 [R228.64], R64 ;  /* 0x00000040e4007986 */ /* 0x0001e6000c101d06 */
.L_x_9743:
[----:B------:R-:W-:Y:S05]  /*30ea0*/  BSYNC B1 ;  /* 0x0000000000017941 */ /* 0x000fea0003800000 */
.L_x_9742:
        /* <DEDUP_REMOVED lines=35> */
.L_x_9745:
[----:B------:R-:W-:Y:S05]  /*310e0*/  BSYNC B1 ;  /* 0x0000000000017941 */ /* 0x000fea0003800000 */
.L_x_9744:
        /* <DEDUP_REMOVED lines=35> */
.L_x_9747:
[----:B------:R-:W-:Y:S05]  /*31320*/  BSYNC B1 ;  /* 0x0000000000017941 */ /* 0x000fea0003800000 */
.L_x_9746:
        /* <DEDUP_REMOVED lines=35> */
.L_x_9749:
[----:B------:R-:W-:Y:S05]  /*31560*/  BSYNC B1 ;  /* 0x0000000000017941 */ /* 0x000fea0003800000 */
.L_x_9748:
        /* <DEDUP_REMOVED lines=35> */
.L_x_9751:
[----:B------:R-:W-:Y:S05]  /*317a0*/  BSYNC B1 ;  /* 0x0000000000017941 */ /* 0x000fea0003800000 */
.L_x_9750:
[----:B------:R-:W-:Y:S01]  /*317b0*/  LOP3.LUT P0, RZ, R43, 0x100, RZ, 0xc0, !PT ;  /* 0x000001002bff7812 */ /* 0x000fe2000780c0ff */
[----:B------:R-:W-:-:S12]  /*317c0*/  BSSY B1, `(.L_x_9752) ;  /* 0x0000022000017945 */ /* 0x000fd80003800000 */
[----:B------:R-:W-:Y:S05]  /*317d0*/  @!P0 BRA `(.L_x_9753) ;  /* 0x0000020000008947 */ /* 0x000fea0003800000 */
[--C-:B01----:R-:W-:Y:S01]  /*317e0*/  FADD.FTZ R65, R158, -R227.reuse ;  /* 0x800000e39e417221 */ /* 0x103fe20000010000 */
[----:B------:R-:W-:Y:S01]  /*317f0*/  HFMA2.MMA R232, -RZ, RZ, 0, 9.5367431640625e-07 ;  /* 0x00000010ffe87435 */ /* 0x000fe200000001ff */
        /* <DEDUP_REMOVED lines=30> */
.L_x_9753:
[----:B------:R-:W-:Y:S05]  /*319e0*/  BSYNC B1 ;  /* 0x0000000000017941 */ /* 0x000fea0003800000 */
.L_x_9752:
        /* <DEDUP_REMOVED lines=35> */
.L_x_9755:
[----:B------:R-:W-:Y:S05]  /*31c20*/  BSYNC B1 ;  /* 0x0000000000017941 */ /* 0x000fea0003800000 */
.L_x_9754:
        /* <DEDUP_REMOVED lines=25> */
[----:B------:R-:W-:Y:S01]  /*31dc0*/  F2FP.PACK_AB R65, R226, R65 ;  /* 0x00000041e241723e */ /* 0x000fe200000000ff */
[----:B------:R-:W-:Y:S01]  /*31dd0*/  FFMA.FTZ R237, R136, R237, R145 ;  /* 0x000000ed88ed7223 */ /* 0x000fe20000010091 */
[----:B------:R-:W-:Y:S01]  /*31de0*/  F2FP.PACK_AB R64, R227, R64 ;  /* 0x00000040e340723e */ /* 0x000fe200000000ff */
[----:B------:R-:W-:-:S02]  /*31df0*/  FFMA.FTZ R235, R137, R235, R144 ;  /* 0x000000eb89eb7223 */ /* 0x000fc40000010090 */
[----:B------:R-:W-:Y:S01]  /*31e00*/  IMAD.MOV.U32 R230, RZ, RZ, 0x10 ;  /* 0x00000010ffe67424 */ /* 0x000fe200078e00ff */
[----:B------:R-:W-:Y:S02]  /*31e10*/  F2FP.PACK_AB R67, R228, R237 ;  /* 0x000000ede443723e */ /* 0x000fe400000000ff */
[----:B------:R-:W-:Y:S01]  /*31e20*/  F2FP.PACK_AB R66, R235, R66 ;  /* 0x00000042eb42723e */ /* 0x000fe200000000ff */
[----:B------:R-:W-:-:S05]  /*31e30*/  IMAD.WIDE.U32 R226, R163, R230, c[0x0][0x208] ;  /* 0x00008200a3e27625 */ /* 0x000fca00078e00e6 */
[----:B------:R0:W-:Y:S02]  /*31e40*/  STG.E.128 [R226.64], R64 ;  /* 0x00000040e2007986 */ /* 0x0001e4000c101d06 */
.L_x_9757:
[----:B------:R-:W-:Y:S05]  /*31e50*/  BSYNC B1 ;  /* 0x0000000000017941 */ /* 0x000fea0003800000 */
.L_x_9756:
[----:B01----:R-:W-:-:S04]  /*31e60*/  IMAD.MOV.U32 R65, RZ, RZ, 0x4 ;  /* 0x00000004ff417424 */ /* 0x003fc800078e00ff */
[----:B------:R-:W-:-:S05]  /*31e70*/  IMAD R42, R65, c[0x0][0x160], R42 ;  /* 0x00005800412a7a24 */ /* 0x000fca00078e022a */
[----:B------:R-:W-:-:S13]  /*31e80*/  ISETP.GE.AND P0, PT, R42, c[0x0][0x164], PT ;  /* 0x000059002a007a0c */ /* 0x000fda0003f06270 */
[----:B------:R-:W-:Y:S01]  /*31e90*/  @P0 CALL.REL.NOINC `(.L_x_9758) ;  /* 0x0000001000000944 */ /* 0x000fe20003c00000 */
[----:B------:R-:W-:Y:S05]  /*31ea0*/  BRA `(.L_x_9759) ;  /* 0xfffcf7e000007947 */ /* 0x000fea000383ffff */
.L_x_9758:
[----:B------:R-:W-:Y:S05]  /*31eb0*/  BSYNC B0 ;  /* 0x0000000000007941 */ /* 0x000fea0003800000 */
.L_x_8692:
[----:B------:R-:W-:Y:S05]  /*31ec0*/  EXIT ;  /* 0x000000000000794d */ /* 0x000fea0003800000 */
.L_x_9740:
[----:B------:R-:W-:Y:S01]  /*31ed0*/  IMAD.MOV.U32 R66, RZ, RZ, R67 ;  /* 0x000000ffff427224 */ /* 0x000fe200078e0043 */
[----:B------:R-:W-:Y:S01]  /*31ee0*/  MOV R64, 0x31f30 ;  /* 0x00031f3000407802 */ /* 0x000fe20000000f00 */
[----:B------:R-:W-:Y:S02]  /*31ef0*/  IMAD.MOV.U32 R231, RZ, RZ, 0x1 ;  /* 0x00000001ffe77424 */ /* 0x000fe400078e00ff */
[----:B------:R-:W-:Y:S02]  /*31f00*/  IMAD.MOV.U32 R227, RZ, RZ, 0x1f ;  /* 0x0000001fffe37424 */ /* 0x000fe400078e00ff */
[----:B------:R-:W-:Y:S02]  /*31f10*/  IMAD.MOV.U32 R228, RZ, RZ, -0x1 ;  /* 0xffffffffffe47424 */ /* 0x000fe400078e00ff */
[----:B------:R-:W-:Y:S05]  /*31f20*/  CALL.REL.NOINC `($__internal_14_$__cuda_sm70_shflsync_bfly_p) ;  /* 0x00000c2000007944 */ /* 0x000fea0003c00000 */
[----:B-1----:R-:W-:Y:S01]  /*31f30*/  IMAD.MOV.U32 R64, RZ, RZ, R231 ;  /* 0x000000ffff407224 */ /* 0x002fe200078e00e7 */
[----:B0-----:R-:W-:Y:S05]  /*31f40*/  BRA `(.L_x_9760) ;  /* 0xffffe28000007947 */ /* 0x001fea000383ffff */
.L_x_9741:
[----:B------:R-:W-:Y:S01]  /*31f50*/  IMAD.MOV.U32 R66, RZ, RZ, R230 ;  /* 0x000000ffff427224 */ /* 0x000fe200078e00e6 */
[----:B------:R-:W-:Y:S01]  /*31f60*/  MOV R231, 0x2 ;  /* 0x0000000200e77802 */ /* 0x000fe20000000f00 */
[----:B------:R-:W-:Y:S01]  /*31f70*/  IMAD.MOV.U32 R227, RZ, RZ, 0x1f ;  /* 0x0000001fffe37424 */ /* 0x000fe200078e00ff */
[----:B------:R-:W-:Y:S01]  /*31f80*/  MOV R64, 0x31fb0 ;  /* 0x00031fb000407802 */ /* 0x000fe20000000f00 */
[----:B------:R-:W-:-:S02]  /*31f90*/  IMAD.MOV.U32 R228, RZ, RZ, -0x1 ;  /* 0xffffffffffe47424 */ /* 0x000fc400078e00ff */
[----:B0-----:R-:W-:Y:S05]  /*31fa0*/  CALL.REL.NOINC `($__internal_14_$__cuda_sm70_shflsync_bfly_p) ;  /* 0x00000ba000007944 */ /* 0x001fea0003c00000 */
[----:B01----:R-:W-:Y:S01]  /*31fb0*/  FADD.FTZ R66, R230, R231 ;  /* 0x000000e7e6427221 */ /* 0x003fe20000010000 */
[----:B------:R-:W-:Y:S01]  /*31fc0*/  MOV R64, 0x32010 ;  /* 0x0003201000407802 */ /* 0x000fe20000000f00 */
[----:B------:R-:W-:-:S02]  /*31fd0*/  IMAD.MOV.U32 R231, RZ, RZ, 0x4 ;  /* 0x00000004ffe77424 */ /* 0x000fc400078e00ff */
[----:B------:R-:W-:Y:S02]  /*31fe0*/  IMAD.MOV.U32 R227, RZ, RZ, 0x1f ;  /* 0x0000001fffe37424 */ /* 0x000fe400078e00ff */
[----:B------:R-:W-:Y:S02]  /*31ff0*/  IMAD.MOV.U32 R228, RZ, RZ, -0x1 ;  /* 0xffffffffffe47424 */ /* 0x000fe400078e00ff */
[----:B------:R-:W-:Y:S05]  /*32000*/  CALL.REL.NOINC `($__internal_14_$__cuda_sm70_shflsync_bfly_p) ;  /* 0x00000b4000007944 */ /* 0x000fea0003c00000 */
[----:B01----:R-:W-:Y:S01]  /*32010*/  FADD.FTZ R66, R66, R231 ;  /* 0x000000e742427221 */ /* 0x003fe20000010000 */
[----:B------:R-:W-:Y:S01]  /*32020*/  MOV R64, 0x32070 ;  /* 0x0003207000407802 */ /* 0x000fe20000000f00 */
[----:B------:R-:W-:Y:S02]  /*32030*/  IMAD.MOV.U32 R231, RZ, RZ, 0x8 ;  /* 0x00000008ffe77424 */ /* 0x000fe400078e00ff */
[----:B------:R-:W-:Y:S02]  /*32040*/  IMAD.MOV.U32 R227, RZ, RZ, 0x1f ;  /* 0x0000001fffe37424 */ /* 0x000fe400078e00ff */
[----:B------:R-:W-:Y:S02]  /*32050*/  IMAD.MOV.U32 R228, RZ, RZ, -0x1 ;  /* 0xffffffffffe47424 */ /* 0x000fe400078e00ff */
[----:B------:R-:W-:Y:S05]  /*32060*/  CALL.REL.NOINC `($__internal_14_$__cuda_sm70_shflsync_bfly_p) ;  /* 0x00000ae000007944 */ /* 0x000fea0003c00000 */
[----:B0-----:R-:W-:Y:S01]  /*32070*/  HFMA2.MMA R227, -RZ, RZ, 0, 1.847743988037109375e-06 ;  /* 0x0000001fffe37435 */ /* 0x001fe200000001ff */
[----:B-1----:R-:W-:Y:S01]  /*32080*/  FADD.FTZ R66, R66, R231 ;  /* 0x000000e742427221 */ /* 0x002fe20000010000 */
[----:B------:R-:W-:Y:S01]  /*32090*/  MOV R64, 0x320d0 ;  /* 0x000320d000407802 */ /* 0x000fe20000000f00 */
[----:B------:R-:W-:-:S02]  /*320a0*/  IMAD.MOV.U32 R231, RZ, RZ, 0x10 ;  /* 0x00000010ffe77424 */ /* 0x000fc400078e00ff */
[----:B------:R-:W-:Y:S02]  /*320b0*/  IMAD.MOV.U32 R228, RZ, RZ, -0x1 ;  /* 0xffffffffffe47424 */ /* 0x000fe400078e00ff */
[----:B------:R-:W-:Y:S05]  /*320c0*/  CALL.REL.NOINC `($__internal_14_$__cuda_sm70_shflsync_bfly_p) ;  /* 0x00000a8000007944 */ /* 0x000fea0003c00000 */
        /* <DEDUP_REMOVED lines=8> */
[--C-:B------:R-:W-:Y:S02]  /*32150*/  FADD.FTZ R64, R146, -R229.reuse ;  /* 0x800000e592407221 */ /* 0x100fe40000010000 */
[----:B------:R-:W-:-:S02]  /*32160*/  FADD.FTZ R65, R169, -R229 ;  /* 0x800000e5a9417221 */ /* 0x000fc40000010000 */
[----:B------:R-:W-:Y:S02]  /*32170*/  FFMA.FTZ R64, R64, R64, RZ ;  /* 0x0000004040407223 */ /* 0x000fe400000100ff */
        /* <DEDUP_REMOVED lines=130> */
[----:B------:R-:W-:Y:S05]  /*329a0*/  CALL.REL.NOINC `($__internal_14_$__cuda_sm70_shflsync_bfly_p) ;  /* 0x000001a000007944 */ /* 0x000fea0003c00000 */
[----:B01----:R-:W-:Y:S01]  /*329b0*/  FADD.FTZ R66, R66, R231 ;  /* 0x000000e742427221 */ /* 0x003fe20000010000 */
[----:B------:R-:W-:Y:S01]  /*329c0*/  MOV R64, 0x32a10 ;  /* 0x00032a1000407802 */ /* 0x000fe20000000f00 */
[----:B------:R-:W-:Y:S02]  /*329d0*/  IMAD.MOV.U32 R231, RZ, RZ, 0x2 ;  /* 0x00000002ffe77424 */ /* 0x000fe400078e00ff */
[----:B------:R-:W-:Y:S02]  /*329e0*/  IMAD.MOV.U32 R227, RZ, RZ, 0x1f ;  /* 0x0000001fffe37424 */ /* 0x000fe400078e00ff */
[----:B------:R-:W-:Y:S02]  /*329f0*/  IMAD.MOV.U32 R228, RZ, RZ, -0x1 ;  /* 0xffffffffffe47424 */ /* 0x000fe400078e00ff */
[----:B------:R-:W-:Y:S05]  /*32a00*/  CALL.REL.NOINC `($__internal_14_$__cuda_sm70_shflsync_bfly_p) ;  /* 0x0000014000007944 */ /* 0x000fea0003c00000 */
[----:B01----:R-:W-:Y:S01]  /*32a10*/  FADD.FTZ R66, R66, R231 ;  /* 0x000000e742427221 */ /* 0x003fe20000010000 */
[----:B------:R-:W-:Y:S01]  /*32a20*/  MOV R228, 0xffffffff ;  /* 0xffffffff00e47802 */ /* 0x000fe20000000f00 */
[----:B------:R-:W-:Y:S01]  /*32a30*/  IMAD.MOV.U32 R231, RZ, RZ, 0x4 ;  /* 0x00000004ffe77424 */ /* 0x000fe200078e00ff */
[----:B------:R-:W-:Y:S01]  /*32a40*/  MOV R64, 0x32a70 ;  /* 0x00032a7000407802 */ /* 0x000fe20000000f00 */
[----:B------:R-:W-:-:S02]  /*32a50*/  IMAD.MOV.U32 R227, RZ, RZ, 0x1f ;  /* 0x0000001fffe37424 */ /* 0x000fc400078e00ff */
[----:B------:R-:W-:Y:S05]  /*32a60*/  CALL.REL.NOINC `($__internal_14_$__cuda_sm70_shflsync_bfly_p) ;  /* 0x000000e000007944 */ /* 0x000fea0003c00000 */
[----:B01----:R-:W-:Y:S01]  /*32a70*/  FADD.FTZ R66, R66, R231 ;  /* 0x000000e742427221 */ /* 0x003fe20000010000 */
[----:B------:R-:W-:Y:S01]  /*32a80*/  MOV R64, 0x32ad0 ;  /* 0x00032ad000407802 */ /* 0x000fe20000000f00 */
[----:B------:R-:W-:-:S02]  /*32a90*/  IMAD.MOV.U32 R231, RZ, RZ, 0x8 ;  /* 0x00000008ffe77424 */ /* 0x000fc400078e00ff */
[----:B------:R-:W-:Y:S02]  /*32aa0*/  IMAD.MOV.U32 R227, RZ, RZ, 0x1f ;  /* 0x0000001fffe37424 */ /* 0x000fe400078e00ff */
[----:B------:R-:W-:Y:S02]  /*32ab0*/  IMAD.MOV.U32 R228, RZ, RZ, -0x1 ;  /* 0xffffffffffe47424 */ /* 0x000fe400078e00ff */
[----:B------:R-:W-:Y:S05]  /*32ac0*/  CALL.REL.NOINC `($__internal_14_$__cuda_sm70_shflsync_bfly_p) ;  /* 0x0000008000007944 */ /* 0x000fea0003c00000 */
[----:B-1----:R-:W-:Y:S01]  /*32ad0*/  FADD.FTZ R226, R66, R231 ;  /* 0x000000e742e27221 */ /* 0x002fe20000010000 */
[----:B------:R-:W-:Y:S01]  /*32ae0*/  MOV R64, 0x32b40 ;  /* 0x00032b4000407802 */ /* 0x000fe20000000f00 */
[----:B------:R-:W-:Y:S02]  /*32af0*/  IMAD.MOV.U32 R231, RZ, RZ, 0x10 ;  /* 0x00000010ffe77424 */ /* 0x000fe400078e00ff */
[----:B0-----:R-:W-:Y:S02]  /*32b00*/  IMAD.MOV.U32 R227, RZ, RZ, 0x1f ;  /* 0x0000001fffe37424 */ /* 0x001fe400078e00ff */
[----:B------:R-:W-:Y:S02]  /*32b10*/  IMAD.MOV.U32 R228, RZ, RZ, -0x1 ;  /* 0xffffffffffe47424 */ /* 0x000fe400078e00ff */
[----:B------:R-:W-:-:S02]  /*32b20*/  IMAD.MOV.U32 R66, RZ, RZ, R226 ;  /* 0x000000ffff427224 */ /* 0x000fc400078e00e2 */
[----:B------:R-:W-:Y:S05]  /*32b30*/  CALL.REL.NOINC `($__internal_14_$__cuda_sm70_shflsync_bfly_p) ;  /* 0x0000001000007944 */ /* 0x000fea0003c00000 */
[----:B01----:R-:W-:Y:S05]  /*32b40*/  BRA `(.L_x_9761) ;  /* 0xffffe03000007947 */ /* 0x003fea000383ffff */
        .weak           $__internal_14_$__cuda_sm70_shflsync_bfly_p
        .type           $__internal_14_$__cuda_sm70_shflsync_bfly_p,@function
        .size           $__internal_14_$__cuda_sm70_shflsync_bfly_p,(.L_x_52432 - $__internal_14_$__cuda_sm70_shflsync_bfly_p)
$__internal_14_$__cuda_sm70_shflsync_bfly_p:
[----:B------:R-:W-:Y:S01]  /*32b50*/  IMAD.MOV.U32 R65, RZ, RZ, 0x0 ;  /* 0x00000000ff417424 */ /* 0x000fe200078e00ff */
[----:B------:R-:W-:Y:S04]  /*32b60*/  WARPSYNC R228 ;  /* 0x000000e400007348 */ /* 0x000fe80003800000 */
[----:B------:R0:W1:Y:S01]  /*32b70*/  SHFL.BFLY PT, R231, R66, R231, R227 ;  /* 0x0c0000e742e77389 */ /* 0x00006200000e00e3 */
[----:B------:R-:W-:Y:S05]  /*32b80*/  RET.REL.NODEC R64 `(_ZN10layer_norm31ln_parallel_residual_fwd_kernelINS_13Kernel_traitsI6__halfS2_S2_S2_fjLj2048ELj1ELj4ELj1ELj16ENS_18Kernel_traits_baseILj2048ES2_S2_S2_S2_fjLj128EEEEELb1ELb1ELb0EEEvNS_9FwdParamsE) ;  /* 0xfffcd47040007950 */ /* 0x000fea0003c3ffff */
.L_x_9762:
        /* <DEDUP_REMOVED lines=15> */
.L_x_52432:


//--------------------- .text._ZN10layer_norm31ln_parallel_residual_fwd_kernelINS_13Kernel_traitsI6__halfS2_S2_S2_fjLj2048ELj1ELj4ELj1ELj16ENS_18Kernel_traits_baseILj2048ES2_S2_S2_S2_fjLj128EEEEELb1ELb1ELb1EEEvNS_9FwdParamsE --------------------------
	.section	.text._ZN10layer_norm31ln_parallel_residual_fwd_kernelINS_13Kernel_traitsI6__halfS2_S2_S2_fjLj2048ELj1ELj4ELj1ELj16ENS_18Kernel_traits_baseILj2048ES2_S2_S2_S2_fjLj128EEEEELb1ELb1ELb1EEEvNS_9FwdParamsE,"ax",@progbits
	.sectioninfo	@"SHI_REGISTERS=239"
	.align	128
        .global         _ZN10layer_norm31ln_parallel_residual_fwd_kernelINS_13Kernel_traitsI6__halfS2_S2_S2_fjLj2048ELj1ELj4ELj1ELj16ENS_18Kernel_traits_baseILj2048ES2_S2_S2_S2_fjLj128EEEEELb1ELb1ELb1EEEvNS_9FwdParamsE
        .type           _ZN10layer_norm31ln_parallel_residual_fwd_kernelINS_13Kernel_traitsI6__halfS2_S2_S2_fjLj2048ELj1ELj4ELj1ELj16ENS_18Kernel_traits_baseILj2048ES2_S2_S2_S2_fjLj128EEEEELb1ELb1ELb1EEEvNS_9FwdParamsE,@function
        .size           _ZN10layer_norm31ln_parallel_residual_fwd_kernelINS_13Kernel_traitsI6__halfS2_S2_S2_fjLj2048ELj1ELj4ELj1ELj16ENS_18Kernel_traits_baseILj2048ES2_S2_S2_S2_fjLj128EEEEELb1ELb1ELb1EEEvNS_9FwdParamsE,(.L_x_52433 - _ZN10layer_norm31ln_parallel_residual_fwd_kernelINS_13Kernel_traitsI6__halfS2_S2_S2_fjLj2048ELj1ELj4ELj1ELj16ENS_18Kernel_traits_baseILj2048ES2_S2_S2_S2_fjLj128EEEEELb1ELb1ELb1EEEvNS_9FwdParamsE)
        .other          _ZN10layer_norm31ln_parallel_residual_fwd_kernelINS_13Kernel_traitsI6__halfS2_S2_S2_fjLj2048ELj1ELj4ELj1ELj16ENS_18Kernel_traits_baseILj2048ES2_S2_S2_S2_fjLj128EEEEELb1ELb1ELb1EEEvNS_9FwdParamsE,@"STO_CUDA_ENTRY STV_DEFAULT"
_ZN10layer_norm31ln_parallel_residual_fwd_kernelINS_13Kernel_traitsI6__halfS2_S2_S2_fjLj2048ELj1ELj4ELj1ELj16ENS_18Kernel_traits_baseILj2048ES2_S2_S2_S2_fjLj128EEEEELb1ELb1ELb1EEEvNS_9FwdParamsE:
.text._ZN10layer_norm31ln_parallel_residual_fwd_kernelINS_13Kernel_traitsI6__halfS2_S2_S2_fjLj2048ELj1ELj4ELj1ELj16ENS_18Kernel_traits_baseILj2048ES2_S2_S2_S2_fjLj128EEEEELb1ELb1ELb1EEEvNS_9FwdParamsE:
        /* <DEDUP_REMOVED lines=8> */
[----:B------:R-:W-:Y:S01]  /*0080*/  ULDC.64 UR4, c[0x0][0x118] ;  /* 0x0000460000047ab9 */ /* 0x000fe20000000a00 */
[----:B------:R-:W-:Y:S01]  /*0090*/  MOV R116, c[0x0][0x230] ;  /* 0x00008c0000747a02 */ /* 0x000fe20000000f00 */
[----:B------:R-:W-:-:S08]  /*00a0*/  IMAD.MOV.U32 R20, RZ, RZ, c[0x0][0x23c] ;  /* 0x00008f00ff147624 */ /* 0x000fd000078e00ff */
[----:B------:R-:W5:Y:S01]  /*00b0*/  @P1 LDG.E.64 R116, [R116.64] ;  /* 0x0000000474741981 */ /* 0x000f62000c1e1b00 */
[----:B------:R-:W-:Y:S02]  /*00c0*/  @P1 IMAD.MOV.U32 R2, RZ, RZ, R205 ;  /* 0x000000ffff021224 */ /* 0x000fe400078e00cd */
[----:B------:R-:W-:Y:S02]  /*00d0*/  @P1 IMAD.MOV.U32 R3, RZ, RZ, R20 ;  /* 0x000000ffff031224 */ /* 0x000fe400078e0014 */
[----:B0-----:R-:W-:Y:S01]  /*00e0*/  IMAD.SHL.U32 R0, R163, 0x10, RZ ;  /* 0x00000010a3007824 */ /* 0x001fe200078e00ff */
[----:B------:R-:W-:Y:S02]  /*00f0*/  SHF.R.U32.HI R50, RZ, 0x5, R163 ;  /* 0x00000005ff327819 */ /* 0x000fe400000116a3 */
[----:B------:R0:W5:Y:S02]  /*0100*/  @P1 LDG.E.64 R22, [R2.64] ;  /* 0x0000000402161981 */ /* 0x000164000c1e1b00 */
[----:B------:R-:W-:-:S04]  /*0110*/  LOP3.LUT R18, R0, 0x1f0, RZ, 0xc0, !PT ;  /* 0x000001f000127812 */ /* 0x000fc800078ec0ff */
        /* <DEDUP_REMOVED lines=10> */
[----:B------:R-:W2:Y:S01]  /*01c0*/  S2R R0, SR_CTAID.X ;  /* 0x0000000000007919 */ /* 0x000ea20000002500 */
[----:B0-----:R-:W-:Y:S01]  /*01d0*/  IADD3 R2, P3, R18, c[0x0][0x1b0], RZ ;  /* 0x00006c0012027a10 */ /* 0x001fe20007f7e0ff */
[----:B--2---:R-:W-:-:S05]  /*01e0*/  IMAD R50, R0, 0x4, R50 ;  /* 0x0000000400327824 */ /* 0x004fca00078e0232 */
[----:B------:R-:W-:Y:S01]  /*01f0*/  ISETP.GE.AND P2, PT, R50, c[0x0][0x164], PT ;  /* 0x0000590032007a0c */ /* 0x000fe20003f46270 */
[----:B------:R-:W-:-:S12]  /*0200*/  IMAD.X R3, RZ, RZ, c[0x0][0x1b4], P3 ;  /* 0x00006d00ff037624 */ /* 0x000fd800018e06ff */
[----:B------:R-:W-:Y:S05]  /*0210*/  @P2 EXIT ;  /* 0x000000000000294d */ /* 0x000fea0003800000 */
[----:B-1---5:R-:W-:Y:S01]  /*0220*/  @P1 IADD3 R205, P2, R22, c[0x0][0x240], RZ ;  /* 0x0000900016cd1a10 */ /* 0x022fe20007f5e0ff */
[----:B------:R0:W5:Y:S03]  /*0230*/  LDG.E.128 R52, [R2.64] ;  /* 0x0000000402347981 */ /* 0x000166000c1e1d00 */
[----:B------:R-:W-:Y:S01]  /*0240*/  @P1 IADD3.X R20, RZ, R23, RZ, P2, !PT ;  /* 0x00000017ff141210 */ /* 0x000fe200017fe4ff */
[----:B------:R-:W-:Y:S01]  /*0250*/  IMAD R163, R0, c[0x0][0x0], R163 ;  /* 0x0000000000a37a24 */ /* 0x000fe200078e02a3 */
[----:B------:R0:W5:Y:S02]  /*0260*/  LDG.E.128 R56, [R2.64+0x200] ;  /* 0x0002000402387981 */ /* 0x000164000c1e1d00 */
        /* <DEDUP_REMOVED lines=9> */
[----:B------:R-:W-:-:S03]  /*0300*/  IADD3 R49, R117, -0x4498517b, RZ ;  /* 0xbb67ae8575317810 */ /* 0x000fc60007ffe0ff */
[----:B------:R0:W5:Y:S01]  /*0310*/  LDG.E.128 R72, [R2.64+0xa00] ;  /* 0x000a000402487981 */ /* 0x000162000c1e1d00 */
[----:B------:R-:W-:-:S03]  /*0320*/  IMAD.WIDE.U32 R20, R20, -0x326172a9, RZ ;  /* 0xcd9e8d5714147825 */ /* 0x000fc600078e00ff */
[----:B------:R0:W5:Y:S01]  /*0330*/  LDG.E.128 R76, [R2.64+0xc00] ;  /* 0x000c0004024c7981 */ /* 0x000162000c1e1d00 */
[----:B------:R-:W-:-:S03]  /*0340*/  IADD3 R48, R116, -0x61c88647, RZ ;  /* 0x9e3779b974307810 */ /* 0x000fc60007ffe0ff */
[----:B------:R0:W5:Y:S01]  /*0350*/  LDG.E.128 R80, [R2.64+0xe00] ;  /* 0x000e000402507981 */ /* 0x000162000c1e1d00 */
[C---:B------:R-:W-:Y:S01]  /*0360*/  IADD3 R47, R116.reuse, 0x3c6ef372, RZ ;  /* 0x3c6ef372742f7810 */ /* 0x040fe20007ffe0ff */
[----:B------:R-:W-:Y:S01]  /*0370*/  @!P0 CS2R R84, SRZ ;  /* 0x0000000000548805 */ /* 0x000fe2000001ff00 */
[C---:B------:R-:W-:Y:S01]  /*0380*/  IADD3 R46, R117.reuse, 0x76cf5d0a, RZ ;  /* 0x76cf5d0a752e7810 */ /* 0x040fe20007ffe0ff */
[----:B------:R-:W-:Y:S01]  /*0390*/  @!P0 CS2R R12, SRZ ;  /* 0x00000000000c8805 */ /* 0x000fe2000001ff00 */
[C---:B------:R-:W-:Y:S01]  /*03a0*/  IADD3 R45, R117.reuse, 0x32370b8f, RZ ;  /* 0x32370b8f752d7810 */ /* 0x040fe20007ffe0ff */
[----:B------:R-:W-:Y:S01]  /*03b0*/  @!P0 CS2R R14, SRZ ;  /* 0x00000000000e8805 */ /* 0x000fe2000001ff00 */
[C---:B------:R-:W-:Y:S01]  /*03c0*/  IADD3 R44, R116.reuse, -0x255992d5, RZ ;  /* 0xdaa66d2b742c7810 */ /* 0x040fe20007ffe0ff */
[----:B------:R-:W-:Y:S01]  /*03d0*/  @!P0 CS2R R10, SRZ ;  /* 0x00000000000a8805 */ /* 0x000fe2000001ff00 */
[----:B------:R-:W-:Y:S01]  /*03e0*/  IADD3 R43, R116, 0x78dde6e4, RZ ;  /* 0x78dde6e4742b7810 */ /* 0x000fe20007ffe0ff */
[----:B0-----:R-:W-:Y:S01]  /*03f0*/  IMAD.WIDE.U32 R2, R0, -0x2daee0ad, RZ ;  /* 0xd2511f5300027825 */ /* 0x001fe200078e00ff */
[C---:B------:R-:W-:Y:S01]  /*0400*/  IADD3 R42, R117.reuse, -0x126145ec, RZ ;  /* 0xed9eba14752a7810 */ /* 0x040fe20007ffe0ff */
[----:B------:R-:W-:Y:S01]  /*0410*/  @!P0 CS2R R8, SRZ ;  /* 0x0000000000088805 */ /* 0x000fe2000001ff00 */
[----:B------:R-:W-:Y:S01]  /*0420*/  IADD3 R41, R117, -0x56f99767, RZ ;  /* 0xa906689975297810 */ /* 0x000fe20007ffe0ff */
[----:B------:R-:W-:Y:S01]  /*0430*/  @!P0 CS2R R4, SRZ ;  /* 0x0000000000048805 */ /* 0x000fe2000001ff00 */
[----:B------:R-:W-:Y:S01]  /*0440*/  LOP3.LUT R19, R3, R16, R49, 0x96, !PT ;  /* 0x0000001003137212 */ /* 0x000fe200078e9631 */
[----:B------:R-:W-:Y:S01]  /*0450*/  @!P0 CS2R R6, SRZ ;  /* 0x0000000000068805 */ /* 0x000fe2000001ff00 */
[----:B------:R-:W-:Y:S01]  /*0460*/  LOP3.LUT R16, R21, R48, R18, 0x96, !PT ;  /* 0x0000003015107212 */ /* 0x000fe200078e9612 */
[----:B------:R-:W-:Y:S01]  /*0470*/  @!P0 CS2R R100, SRZ ;  /* 0x0000000000648805 */ /* 0x000fe2000001ff00 */
[C---:B------:R-:W-:Y:S01]  /*0480*/  IADD3 R40, R116.reuse, 0x1715609d, RZ ;  /* 0x1715609d74287810 */ /* 0x040fe20007ffe0ff */
[----:B------:R-:W-:Y:S01]  /*0490*/  IMAD.WIDE.U32 R18, R19, -0x326172a9, RZ ;  /* 0xcd9e8d5713127825 */ /* 0x000fe200078e00ff */
[----:B------:R-:W-:Y:S01]  /*04a0*/  IADD3 R39, R116, -0x4ab325aa, RZ ;  /* 0xb54cda5674277810 */ /* 0x000fe20007ffe0ff */
[----:B------:R-:W-:Y:S01]  /*04b0*/  @!P0 CS2R R102, SRZ ;  /* 0x0000000000668805 */ /* 0x000fe2000001ff00 */
[----:B------:R-:W-:Y:S01]  /*04c0*/  IADD3 R38, R117, 0x646e171e, RZ ;  /* 0x646e171e75267810 */ /* 0x000fe20007ffe0ff */
[----:B------:R-:W-:Y:S01]  /*04d0*/  IMAD.WIDE.U32 R16, R16, -0x2daee0ad, RZ ;  /* 0xd2511f5310107825 */ /* 0x000fe200078e00ff */
[----:B------:R-:W-:Y:S01]  /*04e0*/  LOP3.LUT R3, R19, R20, R47, 0x96, !PT ;  /* 0x0000001413037212 */ /* 0x000fe200078e962f */
[----:B------:R-:W-:Y:S01]  /*04f0*/  @!P0 CS2R R86, SRZ ;  /* 0x0000000000568805 */ /* 0x000fe2000001ff00 */
[----:B------:R-:W-:Y:S01]  /*0500*/  IADD3 R37, R117, 0x1fd5c5a3, RZ ;  /* 0x1fd5c5a375257810 */ /* 0x000fe20007ffe0ff */
[----:B------:R-:W-:Y:S01]  /*0510*/  @!P0 CS2R R88, SRZ ;  /* 0x0000000000588805 */ /* 0x000fe2000001ff00 */
[----:B------:R-:W-:Y:S01]  /*0520*/  LOP3.LUT R20, R17, R2, R46, 0x96, !PT ;  /* 0x0000000211147212 */ /* 0x000fe200078e962e */
[----:B------:R-:W-:Y:S01]  /*0530*/  IMAD.WIDE.U32 R2, R3, -0x2daee0ad, RZ ;  /* 0xd2511f5303027825 */ /* 0x000fe200078e00ff */
[C---:B------:R-:W-:Y:S01]  /*0540*/  IADD3 R36, R116.reuse, 0x5384540f, RZ ;  /* 0x5384540f74247810 */ /* 0x040fe20007ffe0ff */
[----:B------:R-:W-:Y:S01]  /*0550*/  HADD2.F32 R51, -RZ, R84.H1_H1 ;  /* 0x30000054ff337230 */ /* 0x000fe20000004100 */
[----:B------:R-:W-:Y:S01]  /*0560*/  IADD3 R35, R116, -0xe443238, RZ ;  /* 0xf1bbcdc874237810 */ /* 0x000fe20007ffe0ff */
[----:B------:R-:W-:Y:S01]  /*0570*/  IMAD.WIDE.U32 R20, R20, -0x326172a9, RZ ;  /* 0xcd9e8d5714147825 */ /* 0x000fe200078e00ff */
[----:B------:R-:W-:Y:S01]  /*0580*/  LOP3.LUT R19, R3, R16, R45, 0x96, !PT ;  /* 0x0000001003137212 */ /* 0x000fe200078e962d */
[--C-:B------:R-:W-:Y:S01]  /*0590*/  HADD2.F32 R118, -RZ, R85.reuse.H0_H0 ;  /* 0x20000055ff767230 */ /* 0x100fe20000004100 */
[----:B------:R-:W-:Y:S01]  /*05a0*/  IADD3 R34, R117, -0x24c28bd8, RZ ;  /* 0xdb3d742875227810 */ /* 0x000fe20007ffe0ff */
[----:B------:R-:W-:Y:S01]  /*05b0*/  HADD2.F32 R119, -RZ, R85.H1_H1 ;  /* 0x30000055ff777230 */ /* 0x000fe20000004100 */
[----:B------:R-:W-:Y:S01]  /*05c0*/  LOP3.LUT R16, R21, R18, R44, 0x96, !PT ;  /* 0x0000001215107212 */ /* 0x000fe200078e962c */
[----:B------:R-:W-:Y:S01]  /*05d0*/  IMAD.WIDE.U32 R18, R19, -0x326172a9, RZ ;  /* 0xcd9e8d5713127825 */ /* 0x000fe200078e00ff */
[----:B------:R-:W-:Y:S01]  /*05e0*/  @!P0 CS2R R90, SRZ ;  /* 0x00000000005a8805 */ /* 0x000fe2000001ff00 */
[----:B------:R-:W-:Y:S01]  /*05f0*/  @!P0 CS2R R92, SRZ ;  /* 0x00000000005c8805 */ /* 0x000fe2000001ff00 */
[----:B------:R-:W-:Y:S01]  /*0600*/  @!P0 CS2R R94, SRZ ;  /* 0x00000000005e8805 */ /* 0x000fe2000001ff00 */
[----:B------:R-:W-:Y:S01]  /*0610*/  IMAD.WIDE.U32 R16, R16, -0x2daee0ad, RZ ;  /* 0xd2511f5310107825 */ /* 0x000fe200078e00ff */
[----:B------:R-:W-:Y:S01]  /*0620*/  LOP3.LUT R3, R19, R20, R43, 0x96, !PT ;  /* 0x0000001413037212 */ /* 0x000fe200078e962b */
[----:B------:R-:W-:Y:S01]  /*0630*/  @!P0 CS2R R96, SRZ ;  /* 0x0000000000608805 */ /* 0x000fe2000001ff00 */
[----:B------:R-:W-:Y:S01]  /*0640*/  @!P0 CS2R R98, SRZ ;  /* 0x0000000000628805 */ /* 0x000fe2000001ff00 */
[----:B------:R-:W-:Y:S01]  /*0650*/  IADD3 R147, R117, -0x695add53, RZ ;  /* 0x96a522ad75937810 */ /* 0x000fe20007ffe0ff */
[--C-:B------:R-:W-:Y:S01]  /*0660*/  HADD2.F32 R33, -RZ, R12.reuse.H0_H0 ;  /* 0x2000000cff217230 */ /* 0x100fe20000004100 */
[----:B------:R-:W-:Y:S01]  /*0670*/  LOP3.LUT R20, R17, R2, R42, 0x96, !PT ;  /* 0x0000000211147212 */ /* 0x000fe200078e962a */
[----:B------:R-:W-:Y:S01]  /*0680*/  IMAD.WIDE.U32 R2, R3, -0x2daee0ad, RZ ;  /* 0xd2511f5303027825 */ /* 0x000fe200078e00ff */
[----:B------:R-:W-:Y:S01]  /*0690*/  IADD3 R146, R116, -0x700cb87f, RZ ;  /* 0x8ff3478174927810 */ /* 0x000fe20007ffe0ff */
[----:B------:R-:W-:Y:S01]  /*06a0*/  HADD2.F32 R32, -RZ, R12.H1_H1 ;  /* 0x3000000cff207230 */ /* 0x000fe20000004100 */
[----:B------:R-:W-:Y:S01]  /*06b0*/  LOP3.LUT R205, R205, 0x3, RZ, 0xc0, !PT ;  /* 0x00000003cdcd7812 */ /* 0x000fe200078ec0ff */
[----:B------:R-:W-:Y:S01]  /*06c0*/  IMAD.WIDE.U32 R20, R20, -0x326172a9, RZ ;  /* 0xcd9e8d5714147825 */ /* 0x000fe200078e00ff */
[----:B------:R-:W-:Y:S01]  /*06d0*/  LOP3.LUT R19, R3, R16, R41, 0x96, !PT ;  /* 0x0000001003137212 */ /* 0x000fe200078e9629 */
[--C-:B------:R-:W-:Y:S01]  /*06e0*/  HADD2.F32 R31, -RZ, R13.reuse.H0_H0 ;  /* 0x2000000dff1f7230 */ /* 0x100fe20000004100 */
[----:B------:R-:W-:Y:S01]  /*06f0*/  ULDC.U8 UR6, c[0x0][0x1f0] ;  /* 0x00007c0000067ab9 */ /* 0x000fe20000000000 */
[----:B------:R-:W-:Y:S01]  /*0700*/  HADD2.F32 R30, -RZ, R13.H1_H1 ;  /* 0x3000000dff1e7230 */ /* 0x000fe20000004100 */
[----:B------:R-:W-:Y:S01]  /*0710*/  LOP3.LUT R16, R21, R18, R40, 0x96, !PT ;  /* 0x0000001215107212 */ /* 0x000fe200078e9628 */
[----:B------:R-:W-:Y:S01]  /*0720*/  IMAD.WIDE.U32 R18, R19, -0x326172a9, RZ ;  /* 0xcd9e8d5713127825 */ /* 0x000fe200078e00ff */
[----:B------:R-:W-:-:S02]  /*0730*/  HADD2.F32 R29, -RZ, R14.H0_H0 ;  /* 0x2000000eff1d7230 */ /* 0x000fc40000004100 */
[----:B------:R-:W-:Y:S01]  /*0740*/  HADD2.F32 R28, -RZ, R14.H1_H1 ;  /* 0x3000000eff1c7230 */ /* 0x000fe20000004100 */
[----:B------:R-:W-:Y:S01]  /*0750*/  IMAD.WIDE.U32 R16, R16, -0x2daee0ad, RZ ;  /* 0xd2511f5310107825 */ /* 0x000fe200078e00ff */
[----:B------:R-:W-:Y:S01]  /*0760*/  LOP3.LUT R3, R19, R20, R39, 0x96, !PT ;  /* 0x0000001413037212 */ /* 0x000fe200078e9627 */
[--C-:B------:R-:W-:Y:S02]  /*0770*/  HADD2.F32 R27, -RZ, R15.reuse.H0_H0 ;  /* 0x2000000fff1b7230 */ /* 0x100fe40000004100 */
[----:B------:R-:W-:Y:S01]  /*0780*/  HADD2.F32 R26, -RZ, R15.H1_H1 ;  /* 0x3000000fff1a7230 */ /* 0x000fe20000004100 */
[----:B------:R-:W-:Y:S01]  /*0790*/  LOP3.LUT R20, R17, R2, R38, 0x96, !PT ;  /* 0x0000000211147212 */ /* 0x000fe200078e9626 */
[----:B------:R-:W-:Y:S01]  /*07a0*/  IMAD.WIDE.U32 R2, R3, -0x2daee0ad, RZ ;  /* 0xd2511f5303027825 */ /* 0x000fe200078e00ff */
[----:B------:R-:W-:Y:S02]  /*07b0*/  HADD2.F32 R19, -RZ, R11.H0_H0 ;  /* 0x2000000bff137230 */ /* 0x000fe40000004100 */
[--C-:B------:R-:W-:Y:S01]  /*07c0*/  HADD2.F32 R25, -RZ, R8.reuse.H0_H0 ;  /* 0x20000008ff197230 */ /* 0x100fe20000004100 */
[----:B------:R-:W-:Y:S01]  /*07d0*/  IMAD.WIDE.U32 R20, R20, -0x326172a9, RZ ;  /* 0xcd9e8d5714147825 */ /* 0x000fe200078e00ff */
[----:B------:R-:W-:Y:S01]  /*07e0*/  LOP3.LUT R105, R3, R16, R37, 0x96, !PT ;  /* 0x0000001003697212 */ /* 0x000fe200078e9625 */
[----:B------:R-:W-:-:S02]  /*07f0*/  HADD2.F32 R24, -RZ, R8.H1_H1 ;  /* 0x30000008ff187230 */ /* 0x000fc40000004100 */
[----:B------:R-:W-:Y:S01]  /*0800*/  HADD2.F32 R23, -RZ, R9.H0_H0 ;  /* 0x20000009ff177230 */ /* 0x000fe20000004100 */
[----:B------:R-:W-:Y:S01]  /*0810*/  LOP3.LUT R104, R21, R18, R36, 0x96, !PT ;  /* 0x0000001215687212 */ /* 0x000fe200078e9624 */
[C---:B------:R-:W-:Y:S01]  /*0820*/  IMAD.HI.U32 R0, R105.reuse, -0x326172a9, RZ ;  /* 0xcd9e8d5769007827 */ /* 0x040fe200078e00ff */
[----:B------:R-:W-:Y:S02]  /*0830*/  HADD2.F32 R21, -RZ, R10.H0_H0 ;  /* 0x2000000aff157230 */ /* 0x000fe40000004100 */
[----:B------:R-:W-:Y:S01]  /*0840*/  HADD2.F32 R18, -RZ, R11.H1_H1 ;  /* 0x3000000bff127230 */ /* 0x000fe20000004100 */
[----:B------:R-:W-:Y:S01]  /*0850*/  IMAD.HI.U32 R3, R104, -0x2daee0ad, RZ ;  /* 0xd2511f5368037827 */ /* 0x000fe200078e00ff */
[----:B------:R-:W-:Y:S01]  /*0860*/  LOP3.LUT R160, R0, R20, R35, 0x96, !PT ;  /* 0x0000001400a07212 */ /* 0x000fe200078e9623 */
[----:B------:R-:W-:Y:S02]  /*0870*/  HADD2.F32 R0, -RZ, R84.H0_H0 ;  /* 0x20000054ff007230 */ /* 0x000fe40000004100 */
[----:B------:R-:W-:Y:S01]  /*0880*/  IMAD R85, R105, -0x326172a9, RZ ;  /* 0xcd9e8d5769557824 */ /* 0x000fe200078e02ff */
[----:B------:R-:W-:Y:S01]  /*0890*/  LOP3.LUT R158, R3, R2, R34, 0x96, !PT ;  /* 0x00000002039e7212 */ /* 0x000fe200078e9622 */
[----:B------:R-:W-:Y:S01]  /*08a0*/  IMAD R84, R104, -0x2daee0ad, RZ ;  /* 0xd2511f5368547824 */ /* 0x000fe200078e02ff */
[----:B------:R-:W-:Y:S01]  /*08b0*/  HADD2.F32 R20, -RZ, R10.H1_H1 ;  /* 0x3000000aff147230 */ /* 0x000fe20000004100 */
[----:B------:R-:W-:Y:S01]  /*08c0*/  IMAD.HI.U32 R165, R160, -0x2daee0ad, RZ ;  /* 0xd2511f53a0a57827 */ /* 0x000fe200078e00ff */
[----:B------:R-:W-:-:S02]  /*08d0*/  HADD2.F32 R22, -RZ, R9.H1_H1 ;  /* 0x30000009ff167230 */ /* 0x000fc40000004100 */
[--C-:B------:R-:W-:Y:S01]  /*08e0*/  HADD2.F32 R17, -RZ, R4.reuse.H0_H0 ;  /* 0x20000004ff117230 */ /* 0x100fe20000004100 */
[----:B------:R-:W-:Y:S01]  /*08f0*/  IMAD.HI.U32 R164, R158, -0x326172a9, RZ ;  /* 0xcd9e8d579ea47827 */ /* 0x000fe200078e00ff */
[----:B------:R-:W-:Y:S01]  /*0900*/  HADD2.F32 R16, -RZ, R4.H1_H1 ;  /* 0x30000004ff107230 */ /* 0x000fe20000004100 */
[----:B------:R-:W-:Y:S01]  /*0910*/  LOP3.LUT R165, R165, R84, R147, 0x96, !PT ;  /* 0x00000054a5a57212 */ /* 0x000fe200078e9693 */
[--C-:B------:R-:W-:Y:S01]  /*0920*/  HADD2.F32 R15, -RZ, R5.reuse.H0_H0 ;  /* 0x20000005ff0f7230 */ /* 0x100fe20000004100 */
[----:B------:R-:W-:Y:S01]  /*0930*/  IMAD.MOV.U32 R159, RZ, RZ, RZ ;  /* 0x000000ffff9f7224 */ /* 0x000fe200078e00ff */
[----:B------:R-:W-:Y:S01]  /*0940*/  HADD2.F32 R14, -RZ, R5.H1_H1 ;  /* 0x30000005ff0e7230 */ /* 0x000fe20000004100 */
[----:B------:R-:W-:Y:S01]  /*0950*/  LOP3.LUT R164, R164, R85, R146, 0x96, !PT ;  /* 0x00000055a4a47212 */ /* 0x000fe200078e9692 */
[--C-:B------:R-:W-:Y:S01]  /*0960*/  HADD2.F32 R13, -RZ, R6.reuse.H0_H0 ;  /* 0x20000006ff0d7230 */ /* 0x100fe20000004100 */
[----:B------:R-:W-:Y:S01]  /*0970*/  IMAD R160, R160, -0x2daee0ad, RZ ;  /* 0xd2511f53a0a07824 */ /* 0x000fe200078e02ff */
        /* <DEDUP_REMOVED lines=40> */
.L_x_10798:
        /* <DEDUP_REMOVED lines=33> */
.L_x_9764:
[----:B0-----:R-:W-:Y:S02]  /*0e10*/  MOV R106, R158 ;  /* 0x0000009e006a7202 */ /* 0x001fe40000000f00 */
.L_x_9765:
[----:B------:R-:W-:Y:S05]  /*0e20*/  BSYNC B0 ;  /* 0x0000000000007941 */ /* 0x000fea0003800000 */
.L_x_9763:
        /* <DEDUP_REMOVED lines=16> */
.L_x_9769:
[----:B------:R-:W-:Y:S05]  /*0f30*/  BSYNC B1 ;  /* 0x0000000000017941 */ /* 0x000fea0003800000 */
.L_x_9768:
        /* <DEDUP_REMOVED lines=42> */
[----:B------:R-:W-:Y:S01]  /*11e0*/  LOP3.LUT R165, R97, R98, R147, 0x96, !PT ;  /* 0x0000006261a57212 */ /* 0x000fe200078e9693 */
[----:B------:R-:W-:-:S04]  /*11f0*/  IMAD.MOV.U32 R160, RZ, RZ, R96 ;  /* 0x000000ffffa07224 */ /* 0x000fc800078e0060 */
.L_x_9767:
[----:B------:R-:W-:Y:S05]  /*1200*/  BSYNC B0 ;  /* 0x0000000000007941 */ /* 0x000fea0003800000 */
.L_x_9766:
        /* <DEDUP_REMOVED lines=19> */
.L_x_9770:
        /* <DEDUP_REMOVED lines=12> */
.L_x_9773:
[----:B------:R-:W-:Y:S02]  /*1400*/  IMAD.MOV.U32 R106, RZ, RZ, R158 ;  /* 0x000000ffff6a7224 */ /* 0x000fe400078e009e */
.L_x_9774:
[----:B------:R-:W-:Y:S05]  /*1410*/  BSYNC B0 ;  /* 0x0000000000007941 */ /* 0x000fea0003800000 */
.L_x_9772:
        /* <DEDUP_REMOVED lines=16> */
.L_x_9778:
[----:B------:R-:W-:Y:S05]  /*1520*/  BSYNC B1 ;  /* 0x0000000000017941 */ /* 0x000fea0003800000 */
.L_x_9777:
        /* <DEDUP_REMOVED lines=44> */
.L_x_9776:
[----:B------:R-:W-:Y:S05]  /*17f0*/  BSYNC B0 ;  /* 0x0000000000007941 */ /* 0x000fea0003800000 */
.L_x_9775:
        /* <DEDUP_REMOVED lines=10> */
.L_x_9771:
        /* <DEDUP_REMOVED lines=12> */
.L_x_9780:
[----:B------:R-:W-:Y:S02]  /*1960*/  IMAD.MOV.U32 R106, RZ, RZ, R158 ;  /* 0x000000ffff6a7224 */ /* 0x000fe400078e009e */
.L_x_9781:
[----:B------:R-:W-:Y:S05]  /*1970*/  BSYNC B0 ;  /* 0x0000000000007941 */ /* 0x000fea0003800000 */
.L_x_9779:
        /* <DEDUP_REMOVED lines=16> */
.L_x_9785:
[----:B------:R-:W-:Y:S05]  /*1a80*/  BSYNC B1 ;  /* 0x0000000000017941 */ /* 0x000fea0003800000 */
.L_x_9784:
        /* <DEDUP_REMOVED lines=44> */
.L_x_9783:
[----:B------:R-:W-:Y:S05]  /*1d50*/  BSYNC B0 ;  /* 0x0000000000007941 */ /* 0x000fea0003800000 */
.L_x_9782:
        /* <DEDUP_REMOVED lines=14> */
.L_x_9786:
        /* <DEDUP_REMOVED lines=12> */
.L_x_9789:
[----:B------:R-:W-:Y:S02]  /*1f00*/  IMAD.MOV.U32 R104, RZ, RZ, R158 ;  /* 0x000000ffff687224 */ /* 0x000fe400078e009e */
.L_x_9790:
[----:B------:R-:W-:Y:S05]  /*1f10*/  BSYNC B0 ;  /* 0x0000000000007941 */ /* 0x000fea0003800000 */
.L_x_9788:
        /* <DEDUP_REMOVED lines=16> */
.L_x_9794:
[----:B------:R-:W-:Y:S05]  /*2020*/  BSYNC B1 ;  /* 0x0000000000017941 */ /* 0x000fea0003800000 */
.L_x_9793:
        /* <DEDUP_REMOVED lines=44> */
.L_x_9792:
[----:B------:R-:W-:Y:S05]  /*22f0*/  BSYNC B0 ;  /* 0x0000000000007941 */ /* 0x000fea0003800000 */
.L_x_9791:
        /* <DEDUP_REMOVED lines=10> */
.L_x_9787:
        /* <DEDUP_REMOVED lines=12> */
.L_x_9796:
[----:B------:R-:W-:Y:S02]  /*2460*/  IMAD.MOV.U32 R110, RZ, RZ, R158 ;  /* 0x000000ffff6e7224 */ /* 0x000fe400078e009e */
.L_x_9797:
[----:B------:R-:W-:Y:S05]  /*2470*/  BSYNC B0 ;  /* 0x0000000000007941 */ /* 0x000fea0003800000 */
.L_x_9795:
        /* <DEDUP_REMOVED lines=16> */
.L_x_9801:
[----:B------:R-:W-:Y:S05]  /*2580*/  BSYNC B1 ;  /* 0x0000000000017941 */ /* 0x000fea0003800000 */
.L_x_9800:
        /* <DEDUP_REMOVED lines=44> */
.L_x_9799:
[----:B------:R-:W-:Y:S05]  /*2850*/  BSYNC B0 ;  /* 0x0000000000007941 */ /* 0x000fea0003800000 */
.L_x_9798:
        /* <DEDUP_REMOVED lines=14> */
.L_x_9802:
        /* <DEDUP_REMOVED lines=12> */
.L_x_9805:
[----:B------:R-:W-:Y:S02]  /*2a00*/  IMAD.MOV.U32 R110, RZ, RZ, R158 ;  /* 0x000000ffff6e7224 */ /* 0x000fe400078e009e */
.L_x_9806:
[----:B------:R-:W-:Y:S05]  /*2a10*/  BSYNC B0 ;  /* 0x0000000000007941 */ /* 0x000fea0003800000 */
.L_x_9804:
        /* <DEDUP_REMOVED lines=16> */
.L_x_9810:
[----:B------:R-:W-:Y:S05]  /*2b20*/  BSYNC B1 ;  /* 0x0000000000017941 */ /* 0x000fea0003800000 */
.L_x_9809:
        /* <DEDUP_REMOVED lines=44> */
.L_x_9808:
[----:B------:R-:W-:Y:S05]  /*2df0*/  BSYNC B0 ;  /* 0x0000000000007941 */ /* 0x000fea0003800000 */
.L_x_9807:
        /* <DEDUP_REMOVED lines=10> */
.L_x_9803:
        /* <DEDUP_REMOVED lines=12> */
.L_x_9812:
[----:B------:R-:W-:Y:S02]  /*2f60*/  IMAD.MOV.U32 R110, RZ, RZ, R158 ;  /* 0x000000ffff6e7224 */ /* 0x000fe400078e009e */
.L_x_9813:
[----:B------:R-:W-:Y:S05]  /*2f70*/  BSYNC B0 ;  /* 0x0000000000007941 */ /* 0x000fea0003800000 */
.L_x_9811:
        /* <DEDUP_REMOVED lines=16> */
.L_x_9817:
[----:B------:R-:W-:Y:S05]  /*3080*/  BSYNC B1 ;  /* 0x0000000000017941 */ /* 0x000fea0003800000 */
.L_x_9816:
        /* <DEDUP_REMOVED lines=44> */
.L_x_9815:
[----:B------:R-:W-:Y:S05]  /*3350*/  BSYNC B0 ;  /* 0x0000000000007941 */ /* 0x000fea0003800000 */
.L_x_9814:
        /* <DEDUP_REMOVED lines=13> */
.L_x_9818:
        /* <DEDUP_REMOVED lines=12> */
.L_x_9821:
[----:B------:R-:W-:Y:S02]  /*34f0*/  IMAD.MOV.U32 R106, RZ, RZ, R158 ;  /* 0x000000ffff6a7224 */ /* 0x000fe400078e009e */
.L_x_9822:
[----:B------:R-:W-:Y:S05]  /*3500*/  BSYNC B0 ;  /* 0x0000000000007941 */ /* 0x000fea0003800000 */
.L_x_9820:
        /* <DEDUP_REMOVED lines=16> */
.L_x_9826:
[----:B------:R-:W-:Y:S05]  /*3610*/  BSYNC B1 ;  /* 0x0000000000017941 */ /* 0x000fea0003800000 */
.L_x_9825:
        /* <DEDUP_REMOVED lines=44> */
.L_x_9824:
[----:B------:R-:W-:Y:S05]  /*38e0*/  BSYNC B0 ;  /* 0x0000000000007941 */ /* 0x000fea0003800000 */
.L_x_9823:
        /* <DEDUP_REMOVED lines=10> */
.L_x_9819:
        /* <DEDUP_REMOVED lines=12> */
.L_x_9828:
[----:B------:R-:W-:Y:S02]  /*3a50*/  IMAD.MOV.U32 R110, RZ, RZ, R158 ;  /* 0x000000ffff6e7224 */ /* 0x000fe400078e009e */
.L_x_9829:
[----:B------:R-:W-:Y:S05]  /*3a60*/  BSYNC B0 ;  /* 0x0000000000007941 */ /* 0x000fea0003800000 */
.L_x_9827:
        /* <DEDUP_REMOVED lines=16> */
.L_x_9833:
[----:B------:R-:W-:Y:S05]  /*3b70*/  BSYNC B1 ;  /* 0x0000000000017941 */ /* 0x000fea0003800000 */
.L_x_9832:
        /* <DEDUP_REMOVED lines=44> */
.L_x_9831:
[----:B------:R-:W-:Y:S05]  /*3e40*/  BSYNC B0 ;  /* 0x0000000000007941 */ /* 0x000fea0003800000 */
.L_x_9830:
        /* <DEDUP_REMOVED lines=13> */
.L_x_9834:
        /* <DEDUP_REMOVED lines=12> */
.L_x_9837:
[----:B------:R-:W-:Y:S02]  /*3fe0*/  IMAD.MOV.U32 R110, RZ, RZ, R158 ;  /* 0x000000ffff6e7224 */ /* 0x000fe400078e009e */
.L_x_9838:
[----:B------:R-:W-:Y:S05]  /*3ff0*/  BSYNC B0 ;  /* 0x0000000000007941 */ /* 0x000fea0003800000 */
.L_x_9836:
        /* <DEDUP_REMOVED lines=16> */
.L_x_9842:
[----:B------:R-:W-:Y:S05]  /*4100*/  BSYNC B1 ;  /* 0x0000000000017941 */ /* 0x000fea0003800000 */
.L_x_9841:
        /* <DEDUP_REMOVED lines=44> */
.L_x_9840:
[----:B------:R-:W-:Y:S05]  /*43d0*/  BSYNC B0 ;  /* 0x0000000000007941 */ /* 0x000fea0003800000 */
.L_x_9839:
        /* <DEDUP_REMOVED lines=10> */
.L_x_9835:
        /* <DEDUP_REMOVED lines=12> */
.L_x_9844:
[----:B------:R-:W-:Y:S02]  /*4540*/  IMAD.MOV.U32 R110, RZ, RZ, R158 ;  /* 0x000000ffff6e7224 */ /* 0x000fe400078e009e */
.L_x_9845:
[----:B------:R-:W-:Y:S05]  /*4550*/  BSYNC B0 ;  /* 0x0000000000007941 */ /* 0x000fea0003800000 */
.L_x_9843:
        /* <DEDUP_REMOVED lines=16> */
.L_x_9849:
[----:B------:R-:W-:Y:S05]  /*4660*/  BSYNC B1 ;  /* 0x0000000000017941 */ /* 0x000fea0003800000 */
.L_x_9848:
        /* <DEDUP_REMOVED lines=44> */
.L_x_9847:
[----:B------:R-:W-:Y:S05]  /*4930*/  BSYNC B0 ;  /* 0x0000000000007941 */ /* 0x000fea0003800000 */
.L_x_9846:
        /* <DEDUP_REMOVED lines=13> */
.L_x_9850:
        /* <DEDUP_REMOVED lines=12> */
.L_x_9853:
[----:B------:R-:W-:Y:S02]  /*4ad0*/  IMAD.MOV.U32 R94, RZ, RZ, R158 ;  /* 0x000000ffff5e7224 */ /* 0x000fe400078e009e */
.L_x_9854:
[----:B------:R-:W-:Y:S05]  /*4ae0*/  BSYNC B0 ;  /* 0x0000000000007941 */ /* 0x000fea0003800000 */
.L_x_9852:
        /* <DEDUP_REMOVED lines=16> */
.L_x_9858:
[----:B------:R-:W-:Y:S05]  /*4bf0*/  BSYNC B1 ;  /* 0x0000000000017941 */ /* 0x000fea0003800000 */
.L_x_9857:
        /* <DEDUP_REMOVED lines=44> */
.L_x_9856:
[----:B------:R-:W-:Y:S05]  /*4ec0*/  BSYNC B0 ;  /* 0x0000000000007941 */ /* 0x000fea0003800000 */
.L_x_9855:
        /* <DEDUP_REMOVED lines=10> */
.L_x_9851:
        /* <DEDUP_REMOVED lines=12> */
.L_x_9860:
[----:B------:R-:W-:Y:S02]  /*5030*/  IMAD.MOV.U32 R94, RZ, RZ, R158 ;  /* 0x000000ffff5e7224 */ /* 0x000fe400078e009e */
.L_x_9861:
[----:B------:R-:W-:Y:S05]  /*5040*/  BSYNC B0 ;  /* 0x0000000000007941 */ /* 0x000fea0003800000 */
.L_x_9859:
        /* <DEDUP_REMOVED lines=16> */
.L_x_9865:
[----:B------:R-:W-:Y:S05]  /*5150*/  BSYNC B1 ;  /* 0x0000000000017941 */ /* 0x000fea0003800000 */
.L_x_9864:
        /* <DEDUP_REMOVED lines=44> */
.L_x_9863:
[----:B------:R-:W-:Y:S05]  /*5420*/  BSYNC B0 ;  /* 0x0000000000007941 */ /* 0x000fea0003800000 */
.L_x_9862:
        /* <DEDUP_REMOVED lines=13> */
.L_x_9866:
        /* <DEDUP_REMOVED lines=12> */
.L_x_9869:
[----:B------:R-:W-:Y:S02]  /*55c0*/  IMAD.MOV.U32 R94, RZ, RZ, R158 ;  /* 0x000000ffff5e7224 */ /* 0x000fe400078e009e */
.L_x_9870:
[----:B------:R-:W-:Y:S05]  /*55d0*/  BSYNC B0 ;  /* 0x0000000000007941 */ /* 0x000fea0003800000 */
.L_x_9868:
        /* <DEDUP_REMOVED lines=16> */
.L_x_9874:
[----:B------:R-:W-:Y:S05]  /*56e0*/  BSYNC B1 ;  /* 0x0000000000017941 */ /* 0x000fea0003800000 */
.L_x_9873:
        /* <DEDUP_REMOVED lines=44> */
.L_x_9872:
[----:B------:R-:W-:Y:S05]  /*59b0*/  BSYNC B0 ;  /* 0x0000000000007941 */ /* 0x000fea0003800000 */
.L_x_9871:
        /* <DEDUP_REMOVED lines=10> */
.L_x_9867:
        /* <DEDUP_REMOVED lines=12> */
.L_x_9876:
[----:B------:R-:W-:Y:S02]  /*5b20*/  IMAD.MOV.U32 R94, RZ, RZ, R158 ;  /* 0x000000ffff5e7224 */ /* 0x000fe400078e009e */
.L_x_9877:
[----:B------:R-:W-:Y:S05]  /*5b30*/  BSYNC B0 ;  /* 0x0000000000007941 */ /* 0x000fea0003800000 */
.L_x_9875:
        /* <DEDUP_REMOVED lines=16> */
.L_x_9881:
[----:B------:R-:W-:Y:S05]  /*5c40*/  BSYNC B1 ;  /* 0x0000000000017941 */ /* 0x000fea0003800000 */
.L_x_9880:
        /* <DEDUP_REMOVED lines=44> */
.L_x_9879:
[----:B------:R-:W-:Y:S05]  /*5f10*/  BSYNC B0 ;  /* 0x0000000000007941 */ /* 0x000fea0003800000 */
.L_x_9878:
        /* <DEDUP_REMOVED lines=14> */
.L_x_9882:
        /* <DEDUP_REMOVED lines=12> */
.L_x_9885:
[----:B------:R-:W-:Y:S02]  /*60c0*/  IMAD.MOV.U32 R100, RZ, RZ, R158 ;  /* 0x000000ffff647224 */ /* 0x000fe400078e009e */
.L_x_9886:
[----:B------:R-:W-:Y:S05]  /*60d0*/  BSYNC B0 ;  /* 0x0000000000007941 */ /* 0x000fea0003800000 */
.L_x_9884:
        /* <DEDUP_REMOVED lines=18> */
.L_x_9890:
[----:B------:R-:W-:Y:S05]  /*6200*/  BSYNC B1 ;  /* 0x0000000000017941 */ /* 0x000fea0003800000 */
.L_x_9889:
        /* <DEDUP_REMOVED lines=44> */
.L_x_9888:
[----:B------:R-:W-:Y:S05]  /*64d0*/  BSYNC B0 ;  /* 0x0000000000007941 */ /* 0x000fea0003800000 */
.L_x_9887:
        /* <DEDUP_REMOVED lines=10> */
.L_x_9883:
[----:B------:R-:W-:Y:S02]  /*6580*/  SEL R93, RZ, 0x10000, P4 ;  /* 0x00010000ff5d7807 */ /* 0x000fe40002000000 */
[----:B------:R-:W-:Y:S02]  /*6590*/  SEL R94, RZ, 0x100, P3 ;  /* 0x00000100ff5e7807 */ /* 0x000fe40001800000 */
[----:B------:R-:W-:Y:S02]  /*65a0*/  ISETP.NE.AND P4, PT, R109, RZ, PT ;  /* 0x000000ff6d00720c */ /* 0x000fe40003f85270 */
        /* <DEDUP_REMOVED lines=11> */
[----:B------:R-:W-:Y:S01]  /*6660*/  SHF.L.U32 R109, R186, 0x3, RZ ;  /* 0x00000003ba6d7819 */ /* 0x000fe200000006ff */
[----:B------:R-:W-:Y:S01]  /*6670*/  IMAD.WIDE.U32 R170, R170, 0x100, RZ ;  /* 0x00000100aaaa7825 */ /* 0x000fe200078e00ff */
[----:B------:R-:W-:Y:S02]  /*6680*/  LEA.HI.X R173, R186, c[0x0][0x18c], RZ, 0x4, P1 ;  /* 0x00006300baad7a11 */ /* 0x000fe400008f24ff */
[----:B------:R-:W-:Y:S02]  /*6690*/  LOP3.LUT R101, R93, R94, R101, 0xfe, !PT ;  /* 0x0000005e5d657212 */ /* 0x000fe400078efe65 */
[----:B------:R-:W-:Y:S02]  /*66a0*/  LOP3.LUT R96, R170, R92, R96, 0xfe, !PT ;  /* 0x0000005caa607212 */ /* 0x000fe400078efe60 */
[----:B------:R-:W-:Y:S02]  /*66b0*/  SEL R99, RZ, 0x1, P5 ;  /* 0x00000001ff637807 */ /* 0x000fe40002800000 */
[----:B------:R-:W-:-:S02]  /*66c0*/  SHF.R.U32.HI R112, RZ, 0x1d, R186 ;  /* 0x0000001dff707819 */ /* 0x000fc400000116ba */
[----:B------:R-:W-:Y:S02]  /*66d0*/  IADD3 R168, P1, R109, c[0x0][0x190], RZ ;  /* 0x000064006da87a10 */ /* 0x000fe40007f3e0ff */
[----:B------:R-:W-:Y:S02]  /*66e0*/  F2FP.PACK_AB R95, R113, R110 ;  /* 0x0000006e715f723e */ /* 0x000fe400000000ff */
[----:B------:R-:W-:Y:S02]  /*66f0*/  F2FP.PACK_AB R94, R111, R106 ;  /* 0x0000006a6f5e723e */ /* 0x000fe400000000ff */
[----:B------:R-:W-:Y:S02]  /*6700*/  F2FP.PACK_AB R93, R107, R104 ;  /* 0x000000686b5d723e */ /* 0x000fe400000000ff */
[----:B------:R-:W-:Y:S02]  /*6710*/  F2FP.PACK_AB R92, R105, R102 ;  /* 0x00000066695c723e */ /* 0x000fe400000000ff */
[----:B------:R-:W-:-:S02]  /*6720*/  LOP3.LUT R171, R171, R101, R97, 0xfe, !PT ;  /* 0x00000065abab7212 */ /* 0x000fc400078efe61 */
[----:B------:R-:W-:Y:S01]  /*6730*/  IADD3.X R169, R112, c[0x0][0x194], RZ, P1, !PT ;  /* 0x0000650070a97a10 */ /* 0x000fe20000ffe4ff */
[----:B------:R0:W-:Y:S01]  /*6740*/  STG.E.128 [R172.64], R92 ;  /* 0x0000005cac007986 */ /* 0x0001e2000c101d04 */
[----:B------:R-:W-:Y:S02]  /*6750*/  LOP3.LUT R170, R96, R99, RZ, 0xfc, !PT ;  /* 0x0000006360aa7212 */ /* 0x000fe400078efcff */
        /* <DEDUP_REMOVED lines=27> */
.L_x_9891:
        /* <DEDUP_REMOVED lines=15> */
.L_x_9893:
[----:B-1----:R-:W-:Y:S02]  /*6a00*/  IMAD.MOV.U32 R109, RZ, RZ, R158 ;  /* 0x000000ffff6d7224 */ /* 0x002fe400078e009e */
.L_x_9894:
[----:B------:R-:W-:Y:S05]  /*6a10*/  BSYNC B0 ;  /* 0x0000000000007941 */ /* 0x000fea0003800000 */
.L_x_9892:
        /* <DEDUP_REMOVED lines=16> */
.L_x_9898:
[----:B------:R-:W-:Y:S05]  /*6b20*/  BSYNC B1 ;  /* 0x0000000000017941 */ /* 0x000fea0003800000 */
.L_x_9897:
        /* <DEDUP_REMOVED lines=44> */
.L_x_9896:
[----:B------:R-:W-:Y:S05]  /*6df0*/  BSYNC B0 ;  /* 0x0000000000007941 */ /* 0x000fea0003800000 */
.L_x_9895:
[----:B------:R-:W0:Y:S01]  /*6e00*/  I2F.U32 R96, R109 ;  /* 0x0000006d00607306 */ /* 0x000e220000201000 */
[----:B------:R-:W-:Y:S01]  /*6e10*/  LOP3.LUT P6, RZ, R157, 0x10, RZ, 0xc0, !PT ;  /* 0x000000109dff7812 */ /* 0x000fe200078cc0ff */
[----:B-----5:R-:W-:-:S05]  /*6e20*/  HADD2.F32 R97, -RZ, R92.H0_H0 ;  /* 0x2000005cff617230 */ /* 0x020fca0000004100 */
        /* <DEDUP_REMOVED lines=12> */
.L_x_9899:
        /* <DEDUP_REMOVED lines=12> */
.L_x_9902:
[----:B------:R-:W-:Y:S02]  /*6fb0*/  IMAD.MOV.U32 R167, RZ, RZ, R158 ;  /* 0x000000ffffa77224 */ /* 0x000fe400078e009e */
.L_x_9903:
[----:B------:R-:W-:Y:S05]  /*6fc0*/  BSYNC B0 ;  /* 0x0000000000007941 */ /* 0x000fea0003800000 */
.L_x_9901:
        /* <DEDUP_REMOVED lines=16> */
.L_x_9907:
[----:B------:R-:W-:Y:S05]  /*70d0*/  BSYNC B1 ;  /* 0x0000000000017941 */ /* 0x000fea0003800000 */
.L_x_9906:
        /* <DEDUP_REMOVED lines=44> */
.L_x_9905:
[----:B------:R-:W-:Y:S05]  /*73a0*/  BSYNC B0 ;  /* 0x0000000000007941 */ /* 0x000fea0003800000 */
.L_x_9904:
        /* <DEDUP_REMOVED lines=10> */
.L_x_9900:
        /* <DEDUP_REMOVED lines=12> */
.L_x_9909:
[----:B------:R-:W-:Y:S02]  /*7510*/  IMAD.MOV.U32 R112, RZ, RZ, R158 ;  /* 0x000000ffff707224 */ /* 0x000fe400078e009e */
.L_x_9910:
[----:B------:R-:W-:Y:S05]  /*7520*/  BSYNC B0 ;  /* 0x0000000000007941 */ /* 0x000fea0003800000 */
.L_x_9908:
        /* <DEDUP_REMOVED lines=16> */
.L_x_9914:
[----:B------:R-:W-:Y:S05]  /*7630*/  BSYNC B1 ;  /* 0x0000000000017941 */ /* 0x000fea0003800000 */
.L_x_9913:
        /* <DEDUP_REMOVED lines=44> */
.L_x_9912:
[----:B------:R-:W-:Y:S05]  /*7900*/  BSYNC B0 ;  /* 0x0000000000007941 */ /* 0x000fea0003800000 */
.L_x_9911:
        /* <DEDUP_REMOVED lines=14> */
.L_x_9915:
        /* <DEDUP_REMOVED lines=12> */
.L_x_9918:
[----:B------:R-:W-:Y:S02]  /*7ab0*/  IMAD.MOV.U32 R167, RZ, RZ, R158 ;  /* 0x000000ffffa77224 */ /* 0x000fe400078e009e */
.L_x_9919:
[----:B------:R-:W-:Y:S05]  /*7ac0*/  BSYNC B0 ;  /* 0x0000000000007941 */ /* 0x000fea0003800000 */
.L_x_9917:
        /* <DEDUP_REMOVED lines=16> */
.L_x_9923:
[----:B------:R-:W-:Y:S05]  /*7bd0*/  BSYNC B1 ;  /* 0x0000000000017941 */ /* 0x000fea0003800000 */
.L_x_9922:
        /* <DEDUP_REMOVED lines=44> */
.L_x_9921:
[----:B------:R-:W-:Y:S05]  /*7ea0*/  BSYNC B0 ;  /* 0x0000000000007941 */ /* 0x000fea0003800000 */
.L_x_9920:
        /* <DEDUP_REMOVED lines=10> */
.L_x_9916:
        /* <DEDUP_REMOVED lines=12> */
.L_x_9925:
[----:B------:R-:W-:Y:S02]  /*8010*/  IMAD.MOV.U32 R167, RZ, RZ, R158 ;  /* 0x000000ffffa77224 */ /* 0x000fe400078e009e */
.L_x_9926:
[----:B------:R-:W-:Y:S05]  /*8020*/  BSYNC B0 ;  /* 0x0000000000007941 */ /* 0x000fea0003800000 */
.L_x_9924:
        /* <DEDUP_REMOVED lines=16> */
.L_x_9930:
[----:B------:R-:W-:Y:S05]  /*8130*/  BSYNC B1 ;  /* 0x0000000000017941 */ /* 0x000fea0003800000 */
.L_x_9929:
        /* <DEDUP_REMOVED lines=44> */
.L_x_9928:
[----:B------:R-:W-:Y:S05]  /*8400*/  BSYNC B0 ;  /* 0x0000000000007941 */ /* 0x000fea0003800000 */
.L_x_9927:
        /* <DEDUP_REMOVED lines=14> */
.L_x_9931:
        /* <DEDUP_REMOVED lines=12> */
.L_x_9934:
[----:B------:R-:W-:Y:S02]  /*85b0*/  IMAD.MOV.U32 R168, RZ, RZ, R158 ;  /* 0x000000ffffa87224 */ /* 0x000fe400078e009e */
.L_x_9935:
[----:B------:R-:W-:Y:S05]  /*85c0*/  BSYNC B0 ;  /* 0x0000000000007941 */ /* 0x000fea0003800000 */
.L_x_9933:
        /* <DEDUP_REMOVED lines=16> */
.L_x_9939:
[----:B------:R-:W-:Y:S05]  /*86d0*/  BSYNC B1 ;  /* 0x0000000000017941 */ /* 0x000fea0003800000 */
.L_x_9938:
        /* <DEDUP_REMOVED lines=42> */
[----:B------:R-:W-:Y:S02]  /*8980*/  LOP3.LUT R165, R97, R98, R147, 0x96, !PT ;  /* 0x0000006261a57212 */ /* 0x000fe400078e9693 */
[----:B------:R-:W-:Y:S02]  /*8990*/  MOV R160, R96 ;  /* 0x0000006000a07202 */ /* 0x000fe40000000f00 */
.L_x_9937:
[----:B------:R-:W-:Y:S05]  /*89a0*/  BSYNC B0 ;  /* 0x0000000000007941 */ /* 0x000fea0003800000 */
.L_x_9936:
        /* <DEDUP_REMOVED lines=10> */
.L_x_9932:
        /* <DEDUP_REMOVED lines=12> */
.L_x_9941:
[----:B------:R-:W-:Y:S02]  /*8b10*/  IMAD.MOV.U32 R168, RZ, RZ, R158 ;  /* 0x000000ffffa87224 */ /* 0x000fe400078e009e */
.L_x_9942:
[----:B------:R-:W-:Y:S05]  /*8b20*/  BSYNC B0 ;  /* 0x0000000000007941 */ /* 0x000fea0003800000 */
.L_x_9940:
        /* <DEDUP_REMOVED lines=16> */
.L_x_9946:
[----:B------:R-:W-:Y:S05]  /*8c30*/  BSYNC B1 ;  /* 0x0000000000017941 */ /* 0x000fea0003800000 */
.L_x_9945:
        /* <DEDUP_REMOVED lines=44> */
.L_x_9944:
[----:B------:R-:W-:Y:S05]  /*8f00*/  BSYNC B0 ;  /* 0x0000000000007941 */ /* 0x000fea0003800000 */
.L_x_9943:
        /* <DEDUP_REMOVED lines=13> */
.L_x_9947:
        /* <DEDUP_REMOVED lines=12> */
.L_x_9950:
[----:B------:R-:W-:Y:S02]  /*90a0*/  IMAD.MOV.U32 R168, RZ, RZ, R158 ;  /* 0x000000ffffa87224 */ /* 0x000fe400078e009e */
.L_x_9951:
[----:B------:R-:W-:Y:S05]  /*90b0*/  BSYNC B0 ;  /* 0x0000000000007941 */ /* 0x000fea0003800000 */
.L_x_9949:
        /* <DEDUP_REMOVED lines=16> */
.L_x_9955:
[----:B------:R-:W-:Y:S05]  /*91c0*/  BSYNC B1 ;  /* 0x0000000000017941 */ /* 0x000fea0003800000 */
.L_x_9954:
        /* <DEDUP_REMOVED lines=44> */
.L_x_9953:
[----:B------:R-:W-:Y:S05]  /*9490*/  BSYNC B0 ;  /* 0x0000000000007941 */ /* 0x000fea0003800000 */
.L_x_9952:
        /* <DEDUP_REMOVED lines=10> */
.L_x_9948:
        /* <DEDUP_REMOVED lines=12> */
.L_x_9957:
[----:B------:R-:W-:Y:S02]  /*9600*/  IMAD.MOV.U32 R168, RZ, RZ, R158 ;  /* 0x000000ffffa87224 */ /* 0x000fe400078e009e */
.L_x_9958:
[----:B------:R-:W-:Y:S05]  /*9610*/  BSYNC B0 ;  /* 0x0000000000007941 */ /* 0x000fea0003800000 */
.L_x_9956:
        /* <DEDUP_REMOVED lines=16> */
.L_x_9962:
[----:B------:R-:W-:Y:S05]  /*9720*/  BSYNC B1 ;  /* 0x0000000000017941 */ /* 0x000fea0003800000 */
.L_x_9961:
        /* <DEDUP_REMOVED lines=44> */
.L_x_9960:
[----:B------:R-:W-:Y:S05]  /*99f0*/  BSYNC B0 ;  /* 0x0000000000007941 */ /* 0x000fea0003800000 */
.L_x_9959:
        /* <DEDUP_REMOVED lines=13> */
.L_x_9963:
        /* <DEDUP_REMOVED lines=12> */
.L_x_9966:
[----:B------:R-:W-:Y:S02]  /*9b90*/  IMAD.MOV.U32 R168, RZ, RZ, R158 ;  /* 0x000000ffffa87224 */ /* 0x000fe400078e009e */
.L_x_9967:
[----:B------:R-:W-:Y:S05]  /*9ba0*/  BSYNC B0 ;  /* 0x0000000000007941 */ /* 0x000fea0003800000 */
.L_x_9965:
        /* <DEDUP_REMOVED lines=16> */
.L_x_9971:
[----:B------:R-:W-:Y:S05]  /*9cb0*/  BSYNC B1 ;  /* 0x0000000000017941 */ /* 0x000fea0003800000 */
.L_x_9970:
        /* <DEDUP_REMOVED lines=44> */
.L_x_9969:
[----:B------:R-:W-:Y:S05]  /*9f80*/  BSYNC B0 ;  /* 0x0000000000007941 */ /* 0x000fea0003800000 */
.L_x_9968:
        /* <DEDUP_REMOVED lines=10> */
.L_x_9964:
        /* <DEDUP_REMOVED lines=12> */
.L_x_9973:
[----:B------:R-:W-:Y:S02]  /*a0f0*/  IMAD.MOV.U32 R168, RZ, RZ, R158 ;  /* 0x000000ffffa87224 */ /* 0x000fe400078e009e */
.L_x_9974:
[----:B------:R-:W-:Y:S05]  /*a100*/  BSYNC B0 ;  /* 0x0000000000007941 */ /* 0x000fea0003800000 */
.L_x_9972:
        /* <DEDUP_REMOVED lines=16> */
.L_x_9978:
[----:B------:R-:W-:Y:S05]  /*a210*/  BSYNC B1 ;  /* 0x0000000000017941 */ /* 0x000fea0003800000 */
.L_x_9977:
        /* <DEDUP_REMOVED lines=44> */
.L_x_9976:
[----:B------:R-:W-:Y:S05]  /*a4e0*/  BSYNC B0 ;  /* 0x0000000000007941 */ /* 0x000fea0003800000 */
.L_x_9975:
        /* <DEDUP_REMOVED lines=13> */
.L_x_9979:
        /* <DEDUP_REMOVED lines=12> */
.L_x_9982:
[----:B------:R-:W-:Y:S02]  /*a680*/  IMAD.MOV.U32 R94, RZ, RZ, R158 ;  /* 0x000000ffff5e7224 */ /* 0x000fe400078e009e */
.L_x_9983:
[----:B------:R-:W-:Y:S05]  /*a690*/  BSYNC B0 ;  /* 0x0000000000007941 */ /* 0x000fea0003800000 */
.L_x_9981:
        /* <DEDUP_REMOVED lines=16> */
.L_x_9987:
[----:B------:R-:W-:Y:S05]  /*a7a0*/  BSYNC B1 ;  /* 0x0000000000017941 */ /* 0x000fea0003800000 */
.L_x_9986:
        /* <DEDUP_REMOVED lines=44> */
.L_x_9985:
[----:B------:R-:W-:Y:S05]  /*aa70*/  BSYNC B0 ;  /* 0x0000000000007941 */ /* 0x000fea0003800000 */
.L_x_9984:
        /* <DEDUP_REMOVED lines=10> */
.L_x_9980:
        /* <DEDUP_REMOVED lines=12> */
.L_x_9989:
[----:B------:R-:W-:Y:S02]  /*abe0*/  IMAD.MOV.U32 R94, RZ, RZ, R158 ;  /* 0x000000ffff5e7224 */ /* 0x000fe400078e009e */
.L_x_9990:
[----:B------:R-:W-:Y:S05]  /*abf0*/  BSYNC B0 ;  /* 0x0000000000007941 */ /* 0x000fea0003800000 */
.L_x_9988:
        /* <DEDUP_REMOVED lines=16> */
.L_x_9994:
[----:B------:R-:W-:Y:S05]  /*ad00*/  BSYNC B1 ;  /* 0x0000000000017941 */ /* 0x000fea0003800000 */
.L_x_9993:
        /* <DEDUP_REMOVED lines=44> */
.L_x_9992:
[----:B------:R-:W-:Y:S05]  /*afd0*/  BSYNC B0 ;  /* 0x0000000000007941 */ /* 0x000fea0003800000 */
.L_x_9991:
        /* <DEDUP_REMOVED lines=13> */
.L_x_9995:
        /* <DEDUP_REMOVED lines=12> */
.L_x_9998:
[----:B------:R-:W-:Y:S02]  /*b170*/  IMAD.MOV.U32 R94, RZ, RZ, R158 ;  /* 0x000000ffff5e7224 */ /* 0x000fe400078e009e */
.L_x_9999:
[----:B------:R-:W-:Y:S05]  /*b180*/  BSYNC B0 ;  /* 0x0000000000007941 */ /* 0x000fea0003800000 */
.L_x_9997:
        /* <DEDUP_REMOVED lines=16> */
.L_x_10003:
[----:B------:R-:W-:Y:S05]  /*b290*/  BSYNC B1 ;  /* 0x0000000000017941 */ /* 0x000fea0003800000 */
.L_x_10002:
        /* <DEDUP_REMOVED lines=44> */
.L_x_10001:
[----:B------:R-:W-:Y:S05]  /*b560*/  BSYNC B0 ;  /* 0x0000000000007941 */ /* 0x000fea0003800000 */
.L_x_10000:
        /* <DEDUP_REMOVED lines=10> */
.L_x_9996:
        /* <DEDUP_REMOVED lines=12> */
.L_x_10005:
[----:B------:R-:W-:Y:S02]  /*b6d0*/  IMAD.MOV.U32 R94, RZ, RZ, R158 ;  /* 0x000000ffff5e7224 */ /* 0x000fe400078e009e */
.L_x_10006:
[----:B------:R-:W-:Y:S05]  /*b6e0*/  BSYNC B0 ;  /* 0x0000000000007941 */ /* 0x000fea0003800000 */
.L_x_10004:
        /* <DEDUP_REMOVED lines=16> */
.L_x_10010:
[----:B------:R-:W-:Y:S05]  /*b7f0*/  BSYNC B1 ;  /* 0x0000000000017941 */ /* 0x000fea0003800000 */
.L_x_10009:
        /* <DEDUP_REMOVED lines=44> */
.L_x_10008:
[----:B------:R-:W-:Y:S05]  /*bac0*/  BSYNC B0 ;  /* 0x0000000000007941 */ /* 0x000fea0003800000 */
.L_x_10007:
        /* <DEDUP_REMOVED lines=14> */
.L_x_10011:
        /* <DEDUP_REMOVED lines=12> */
.L_x_10014:
[----:B------:R-:W-:Y:S02]  /*bc70*/  IMAD.MOV.U32 R100, RZ, RZ, R158 ;  /* 0x000000ffff647224 */ /* 0x000fe400078e009e */
.L_x_10015:
[----:B------:R-:W-:Y:S05]  /*bc80*/  BSYNC B0 ;  /* 0x0000000000007941 */ /* 0x000fea0003800000 */
.L_x_10013:
        /* <DEDUP_REMOVED lines=16> */
[----:B------:R-:W-:-:S04]  /*bd90*/  ISETP.NE.AND P0, PT, R92, RZ, PT ;  /* 0x000000ff5c00720c */ /* 0x000fc80003f05270 */
[----:B------:R-:W-:-:S04]  /*bda0*/  @!P6 MOV R159, R94 ;  /* 0x0000005e009fe202 */ /* 0x000fc80000000f00 */
.L_x_10019:
[----:B------:R-:W-:Y:S05]  /*bdb0*/  BSYNC B1 ;  /* 0x0000000000017941 */ /* 0x000fea0003800000 */
.L_x_10018:
        /* <DEDUP_REMOVED lines=44> */
.L_x_10017:
[----:B------:R-:W-:Y:S05]  /*c080*/  BSYNC B0 ;  /* 0x0000000000007941 */ /* 0x000fea0003800000 */
.L_x_10016:
        /* <DEDUP_REMOVED lines=10> */
.L_x_10012:
        /* <DEDUP_REMOVED lines=20> */
[----:B------:R-:W-:Y:S02]  /*c270*/  F2FP.PACK_AB R95, R174, R173 ;  /* 0x000000adae5f723e */ /* 0x000fe400000000ff */
[----:B------:R-:W-:Y:S02]  /*c280*/  F2FP.PACK_AB R94, R175, R170 ;  /* 0x000000aaaf5e723e */ /* 0x000fe400000000ff */
[----:B------:R-:W-:Y:S02]  /*c290*/  F2FP.PACK_AB R93, R172, R169 ;  /* 0x000000a9ac5d723e */ /* 0x000fe400000000ff */
[----:B------:R-:W-:-:S02]  /*c2a0*/  F2FP.PACK_AB R92, R171, R114 ;  /* 0x00000072ab5c723e */ /* 0x000fc400000000ff */
        /* <DEDUP_REMOVED lines=29> */
.L_x_10020:
        /* <DEDUP_REMOVED lines=15> */
.L_x_10022:
[----:B-1----:R-:W-:Y:S02]  /*c570*/  IMAD.MOV.U32 R112, RZ, RZ, R158 ;  /* 0x000000ffff707224 */ /* 0x002fe400078e009e */
.L_x_10023:
[----:B------:R-:W-:Y:S05]  /*c580*/  BSYNC B0 ;  /* 0x0000000000007941 */ /* 0x000fea0003800000 */
.L_x_10021:
        /* <DEDUP_REMOVED lines=16> */
.L_x_10027:
[----:B------:R-:W-:Y:S05]  /*c690*/  BSYNC B1 ;  /* 0x0000000000017941 */ /* 0x000fea0003800000 */
.L_x_10026:
        /* <DEDUP_REMOVED lines=44> */
.L_x_10025:
[----:B------:R-:W-:Y:S05]  /*c960*/  BSYNC B0 ;  /* 0x0000000000007941 */ /* 0x000fea0003800000 */
.L_x_10024:
[----:B------:R-:W0:Y:S01]  /*c970*/  I2F.U32 R98, R112 ;  /* 0x0000007000627306 */ /* 0x000e220000201000 */
[C---:B------:R-:W-:Y:S01]  /*c980*/  LOP3.LUT P6, RZ, R157.reuse, 0x10, RZ, 0xc0, !PT ;  /* 0x000000109dff7812 */ /* 0x040fe200078cc0ff */
[----:B-----5:R-:W-:Y:S01]  /*c990*/  HADD2.F32 R97, -RZ, R92.H0_H0 ;  /* 0x2000005cff617230 */ /* 0x020fe20000004100 */
        /* <DEDUP_REMOVED lines=13> */
.L_x_10028:
        /* <DEDUP_REMOVED lines=12> */
.L_x_10031:
[----:B------:R-:W-:Y:S02]  /*cb30*/  IMAD.MOV.U32 R112, RZ, RZ, R158 ;  /* 0x000000ffff707224 */ /* 0x000fe400078e009e */
.L_x_10032:
[----:B------:R-:W-:Y:S05]  /*cb40*/  BSYNC B0 ;  /* 0x0000000000007941 */ /* 0x000fea0003800000 */
.L_x_10030:
        /* <DEDUP_REMOVED lines=16> */
.L_x_10036:
[----:B------:R-:W-:Y:S05]  /*cc50*/  BSYNC B1 ;  /* 0x0000000000017941 */ /* 0x000fea0003800000 */
.L_x_10035:
        /* <DEDUP_REMOVED lines=44> */
.L_x_10034:
[----:B------:R-:W-:Y:S05]  /*cf20*/  BSYNC B0 ;  /* 0x0000000000007941 */ /* 0x000fea0003800000 */
.L_x_10033:
        /* <DEDUP_REMOVED lines=10> */
.L_x_10029:
        /* <DEDUP_REMOVED lines=12> */
.L_x_10038:
[----:B------:R-:W-:Y:S02]  /*d090*/  IMAD.MOV.U32 R112, RZ, RZ, R158 ;  /* 0x000000ffff707224 */ /* 0x000fe400078e009e */
.L_x_10039:
[----:B------:R-:W-:Y:S05]  /*d0a0*/  BSYNC B0 ;  /* 0x0000000000007941 */ /* 0x000fea0003800000 */
.L_x_10037:
        /* <DEDUP_REMOVED lines=16> */
.L_x_10043:
[----:B------:R-:W-:Y:S05]  /*d1b0*/  BSYNC B1 ;  /* 0x0000000000017941 */ /* 0x000fea0003800000 */
.L_x_10042:
        /* <DEDUP_REMOVED lines=44> */
.L_x_10041:
[----:B------:R-:W-:Y:S05]  /*d480*/  BSYNC B0 ;  /* 0x0000000000007941 */ /* 0x000fea0003800000 */
.L_x_10040:
        /* <DEDUP_REMOVED lines=14> */
.L_x_10044:
        /* <DEDUP_REMOVED lines=12> */
.L_x_10047:
[----:B------:R-:W-:Y:S02]  /*d630*/  IMAD.MOV.U32 R167, RZ, RZ, R158 ;  /* 0x000000ffffa77224 */ /* 0x000fe400078e009e */
.L_x_10048:
[----:B------:R-:W-:Y:S05]  /*d640*/  BSYNC B0 ;  /* 0x0000000000007941 */ /* 0x000fea0003800000 */
.L_x_10046:
        /* <DEDUP_REMOVED lines=16> */
.L_x_10052:
[----:B------:R-:W-:Y:S05]  /*d750*/  BSYNC B1 ;  /* 0x0000000000017941 */ /* 0x000fea0003800000 */
.L_x_10051:
        /* <DEDUP_REMOVED lines=44> */
.L_x_10050:
[----:B------:R-:W-:Y:S05]  /*da20*/  BSYNC B0 ;  /* 0x0000000000007941 */ /* 0x000fea0003800000 */
.L_x_10049:
        /* <DEDUP_REMOVED lines=10> */
.L_x_10045:
        /* <DEDUP_REMOVED lines=12> */
.L_x_10054:
[----:B------:R-:W-:Y:S02]  /*db90*/  IMAD.MOV.U32 R167, RZ, RZ, R158 ;  /* 0x000000ffffa77224 */ /* 0x000fe400078e009e */
.L_x_10055:
[----:B------:R-:W-:Y:S05]  /*dba0*/  BSYNC B0 ;  /* 0x0000000000007941 */ /* 0x000fea0003800000 */
.L_x_10053:
        /* <DEDUP_REMOVED lines=16> */
.L_x_10059:
[----:B------:R-:W-:Y:S05]  /*dcb0*/  BSYNC B1 ;  /* 0x0000000000017941 */ /* 0x000fea0003800000 */
.L_x_10058:
        /* <DEDUP_REMOVED lines=44> */
.L_x_10057:
[----:B------:R-:W-:Y:S05]  /*df80*/  BSYNC B0 ;  /* 0x0000000000007941 */ /* 0x000fea0003800000 */
.L_x_10056:
        /* <DEDUP_REMOVED lines=14> */
.L_x_10060:
        /* <DEDUP_REMOVED lines=12> */
.L_x_10063:
[----:B------:R-:W-:Y:S02]  /*e130*/  IMAD.MOV.U32 R168, RZ, RZ, R158 ;  /* 0x000000ffffa87224 */ /* 0x000fe400078e009e */
.L_x_10064:
[----:B------:R-:W-:Y:S05]  /*e140*/  BSYNC B0 ;  /* 0x0000000000007941 */ /* 0x000fea0003800000 */
.L_x_10062:
        /* <DEDUP_REMOVED lines=16> */
.L_x_10068:
[----:B------:R-:W-:Y:S05]  /*e250*/  BSYNC B1 ;  /* 0x0000000000017941 */ /* 0x000fea0003800000 */
.L_x_10067:
        /* <DEDUP_REMOVED lines=44> */
.L_x_10066:
[----:B------:R-:W-:Y:S05]  /*e520*/  BSYNC B0 ;  /* 0x0000000000007941 */ /* 0x000fea0003800000 */
.L_x_10065:
        /* <DEDUP_REMOVED lines=10> */
.L_x_10061:
        /* <DEDUP_REMOVED lines=12> */
.L_x_10070:
[----:B------:R-:W-:Y:S02]  /*e690*/  IMAD.MOV.U32 R168, RZ, RZ, R158 ;  /* 0x000000ffffa87224 */ /* 0x000fe400078e009e */
.L_x_10071:
[----:B------:R-:W-:Y:S05]  /*e6a0*/  BSYNC B0 ;  /* 0x0000000000007941 */ /* 0x000fea0003800000 */
.L_x_10069:
        /* <DEDUP_REMOVED lines=16> */
.L_x_10075:
[----:B------:R-:W-:Y:S05]  /*e7b0*/  BSYNC B1 ;  /* 0x0000000000017941 */ /* 0x000fea0003800000 */
.L_x_10074:
        /* <DEDUP_REMOVED lines=44> */
.L_x_10073:
[----:B------:R-:W-:Y:S05]  /*ea80*/  BSYNC B0 ;  /* 0x0000000000007941 */ /* 0x000fea0003800000 */
.L_x_10072:
        /* <DEDUP_REMOVED lines=13> */
.L_x_10076:
        /* <DEDUP_REMOVED lines=12> */
.L_x_10079:
[----:B------:R-:W-:Y:S02]  /*ec20*/  IMAD.MOV.U32 R168, RZ, RZ, R158 ;  /* 0x000000ffffa87224 */ /* 0x000fe400078e009e */
.L_x_10080:
[----:B------:R-:W-:Y:S05]  /*ec30*/  BSYNC B0 ;  /* 0x0000000000007941 */ /* 0x000fea0003800000 */
.L_x_10078:
        /* <DEDUP_REMOVED lines=16> */
.L_x_10084:
[----:B------:R-:W-:Y:S05]  /*ed40*/  BSYNC B1 ;  /* 0x0000000000017941 */ /* 0x000fea0003800000 */
.L_x_10083:
        /* <DEDUP_REMOVED lines=44> */
.L_x_10082:
[----:B------:R-:W-:Y:S05]  /*f010*/  BSYNC B0 ;  /* 0x0000000000007941 */ /* 0x000fea0003800000 */
.L_x_10081:
        /* <DEDUP_REMOVED lines=10> */
.L_x_10077:
        /* <DEDUP_REMOVED lines=12> */
.L_x_10086:
[----:B------:R-:W-:Y:S02]  /*f180*/  IMAD.MOV.U32 R168, RZ, RZ, R158 ;  /* 0x000000ffffa87224 */ /* 0x000fe400078e009e */
.L_x_10087:
[----:B------:R-:W-:Y:S05]  /*f190*/  BSYNC B0 ;  /* 0x0000000000007941 */ /* 0x000fea0003800000 */
.L_x_10085:
        /* <DEDUP_REMOVED lines=16> */
.L_x_10091:
[----:B------:R-:W-:Y:S05]  /*f2a0*/  BSYNC B1 ;  /* 0x0000000000017941 */ /* 0x000fea0003800000 */
.L_x_10090:
        /* <DEDUP_REMOVED lines=44> */
.L_x_10089:
[----:B------:R-:W-:Y:S05]  /*f570*/  BSYNC B0 ;  /* 0x0000000000007941 */ /* 0x000fea0003800000 */
.L_x_10088:
        /* <DEDUP_REMOVED lines=13> */
.L_x_10092:
        /* <DEDUP_REMOVED lines=12> */
.L_x_10095:
[----:B------:R-:W-:Y:S02]  /*f710*/  IMAD.MOV.U32 R168, RZ, RZ, R158 ;  /* 0x000000ffffa87224 */ /* 0x000fe400078e009e */
.L_x_10096:
[----:B------:R-:W-:Y:S05]  /*f720*/  BSYNC B0 ;  /* 0x0000000000007941 */ /* 0x000fea0003800000 */
.L_x_10094:
        /* <DEDUP_REMOVED lines=16> */
.L_x_10100:
[----:B------:R-:W-:Y:S05]  /*f830*/  BSYNC B1 ;  /* 0x0000000000017941 */ /* 0x000fea0003800000 */
.L_x_10099:
        /* <DEDUP_REMOVED lines=44> */
.L_x_10098:
[----:B------:R-:W-:Y:S05]  /*fb00*/  BSYNC B0 ;  /* 0x0000000000007941 */ /* 0x000fea0003800000 */
.L_x_10097:
        /* <DEDUP_REMOVED lines=10> */
.L_x_10093:
        /* <DEDUP_REMOVED lines=12> */
.L_x_10102:
[----:B------:R-:W-:Y:S02]  /*fc70*/  IMAD.MOV.U32 R168, RZ, RZ, R158 ;  /* 0x000000ffffa87224 */ /* 0x000fe400078e009e */
.L_x_10103:
[----:B------:R-:W-:Y:S05]  /*fc80*/  BSYNC B0 ;  /* 0x0000000000007941 */ /* 0x000fea0003800000 */
.L_x_10101:
        /* <DEDUP_REMOVED lines=16> */
.L_x_10107:
[----:B------:R-:W-:Y:S05]  /*fd90*/  BSYNC B1 ;  /* 0x0000000000017941 */ /* 0x000fea0003800000 */
.L_x_10106:
        /* <DEDUP_REMOVED lines=44> */
.L_x_10105:
[----:B------:R-:W-:Y:S05]  /*10060*/  BSYNC B0 ;  /* 0x0000000000007941 */ /* 0x000fea0003800000 */
.L_x_10104:
        /* <DEDUP_REMOVED lines=13> */
.L_x_10108:
        /* <DEDUP_REMOVED lines=12> */
.L_x_10111:
[----:B------:R-:W-:Y:S02]  /*10200*/  IMAD.MOV.U32 R94, RZ, RZ, R158 ;  /* 0x000000ffff5e7224 */ /* 0x000fe400078e009e */
.L_x_10112:
[----:B------:R-:W-:Y:S05]  /*10210*/  BSYNC B0 ;  /* 0x0000000000007941 */ /* 0x000fea0003800000 */
.L_x_10110:
        /* <DEDUP_REMOVED lines=16> */
.L_x_10116:
[----:B------:R-:W-:Y:S05]  /*10320*/  BSYNC B1 ;  /* 0x0000000000017941 */ /* 0x000fea0003800000 */
.L_x_10115:
        /* <DEDUP_REMOVED lines=44> */
.L_x_10114:
[----:B------:R-:W-:Y:S05]  /*105f0*/  BSYNC B0 ;  /* 0x0000000000007941 */ /* 0x000fea0003800000 */
.L_x_10113:
        /* <DEDUP_REMOVED lines=10> */
.L_x_10109:
        /* <DEDUP_REMOVED lines=12> */
.L_x_10118:
[----:B------:R-:W-:Y:S02]  /*10760*/  IMAD.MOV.U32 R94, RZ, RZ, R158 ;  /* 0x000000ffff5e7224 */ /* 0x000fe400078e009e */
.L_x_10119:
[----:B------:R-:W-:Y:S05]  /*10770*/  BSYNC B0 ;  /* 0x0000000000007941 */ /* 0x000fea0003800000 */
.L_x_10117:
        /* <DEDUP_REMOVED lines=16> */
.L_x_10123:
[----:B------:R-:W-:Y:S05]  /*10880*/  BSYNC B1 ;  /* 0x0000000000017941 */ /* 0x000fea0003800000 */
.L_x_10122:
        /* <DEDUP_REMOVED lines=44> */
.L_x_10121:
[----:B------:R-:W-:Y:S05]  /*10b50*/  BSYNC B0 ;  /* 0x0000000000007941 */ /* 0x000fea0003800000 */
.L_x_10120:
        /* <DEDUP_REMOVED lines=13> */
.L_x_10124:
        /* <DEDUP_REMOVED lines=12> */
.L_x_10127:
[----:B------:R-:W-:Y:S02]  /*10cf0*/  IMAD.MOV.U32 R94, RZ, RZ, R158 ;  /* 0x000000ffff5e7224 */ /* 0x000fe400078e009e */
.L_x_10128:
[----:B------:R-:W-:Y:S05]  /*10d00*/  BSYNC B0 ;  /* 0x0000000000007941 */ /* 0x000fea0003800000 */
.L_x_10126:
        /* <DEDUP_REMOVED lines=16> */
.L_x_10132:
[----:B------:R-:W-:Y:S05]  /*10e10*/  BSYNC B1 ;  /* 0x0000000000017941 */ /* 0x000fea0003800000 */
.L_x_10131:
        /* <DEDUP_REMOVED lines=44> */
.L_x_10130:
[----:B------:R-:W-:Y:S05]  /*110e0*/  BSYNC B0 ;  /* 0x0000000000007941 */ /* 0x000fea0003800000 */
.L_x_10129:
        /* <DEDUP_REMOVED lines=10> */
.L_x_10125:
        /* <DEDUP_REMOVED lines=12> */
.L_x_10134:
[----:B------:R-:W-:Y:S02]  /*11250*/  IMAD.MOV.U32 R94, RZ, RZ, R158 ;  /* 0x000000ffff5e7224 */ /* 0x000fe400078e009e */
.L_x_10135:
[----:B------:R-:W-:Y:S05]  /*11260*/  BSYNC B0 ;  /* 0x0000000000007941 */ /* 0x000fea0003800000 */
.L_x_10133:
        /* <DEDUP_REMOVED lines=16> */
.L_x_10139:
[----:B------:R-:W-:Y:S05]  /*11370*/  BSYNC B1 ;  /* 0x0000000000017941 */ /* 0x000fea0003800000 */
.L_x_10138:
        /* <DEDUP_REMOVED lines=44> */
.L_x_10137:
[----:B------:R-:W-:Y:S05]  /*11640*/  BSYNC B0 ;  /* 0x0000000000007941 */ /* 0x000fea0003800000 */
.L_x_10136:
        /* <DEDUP_REMOVED lines=14> */
.L_x_10140:
        /* <DEDUP_REMOVED lines=12> */
.L_x_10143:
[----:B------:R-:W-:Y:S02]  /*117f0*/  IMAD.MOV.U32 R100, RZ, RZ, R158 ;  /* 0x000000ffff647224 */ /* 0x000fe400078e009e */
.L_x_10144:
[----:B------:R-:W-:Y:S05]  /*11800*/  BSYNC B0 ;  /* 0x0000000000007941 */ /* 0x000fea0003800000 */
.L_x_10142:
        /* <DEDUP_REMOVED lines=18> */
.L_x_10148:
[----:B------:R-:W-:Y:S05]  /*11930*/  BSYNC B1 ;  /* 0x0000000000017941 */ /* 0x000fea0003800000 */
.L_x_10147:
        /* <DEDUP_REMOVED lines=44> */
.L_x_10146:
[----:B------:R-:W-:Y:S05]  /*11c00*/  BSYNC B0 ;  /* 0x0000000000007941 */ /* 0x000fea0003800000 */
.L_x_10145:
        /* <DEDUP_REMOVED lines=10> */
.L_x_10141:
        /* <DEDUP_REMOVED lines=52> */
.L_x_10149:
        /* <DEDUP_REMOVED lines=15> */
.L_x_10151:
[----:B-1----:R-:W-:Y:S02]  /*120e0*/  MOV R167, R158 ;  /* 0x0000009e00a77202 */ /* 0x002fe40000000f00 */
.L_x_10152:
[----:B------:R-:W-:Y:S05]  /*120f0*/  BSYNC B0 ;  /* 0x0000000000007941 */ /* 0x000fea0003800000 */
.L_x_10150:
        /* <DEDUP_REMOVED lines=16> */
.L_x_10156:
[----:B------:R-:W-:Y:S05]  /*12200*/  BSYNC B1 ;  /* 0x0000000000017941 */ /* 0x000fea0003800000 */
.L_x_10155:
        /* <DEDUP_REMOVED lines=44> */
.L_x_10154:
[----:B------:R-:W-:Y:S05]  /*124d0*/  BSYNC B0 ;  /* 0x0000000000007941 */ /* 0x000fea0003800000 */
.L_x_10153:
        /* <DEDUP_REMOVED lines=16> */
.L_x_10157:
        /* <DEDUP_REMOVED lines=12> */
.L_x_10160:
[----:B------:R-:W-:Y:S02]  /*126a0*/  MOV R167, R158 ;  /* 0x0000009e00a77202 */ /* 0x000fe40000000f00 */
.L_x_10161:
[----:B------:R-:W-:Y:S05]  /*126b0*/  BSYNC B0 ;  /* 0x0000000000007941 */ /* 0x000fea0003800000 */
.L_x_10159:
        /* <DEDUP_REMOVED lines=16> */
.L_x_10165:
[----:B------:R-:W-:Y:S05]  /*127c0*/  BSYNC B1 ;  /* 0x0000000000017941 */ /* 0x000fea0003800000 */
.L_x_10164:
        /* <DEDUP_REMOVED lines=44> */
.L_x_10163:
[----:B------:R-:W-:Y:S05]  /*12a90*/  BSYNC B0 ;  /* 0x0000000000007941 */ /* 0x000fea0003800000 */
.L_x_10162:
        /* <DEDUP_REMOVED lines=10> */
.L_x_10158:
        /* <DEDUP_REMOVED lines=12> */
.L_x_10167:
[----:B------:R-:W-:Y:S02]  /*12c00*/  IMAD.MOV.U32 R167, RZ, RZ, R158 ;  /* 0x000000ffffa77224 */ /* 0x000fe400078e009e */
.L_x_10168:
[----:B------:R-:W-:Y:S05]  /*12c10*/  BSYNC B0 ;  /* 0x0000000000007941 */ /* 0x000fea0003800000 */
.L_x_10166:
        /* <DEDUP_REMOVED lines=16> */
.L_x_10172:
[----:B------:R-:W-:Y:S05]  /*12d20*/  BSYNC B1 ;  /* 0x0000000000017941 */ /* 0x000fea0003800000 */
.L_x_10171:
        /* <DEDUP_REMOVED lines=44> */
.L_x_10170:
[----:B------:R-:W-:Y:S05]  /*12ff0*/  BSYNC B0 ;  /* 0x0000000000007941 */ /* 0x000fea0003800000 */
.L_x_10169:
        /* <DEDUP_REMOVED lines=15> */
.L_x_10173:
        /* <DEDUP_REMOVED lines=12> */
.L_x_10176:
[----:B------:R-:W-:Y:S02]  /*131b0*/  IMAD.MOV.U32 R167, RZ, RZ, R158 ;  /* 0x000000ffffa77224 */ /* 0x000fe400078e009e */
.L_x_10177:
[----:B------:R-:W-:Y:S05]  /*131c0*/  BSYNC B0 ;  /* 0x0000000000007941 */ /* 0x000fea0003800000 */
.L_x_10175:
        /* <DEDUP_REMOVED lines=16> */
.L_x_10181:
[----:B------:R-:W-:Y:S05]  /*132d0*/  BSYNC B1 ;  /* 0x0000000000017941 */ /* 0x000fea0003800000 */
.L_x_10180:
        /* <DEDUP_REMOVED lines=44> */
.L_x_10179:
[----:B------:R-:W-:Y:S05]  /*135a0*/  BSYNC B0 ;  /* 0x0000000000007941 */ /* 0x000fea0003800000 */
.L_x_10178:
        /* <DEDUP_REMOVED lines=10> */
.L_x_10174:
        /* <DEDUP_REMOVED lines=12> */
.L_x_10183:
[----:B------:R-:W-:Y:S02]  /*13710*/  IMAD.MOV.U32 R167, RZ, RZ, R158 ;  /* 0x000000ffffa77224 */ /* 0x000fe400078e009e */
.L_x_10184:
[----:B------:R-:W-:Y:S05]  /*13720*/  BSYNC B0 ;  /* 0x0000000000007941 */ /* 0x000fea0003800000 */
.L_x_10182:
        /* <DEDUP_REMOVED lines=16> */
.L_x_10188:
[----:B------:R-:W-:Y:S05]  /*13830*/  BSYNC B1 ;  /* 0x0000000000017941 */ /* 0x000fea0003800000 */
.L_x_10187:
        /* <DEDUP_REMOVED lines=44> */
.L_x_10186:
[----:B------:R-:W-:Y:S05]  /*13b00*/  BSYNC B0 ;  /* 0x0000000000007941 */ /* 0x000fea0003800000 */
.L_x_10185:
        /* <DEDUP_REMOVED lines=15> */
.L_x_10189:
        /* <DEDUP_REMOVED lines=12> */
.L_x_10192:
[----:B------:R-:W-:Y:S02]  /*13cc0*/  IMAD.MOV.U32 R167, RZ, RZ, R158 ;  /* 0x000000ffffa77224 */ /* 0x000fe400078e009e */
.L_x_10193:
[----:B------:R-:W-:Y:S05]  /*13cd0*/  BSYNC B0 ;  /* 0x0000000000007941 */ /* 0x000fea0003800000 */
.L_x_10191:
        /* <DEDUP_REMOVED lines=16> */
.L_x_10197:
[----:B------:R-:W-:Y:S05]  /*13de0*/  BSYNC B1 ;  /* 0x0000000000017941 */ /* 0x000fea0003800000 */
.L_x_10196:
        /* <DEDUP_REMOVED lines=44> */
.L_x_10195:
[----:B------:R-:W-:Y:S05]  /*140b0*/  BSYNC B0 ;  /* 0x0000000000007941 */ /* 0x000fea0003800000 */
.L_x_10194:
        /* <DEDUP_REMOVED lines=10> */
.L_x_10190:
        /* <DEDUP_REMOVED lines=12> */
.L_x_10199:
[----:B------:R-:W-:Y:S02]  /*14220*/  MOV R167, R158 ;  /* 0x0000009e00a77202 */ /* 0x000fe40000000f00 */
.L_x_10200:
[----:B------:R-:W-:Y:S05]  /*14230*/  BSYNC B0 ;  /* 0x0000000000007941 */ /* 0x000fea0003800000 */
.L_x_10198:
        /* <DEDUP_REMOVED lines=16> */
.L_x_10204:
[----:B------:R-:W-:Y:S05]  /*14340*/  BSYNC B1 ;  /* 0x0000000000017941 */ /* 0x000fea0003800000 */
.L_x_10203:
        /* <DEDUP_REMOVED lines=44> */
.L_x_10202:
[----:B------:R-:W-:Y:S05]  /*14610*/  BSYNC B0 ;  /* 0x0000000000007941 */ /* 0x000fea0003800000 */
.L_x_10201:
        /* <DEDUP_REMOVED lines=13> */
.L_x_10205:
        /* <DEDUP_REMOVED lines=12> */
.L_x_10208:
[----:B------:R-:W-:Y:S02]  /*147b0*/  MOV R167, R158 ;  /* 0x0000009e00a77202 */ /* 0x000fe40000000f00 */
.L_x_10209:
[----:B------:R-:W-:Y:S05]  /*147c0*/  BSYNC B0 ;  /* 0x0000000000007941 */ /* 0x000fea0003800000 */
.L_x_10207:
        /* <DEDUP_REMOVED lines=16> */
.L_x_10213:
[----:B------:R-:W-:Y:S05]  /*148d0*/  BSYNC B1 ;  /* 0x0000000000017941 */ /* 0x000fea0003800000 */
.L_x_10212:
        /* <DEDUP_REMOVED lines=44> */
.L_x_10211:
[----:B------:R-:W-:Y:S05]  /*14ba0*/  BSYNC B0 ;  /* 0x0000000000007941 */ /* 0x000fea0003800000 */
.L_x_10210:
        /* <DEDUP_REMOVED lines=10> */
.L_x_10206:
        /* <DEDUP_REMOVED lines=12> */
.L_x_10215:
[----:B------:R-:W-:Y:S02]  /*14d10*/  IMAD.MOV.U32 R167, RZ, RZ, R158 ;  /* 0x000000ffffa77224 */ /* 0x000fe400078e009e */
.L_x_10216:
[----:B------:R-:W-:Y:S05]  /*14d20*/  BSYNC B0 ;  /* 0x0000000000007941 */ /* 0x000fea0003800000 */
.L_x_10214:
        /* <DEDUP_REMOVED lines=16> */
.L_x_10220:
[----:B------:R-:W-:Y:S05]  /*14e30*/  BSYNC B1 ;  /* 0x0000000000017941 */ /* 0x000fea0003800000 */
.L_x_10219:
        /* <DEDUP_REMOVED lines=44> */
.L_x_10218:
[----:B------:R-:W-:Y:S05]  /*15100*/  BSYNC B0 ;  /* 0x0000000000007941 */ /* 0x000fea0003800000 */
.L_x_10217:
        /* <DEDUP_REMOVED lines=13> */
.L_x_10221:
        /* <DEDUP_REMOVED lines=12> */
.L_x_10224:
[----:B------:R-:W-:Y:S02]  /*152a0*/  IMAD.MOV.U32 R167, RZ, RZ, R158 ;  /* 0x000000ffffa77224 */ /* 0x000fe400078e009e */
.L_x_10225:
[----:B------:R-:W-:Y:S05]  /*152b0*/  BSYNC B0 ;  /* 0x0000000000007941 */ /* 0x000fea0003800000 */
.L_x_10223:
        /* <DEDUP_REMOVED lines=16> */
.L_x_10229:
[----:B------:R-:W-:Y:S05]  /*153c0*/  BSYNC B1 ;  /* 0x0000000000017941 */ /* 0x000fea0003800000 */
.L_x_10228:
        /* <DEDUP_REMOVED lines=44> */
.L_x_10227:
[----:B------:R-:W-:Y:S05]  /*15690*/  BSYNC B0 ;  /* 0x0000000000007941 */ /* 0x000fea0003800000 */
.L_x_10226:
        /* <DEDUP_REMOVED lines=10> */
.L_x_10222:
        /* <DEDUP_REMOVED lines=12> */
.L_x_10231:
[----:B------:R-:W-:Y:S02]  /*15800*/  IMAD.MOV.U32 R167, RZ, RZ, R158 ;  /* 0x000000ffffa77224 */ /* 0x000fe400078e009e */
.L_x_10232:
[----:B------:R-:W-:Y:S05]  /*15810*/  BSYNC B0 ;  /* 0x0000000000007941 */ /* 0x000fea0003800000 */
.L_x_10230:
        /* <DEDUP_REMOVED lines=16> */
.L_x_10236:
[----:B------:R-:W-:Y:S05]  /*15920*/  BSYNC B1 ;  /* 0x0000000000017941 */ /* 0x000fea0003800000 */
.L_x_10235:
        /* <DEDUP_REMOVED lines=44> */
.L_x_10234:
[----:B------:R-:W-:Y:S05]  /*15bf0*/  BSYNC B0 ;  /* 0x0000000000007941 */ /* 0x000fea0003800000 */
.L_x_10233:
        /* <DEDUP_REMOVED lines=13> */
.L_x_10237:
        /* <DEDUP_REMOVED lines=12> */
.L_x_10240:
[----:B------:R-:W-:Y:S02]  /*15d90*/  IMAD.MOV.U32 R94, RZ, RZ, R158 ;  /* 0x000000ffff5e7224 */ /* 0x000fe400078e009e */
.L_x_10241:
[----:B------:R-:W-:Y:S05]  /*15da0*/  BSYNC B0 ;  /* 0x0000000000007941 */ /* 0x000fea0003800000 */
.L_x_10239:
        /* <DEDUP_REMOVED lines=16> */
.L_x_10245:
[----:B------:R-:W-:Y:S05]  /*15eb0*/  BSYNC B1 ;  /* 0x0000000000017941 */ /* 0x000fea0003800000 */
.L_x_10244:
        /* <DEDUP_REMOVED lines=44> */
.L_x_10243:
[----:B------:R-:W-:Y:S05]  /*16180*/  BSYNC B0 ;  /* 0x0000000000007941 */ /* 0x000fea0003800000 */
.L_x_10242:
        /* <DEDUP_REMOVED lines=10> */
.L_x_10238:
        /* <DEDUP_REMOVED lines=12> */
.L_x_10247:
[----:B------:R-:W-:Y:S02]  /*162f0*/  MOV R94, R158 ;  /* 0x0000009e005e7202 */ /* 0x000fe40000000f00 */
.L_x_10248:
[----:B------:R-:W-:Y:S05]  /*16300*/  BSYNC B0 ;  /* 0x0000000000007941 */ /* 0x000fea0003800000 */
.L_x_10246:
        /* <DEDUP_REMOVED lines=16> */
.L_x_10252:
[----:B------:R-:W-:Y:S05]  /*16410*/  BSYNC B1 ;  /* 0x0000000000017941 */ /* 0x000fea0003800000 */
.L_x_10251:
        /* <DEDUP_REMOVED lines=44> */
.L_x_10250:
[----:B------:R-:W-:Y:S05]  /*166e0*/  BSYNC B0 ;  /* 0x0000000000007941 */ /* 0x000fea0003800000 */
.L_x_10249:
        /* <DEDUP_REMOVED lines=13> */
.L_x_10253:
        /* <DEDUP_REMOVED lines=12> */
.L_x_10256:
[----:B------:R-:W-:Y:S02]  /*16880*/  MOV R94, R158 ;  /* 0x0000009e005e7202 */ /* 0x000fe40000000f00 */
.L_x_10257:
[----:B------:R-:W-:Y:S05]  /*16890*/  BSYNC B0 ;  /* 0x0000000000007941 */ /* 0x000fea0003800000 */
.L_x_10255:
        /* <DEDUP_REMOVED lines=16> */
.L_x_10261:
[----:B------:R-:W-:Y:S05]  /*169a0*/  BSYNC B1 ;  /* 0x0000000000017941 */ /* 0x000fea0003800000 */
.L_x_10260:
        /* <DEDUP_REMOVED lines=44> */
.L_x_10259:
[----:B------:R-:W-:Y:S05]  /*16c70*/  BSYNC B0 ;  /* 0x0000000000007941 */ /* 0x000fea0003800000 */
.L_x_10258:
        /* <DEDUP_REMOVED lines=10> */
.L_x_10254:
        /* <DEDUP_REMOVED lines=12> */
.L_x_10263:
[----:B------:R-:W-:Y:S02]  /*16de0*/  IMAD.MOV.U32 R94, RZ, RZ, R158 ;  /* 0x000000ffff5e7224 */ /* 0x000fe400078e009e */
.L_x_10264:
[----:B------:R-:W-:Y:S05]  /*16df0*/  BSYNC B0 ;  /* 0x0000000000007941 */ /* 0x000fea0003800000 */
.L_x_10262:
        /* <DEDUP_REMOVED lines=16> */
.L_x_10268:
[----:B------:R-:W-:Y:S05]  /*16f00*/  BSYNC B1 ;  /* 0x0000000000017941 */ /* 0x000fea0003800000 */
.L_x_10267:
        /* <DEDUP_REMOVED lines=44> */
.L_x_10266:
[----:B------:R-:W-:Y:S05]  /*171d0*/  BSYNC B0 ;  /* 0x0000000000007941 */ /* 0x000fea0003800000 */
.L_x_10265:
        /* <DEDUP_REMOVED lines=14> */
.L_x_10269:
        /* <DEDUP_REMOVED lines=12> */
.L_x_10272:
[----:B------:R-:W-:Y:S02]  /*17380*/  IMAD.MOV.U32 R100, RZ, RZ, R158 ;  /* 0x000000ffff647224 */ /* 0x000fe400078e009e */
.L_x_10273:
[----:B------:R-:W-:Y:S05]  /*17390*/  BSYNC B0 ;  /* 0x0000000000007941 */ /* 0x000fea0003800000 */
.L_x_10271:
        /* <DEDUP_REMOVED lines=18> */
.L_x_10277:
[----:B------:R-:W-:Y:S05]  /*174c0*/  BSYNC B1 ;  /* 0x0000000000017941 */ /* 0x000fea0003800000 */
.L_x_10276:
        /* <DEDUP_REMOVED lines=44> */
.L_x_10275:
[----:B------:R-:W-:Y:S05]  /*17790*/  BSYNC B0 ;  /* 0x0000000000007941 */ /* 0x000fea0003800000 */
.L_x_10274:
        /* <DEDUP_REMOVED lines=10> */
.L_x_10270:
        /* <DEDUP_REMOVED lines=52> */
.L_x_10278:
        /* <DEDUP_REMOVED lines=15> */
.L_x_10280:
[----:B-1----:R-:W-:Y:S02]  /*17c70*/  IMAD.MOV.U32 R176, RZ, RZ, R158 ;  /* 0x000000ffffb07224 */ /* 0x002fe400078e009e */
.L_x_10281:
[----:B------:R-:W-:Y:S05]  /*17c80*/  BSYNC B0 ;  /* 0x0000000000007941 */ /* 0x000fea0003800000 */
.L_x_10279:
        /* <DEDUP_REMOVED lines=16> */
.L_x_10285:
[----:B------:R-:W-:Y:S05]  /*17d90*/  BSYNC B1 ;  /* 0x0000000000017941 */ /* 0x000fea0003800000 */
.L_x_10284:
        /* <DEDUP_REMOVED lines=44> */
.L_x_10283:
[----:B------:R-:W-:Y:S05]  /*18060*/  BSYNC B0 ;  /* 0x0000000000007941 */ /* 0x000fea0003800000 */
.L_x_10282:
        /* <DEDUP_REMOVED lines=16> */
.L_x_10286:
        /* <DEDUP_REMOVED lines=12> */
.L_x_10289:
[----:B------:R-:W-:Y:S02]  /*18230*/  IMAD.MOV.U32 R168, RZ, RZ, R158 ;  /* 0x000000ffffa87224 */ /* 0x000fe400078e009e */
.L_x_10290:
[----:B------:R-:W-:Y:S05]  /*18240*/  BSYNC B0 ;  /* 0x0000000000007941 */ /* 0x000fea0003800000 */
.L_x_10288:
        /* <DEDUP_REMOVED lines=16> */
.L_x_10294:
[----:B------:R-:W-:Y:S05]  /*18350*/  BSYNC B1 ;  /* 0x0000000000017941 */ /* 0x000fea0003800000 */
.L_x_10293:
        /* <DEDUP_REMOVED lines=44> */
.L_x_10292:
[----:B------:R-:W-:Y:S05]  /*18620*/  BSYNC B0 ;  /* 0x0000000000007941 */ /* 0x000fea0003800000 */
.L_x_10291:
        /* <DEDUP_REMOVED lines=10> */
.L_x_10287:
        /* <DEDUP_REMOVED lines=12> */
.L_x_10296:
[----:B------:R-:W-:Y:S02]  /*18790*/  IMAD.MOV.U32 R168, RZ, RZ, R158 ;  /* 0x000000ffffa87224 */ /* 0x000fe400078e009e */
.L_x_10297:
[----:B------:R-:W-:Y:S05]  /*187a0*/  BSYNC B0 ;  /* 0x0000000000007941 */ /* 0x000fea0003800000 */
.L_x_10295:
        /* <DEDUP_REMOVED lines=16> */
.L_x_10301:
[----:B------:R-:W-:Y:S05]  /*188b0*/  BSYNC B1 ;  /* 0x0000000000017941 */ /* 0x000fea0003800000 */
.L_x_10300:
        /* <DEDUP_REMOVED lines=44> */
.L_x_10299:
[----:B------:R-:W-:Y:S05]  /*18b80*/  BSYNC B0 ;  /* 0x0000000000007941 */ /* 0x000fea0003800000 */
.L_x_10298:
        /* <DEDUP_REMOVED lines=15> */
.L_x_10302:
        /* <DEDUP_REMOVED lines=12> */
.L_x_10305:
[----:B------:R-:W-:Y:S02]  /*18d40*/  IMAD.MOV.U32 R168, RZ, RZ, R158 ;  /* 0x000000ffffa87224 */ /* 0x000fe400078e009e */
.L_x_10306:
[----:B------:R-:W-:Y:S05]  /*18d50*/  BSYNC B0 ;  /* 0x0000000000007941 */ /* 0x000fea0003800000 */
.L_x_10304:
        /* <DEDUP_REMOVED lines=16> */
.L_x_10310:
[----:B------:R-:W-:Y:S05]  /*18e60*/  BSYNC B1 ;  /* 0x0000000000017941 */ /* 0x000fea0003800000 */
.L_x_10309:
        /* <DEDUP_REMOVED lines=44> */
.L_x_10308:
[----:B------:R-:W-:Y:S05]  /*19130*/  BSYNC B0 ;  /* 0x0000000000007941 */ /* 0x000fea0003800000 */
.L_x_10307:
        /* <DEDUP_REMOVED lines=10> */
.L_x_10303:
        /* <DEDUP_REMOVED lines=12> */
.L_x_10312:
[----:B------:R-:W-:Y:S02]  /*192a0*/  IMAD.MOV.U32 R168, RZ, RZ, R158 ;  /* 0x000000ffffa87224 */ /* 0x000fe400078e009e */
.L_x_10313:
[----:B------:R-:W-:Y:S05]  /*192b0*/  BSYNC B0 ;  /* 0x0000000000007941 */ /* 0x000fea0003800000 */
.L_x_10311:
        /* <DEDUP_REMOVED lines=16> */
.L_x_10317:
[----:B------:R-:W-:Y:S05]  /*193c0*/  BSYNC B1 ;  /* 0x0000000000017941 */ /* 0x000fea0003800000 */
.L_x_10316:
        /* <DEDUP_REMOVED lines=44> */
.L_x_10315:
[----:B------:R-:W-:Y:S05]  /*19690*/  BSYNC B0 ;  /* 0x0000000000007941 */ /* 0x000fea0003800000 */
.L_x_10314:
        /* <DEDUP_REMOVED lines=15> */
.L_x_10318:
        /* <DEDUP_REMOVED lines=12> */
.L_x_10321:
[----:B------:R-:W-:Y:S02]  /*19850*/  IMAD.MOV.U32 R168, RZ, RZ, R158 ;  /* 0x000000ffffa87224 */ /* 0x000fe400078e009e */
.L_x_10322:
[----:B------:R-:W-:Y:S05]  /*19860*/  BSYNC B0 ;  /* 0x0000000000007941 */ /* 0x000fea0003800000 */
.L_x_10320:
        /* <DEDUP_REMOVED lines=16> */
.L_x_10326:
[----:B------:R-:W-:Y:S05]  /*19970*/  BSYNC B1 ;  /* 0x0000000000017941 */ /* 0x000fea0003800000 */
.L_x_10325:
        /* <DEDUP_REMOVED lines=44> */
.L_x_10324:
[----:B------:R-:W-:Y:S05]  /*19c40*/  BSYNC B0 ;  /* 0x0000000000007941 */ /* 0x000fea0003800000 */
.L_x_10323:
        /* <DEDUP_REMOVED lines=10> */
.L_x_10319:
        /* <DEDUP_REMOVED lines=12> */
.L_x_10328:
[----:B------:R-:W-:Y:S02]  /*19db0*/  IMAD.MOV.U32 R168, RZ, RZ, R158 ;  /* 0x000000ffffa87224 */ /* 0x000fe400078e009e */
.L_x_10329:
[----:B------:R-:W-:Y:S05]  /*19dc0*/  BSYNC B0 ;  /* 0x0000000000007941 */ /* 0x000fea0003800000 */
.L_x_10327:
        /* <DEDUP_REMOVED lines=16> */
.L_x_10333:
[----:B------:R-:W-:Y:S05]  /*19ed0*/  BSYNC B1 ;  /* 0x0000000000017941 */ /* 0x000fea0003800000 */
.L_x_10332:
        /* <DEDUP_REMOVED lines=44> */
.L_x_10331:
[----:B------:R-:W-:Y:S05]  /*1a1a0*/  BSYNC B0 ;  /* 0x0000000000007941 */ /* 0x000fea0003800000 */
.L_x_10330:
        /* <DEDUP_REMOVED lines=13> */
.L_x_10334:
        /* <DEDUP_REMOVED lines=12> */
.L_x_10337:
[----:B------:R-:W-:Y:S02]  /*1a340*/  IMAD.MOV.U32 R168, RZ, RZ, R158 ;  /* 0x000000ffffa87224 */ /* 0x000fe400078e009e */
.L_x_10338:
[----:B------:R-:W-:Y:S05]  /*1a350*/  BSYNC B0 ;  /* 0x0000000000007941 */ /* 0x000fea0003800000 */
.L_x_10336:
        /* <DEDUP_REMOVED lines=16> */
.L_x_10342:
[----:B------:R-:W-:Y:S05]  /*1a460*/  BSYNC B1 ;  /* 0x0000000000017941 */ /* 0x000fea0003800000 */
.L_x_10341:
        /* <DEDUP_REMOVED lines=44> */
.L_x_10340:
[----:B------:R-:W-:Y:S05]  /*1a730*/  BSYNC B0 ;  /* 0x0000000000007941 */ /* 0x000fea0003800000 */
.L_x_10339:
        /* <DEDUP_REMOVED lines=10> */
.L_x_10335:
        /* <DEDUP_REMOVED lines=12> */
.L_x_10344:
[----:B------:R-:W-:Y:S02]  /*1a8a0*/  IMAD.MOV.U32 R168, RZ, RZ, R158 ;  /* 0x000000ffffa87224 */ /* 0x000fe400078e009e */
.L_x_10345:
[----:B------:R-:W-:Y:S05]  /*1a8b0*/  BSYNC B0 ;  /* 0x0000000000007941 */ /* 0x000fea0003800000 */
.L_x_10343:
        /* <DEDUP_REMOVED lines=16> */
.L_x_10349:
[----:B------:R-:W-:Y:S05]  /*1a9c0*/  BSYNC B1 ;  /* 0x0000000000017941 */ /* 0x000fea0003800000 */
.L_x_10348:
        /* <DEDUP_REMOVED lines=44> */
.L_x_10347:
[----:B------:R-:W-:Y:S05]  /*1ac90*/  BSYNC B0 ;  /* 0x0000000000007941 */ /* 0x000fea0003800000 */
.L_x_10346:
        /* <DEDUP_REMOVED lines=13> */
.L_x_10350:
        /* <DEDUP_REMOVED lines=12> */
.L_x_10353:
[----:B------:R-:W-:Y:S02]  /*1ae30*/  IMAD.MOV.U32 R168, RZ, RZ, R158 ;  /* 0x000000ffffa87224 */ /* 0x000fe400078e009e */
.L_x_10354:
[----:B------:R-:W-:Y:S05]  /*1ae40*/  BSYNC B0 ;  /* 0x0000000000007941 */ /* 0x000fea0003800000 */
.L_x_10352:
        /* <DEDUP_REMOVED lines=16> */
.L_x_10358:
[----:B------:R-:W-:Y:S05]  /*1af50*/  BSYNC B1 ;  /* 0x0000000000017941 */ /* 0x000fea0003800000 */
.L_x_10357:
        /* <DEDUP_REMOVED lines=44> */
.L_x_10356:
[----:B------:R-:W-:Y:S05]  /*1b220*/  BSYNC B0 ;  /* 0x0000000000007941 */ /* 0x000fea0003800000 */
.L_x_10355:
        /* <DEDUP_REMOVED lines=10> */
.L_x_10351:
        /* <DEDUP_REMOVED lines=12> */
.L_x_10360:
[----:B------:R-:W-:Y:S02]  /*1b390*/  IMAD.MOV.U32 R168, RZ, RZ, R158 ;  /* 0x000000ffffa87224 */ /* 0x000fe400078e009e */
.L_x_10361:
[----:B------:R-:W-:Y:S05]  /*1b3a0*/  BSYNC B0 ;  /* 0x0000000000007941 */ /* 0x000fea0003800000 */
.L_x_10359:
        /* <DEDUP_REMOVED lines=16> */
.L_x_10365:
[----:B------:R-:W-:Y:S05]  /*1b4b0*/  BSYNC B1 ;  /* 0x0000000000017941 */ /* 0x000fea0003800000 */
.L_x_10364:
        /* <DEDUP_REMOVED lines=44> */
.L_x_10363:
[----:B------:R-:W-:Y:S05]  /*1b780*/  BSYNC B0 ;  /* 0x0000000000007941 */ /* 0x000fea0003800000 */
.L_x_10362:
        /* <DEDUP_REMOVED lines=13> */
.L_x_10366:
        /* <DEDUP_REMOVED lines=12> */
.L_x_10369:
[----:B------:R-:W-:Y:S02]  /*1b920*/  IMAD.MOV.U32 R94, RZ, RZ, R158 ;  /* 0x000000ffff5e7224 */ /* 0x000fe400078e009e */
.L_x_10370:
[----:B------:R-:W-:Y:S05]  /*1b930*/  BSYNC B0 ;  /* 0x0000000000007941 */ /* 0x000fea0003800000 */
.L_x_10368:
        /* <DEDUP_REMOVED lines=16> */
.L_x_10374:
[----:B------:R-:W-:Y:S05]  /*1ba40*/  BSYNC B1 ;  /* 0x0000000000017941 */ /* 0x000fea0003800000 */
.L_x_10373:
        /* <DEDUP_REMOVED lines=44> */
.L_x_10372:
[----:B------:R-:W-:Y:S05]  /*1bd10*/  BSYNC B0 ;  /* 0x0000000000007941 */ /* 0x000fea0003800000 */
.L_x_10371:
        /* <DEDUP_REMOVED lines=10> */
.L_x_10367:
        /* <DEDUP_REMOVED lines=12> */
.L_x_10376:
[----:B------:R-:W-:Y:S02]  /*1be80*/  IMAD.MOV.U32 R94, RZ, RZ, R158 ;  /* 0x000000ffff5e7224 */ /* 0x000fe400078e009e */
.L_x_10377:
[----:B------:R-:W-:Y:S05]  /*1be90*/  BSYNC B0 ;  /* 0x0000000000007941 */ /* 0x000fea0003800000 */
.L_x_10375:
        /* <DEDUP_REMOVED lines=16> */
.L_x_10381:
[----:B------:R-:W-:Y:S05]  /*1bfa0*/  BSYNC B1 ;  /* 0x0000000000017941 */ /* 0x000fea0003800000 */
.L_x_10380:
        /* <DEDUP_REMOVED lines=44> */
.L_x_10379:
[----:B------:R-:W-:Y:S05]  /*1c270*/  BSYNC B0 ;  /* 0x0000000000007941 */ /* 0x000fea0003800000 */
.L_x_10378:
        /* <DEDUP_REMOVED lines=13> */
.L_x_10382:
        /* <DEDUP_REMOVED lines=12> */
.L_x_10385:
[----:B------:R-:W-:Y:S02]  /*1c410*/  IMAD.MOV.U32 R94, RZ, RZ, R158 ;  /* 0x000000ffff5e7224 */ /* 0x000fe400078e009e */
.L_x_10386:
[----:B------:R-:W-:Y:S05]  /*1c420*/  BSYNC B0 ;  /* 0x0000000000007941 */ /* 0x000fea0003800000 */
.L_x_10384:
        /* <DEDUP_REMOVED lines=16> */
.L_x_10390:
[----:B------:R-:W-:Y:S05]  /*1c530*/  BSYNC B1 ;  /* 0x0000000000017941 */ /* 0x000fea0003800000 */
.L_x_10389:
        /* <DEDUP_REMOVED lines=44> */
.L_x_10388:
[----:B------:R-:W-:Y:S05]  /*1c800*/  BSYNC B0 ;  /* 0x0000000000007941 */ /* 0x000fea0003800000 */
.L_x_10387:
        /* <DEDUP_REMOVED lines=10> */
.L_x_10383:
        /* <DEDUP_REMOVED lines=12> */
.L_x_10392:
[----:B------:R-:W-:Y:S02]  /*1c970*/  IMAD.MOV.U32 R94, RZ, RZ, R158 ;  /* 0x000000ffff5e7224 */ /* 0x000fe400078e009e */
.L_x_10393:
[----:B------:R-:W-:Y:S05]  /*1c980*/  BSYNC B0 ;  /* 0x0000000000007941 */ /* 0x000fea0003800000 */
.L_x_10391:
        /* <DEDUP_REMOVED lines=16> */
.L_x_10397:
[----:B------:R-:W-:Y:S05]  /*1ca90*/  BSYNC B1 ;  /* 0x0000000000017941 */ /* 0x000fea0003800000 */
.L_x_10396:
        /* <DEDUP_REMOVED lines=44> */
.L_x_10395:
[----:B------:R-:W-:Y:S05]  /*1cd60*/  BSYNC B0 ;  /* 0x0000000000007941 */ /* 0x000fea0003800000 */
.L_x_10394:
        /* <DEDUP_REMOVED lines=14> */
.L_x_10398:
        /* <DEDUP_REMOVED lines=12> */
.L_x_10401:
[----:B------:R-:W-:Y:S02]  /*1cf10*/  IMAD.MOV.U32 R100, RZ, RZ, R158 ;  /* 0x000000ffff647224 */ /* 0x000fe400078e009e */
.L_x_10402:
[----:B------:R-:W-:Y:S05]  /*1cf20*/  BSYNC B0 ;  /* 0x0000000000007941 */ /* 0x000fea0003800000 */
.L_x_10400:
        /* <DEDUP_REMOVED lines=18> */
.L_x_10406:
[----:B------:R-:W-:Y:S05]  /*1d050*/  BSYNC B1 ;  /* 0x0000000000017941 */ /* 0x000fea0003800000 */
.L_x_10405:
        /* <DEDUP_REMOVED lines=44> */
.L_x_10404:
[----:B------:R-:W-:Y:S05]  /*1d320*/  BSYNC B0 ;  /* 0x0000000000007941 */ /* 0x000fea0003800000 */
.L_x_10403:
        /* <DEDUP_REMOVED lines=10> */
.L_x_10399:
        /* <DEDUP_REMOVED lines=52> */
.L_x_10407:
        /* <DEDUP_REMOVED lines=15> */
.L_x_10409:
[----:B-1----:R-:W-:Y:S02]  /*1d800*/  MOV R205, R158 ;  /* 0x0000009e00cd7202 */ /* 0x002fe40000000f00 */
.L_x_10410:
[----:B------:R-:W-:Y:S05]  /*1d810*/  BSYNC B0 ;  /* 0x0000000000007941 */ /* 0x000fea0003800000 */
.L_x_10408:
        /* <DEDUP_REMOVED lines=16> */
.L_x_10414:
[----:B------:R-:W-:Y:S05]  /*1d920*/  BSYNC B1 ;  /* 0x0000000000017941 */ /* 0x000fea0003800000 */
.L_x_10413:
        /* <DEDUP_REMOVED lines=44> */
.L_x_10412:
[----:B------:R-:W-:Y:S05]  /*1dbf0*/  BSYNC B0 ;  /* 0x0000000000007941 */ /* 0x000fea0003800000 */
.L_x_10411:
        /* <DEDUP_REMOVED lines=16> */
.L_x_10415:
        /* <DEDUP_REMOVED lines=12> */
.L_x_10418:
[----:B------:R-:W-:Y:S02]  /*1ddc0*/  MOV R176, R158 ;  /* 0x0000009e00b07202 */ /* 0x000fe40000000f00 */
.L_x_10419:
[----:B------:R-:W-:Y:S05]  /*1ddd0*/  BSYNC B0 ;  /* 0x0000000000007941 */ /* 0x000fea0003800000 */
.L_x_10417:
        /* <DEDUP_REMOVED lines=16> */
.L_x_10423:
[----:B------:R-:W-:Y:S05]  /*1dee0*/  BSYNC B1 ;  /* 0x0000000000017941 */ /* 0x000fea0003800000 */
.L_x_10422:
        /* <DEDUP_REMOVED lines=44> */
.L_x_10421:
[----:B------:R-:W-:Y:S05]  /*1e1b0*/  BSYNC B0 ;  /* 0x0000000000007941 */ /* 0x000fea0003800000 */
.L_x_10420:
        /* <DEDUP_REMOVED lines=10> */
.L_x_10416:
        /* <DEDUP_REMOVED lines=12> */
.L_x_10425:
[----:B------:R-:W-:Y:S02]  /*1e320*/  IMAD.MOV.U32 R176, RZ, RZ, R158 ;  /* 0x000000ffffb07224 */ /* 0x000fe400078e009e */
.L_x_10426:
[----:B------:R-:W-:Y:S05]  /*1e330*/  BSYNC B0 ;  /* 0x0000000000007941 */ /* 0x000fea0003800000 */
.L_x_10424:
        /* <DEDUP_REMOVED lines=16> */
.L_x_10430:
[----:B------:R-:W-:Y:S05]  /*1e440*/  BSYNC B1 ;  /* 0x0000000000017941 */ /* 0x000fea0003800000 */
.L_x_10429:
        /* <DEDUP_REMOVED lines=44> */
.L_x_10428:
[----:B------:R-:W-:Y:S05]  /*1e710*/  BSYNC B0 ;  /* 0x0000000000007941 */ /* 0x000fea0003800000 */
.L_x_10427:
        /* <DEDUP_REMOVED lines=15> */
.L_x_10431:
        /* <DEDUP_REMOVED lines=12> */
.L_x_10434:
[----:B------:R-:W-:Y:S02]  /*1e8d0*/  IMAD.MOV.U32 R92, RZ, RZ, R158 ;  /* 0x000000ffff5c7224 */ /* 0x000fe400078e009e */
.L_x_10435:
[----:B------:R-:W-:Y:S05]  /*1e8e0*/  BSYNC B0 ;  /* 0x0000000000007941 */ /* 0x000fea0003800000 */
.L_x_10433:
        /* <DEDUP_REMOVED lines=16> */
.L_x_10439:
[----:B------:R-:W-:Y:S05]  /*1e9f0*/  BSYNC B1 ;  /* 0x0000000000017941 */ /* 0x000fea0003800000 */
.L_x_10438:
        /* <DEDUP_REMOVED lines=44> */
.L_x_10437:
[----:B------:R-:W-:Y:S05]  /*1ecc0*/  BSYNC B0 ;  /* 0x0000000000007941 */ /* 0x000fea0003800000 */
.L_x_10436:
[----:B------:R-:W0:Y:S01]  /*1ecd0*/  I2F.U32 R92, R92 ;  /* 0x0000005c005c7306 */ /* 0x000e220000201000 */
[----:B------:R-:W-:-:S05]  /*1ece0*/  HADD2.F32 R98, -RZ, R84.H1_H1 ;  /* 0x30000054ff627230 */ /* 0x000fca0000004100 */
[----:B------:R-:W-:Y:S02]  /*1ecf0*/  FMUL.FTZ R98, R98, c[0x0][0x1e8] ;  /* 0x00007a0062627a20 */ /* 0x000fe40000410000 */
[----:B0-----:R-:W-:-:S05]  /*1ed00*/  FFMA.FTZ R96, R92, R179, 1.1641532182693481445e-10 ;  /* 0x2f0000005c607423 */ /* 0x001fca00000100b3 */
[----:B------:R-:W-:-:S04]  /*1ed10*/  FSETP.GTU.FTZ.AND P1, PT, R96, c[0x0][0x1e4], PT ;  /* 0x0000790060007a0b */ /* 0x000fc80003f3c000 */
[----:B------:R-:W-:Y:S01]  /*1ed20*/  FSEL R96, R98, RZ, !P1 ;  /* 0x000000ff62607208 */ /* 0x000fe20004800000 */
[----:B------:R-:W-:Y:S01]  /*1ed30*/  @P0 HADD2.F32 R98, -RZ, R88.H1_H1 ;  /* 0x30000058ff620230 */ /* 0x000fe20000004100 */
[----:B------:R-:W-:-:S03]  /*1ed40*/  SEL R155, RZ, 0x1, P1 ;  /* 0x00000001ff9b7807 */ /* 0x000fc60000800000 */
[----:B------:R-:W-:-:S04]  /*1ed50*/  FADD.FTZ R207, R207, R96 ;  /* 0x00000060cfcf7221 */ /* 0x000fc80000010000 */
[----:B------:R-:W-:Y:S02]  /*1ed60*/  @P0 FADD.FTZ R207, R98, R207 ;  /* 0x000000cf62cf0221 */ /* 0x000fe40000010000 */
.L_x_10432:
        /* <DEDUP_REMOVED lines=12> */
.L_x_10441:
[----:B------:R-:W-:Y:S02]  /*1ee30*/  IMAD.MOV.U32 R92, RZ, RZ, R158 ;  /* 0x000000ffff5c7224 */ /* 0x000fe400078e009e */
.L_x_10442:
[----:B------:R-:W-:Y:S05]  /*1ee40*/  BSYNC B0 ;  /* 0x0000000000007941 */ /* 0x000fea0003800000 */
.L_x_10440:
        /* <DEDUP_REMOVED lines=16> */
.L_x_10446:
[----:B------:R-:W-:Y:S05]  /*1ef50*/  BSYNC B1 ;  /* 0x0000000000017941 */ /* 0x000fea0003800000 */
.L_x_10445:
        /* <DEDUP_REMOVED lines=44> */
.L_x_10444:
[----:B------:R-:W-:Y:S05]  /*1f220*/  BSYNC B0 ;  /* 0x0000000000007941 */ /* 0x000fea0003800000 */
.L_x_10443:
        /* <DEDUP_REMOVED lines=15> */
.L_x_10447:
        /* <DEDUP_REMOVED lines=12> */
.L_x_10450:
[----:B------:R-:W-:Y:S02]  /*1f3e0*/  IMAD.MOV.U32 R92, RZ, RZ, R158 ;  /* 0x000000ffff5c7224 */ /* 0x000fe400078e009e */
.L_x_10451:
[----:B------:R-:W-:Y:S05]  /*1f3f0*/  BSYNC B0 ;  /* 0x0000000000007941 */ /* 0x000fea0003800000 */
.L_x_10449:
        /* <DEDUP_REMOVED lines=16> */
.L_x_10455:
[----:B------:R-:W-:Y:S05]  /*1f500*/  BSYNC B1 ;  /* 0x0000000000017941 */ /* 0x000fea0003800000 */
.L_x_10454:
        /* <DEDUP_REMOVED lines=44> */
.L_x_10453:
[----:B------:R-:W-:Y:S05]  /*1f7d0*/  BSYNC B0 ;  /* 0x0000000000007941 */ /* 0x000fea0003800000 */
.L_x_10452:
        /* <DEDUP_REMOVED lines=10> */
.L_x_10448:
        /* <DEDUP_REMOVED lines=12> */
.L_x_10457:
[----:B------:R-:W-:Y:S02]  /*1f940*/  MOV R92, R158 ;  /* 0x0000009e005c7202 */ /* 0x000fe40000000f00 */
.L_x_10458:
[----:B------:R-:W-:Y:S05]  /*1f950*/  BSYNC B0 ;  /* 0x0000000000007941 */ /* 0x000fea0003800000 */
.L_x_10456:
        /* <DEDUP_REMOVED lines=16> */
.L_x_10462:
[----:B------:R-:W-:Y:S05]  /*1fa60*/  BSYNC B1 ;  /* 0x0000000000017941 */ /* 0x000fea0003800000 */
.L_x_10461:
        /* <DEDUP_REMOVED lines=44> */
.L_x_10460:
[----:B------:R-:W-:Y:S05]  /*1fd30*/  BSYNC B0 ;  /* 0x0000000000007941 */ /* 0x000fea0003800000 */
.L_x_10459:
        /* <DEDUP_REMOVED lines=13> */
.L_x_10463:
        /* <DEDUP_REMOVED lines=12> */
.L_x_10466:
[----:B------:R-:W-:Y:S02]  /*1fed0*/  MOV R176, R158 ;  /* 0x0000009e00b07202 */ /* 0x000fe40000000f00 */
.L_x_10467:
[----:B------:R-:W-:Y:S05]  /*1fee0*/  BSYNC B0 ;  /* 0x0000000000007941 */ /* 0x000fea0003800000 */
.L_x_10465:
        /* <DEDUP_REMOVED lines=16> */
.L_x_10471:
[----:B------:R-:W-:Y:S05]  /*1fff0*/  BSYNC B1 ;  /* 0x0000000000017941 */ /* 0x000fea0003800000 */
.L_x_10470:
        /* <DEDUP_REMOVED lines=44> */
.L_x_10469:
[----:B------:R-:W-:Y:S05]  /*202c0*/  BSYNC B0 ;  /* 0x0000000000007941 */ /* 0x000fea0003800000 */
.L_x_10468:
        /* <DEDUP_REMOVED lines=10> */
.L_x_10464:
        /* <DEDUP_REMOVED lines=12> */
.L_x_10473:
[----:B------:R-:W-:Y:S02]  /*20430*/  IMAD.MOV.U32 R176, RZ, RZ, R158 ;  /* 0x000000ffffb07224 */ /* 0x000fe400078e009e */
.L_x_10474:
[----:B------:R-:W-:Y:S05]  /*20440*/  BSYNC B0 ;  /* 0x0000000000007941 */ /* 0x000fea0003800000 */
.L_x_10472:
        /* <DEDUP_REMOVED lines=16> */
.L_x_10478:
[----:B------:R-:W-:Y:S05]  /*20550*/  BSYNC B1 ;  /* 0x0000000000017941 */ /* 0x000fea0003800000 */
.L_x_10477:
        /* <DEDUP_REMOVED lines=44> */
.L_x_10476:
[----:B------:R-:W-:Y:S05]  /*20820*/  BSYNC B0 ;  /* 0x0000000000007941 */ /* 0x000fea0003800000 */
.L_x_10475:
        /* <DEDUP_REMOVED lines=13> */
.L_x_10479:
        /* <DEDUP_REMOVED lines=12> */
.L_x_10482:
[----:B------:R-:W-:Y:S02]  /*209c0*/  IMAD.MOV.U32 R176, RZ, RZ, R158 ;  /* 0x000000ffffb07224 */ /* 0x000fe400078e009e */
.L_x_10483:
[----:B------:R-:W-:Y:S05]  /*209d0*/  BSYNC B0 ;  /* 0x0000000000007941 */ /* 0x000fea0003800000 */
.L_x_10481:
        /* <DEDUP_REMOVED lines=16> */
.L_x_10487:
[----:B------:R-:W-:Y:S05]  /*20ae0*/  BSYNC B1 ;  /* 0x0000000000017941 */ /* 0x000fea0003800000 */
.L_x_10486:
        /* <DEDUP_REMOVED lines=44> */
.L_x_10485:
[----:B------:R-:W-:Y:S05]  /*20db0*/  BSYNC B0 ;  /* 0x0000000000007941 */ /* 0x000fea0003800000 */
.L_x_10484:
        /* <DEDUP_REMOVED lines=10> */
.L_x_10480:
        /* <DEDUP_REMOVED lines=12> */
.L_x_10489:
[----:B------:R-:W-:Y:S02]  /*20f20*/  IMAD.MOV.U32 R176, RZ, RZ, R158 ;  /* 0x000000ffffb07224 */ /* 0x000fe400078e009e */
.L_x_10490:
[----:B------:R-:W-:Y:S05]  /*20f30*/  BSYNC B0 ;  /* 0x0000000000007941 */ /* 0x000fea0003800000 */
.L_x_10488:
        /* <DEDUP_REMOVED lines=16> */
.L_x_10494:
[----:B------:R-:W-:Y:S05]  /*21040*/  BSYNC B1 ;  /* 0x0000000000017941 */ /* 0x000fea0003800000 */
.L_x_10493:
        /* <DEDUP_REMOVED lines=44> */
.L_x_10492:
[----:B------:R-:W-:Y:S05]  /*21310*/  BSYNC B0 ;  /* 0x0000000000007941 */ /* 0x000fea0003800000 */
.L_x_10491:
        /* <DEDUP_REMOVED lines=13> */
.L_x_10495:
        /* <DEDUP_REMOVED lines=12> */
.L_x_10498:
[----:B------:R-:W-:Y:S02]  /*214b0*/  IMAD.MOV.U32 R94, RZ, RZ, R158 ;  /* 0x000000ffff5e7224 */ /* 0x000fe400078e009e */
.L_x_10499:
[----:B------:R-:W-:Y:S05]  /*214c0*/  BSYNC B0 ;  /* 0x0000000000007941 */ /* 0x000fea0003800000 */
.L_x_10497:
        /* <DEDUP_REMOVED lines=16> */
.L_x_10503:
[----:B------:R-:W-:Y:S05]  /*215d0*/  BSYNC B1 ;  /* 0x0000000000017941 */ /* 0x000fea0003800000 */
.L_x_10502:
        /* <DEDUP_REMOVED lines=44> */
.L_x_10501:
[----:B------:R-:W-:Y:S05]  /*218a0*/  BSYNC B0 ;  /* 0x0000000000007941 */ /* 0x000fea0003800000 */
.L_x_10500:
        /* <DEDUP_REMOVED lines=10> */
.L_x_10496:
        /* <DEDUP_REMOVED lines=12> */
.L_x_10505:
[----:B------:R-:W-:Y:S02]  /*21a10*/  MOV R94, R158 ;  /* 0x0000009e005e7202 */ /* 0x000fe40000000f00 */
.L_x_10506:
[----:B------:R-:W-:Y:S05]  /*21a20*/  BSYNC B0 ;  /* 0x0000000000007941 */ /* 0x000fea0003800000 */
.L_x_10504:
        /* <DEDUP_REMOVED lines=16> */
.L_x_10510:
[----:B------:R-:W-:Y:S05]  /*21b30*/  BSYNC B1 ;  /* 0x0000000000017941 */ /* 0x000fea0003800000 */
.L_x_10509:
        /* <DEDUP_REMOVED lines=44> */
.L_x_10508:
[----:B------:R-:W-:Y:S05]  /*21e00*/  BSYNC B0 ;  /* 0x0000000000007941 */ /* 0x000fea0003800000 */
.L_x_10507:
        /* <DEDUP_REMOVED lines=13> */
.L_x_10511:
        /* <DEDUP_REMOVED lines=12> */
.L_x_10514:
[----:B------:R-:W-:Y:S02]  /*21fa0*/  MOV R94, R158 ;  /* 0x0000009e005e7202 */ /* 0x000fe40000000f00 */
.L_x_10515:
[----:B------:R-:W-:Y:S05]  /*21fb0*/  BSYNC B0 ;  /* 0x0000000000007941 */ /* 0x000fea0003800000 */
.L_x_10513:
        /* <DEDUP_REMOVED lines=16> */
.L_x_10519:
[----:B------:R-:W-:Y:S05]  /*220c0*/  BSYNC B1 ;  /* 0x0000000000017941 */ /* 0x000fea0003800000 */
.L_x_10518:
        /* <DEDUP_REMOVED lines=44> */
.L_x_10517:
[----:B------:R-:W-:Y:S05]  /*22390*/  BSYNC B0 ;  /* 0x0000000000007941 */ /* 0x000fea0003800000 */
.L_x_10516:
        /* <DEDUP_REMOVED lines=10> */
.L_x_10512:
        /* <DEDUP_REMOVED lines=12> */
.L_x_10521:
[----:B------:R-:W-:Y:S02]  /*22500*/  IMAD.MOV.U32 R94, RZ, RZ, R158 ;  /* 0x000000ffff5e7224 */ /* 0x000fe400078e009e */
.L_x_10522:
[----:B------:R-:W-:Y:S05]  /*22510*/  BSYNC B0 ;  /* 0x0000000000007941 */ /* 0x000fea0003800000 */
.L_x_10520:
        /* <DEDUP_REMOVED lines=16> */
.L_x_10526:
[----:B------:R-:W-:Y:S05]  /*22620*/  BSYNC B1 ;  /* 0x0000000000017941 */ /* 0x000fea0003800000 */
.L_x_10525:
        /* <DEDUP_REMOVED lines=44> */
.L_x_10524:
[----:B------:R-:W-:Y:S05]  /*228f0*/  BSYNC B0 ;  /* 0x0000000000007941 */ /* 0x000fea0003800000 */
.L_x_10523:
        /* <DEDUP_REMOVED lines=14> */
.L_x_10527:
        /* <DEDUP_REMOVED lines=12> */
.L_x_10530:
[----:B------:R-:W-:Y:S02]  /*22aa0*/  IMAD.MOV.U32 R100, RZ, RZ, R158 ;  /* 0x000000ffff647224 */ /* 0x000fe400078e009e */
.L_x_10531:
[----:B------:R-:W-:Y:S05]  /*22ab0*/  BSYNC B0 ;  /* 0x0000000000007941 */ /* 0x000fea0003800000 */
.L_x_10529:
        /* <DEDUP_REMOVED lines=18> */
.L_x_10535:
[----:B------:R-:W-:Y:S05]  /*22be0*/  BSYNC B1 ;  /* 0x0000000000017941 */ /* 0x000fea0003800000 */
.L_x_10534:
        /* <DEDUP_REMOVED lines=44> */
.L_x_10533:
[----:B------:R-:W-:Y:S05]  /*22eb0*/  BSYNC B0 ;  /* 0x0000000000007941 */ /* 0x000fea0003800000 */
.L_x_10532:
        /* <DEDUP_REMOVED lines=10> */
.L_x_10528:
        /* <DEDUP_REMOVED lines=52> */
.L_x_10536:
        /* <DEDUP_REMOVED lines=15> */
.L_x_10538:
[----:B-1----:R-:W-:Y:S02]  /*23390*/  IMAD.MOV.U32 R214, RZ, RZ, R158 ;  /* 0x000000ffffd67224 */ /* 0x002fe400078e009e */
.L_x_10539:
[----:B------:R-:W-:Y:S05]  /*233a0*/  BSYNC B0 ;  /* 0x0000000000007941 */ /* 0x000fea0003800000 */
.L_x_10537:
        /* <DEDUP_REMOVED lines=16> */
.L_x_10543:
[----:B------:R-:W-:Y:S05]  /*234b0*/  BSYNC B1 ;  /* 0x0000000000017941 */ /* 0x000fea0003800000 */
.L_x_10542:
        /* <DEDUP_REMOVED lines=44> */
.L_x_10541:
[----:B------:R-:W-:Y:S05]  /*23780*/  BSYNC B0 ;  /* 0x0000000000007941 */ /* 0x000fea0003800000 */
.L_x_10540:
        /* <DEDUP_REMOVED lines=16> */
.L_x_10544:
        /* <DEDUP_REMOVED lines=12> */
.L_x_10547:
[----:B------:R-:W-:Y:S02]  /*23950*/  IMAD.MOV.U32 R205, RZ, RZ, R158 ;  /* 0x000000ffffcd7224 */ /* 0x000fe400078e009e */
.L_x_10548:
[----:B------:R-:W-:Y:S05]  /*23960*/  BSYNC B0 ;  /* 0x0000000000007941 */ /* 0x000fea0003800000 */
.L_x_10546:
        /* <DEDUP_REMOVED lines=16> */
.L_x_10552:
[----:B------:R-:W-:Y:S05]  /*23a70*/  BSYNC B1 ;  /* 0x0000000000017941 */ /* 0x000fea0003800000 */
.L_x_10551:
        /* <DEDUP_REMOVED lines=44> */
.L_x_10550:
[----:B------:R-:W-:Y:S05]  /*23d40*/  BSYNC B0 ;  /* 0x0000000000007941 */ /* 0x000fea0003800000 */
.L_x_10549:
        /* <DEDUP_REMOVED lines=10> */
.L_x_10545:
        /* <DEDUP_REMOVED lines=12> */
.L_x_10554:
[----:B------:R-:W-:Y:S02]  /*23eb0*/  IMAD.MOV.U32 R205, RZ, RZ, R158 ;  /* 0x000000ffffcd7224 */ /* 0x000fe400078e009e */
.L_x_10555:
[----:B------:R-:W-:Y:S05]  /*23ec0*/  BSYNC B0 ;  /* 0x0000000000007941 */ /* 0x000fea0003800000 */
.L_x_10553:
        /* <DEDUP_REMOVED lines=16> */
.L_x_10559:
[----:B------:R-:W-:Y:S05]  /*23fd0*/  BSYNC B1 ;  /* 0x0000000000017941 */ /* 0x000fea0003800000 */
.L_x_10558:
        /* <DEDUP_REMOVED lines=44> */
.L_x_10557:
[----:B------:R-:W-:Y:S05]  /*242a0*/  BSYNC B0 ;  /* 0x0000000000007941 */ /* 0x000fea0003800000 */
.L_x_10556:
        /* <DEDUP_REMOVED lines=15> */
.L_x_10560:
        /* <DEDUP_REMOVED lines=12> */
.L_x_10563:
[----:B------:R-:W-:Y:S02]  /*24460*/  IMAD.MOV.U32 R92, RZ, RZ, R158 ;  /* 0x000000ffff5c7224 */ /* 0x000fe400078e009e */
.L_x_10564:
[----:B------:R-:W-:Y:S05]  /*24470*/  BSYNC B0 ;  /* 0x0000000000007941 */ /* 0x000fea0003800000 */
.L_x_10562:
        /* <DEDUP_REMOVED lines=16> */
.L_x_10568:
[----:B------:R-:W-:Y:S05]  /*24580*/  BSYNC B1 ;  /* 0x0000000000017941 */ /* 0x000fea0003800000 */
.L_x_10567:
        /* <DEDUP_REMOVED lines=44> */
.L_x_10566:
[----:B------:R-:W-:Y:S05]  /*24850*/  BSYNC B0 ;  /* 0x0000000000007941 */ /* 0x000fea0003800000 */
.L_x_10565:
        /* <DEDUP_REMOVED lines=10> */
.L_x_10561:
        /* <DEDUP_REMOVED lines=12> */
.L_x_10570:
[----:B------:R-:W-:Y:S02]  /*249c0*/  IMAD.MOV.U32 R92, RZ, RZ, R158 ;  /* 0x000000ffff5c7224 */ /* 0x000fe400078e009e */
.L_x_10571:
[----:B------:R-:W-:Y:S05]  /*249d0*/  BSYNC B0 ;  /* 0x0000000000007941 */ /* 0x000fea0003800000 */
.L_x_10569:
        /* <DEDUP_REMOVED lines=16> */
.L_x_10575:
[----:B------:R-:W-:Y:S05]  /*24ae0*/  BSYNC B1 ;  /* 0x0000000000017941 */ /* 0x000fea0003800000 */
.L_x_10574:
        /* <DEDUP_REMOVED lines=44> */
.L_x_10573:
[----:B------:R-:W-:Y:S05]  /*24db0*/  BSYNC B0 ;  /* 0x0000000000007941 */ /* 0x000fea0003800000 */
.L_x_10572:
        /* <DEDUP_REMOVED lines=15> */
.L_x_10576:
        /* <DEDUP_REMOVED lines=12> */
.L_x_10579:
[----:B------:R-:W-:Y:S02]  /*24f70*/  IMAD.MOV.U32 R92, RZ, RZ, R158 ;  /* 0x000000ffff5c7224 */ /* 0x000fe400078e009e */
.L_x_10580:
[----:B------:R-:W-:Y:S05]  /*24f80*/  BSYNC B0 ;  /* 0x0000000000007941 */ /* 0x000fea0003800000 */
.L_x_10578:
        /* <DEDUP_REMOVED lines=16> */
.L_x_10584:
[----:B------:R-:W-:Y:S05]  /*25090*/  BSYNC B1 ;  /* 0x0000000000017941 */ /* 0x000fea0003800000 */
.L_x_10583:
        /* <DEDUP_REMOVED lines=44> */
.L_x_10582:
[----:B------:R-:W-:Y:S05]  /*25360*/  BSYNC B0 ;  /* 0x0000000000007941 */ /* 0x000fea0003800000 */
.L_x_10581:
        /* <DEDUP_REMOVED lines=10> */
.L_x_10577:
        /* <DEDUP_REMOVED lines=12> */
.L_x_10586:
[----:B------:R-:W-:Y:S02]  /*254d0*/  IMAD.MOV.U32 R92, RZ, RZ, R158 ;  /* 0x000000ffff5c7224 */ /* 0x000fe400078e009e */
.L_x_10587:
[----:B------:R-:W-:Y:S05]  /*254e0*/  BSYNC B0 ;  /* 0x0000000000007941 */ /* 0x000fea0003800000 */
.L_x_10585:
        /* <DEDUP_REMOVED lines=16> */
.L_x_10591:
[----:B------:R-:W-:Y:S05]  /*255f0*/  BSYNC B1 ;  /* 0x0000000000017941 */ /* 0x000fea0003800000 */
.L_x_10590:
        /* <DEDUP_REMOVED lines=44> */
.L_x_10589:
[----:B------:R-:W-:Y:S05]  /*258c0*/  BSYNC B0 ;  /* 0x0000000000007941 */ /* 0x000fea0003800000 */
.L_x_10588:
        /* <DEDUP_REMOVED lines=13> */
.L_x_10592:
        /* <DEDUP_REMOVED lines=12> */
.L_x_10595:
[----:B------:R-:W-:Y:S02]  /*25a60*/  IMAD.MOV.U32 R205, RZ, RZ, R158 ;  /* 0x000000ffffcd7224 */ /* 0x000fe400078e009e */
.L_x_10596:
[----:B------:R-:W-:Y:S05]  /*25a70*/  BSYNC B0 ;  /* 0x0000000000007941 */ /* 0x000fea0003800000 */
.L_x_10594:
        /* <DEDUP_REMOVED lines=16> */
.L_x_10600:
[----:B------:R-:W-:Y:S05]  /*25b80*/  BSYNC B1 ;  /* 0x0000000000017941 */ /* 0x000fea0003800000 */
.L_x_10599:
        /* <DEDUP_REMOVED lines=44> */
.L_x_10598:
[----:B------:R-:W-:Y:S05]  /*25e50*/  BSYNC B0 ;  /* 0x0000000000007941 */ /* 0x000fea0003800000 */
.L_x_10597:
        /* <DEDUP_REMOVED lines=10> */
.L_x_10593:
        /* <DEDUP_REMOVED lines=12> */
.L_x_10602:
[----:B------:R-:W-:Y:S02]  /*25fc0*/  IMAD.MOV.U32 R205, RZ, RZ, R158 ;  /* 0x000000ffffcd7224 */ /* 0x000fe400078e009e */
.L_x_10603:
[----:B------:R-:W-:Y:S05]  /*25fd0*/  BSYNC B0 ;  /* 0x0000000000007941 */ /* 0x000fea0003800000 */
.L_x_10601:
        /* <DEDUP_REMOVED lines=16> */
.L_x_10607:
[----:B------:R-:W-:Y:S05]  /*260e0*/  BSYNC B1 ;  /* 0x0000000000017941 */ /* 0x000fea0003800000 */
.L_x_10606:
        /* <DEDUP_REMOVED lines=44> */
.L_x_10605:
[----:B------:R-:W-:Y:S05]  /*263b0*/  BSYNC B0 ;  /* 0x0000000000007941 */ /* 0x000fea0003800000 */
.L_x_10604:
        /* <DEDUP_REMOVED lines=13> */
.L_x_10608:
        /* <DEDUP_REMOVED lines=12> */
.L_x_10611:
[----:B------:R-:W-:Y:S02]  /*26550*/  IMAD.MOV.U32 R205, RZ, RZ, R158 ;  /* 0x000000ffffcd7224 */ /* 0x000fe400078e009e */
.L_x_10612:
[----:B------:R-:W-:Y:S05]  /*26560*/  BSYNC B0 ;  /* 0x0000000000007941 */ /* 0x000fea0003800000 */
.L_x_10610:
        /* <DEDUP_REMOVED lines=16> */
.L_x_10616:
[----:B------:R-:W-:Y:S05]  /*26670*/  BSYNC B1 ;  /* 0x0000000000017941 */ /* 0x000fea0003800000 */
.L_x_10615:
        /* <DEDUP_REMOVED lines=44> */
.L_x_10614:
[----:B------:R-:W-:Y:S05]  /*26940*/  BSYNC B0 ;  /* 0x0000000000007941 */ /* 0x000fea0003800000 */
.L_x_10613:
        /* <DEDUP_REMOVED lines=10> */
.L_x_10609:
        /* <DEDUP_REMOVED lines=12> */
.L_x_10618:
[----:B------:R-:W-:Y:S02]  /*26ab0*/  IMAD.MOV.U32 R205, RZ, RZ, R158 ;  /* 0x000000ffffcd7224 */ /* 0x000fe400078e009e */
.L_x_10619:
[----:B------:R-:W-:Y:S05]  /*26ac0*/  BSYNC B0 ;  /* 0x0000000000007941 */ /* 0x000fea0003800000 */
.L_x_10617:
        /* <DEDUP_REMOVED lines=16> */
.L_x_10623:
[----:B------:R-:W-:Y:S05]  /*26bd0*/  BSYNC B1 ;  /* 0x0000000000017941 */ /* 0x000fea0003800000 */
.L_x_10622:
        /* <DEDUP_REMOVED lines=44> */
.L_x_10621:
[----:B------:R-:W-:Y:S05]  /*26ea0*/  BSYNC B0 ;  /* 0x0000000000007941 */ /* 0x000fea0003800000 */
.L_x_10620:
        /* <DEDUP_REMOVED lines=13> */
.L_x_10624:
        /* <DEDUP_REMOVED lines=12> */
.L_x_10627:
[----:B------:R-:W-:Y:S02]  /*27040*/  IMAD.MOV.U32 R94, RZ, RZ, R158 ;  /* 0x000000ffff5e7224 */ /* 0x000fe400078e009e */
.L_x_10628:
[----:B------:R-:W-:Y:S05]  /*27050*/  BSYNC B0 ;  /* 0x0000000000007941 */ /* 0x000fea0003800000 */
.L_x_10626:
        /* <DEDUP_REMOVED lines=16> */
.L_x_10632:
[----:B------:R-:W-:Y:S05]  /*27160*/  BSYNC B1 ;  /* 0x0000000000017941 */ /* 0x000fea0003800000 */
.L_x_10631:
        /* <DEDUP_REMOVED lines=44> */
.L_x_10630:
[----:B------:R-:W-:Y:S05]  /*27430*/  BSYNC B0 ;  /* 0x0000000000007941 */ /* 0x000fea0003800000 */
.L_x_10629:
        /* <DEDUP_REMOVED lines=10> */
.L_x_10625:
        /* <DEDUP_REMOVED lines=12> */
.L_x_10634:
[----:B------:R-:W-:Y:S02]  /*275a0*/  IMAD.MOV.U32 R94, RZ, RZ, R158 ;  /* 0x000000ffff5e7224 */ /* 0x000fe400078e009e */
.L_x_10635:
[----:B------:R-:W-:Y:S05]  /*275b0*/  BSYNC B0 ;  /* 0x0000000000007941 */ /* 0x000fea0003800000 */
.L_x_10633:
        /* <DEDUP_REMOVED lines=16> */
.L_x_10639:
[----:B------:R-:W-:Y:S05]  /*276c0*/  BSYNC B1 ;  /* 0x0000000000017941 */ /* 0x000fea0003800000 */
.L_x_10638:
        /* <DEDUP_REMOVED lines=44> */
.L_x_10637:
[----:B------:R-:W-:Y:S05]  /*27990*/  BSYNC B0 ;  /* 0x0000000000007941 */ /* 0x000fea0003800000 */
.L_x_10636:
        /* <DEDUP_REMOVED lines=13> */
.L_x_10640:
        /* <DEDUP_REMOVED lines=12> */
.L_x_10643:
[----:B------:R-:W-:Y:S02]  /*27b30*/  IMAD.MOV.U32 R94, RZ, RZ, R158 ;  /* 0x000000ffff5e7224 */ /* 0x000fe400078e009e */
.L_x_10644:
[----:B------:R-:W-:Y:S05]  /*27b40*/  BSYNC B0 ;  /* 0x0000000000007941 */ /* 0x000fea0003800000 */
.L_x_10642:
        /* <DEDUP_REMOVED lines=16> */
.L_x_10648:
[----:B------:R-:W-:Y:S05]  /*27c50*/  BSYNC B1 ;  /* 0x0000000000017941 */ /* 0x000fea0003800000 */
.L_x_10647:
        /* <DEDUP_REMOVED lines=44> */
.L_x_10646:
[----:B------:R-:W-:Y:S05]  /*27f20*/  BSYNC B0 ;  /* 0x0000000000007941 */ /* 0x000fea0003800000 */
.L_x_10645:
        /* <DEDUP_REMOVED lines=10> */
.L_x_10641:
        /* <DEDUP_REMOVED lines=12> */
.L_x_10650:
[----:B------:R-:W-:Y:S02]  /*28090*/  IMAD.MOV.U32 R94, RZ, RZ, R158 ;  /* 0x000000ffff5e7224 */ /* 0x000fe400078e009e */
.L_x_10651:
[----:B------:R-:W-:Y:S05]  /*280a0*/  BSYNC B0 ;  /* 0x0000000000007941 */ /* 0x000fea0003800000 */
.L_x_10649:
        /* <DEDUP_REMOVED lines=16> */
.L_x_10655:
[----:B------:R-:W-:Y:S05]  /*281b0*/  BSYNC B1 ;  /* 0x0000000000017941 */ /* 0x000fea0003800000 */
.L_x_10654:
        /* <DEDUP_REMOVED lines=44> */
.L_x_10653:
[----:B------:R-:W-:Y:S05]  /*28480*/  BSYNC B0 ;  /* 0x0000000000007941 */ /* 0x000fea0003800000 */
.L_x_10652:
        /* <DEDUP_REMOVED lines=14> */
.L_x_10656:
        /* <DEDUP_REMOVED lines=12> */
.L_x_10659:
[----:B------:R-:W-:Y:S02]  /*28630*/  IMAD.MOV.U32 R100, RZ, RZ, R158 ;  /* 0x000000ffff647224 */ /* 0x000fe400078e009e */
.L_x_10660:
[----:B------:R-:W-:Y:S05]  /*28640*/  BSYNC B0 ;  /* 0x0000000000007941 */ /* 0x000fea0003800000 */
.L_x_10658:
        /* <DEDUP_REMOVED lines=18> */
.L_x_10664:
[----:B------:R-:W-:Y:S05]  /*28770*/  BSYNC B1 ;  /* 0x0000000000017941 */ /* 0x000fea0003800000 */
.L_x_10663:
        /* <DEDUP_REMOVED lines=44> */
.L_x_10662:
[----:B------:R-:W-:Y:S05]  /*28a40*/  BSYNC B0 ;  /* 0x0000000000007941 */ /* 0x000fea0003800000 */
.L_x_10661:
        /* <DEDUP_REMOVED lines=10> */
.L_x_10657:
        /* <DEDUP_REMOVED lines=52> */
.L_x_10665:
        /* <DEDUP_REMOVED lines=15> */
.L_x_10667:
[----:B-1----:R-:W-:Y:S02]  /*28f20*/  MOV R222, R158 ;  /* 0x0000009e00de7202 */ /* 0x002fe40000000f00 */
.L_x_10668:
[----:B------:R-:W-:Y:S05]  /*28f30*/  BSYNC B0 ;  /* 0x0000000000007941 */ /* 0x000fea0003800000 */
.L_x_10666:
        /* <DEDUP_REMOVED lines=16> */
.L_x_10672:
[----:B------:R-:W-:Y:S05]  /*29040*/  BSYNC B1 ;  /* 0x0000000000017941 */ /* 0x000fea0003800000 */
.L_x_10671:
        /* <DEDUP_REMOVED lines=44> */
.L_x_10670:
[----:B------:R-:W-:Y:S05]  /*29310*/  BSYNC B0 ;  /* 0x0000000000007941 */ /* 0x000fea0003800000 */
.L_x_10669:
        /* <DEDUP_REMOVED lines=16> */
.L_x_10673:
        /* <DEDUP_REMOVED lines=12> */
.L_x_10676:
[----:B------:R-:W-:Y:S02]  /*294e0*/  MOV R205, R158 ;  /* 0x0000009e00cd7202 */ /* 0x000fe40000000f00 */
.L_x_10677:
[----:B------:R-:W-:Y:S05]  /*294f0*/  BSYNC B0 ;  /* 0x0000000000007941 */ /* 0x000fea0003800000 */
.L_x_10675:
        /* <DEDUP_REMOVED lines=16> */
.L_x_10681:
[----:B------:R-:W-:Y:S05]  /*29600*/  BSYNC B1 ;  /* 0x0000000000017941 */ /* 0x000fea0003800000 */
.L_x_10680:
        /* <DEDUP_REMOVED lines=44> */
.L_x_10679:
[----:B------:R-:W-:Y:S05]  /*298d0*/  BSYNC B0 ;  /* 0x0000000000007941 */ /* 0x000fea0003800000 */
.L_x_10678:
        /* <DEDUP_REMOVED lines=10> */
.L_x_10674:
        /* <DEDUP_REMOVED lines=12> */
.L_x_10683:
[----:B------:R-:W-:Y:S02]  /*29a40*/  IMAD.MOV.U32 R205, RZ, RZ, R158 ;  /* 0x000000ffffcd7224 */ /* 0x000fe400078e009e */
.L_x_10684:
[----:B------:R-:W-:Y:S05]  /*29a50*/  BSYNC B0 ;  /* 0x0000000000007941 */ /* 0x000fea0003800000 */
.L_x_10682:
        /* <DEDUP_REMOVED lines=16> */
.L_x_10688:
[----:B------:R-:W-:Y:S05]  /*29b60*/  BSYNC B1 ;  /* 0x0000000000017941 */ /* 0x000fea0003800000 */
.L_x_10687:
        /* <DEDUP_REMOVED lines=44> */
.L_x_10686:
[----:B------:R-:W-:Y:S05]  /*29e30*/  BSYNC B0 ;  /* 0x0000000000007941 */ /* 0x000fea0003800000 */
.L_x_10685:
        /* <DEDUP_REMOVED lines=15> */
.L_x_10689:
        /* <DEDUP_REMOVED lines=12> */
.L_x_10692:
[----:B------:R-:W-:Y:S02]  /*29ff0*/  IMAD.MOV.U32 R92, RZ, RZ, R158 ;  /* 0x000000ffff5c7224 */ /* 0x000fe400078e009e */
.L_x_10693:
[----:B------:R-:W-:Y:S05]  /*2a000*/  BSYNC B0 ;  /* 0x0000000000007941 */ /* 0x000fea0003800000 */
.L_x_10691:
        /* <DEDUP_REMOVED lines=16> */
.L_x_10697:
[----:B------:R-:W-:Y:S05]  /*2a110*/  BSYNC B1 ;  /* 0x0000000000017941 */ /* 0x000fea0003800000 */
.L_x_10696:
        /* <DEDUP_REMOVED lines=44> */
.L_x_10695:
[----:B------:R-:W-:Y:S05]  /*2a3e0*/  BSYNC B0 ;  /* 0x0000000000007941 */ /* 0x000fea0003800000 */
.L_x_10694:
        /* <DEDUP_REMOVED lines=10> */
.L_x_10690:
        /* <DEDUP_REMOVED lines=12> */
.L_x_10699:
[----:B------:R-:W-:Y:S02]  /*2a550*/  IMAD.MOV.U32 R92, RZ, RZ, R158 ;  /* 0x000000ffff5c7224 */ /* 0x000fe400078e009e */
.L_x_10700:
[----:B------:R-:W-:Y:S05]  /*2a560*/  BSYNC B0 ;  /* 0x0000000000007941 */ /* 0x000fea0003800000 */
.L_x_10698:
        /* <DEDUP_REMOVED lines=16> */
.L_x_10704:
[----:B------:R-:W-:Y:S05]  /*2a670*/  BSYNC B1 ;  /* 0x0000000000017941 */ /* 0x000fea0003800000 */
.L_x_10703:
        /* <DEDUP_REMOVED lines=42> */
[----:B------:R-:W-:Y:S01]  /*2a920*/  IMAD.MOV.U32 R158, RZ, RZ, R100 ;  /* 0x000000ffff9e7224 */ /* 0x000fe200078e0064 */
[----:B------:R-:W-:Y:S02]  /*2a930*/  MOV R96, RZ ;  /* 0x000000ff00607202 */ /* 0x000fe40000000f00 */
.L_x_10702:
[----:B------:R-:W-:Y:S05]  /*2a940*/  BSYNC B0 ;  /* 0x0000000000007941 */ /* 0x000fea0003800000 */
.L_x_10701:
        /* <DEDUP_REMOVED lines=15> */
.L_x_10705:
        /* <DEDUP_REMOVED lines=12> */
.L_x_10708:
[----:B------:R-:W-:Y:S02]  /*2ab00*/  IMAD.MOV.U32 R92, RZ, RZ, R158 ;  /* 0x000000ffff5c7224 */ /* 0x000fe400078e009e */
.L_x_10709:
[----:B------:R-:W-:Y:S05]  /*2ab10*/  BSYNC B0 ;  /* 0x0000000000007941 */ /* 0x000fea0003800000 */
.L_x_10707:
        /* <DEDUP_REMOVED lines=16> */
.L_x_10713:
[----:B------:R-:W-:Y:S05]  /*2ac20*/  BSYNC B1 ;  /* 0x0000000000017941 */ /* 0x000fea0003800000 */
.L_x_10712:
        /* <DEDUP_REMOVED lines=44> */
.L_x_10711:
[----:B------:R-:W-:Y:S05]  /*2aef0*/  BSYNC B0 ;  /* 0x0000000000007941 */ /* 0x000fea0003800000 */
.L_x_10710:
        /* <DEDUP_REMOVED lines=10> */
.L_x_10706:
        /* <DEDUP_REMOVED lines=12> */
.L_x_10715:
[----:B------:R-:W-:Y:S02]  /*2b060*/  IMAD.MOV.U32 R92, RZ, RZ, R158 ;  /* 0x000000ffff5c7224 */ /* 0x000fe400078e009e */
.L_x_10716:
[----:B------:R-:W-:Y:S05]  /*2b070*/  BSYNC B0 ;  /* 0x0000000000007941 */ /* 0x000fea0003800000 */
.L_x_10714:
        /* <DEDUP_REMOVED lines=16> */
.L_x_10720:
[----:B------:R-:W-:Y:S05]  /*2b180*/  BSYNC B1 ;  /* 0x0000000000017941 */ /* 0x000fea0003800000 */
.L_x_10719:
        /* <DEDUP_REMOVED lines=44> */
.L_x_10718:
[----:B------:R-:W-:Y:S05]  /*2b450*/  BSYNC B0 ;  /* 0x0000000000007941 */ /* 0x000fea0003800000 */
.L_x_10717:
        /* <DEDUP_REMOVED lines=13> */
.L_x_10721:
        /* <DEDUP_REMOVED lines=12> */
.L_x_10724:
[----:B------:R-:W-:Y:S02]  /*2b5f0*/  IMAD.MOV.U32 R205, RZ, RZ, R158 ;  /* 0x000000ffffcd7224 */ /* 0x000fe400078e009e */
.L_x_10725:
[----:B------:R-:W-:Y:S05]  /*2b600*/  BSYNC B0 ;  /* 0x0000000000007941 */ /* 0x000fea0003800000 */
.L_x_10723:
        /* <DEDUP_REMOVED lines=16> */
.L_x_10729:
[----:B------:R-:W-:Y:S05]  /*2b710*/  BSYNC B1 ;  /* 0x0000000000017941 */ /* 0x000fea0003800000 */
.L_x_10728:
        /* <DEDUP_REMOVED lines=44> */
.L_x_10727:
[----:B------:R-:W-:Y:S05]  /*2b9e0*/  BSYNC B0 ;  /* 0x0000000000007941 */ /* 0x000fea0003800000 */
.L_x_10726:
        /* <DEDUP_REMOVED lines=10> */
.L_x_10722:
        /* <DEDUP_REMOVED lines=12> */
.L_x_10731:
[----:B------:R-:W-:Y:S02]  /*2bb50*/  IMAD.MOV.U32 R205, RZ, RZ, R158 ;  /* 0x000000ffffcd7224 */ /* 0x000fe400078e009e */
.L_x_10732:
[----:B------:R-:W-:Y:S05]  /*2bb60*/  BSYNC B0 ;  /* 0x0000000000007941 */ /* 0x000fea0003800000 */
.L_x_10730:
        /* <DEDUP_REMOVED lines=16> */
.L_x_10736:
[----:B------:R-:W-:Y:S05]  /*2bc70*/  BSYNC B1 ;  /* 0x0000000000017941 */ /* 0x000fea0003800000 */
.L_x_10735:
        /* <DEDUP_REMOVED lines=44> */
.L_x_10734:
[----:B------:R-:W-:Y:S05]  /*2bf40*/  BSYNC B0 ;  /* 0x0000000000007941 */ /* 0x000fea0003800000 */
.L_x_10733:
        /* <DEDUP_REMOVED lines=13> */
.L_x_10737:
        /* <DEDUP_REMOVED lines=12> */
.L_x_10740:
[----:B------:R-:W-:Y:S02]  /*2c0e0*/  MOV R205, R158 ;  /* 0x0000009e00cd7202 */ /* 0x000fe40000000f00 */
.L_x_10741:
[----:B------:R-:W-:Y:S05]  /*2c0f0*/  BSYNC B0 ;  /* 0x0000000000007941 */ /* 0x000fea0003800000 */
.L_x_10739:
        /* <DEDUP_REMOVED lines=16> */
.L_x_10745:
[----:B------:R-:W-:Y:S05]  /*2c200*/  BSYNC B1 ;  /* 0x0000000000017941 */ /* 0x000fea0003800000 */
.L_x_10744:
        /* <DEDUP_REMOVED lines=44> */
.L_x_10743:
[----:B------:R-:W-:Y:S05]  /*2c4d0*/  BSYNC B0 ;  /* 0x0000000000007941 */ /* 0x000fea0003800000 */
.L_x_10742:
        /* <DEDUP_REMOVED lines=10> */
.L_x_10738:
        /* <DEDUP_REMOVED lines=12> */
.L_x_10747:
[----:B------:R-:W-:Y:S02]  /*2c640*/  MOV R205, R158 ;  /* 0x0000009e00cd7202 */ /* 0x000fe40000000f00 */
.L_x_10748:
[----:B------:R-:W-:Y:S05]  /*2c650*/  BSYNC B0 ;  /* 0x0000000000007941 */ /* 0x000fea0003800000 */
.L_x_10746:
        /* <DEDUP_REMOVED lines=16> */
.L_x_10752:
[----:B------:R-:W-:Y:S05]  /*2c760*/  BSYNC B1 ;  /* 0x0000000000017941 */ /* 0x000fea0003800000 */
.L_x_10751:
        /* <DEDUP_REMOVED lines=44> */
.L_x_10750:
[----:B------:R-:W-:Y:S05]  /*2ca30*/  BSYNC B0 ;  /* 0x0000000000007941 */ /* 0x000fea0003800000 */
.L_x_10749:
        /* <DEDUP_REMOVED lines=13> */
.L_x_10753:
        /* <DEDUP_REMOVED lines=12> */
.L_x_10756:
[----:B------:R-:W-:Y:S02]  /*2cbd0*/  IMAD.MOV.U32 R94, RZ, RZ, R158 ;  /* 0x000000ffff5e7224 */ /* 0x000fe400078e009e */
.L_x_10757:
[----:B------:R-:W-:Y:S05]  /*2cbe0*/  BSYNC B0 ;  /* 0x0000000000007941 */ /* 0x000fea0003800000 */
.L_x_10755:
        /* <DEDUP_REMOVED lines=16> */
.L_x_10761:
[----:B------:R-:W-:Y:S05]  /*2ccf0*/  BSYNC B1 ;  /* 0x0000000000017941 */ /* 0x000fea0003800000 */
.L_x_10760:
        /* <DEDUP_REMOVED lines=44> */
.L_x_10759:
[----:B------:R-:W-:Y:S05]  /*2cfc0*/  BSYNC B0 ;  /* 0x0000000000007941 */ /* 0x000fea0003800000 */
.L_x_10758:
        /* <DEDUP_REMOVED lines=10> */
.L_x_10754:
        /* <DEDUP_REMOVED lines=12> */
.L_x_10763:
[----:B------:R-:W-:Y:S02]  /*2d130*/  IMAD.MOV.U32 R94, RZ, RZ, R158 ;  /* 0x000000ffff5e7224 */ /* 0x000fe400078e009e */
.L_x_10764:
[----:B------:R-:W-:Y:S05]  /*2d140*/  BSYNC B0 ;  /* 0x0000000000007941 */ /* 0x000fea0003800000 */
.L_x_10762:
        /* <DEDUP_REMOVED lines=16> */
.L_x_10768:
[----:B------:R-:W-:Y:S05]  /*2d250*/  BSYNC B1 ;  /* 0x0000000000017941 */ /* 0x000fea0003800000 */
.L_x_10767:
        /* <DEDUP_REMOVED lines=44> */
.L_x_10766:
[----:B------:R-:W-:Y:S05]  /*2d520*/  BSYNC B0 ;  /* 0x0000000000007941 */ /* 0x000fea0003800000 */
.L_x_10765:
        /* <DEDUP_REMOVED lines=13> */
.L_x_10769:
        /* <DEDUP_REMOVED lines=12> */
.L_x_10772:
[----:B------:R-:W-:Y:S02]  /*2d6c0*/  IMAD.MOV.U32 R94, RZ, RZ, R158 ;  /* 0x000000ffff5e7224 */ /* 0x000fe400078e009e */
.L_x_10773:
[----:B------:R-:W-:Y:S05]  /*2d6d0*/  BSYNC B0 ;  /* 0x0000000000007941 */ /* 0x000fea0003800000 */
.L_x_10771:
        /* <DEDUP_REMOVED lines=16> */
.L_x_10777:
[----:B------:R-:W-:Y:S05]  /*2d7e0*/  BSYNC B1 ;  /* 0x0000000000017941 */ /* 0x000fea0003800000 */
.L_x_10776:
        /* <DEDUP_REMOVED lines=44> */
.L_x_10775:
[----:B------:R-:W-:Y:S05]  /*2dab0*/  BSYNC B0 ;  /* 0x0000000000007941 */ /* 0x000fea0003800000 */
.L_x_10774:
        /* <DEDUP_REMOVED lines=10> */
.L_x_10770:
        /* <DEDUP_REMOVED lines=12> */
.L_x_10779:
[----:B------:R-:W-:Y:S02]  /*2dc20*/  IMAD.MOV.U32 R94, RZ, RZ, R158 ;  /* 0x000000ffff5e7224 */ /* 0x000fe400078e009e */
.L_x_10780:
[----:B------:R-:W-:Y:S05]  /*2dc30*/  BSYNC B0 ;  /* 0x0000000000007941 */ /* 0x000fea0003800000 */
.L_x_10778:
        /* <DEDUP_REMOVED lines=16> */
.L_x_10784:
[----:B------:R-:W-:Y:S05]  /*2dd40*/  BSYNC B1 ;  /* 0x0000000000017941 */ /* 0x000fea0003800000 */
.L_x_10783:
        /* <DEDUP_REMOVED lines=44> */
.L_x_10782:
[----:B------:R-:W-:Y:S05]  /*2e010*/  BSYNC B0 ;  /* 0x0000000000007941 */ /* 0x000fea0003800000 */
.L_x_10781:
        /* <DEDUP_REMOVED lines=14> */
.L_x_10785:
        /* <DEDUP_REMOVED lines=12> */
.L_x_10788:
[----:B------:R-:W-:Y:S02]  /*2e1c0*/  IMAD.MOV.U32 R100, RZ, RZ, R158 ;  /* 0x000000ffff647224 */ /* 0x000fe400078e009e */
.L_x_10789:
[----:B------:R-:W-:Y:S05]  /*2e1d0*/  BSYNC B0 ;  /* 0x0000000000007941 */ /* 0x000fea0003800000 */
.L_x_10787:
        /* <DEDUP_REMOVED lines=18> */
.L_x_10793:
[----:B------:R-:W-:Y:S05]  /*2e300*/  BSYNC B1 ;  /* 0x0000000000017941 */ /* 0x000fea0003800000 */
.L_x_10792:
        /* <DEDUP_REMOVED lines=44> */
.L_x_10791:
[----:B------:R-:W-:Y:S05]  /*2e5d0*/  BSYNC B0 ;  /* 0x0000000000007941 */ /* 0x000fea0003800000 */
.L_x_10790:
        /* <DEDUP_REMOVED lines=10> */
.L_x_10786:
        /* <DEDUP_REMOVED lines=11> */
[----:B------:R-:W-:Y:S01]  /*2e730*/  SEL R101, RZ, 0x1, P2 ;  /* 0x00000001ff657807 */ /* 0x000fe20001000000 */
[----:B------:R-:W-:Y:S01]  /*2e740*/  FADD.FTZ R94, R95, R106 ;  /* 0x0000006a5f5e7221 */ /* 0x000fe20000010000 */
[C---:B------:R-:W-:Y:S01]  /*2e750*/  LOP3.LUT P6, RZ, R157.reuse, 0x8, RZ, 0xc0, !PT ;  /* 0x000000089dff7812 */ /* 0x040fe200078cc0ff */
[----:B------:R-:W-:Y:S01]  /*2e760*/  IMAD.WIDE.U32 R96, R96, 0x10000, RZ ;  /* 0x0001000060607825 */ /* 0x000fe200078e00ff */
        /* <DEDUP_REMOVED lines=48> */
[----:B------:R-:W-:Y:S02]  /*2ea70*/  SEL R94, RZ, 0x1, P1 ;  /* 0x00000001ff5e7807 */ /* 0x000fe40000800000 */
[----:B------:R-:W-:Y:S01]  /*2ea80*/  ISETP.NE.AND P1, PT, R103, RZ, PT ;  /* 0x000000ff6700720c */ /* 0x000fe20003f25270 */
[----:B------:R-:W-:Y:S01]  /*2ea90*/  FADD.FTZ R98, R95, R216 ;  /* 0x000000d85f627221 */ /* 0x000fe20000010000 */
[----:B------:R-:W-:Y:S01]  /*2eaa0*/  SEL R95, RZ, 0x1, P5 ;  /* 0x00000001ff5f7807 */ /* 0x000fe20002800000 */
[----:B------:R-:W-:-:S04]  /*2eab0*/  IMAD.WIDE.U32 R92, R94, 0x1000000, RZ ;  /* 0x010000005e5c7825 */ /* 0x000fc800078e00ff */
[----:B------:R-:W-:Y:S02]  /*2eac0*/  FADD.FTZ R99, R98, R219 ;  /* 0x000000db62637221 */ /* 0x000fe40000010000 */
[----:B------:R-:W-:-:S04]  /*2ead0*/  IMAD.WIDE.U32 R94, R95, 0x100, RZ ;  /* 0x000001005f5e7825 */ /* 0x000fc800078e00ff */
[----:B------:R-:W-:Y:S01]  /*2eae0*/  FADD.FTZ R98, R99, R218 ;  /* 0x000000da63627221 */ /* 0x000fe20000010000 */
[----:B------:R-:W-:Y:S02]  /*2eaf0*/  LOP3.LUT R99, R93, R100, R101, 0xfe, !PT ;  /* 0x000000645d637212 */ /* 0x000fe400078efe65 */
[----:B------:R-:W-:Y:S01]  /*2eb00*/  LOP3.LUT R96, R94, R92, R96, 0xfe, !PT ;  /* 0x0000005c5e607212 */ /* 0x000fe200078efe60 */
[----:B------:R-:W-:Y:S01]  /*2eb10*/  FADD.FTZ R93, R98, R221 ;  /* 0x000000dd625d7221 */ /* 0x000fe20000010000 */
[----:B------:R-:W-:Y:S01]  /*2eb20*/  LOP3.LUT R97, R95, R99, R97, 0xfe, !PT ;  /* 0x000000635f617212 */ /* 0x000fe200078efe61 */
[----:B------:R-:W-:Y:S01]  /*2eb30*/  IMAD.WIDE.U32 R98, R186, R115, c[0x0][0x188] ;  /* 0x00006200ba627625 */ /* 0x000fe200078e0073 */
[----:B------:R-:W-:Y:S02]  /*2eb40*/  SEL R115, RZ, 0x1, P6 ;  /* 0x00000001ff737807 */ /* 0x000fe40003000000 */
[----:B------:R-:W-:Y:S01]  /*2eb50*/  F2FP.PACK_AB R95, R229, R226 ;  /* 0x000000e2e55f723e */ /* 0x000fe200000000ff */
[----:B------:R-:W-:Y:S01]  /*2eb60*/  FADD.FTZ R92, R93, R220 ;  /* 0x000000dc5d5c7221 */ /* 0x000fe20000010000 */
[----:B------:R-:W-:-:S02]  /*2eb70*/  F2FP.PACK_AB R94, R227, R224 ;  /* 0x000000e0e35e723e */ /* 0x000fc400000000ff */
[----:B------:R-:W-:Y:S01]  /*2eb80*/  F2FP.PACK_AB R93, R225, R222 ;  /* 0x000000dee15d723e */ /* 0x000fe200000000ff */
[----:B------:R-:W-:Y:S01]  /*2eb90*/  FADD.FTZ R101, R92, R223 ;  /* 0x000000df5c657221 */ /* 0x000fe20000010000 */
[----:B------:R-:W-:Y:S02]  /*2eba0*/  F2FP.PACK_AB R92, R223, R220 ;  /* 0x000000dcdf5c723e */ /* 0x000fe400000000ff */
[----:B------:R-:W-:Y:S01]  /*2ebb0*/  LOP3.LUT R96, R96, R115, RZ, 0xfc, !PT ;  /* 0x0000007360607212 */ /* 0x000fe200078efcff */
[----:B------:R-:W-:Y:S02]  /*2ebc0*/  FADD.FTZ R228, R101, R222 ;  /* 0x000000de65e47221 */ /* 0x000fe40000010000 */
[----:B------:R-:W-:Y:S01]  /*2ebd0*/  IMAD.WIDE.U32 R100, R186, R177, c[0x0][0x190] ;  /* 0x00006400ba647625 */ /* 0x000fe200078e00b1 */
[----:B------:R0:W-:Y:S03]  /*2ebe0*/  STG.E.128 [R98.64], R92 ;  /* 0x0000005c62007986 */ /* 0x0001e6000c101d04 */
[----:B------:R-:W-:Y:S01]  /*2ebf0*/  FADD.FTZ R115, R228, R225 ;  /* 0x000000e1e4737221 */ /* 0x000fe20000010000 */
[----:B------:R0:W-:Y:S03]  /*2ec00*/  STG.E.64 [R100.64], R96 ;  /* 0x0000006064007986 */ /* 0x0001e6000c101b04 */
        /* <DEDUP_REMOVED lines=23> */
.L_x_10794:
[----:B0-----:R-:W-:Y:S01]  /*2ed80*/  FADD.FTZ R97, R228, R229 ;  /* 0x000000e5e4617221 */ /* 0x001fe20000010000 */
[----:B------:R-:W-:Y:S05]  /*2ed90*/  BRA.DIV ~URZ, `(.L_x_10795) ;  /* 0x00001e127f007947 */ /* 0x000fea000b800000 */
[----:B------:R0:W1:Y:S02]  /*2eda0*/  SHFL.BFLY PT, R92, R97, 0x1, 0x1f ;  /* 0x0c201f00615c7f89 */ /* 0x00006400000e0000 */
.L_x_10799:
        /* <DEDUP_REMOVED lines=148> */
.L_x_10800:
[----:B------:R-:W2:Y:S01]  /*2f6f0*/  S2R R100, SR_TID.X ;  /* 0x0000000000647919 */ /* 0x000ea20000002100 */
[----:B01----:R-:W-:Y:S01]  /*2f700*/  FADD.FTZ R97, R96, R97 ;  /* 0x0000006160617221 */ /* 0x003fe20000010000 */
[----:B------:R-:W-:Y:S01]  /*2f710*/  ISETP.NE.AND P0, PT, RZ, UR6, PT ;  /* 0x00000006ff007c0c */ /* 0x000fe2000bf05270 */
[C---:B------:R-:W-:Y:S01]  /*2f720*/  FMUL.FTZ R92, R101.reuse, R101 ;  /* 0x00000065655c7220 */ /* 0x040fe20000410000 */
[----:B------:R-:W-:Y:S01]  /*2f730*/  MOV R96, c[0x0][0x1e0] ;  /* 0x0000780000607a02 */ /* 0x000fe20000000f00 */
[----:B------:R-:W-:Y:S01]  /*2f740*/  IMAD.MOV.U32 R177, RZ, RZ, 0x4 ;  /* 0x00000004ffb17424 */ /* 0x000fe200078e00ff */
[----:B------:R-:W-:Y:S01]  /*2f750*/  FSEL R99, R101, RZ, !P0 ;  /* 0x000000ff65637208 */ /* 0x000fe20004000000 */
[----:B------:R-:W-:Y:S01]  /*2f760*/  IMAD R98, R50, c[0x0][0x168], RZ ;  /* 0x00005a0032627a24 */ /* 0x000fe200078e02ff */
[----:B------:R-:W-:Y:S01]  /*2f770*/  FSEL R93, R92, RZ, P0 ;  /* 0x000000ff5c5d7208 */ /* 0x000fe20000000000 */
[----:B------:R-:W-:Y:S01]  /*2f780*/  FFMA.FTZ R96, R97, R96, c[0x0][0x228] ;  /* 0x00008a0061607623 */ /* 0x000fe20000010060 */
[----:B------:R-:W-:Y:S01]  /*2f790*/  HADD2.F32 R236, -RZ, R54.H0_H0 ;  /* 0x20000036ffec7230 */ /* 0x000fe20000004100 */
[----:B------:R-:W-:Y:S01]  /*2f7a0*/  @!P1 IMAD.WIDE R94, R50, R177, c[0x0][0x1a0] ;  /* 0x00006800325e9625 */ /* 0x000fe200078e02b1 */
[----:B------:R-:W-:-:S03]  /*2f7b0*/  SHF.R.S32.HI R97, RZ, 0x1f, R98 ;  /* 0x0000001fff617819 */ /* 0x000fc60000011462 */
[----:B------:R-:W-:Y:S01]  /*2f7c0*/  FADD.FTZ R96, R96, R93 ;  /* 0x0000005d60607221 */ /* 0x000fe20000010000 */
[----:B------:R0:W-:Y:S01]  /*2f7d0*/  @!P1 STG.E [R94.64], R101 ;  /* 0x000000655e009986 */ /* 0x0001e2000c101904 */
[----:B------:R-:W-:Y:S01]  /*2f7e0*/  LEA.HI R98, R97, R98, RZ, 0x3 ;  /* 0x0000006261627211 */ /* 0x000fe200078f18ff */
[C---:B------:R-:W-:Y:S02]  /*2f7f0*/  FADD.FTZ R110, -R99.reuse, R110 ;  /* 0x0000006e636e7221 */ /* 0x040fe40000010100 */
[C---:B------:R-:W-:Y:S02]  /*2f800*/  FADD.FTZ R111, -R99.reuse, R111 ;  /* 0x0000006f636f7221 */ /* 0x040fe40000010100 */
[C---:B------:R-:W-:Y:S01]  /*2f810*/  FADD.FTZ R105, -R99.reuse, R105 ;  /* 0x0000006963697221 */ /* 0x040fe20000010100 */
[----:B--2---:R-:W-:Y:S01]  /*2f820*/  LOP3.LUT R97, R100, 0x1f, RZ, 0xc0, !PT ;  /* 0x0000001f64617812 */ /* 0x004fe200078ec0ff */
[C---:B------:R-:W-:Y:S02]  /*2f830*/  FADD.FTZ R102, -R99.reuse, R102 ;  /* 0x0000006663667221 */ /* 0x040fe40000010100 */
[C---:B------:R-:W-:Y:S01]  /*2f840*/  FADD.FTZ R104, -R99.reuse, R104 ;  /* 0x0000006863687221 */ /* 0x040fe20000010100 */
[----:B0-----:R0:W1:Y:S01]  /*2f850*/  MUFU.RSQ R95, R96 ;  /* 0x00000060005f7308 */ /* 0x0010620000001400 */
[----:B------:R-:W-:Y:S01]  /*2f860*/  LEA.HI.SX32 R115, R98, R97, 0x1d ;  /* 0x0000006162737211 */ /* 0x000fe200078feaff */
[----:B------:R-:W-:Y:S01]  /*2f870*/  HADD2.F32 R98, -RZ, R55.H0_H0 ;  /* 0x20000037ff627230 */ /* 0x000fe20000004100 */
[----:B------:R-:W-:Y:S01]  /*2f880*/  FADD.FTZ R228, -R99, R221 ;  /* 0x000000dd63e47221 */ /* 0x000fe20000010100 */
[----:B------:R-:W-:Y:S01]  /*2f890*/  HADD2.F32 R97, -RZ, R54.H1_H1 ;  /* 0x30000036ff617230 */ /* 0x000fe20000004100 */
[----:B------:R-:W-:-:S04]  /*2f8a0*/  @!P1 IMAD.WIDE R92, R50, R177, c[0x0][0x1a8] ;  /* 0x00006a00325c9625 */ /* 0x000fc800078e02b1 */
[C---:B0-----:R-:W-:Y:S02]  /*2f8b0*/  FADD.FTZ R96, -R99.reuse, R227 ;  /* 0x000000e363607221 */ /* 0x041fe40000010100 */
[C---:B------:R-:W-:Y:S02]  /*2f8c0*/  FADD.FTZ R170, -R99.reuse, R170 ;  /* 0x000000aa63aa7221 */ /* 0x040fe40000010100 */
[C---:B------:R-:W-:Y:S02]  /*2f8d0*/  FADD.FTZ R169, -R99.reuse, R169 ;  /* 0x000000a963a97221 */ /* 0x040fe40000010100 */
[----:B------:R-:W-:Y:S01]  /*2f8e0*/  FADD.FTZ R172, -R99, R172 ;  /* 0x000000ac63ac7221 */ /* 0x000fe20000010100 */
[----:B-1----:R0:W-:Y:S01]  /*2f8f0*/  @!P1 STG.E [R92.64], R95 ;  /* 0x0000005f5c009986 */ /* 0x0021e2000c101904 */
[C---:B------:R-:W-:Y:S02]  /*2f900*/  FMUL.FTZ R110, R95.reuse, R110 ;  /* 0x0000006e5f6e7220 */ /* 0x040fe40000410000 */
[----:B------:R-:W-:-:S02]  /*2f910*/  FMUL.FTZ R111, R95, R111 ;  /* 0x0000006f5f6f7220 */ /* 0x000fc40000410000 */
[----:B------:R-:W-:Y:S01]  /*2f920*/  FFMA.FTZ R98, R110, R98, R27 ;  /* 0x000000626e627223 */ /* 0x000fe2000001001b */
[--C-:B------:R-:W-:Y:S01]  /*2f930*/  HADD2.F32 R110, -RZ, R52.reuse.H1_H1 ;  /* 0x30000034ff6e7230 */ /* 0x100fe20000004100 */
[----:B------:R-:W-:Y:S01]  /*2f940*/  FMUL.FTZ R221, R95, R96 ;  /* 0x000000605fdd7220 */ /* 0x000fe20000410000 */
[----:B------:R-:W-:Y:S01]  /*2f950*/  HADD2.F32 R96, -RZ, R52.H0_H0 ;  /* 0x20000034ff607230 */ /* 0x000fe20000004100 */
[----:B------:R-:W-:Y:S01]  /*2f960*/  FFMA.FTZ R97, R111, R97, R28 ;  /* 0x000000616f617223 */ /* 0x000fe2000001001c */
[----:B------:R-:W-:Y:S01]  /*2f970*/  HADD2.F32 R111, -RZ, R53.H0_H0 ;  /* 0x20000035ff6f7230 */ /* 0x000fe20000004100 */
[C---:B------:R-:W-:Y:S02]  /*2f980*/  FMUL.FTZ R105, R95.reuse, R105 ;  /* 0x000000695f697220 */ /* 0x040fe40000410000 */
[C---:B------:R-:W-:Y:S02]  /*2f990*/  FMUL.FTZ R102, R95.reuse, R102 ;  /* 0x000000665f667220 */ /* 0x040fe40000410000 */
[----:B------:R-:W-:-:S02]  /*2f9a0*/  FMUL.FTZ R104, R95, R104 ;  /* 0x000000685f687220 */ /* 0x000fc40000410000 */
[----:B------:R-:W-:Y:S01]  /*2f9b0*/  FFMA.FTZ R105, R105, R110, R32 ;  /* 0x0000006e69697223 */ /* 0x000fe20000010020 */
[----:B------:R-:W-:Y:S01]  /*2f9c0*/  HADD2.F32 R110, -RZ, R58.H0_H0 ;  /* 0x2000003aff6e7230 */ /* 0x000fe20000004100 */
[----:B------:R-:W-:Y:S02]  /*2f9d0*/  FADD.FTZ R113, -R99, R113 ;  /* 0x0000007163717221 */ /* 0x000fe40000010100 */
[----:B------:R-:W-:Y:S01]  /*2f9e0*/  FFMA.FTZ R104, R104, R111, R31 ;  /* 0x0000006f68687223 */ /* 0x000fe2000001001f */
[--C-:B------:R-:W-:Y:S01]  /*2f9f0*/  HADD2.F32 R111, -RZ, R57.reuse.H1_H1 ;  /* 0x30000039ff6f7230 */ /* 0x100fe20000004100 */
[----:B------:R-:W-:Y:S01]  /*2fa00*/  FFMA.FTZ R102, R102, R96, R33 ;  /* 0x0000006066667223 */ /* 0x000fe20000010021 */
[----:B------:R-:W-:Y:S01]  /*2fa10*/  HADD2.F32 R96, -RZ, R57.H0_H0 ;  /* 0x20000039ff607230 */ /* 0x000fe20000004100 */
[----:B------:R-:W-:Y:S02]  /*2fa20*/  FMUL.FTZ R170, R95, R170 ;  /* 0x000000aa5faa7220 */ /* 0x000fe40000410000 */
        /* <DEDUP_REMOVED lines=48> */
[----:B------:R-:W-:Y:S01]  /*2fd30*/  HADD2.F32 R223, -RZ, R64.H1_H1 ;  /* 0x30000040ffdf7230 */ /* 0x000fe20000004100 */
[----:B------:R-:W-:-:S02]  /*2fd40*/  FADD.FTZ R222, -R99, R222 ;  /* 0x000000de63de7221 */ /* 0x000fc40000010100 */
[C---:B------:R-:W-:Y:S01]  /*2fd50*/  FADD.FTZ R232, -R99.reuse, R225 ;  /* 0x000000e163e87221 */ /* 0x040fe20000010100 */
[----:B------:R-:W-:Y:S01]  /*2fd60*/  HADD2.F32 R225, -RZ, R83.H1_H1 ;  /* 0x30000053ffe17230 */ /* 0x000fe20000004100 */
[C---:B------:R-:W-:Y:S02]  /*2fd70*/  FADD.FTZ R224, -R99.reuse, R224 ;  /* 0x000000e063e07221 */ /* 0x040fe40000010100 */
[C---:B------:R-:W-:Y:S02]  /*2fd80*/  FADD.FTZ R226, -R99.reuse, R226 ;  /* 0x000000e263e27221 */ /* 0x040fe40000010100 */
[----:B------:R-:W-:Y:S01]  /*2fd90*/  FADD.FTZ R234, -R99, R229 ;  /* 0x000000e563ea7221 */ /* 0x000fe20000010100 */
[----:B------:R-:W-:Y:S01]  /*2fda0*/  HADD2.F32 R99, -RZ, R55.H1_H1 ;  /* 0x30000037ff637230 */ /* 0x000fe20000004100 */
[C---:B0-----:R-:W-:Y:S02]  /*2fdb0*/  FMUL.FTZ R92, R95.reuse, R169 ;  /* 0x000000a95f5c7220 */ /* 0x041fe40000410000 */
[----:B------:R-:W-:-:S02]  /*2fdc0*/  FMUL.FTZ R93, R95, R172 ;  /* 0x000000ac5f5d7220 */ /* 0x000fc40000410000 */
[----:B------:R-:W-:Y:S02]  /*2fdd0*/  FMUL.FTZ R113, R95, R113 ;  /* 0x000000715f717220 */ /* 0x000fe40000410000 */
[----:B------:R-:W-:Y:S01]  /*2fde0*/  FFMA.FTZ R170, R170, R110, R21 ;  /* 0x0000006eaaaa7223 */ /* 0x000fe20000010015 */
[----:B------:R-:W-:Y:S01]  /*2fdf0*/  HADD2.F32 R110, -RZ, R62.H0_H0 ;  /* 0x2000003eff6e7230 */ /* 0x000fe20000004100 */
[----:B------:R-:W-:Y:S01]  /*2fe00*/  FFMA.FTZ R96, R92, R96, R23 ;  /* 0x000000605c607223 */ /* 0x000fe20000010017 */
[--C-:B------:R-:W-:Y:S01]  /*2fe10*/  HADD2.F32 R92, -RZ, R56.reuse.H0_H0 ;  /* 0x20000038ff5c7230 */ /* 0x100fe20000004100 */
[----:B------:R-:W-:Y:S01]  /*2fe20*/  FFMA.FTZ R111, R93, R111, R22 ;  /* 0x0000006f5d6f7223 */ /* 0x000fe20000010016 */
[----:B------:R-:W-:Y:S01]  /*2fe30*/  HADD2.F32 R93, -RZ, R56.H1_H1 ;  /* 0x30000038ff5d7230 */ /* 0x000fe20000004100 */
[C---:B------:R-:W-:Y:S02]  /*2fe40*/  FMUL.FTZ R182, R95.reuse, R182 ;  /* 0x000000b65fb67220 */ /* 0x040fe40000410000 */
[----:B------:R-:W-:-:S02]  /*2fe50*/  FMUL.FTZ R114, R95, R114 ;  /* 0x000000725f727220 */ /* 0x000fc40000410000 */
[----:B------:R-:W-:Y:S02]  /*2fe60*/  FMUL.FTZ R171, R95, R171 ;  /* 0x000000ab5fab7220 */ /* 0x000fe40000410000 */
[----:B------:R-:W-:Y:S01]  /*2fe70*/  FFMA.FTZ R99, R113, R99, R26 ;  /* 0x0000006371637223 */ /* 0x000fe2000001001a */
[----:B------:R-:W-:Y:S01]  /*2fe80*/  HADD2.F32 R113, -RZ, R53.H1_H1 ;  /* 0x30000035ff717230 */ /* 0x000fe20000004100 */
[----:B------:R-:W-:Y:S02]  /*2fe90*/  FMUL.FTZ R107, R95, R107 ;  /* 0x0000006b5f6b7220 */ /* 0x000fe40000410000 */
[----:B------:R-:W-:Y:S01]  /*2fea0*/  FFMA.FTZ R182, R182, R110, R13 ;  /* 0x0000006eb6b67223 */ /* 0x000fe2000001000d */
[----:B------:R-:W-:Y:S01]  /*2feb0*/  HADD2.F32 R110, -RZ, R61.H0_H0 ;  /* 0x2000003dff6e7230 */ /* 0x000fe20000004100 */
[----:B------:R-:W-:Y:S01]  /*2fec0*/  FFMA.FTZ R114, R114, R92, R25 ;  /* 0x0000005c72727223 */ /* 0x000fe20000010019 */
[--C-:B------:R-:W-:Y:S01]  /*2fed0*/  HADD2.F32 R92, -RZ, R60.reuse.H0_H0 ;  /* 0x2000003cff5c7230 */ /* 0x100fe20000004100 */
[----:B------:R-:W-:Y:S01]  /*2fee0*/  FFMA.FTZ R171, R171, R93, R24 ;  /* 0x0000005dabab7223 */ /* 0x000fe20000010018 */
[----:B------:R-:W-:Y:S01]  /*2fef0*/  HADD2.F32 R93, -RZ, R60.H1_H1 ;  /* 0x3000003cff5d7230 */ /* 0x000fe20000004100 */
[----:B------:R-:W-:-:S02]  /*2ff00*/  FMUL.FTZ R180, R95, R180 ;  /* 0x000000b45fb47220 */ /* 0x000fc40000410000 */
[C---:B------:R-:W-:Y:S02]  /*2ff10*/  FMUL.FTZ R178, R95.reuse, R178 ;  /* 0x000000b25fb27220 */ /* 0x040fe40000410000 */
[----:B------:R-:W-:Y:S02]  /*2ff20*/  FMUL.FTZ R181, R95, R181 ;  /* 0x000000b55fb57220 */ /* 0x000fe40000410000 */
[----:B------:R-:W-:Y:S01]  /*2ff30*/  FFMA.FTZ R107, R107, R113, R30 ;  /* 0x000000716b6b7223 */ /* 0x000fe2000001001e */
[----:B------:R-:W-:Y:S01]  /*2ff40*/  HADD2.F32 R113, -RZ, R58.H1_H1 ;  /* 0x3000003aff717230 */ /* 0x000fe20000004100 */
[----:B------:R-:W-:Y:S02]  /*2ff50*/  FMUL.FTZ R175, R95, R175 ;  /* 0x000000af5faf7220 */ /* 0x000fe40000410000 */
[----:B------:R-:W-:Y:S01]  /*2ff60*/  FFMA.FTZ R180, R180, R110, R15 ;  /* 0x0000006eb4b47223 */ /* 0x000fe2000001000f */
[--C-:B------:R-:W-:Y:S01]  /*2ff70*/  HADD2.F32 R110, -RZ, R66.reuse.H1_H1 ;  /* 0x30000042ff6e7230 */ /* 0x100fe20000004100 */
[----:B------:R-:W-:Y:S01]  /*2ff80*/  FFMA.FTZ R178, R178, R92, R17 ;  /* 0x0000005cb2b27223 */ /* 0x000fe20000010011 */
[----:B------:R-:W-:Y:S01]  /*2ff90*/  HADD2.F32 R92, -RZ, R65.H0_H0 ;  /* 0x20000041ff5c7230 */ /* 0x000fe20000004100 */
[----:B------:R-:W-:Y:S01]  /*2ffa0*/  FFMA.FTZ R181, R181, R93, R16 ;  /* 0x0000005db5b57223 */ /* 0x000fe20000010010 */
[----:B------:R-:W-:Y:S01]  /*2ffb0*/  HADD2.F32 R93, -RZ, R66.H0_H0 ;  /* 0x20000042ff5d7230 */ /* 0x000fe20000004100 */
[----:B------:R-:W-:-:S02]  /*2ffc0*/  FMUL.FTZ R101, R95, R174 ;  /* 0x000000ae5f657220 */ /* 0x000fc40000410000 */
[C---:B------:R-:W-:Y:S02]  /*2ffd0*/  FMUL.FTZ R195, R95.reuse, R195 ;  /* 0x000000c35fc37220 */ /* 0x040fe40000410000 */
[C---:B------:R-:W-:Y:S02]  /*2ffe0*/  FMUL.FTZ R174, R95.reuse, R189 ;  /* 0x000000bd5fae7220 */ /* 0x040fe40000410000 */
[----:B------:R-:W-:Y:S02]  /*2fff0*/  FMUL.FTZ R190, R95, R190 ;  /* 0x000000be5fbe7220 */ /* 0x000fe40000410000 */
[----:B------:R-:W-:Y:S01]  /*30000*/  FFMA.FTZ R175, R175, R113, R20 ;  /* 0x00000071afaf7223 */ /* 0x000fe20000010014 */
[----:B------:R-:W-:Y:S01]  /*30010*/  HADD2.F32 R113, -RZ, R63.H0_H0 ;  /* 0x2000003fff717230 */ /* 0x000fe20000004100 */
[C---:B------:R-:W-:Y:S02]  /*30020*/  FMUL.FTZ R184, R95.reuse, R184 ;  /* 0x000000b85fb87220 */ /* 0x040fe40000410000 */
[----:B------:R-:W-:-:S02]  /*30030*/  FMUL.FTZ R172, R95, R173 ;  /* 0x000000ad5fac7220 */ /* 0x000fc40000410000 */
[----:B------:R-:W-:Y:S01]  /*30040*/  FFMA.FTZ R195, R195, R110, R4 ;  /* 0x0000006ec3c37223 */ /* 0x000fe20000010004 */
[--C-:B------:R-:W-:Y:S01]  /*30050*/  HADD2.F32 R110, -RZ, R71.reuse.H1_H1 ;  /* 0x30000047ff6e7230 */ /* 0x100fe20000004100 */
[C---:B------:R-:W-:Y:S02]  /*30060*/  FMUL.FTZ R173, R95.reuse, R196 ;  /* 0x000000c45fad7220 */ /* 0x040fe40000410000 */
[C---:B------:R-:W-:Y:S02]  /*30070*/  FMUL.FTZ R179, R95.reuse, R198 ;  /* 0x000000c65fb37220 */ /* 0x040fe40000410000 */
[----:B------:R-:W-:Y:S01]  /*30080*/  FFMA.FTZ R190, R190, R93, R5 ;  /* 0x0000005dbebe7223 */ /* 0x000fe20000010005 */
[----:B------:R-:W-:Y:S01]  /*30090*/  HADD2.F32 R93, -RZ, R71.H0_H0 ;  /* 0x20000047ff5d7230 */ /* 0x000fe20000004100 */
[----:B------:R-:W-:Y:S01]  /*300a0*/  FFMA.FTZ R174, R174, R92, R7 ;  /* 0x0000005caeae7223 */ /* 0x000fe20000010007 */
[----:B------:R-:W-:Y:S01]  /*300b0*/  HADD2.F32 R92, -RZ, R64.H0_H0 ;  /* 0x20000040ff5c7230 */ /* 0x000fe20000004100 */
[----:B------:R-:W-:-:S02]  /*300c0*/  FMUL.FTZ R196, R95, R201 ;  /* 0x000000c95fc47220 */ /* 0x000fc40000410000 */
[C---:B------:R-:W-:Y:S02]  /*300d0*/  FMUL.FTZ R198, R95.reuse, R203 ;  /* 0x000000cb5fc67220 */ /* 0x040fe40000410000 */
[C---:B------:R-:W-:Y:S02]  /*300e0*/  FMUL.FTZ R188, R95.reuse, R188 ;  /* 0x000000bc5fbc7220 */ /* 0x040fe40000410000 */
[C---:B------:R-:W-:Y:S02]  /*300f0*/  FMUL.FTZ R189, R95.reuse, R202 ;  /* 0x000000ca5fbd7220 */ /* 0x040fe40000410000 */
[C---:B------:R-:W-:Y:S01]  /*30100*/  FMUL.FTZ R201, R95.reuse, R208 ;  /* 0x000000d05fc97220 */ /* 0x040fe20000410000 */
[----:B------:R-:W-:Y:S01]  /*30110*/  HADD2.F32 R208, -RZ, R59.H0_H0 ;  /* 0x2000003bffd07230 */ /* 0x000fe20000004100 */
[----:B------:R-:W-:Y:S01]  /*30120*/  FFMA.FTZ R184, R184, R113, R11 ;  /* 0x00000071b8b87223 */ /* 0x000fe2000001000b */
[----:B------:R-:W-:Y:S01]  /*30130*/  HADD2.F32 R113, -RZ, R61.H1_H1 ;  /* 0x3000003dff717230 */ /* 0x000fe20000004100 */
[----:B------:R-:W-:-:S02]  /*30140*/  FMUL.FTZ R183, R95, R183 ;  /* 0x000000b75fb77220 */ /* 0x000fc40000410000 */
[----:B------:R-:W-:Y:S01]  /*30150*/  FFMA.FTZ R198, R198, R110, R123 ;  /* 0x0000006ec6c67223 */ /* 0x000fe2000001007b */
[----:B------:R-:W-:Y:S01]  /*30160*/  HADD2.F32 R110, -RZ, R70.H0_H0 ;  /* 0x20000046ff6e7230 */ /* 0x000fe20000004100 */
[----:B------:R-:W-:Y:S01]  /*30170*/  FFMA.FTZ R188, R188, R92, R9 ;  /* 0x0000005cbcbc7223 */ /* 0x000fe20000010009 */
[----:B------:R-:W-:Y:S01]  /*30180*/  HADD2.F32 R92, -RZ, R68.H0_H0 ;  /* 0x20000044ff5c7230 */ /* 0x000fe20000004100 */
[----:B------:R-:W-:Y:S01]  /*30190*/  FFMA.FTZ R189, R189, R93, R122 ;  /* 0x0000005dbdbd7223 */ /* 0x000fe2000001007a */
[----:B------:R-:W-:Y:S01]  /*301a0*/  HADD2.F32 R93, -RZ, R69.H0_H0 ;  /* 0x20000045ff5d7230 */ /* 0x000fe20000004100 */
[----:B------:R-:W-:Y:S02]  /*301b0*/  FMUL.FTZ R199, R95, R199 ;  /* 0x000000c75fc77220 */ /* 0x000fe40000410000 */
[----:B------:R-:W-:Y:S01]  /*301c0*/  FFMA.FTZ R172, R172, R208, R19 ;  /* 0x000000d0acac7223 */ /* 0x000fe20000010013 */
[----:B------:R-:W-:Y:S01]  /*301d0*/  HADD2.F32 R208, -RZ, R59.H1_H1 ;  /* 0x3000003bffd07230 */ /* 0x000fe20000004100 */
[----:B------:R-:W-:Y:S01]  /*301e0*/  FFMA.FTZ R183, R183, R113, R14 ;  /* 0x00000071b7b77223 */ /* 0x000fe2000001000e */
[----:B------:R-:W-:Y:S01]  /*301f0*/  HADD2.F32 R113, -RZ, R67.H0_H0 ;  /* 0x20000043ff717230 */ /* 0x000fe20000004100 */
[----:B------:R-:W-:-:S02]  /*30200*/  FMUL.FTZ R103, R95, R192 ;  /* 0x000000c05f677220 */ /* 0x000fc40000410000 */
[----:B------:R-:W-:Y:S02]  /*30210*/  FMUL.FTZ R192, R95, R193 ;  /* 0x000000c15fc07220 */ /* 0x000fe40000410000 */
[----:B------:R-:W-:Y:S02]  /*30220*/  FFMA.FTZ R110, R199, R110, R120 ;  /* 0x0000006ec76e7223 */ /* 0x000fe40000010078 */
[----:B------:R-:W-:Y:S01]  /*30230*/  FFMA.FTZ R179, R179, R93, R118 ;  /* 0x0000005db3b37223 */ /* 0x000fe20000010076 */
[----:B------:R-:W-:Y:S01]  /*30240*/  HADD2.F32 R93, -RZ, R74.H0_H0 ;  /* 0x2000004aff5d7230 */ /* 0x000fe20000004100 */
[----:B------:R-:W-:Y:S01]  /*30250*/  FFMA.FTZ R199, R173, R92, R0 ;  /* 0x0000005cadc77223 */ /* 0x000fe20000010000 */
[----:B------:R-:W-:Y:S01]  /*30260*/  HADD2.F32 R92, -RZ, R68.H1_H1 ;  /* 0x30000044ff5c7230 */ /* 0x000fe20000004100 */
[C---:B------:R-:W-:Y:S01]  /*30270*/  FMUL.FTZ R169, R95.reuse, R194 ;  /* 0x000000c25fa97220 */ /* 0x040fe20000410000 */
[----:B------:R-:W-:Y:S01]  /*30280*/  HADD2.F32 R173, -RZ, R75.H1_H1 ;  /* 0x3000004bffad7230 */ /* 0x000fe20000004100 */
[----:B------:R-:W-:-:S02]  /*30290*/  FMUL.FTZ R194, R95, R197 ;  /* 0x000000c55fc27220 */ /* 0x000fc40000410000 */
[----:B------:R-:W-:Y:S01]  /*302a0*/  FFMA.FTZ R101, R101, R208, R18 ;  /* 0x000000d065657223 */ /* 0x000fe20000010012 */
[----:B------:R-:W-:Y:S01]  /*302b0*/  HADD2.F32 R208, -RZ, R63.H1_H1 ;  /* 0x3000003fffd07230 */ /* 0x000fe20000004100 */
[----:B------:R-:W-:Y:S01]  /*302c0*/  FFMA.FTZ R192, R192, R113, R3 ;  /* 0x00000071c0c07223 */ /* 0x000fe20000010003 */
[----:B------:R-:W-:Y:S01]  /*302d0*/  HADD2.F32 R113, -RZ, R65.H1_H1 ;  /* 0x30000041ff717230 */ /* 0x000fe20000004100 */
[----:B------:R-:W-:Y:S02]  /*302e0*/  FMUL.FTZ R187, R95, R187 ;  /* 0x000000bb5fbb7220 */ /* 0x000fe40000410000 */
[----:B------:R-:W-:Y:S01]  /*302f0*/  FFMA.FTZ R194, R194, R92, R51 ;  /* 0x0000005cc2c27223 */ /* 0x000fe20000010033 */
[--C-:B------:R-:W-:Y:S01]  /*30300*/  HADD2.F32 R92, -RZ, R72.reuse.H0_H0 ;  /* 0x20000048ff5c7230 */ /* 0x100fe20000004100 */
[----:B------:R-:W-:Y:S01]  /*30310*/  FFMA.FTZ R201, R201, R93, R128 ;  /* 0x0000005dc9c97223 */ /* 0x000fe20000010080 */
[----:B------:R-:W-:Y:S01]  /*30320*/  HADD2.F32 R93, -RZ, R72.H1_H1 ;  /* 0x30000048ff5d7230 */ /* 0x000fe20000004100 */
[----:B------:R-:W-:-:S02]  /*30330*/  FMUL.FTZ R193, R95, R204 ;  /* 0x000000cc5fc17220 */ /* 0x000fc40000410000 */
[----:B------:R-:W-:Y:S02]  /*30340*/  FMUL.FTZ R202, R95, R207 ;  /* 0x000000cf5fca7220 */ /* 0x000fe40000410000 */
[----:B------:R-:W-:Y:S01]  /*30350*/  FFMA.FTZ R187, R187, R208, R10 ;  /* 0x000000d0bbbb7223 */ /* 0x000fe2000001000a */
[----:B------:R-:W-:Y:S01]  /*30360*/  HADD2.F32 R208, -RZ, R62.H1_H1 ;  /* 0x3000003effd07230 */ /* 0x000fe20000004100 */
[----:B------:R-:W-:Y:S01]  /*30370*/  FFMA.FTZ R113, R103, R113, R6 ;  /* 0x0000007167717223 */ /* 0x000fe20000010006 */
[----:B------:R-:W-:Y:S01]  /*30380*/  HADD2.F32 R103, -RZ, R69.H1_H1 ;  /* 0x30000045ff677230 */ /* 0x000fe20000004100 */
[C---:B------:R-:W-:Y:S01]  /*30390*/  FMUL.FTZ R203, R95.reuse, R214 ;  /* 0x000000d65fcb7220 */ /* 0x040fe20000410000 */
[----:B------:R-:W-:Y:S01]  /*303a0*/  HADD2.F32 R214, -RZ, R77.H1_H1 ;  /* 0x3000004dffd67230 */ /* 0x000fe20000004100 */
[C---:B------:R-:W-:Y:S02]  /*303b0*/  FMUL.FTZ R185, R95.reuse, R185 ;  /* 0x000000b95fb97220 */ /* 0x040fe40000410000 */
[----:B------:R-:W-:-:S02]  /*303c0*/  FMUL.FTZ R191, R95, R191 ;  /* 0x000000bf5fbf7220 */ /* 0x000fc40000410000 */
[C---:B------:R-:W-:Y:S02]  /*303d0*/  FMUL.FTZ R197, R95.reuse, R206 ;  /* 0x000000ce5fc57220 */ /* 0x040fe40000410000 */
[C---:B------:R-:W-:Y:S02]  /*303e0*/  FMUL.FTZ R94, R95.reuse, R94 ;  /* 0x0000005e5f5e7220 */ /* 0x040fe40000410000 */
[C---:B------:R-:W-:Y:S02]  /*303f0*/  FMUL.FTZ R204, R95.reuse, R209 ;  /* 0x000000d15fcc7220 */ /* 0x040fe40000410000 */
[----:B------:R-:W-:Y:S02]  /*30400*/  FMUL.FTZ R206, R95, R215 ;  /* 0x000000d75fce7220 */ /* 0x000fe40000410000 */
        /* <DEDUP_REMOVED lines=46> */
[--C-:B------:R-:W-:Y:S01]  /*306f0*/  HADD2.F32 R92, -RZ, R80.reuse.H0_H0 ;  /* 0x20000050ff5c7230 */ /* 0x100fe20000004100 */
[----:B------:R-:W-:Y:S01]  /*30700*/  FFMA.FTZ R219, R219, R93, R144 ;  /* 0x0000005ddbdb7223 */ /* 0x000fe20000010090 */
[----:B------:R-:W-:Y:S01]  /*30710*/  HADD2.F32 R93, -RZ, R80.H1_H1 ;  /* 0x30000050ff5d7230 */ /* 0x000fe20000004100 */
[----:B------:R-:W-:Y:S01]  /*30720*/  FFMA.FTZ R232, R232, R95, R143 ;  /* 0x0000005fe8e87223 */ /* 0x000fe2000001008f */
[----:B------:R-:W-:Y:S01]  /*30730*/  F2FP.PACK_AB R95, R99, R98 ;  /* 0x00000062635f723e */ /* 0x000fe200000000ff */
[----:B------:R-:W-:Y:S01]  /*30740*/  FFMA.FTZ R213, R213, R173, R132 ;  /* 0x000000add5d57223 */ /* 0x000fe20000010084 */
[----:B------:R-:W-:Y:S01]  /*30750*/  HADD2.F32 R173, -RZ, R73.H1_H1 ;  /* 0x30000049ffad7230 */ /* 0x000fe20000004100 */
[----:B------:R-:W-:Y:S01]  /*30760*/  FFMA.FTZ R200, R211, R200, R130 ;  /* 0x000000c8d3c87223 */ /* 0x000fe20000010082 */
[----:B------:R-:W-:Y:S01]  /*30770*/  F2FP.PACK_AB R99, R101, R172 ;  /* 0x000000ac6563723e */ /* 0x000fe200000000ff */
[----:B------:R-:W-:Y:S01]  /*30780*/  FFMA.FTZ R197, R197, R103, R126 ;  /* 0x00000067c5c57223 */ /* 0x000fe2000001007e */
[----:B------:R-:W-:Y:S01]  /*30790*/  F2FP.PACK_AB R98, R175, R170 ;  /* 0x000000aaaf62723e */ /* 0x000fe200000000ff */
[----:B------:R-:W-:Y:S01]  /*307a0*/  FFMA.FTZ R209, R209, R208, R138 ;  /* 0x000000d0d1d17223 */ /* 0x000fe2000001008a */
[----:B------:R-:W-:Y:S01]  /*307b0*/  HADD2.F32 R103, -RZ, R79.H1_H1 ;  /* 0x3000004fff677230 */ /* 0x000fe20000004100 */
[----:B------:R-:W-:Y:S01]  /*307c0*/  FFMA.FTZ R217, R217, R94, R142 ;  /* 0x0000005ed9d97223 */ /* 0x000fe2000001008e */
[----:B------:R-:W-:Y:S01]  /*307d0*/  HADD2.F32 R208, -RZ, R78.H1_H1 ;  /* 0x3000004effd07230 */ /* 0x000fe20000004100 */
[----:B------:R-:W-:Y:S01]  /*307e0*/  F2FP.PACK_AB R101, R183, R180 ;  /* 0x000000b4b765723e */ /* 0x000fe200000000ff */
[----:B------:R-:W-:Y:S01]  /*307f0*/  HADD2.F32 R211, -RZ, R76.H1_H1 ;  /* 0x3000004cffd37230 */ /* 0x000fe20000004100 */
[----:B------:R-:W-:Y:S01]  /*30800*/  LEA R170, P0, R115, c[0x0][0x208], 0x4 ;  /* 0x0000820073aa7a11 */ /* 0x000fe200078020ff */
[----:B------:R-:W-:Y:S01]  /*30810*/  IMAD.MOV.U32 R183, RZ, RZ, 0x10 ;  /* 0x00000010ffb77424 */ /* 0x000fe200078e00ff */
        /* <DEDUP_REMOVED lines=13> */
[-C--:B------:R-:W-:Y:S01]  /*308f0*/  IMAD.WIDE.U32 R172, R108, R183.reuse, c[0x0][0x208] ;  /* 0x000082006cac7625 */ /* 0x080fe200078e00b7 */
[----:B------:R-:W-:Y:S01]  /*30900*/  HADD2.F32 R206, -RZ, R82.H1_H1 ;  /* 0x30000052ffce7230 */ /* 0x000fe20000004100 */
[----:B------:R-:W-:Y:S01]  /*30910*/  F2FP.PACK_AB R103, R187, R184 ;  /* 0x000000b8bb67723e */ /* 0x000fe200000000ff */
[----:B------:R0:W-:Y:S01]  /*30920*/  STG.E.128 [R170.64], R92 ;  /* 0x0000005caa007986 */ /* 0x0001e2000c101d04 */
[----:B------:R-:W-:Y:S01]  /*30930*/  F2FP.PACK_AB R102, R185, R182 ;  /* 0x000000b6b966723e */ /* 0x000fe200000000ff */
[-C--:B------:R-:W-:Y:S01]  /*30940*/  IMAD.WIDE.U32 R174, R109, R183.reuse, c[0x0][0x208] ;  /* 0x000082006dae7625 */ /* 0x080fe200078e00b7 */
[----:B------:R-:W-:Y:S01]  /*30950*/  F2FP.PACK_AB R100, R181, R178 ;  /* 0x000000b2b564723e */ /* 0x000fe200000000ff */
[----:B------:R-:W-:Y:S01]  /*30960*/  STG.E.128 [R172.64], R96 ;  /* 0x00000060ac007986 */ /* 0x000fe2000c101d04 */
[----:B------:R-:W-:Y:S01]  /*30970*/  F2FP.PACK_AB R107, R169, R192 ;  /* 0x000000c0a96b723e */ /* 0x000fe200000000ff */
[----:B------:R-:W-:Y:S01]  /*30980*/  IMAD.WIDE.U32 R180, R112, R183, c[0x0][0x208] ;  /* 0x0000820070b47625 */ /* 0x000fe200078e00b7 */
[----:B------:R-:W-:Y:S01]  /*30990*/  F2FP.PACK_AB R106, R195, R190 ;  /* 0x000000bec36a723e */ /* 0x000fe200000000ff */
[----:B------:R1:W-:Y:S01]  /*309a0*/  STG.E.128 [R174.64], R100 ;  /* 0x00000064ae007986 */ /* 0x0003e2000c101d04 */
[----:B------:R-:W-:Y:S01]  /*309b0*/  F2FP.PACK_AB R104, R223, R188 ;  /* 0x000000bcdf68723e */ /* 0x000fe200000000ff */
[----:B------:R-:W-:Y:S01]  /*309c0*/  FFMA.FTZ R206, R221, R206, R148 ;  /* 0x000000ceddce7223 */ /* 0x000fe20000010094 */
[----:B------:R-:W-:Y:S01]  /*309d0*/  F2FP.PACK_AB R111, R198, R189 ;  /* 0x000000bdc66f723e */ /* 0x000fe200000000ff */
[----:B------:R-:W-:Y:S01]  /*309e0*/  IMAD.WIDE.U32 R168, R168, R183, c[0x0][0x208] ;  /* 0x00008200a8a87625 */ /* 0x000fe200078e00b7 */
[----:B------:R-:W-:Y:S01]  /*309f0*/  F2FP.PACK_AB R109, R196, R179 ;  /* 0x000000b3c46d723e */ /* 0x000fe200000000ff */
[----:B------:R2:W-:Y:S01]  /*30a00*/  STG.E.128 [R180.64], R104 ;  /* 0x00000068b4007986 */ /* 0x0005e2000c101d04 */
[----:B------:R-:W-:Y:S01]  /*30a10*/  F2FP.PACK_AB R108, R194, R199 ;  /* 0x000000c7c26c723e */ /* 0x000fe200000000ff */
[----:B------:R-:W-:Y:S01]  /*30a20*/  IMAD R50, R177, c[0x0][0x160], R50 ;  /* 0x00005800b1327a24 */ /* 0x000fe200078e0232 */
[----:B------:R-:W-:-:S02]  /*30a30*/  F2FP.PACK_AB R115, R213, R210 ;  /* 0x000000d2d573723e */ /* 0x000fc400000000ff */
[----:B------:R-:W-:Y:S02]  /*30a40*/  F2FP.PACK_AB R114, R200, R201 ;  /* 0x000000c9c872723e */ /* 0x000fe400000000ff */
[----:B------:R-:W-:Y:S02]  /*30a50*/  F2FP.PACK_AB R113, R204, R197 ;  /* 0x000000c5cc71723e */ /* 0x000fe400000000ff */
[----:B------:R-:W-:Y:S02]  /*30a60*/  F2FP.PACK_AB R112, R202, R193 ;  /* 0x000000c1ca70723e */ /* 0x000fe400000000ff */
[----:B0-----:R-:W-:Y:S01]  /*30a70*/  F2FP.PACK_AB R95, R228, R209 ;  /* 0x000000d1e45f723e */ /* 0x001fe200000000ff */
[----:B-1----:R-:W-:Y:S01]  /*30a80*/  IMAD.WIDE.U32 R102, R167, R183, c[0x0][0x208] ;  /* 0x00008200a7667625 */ /* 0x002fe200078e00b7 */
[----:B------:R-:W-:Y:S02]  /*30a90*/  LEA R100, P0, R186, c[0x0][0x208], 0x4 ;  /* 0x00008200ba647a11 */ /* 0x000fe400078020ff */
[----:B------:R-:W-:-:S02]  /*30aa0*/  F2FP.PACK_AB R94, R208, R207 ;  /* 0x000000cfd05e723e */ /* 0x000fc400000000ff */
[----:B------:R-:W-:Y:S01]  /*30ab0*/  F2FP.PACK_AB R93, R214, R203 ;  /* 0x000000cbd65d723e */ /* 0x000fe200000000ff */
[----:B--2---:R-:W-:Y:S01]  /*30ac0*/  IMAD.WIDE.U32 R104, R176, R183, c[0x0][0x208] ;  /* 0x00008200b0687625 */ /* 0x004fe200078e00b7 */
[----:B------:R-:W-:Y:S01]  /*30ad0*/  F2FP.PACK_AB R92, R211, R212 ;  /* 0x000000d4d35c723e */ /* 0x000fe200000000ff */
[----:B------:R0:W-:Y:S01]  /*30ae0*/  STG.E.128 [R102.64], R108 ;  /* 0x0000006c66007986 */ /* 0x0001e2000c101d04 */
[----:B------:R-:W-:Y:S02]  /*30af0*/  F2FP.PACK_AB R99, R225, R226 ;  /* 0x000000e2e163723e */ /* 0x000fe400000000ff */
[----:B------:R-:W-:Y:S01]  /*30b00*/  F2FP.PACK_AB R98, R206, R219 ;  /* 0x000000dbce62723e */ /* 0x000fe200000000ff */
[----:B------:R0:W-:Y:S01]  /*30b10*/  STG.E.128 [R168.64], R112 ;  /* 0x00000070a8007986 */ /* 0x0001e2000c101d04 */
[----:B------:R-:W-:Y:S02]  /*30b20*/  F2FP.PACK_AB R97, R232, R217 ;  /* 0x000000d9e861723e */ /* 0x000fe400000000ff */
[----:B------:R-:W-:Y:S01]  /*30b30*/  LEA.HI.X R101, R186, c[0x0][0x20c], RZ, 0x4, P0 ;  /* 0x00008300ba657a11 */ /* 0x000fe200000f24ff */
[----:B------:R0:W-:Y:S01]  /*30b40*/  STG.E.128 [R104.64], R92 ;  /* 0x0000005c68007986 */ /* 0x0001e2000c101d04 */
[----:B------:R-:W-:-:S02]  /*30b50*/  F2FP.PACK_AB R96, R230, R215 ;  /* 0x000000d7e660723e */ /* 0x000fc400000000ff */
[----:B------:R-:W-:-:S03]  /*30b60*/  ISETP.GE.AND P0, PT, R50, c[0x0][0x164], PT ;  /* 0x0000590032007a0c */ /* 0x000fc60003f06270 */
[----:B------:R0:W-:Y:S10]  /*30b70*/  STG.E.128 [R100.64], R96 ;  /* 0x0000006064007986 */ /* 0x0001f4000c101d04 */
[----:B0-----:R-:W-:Y:S01]  /*30b80*/  @P0 CALL.REL.NOINC `(.L_x_10797) ;  /* 0x0000001000000944 */ /* 0x001fe20003c00000 */
[----:B------:R-:W-:Y:S05]  /*30b90*/  BRA `(.L_x_10798) ;  /* 0xfffd006000007947 */ /* 0x000fea000383ffff */
.L_x_10797:
[----:B------:R-:W-:Y:S05]  /*30ba0*/  EXIT ;  /* 0x000000000000794d */ /* 0x000fea0003800000 */
.L_x_10795:
[----:B------:R-:W-:Y:S01]  /*30bb0*/  IMAD.MOV.U32 R96, RZ, RZ, 0x1 ;  /* 0x00000001ff607424 */ /* 0x000fe200078e00ff */
[----:B------:R-:W-:Y:S01]  /*30bc0*/  MOV R92, 0x30c00 ;  /* 0x00030c00005c7802 */ /* 0x000fe20000000f00 */
[----:B------:R-:W-:-:S02]  /*30bd0*/  IMAD.MOV.U32 R94, RZ, RZ, 0x1f ;  /* 0x0000001fff5e7424 */ /* 0x000fc400078e00ff */
[----:B------:R-:W-:Y:S02]  /*30be0*/  IMAD.MOV.U32 R95, RZ, RZ, -0x1 ;  /* 0xffffffffff5f7424 */ /* 0x000fe400078e00ff */
[----:B------:R-:W-:Y:S05]  /*30bf0*/  CALL.REL.NOINC `($__internal_15_$__cuda_sm70_shflsync_bfly_p) ;  /* 0x00000b9000007944 */ /* 0x000fea0003c00000 */
[----:B-1----:R-:W-:Y:S01]  /*30c00*/  MOV R92, R96 ;  /* 0x00000060005c7202 */ /* 0x002fe20000000f00 */
[----:B0-----:R-:W-:Y:S05]  /*30c10*/  BRA `(.L_x_10799) ;  /* 0xffffe19000007947 */ /* 0x001fea000383ffff */
.L_x_10796:
[----:B------:R-:W-:Y:S01]  /*30c20*/  IMAD.MOV.U32 R96, RZ, RZ, 0x2 ;  /* 0x00000002ff607424 */ /* 0x000fe200078e00ff */
[----:B------:R-:W-:Y:S01]  /*30c30*/  MOV R92, 0x30c70 ;  /* 0x00030c70005c7802 */ /* 0x000fe20000000f00 */
[----:B------:R-:W-:Y:S02]  /*30c40*/  IMAD.MOV.U32 R94, RZ, RZ, 0x1f ;  /* 0x0000001fff5e7424 */ /* 0x000fe400078e00ff */
[----:B------:R-:W-:Y:S02]  /*30c50*/  IMAD.MOV.U32 R95, RZ, RZ, -0x1 ;  /* 0xffffffffff5f7424 */ /* 0x000fe400078e00ff */
[----:B------:R-:W-:Y:S05]  /*30c60*/  CALL.REL.NOINC `($__internal_15_$__cuda_sm70_shflsync_bfly_p) ;  /* 0x00000b2000007944 */ /* 0x000fea0003c00000 */
[----:B0-----:R-:W-:Y:S01]  /*30c70*/  HFMA2.MMA R94, -RZ, RZ, 0, 1.847743988037109375e-06 ;  /* 0x0000001fff5e7435 */ /* 0x001fe200000001ff */
[----:B-1----:R-:W-:Y:S01]  /*30c80*/  FADD.FTZ R97, R97, R96 ;  /* 0x0000006061617221 */ /* 0x002fe20000010000 */
[----:B------:R-:W-:Y:S01]  /*30c90*/  MOV R92, 0x30cd0 ;  /* 0x00030cd0005c7802 */ /* 0x000fe20000000f00 */
[----:B------:R-:W-:Y:S02]  /*30ca0*/  IMAD.MOV.U32 R96, RZ, RZ, 0x4 ;  /* 0x00000004ff607424 */ /* 0x000fe400078e00ff */
[----:B------:R-:W-:-:S02]  /*30cb0*/  IMAD.MOV.U32 R95, RZ, RZ, -0x1 ;  /* 0xffffffffff5f7424 */ /* 0x000fc400078e00ff */
[----:B------:R-:W-:Y:S05]  /*30cc0*/  CALL.REL.NOINC `($__internal_15_$__cuda_sm70_shflsync_bfly_p) ;  /* 0x00000ac000007944 */ /* 0x000fea0003c00000 */
[----:B01----:R-:W-:Y:S01]  /*30cd0*/  FADD.FTZ R97, R97, R96 ;  /* 0x0000006061617221 */ /* 0x003fe20000010000 */
[----:B------:R-:W-:Y:S01]  /*30ce0*/  MOV R92, 0x30d30 ;  /* 0x00030d30005c7802 */ /* 0x000fe20000000f00 */
[----:B------:R-:W-:-:S02]  /*30cf0*/  IMAD.MOV.U32 R96, RZ, RZ, 0x8 ;  /* 0x00000008ff607424 */ /* 0x000fc400078e00ff */
[----:B------:R-:W-:Y:S02]  /*30d00*/  IMAD.MOV.U32 R94, RZ, RZ, 0x1f ;  /* 0x0000001fff5e7424 */ /* 0x000fe400078e00ff */
[----:B------:R-:W-:Y:S02]  /*30d10*/  IMAD.MOV.U32 R95, RZ, RZ, -0x1 ;  /* 0xffffffffff5f7424 */ /* 0x000fe400078e00ff */
[----:B------:R-:W-:Y:S05]  /*30d20*/  CALL.REL.NOINC `($__internal_15_$__cuda_sm70_shflsync_bfly_p) ;  /* 0x00000a6000007944 */ /* 0x000fea0003c00000 */
[----:B01----:R-:W-:Y:S01]  /*30d30*/  FADD.FTZ R97, R97, R96 ;  /* 0x0000006061617221 */ /* 0x003fe20000010000 */
[----:B------:R-:W-:Y:S01]  /*30d40*/  MOV R96, 0x10 ;  /* 0x0000001000607802 */ /* 0x000fe20000000f00 */
[----:B------:R-:W-:Y:S01]  /*30d50*/  IMAD.MOV.U32 R94, RZ, RZ, 0x1f ;  /* 0x0000001fff5e7424 */ /* 0x000fe200078e00ff */
[----:B------:R-:W-:Y:S01]  /*30d60*/  MOV R92, 0x30d90 ;  /* 0x00030d90005c7802 */ /* 0x000fe20000000f00 */
[----:B------:R-:W-:Y:S02]  /*30d70*/  IMAD.MOV.U32 R95, RZ, RZ, -0x1 ;  /* 0xffffffffff5f7424 */ /* 0x000fe400078e00ff */
[----:B------:R-:W-:Y:S05]  /*30d80*/  CALL.REL.NOINC `($__internal_15_$__cuda_sm70_shflsync_bfly_p) ;  /* 0x00000a0000007944 */ /* 0x000fea0003c00000 */
[----:B-1----:R-:W-:Y:S02]  /*30d90*/  FADD.FTZ R96, R97, R96 ;  /* 0x0000006061607221 */ /* 0x002fe40000010000 */
[----:B0-----:R-:W-:Y:S02]  /*30da0*/  IMAD.MOV.U32 R94, RZ, RZ, 0x1f ;  /* 0x0000001fff5e7424 */ /* 0x001fe400078e00ff */
[----:B------:R-:W-:-:S02]  /*30db0*/  FMUL.FTZ R101, R96, c[0x0][0x1e0] ;  /* 0x0000780060657a20 */ /* 0x000fc40000410000 */
[----:B------:R-:W-:Y:S02]  /*30dc0*/  IMAD.MOV.U32 R96, RZ, RZ, 0x1 ;  /* 0x00000001ff607424 */ /* 0x000fe400078e00ff */
[C---:B------:R-:W-:Y:S02]  /*30dd0*/  FADD.FTZ R92, -R101.reuse, R102 ;  /* 0x00000066655c7221 */ /* 0x040fe40000010100 */
[C---:B------:R-:W-:Y:S02]  /*30de0*/  FADD.FTZ R93, -R101.reuse, R105 ;  /* 0x00000069655d7221 */ /* 0x040fe40000010100 */
[----:B------:R-:W-:Y:S02]  /*30df0*/  FFMA.FTZ R92, R92, R92, RZ ;  /* 0x0000005c5c5c7223 */ /* 0x000fe400000100ff */
[----:B------:R-:W-:Y:S02]  /*30e00*/  FADD.FTZ R95, -R101, R104 ;  /* 0x00000068655f7221 */ /* 0x000fe40000010100 */
[----:B------:R-:W-:-:S02]  /*30e10*/  FFMA.FTZ R92, R93, R93, R92 ;  /* 0x0000005d5d5c7223 */ /* 0x000fc4000001005c */
[----:B------:R-:W-:Y:S02]  /*30e20*/  FADD.FTZ R93, -R101, R107 ;  /* 0x0000006b655d7221 */ /* 0x000fe40000010100 */
[----:B------:R-:W-:Y:S02]  /*30e30*/  FFMA.FTZ R92, R95, R95, R92 ;  /* 0x0000005f5f5c7223 */ /* 0x000fe4000001005c */
[----:B------:R-:W-:Y:S02]  /*30e40*/  FADD.FTZ R95, -R101, R106 ;  /* 0x0000006a655f7221 */ /* 0x000fe40000010100 */
[----:B------:R-:W-:Y:S02]  /*30e50*/  FFMA.FTZ R92, R93, R93, R92 ;  /* 0x0000005d5d5c7223 */ /* 0x000fe4000001005c */
        /* <DEDUP_REMOVED lines=117> */
[----:B------:R-:W-:Y:S01]  /*315b0*/  FFMA.FTZ R92, R95, R95, R92 ;  /* 0x0000005f5f5c7223 */ /* 0x000fe2000001005c */
[----:B------:R-:W-:-:S03]  /*315c0*/  MOV R95, 0xffffffff ;  /* 0xffffffff005f7802 */ /* 0x000fc60000000f00 */
[----:B------:R-:W-:Y:S01]  /*315d0*/  FFMA.FTZ R97, R93, R93, R92 ;  /* 0x0000005d5d617223 */ /* 0x000fe2000001005c */
[----:B------:R-:W-:Y:S02]  /*315e0*/  MOV R92, 0x31600 ;  /* 0x00031600005c7802 */ /* 0x000fe40000000f00 */
[----:B------:R-:W-:Y:S05]  /*315f0*/  CALL.REL.NOINC `($__internal_15_$__cuda_sm70_shflsync_bfly_p) ;  /* 0x0000019000007944 */ /* 0x000fea0003c00000 */
[----:B01----:R-:W-:Y:S01]  /*31600*/  FADD.FTZ R97, R97, R96 ;  /* 0x0000006061617221 */ /* 0x003fe20000010000 */
[----:B------:R-:W-:Y:S01]  /*31610*/  MOV R92, 0x31660 ;  /* 0x00031660005c7802 */ /* 0x000fe20000000f00 */
[----:B------:R-:W-:Y:S02]  /*31620*/  IMAD.MOV.U32 R96, RZ, RZ, 0x2 ;  /* 0x00000002ff607424 */ /* 0x000fe400078e00ff */
[----:B------:R-:W-:Y:S02]  /*31630*/  IMAD.MOV.U32 R94, RZ, RZ, 0x1f ;  /* 0x0000001fff5e7424 */ /* 0x000fe400078e00ff */
[----:B------:R-:W-:Y:S02]  /*31640*/  IMAD.MOV.U32 R95, RZ, RZ, -0x1 ;  /* 0xffffffffff5f7424 */ /* 0x000fe400078e00ff */
[----:B------:R-:W-:Y:S05]  /*31650*/  CALL.REL.NOINC `($__internal_15_$__cuda_sm70_shflsync_bfly_p) ;  /* 0x0000013000007944 */ /* 0x000fea0003c00000 */
[----:B0-----:R-:W-:Y:S01]  /*31660*/  HFMA2.MMA R94, -RZ, RZ, 0, 1.847743988037109375e-06 ;  /* 0x0000001fff5e7435 */ /* 0x001fe200000001ff */
[----:B-1----:R-:W-:Y:S01]  /*31670*/  FADD.FTZ R97, R97, R96 ;  /* 0x0000006061617221 */ /* 0x002fe20000010000 */
[----:B------:R-:W-:Y:S01]  /*31680*/  MOV R92, 0x316c0 ;  /* 0x000316c0005c7802 */ /* 0x000fe20000000f00 */
[----:B------:R-:W-:-:S02]  /*31690*/  IMAD.MOV.U32 R96, RZ, RZ, 0x4 ;  /* 0x00000004ff607424 */ /* 0x000fc400078e00ff */
[----:B------:R-:W-:Y:S02]  /*316a0*/  IMAD.MOV.U32 R95, RZ, RZ, -0x1 ;  /* 0xffffffffff5f7424 */ /* 0x000fe400078e00ff */
[----:B------:R-:W-:Y:S05]  /*316b0*/  CALL.REL.NOINC `($__internal_15_$__cuda_sm70_shflsync_bfly_p) ;  /* 0x000000d000007944 */ /* 0x000fea0003c00000 */
[----:B01----:R-:W-:Y:S01]  /*316c0*/  FADD.FTZ R97, R97, R96 ;  /* 0x0000006061617221 */ /* 0x003fe20000010000 */
[----:B------:R-:W-:Y:S01]  /*316d0*/  MOV R92, 0x31720 ;  /* 0x00031720005c7802 */ /* 0x000fe20000000f00 */
[----:B------:R-:W-:Y:S02]  /*316e0*/  IMAD.MOV.U32 R96, RZ, RZ, 0x8 ;  /* 0x00000008ff607424 */ /* 0x000fe400078e00ff */
[----:B------:R-:W-:Y:S02]  /*316f0*/  IMAD.MOV.U32 R94, RZ, RZ, 0x1f ;  /* 0x0000001fff5e7424 */ /* 0x000fe400078e00ff */
[----:B------:R-:W-:Y:S02]  /*31700*/  IMAD.MOV.U32 R95, RZ, RZ, -0x1 ;  /* 0xffffffffff5f7424 */ /* 0x000fe400078e00ff */
[----:B------:R-:W-:Y:S05]  /*31710*/  CALL.REL.NOINC `($__internal_15_$__cuda_sm70_shflsync_bfly_p) ;  /* 0x0000007000007944 */ /* 0x000fea0003c00000 */
[----:B01----:R-:W-:Y:S01]  /*31720*/  FADD.FTZ R97, R97, R96 ;  /* 0x0000006061617221 */ /* 0x003fe20000010000 */
[----:B------:R-:W-:Y:S01]  /*31730*/  MOV R96, 0x10 ;  /* 0x0000001000607802 */ /* 0x000fe20000000f00 */
[----:B------:R-:W-:Y:S01]  /*31740*/  IMAD.MOV.U32 R94, RZ, RZ, 0x1f ;  /* 0x0000001fff5e7424 */ /* 0x000fe200078e00ff */
[----:B------:R-:W-:Y:S01]  /*31750*/  MOV R92, 0x31780 ;  /* 0x00031780005c7802 */ /* 0x000fe20000000f00 */
[----:B------:R-:W-:-:S02]  /*31760*/  IMAD.MOV.U32 R95, RZ, RZ, -0x1 ;  /* 0xffffffffff5f7424 */ /* 0x000fc400078e00ff */
[----:B------:R-:W-:Y:S05]  /*31770*/  CALL.REL.NOINC `($__internal_15_$__cuda_sm70_shflsync_bfly_p) ;  /* 0x0000001000007944 */ /* 0x000fea0003c00000 */
[----:B01----:R-:W-:Y:S05]  /*31780*/  BRA `(.L_x_10800) ;  /* 0xffffdf6000007947 */ /* 0x003fea000383ffff */
        .weak           $__internal_15_$__cuda_sm70_shflsync_bfly_p
        .type           $__internal_15_$__cuda_sm70_shflsync_bfly_p,@function
        .size           $__internal_15_$__cuda_sm70_shflsync_bfly_p,(.L_x_52433 - $__internal_15_$__cuda_sm70_shflsync_bfly_p)
$__internal_15_$__cuda_sm70_shflsync_bfly_p:
[----:B------:R-:W-:Y:S01]  /*31790*/  IMAD.MOV.U32 R93, RZ, RZ, 0x0 ;  /* 0x00000000ff5d7424 */ /* 0x000fe200078e00ff */
[----:B------:R-:W-:Y:S04]  /*317a0*/  WARPSYNC R95 ;  /* 0x0000005f00007348 */ /* 0x000fe80003800000 */
[----:B------:R0:W1:Y:S01]  /*317b0*/  SHFL.BFLY PT, R96, R97, R96, R94 ;  /* 0x0c00006061607389 */ /* 0x00006200000e005e */
[----:B------:R-:W-:Y:S05]  /*317c0*/  RET.REL.NODEC R92 `(_ZN10layer_norm31ln_parallel_residual_fwd_kernelINS_13Kernel_traitsI6__halfS2_S2_S2_fjLj2048ELj1ELj4ELj1ELj16ENS_18Kernel_traits_baseILj2048ES2_S2_S2_S2_fjLj128EEEEELb1ELb1ELb1EEEvNS_9FwdParamsE) ;  /* 0xfffce8305c007950 */ /* 0x000fea0003c3ffff */
.L_x_10801:
        /* <DEDUP_REMOVED lines=11> */
.L_x_52433:


//--------------------- .text._ZN10layer_norm31ln_parallel_residual_fwd_kernelINS_13Kernel_traitsIf13__nv_bfloat16S2_S2_fjLj2048ELj1ELj4ELj1ELj16ENS_18Kernel_traits_baseILj2048EfS2_S2_S2_fjLj128EEEEELb0ELb0ELb0EEEvNS_9FwdParamsE --------------------------
	.section	.text._ZN10layer_norm31ln_parallel_residual_fwd_kernelINS_13Kernel_traitsIf13__nv_bfloat16S2_S2_fjLj2048ELj1ELj4ELj1ELj16ENS_18Kernel_traits_baseILj2048EfS2_S2_S2_fjLj128EEEEELb0ELb0ELb0EEEvNS_9FwdParamsE,"ax",@progbits
	.sectioninfo	@"SHI_REGISTERS=255"
	.align	128
        .global         _ZN10layer_norm31ln_parallel_residual_fwd_kernelINS_13Kernel_traitsIf13__nv_bfloat16S2_S2_fjLj2048ELj1ELj4ELj1ELj16ENS_18Kernel_traits_baseILj2048EfS2_S2_S2_fjLj128EEEEELb0ELb0ELb0EEEvNS_9FwdParamsE
        .type           _ZN10layer_norm31ln_parallel_residual_fwd_kernelINS_13Kernel_traitsIf13__nv_bfloat16S2_S2_fjLj2048ELj1ELj4ELj1ELj16ENS_18Kernel_traits_baseILj2048EfS2_S2_S2_fjLj128EEEEELb0ELb0ELb0EEEvNS_9FwdParamsE,@function
        .size           _ZN10layer_norm31ln_parallel_residual_fwd_kernelINS_13Kernel_traitsIf13__nv_bfloat16S2_S2_fjLj2048ELj1ELj4ELj1ELj16ENS_18Kernel_traits_baseILj2048EfS2_S2_S2_fjLj128EEEEELb0ELb0ELb0EEEvNS_9FwdParamsE,(.L_x_52434 - _ZN10layer_norm31ln_parallel_residual_fwd_kernelINS_13Kernel_traitsIf13__nv_bfloat16S2_S2_fjLj2048ELj1ELj4ELj1ELj16ENS_18Kernel_traits_baseILj2048EfS2_S2_S2_fjLj128EEEEELb0ELb0ELb0EEEvNS_9FwdParamsE)
        .other          _ZN10layer_norm31ln_parallel_residual_fwd_kernelINS_13Kernel_traitsIf13__nv_bfloat16S2_S2_fjLj2048ELj1ELj4ELj1ELj16ENS_18Kernel_traits_baseILj2048EfS2_S2_S2_fjLj128EEEEELb0ELb0ELb0EEEvNS_9FwdParamsE,@"STO_CUDA_ENTRY STV_DEFAULT"
_ZN10layer_norm31ln_parallel_residual_fwd_kernelINS_13Kernel_traitsIf13__nv_bfloat16S2_S2_fjLj2048ELj1ELj4ELj1ELj16ENS_18Kernel_traits_baseILj2048EfS2_S2_S2_fjLj128EEEEELb0ELb0ELb0EEEvNS_9FwdParamsE:
.text._ZN10layer_norm31ln_parallel_residual_fwd_kernelINS_13Kernel_traitsIf13__nv_bfloat16S2_S2_fjLj2048ELj1ELj4ELj1ELj16ENS_18Kernel_traits_baseILj2048EfS2_S2_S2_fjLj128EEEEELb0ELb0ELb0EEEvNS_9FwdParamsE:
[----:B------:R-:W-:Y:S02]  /*0000*/  IMAD.MOV.U32 R1, RZ, RZ, c[0x0][0x28] ;  /* 0x00000a00ff017624 */ /* 0x000fe400078e00ff */
[----:B------:R-:W0:Y:S01]  /*0010*/  S2R R0, SR_TID.X ;  /* 0x0000000000007919 */ /* 0x000e220000002100 */
[----:B------:R-:W-:Y:S01]  /*0020*/  IMAD.MOV.U32 R2, RZ, RZ, c[0x0][0x168] ;  /* 0x00005a00ff027624 */ /* 0x000fe200078e00ff */
[----:B------:R-:W-:Y:S01]  /*0030*/  ULDC.64 UR4, c[0x0][0x118] ;  /* 0x0000460000047ab9 */ /* 0x000fe20000000a00 */
[----:B------:R-:W-:Y:S01]  /*0040*/  BSSY B0, `(.L_x_10802) ;  /* 0x0000030000007945 */ /* 0x000fe20003800000 */
[----:B------:R-:W-:Y:S02]  /*0050*/  IADD3 R1, R1, -0x198, RZ ;  /* 0xfffffe6801017810 */ /* 0x000fe40007ffe0ff */
[----:B------:R-:W-:-:S04]  /*0060*/  SHF.R.S32.HI R2, RZ, 0x1f, R2 ;  /* 0x0000001fff027819 */ /* 0x000fc80000011402 */
[----:B------:R-:W-:Y:S02]  /*0070*/  LEA.HI R2, R2, c[0x0][0x168], RZ, 0x3 ;  /* 0x00005a0002027a11 */ /* 0x000fe400078f18ff */
[C---:B0-----:R-:W-:Y:S02]  /*0080*/  LOP3.LUT R9, R0.reuse, 0x1f, RZ, 0xc, !PT ;  /* 0x0000001f00097812 */ /* 0x041fe400078e0cff */
[----:B------:R-:W-:Y:S02]  /*0090*/  LOP3.LUT R4, R0, 0x1f, RZ, 0xc0, !PT ;  /* 0x0000001f00047812 */ /* 0x000fe400078ec0ff */
[----:B------:R-:W-:-:S04]  /*00a0*/  LEA.HI.SX32 R9, R2, R9, 0x1d ;  /* 0x0000000902097211 */ /* 0x000fc800078feaff */
[----:B------:R-:W-:-:S13]  /*00b0*/  LOP3.LUT P1, RZ, R9, 0xffffffe0, RZ, 0xc0, !PT ;  /* 0xffffffe009ff7812 */ /* 0x000fda000782c0ff */
[----:B------:R-:W-:Y:S05]  /*00c0*/  @!P1 BRA `(.L_x_10803) ;  /* 0x0000027000009947 */ /* 0x000fea0003800000 */
[----:B------:R-:W-:Y:S01]  /*00d0*/  ISETP.NE.U32.AND P0, PT, RZ, c[0x0][0x218], PT ;  /* 0x00008600ff007a0c */ /* 0x000fe20003f05070 */
[----:B------:R-:W-:Y:S01]  /*00e0*/  CS2R R218, SRZ ;  /* 0x0000000000da7805 */ /* 0x000fe2000001ff00 */
[----:B------:R-:W-:Y:S01]  /*00f0*/  ISETP.NE.U32.AND P2, PT, RZ, c[0x0][0x220], PT ;  /* 0x00008800ff007a0c */ /* 0x000fe20003f45070 */
[----:B------:R-:W-:Y:S01]  /*0100*/  CS2R R216, SRZ ;  /* 0x0000000000d87805 */ /* 0x000fe2000001ff00 */
[----:B------:R-:W-:Y:S01]  /*0110*/  ISETP.NE.AND.EX P0, PT, RZ, c[0x0][0x21c], PT, P0 ;  /* 0x00008700ff007a0c */ /* 0x000fe20003f05300 */
[----:B------:R-:W-:Y:S01]  /*0120*/  CS2R R222, SRZ ;  /* 0x0000000000de7805 */ /* 0x000fe2000001ff00 */
[----:B------:R-:W-:Y:S01]  /*0130*/  ISETP.NE.AND.EX P2, PT, RZ, c[0x0][0x224], PT, P2 ;  /* 0x00008900ff007a0c */ /* 0x000fe20003f45320 */
[----:B------:R-:W-:Y:S01]  /*0140*/  CS2R R220, SRZ ;  /* 0x0000000000dc7805 */ /* 0x000fe2000001ff00 */
[----:B------:R-:W-:-:S09]  /*0150*/  IMAD.SHL.U32 R6, R4, 0x20, RZ ;  /* 0x0000002004067824 */ /* 0x000fd200078e00ff */
[----:B------:R-:W-:-:S04]  /*0160*/  @P0 LEA R2, P3, R4, c[0x0][0x218], 0x5 ;  /* 0x0000860004020a11 */ /* 0x000fc800078628ff */
[C---:B------:R-:W-:Y:S02]  /*0170*/  @P0 LEA.HI.X R3, R4.reuse, c[0x0][0x21c], RZ, 0x5, P3 ;  /* 0x0000870004030a11 */ /* 0x040fe400018f2cff */
[----:B------:R-:W-:Y:S02]  /*0180*/  SHF.L.U64.HI R7, R4, 0x5, RZ ;  /* 0x0000000504077819 */ /* 0x000fe400000102ff */
[C---:B------:R-:W-:Y:S01]  /*0190*/  @P2 IADD3 R10, P3, R6.reuse, c[0x0][0x220], RZ ;  /* 0x00008800060a2a10 */ /* 0x040fe20007f7e0ff */
[----:B------:R0:W5:Y:S04]  /*01a0*/  @P0 LDG.E.128 R216, [R2.64] ;  /* 0x0000000402d80981 */ /* 0x000168000c1e1d00 */
[----:B------:R0:W5:Y:S01]  /*01b0*/  @P0 LDG.E.128 R220, [R2.64+0x10] ;  /* 0x0000100402dc0981 */ /* 0x000162000c1e1d00 */
[----:B------:R-:W-:Y:S01]  /*01c0*/  IADD3 R6, P0, R6, c[0x0][0x1b8], RZ ;  /* 0x00006e0006067a10 */ /* 0x000fe20007f1e0ff */
[----:B------:R-:W-:Y:S01]  /*01d0*/  IMAD.MOV.U32 R5, RZ, RZ, 0x20 ;  /* 0x00000020ff057424 */ /* 0x000fe200078e00ff */
[C---:B------:R-:W-:Y:S01]  /*01e0*/  @P2 IADD3.X R11, R7.reuse, c[0x0][0x224], RZ, P3, !PT ;  /* 0x00008900070b2a10 */ /* 0x040fe20001ffe4ff */
[----:B------:R-:W-:Y:S01]  /*01f0*/  CS2R R210, SRZ ;  /* 0x0000000000d27805 */ /* 0x000fe2000001ff00 */
[----:B------:R-:W-:Y:S01]  /*0200*/  IADD3.X R7, R7, c[0x0][0x1bc], RZ, P0, !PT ;  /* 0x00006f0007077a10 */ /* 0x000fe200007fe4ff */
[----:B------:R-:W-:Y:S01]  /*0210*/  CS2R R208, SRZ ;  /* 0x0000000000d07805 */ /* 0x000fe2000001ff00 */
[----:B------:R-:W-:Y:S01]  /*0220*/  CS2R R214, SRZ ;  /* 0x0000000000d67805 */ /* 0x000fe2000001ff00 */
[----:B------:R-:W-:Y:S01]  /*0230*/  CS2R R212, SRZ ;  /* 0x0000000000d47805 */ /* 0x000fe2000001ff00 */
[C---:B0-----:R-:W-:Y:S01]  /*0240*/  IMAD.WIDE.U32 R2, R4.reuse, R5, c[0x0][0x1b0] ;  /* 0x00006c0004027625 */ /* 0x041fe200078e0005 */
[----:B------:R-:W2:Y:S04]  /*0250*/  LDG.E.128 R12, [R6.64+0x10] ;  /* 0x00001004060c7981 */ /* 0x000ea8000c1e1d00 */
[----:B------:R-:W3:Y:S04]  /*0260*/  LDG.E.128 R16, [R6.64] ;  /* 0x0000000406107981 */ /* 0x000ee8000c1e1d00 */
[----:B------:R-:W4:Y:S04]  /*0270*/  LDG.E.128 R20, [R2.64+0x10] ;  /* 0x0000100402147981 */ /* 0x000f28000c1e1d00 */
[----:B------:R-:W4:Y:S04]  /*0280*/  LDG.E.128 R24, [R2.64] ;  /* 0x0000000402187981 */ /* 0x000f28000c1e1d00 */
[----:B------:R0:W5:Y:S04]  /*0290*/  @P2 LDG.E.128 R208, [R10.64] ;  /* 0x000000040ad02981 */ /* 0x000168000c1e1d00 */
[----:B------:R0:W5:Y:S01]  /*02a0*/  @P2 LDG.E.128 R212, [R10.64+0x10] ;  /* 0x000010040ad42981 */ /* 0x000162000c1e1d00 */
[----:B------:R-:W-:-:S03]  /*02b0*/  LOP3.LUT R4, R4, 0x20, RZ, 0xfc, !PT ;  /* 0x0000002004047812 */ /* 0x000fc600078efcff */
[----:B--2---:R0:W-:Y:S04]  /*02c0*/  STL.64 [R1+0x150], R12 ;  /* 0x0001500c01007387 */ /* 0x0041e80000100a00 */
[----:B------:R0:W-:Y:S04]  /*02d0*/  STL.64 [R1+0x158], R14 ;  /* 0x0001580e01007387 */ /* 0x0001e80000100a00 */
[----:B---3--:R0:W-:Y:S04]  /*02e0*/  STL.64 [R1+0x160], R16 ;  /* 0x0001601001007387 */ /* 0x0081e80000100a00 */
[----:B------:R0:W-:Y:S04]  /*02f0*/  STL.64 [R1+0x168], R18 ;  /* 0x0001681201007387 */ /* 0x0001e80000100a00 */
[----:B----4-:R0:W-:Y:S04]  /*0300*/  STL.64 [R1+0x170], R20 ;  /* 0x0001701401007387 */ /* 0x0101e80000100a00 */
[----:B------:R0:W-:Y:S04]  /*0310*/  STL.64 [R1+0x178], R22 ;  /* 0x0001781601007387 */ /* 0x0001e80000100a00 */
[----:B------:R0:W-:Y:S04]  /*0320*/  STL.64 [R1+0x180], R24 ;  /* 0x0001801801007387 */ /* 0x0001e80000100a00 */
[----:B------:R0:W-:Y:S02]  /*0330*/  STL.64 [R1+0x188], R26 ;  /* 0x0001881a01007387 */ /* 0x0001e40000100a00 */
.L_x_10803:
[----:B------:R-:W-:Y:S05]  /*0340*/  BSYNC B0 ;  /* 0x0000000000007941 */ /* 0x000fea0003800000 */
.L_x_10802:
[----:B------:R-:W-:Y:S01]  /*0350*/  ISETP.GE.U32.AND P0, PT, R9, 0x40, PT ;  /* 0x000000400900780c */ /* 0x000fe20003f06070 */
[----:B------:R-:W-:Y:S01]  /*0360*/  BSSY B0, `(.L_x_10804) ;  /* 0x000002b000007945 */ /* 0x000fe20003800000 */
[----:B------:R-:W-:-:S11]  /*0370*/  LOP3.LUT R8, R8, 0xfffffdff, RZ, 0xc0, !PT ;  /* 0xfffffdff08087812 */ /* 0x000fd600078ec0ff */
[----:B------:R-:W-:Y:S01]  /*0380*/  @P0 LOP3.LUT R8, R8, 0x200, RZ, 0xfc, !PT ;  /* 0x0000020008080812 */ /* 0x000fe200078efcff */
[----:B------:R-:W-:Y:S05]  /*0390*/  @!P0 BRA `(.L_x_10805) ;  /* 0x0000027000008947 */ /* 0x000fea0003800000 */
[----:B------:R-:W-:Y:S01]  /*03a0*/  ISETP.NE.U32.AND P0, PT, RZ, c[0x0][0x218], PT ;  /* 0x00008600ff007a0c */ /* 0x000fe20003f05070 */
[----:B------:R-:W-:Y:S01]  /*03b0*/  CS2R R198, SRZ ;  /* 0x0000000000c67805 */ /* 0x000fe2000001ff00 */
[----:B------:R-:W-:Y:S01]  /*03c0*/  CS2R R196, SRZ ;  /* 0x0000000000c47805 */ /* 0x000fe2000001ff00 */
[----:B------:R-:W-:Y:S01]  /*03d0*/  CS2R R202, SRZ ;  /* 0x0000000000ca7805 */ /* 0x000fe2000001ff00 */
[----:B------:R-:W-:Y:S01]  /*03e0*/  ISETP.NE.AND.EX P0, PT, RZ, c[0x0][0x21c], PT, P0 ;  /* 0x00008700ff007a0c */ /* 0x000fe20003f05300 */
[----:B------:R-:W-:Y:S01]  /*03f0*/  CS2R R200, SRZ ;  /* 0x0000000000c87805 */ /* 0x000fe2000001ff00 */
[C---:B------:R-:W-:Y:S01]  /*0400*/  IMAD.SHL.U32 R7, R4.reuse, 0x20, RZ ;  /* 0x0000002004077824 */ /* 0x040fe200078e00ff */
[----:B------:R-:W-:Y:S02]  /*0410*/  SHF.L.U64.HI R5, R4, 0x5, RZ ;  /* 0x0000000504057819 */ /* 0x000fe400000102ff */
[----:B------:R-:W-:Y:S01]  /*0420*/  ISETP.NE.U32.AND P2, PT, RZ, c[0x0][0x220], PT ;  /* 0x00008800ff007a0c */ /* 0x000fe20003f45070 */
[----:B0-----:R-:W-:-:S03]  /*0430*/  IMAD.MOV.U32 R11, RZ, RZ, 0x20 ;  /* 0x00000020ff0b7424 */ /* 0x001fc600078e00ff */
[----:B------:R-:W-:-:S04]  /*0440*/  ISETP.NE.AND.EX P2, PT, RZ, c[0x0][0x224], PT, P2 ;  /* 0x00008900ff007a0c */ /* 0x000fc80003f45320 */
[----:B------:R-:W-:-:S04]  /*0450*/  @P0 LEA R2, P3, R4, c[0x0][0x218], 0x5 ;  /* 0x0000860004020a11 */ /* 0x000fc800078628ff */
[----:B------:R-:W-:-:S05]  /*0460*/  @P0 LEA.HI.X R3, R4, c[0x0][0x21c], RZ, 0x5, P3 ;  /* 0x0000870004030a11 */ /* 0x000fca00018f2cff */
[----:B------:R0:W5:Y:S04]  /*0470*/  @P0 LDG.E.128 R196, [R2.64] ;  /* 0x0000000402c40981 */ /* 0x000168000c1e1d00 */
[----:B------:R0:W5:Y:S01]  /*0480*/  @P0 LDG.E.128 R200, [R2.64+0x10] ;  /* 0x0000100402c80981 */ /* 0x000162000c1e1d00 */
[----:B------:R-:W-:Y:S01]  /*0490*/  IMAD.WIDE.U32 R10, R4, R11, c[0x0][0x1b0] ;  /* 0x00006c00040a7625 */ /* 0x000fe200078e000b */
[C---:B------:R-:W-:Y:S01]  /*04a0*/  @P2 IADD3 R6, P3, R7.reuse, c[0x0][0x220], RZ ;  /* 0x0000880007062a10 */ /* 0x040fe20007f7e0ff */
[----:B------:R-:W-:Y:S01]  /*04b0*/  CS2R R190, SRZ ;  /* 0x0000000000be7805 */ /* 0x000fe2000001ff00 */
[----:B------:R-:W-:Y:S01]  /*04c0*/  CS2R R188, SRZ ;  /* 0x0000000000bc7805 */ /* 0x000fe2000001ff00 */
[----:B------:R-:W-:Y:S01]  /*04d0*/  CS2R R194, SRZ ;  /* 0x0000000000c27805 */ /* 0x000fe2000001ff00 */
[----:B------:R-:W2:Y:S01]  /*04e0*/  LDG.E.128 R20, [R10.64+0x10] ;  /* 0x000010040a147981 */ /* 0x000ea2000c1e1d00 */
[----:B------:R-:W-:Y:S01]  /*04f0*/  CS2R R192, SRZ ;  /* 0x0000000000c07805 */ /* 0x000fe2000001ff00 */
[----:B0-----:R-:W-:-:S02]  /*0500*/  IADD3 R2, P0, R7, c[0x0][0x1b8], RZ ;  /* 0x00006e0007027a10 */ /* 0x001fc40007f1e0ff */
[----:B------:R-:W3:Y:S01]  /*0510*/  LDG.E.128 R24, [R10.64] ;  /* 0x000000040a187981 */ /* 0x000ee2000c1e1d00 */
[C---:B------:R-:W-:Y:S02]  /*0520*/  @P2 IADD3.X R7, R5.reuse, c[0x0][0x224], RZ, P3, !PT ;  /* 0x0000890005072a10 */ /* 0x040fe40001ffe4ff */
[----:B------:R-:W-:-:S03]  /*0530*/  IADD3.X R3, R5, c[0x0][0x1bc], RZ, P0, !PT ;  /* 0x00006f0005037a10 */ /* 0x000fc600007fe4ff */
[----:B------:R0:W5:Y:S04]  /*0540*/  @P2 LDG.E.128 R188, [R6.64] ;  /* 0x0000000406bc2981 */ /* 0x000168000c1e1d00 */
[----:B------:R-:W4:Y:S04]  /*0550*/  LDG.E.128 R12, [R2.64+0x10] ;  /* 0x00001004020c7981 */ /* 0x000f28000c1e1d00 */
[----:B------:R-:W2:Y:S04]  /*0560*/  LDG.E.128 R16, [R2.64] ;  /* 0x0000000402107981 */ /* 0x000ea8000c1e1d00 */
[----:B------:R0:W5:Y:S01]  /*0570*/  @P2 LDG.E.128 R192, [R6.64+0x10] ;  /* 0x0000100406c02981 */ /* 0x000162000c1e1d00 */
[----:B------:R-:W-:-:S03]  /*0580*/  IADD3 R4, R4, 0x20, RZ ;  /* 0x0000002004047810 */ /* 0x000fc60007ffe0ff */
[----:B----4-:R0:W-:Y:S04]  /*0590*/  STL.64 [R1+0x130], R12 ;  /* 0x0001300c01007387 */ /* 0x0101e80000100a00 */
[----:B------:R0:W-:Y:S04]  /*05a0*/  STL.64 [R1+0x138], R14 ;  /* 0x0001380e01007387 */ /* 0x0001e80000100a00 */
[----:B--2---:R0:W-:Y:S04]  /*05b0*/  STL.64 [R1+0x140], R16 ;  /* 0x0001401001007387 */ /* 0x0041e80000100a00 */
[----:B------:R0:W-:Y:S04]  /*05c0*/  STL.64 [R1+0x148], R18 ;  /* 0x0001481201007387 */ /* 0x0001e80000100a00 */
[----:B------:R0:W-:Y:S04]  /*05d0*/  STL.64 [R1+0x30], R20 ;  /* 0x0000301401007387 */ /* 0x0001e80000100a00 */
[----:B------:R0:W-:Y:S04]  /*05e0*/  STL.64 [R1+0x38], R22 ;  /* 0x0000381601007387 */ /* 0x0001e80000100a00 */
[----:B---3--:R0:W-:Y:S04]  /*05f0*/  STL.64 [R1+0x40], R24 ;  /* 0x0000401801007387 */ /* 0x0081e80000100a00 */
[----:B------:R0:W-:Y:S02]  /*0600*/  STL.64 [R1+0x48], R26 ;  /* 0x0000481a01007387 */ /* 0x0001e40000100a00 */
.L_x_10805:
[----:B------:R-:W-:Y:S05]  /*0610*/  BSYNC B0 ;  /* 0x0000000000007941 */ /* 0x000fea0003800000 */
.L_x_10804:
        /* <DEDUP_REMOVED lines=11> */
[C---:B0-----:R-:W-:Y:S02]  /*06d0*/  SHF.L.U32 R7, R4.reuse, 0x5, RZ ;  /* 0x0000000504077819 */ /* 0x041fe400000006ff */
[----:B------:R-:W-:Y:S02]  /*06e0*/  ISETP.NE.U32.AND P2, PT, RZ, c[0x0][0x220], PT ;  /* 0x00008800ff007a0c */ /* 0x000fe40003f45070 */
[----:B------:R-:W-:Y:S01]  /*06f0*/  SHF.L.U64.HI R5, R4, 0x5, RZ ;  /* 0x0000000504057819 */ /* 0x000fe200000102ff */
[----:B------:R-:W-:Y:S01]  /*0700*/  IMAD.MOV.U32 R11, RZ, RZ, 0x20 ;  /* 0x00000020ff0b7424 */ /* 0x000fe200078e00ff */
[----:B------:R-:W-:-:S05]  /*0710*/  ISETP.NE.AND.EX P2, PT, RZ, c[0x0][0x224], PT, P2 ;  /* 0x00008900ff007a0c */ /* 0x000fca0003f45320 */
        /* <DEDUP_REMOVED lines=28> */
.L_x_10807:
[----:B------:R-:W-:Y:S05]  /*08e0*/  BSYNC B0 ;  /* 0x0000000000007941 */ /* 0x000fea0003800000 */
.L_x_10806:
        /* <DEDUP_REMOVED lines=11> */
[C---:B0-----:R-:W-:Y:S01]  /*09a0*/  IMAD.SHL.U32 R7, R4.reuse, 0x20, RZ ;  /* 0x0000002004077824 */ /* 0x041fe200078e00ff */
[----:B------:R-:W-:Y:S02]  /*09b0*/  SHF.L.U64.HI R5, R4, 0x5, RZ ;  /* 0x0000000504057819 */ /* 0x000fe400000102ff */
[----:B------:R-:W-:Y:S01]  /*09c0*/  ISETP.NE.U32.AND P2, PT, RZ, c[0x0][0x220], PT ;  /* 0x00008800ff007a0c */ /* 0x000fe20003f45070 */
[----:B------:R-:W-:-:S03]  /*09d0*/  IMAD.MOV.U32 R11, RZ, RZ, 0x20 ;  /* 0x00000020ff0b7424 */ /* 0x000fc600078e00ff */
        /* <DEDUP_REMOVED lines=10> */
[----:B------:R-:W2:Y:S01]  /*0a80*/  LDG.E.128 R20, [R10.64] ;  /* 0x000000040a147981 */ /* 0x000ea2000c1e1d00 */
[----:B------:R-:W-:Y:S01]  /*0a90*/  CS2R R52, SRZ ;  /* 0x0000000000347805 */ /* 0x000fe2000001ff00 */
[----:B0-----:R-:W-:-:S02]  /*0aa0*/  IADD3 R2, P0, R7, c[0x0][0x1b8], RZ ;  /* 0x00006e0007027a10 */ /* 0x001fc40007f1e0ff */
[----:B------:R0:W5:Y:S01]  /*0ab0*/  LDG.E.128 R248, [R10.64+0x10] ;  /* 0x000010040af87981 */ /* 0x000162000c1e1d00 */
[C---:B------:R-:W-:Y:S02]  /*0ac0*/  @P2 IADD3.X R7, R5.reuse, c[0x0][0x224], RZ, P3, !PT ;  /* 0x0000890005072a10 */ /* 0x040fe40001ffe4ff */
[----:B------:R-:W-:-:S03]  /*0ad0*/  IADD3.X R3, R5, c[0x0][0x1bc], RZ, P0, !PT ;  /* 0x00006f0005037a10 */ /* 0x000fc600007fe4ff */
[----:B------:R0:W5:Y:S04]  /*0ae0*/  @P2 LDG.E.128 R48, [R6.64] ;  /* 0x0000000406302981 */ /* 0x000168000c1e1d00 */
[----:B------:R-:W3:Y:S04]  /*0af0*/  LDG.E.128 R12, [R2.64+0x10] ;  /* 0x00001004020c7981 */ /* 0x000ee8000c1e1d00 */
[----:B------:R-:W4:Y:S04]  /*0b00*/  LDG.E.128 R16, [R2.64] ;  /* 0x0000000402107981 */ /* 0x000f28000c1e1d00 */
[----:B------:R0:W5:Y:S01]  /*0b10*/  @P2 LDG.E.128 R52, [R6.64+0x10] ;  /* 0x0000100406342981 */ /* 0x000162000c1e1d00 */
[----:B------:R-:W-:-:S03]  /*0b20*/  IADD3 R4, R4, 0x20, RZ ;  /* 0x0000002004047810 */ /* 0x000fc60007ffe0ff */
[----:B---3--:R0:W-:Y:S04]  /*0b30*/  STL.64 [R1+0xf0], R12 ;  /* 0x0000f00c01007387 */ /* 0x0081e80000100a00 */
[----:B------:R0:W-:Y:S04]  /*0b40*/  STL.64 [R1+0xf8], R14 ;  /* 0x0000f80e01007387 */ /* 0x0001e80000100a00 */
[----:B----4-:R0:W-:Y:S04]  /*0b50*/  STL.64 [R1+0x100], R16 ;  /* 0x0001001001007387 */ /* 0x0101e80000100a00 */
[----:B------:R0:W-:Y:S04]  /*0b60*/  STL.64 [R1+0x108], R18 ;  /* 0x0001081201007387 */ /* 0x0001e80000100a00 */
[----:B--2---:R0:W-:Y:S04]  /*0b70*/  STL.64 [R1], R20 ;  /* 0x0000001401007387 */ /* 0x0041e80000100a00 */
[----:B------:R0:W-:Y:S02]  /*0b80*/  STL.64 [R1+0x8], R22 ;  /* 0x0000081601007387 */ /* 0x0001e40000100a00 */
.L_x_10809:
[----:B------:R-:W-:Y:S05]  /*0b90*/  BSYNC B0 ;  /* 0x0000000000007941 */ /* 0x000fea0003800000 */
.L_x_10808:
        /* <DEDUP_REMOVED lines=12> */
[----:B------:R-:W-:-:S10]  /*0c60*/  SHF.L.U64.HI R5, R4, 0x5, RZ ;  /* 0x0000000504057819 */ /* 0x000fd400000102ff */
[----:B------:R-:W-:-:S04]  /*0c70*/  @P0 LEA R2, P2, R4, c[0x0][0x218], 0x5 ;  /* 0x0000860004020a11 */ /* 0x000fc800078428ff */
[----:B------:R-:W-:Y:S01]  /*0c80*/  @P0 LEA.HI.X R3, R4, c[0x0][0x21c], RZ, 0x5, P2 ;  /* 0x0000870004030a11 */ /* 0x000fe200010f2cff */
[----:B------:R-:W-:Y:S01]  /*0c90*/  IMAD.MOV.U32 R13, RZ, RZ, 0x20 ;  /* 0x00000020ff0d7424 */ /* 0x000fe200078e00ff */
[----:B------:R-:W-:-:S03]  /*0ca0*/  ISETP.NE.U32.AND P2, PT, RZ, c[0x0][0x220], PT ;  /* 0x00008800ff007a0c */ /* 0x000fc60003f45070 */
[----:B------:R0:W5:Y:S01]  /*0cb0*/  @P0 LDG.E.128 R56, [R2.64] ;  /* 0x0000000402380981 */ /* 0x000162000c1e1d00 */
[----:B------:R-:W-:-:S03]  /*0cc0*/  ISETP.NE.AND.EX P2, PT, RZ, c[0x0][0x224], PT, P2 ;  /* 0x00008900ff007a0c */ /* 0x000fc60003f45320 */
[----:B------:R0:W5:Y:S01]  /*0cd0*/  @P0 LDG.E.128 R60, [R2.64+0x10] ;  /* 0x00001004023c0981 */ /* 0x000162000c1e1d00 */
[----:B------:R-:W-:-:S04]  /*0ce0*/  IADD3 R6, P0, R10, c[0x0][0x1b8], RZ ;  /* 0x00006e000a067a10 */ /* 0x000fc80007f1e0ff */
[----:B------:R-:W-:Y:S01]  /*0cf0*/  IADD3.X R7, R5, c[0x0][0x1bc], RZ, P0, !PT ;  /* 0x00006f0005077a10 */ /* 0x000fe200007fe4ff */
[----:B0-----:R-:W-:-:S04]  /*0d00*/  IMAD.WIDE.U32 R2, R4, R13, c[0x0][0x1b0] ;  /* 0x00006c0004027625 */ /* 0x001fc800078e000d */
[----:B------:R-:W2:Y:S04]  /*0d10*/  LDG.E.128 R16, [R6.64] ;  /* 0x0000000406107981 */ /* 0x000ea8000c1e1d00 */
[----:B------:R-:W3:Y:S01]  /*0d20*/  LDG.E.128 R12, [R6.64+0x10] ;  /* 0x00001004060c7981 */ /* 0x000ee2000c1e1d00 */
[----:B------:R-:W-:Y:S01]  /*0d30*/  @P2 IADD3 R10, P0, R10, c[0x0][0x220], RZ ;  /* 0x000088000a0a2a10 */ /* 0x000fe20007f1e0ff */
[----:B------:R-:W-:Y:S01]  /*0d40*/  CS2R R66, SRZ ;  /* 0x0000000000427805 */ /* 0x000fe2000001ff00 */
[----:B------:R-:W-:Y:S01]  /*0d50*/  CS2R R64, SRZ ;  /* 0x0000000000407805 */ /* 0x000fe2000001ff00 */
[----:B------:R-:W-:Y:S01]  /*0d60*/  CS2R R70, SRZ ;  /* 0x0000000000467805 */ /* 0x000fe2000001ff00 */
[----:B------:R-:W-:Y:S01]  /*0d70*/  CS2R R68, SRZ ;  /* 0x0000000000447805 */ /* 0x000fe2000001ff00 */
[----:B------:R-:W-:Y:S01]  /*0d80*/  @P2 IADD3.X R11, R5, c[0x0][0x224], RZ, P0, !PT ;  /* 0x00008900050b2a10 */ /* 0x000fe200007fe4ff */
[----:B------:R0:W5:Y:S04]  /*0d90*/  LDG.E.128 R244, [R2.64] ;  /* 0x0000000402f47981 */ /* 0x000168000c1e1d00 */
[----:B------:R0:W5:Y:S04]  /*0da0*/  @P2 LDG.E.128 R64, [R10.64] ;  /* 0x000000040a402981 */ /* 0x000168000c1e1d00 */
[----:B------:R0:W5:Y:S04]  /*0db0*/  @P2 LDG.E.128 R68, [R10.64+0x10] ;  /* 0x000010040a442981 */ /* 0x000168000c1e1d00 */
[----:B------:R0:W5:Y:S01]  /*0dc0*/  LDG.E.128 R240, [R2.64+0x10] ;  /* 0x0000100402f07981 */ /* 0x000162000c1e1d00 */
[----:B------:R-:W-:-:S03]  /*0dd0*/  IADD3 R4, R4, 0x20, RZ ;  /* 0x0000002004047810 */ /* 0x000fc60007ffe0ff */
[----:B---3--:R0:W-:Y:S04]  /*0de0*/  STL.64 [R1+0xd0], R12 ;  /* 0x0000d00c01007387 */ /* 0x0081e80000100a00 */
[----:B------:R0:W-:Y:S04]  /*0df0*/  STL.64 [R1+0xd8], R14 ;  /* 0x0000d80e01007387 */ /* 0x0001e80000100a00 */
[----:B--2---:R0:W-:Y:S04]  /*0e00*/  STL.64 [R1+0xe0], R16 ;  /* 0x0000e01001007387 */ /* 0x0041e80000100a00 */
[----:B------:R0:W-:Y:S02]  /*0e10*/  STL.64 [R1+0xe8], R18 ;  /* 0x0000e81201007387 */ /* 0x0001e40000100a00 */
.L_x_10811:
[----:B------:R-:W-:Y:S05]  /*0e20*/  BSYNC B0 ;  /* 0x0000000000007941 */ /* 0x000fea0003800000 */
.L_x_10810:
        /* <DEDUP_REMOVED lines=14> */
[----:B------:R-:W-:-:S05]  /*0f10*/  @P0 LEA.HI.X R3, R4, c[0x0][0x21c], RZ, 0x5, P2 ;  /* 0x0000870004030a11 */ /* 0x000fca00010f2cff */
[----:B------:R0:W5:Y:S04]  /*0f20*/  @P0 LDG.E.128 R72, [R2.64] ;  /* 0x0000000402480981 */ /* 0x000168000c1e1d00 */
[----:B------:R0:W5:Y:S01]  /*0f30*/  @P0 LDG.E.128 R76, [R2.64+0x10] ;  /* 0x00001004024c0981 */ /* 0x000162000c1e1d00 */
[----:B------:R-:W-:Y:S01]  /*0f40*/  IADD3 R6, P0, R10, c[0x0][0x1b8], RZ ;  /* 0x00006e000a067a10 */ /* 0x000fe20007f1e0ff */
[----:B------:R-:W-:Y:S01]  /*0f50*/  CS2R R82, SRZ ;  /* 0x0000000000527805 */ /* 0x000fe2000001ff00 */
[----:B------:R-:W-:Y:S01]  /*0f60*/  CS2R R80, SRZ ;  /* 0x0000000000507805 */ /* 0x000fe2000001ff00 */
[----:B------:R-:W-:Y:S01]  /*0f70*/  CS2R R86, SRZ ;  /* 0x0000000000567805 */ /* 0x000fe2000001ff00 */
[----:B------:R-:W-:Y:S01]  /*0f80*/  IADD3.X R7, R5, c[0x0][0x1bc], RZ, P0, !PT ;  /* 0x00006f0005077a10 */ /* 0x000fe200007fe4ff */
[----:B------:R-:W-:Y:S01]  /*0f90*/  CS2R R84, SRZ ;  /* 0x0000000000547805 */ /* 0x000fe2000001ff00 */
[----:B------:R-:W-:-:S03]  /*0fa0*/  ISETP.NE.U32.AND P0, PT, RZ, c[0x0][0x220], PT ;  /* 0x00008800ff007a0c */ /* 0x000fc60003f05070 */
[----:B------:R-:W2:Y:S01]  /*0fb0*/  LDG.E.128 R12, [R6.64+0x10] ;  /* 0x00001004060c7981 */ /* 0x000ea2000c1e1d00 */
[----:B------:R-:W-:-:S03]  /*0fc0*/  ISETP.NE.AND.EX P0, PT, RZ, c[0x0][0x224], PT, P0 ;  /* 0x00008900ff007a0c */ /* 0x000fc60003f05300 */
[----:B------:R-:W3:Y:S10]  /*0fd0*/  LDG.E.128 R16, [R6.64] ;  /* 0x0000000406107981 */ /* 0x000ef4000c1e1d00 */
[----:B------:R-:W-:-:S04]  /*0fe0*/  @P0 IADD3 R10, P2, R10, c[0x0][0x220], RZ ;  /* 0x000088000a0a0a10 */ /* 0x000fc80007f5e0ff */
[----:B------:R-:W-:Y:S01]  /*0ff0*/  @P0 IADD3.X R11, R5, c[0x0][0x224], RZ, P2, !PT ;  /* 0x00008900050b0a10 */ /* 0x000fe200017fe4ff */
[----:B------:R-:W-:-:S04]  /*1000*/  HFMA2.MMA R5, -RZ, RZ, 0, 1.9073486328125e-06 ;  /* 0x00000020ff057435 */ /* 0x000fc800000001ff */
[----:B------:R1:W5:Y:S04]  /*1010*/  @P0 LDG.E.128 R80, [R10.64] ;  /* 0x000000040a500981 */ /* 0x000368000c1e1d00 */
[----:B------:R1:W5:Y:S02]  /*1020*/  @P0 LDG.E.128 R84, [R10.64+0x10] ;  /* 0x000010040a540981 */ /* 0x000364000c1e1d00 */
[----:B0-----:R-:W-:-:S05]  /*1030*/  IMAD.WIDE.U32 R2, R4, R5, c[0x0][0x1b0] ;  /* 0x00006c0004027625 */ /* 0x001fca00078e0005 */
[----:B------:R1:W5:Y:S04]  /*1040*/  LDG.E.128 R236, [R2.64] ;  /* 0x0000000402ec7981 */ /* 0x000368000c1e1d00 */
[----:B------:R1:W5:Y:S01]  /*1050*/  LDG.E.128 R232, [R2.64+0x10] ;  /* 0x0000100402e87981 */ /* 0x000362000c1e1d00 */
[----:B------:R-:W-:-:S03]  /*1060*/  IADD3 R4, R4, 0x20, RZ ;  /* 0x0000002004047810 */ /* 0x000fc60007ffe0ff */
[----:B--2---:R1:W-:Y:S04]  /*1070*/  STL.64 [R1+0xb0], R12 ;  /* 0x0000b00c01007387 */ /* 0x0043e80000100a00 */
[----:B------:R1:W-:Y:S04]  /*1080*/  STL.64 [R1+0xb8], R14 ;  /* 0x0000b80e01007387 */ /* 0x0003e80000100a00 */
[----:B---3--:R1:W-:Y:S04]  /*1090*/  STL.64 [R1+0xc0], R16 ;  /* 0x0000c01001007387 */ /* 0x0083e80000100a00 */
[----:B------:R1:W-:Y:S02]  /*10a0*/  STL.64 [R1+0xc8], R18 ;  /* 0x0000c81201007387 */ /* 0x0003e40000100a00 */
.L_x_10813:
[----:B------:R-:W-:Y:S05]  /*10b0*/  BSYNC B0 ;  /* 0x0000000000007941 */ /* 0x000fea0003800000 */
.L_x_10812:
        /* <DEDUP_REMOVED lines=12> */
[----:B01----:R-:W-:-:S10]  /*1180*/  SHF.L.U64.HI R10, R4, 0x5, RZ ;  /* 0x00000005040a7819 */ /* 0x003fd400000102ff */
[----:B------:R-:W-:-:S04]  /*1190*/  @P0 LEA R2, P2, R4, c[0x0][0x218], 0x5 ;  /* 0x0000860004020a11 */ /* 0x000fc800078428ff */
[----:B------:R-:W-:Y:S02]  /*11a0*/  @P0 LEA.HI.X R3, R4, c[0x0][0x21c], RZ, 0x5, P2 ;  /* 0x0000870004030a11 */ /* 0x000fe400010f2cff */
[----:B------:R-:W-:-:S03]  /*11b0*/  ISETP.NE.U32.AND P2, PT, RZ, c[0x0][0x220], PT ;  /* 0x00008800ff007a0c */ /* 0x000fc60003f45070 */
[----:B------:R0:W5:Y:S01]  /*11c0*/  @P0 LDG.E.128 R88, [R2.64] ;  /* 0x0000000402580981 */ /* 0x000162000c1e1d00 */
[----:B------:R-:W-:-:S03]  /*11d0*/  ISETP.NE.AND.EX P2, PT, RZ, c[0x0][0x224], PT, P2 ;  /* 0x00008900ff007a0c */ /* 0x000fc60003f45320 */
[----:B------:R0:W5:Y:S02]  /*11e0*/  @P0 LDG.E.128 R92, [R2.64+0x10] ;  /* 0x00001004025c0981 */ /* 0x000164000c1e1d00 */
[----:B0-----:R-:W-:Y:S01]  /*11f0*/  IADD3 R2, P0, R5, c[0x0][0x1b8], RZ ;  /* 0x00006e0005027a10 */ /* 0x001fe20007f1e0ff */
[----:B------:R-:W-:-:S07]  /*1200*/  IMAD.MOV.U32 R11, RZ, RZ, 0x20 ;  /* 0x00000020ff0b7424 */ /* 0x000fce00078e00ff */
[----:B------:R-:W-:Y:S02]  /*1210*/  @P2 IADD3 R6, P3, R5, c[0x0][0x220], RZ ;  /* 0x0000880005062a10 */ /* 0x000fe40007f7e0ff */
[C---:B------:R-:W-:Y:S01]  /*1220*/  IADD3.X R3, R10.reuse, c[0x0][0x1bc], RZ, P0, !PT ;  /* 0x00006f000a037a10 */ /* 0x040fe200007fe4ff */
[----:B------:R-:W-:Y:S01]  /*1230*/  CS2R R98, SRZ ;  /* 0x0000000000627805 */ /* 0x000fe2000001ff00 */
[----:B------:R-:W-:-:S03]  /*1240*/  @P2 IADD3.X R7, R10, c[0x0][0x224], RZ, P3, !PT ;  /* 0x000089000a072a10 */ /* 0x000fc60001ffe4ff */
[----:B------:R-:W2:Y:S04]  /*1250*/  LDG.E.128 R12, [R2.64+0x10] ;  /* 0x00001004020c7981 */ /* 0x000ea8000c1e1d00 */
[----:B------:R-:W3:Y:S01]  /*1260*/  LDG.E.128 R16, [R2.64] ;  /* 0x0000000402107981 */ /* 0x000ee2000c1e1d00 */
[----:B------:R-:W-:Y:S01]  /*1270*/  CS2R R96, SRZ ;  /* 0x0000000000607805 */ /* 0x000fe2000001ff00 */
[----:B------:R-:W-:Y:S01]  /*1280*/  CS2R R102, SRZ ;  /* 0x0000000000667805 */ /* 0x000fe2000001ff00 */
[----:B------:R-:W-:Y:S01]  /*1290*/  CS2R R100, SRZ ;  /* 0x0000000000647805 */ /* 0x000fe2000001ff00 */
[----:B------:R-:W-:-:S03]  /*12a0*/  IMAD.WIDE.U32 R10, R4, R11, c[0x0][0x1b0] ;  /* 0x00006c00040a7625 */ /* 0x000fc600078e000b */
[----:B------:R0:W5:Y:S04]  /*12b0*/  @P2 LDG.E.128 R96, [R6.64] ;  /* 0x0000000406602981 */ /* 0x000168000c1e1d00 */
[----:B------:R0:W5:Y:S04]  /*12c0*/  @P2 LDG.E.128 R100, [R6.64+0x10] ;  /* 0x0000100406642981 */ /* 0x000168000c1e1d00 */
[----:B------:R0:W5:Y:S04]  /*12d0*/  LDG.E.128 R228, [R10.64] ;  /* 0x000000040ae47981 */ /* 0x000168000c1e1d00 */
[----:B------:R0:W5:Y:S01]  /*12e0*/  LDG.E.128 R224, [R10.64+0x10] ;  /* 0x000010040ae07981 */ /* 0x000162000c1e1d00 */
[----:B------:R-:W-:-:S03]  /*12f0*/  IADD3 R4, R4, 0x20, RZ ;  /* 0x0000002004047810 */ /* 0x000fc60007ffe0ff */
[----:B--2---:R0:W-:Y:S04]  /*1300*/  STL.64 [R1+0x90], R12 ;  /* 0x0000900c01007387 */ /* 0x0041e80000100a00 */
[----:B------:R0:W-:Y:S04]  /*1310*/  STL.64 [R1+0x98], R14 ;  /* 0x0000980e01007387 */ /* 0x0001e80000100a00 */
[----:B---3--:R0:W-:Y:S04]  /*1320*/  STL.64 [R1+0xa0], R16 ;  /* 0x0000a01001007387 */ /* 0x0081e80000100a00 */
[----:B------:R0:W-:Y:S02]  /*1330*/  STL.64 [R1+0xa8], R18 ;  /* 0x0000a81201007387 */ /* 0x0001e40000100a00 */
.L_x_10815:
[----:B------:R-:W-:Y:S05]  /*1340*/  BSYNC B0 ;  /* 0x0000000000007941 */ /* 0x000fea0003800000 */
.L_x_10814:
        /* <DEDUP_REMOVED lines=10> */
[----:B------:R-:W-:-:S12]  /*13f0*/  CS2R R108, SRZ ;  /* 0x00000000006c7805 */ /* 0x000fd8000001ff00 */
[----:B01----:R-:W-:-:S04]  /*1400*/  @P0 LEA R2, P2, R4, c[0x0][0x218], 0x5 ;  /* 0x0000860004020a11 */ /* 0x003fc800078428ff */
[----:B------:R-:W-:-:S05]  /*1410*/  @P0 LEA.HI.X R3, R4, c[0x0][0x21c], RZ, 0x5, P2 ;  /* 0x0000870004030a11 */ /* 0x000fca00010f2cff */
[----:B------:R0:W5:Y:S04]  /*1420*/  @P0 LDG.E.128 R104, [R2.64] ;  /* 0x0000000402680981 */ /* 0x000168000c1e1d00 */
[----:B------:R0:W5:Y:S01]  /*1430*/  @P0 LDG.E.128 R108, [R2.64+0x10] ;  /* 0x00001004026c0981 */ /* 0x000162000c1e1d00 */
[----:B------:R-:W-:Y:S01]  /*1440*/  ISETP.NE.U32.AND P0, PT, RZ, c[0x0][0x220], PT ;  /* 0x00008800ff007a0c */ /* 0x000fe20003f05070 */
[----:B------:R-:W-:Y:S01]  /*1450*/  IMAD.SHL.U32 R5, R4, 0x20, RZ ;  /* 0x0000002004057824 */ /* 0x000fe200078e00ff */
[----:B------:R-:W-:Y:S01]  /*1460*/  SHF.R.U32.HI R10, RZ, 0x1b, R4 ;  /* 0x0000001bff0a7819 */ /* 0x000fe20000011604 */
[----:B------:R-:W-:Y:S01]  /*1470*/  CS2R R114, SRZ ;  /* 0x0000000000727805 */ /* 0x000fe2000001ff00 */
[----:B------:R-:W-:Y:S01]  /*1480*/  ISETP.NE.AND.EX P0, PT, RZ, c[0x0][0x224], PT, P0 ;  /* 0x00008900ff007a0c */ /* 0x000fe20003f05300 */
[----:B------:R-:W-:Y:S01]  /*1490*/  CS2R R112, SRZ ;  /* 0x0000000000707805 */ /* 0x000fe2000001ff00 */
[----:B------:R-:W-:Y:S01]  /*14a0*/  CS2R R118, SRZ ;  /* 0x0000000000767805 */ /* 0x000fe2000001ff00 */
[----:B------:R-:W-:-:S10]  /*14b0*/  CS2R R116, SRZ ;  /* 0x0000000000747805 */ /* 0x000fd4000001ff00 */
[----:B------:R-:W-:-:S04]  /*14c0*/  @P0 IADD3 R6, P2, R5, c[0x0][0x220], RZ ;  /* 0x0000880005060a10 */ /* 0x000fc80007f5e0ff */
[----:B------:R-:W-:-:S05]  /*14d0*/  @P0 IADD3.X R7, R10, c[0x0][0x224], RZ, P2, !PT ;  /* 0x000089000a070a10 */ /* 0x000fca00017fe4ff */
[----:B------:R1:W5:Y:S04]  /*14e0*/  @P0 LDG.E.128 R112, [R6.64] ;  /* 0x0000000406700981 */ /* 0x000368000c1e1d00 */
[----:B------:R1:W5:Y:S01]  /*14f0*/  @P0 LDG.E.128 R116, [R6.64+0x10] ;  /* 0x0000100406740981 */ /* 0x000362000c1e1d00 */
[----:B0-----:R-:W-:Y:S01]  /*1500*/  IADD3 R2, P0, R5, c[0x0][0x1b8], RZ ;  /* 0x00006e0005027a10 */ /* 0x001fe20007f1e0ff */
[----:B------:R-:W-:-:S03]  /*1510*/  IMAD.MOV.U32 R5, RZ, RZ, 0x20 ;  /* 0x00000020ff057424 */ /* 0x000fc600078e00ff */
[----:B------:R-:W-:Y:S01]  /*1520*/  IADD3.X R3, R10, c[0x0][0x1bc], RZ, P0, !PT ;  /* 0x00006f000a037a10 */ /* 0x000fe200007fe4ff */
[----:B------:R-:W-:-:S04]  /*1530*/  IMAD.WIDE.U32 R4, R4, R5, c[0x0][0x1b0] ;  /* 0x00006c0004047625 */ /* 0x000fc800078e0005 */
[----:B------:R-:W2:Y:S04]  /*1540*/  LDG.E.128 R12, [R2.64] ;  /* 0x00000004020c7981 */ /* 0x000ea8000c1e1d00 */
[----:B------:R1:W3:Y:S04]  /*1550*/  LDG.E.128 R20, [R4.64] ;  /* 0x0000000404147981 */ /* 0x0002e8000c1e1d00 */
[----:B------:R1:W4:Y:S04]  /*1560*/  LDG.E.128 R16, [R4.64+0x10] ;  /* 0x0000100404107981 */ /* 0x000328000c1e1d00 */
[----:B-1----:R-:W2:Y:S04]  /*1570*/  LDG.E.128 R4, [R2.64+0x10] ;  /* 0x0000100402047981 */ /* 0x002ea8000c1e1d00 */
[----:B--2---:R0:W-:Y:S04]  /*1580*/  STL.64 [R1+0x50], R4 ;  /* 0x0000500401007387 */ /* 0x0041e80000100a00 */
[----:B------:R0:W-:Y:S04]  /*1590*/  STL.64 [R1+0x58], R6 ;  /* 0x0000580601007387 */ /* 0x0001e80000100a00 */
[----:B------:R0:W-:Y:S04]  /*15a0*/  STL.64 [R1+0x60], R12 ;  /* 0x0000600c01007387 */ /* 0x0001e80000100a00 */
[----:B------:R0:W-:Y:S04]  /*15b0*/  STL.64 [R1+0x68], R14 ;  /* 0x0000680e01007387 */ /* 0x0001e80000100a00 */
[----:B----4-:R0:W-:Y:S04]  /*15c0*/  STL.64 [R1+0x70], R16 ;  /* 0x0000701001007387 */ /* 0x0101e80000100a00 */
[----:B------:R0:W-:Y:S04]  /*15d0*/  STL.64 [R1+0x78], R18 ;  /* 0x0000781201007387 */ /* 0x0001e80000100a00 */
[----:B---3--:R0:W-:Y:S04]  /*15e0*/  STL.64 [R1+0x80], R20 ;  /* 0x0000801401007387 */ /* 0x0081e80000100a00 */
[----:B------:R0:W-:Y:S02]  /*15f0*/  STL.64 [R1+0x88], R22 ;  /* 0x0000881601007387 */ /* 0x0001e40000100a00 */
.L_x_10817:
[----:B------:R-:W-:Y:S05]  /*1600*/  BSYNC B0 ;  /* 0x0000000000007941 */ /* 0x000fea0003800000 */
.L_x_10816:
[----:B01----:R-:W-:Y:S01]  /*1610*/  IMAD.MOV.U32 R2, RZ, RZ, c[0x0][0x180] ;  /* 0x00006000ff027624 */ /* 0x003fe200078e00ff */
[----:B------:R-:W-:-:S04]  /*1620*/  SHF.R.U32.HI R7, RZ, 0x5, R0 ;  /* 0x00000005ff077819 */ /* 0x000fc80000011600 */
[----:B------:R-:W-:Y:S01]  /*1630*/  LOP3.LUT P0, RZ, R2, c[0x0][0x178], RZ, 0xfc, !PT ;  /* 0x00005e0002ff7a12 */ /* 0x000fe2000780fcff */
[----:B------:R-:W-:-:S05]  /*1640*/  IMAD.MOV.U32 R2, RZ, RZ, c[0x0][0x184] ;  /* 0x00006100ff027624 */ /* 0x000fca00078e00ff */
[----:B------:R-:W-:Y:S02]  /*1650*/  LOP3.LUT P0, RZ, R2, c[0x0][0x17c], RZ, 0xfc, P0 ;  /* 0x00005f0002ff7a12 */ /* 0x000fe4000000fcff */
[----:B------:R-:W0:Y:S02]  /*1660*/  S2R R2, SR_CTAID.X ;  /* 0x0000000000027919 */ /* 0x000e240000002500 */
[----:B0-----:R-:W-:-:S04]  /*1670*/  LEA R7, R2, R7, 0x2 ;  /* 0x0000000702077211 */ /* 0x001fc800078e10ff */
[----:B------:R-:W-:-:S13]  /*1680*/  ISETP.GE.AND P2, PT, R7, c[0x0][0x164], PT ;  /* 0x0000590007007a0c */ /* 0x000fda0003f46270 */
[----:B------:R-:W-:Y:S05]  /*1690*/  @P2 EXIT ;  /* 0x000000000000294d */ /* 0x000fea0003800000 */
[----:B------:R-:W-:Y:S02]  /*16a0*/  ULDC.U8 UR6, c[0x0][0x1f0] ;  /* 0x00007c0000067ab9 */ /* 0x000fe40000000000 */
.L_x_11109:
        /* <DEDUP_REMOVED lines=31> */
.L_x_10821:
[----:B-----5:R-:W-:-:S05]  /*18a0*/  PRMT R23, RZ, 0x5410, R124 ;  /* 0x00005410ff177816 */ /* 0x020fca000000007c */
[----:B------:R-:W-:Y:S01]  /*18b0*/  FADD.FTZ R5, R23, R5 ;  /* 0x0000000517057221 */ /* 0x000fe20000010000 */
[----:B------:R-:W-:Y:S05]  /*18c0*/  BRA `(.L_x_10822) ;  /* 0x0000004000007947 */ /* 0x000fea0003800000 */
.L_x_10820:
[----:B-----5:R-:W-:-:S05]  /*18d0*/  PRMT R23, RZ, 0x5410, R120 ;  /* 0x00005410ff177816 */ /* 0x020fca0000000078 */
[----:B------:R-:W-:Y:S01]  /*18e0*/  FADD.FTZ R5, R23, R5 ;  /* 0x0000000517057221 */ /* 0x000fe20000010000 */
[----:B------:R-:W-:-:S05]  /*18f0*/  @P2 PRMT R23, RZ, 0x5410, R124 ;  /* 0x00005410ff172816 */ /* 0x000fca000000007c */
[----:B------:R-:W-:-:S05]  /*1900*/  @P2 FADD.FTZ R5, R23, R5 ;  /* 0x0000000517052221 */ /* 0x000fca0000010000 */
.L_x_10822:
[----:B------:R-:W-:-:S04]  /*1910*/  F2FP.BF16.PACK_AB R23, RZ, R5 ;  /* 0x00000005ff17723e */ /* 0x000fc800000010ff */
[----:B------:R-:W-:Y:S02]  /*1920*/  PRMT R128, R23, 0x7610, R128 ;  /* 0x0000761017807816 */ /* 0x000fe40000000080 */
.L_x_10823:
[----:B------:R-:W-:Y:S01]  /*1930*/  PRMT R24, RZ, 0x7610, R132 ;  /* 0x00007610ff187816 */ /* 0x000fe20000000084 */
[----:B------:R-:W-:Y:S05]  /*1940*/  @P3 BRA `(.L_x_10824) ;  /* 0x0000008000003947 */ /* 0x000fea0003800000 */
[----:B------:R-:W-:-:S04]  /*1950*/  ISETP.NE.U32.AND P4, PT, RZ, c[0x0][0x180], PT ;  /* 0x00006000ff007a0c */ /* 0x000fc80003f85070 */
[----:B------:R-:W-:-:S13]  /*1960*/  ISETP.NE.AND.EX P4, PT, RZ, c[0x0][0x184], PT, P4 ;  /* 0x00006100ff007a0c */ /* 0x000fda0003f85340 */
[----:B------:R-:W-:Y:S05]  /*1970*/  @P4 BRA `(.L_x_10825) ;  /* 0x0000002000004947 */ /* 0x000fea0003800000 */
[----:B------:R-:W-:Y:S05]  /*1980*/  @P0 BRA `(.L_x_10826) ;  /* 0x0000008000000947 */ /* 0x000fea0003800000 */
[----:B------:R-:W-:Y:S05]  /*1990*/  BRA `(.L_x_10827) ;  /* 0x0000009000007947 */ /* 0x000fea0003800000 */
.L_x_10825:
[----:B-----5:R-:W-:-:S05]  /*19a0*/  PRMT R23, RZ, 0x7610, R124 ;  /* 0x00007610ff177816 */ /* 0x020fca000000007c */
[----:B------:R-:W-:Y:S01]  /*19b0*/  FADD.FTZ R24, R23, R24 ;  /* 0x0000001817187221 */ /* 0x000fe20000010000 */
[----:B------:R-:W-:Y:S05]  /*19c0*/  BRA `(.L_x_10826) ;  /* 0x0000004000007947 */ /* 0x000fea0003800000 */
.L_x_10824:
[----:B-----5:R-:W-:-:S05]  /*19d0*/  PRMT R23, RZ, 0x7610, R120 ;  /* 0x00007610ff177816 */ /* 0x020fca0000000078 */
[----:B------:R-:W-:Y:S01]  /*19e0*/  FADD.FTZ R24, R23, R24 ;  /* 0x0000001817187221 */ /* 0x000fe20000010000 */
[----:B------:R-:W-:-:S05]  /*19f0*/  @P2 PRMT R23, RZ, 0x7610, R124 ;  /* 0x00007610ff172816 */ /* 0x000fca000000007c */
[----:B------:R-:W-:-:S05]  /*1a00*/  @P2 FADD.FTZ R24, R23, R24 ;  /* 0x0000001817182221 */ /* 0x000fca0000010000 */
.L_x_10826:
[----:B------:R-:W-:-:S04]  /*1a10*/  F2FP.BF16.PACK_AB R23, RZ, R24 ;  /* 0x00000018ff17723e */ /* 0x000fc800000010ff */
[----:B------:R-:W-:Y:S02]  /*1a20*/  PRMT R128, R128, 0x5410, R23 ;  /* 0x0000541080807816 */ /* 0x000fe40000000017 */
.L_x_10827:
[----:B------:R-:W-:Y:S01]  /*1a30*/  PRMT R23, RZ, 0x5410, R133 ;  /* 0x00005410ff177816 */ /* 0x000fe20000000085 */
[----:B------:R-:W-:Y:S05]  /*1a40*/  @P3 BRA `(.L_x_10828) ;  /* 0x0000008000003947 */ /* 0x000fea0003800000 */
[----:B------:R-:W-:-:S04]  /*1a50*/  ISETP.NE.U32.AND P4, PT, RZ, c[0x0][0x180], PT ;  /* 0x00006000ff007a0c */ /* 0x000fc80003f85070 */
[----:B------:R-:W-:-:S13]  /*1a60*/  ISETP.NE.AND.EX P4, PT, RZ, c[0x0][0x184], PT, P4 ;  /* 0x00006100ff007a0c */ /* 0x000fda0003f85340 */
[----:B------:R-:W-:Y:S05]  /*1a70*/  @P4 BRA `(.L_x_10829) ;  /* 0x0000002000004947 */ /* 0x000fea0003800000 */
[----:B------:R-:W-:Y:S05]  /*1a80*/  @P0 BRA `(.L_x_10830) ;  /* 0x0000008000000947 */ /* 0x000fea0003800000 */
[----:B------:R-:W-:Y:S05]  /*1a90*/  BRA `(.L_x_10831) ;  /* 0x0000009000007947 */ /* 0x000fea0003800000 */
.L_x_10829:
[----:B-----5:R-:W-:-:S05]  /*1aa0*/  PRMT R132, RZ, 0x5410, R125 ;  /* 0x00005410ff847816 */ /* 0x020fca000000007d */
[----:B------:R-:W-:Y:S01]  /*1ab0*/  FADD.FTZ R23, R132, R23 ;  /* 0x0000001784177221 */ /* 0x000fe20000010000 */
[----:B------:R-:W-:Y:S05]  /*1ac0*/  BRA `(.L_x_10830) ;  /* 0x0000004000007947 */ /* 0x000fea0003800000 */
.L_x_10828:
[----:B-----5:R-:W-:-:S05]  /*1ad0*/  PRMT R132, RZ, 0x5410, R121 ;  /* 0x00005410ff847816 */ /* 0x020fca0000000079 */
[----:B------:R-:W-:Y:S01]  /*1ae0*/  FADD.FTZ R23, R132, R23 ;  /* 0x0000001784177221 */ /* 0x000fe20000010000 */
[----:B------:R-:W-:-:S05]  /*1af0*/  @P2 PRMT R132, RZ, 0x5410, R125 ;  /* 0x00005410ff842816 */ /* 0x000fca000000007d */
[----:B------:R-:W-:-:S05]  /*1b00*/  @P2 FADD.FTZ R23, R132, R23 ;  /* 0x0000001784172221 */ /* 0x000fca0000010000 */
.L_x_10830:
[----:B------:R-:W-:-:S04]  /*1b10*/  F2FP.BF16.PACK_AB R132, RZ, R23 ;  /* 0x00000017ff84723e */ /* 0x000fc800000010ff */
[----:B------:R-:W-:Y:S02]  /*1b20*/  PRMT R129, R132, 0x7610, R129 ;  /* 0x0000761084817816 */ /* 0x000fe40000000081 */
.L_x_10831:
[----:B------:R-:W-:Y:S01]  /*1b30*/  PRMT R142, RZ, 0x7610, R133 ;  /* 0x00007610ff8e7816 */ /* 0x000fe20000000085 */
[----:B------:R-:W-:Y:S05]  /*1b40*/  @P3 BRA `(.L_x_10832) ;  /* 0x0000008000003947 */ /* 0x000fea0003800000 */
[----:B------:R-:W-:-:S04]  /*1b50*/  ISETP.NE.U32.AND P4, PT, RZ, c[0x0][0x180], PT ;  /* 0x00006000ff007a0c */ /* 0x000fc80003f85070 */
[----:B------:R-:W-:-:S13]  /*1b60*/  ISETP.NE.AND.EX P4, PT, RZ, c[0x0][0x184], PT, P4 ;  /* 0x00006100ff007a0c */ /* 0x000fda0003f85340 */
[----:B------:R-:W-:Y:S05]  /*1b70*/  @P4 BRA `(.L_x_10833) ;  /* 0x0000002000004947 */ /* 0x000fea0003800000 */
[----:B------:R-:W-:Y:S05]  /*1b80*/  @P0 BRA `(.L_x_10834) ;  /* 0x0000008000000947 */ /* 0x000fea0003800000 */
[----:B------:R-:W-:Y:S05]  /*1b90*/  BRA `(.L_x_10835) ;  /* 0x0000009000007947 */ /* 0x000fea0003800000 */
.L_x_10833:
[----:B-----5:R-:W-:-:S05]  /*1ba0*/  PRMT R132, RZ, 0x7610, R125 ;  /* 0x00007610ff847816 */ /* 0x020fca000000007d */
[----:B------:R-:W-:Y:S01]  /*1bb0*/  FADD.FTZ R142, R132, R142 ;  /* 0x0000008e848e7221 */ /* 0x000fe20000010000 */
[----:B------:R-:W-:Y:S05]  /*1bc0*/  BRA `(.L_x_10834) ;  /* 0x0000004000007947 */ /* 0x000fea0003800000 */
.L_x_10832:
[----:B-----5:R-:W-:-:S05]  /*1bd0*/  PRMT R132, RZ, 0x7610, R121 ;  /* 0x00007610ff847816 */ /* 0x020fca0000000079 */
[----:B------:R-:W-:Y:S01]  /*1be0*/  FADD.FTZ R142, R132, R142 ;  /* 0x0000008e848e7221 */ /* 0x000fe20000010000 */
[----:B------:R-:W-:-:S05]  /*1bf0*/  @P2 PRMT R132, RZ, 0x7610, R125 ;  /* 0x00007610ff842816 */ /* 0x000fca000000007d */
[----:B------:R-:W-:-:S05]  /*1c00*/  @P2 FADD.FTZ R142, R132, R142 ;  /* 0x0000008e848e2221 */ /* 0x000fca0000010000 */
.L_x_10834:
[----:B------:R-:W-:-:S04]  /*1c10*/  F2FP.BF16.PACK_AB R132, RZ, R142 ;  /* 0x0000008eff84723e */ /* 0x000fc800000010ff */
[----:B------:R-:W-:Y:S02]  /*1c20*/  PRMT R129, R129, 0x5410, R132 ;  /* 0x0000541081817816 */ /* 0x000fe40000000084 */
.L_x_10835:
[----:B------:R-:W-:Y:S01]  /*1c30*/  PRMT R141, RZ, 0x5410, R134 ;  /* 0x00005410ff8d7816 */ /* 0x000fe20000000086 */
[----:B------:R-:W-:Y:S05]  /*1c40*/  @P3 BRA `(.L_x_10836) ;  /* 0x0000008000003947 */ /* 0x000fea0003800000 */
[----:B------:R-:W-:-:S04]  /*1c50*/  ISETP.NE.U32.AND P4, PT, RZ, c[0x0][0x180], PT ;  /* 0x00006000ff007a0c */ /* 0x000fc80003f85070 */
[----:B------:R-:W-:-:S13]  /*1c60*/  ISETP.NE.AND.EX P4, PT, RZ, c[0x0][0x184], PT, P4 ;  /* 0x00006100ff007a0c */ /* 0x000fda0003f85340 */
[----:B------:R-:W-:Y:S05]  /*1c70*/  @P4 BRA `(.L_x_10837) ;  /* 0x0000002000004947 */ /* 0x000fea0003800000 */
[----:B------:R-:W-:Y:S05]  /*1c80*/  @P0 BRA `(.L_x_10838) ;  /* 0x0000008000000947 */ /* 0x000fea0003800000 */
[----:B------:R-:W-:Y:S05]  /*1c90*/  BRA `(.L_x_10839) ;  /* 0x0000009000007947 */ /* 0x000fea0003800000 */
.L_x_10837:
[----:B-----5:R-:W-:-:S05]  /*1ca0*/  PRMT R132, RZ, 0x5410, R126 ;  /* 0x00005410ff847816 */ /* 0x020fca000000007e */
[----:B------:R-:W-:Y:S01]  /*1cb0*/  FADD.FTZ R141, R132, R141 ;  /* 0x0000008d848d7221 */ /* 0x000fe20000010000 */
[----:B------:R-:W-:Y:S05]  /*1cc0*/  BRA `(.L_x_10838) ;  /* 0x0000004000007947 */ /* 0x000fea0003800000 */
.L_x_10836:
[----:B-----5:R-:W-:-:S05]  /*1cd0*/  PRMT R132, RZ, 0x5410, R122 ;  /* 0x00005410ff847816 */ /* 0x020fca000000007a */
[----:B------:R-:W-:Y:S01]  /*1ce0*/  FADD.FTZ R141, R132, R141 ;  /* 0x0000008d848d7221 */ /* 0x000fe20000010000 */
[----:B------:R-:W-:-:S05]  /*1cf0*/  @P2 PRMT R132, RZ, 0x5410, R126 ;  /* 0x00005410ff842816 */ /* 0x000fca000000007e */
[----:B------:R-:W-:-:S05]  /*1d00*/  @P2 FADD.FTZ R141, R132, R141 ;  /* 0x0000008d848d2221 */ /* 0x000fca0000010000 */
.L_x_10838:
[----:B------:R-:W-:-:S04]  /*1d10*/  F2FP.BF16.PACK_AB R132, RZ, R141 ;  /* 0x0000008dff84723e */ /* 0x000fc800000010ff */
[----:B------:R-:W-:Y:S02]  /*1d20*/  PRMT R130, R132, 0x7610, R130 ;  /* 0x0000761084827816 */ /* 0x000fe40000000082 */
.L_x_10839:
[----:B------:R-:W-:Y:S01]  /*1d30*/  PRMT R160, RZ, 0x7610, R134 ;  /* 0x00007610ffa07816 */ /* 0x000fe20000000086 */
[----:B------:R-:W-:Y:S05]  /*1d40*/  @P3 BRA `(.L_x_10840) ;  /* 0x0000008000003947 */ /* 0x000fea0003800000 */
[----:B------:R-:W-:-:S04]  /*1d50*/  ISETP.NE.U32.AND P4, PT, RZ, c[0x0][0x180], PT ;  /* 0x00006000ff007a0c */ /* 0x000fc80003f85070 */
[----:B------:R-:W-:-:S13]  /*1d60*/  ISETP.NE.AND.EX P4, PT, RZ, c[0x0][0x184], PT, P4 ;  /* 0x00006100ff007a0c */ /* 0x000fda0003f85340 */
[----:B------:R-:W-:Y:S05]  /*1d70*/  @P4 BRA `(.L_x_10841) ;  /* 0x0000002000004947 */ /* 0x000fea0003800000 */
[----:B------:R-:W-:Y:S05]  /*1d80*/  @P0 BRA `(.L_x_10842) ;  /* 0x0000008000000947 */ /* 0x000fea0003800000 */
[----:B------:R-:W-:Y:S05]  /*1d90*/  BRA `(.L_x_10843) ;  /* 0x0000009000007947 */ /* 0x000fea0003800000 */
.L_x_10841:
[----:B-----5:R-:W-:-:S05]  /*1da0*/  PRMT R132, RZ, 0x7610, R126 ;  /* 0x00007610ff847816 */ /* 0x020fca000000007e */
[----:B------:R-:W-:Y:S01]  /*1db0*/  FADD.FTZ R160, R132, R160 ;  /* 0x000000a084a07221 */ /* 0x000fe20000010000 */
[----:B------:R-:W-:Y:S05]  /*1dc0*/  BRA `(.L_x_10842) ;  /* 0x0000004000007947 */ /* 0x000fea0003800000 */
.L_x_10840:
[----:B-----5:R-:W-:-:S05]  /*1dd0*/  PRMT R132, RZ, 0x7610, R122 ;  /* 0x00007610ff847816 */ /* 0x020fca000000007a */
[----:B------:R-:W-:Y:S01]  /*1de0*/  FADD.FTZ R160, R132, R160 ;  /* 0x000000a084a07221 */ /* 0x000fe20000010000 */
[----:B------:R-:W-:-:S05]  /*1df0*/  @P2 PRMT R132, RZ, 0x7610, R126 ;  /* 0x00007610ff842816 */ /* 0x000fca000000007e */
[----:B------:R-:W-:-:S05]  /*1e00*/  @P2 FADD.FTZ R160, R132, R160 ;  /* 0x000000a084a02221 */ /* 0x000fca0000010000 */
.L_x_10842:
[----:B------:R-:W-:-:S04]  /*1e10*/  F2FP.BF16.PACK_AB R132, RZ, R160 ;  /* 0x000000a0ff84723e */ /* 0x000fc800000010ff */
[----:B------:R-:W-:Y:S02]  /*1e20*/  PRMT R130, R130, 0x5410, R132 ;  /* 0x0000541082827816 */ /* 0x000fe40000000084 */
.L_x_10843:
[----:B------:R-:W-:Y:S01]  /*1e30*/  PRMT R159, RZ, 0x5410, R135 ;  /* 0x00005410ff9f7816 */ /* 0x000fe20000000087 */
[----:B------:R-:W-:Y:S05]  /*1e40*/  @P3 BRA `(.L_x_10844) ;  /* 0x0000008000003947 */ /* 0x000fea0003800000 */
[----:B------:R-:W-:-:S04]  /*1e50*/  ISETP.NE.U32.AND P4, PT, RZ, c[0x0][0x180], PT ;  /* 0x00006000ff007a0c */ /* 0x000fc80003f85070 */
[----:B------:R-:W-:-:S13]  /*1e60*/  ISETP.NE.AND.EX P4, PT, RZ, c[0x0][0x184], PT, P4 ;  /* 0x00006100ff007a0c */ /* 0x000fda0003f85340 */
[----:B------:R-:W-:Y:S05]  /*1e70*/  @P4 BRA `(.L_x_10845) ;  /* 0x0000002000004947 */ /* 0x000fea0003800000 */
[----:B------:R-:W-:Y:S05]  /*1e80*/  @P0 BRA `(.L_x_10846) ;  /* 0x0000008000000947 */ /* 0x000fea0003800000 */
[----:B------:R-:W-:Y:S05]  /*1e90*/  BRA `(.L_x_10847) ;  /* 0x0000009000007947 */ /* 0x000fea0003800000 */
.L_x_10845:
[----:B-----5:R-:W-:-:S05]  /*1ea0*/  PRMT R132, RZ, 0x5410, R127 ;  /* 0x00005410ff847816 */ /* 0x020fca000000007f */
[----:B------:R-:W-:Y:S01]  /*1eb0*/  FADD.FTZ R159, R132, R159 ;  /* 0x0000009f849f7221 */ /* 0x000fe20000010000 */
[----:B------:R-:W-:Y:S05]  /*1ec0*/  BRA `(.L_x_10846) ;  /* 0x0000004000007947 */ /* 0x000fea0003800000 */
.L_x_10844:
[----:B-----5:R-:W-:-:S05]  /*1ed0*/  PRMT R132, RZ, 0x5410, R123 ;  /* 0x00005410ff847816 */ /* 0x020fca000000007b */
[----:B------:R-:W-:Y:S01]  /*1ee0*/  FADD.FTZ R159, R132, R159 ;  /* 0x0000009f849f7221 */ /* 0x000fe20000010000 */
[----:B------:R-:W-:-:S05]  /*1ef0*/  @P2 PRMT R132, RZ, 0x5410, R127 ;  /* 0x00005410ff842816 */ /* 0x000fca000000007f */
[----:B------:R-:W-:-:S05]  /*1f00*/  @P2 FADD.FTZ R159, R132, R159 ;  /* 0x0000009f849f2221 */ /* 0x000fca0000010000 */
.L_x_10846:
[----:B------:R-:W-:-:S04]  /*1f10*/  F2FP.BF16.PACK_AB R132, RZ, R159 ;  /* 0x0000009fff84723e */ /* 0x000fc800000010ff */
[----:B------:R-:W-:Y:S02]  /*1f20*/  PRMT R131, R132, 0x7610, R131 ;  /* 0x0000761084837816 */ /* 0x000fe40000000083 */
.L_x_10847:
[----:B------:R-:W-:Y:S01]  /*1f30*/  PRMT R161, RZ, 0x7610, R135 ;  /* 0x00007610ffa17816 */ /* 0x000fe20000000087 */
[----:B------:R-:W-:Y:S05]  /*1f40*/  @P3 BRA `(.L_x_10848) ;  /* 0x0000008000003947 */ /* 0x000fea0003800000 */
[----:B------:R-:W-:-:S04]  /*1f50*/  ISETP.NE.U32.AND P2, PT, RZ, c[0x0][0x180], PT ;  /* 0x00006000ff007a0c */ /* 0x000fc80003f45070 */
[----:B------:R-:W-:-:S13]  /*1f60*/  ISETP.NE.AND.EX P2, PT, RZ, c[0x0][0x184], PT, P2 ;  /* 0x00006100ff007a0c */ /* 0x000fda0003f45320 */
[----:B------:R-:W-:Y:S05]  /*1f70*/  @P2 BRA `(.L_x_10849) ;  /* 0x0000002000002947 */ /* 0x000fea0003800000 */
[----:B------:R-:W-:Y:S05]  /*1f80*/  @P0 BRA `(.L_x_10850) ;  /* 0x0000008000000947 */ /* 0x000fea0003800000 */
[----:B------:R-:W-:Y:S05]  /*1f90*/  BRA `(.L_x_10851) ;  /* 0x0000009000007947 */ /* 0x000fea0003800000 */
.L_x_10849:
[----:B-----5:R-:W-:-:S05]  /*1fa0*/  PRMT R132, RZ, 0x7610, R127 ;  /* 0x00007610ff847816 */ /* 0x020fca000000007f */
[----:B------:R-:W-:Y:S01]  /*1fb0*/  FADD.FTZ R161, R132, R161 ;  /* 0x000000a184a17221 */ /* 0x000fe20000010000 */
[----:B------:R-:W-:Y:S05]  /*1fc0*/  BRA `(.L_x_10850) ;  /* 0x0000004000007947 */ /* 0x000fea0003800000 */
.L_x_10848:
[----:B-----5:R-:W-:-:S05]  /*1fd0*/  PRMT R132, RZ, 0x7610, R123 ;  /* 0x00007610ff847816 */ /* 0x020fca000000007b */
[----:B------:R-:W-:Y:S01]  /*1fe0*/  FADD.FTZ R161, R132, R161 ;  /* 0x000000a184a17221 */ /* 0x000fe20000010000 */
[----:B------:R-:W-:-:S05]  /*1ff0*/  @P2 PRMT R132, RZ, 0x7610, R127 ;  /* 0x00007610ff842816 */ /* 0x000fca000000007f */
[----:B------:R-:W-:-:S05]  /*2000*/  @P2 FADD.FTZ R161, R132, R161 ;  /* 0x000000a184a12221 */ /* 0x000fca0000010000 */
.L_x_10850:
[----:B------:R-:W-:-:S04]  /*2010*/  F2FP.BF16.PACK_AB R132, RZ, R161 ;  /* 0x000000a1ff84723e */ /* 0x000fc800000010ff */
[----:B------:R-:W-:Y:S02]  /*2020*/  PRMT R131, R131, 0x5410, R132 ;  /* 0x0000541083837816 */ /* 0x000fe40000000084 */
.L_x_10851:
[C---:B------:R-:W-:Y:S02]  /*2030*/  @P0 LEA R132, P2, R6.reuse, c[0x0][0x188], 0x4 ;  /* 0x0000620006840a11 */ /* 0x040fe400078420ff */
[C---:B------:R-:W-:Y:S02]  /*2040*/  IADD3 R136, R6.reuse, 0x20, RZ ;  /* 0x0000002006887810 */ /* 0x040fe40007ffe0ff */
[----:B------:R-:W-:-:S05]  /*2050*/  @P0 LEA.HI.X R133, R6, c[0x0][0x18c], RZ, 0x4, P2 ;  /* 0x0000630006850a11 */ /* 0x000fca00010f24ff */
[----:B------:R0:W-:Y:S04]  /*2060*/  @P0 STG.E.128 [R132.64], R128 ;  /* 0x0000008084000986 */ /* 0x0001e8000c101d04 */
.L_x_10819:
[----:B------:R-:W-:Y:S05]  /*2070*/  BSYNC B0 ;  /* 0x0000000000007941 */ /* 0x000fea0003800000 */
.L_x_10818:
        /* <DEDUP_REMOVED lines=25> */
.L_x_10855:
[----:B-----5:R-:W-:-:S05]  /*2210*/  PRMT R21, RZ, 0x5410, R124 ;  /* 0x00005410ff157816 */ /* 0x020fca000000007c */
[----:B------:R-:W-:Y:S01]  /*2220*/  FADD.FTZ R4, R21, R4 ;  /* 0x0000000415047221 */ /* 0x000fe20000010000 */
[----:B------:R-:W-:Y:S05]  /*2230*/  BRA `(.L_x_10856) ;  /* 0x0000004000007947 */ /* 0x000fea0003800000 */
.L_x_10854:
[----:B-----5:R-:W-:-:S05]  /*2240*/  PRMT R21, RZ, 0x5410, R120 ;  /* 0x00005410ff157816 */ /* 0x020fca0000000078 */
[----:B------:R-:W-:Y:S01]  /*2250*/  FADD.FTZ R4, R21, R4 ;  /* 0x0000000415047221 */ /* 0x000fe20000010000 */
[----:B------:R-:W-:-:S05]  /*2260*/  @P2 PRMT R21, RZ, 0x5410, R124 ;  /* 0x00005410ff152816 */ /* 0x000fca000000007c */
[----:B------:R-:W-:-:S05]  /*2270*/  @P2 FADD.FTZ R4, R21, R4 ;  /* 0x0000000415042221 */ /* 0x000fca0000010000 */
.L_x_10856:
[----:B------:R-:W-:-:S04]  /*2280*/  F2FP.BF16.PACK_AB R21, RZ, R4 ;  /* 0x00000004ff15723e */ /* 0x000fc800000010ff */
[----:B------:R-:W-:Y:S02]  /*2290*/  PRMT R128, R21, 0x7610, R128 ;  /* 0x0000761015807816 */ /* 0x000fe40000000080 */
.L_x_10857:
[----:B------:R-:W-:Y:S01]  /*22a0*/  PRMT R22, RZ, 0x7610, R132 ;  /* 0x00007610ff167816 */ /* 0x000fe20000000084 */
[----:B------:R-:W-:Y:S05]  /*22b0*/  @P3 BRA `(.L_x_10858) ;  /* 0x0000008000003947 */ /* 0x000fea0003800000 */
[----:B------:R-:W-:-:S04]  /*22c0*/  ISETP.NE.U32.AND P4, PT, RZ, c[0x0][0x180], PT ;  /* 0x00006000ff007a0c */ /* 0x000fc80003f85070 */
[----:B------:R-:W-:-:S13]  /*22d0*/  ISETP.NE.AND.EX P4, PT, RZ, c[0x0][0x184], PT, P4 ;  /* 0x00006100ff007a0c */ /* 0x000fda0003f85340 */
[----:B------:R-:W-:Y:S05]  /*22e0*/  @P4 BRA `(.L_x_10859) ;  /* 0x0000002000004947 */ /* 0x000fea0003800000 */
[----:B------:R-:W-:Y:S05]  /*22f0*/  @P0 BRA `(.L_x_10860) ;  /* 0x0000008000000947 */ /* 0x000fea0003800000 */
[----:B------:R-:W-:Y:S05]  /*2300*/  BRA `(.L_x_10861) ;  /* 0x0000009000007947 */ /* 0x000fea0003800000 */
.L_x_10859:
[----:B-----5:R-:W-:-:S05]  /*2310*/  PRMT R21, RZ, 0x7610, R124 ;  /* 0x00007610ff157816 */ /* 0x020fca000000007c */
[----:B------:R-:W-:Y:S01]  /*2320*/  FADD.FTZ R22, R21, R22 ;  /* 0x0000001615167221 */ /* 0x000fe20000010000 */
[----:B------:R-:W-:Y:S05]  /*2330*/  BRA `(.L_x_10860) ;  /* 0x0000004000007947 */ /* 0x000fea0003800000 */
.L_x_10858:
[----:B-----5:R-:W-:-:S05]  /*2340*/  PRMT R21, RZ, 0x7610, R120 ;  /* 0x00007610ff157816 */ /* 0x020fca0000000078 */
[----:B------:R-:W-:Y:S01]  /*2350*/  FADD.FTZ R22, R21, R22 ;  /* 0x0000001615167221 */ /* 0x000fe20000010000 */
[----:B------:R-:W-:-:S05]  /*2360*/  @P2 PRMT R21, RZ, 0x7610, R124 ;  /* 0x00007610ff152816 */ /* 0x000fca000000007c */
[----:B------:R-:W-:-:S05]  /*2370*/  @P2 FADD.FTZ R22, R21, R22 ;  /* 0x0000001615162221 */ /* 0x000fca0000010000 */
.L_x_10860:
[----:B------:R-:W-:-:S04]  /*2380*/  F2FP.BF16.PACK_AB R21, RZ, R22 ;  /* 0x00000016ff15723e */ /* 0x000fc800000010ff */
[----:B------:R-:W-:Y:S02]  /*2390*/  PRMT R128, R128, 0x5410, R21 ;  /* 0x0000541080807816 */ /* 0x000fe40000000015 */
.L_x_10861:
[----:B------:R-:W-:Y:S01]  /*23a0*/  PRMT R21, RZ, 0x5410, R133 ;  /* 0x00005410ff157816 */ /* 0x000fe20000000085 */
[----:B------:R-:W-:Y:S05]  /*23b0*/  @P3 BRA `(.L_x_10862) ;  /* 0x0000008000003947 */ /* 0x000fea0003800000 */
[----:B------:R-:W-:-:S04]  /*23c0*/  ISETP.NE.U32.AND P4, PT, RZ, c[0x0][0x180], PT ;  /* 0x00006000ff007a0c */ /* 0x000fc80003f85070 */
[----:B------:R-:W-:-:S13]  /*23d0*/  ISETP.NE.AND.EX P4, PT, RZ, c[0x0][0x184], PT, P4 ;  /* 0x00006100ff007a0c */ /* 0x000fda0003f85340 */
[----:B------:R-:W-:Y:S05]  /*23e0*/  @P4 BRA `(.L_x_10863) ;  /* 0x0000002000004947 */ /* 0x000fea0003800000 */
[----:B------:R-:W-:Y:S05]  /*23f0*/  @P0 BRA `(.L_x_10864) ;  /* 0x0000008000000947 */ /* 0x000fea0003800000 */
[----:B------:R-:W-:Y:S05]  /*2400*/  BRA `(.L_x_10865) ;  /* 0x0000009000007947 */ /* 0x000fea0003800000 */
.L_x_10863:
[----:B-----5:R-:W-:-:S05]  /*2410*/  PRMT R39, RZ, 0x5410, R125 ;  /* 0x00005410ff277816 */ /* 0x020fca000000007d */
[----:B------:R-:W-:Y:S01]  /*2420*/  FADD.FTZ R21, R39, R21 ;  /* 0x0000001527157221 */ /* 0x000fe20000010000 */
[----:B------:R-:W-:Y:S05]  /*2430*/  BRA `(.L_x_10864) ;  /* 0x0000004000007947 */ /* 0x000fea0003800000 */
.L_x_10862:
[----:B-----5:R-:W-:-:S05]  /*2440*/  PRMT R39, RZ, 0x5410, R121 ;  /* 0x00005410ff277816 */ /* 0x020fca0000000079 */
[----:B------:R-:W-:Y:S01]  /*2450*/  FADD.FTZ R21, R39, R21 ;  /* 0x0000001527157221 */ /* 0x000fe20000010000 */
[----:B------:R-:W-:-:S05]  /*2460*/  @P2 PRMT R39, RZ, 0x5410, R125 ;  /* 0x00005410ff272816 */ /* 0x000fca000000007d */
[----:B------:R-:W-:-:S05]  /*2470*/  @P2 FADD.FTZ R21, R39, R21 ;  /* 0x0000001527152221 */ /* 0x000fca0000010000 */
.L_x_10864:
[----:B------:R-:W-:-:S04]  /*2480*/  F2FP.BF16.PACK_AB R39, RZ, R21 ;  /* 0x00000015ff27723e */ /* 0x000fc800000010ff */
[----:B------:R-:W-:Y:S02]  /*2490*/  PRMT R129, R39, 0x7610, R129 ;  /* 0x0000761027817816 */ /* 0x000fe40000000081 */
.L_x_10865:
[----:B------:R-:W-:Y:S01]  /*24a0*/  PRMT R140, RZ, 0x7610, R133 ;  /* 0x00007610ff8c7816 */ /* 0x000fe20000000085 */
[----:B------:R-:W-:Y:S05]  /*24b0*/  @P3 BRA `(.L_x_10866) ;  /* 0x0000008000003947 */ /* 0x000fea0003800000 */
[----:B------:R-:W-:-:S04]  /*24c0*/  ISETP.NE.U32.AND P4, PT, RZ, c[0x0][0x180], PT ;  /* 0x00006000ff007a0c */ /* 0x000fc80003f85070 */
[----:B------:R-:W-:-:S13]  /*24d0*/  ISETP.NE.AND.EX P4, PT, RZ, c[0x0][0x184], PT, P4 ;  /* 0x00006100ff007a0c */ /* 0x000fda0003f85340 */
[----:B------:R-:W-:Y:S05]  /*24e0*/  @P4 BRA `(.L_x_10867) ;  /* 0x0000002000004947 */ /* 0x000fea0003800000 */
[----:B------:R-:W-:Y:S05]  /*24f0*/  @P0 BRA `(.L_x_10868) ;  /* 0x0000008000000947 */ /* 0x000fea0003800000 */
[----:B------:R-:W-:Y:S05]  /*2500*/  BRA `(.L_x_10869) ;  /* 0x0000009000007947 */ /* 0x000fea0003800000 */
.L_x_10867:
[----:B-----5:R-:W-:-:S05]  /*2510*/  PRMT R39, RZ, 0x7610, R125 ;  /* 0x00007610ff277816 */ /* 0x020fca000000007d */
[----:B------:R-:W-:Y:S01]  /*2520*/  FADD.FTZ R140, R39, R140 ;  /* 0x0000008c278c7221 */ /* 0x000fe20000010000 */
[----:B------:R-:W-:Y:S05]  /*2530*/  BRA `(.L_x_10868) ;  /* 0x0000004000007947 */ /* 0x000fea0003800000 */
.L_x_10866:
[----:B-----5:R-:W-:-:S05]  /*2540*/  PRMT R39, RZ, 0x7610, R121 ;  /* 0x00007610ff277816 */ /* 0x020fca0000000079 */
[----:B------:R-:W-:Y:S01]  /*2550*/  FADD.FTZ R140, R39, R140 ;  /* 0x0000008c278c7221 */ /* 0x000fe20000010000 */
[----:B------:R-:W-:-:S05]  /*2560*/  @P2 PRMT R39, RZ, 0x7610, R125 ;  /* 0x00007610ff272816 */ /* 0x000fca000000007d */
[----:B------:R-:W-:-:S05]  /*2570*/  @P2 FADD.FTZ R140, R39, R140 ;  /* 0x0000008c278c2221 */ /* 0x000fca0000010000 */
.L_x_10868:
[----:B------:R-:W-:-:S04]  /*2580*/  F2FP.BF16.PACK_AB R39, RZ, R140 ;  /* 0x0000008cff27723e */ /* 0x000fc800000010ff */
[----:B------:R-:W-:Y:S02]  /*2590*/  PRMT R129, R129, 0x5410, R39 ;  /* 0x0000541081817816 */ /* 0x000fe40000000027 */
.L_x_10869:
[----:B------:R-:W-:Y:S01]  /*25a0*/  PRMT R39, RZ, 0x5410, R134 ;  /* 0x00005410ff277816 */ /* 0x000fe20000000086 */
[----:B------:R-:W-:Y:S05]  /*25b0*/  @P3 BRA `(.L_x_10870) ;  /* 0x0000008000003947 */ /* 0x000fea0003800000 */
[----:B------:R-:W-:-:S04]  /*25c0*/  ISETP.NE.U32.AND P4, PT, RZ, c[0x0][0x180], PT ;  /* 0x00006000ff007a0c */ /* 0x000fc80003f85070 */
[----:B------:R-:W-:-:S13]  /*25d0*/  ISETP.NE.AND.EX P4, PT, RZ, c[0x0][0x184], PT, P4 ;  /* 0x00006100ff007a0c */ /* 0x000fda0003f85340 */
[----:B------:R-:W-:Y:S05]  /*25e0*/  @P4 BRA `(.L_x_10871) ;  /* 0x0000002000004947 */ /* 0x000fea0003800000 */
[----:B------:R-:W-:Y:S05]  /*25f0*/  @P0 BRA `(.L_x_10872) ;  /* 0x0000008000000947 */ /* 0x000fea0003800000 */
[----:B------:R-:W-:Y:S05]  /*2600*/  BRA `(.L_x_10873) ;  /* 0x0000009000007947 */ /* 0x000fea0003800000 */
.L_x_10871:
[----:B-----5:R-:W-:-:S05]  /*2610*/  PRMT R132, RZ, 0x5410, R126 ;  /* 0x00005410ff847816 */ /* 0x020fca000000007e */
[----:B------:R-:W-:Y:S01]  /*2620*/  FADD.FTZ R39, R132, R39 ;  /* 0x0000002784277221 */ /* 0x000fe20000010000 */
[----:B------:R-:W-:Y:S05]  /*2630*/  BRA `(.L_x_10872) ;  /* 0x0000004000007947 */ /* 0x000fea0003800000 */
.L_x_10870:
[----:B-----5:R-:W-:-:S05]  /*2640*/  PRMT R132, RZ, 0x5410, R122 ;  /* 0x00005410ff847816 */ /* 0x020fca000000007a */
[----:B------:R-:W-:Y:S01]  /*2650*/  FADD.FTZ R39, R132, R39 ;  /* 0x0000002784277221 */ /* 0x000fe20000010000 */
[----:B------:R-:W-:-:S05]  /*2660*/  @P2 PRMT R132, RZ, 0x5410, R126 ;  /* 0x00005410ff842816 */ /* 0x000fca000000007e */
[----:B------:R-:W-:-:S05]  /*2670*/  @P2 FADD.FTZ R39, R132, R39 ;  /* 0x0000002784272221 */ /* 0x000fca0000010000 */
.L_x_10872:
[----:B------:R-:W-:-:S04]  /*2680*/  F2FP.BF16.PACK_AB R132, RZ, R39 ;  /* 0x00000027ff84723e */ /* 0x000fc800000010ff */
[----:B------:R-:W-:Y:S02]  /*2690*/  PRMT R130, R132, 0x7610, R130 ;  /* 0x0000761084827816 */ /* 0x000fe40000000082 */
.L_x_10873:
[----:B------:R-:W-:Y:S01]  /*26a0*/  PRMT R158, RZ, 0x7610, R134 ;  /* 0x00007610ff9e7816 */ /* 0x000fe20000000086 */
[----:B------:R-:W-:Y:S05]  /*26b0*/  @P3 BRA `(.L_x_10874) ;  /* 0x0000008000003947 */ /* 0x000fea0003800000 */
[----:B------:R-:W-:-:S04]  /*26c0*/  ISETP.NE.U32.AND P4, PT, RZ, c[0x0][0x180], PT ;  /* 0x00006000ff007a0c */ /* 0x000fc80003f85070 */
[----:B------:R-:W-:-:S13]  /*26d0*/  ISETP.NE.AND.EX P4, PT, RZ, c[0x0][0x184], PT, P4 ;  /* 0x00006100ff007a0c */ /* 0x000fda0003f85340 */
[----:B------:R-:W-:Y:S05]  /*26e0*/  @P4 BRA `(.L_x_10875) ;  /* 0x0000002000004947 */ /* 0x000fea0003800000 */
[----:B------:R-:W-:Y:S05]  /*26f0*/  @P0 BRA `(.L_x_10876) ;  /* 0x0000008000000947 */ /* 0x000fea0003800000 */
[----:B------:R-:W-:Y:S05]  /*2700*/  BRA `(.L_x_10877) ;  /* 0x0000009000007947 */ /* 0x000fea0003800000 */
.L_x_10875:
[----:B-----5:R-:W-:-:S05]  /*2710*/  PRMT R132, RZ, 0x7610, R126 ;  /* 0x00007610ff847816 */ /* 0x020fca000000007e */
[----:B------:R-:W-:Y:S01]  /*2720*/  FADD.FTZ R158, R132, R158 ;  /* 0x0000009e849e7221 */ /* 0x000fe20000010000 */
[----:B------:R-:W-:Y:S05]  /*2730*/  BRA `(.L_x_10876) ;  /* 0x0000004000007947 */ /* 0x000fea0003800000 */
.L_x_10874:
[----:B-----5:R-:W-:-:S05]  /*2740*/  PRMT R132, RZ, 0x7610, R122 ;  /* 0x00007610ff847816 */ /* 0x020fca000000007a */
[----:B------:R-:W-:Y:S01]  /*2750*/  FADD.FTZ R158, R132, R158 ;  /* 0x0000009e849e7221 */ /* 0x000fe20000010000 */
[----:B------:R-:W-:-:S05]  /*2760*/  @P2 PRMT R132, RZ, 0x7610, R126 ;  /* 0x00007610ff842816 */ /* 0x000fca000000007e */
[----:B------:R-:W-:-:S05]  /*2770*/  @P2 FADD.FTZ R158, R132, R158 ;  /* 0x0000009e849e2221 */ /* 0x000fca0000010000 */
.L_x_10876:
[----:B------:R-:W-:-:S04]  /*2780*/  F2FP.BF16.PACK_AB R132, RZ, R158 ;  /* 0x0000009eff84723e */ /* 0x000fc800000010ff */
[----:B------:R-:W-:Y:S02]  /*2790*/  PRMT R130, R130, 0x5410, R132 ;  /* 0x0000541082827816 */ /* 0x000fe40000000084 */
.L_x_10877:
[----:B------:R-:W-:Y:S01]  /*27a0*/  PRMT R157, RZ, 0x5410, R135 ;  /* 0x00005410ff9d7816 */ /* 0x000fe20000000087 */
[----:B------:R-:W-:Y:S05]  /*27b0*/  @P3 BRA `(.L_x_10878) ;  /* 0x0000008000003947 */ /* 0x000fea0003800000 */
[----:B------:R-:W-:-:S04]  /*27c0*/  ISETP.NE.U32.AND P4, PT, RZ, c[0x0][0x180], PT ;  /* 0x00006000ff007a0c */ /* 0x000fc80003f85070 */
[----:B------:R-:W-:-:S13]  /*27d0*/  ISETP.NE.AND.EX P4, PT, RZ, c[0x0][0x184], PT, P4 ;  /* 0x00006100ff007a0c */ /* 0x000fda0003f85340 */
[----:B------:R-:W-:Y:S05]  /*27e0*/  @P4 BRA `(.L_x_10879) ;  /* 0x0000002000004947 */ /* 0x000fea0003800000 */
[----:B------:R-:W-:Y:S05]  /*27f0*/  @P0 BRA `(.L_x_10880) ;  /* 0x0000008000000947 */ /* 0x000fea0003800000 */
[----:B------:R-:W-:Y:S05]  /*2800*/  BRA `(.L_x_10881) ;  /* 0x0000009000007947 */ /* 0x000fea0003800000 */
.L_x_10879:
[----:B-----5:R-:W-:-:S05]  /*2810*/  PRMT R132, RZ, 0x5410, R127 ;  /* 0x00005410ff847816 */ /* 0x020fca000000007f */
[----:B------:R-:W-:Y:S01]  /*2820*/  FADD.FTZ R157, R132, R157 ;  /* 0x0000009d849d7221 */ /* 0x000fe20000010000 */
[----:B------:R-:W-:Y:S05]  /*2830*/  BRA `(.L_x_10880) ;  /* 0x0000004000007947 */ /* 0x000fea0003800000 */
.L_x_10878:
[----:B-----5:R-:W-:-:S05]  /*2840*/  PRMT R132, RZ, 0x5410, R123 ;  /* 0x00005410ff847816 */ /* 0x020fca000000007b */
[----:B------:R-:W-:Y:S01]  /*2850*/  FADD.FTZ R157, R132, R157 ;  /* 0x0000009d849d7221 */ /* 0x000fe20000010000 */
[----:B------:R-:W-:-:S05]  /*2860*/  @P2 PRMT R132, RZ, 0x5410, R127 ;  /* 0x00005410ff842816 */ /* 0x000fca000000007f */
[----:B------:R-:W-:-:S05]  /*2870*/  @P2 FADD.FTZ R157, R132, R157 ;  /* 0x0000009d849d2221 */ /* 0x000fca0000010000 */
.L_x_10880:
[----:B------:R-:W-:-:S04]  /*2880*/  F2FP.BF16.PACK_AB R132, RZ, R157 ;  /* 0x0000009dff84723e */ /* 0x000fc800000010ff */
[----:B------:R-:W-:Y:S02]  /*2890*/  PRMT R131, R132, 0x7610, R131 ;  /* 0x0000761084837816 */ /* 0x000fe40000000083 */
.L_x_10881:
[----:B------:R-:W-:Y:S01]  /*28a0*/  PRMT R162, RZ, 0x7610, R135 ;  /* 0x00007610ffa27816 */ /* 0x000fe20000000087 */
[----:B------:R-:W-:Y:S05]  /*28b0*/  @P3 BRA `(.L_x_10882) ;  /* 0x0000008000003947 */ /* 0x000fea0003800000 */
[----:B------:R-:W-:-:S04]  /*28c0*/  ISETP.NE.U32.AND P2, PT, RZ, c[0x0][0x180], PT ;  /* 0x00006000ff007a0c */ /* 0x000fc80003f45070 */
[----:B------:R-:W-:-:S13]  /*28d0*/  ISETP.NE.AND.EX P2, PT, RZ, c[0x0][0x184], PT, P2 ;  /* 0x00006100ff007a0c */ /* 0x000fda0003f45320 */
[----:B------:R-:W-:Y:S05]  /*28e0*/  @P2 BRA `(.L_x_10883) ;  /* 0x0000002000002947 */ /* 0x000fea0003800000 */
[----:B------:R-:W-:Y:S05]  /*28f0*/  @P0 BRA `(.L_x_10884) ;  /* 0x0000008000000947 */ /* 0x000fea0003800000 */
[----:B------:R-:W-:Y:S05]  /*2900*/  BRA `(.L_x_10885) ;  /* 0x0000009000007947 */ /* 0x000fea0003800000 */
.L_x_10883:
[----:B-----5:R-:W-:-:S05]  /*2910*/  PRMT R132, RZ, 0x7610, R127 ;  /* 0x00007610ff847816 */ /* 0x020fca000000007f */
[----:B------:R-:W-:Y:S01]  /*2920*/  FADD.FTZ R162, R132, R162 ;  /* 0x000000a284a27221 */ /* 0x000fe20000010000 */
[----:B------:R-:W-:Y:S05]  /*2930*/  BRA `(.L_x_10884) ;  /* 0x0000004000007947 */ /* 0x000fea0003800000 */
.L_x_10882:
[----:B-----5:R-:W-:-:S05]  /*2940*/  PRMT R132, RZ, 0x7610, R123 ;  /* 0x00007610ff847816 */ /* 0x020fca000000007b */
[----:B------:R-:W-:Y:S01]  /*2950*/  FADD.FTZ R162, R132, R162 ;  /* 0x000000a284a27221 */ /* 0x000fe20000010000 */
[----:B------:R-:W-:-:S05]  /*2960*/  @P2 PRMT R132, RZ, 0x7610, R127 ;  /* 0x00007610ff842816 */ /* 0x000fca000000007f */
[----:B------:R-:W-:-:S05]  /*2970*/  @P2 FADD.FTZ R162, R132, R162 ;  /* 0x000000a284a22221 */ /* 0x000fca0000010000 */
.L_x_10884:
[----:B------:R-:W-:-:S04]  /*2980*/  F2FP.BF16.PACK_AB R132, RZ, R162 ;  /* 0x000000a2ff84723e */ /* 0x000fc800000010ff */
[----:B------:R-:W-:Y:S02]  /*2990*/  PRMT R131, R131, 0x5410, R132 ;  /* 0x0000541083837816 */ /* 0x000fe40000000084 */
.L_x_10885:
[----:B------:R-:W-:-:S04]  /*29a0*/  @P0 LEA R132, P2, R136, c[0x0][0x188], 0x4 ;  /* 0x0000620088840a11 */ /* 0x000fc800078420ff */
[C---:B------:R-:W-:Y:S02]  /*29b0*/  @P0 LEA.HI.X R133, R136.reuse, c[0x0][0x18c], RZ, 0x4, P2 ;  /* 0x0000630088850a11 */ /* 0x040fe400010f24ff */
[----:B------:R-:W-:-:S03]  /*29c0*/  IADD3 R136, R136, 0x20, RZ ;  /* 0x0000002088887810 */ /* 0x000fc60007ffe0ff */
[----:B------:R0:W-:Y:S04]  /*29d0*/  @P0 STG.E.128 [R132.64], R128 ;  /* 0x0000008084000986 */ /* 0x0001e8000c101d04 */
.L_x_10853:
[----:B------:R-:W-:Y:S05]  /*29e0*/  BSYNC B0 ;  /* 0x0000000000007941 */ /* 0x000fea0003800000 */
.L_x_10852:
        /* <DEDUP_REMOVED lines=25> */
.L_x_10889:
[----:B-----5:R-:W-:-:S05]  /*2b80*/  PRMT R19, RZ, 0x5410, R124 ;  /* 0x00005410ff137816 */ /* 0x020fca000000007c */
[----:B------:R-:W-:Y:S01]  /*2b90*/  FADD.FTZ R3, R19, R3 ;  /* 0x0000000313037221 */ /* 0x000fe20000010000 */
[----:B------:R-:W-:Y:S05]  /*2ba0*/  BRA `(.L_x_10890) ;  /* 0x0000004000007947 */ /* 0x000fea0003800000 */
.L_x_10888:
[----:B-----5:R-:W-:-:S05]  /*2bb0*/  PRMT R19, RZ, 0x5410, R120 ;  /* 0x00005410ff137816 */ /* 0x020fca0000000078 */
[----:B------:R-:W-:Y:S01]  /*2bc0*/  FADD.FTZ R3, R19, R3 ;  /* 0x0000000313037221 */ /* 0x000fe20000010000 */
[----:B------:R-:W-:-:S05]  /*2bd0*/  @P2 PRMT R19, RZ, 0x5410, R124 ;  /* 0x00005410ff132816 */ /* 0x000fca000000007c */
[----:B------:R-:W-:-:S05]  /*2be0*/  @P2 FADD.FTZ R3, R19, R3 ;  /* 0x0000000313032221 */ /* 0x000fca0000010000 */
.L_x_10890:
[----:B------:R-:W-:-:S04]  /*2bf0*/  F2FP.BF16.PACK_AB R19, RZ, R3 ;  /* 0x00000003ff13723e */ /* 0x000fc800000010ff */
[----:B------:R-:W-:Y:S02]  /*2c00*/  PRMT R128, R19, 0x7610, R128 ;  /* 0x0000761013807816 */ /* 0x000fe40000000080 */
.L_x_10891:
[----:B------:R-:W-:Y:S01]  /*2c10*/  PRMT R20, RZ, 0x7610, R132 ;  /* 0x00007610ff147816 */ /* 0x000fe20000000084 */
[----:B------:R-:W-:Y:S05]  /*2c20*/  @P3 BRA `(.L_x_10892) ;  /* 0x0000008000003947 */ /* 0x000fea0003800000 */
[----:B------:R-:W-:-:S04]  /*2c30*/  ISETP.NE.U32.AND P4, PT, RZ, c[0x0][0x180], PT ;  /* 0x00006000ff007a0c */ /* 0x000fc80003f85070 */
[----:B------:R-:W-:-:S13]  /*2c40*/  ISETP.NE.AND.EX P4, PT, RZ, c[0x0][0x184], PT, P4 ;  /* 0x00006100ff007a0c */ /* 0x000fda0003f85340 */
[----:B------:R-:W-:Y:S05]  /*2c50*/  @P4 BRA `(.L_x_10893) ;  /* 0x0000002000004947 */ /* 0x000fea0003800000 */
[----:B------:R-:W-:Y:S05]  /*2c60*/  @P0 BRA `(.L_x_10894) ;  /* 0x0000008000000947 */ /* 0x000fea0003800000 */
[----:B------:R-:W-:Y:S05]  /*2c70*/  BRA `(.L_x_10895) ;  /* 0x0000009000007947 */ /* 0x000fea0003800000 */
.L_x_10893:
[----:B-----5:R-:W-:-:S05]  /*2c80*/  PRMT R19, RZ, 0x7610, R124 ;  /* 0x00007610ff137816 */ /* 0x020fca000000007c */
[----:B------:R-:W-:Y:S01]  /*2c90*/  FADD.FTZ R20, R19, R20 ;  /* 0x0000001413147221 */ /* 0x000fe20000010000 */
[----:B------:R-:W-:Y:S05]  /*2ca0*/  BRA `(.L_x_10894) ;  /* 0x0000004000007947 */ /* 0x000fea0003800000 */
.L_x_10892:
[----:B-----5:R-:W-:-:S05]  /*2cb0*/  PRMT R19, RZ, 0x7610, R120 ;  /* 0x00007610ff137816 */ /* 0x020fca0000000078 */
[----:B------:R-:W-:Y:S01]  /*2cc0*/  FADD.FTZ R20, R19, R20 ;  /* 0x0000001413147221 */ /* 0x000fe20000010000 */
[----:B------:R-:W-:-:S05]  /*2cd0*/  @P2 PRMT R19, RZ, 0x7610, R124 ;  /* 0x00007610ff132816 */ /* 0x000fca000000007c */
[----:B------:R-:W-:-:S05]  /*2ce0*/  @P2 FADD.FTZ R20, R19, R20 ;  /* 0x0000001413142221 */ /* 0x000fca0000010000 */
.L_x_10894:
[----:B------:R-:W-:-:S04]  /*2cf0*/  F2FP.BF16.PACK_AB R19, RZ, R20 ;  /* 0x00000014ff13723e */ /* 0x000fc800000010ff */
[----:B------:R-:W-:Y:S02]  /*2d00*/  PRMT R128, R128, 0x5410, R19 ;  /* 0x0000541080807816 */ /* 0x000fe40000000013 */
.L_x_10895:
[----:B------:R-:W-:Y:S01]  /*2d10*/  PRMT R19, RZ, 0x5410, R133 ;  /* 0x00005410ff137816 */ /* 0x000fe20000000085 */
[----:B------:R-:W-:Y:S05]  /*2d20*/  @P3 BRA `(.L_x_10896) ;  /* 0x0000008000003947 */ /* 0x000fea0003800000 */
[----:B------:R-:W-:-:S04]  /*2d30*/  ISETP.NE.U32.AND P4, PT, RZ, c[0x0][0x180], PT ;  /* 0x00006000ff007a0c */ /* 0x000fc80003f85070 */
[----:B------:R-:W-:-:S13]  /*2d40*/  ISETP.NE.AND.EX P4, PT, RZ, c[0x0][0x184], PT, P4 ;  /* 0x00006100ff007a0c */ /* 0x000fda0003f85340 */
[----:B------:R-:W-:Y:S05]  /*2d50*/  @P4 BRA `(.L_x_10897) ;  /* 0x0000002000004947 */ /* 0x000fea0003800000 */
[----:B------:R-:W-:Y:S05]  /*2d60*/  @P0 BRA `(.L_x_10898) ;  /* 0x0000008000000947 */ /* 0x000fea0003800000 */
[----:B------:R-:W-:Y:S05]  /*2d70*/  BRA `(.L_x_10899) ;  /* 0x0000009000007947 */ /* 0x000fea0003800000 */
.L_x_10897:
[----:B-----5:R-:W-:-:S05]  /*2d80*/  PRMT R37, RZ, 0x5410, R125 ;  /* 0x00005410ff257816 */ /* 0x020fca000000007d */
[----:B------:R-:W-:Y:S01]  /*2d90*/  FADD.FTZ R19, R37, R19 ;  /* 0x0000001325137221 */ /* 0x000fe20000010000 */
[----:B------:R-:W-:Y:S05]  /*2da0*/  BRA `(.L_x_10898) ;  /* 0x0000004000007947 */ /* 0x000fea0003800000 */
.L_x_10896:
[----:B-----5:R-:W-:-:S05]  /*2db0*/  PRMT R37, RZ, 0x5410, R121 ;  /* 0x00005410ff257816 */ /* 0x020fca0000000079 */
[----:B------:R-:W-:Y:S01]  /*2dc0*/  FADD.FTZ R19, R37, R19 ;  /* 0x0000001325137221 */ /* 0x000fe20000010000 */
[----:B------:R-:W-:-:S05]  /*2dd0*/  @P2 PRMT R37, RZ, 0x5410, R125 ;  /* 0x00005410ff252816 */ /* 0x000fca000000007d */
[----:B------:R-:W-:-:S05]  /*2de0*/  @P2 FADD.FTZ R19, R37, R19 ;  /* 0x0000001325132221 */ /* 0x000fca0000010000 */
.L_x_10898:
[----:B------:R-:W-:-:S04]  /*2df0*/  F2FP.BF16.PACK_AB R37, RZ, R19 ;  /* 0x00000013ff25723e */ /* 0x000fc800000010ff */
[----:B------:R-:W-:Y:S02]  /*2e00*/  PRMT R129, R37, 0x7610, R129 ;  /* 0x0000761025817816 */ /* 0x000fe40000000081 */
.L_x_10899:
[----:B------:R-:W-:Y:S01]  /*2e10*/  PRMT R38, RZ, 0x7610, R133 ;  /* 0x00007610ff267816 */ /* 0x000fe20000000085 */
[----:B------:R-:W-:Y:S05]  /*2e20*/  @P3 BRA `(.L_x_10900) ;  /* 0x0000008000003947 */ /* 0x000fea0003800000 */
[----:B------:R-:W-:-:S04]  /*2e30*/  ISETP.NE.U32.AND P4, PT, RZ, c[0x0][0x180], PT ;  /* 0x00006000ff007a0c */ /* 0x000fc80003f85070 */
[----:B------:R-:W-:-:S13]  /*2e40*/  ISETP.NE.AND.EX P4, PT, RZ, c[0x0][0x184], PT, P4 ;  /* 0x00006100ff007a0c */ /* 0x000fda0003f85340 */
[----:B------:R-:W-:Y:S05]  /*2e50*/  @P4 BRA `(.L_x_10901) ;  /* 0x0000002000004947 */ /* 0x000fea0003800000 */
[----:B------:R-:W-:Y:S05]  /*2e60*/  @P0 BRA `(.L_x_10902) ;  /* 0x0000008000000947 */ /* 0x000fea0003800000 */
[----:B------:R-:W-:Y:S05]  /*2e70*/  BRA `(.L_x_10903) ;  /* 0x0000009000007947 */ /* 0x000fea0003800000 */
.L_x_10901:
[----:B-----5:R-:W-:-:S05]  /*2e80*/  PRMT R37, RZ, 0x7610, R125 ;  /* 0x00007610ff257816 */ /* 0x020fca000000007d */
[----:B------:R-:W-:Y:S01]  /*2e90*/  FADD.FTZ R38, R37, R38 ;  /* 0x0000002625267221 */ /* 0x000fe20000010000 */
[----:B------:R-:W-:Y:S05]  /*2ea0*/  BRA `(.L_x_10902) ;  /* 0x0000004000007947 */ /* 0x000fea0003800000 */
.L_x_10900:
[----:B-----5:R-:W-:-:S05]  /*2eb0*/  PRMT R37, RZ, 0x7610, R121 ;  /* 0x00007610ff257816 */ /* 0x020fca0000000079 */
[----:B------:R-:W-:Y:S01]  /*2ec0*/  FADD.FTZ R38, R37, R38 ;  /* 0x0000002625267221 */ /* 0x000fe20000010000 */
[----:B------:R-:W-:-:S05]  /*2ed0*/  @P2 PRMT R37, RZ, 0x7610, R125 ;  /* 0x00007610ff252816 */ /* 0x000fca000000007d */
[----:B------:R-:W-:-:S05]  /*2ee0*/  @P2 FADD.FTZ R38, R37, R38 ;  /* 0x0000002625262221 */ /* 0x000fca0000010000 */
.L_x_10902:
[----:B------:R-:W-:-:S04]  /*2ef0*/  F2FP.BF16.PACK_AB R37, RZ, R38 ;  /* 0x00000026ff25723e */ /* 0x000fc800000010ff */
[----:B------:R-:W-:Y:S02]  /*2f00*/  PRMT R129, R129, 0x5410, R37 ;  /* 0x0000541081817816 */ /* 0x000fe40000000025 */
.L_x_10903:
[----:B------:R-:W-:Y:S01]  /*2f10*/  PRMT R37, RZ, 0x5410, R134 ;  /* 0x00005410ff257816 */ /* 0x000fe20000000086 */
[----:B------:R-:W-:Y:S05]  /*2f20*/  @P3 BRA `(.L_x_10904) ;  /* 0x0000008000003947 */ /* 0x000fea0003800000 */
[----:B------:R-:W-:-:S04]  /*2f30*/  ISETP.NE.U32.AND P4, PT, RZ, c[0x0][0x180], PT ;  /* 0x00006000ff007a0c */ /* 0x000fc80003f85070 */
[----:B------:R-:W-:-:S13]  /*2f40*/  ISETP.NE.AND.EX P4, PT, RZ, c[0x0][0x184], PT, P4 ;  /* 0x00006100ff007a0c */ /* 0x000fda0003f85340 */
[----:B------:R-:W-:Y:S05]  /*2f50*/  @P4 BRA `(.L_x_10905) ;  /* 0x0000002000004947 */ /* 0x000fea0003800000 */
[----:B------:R-:W-:Y:S05]  /*2f60*/  @P0 BRA `(.L_x_10906) ;  /* 0x0000008000000947 */ /* 0x000fea0003800000 */
[----:B------:R-:W-:Y:S05]  /*2f70*/  BRA `(.L_x_10907) ;  /* 0x0000009000007947 */ /* 0x000fea0003800000 */
.L_x_10905:
[----:B-----5:R-:W-:-:S05]  /*2f80*/  PRMT R132, RZ, 0x5410, R126 ;  /* 0x00005410ff847816 */ /* 0x020fca000000007e */
[----:B------:R-:W-:Y:S01]  /*2f90*/  FADD.FTZ R37, R132, R37 ;  /* 0x0000002584257221 */ /* 0x000fe20000010000 */
[----:B------:R-:W-:Y:S05]  /*2fa0*/  BRA `(.L_x_10906) ;  /* 0x0000004000007947 */ /* 0x000fea0003800000 */
.L_x_10904:
[----:B-----5:R-:W-:-:S05]  /*2fb0*/  PRMT R132, RZ, 0x5410, R122 ;  /* 0x00005410ff847816 */ /* 0x020fca000000007a */
[----:B------:R-:W-:Y:S01]  /*2fc0*/  FADD.FTZ R37, R132, R37 ;  /* 0x0000002584257221 */ /* 0x000fe20000010000 */
[----:B------:R-:W-:-:S05]  /*2fd0*/  @P2 PRMT R132, RZ, 0x5410, R126 ;  /* 0x00005410ff842816 */ /* 0x000fca000000007e */
[----:B------:R-:W-:-:S05]  /*2fe0*/  @P2 FADD.FTZ R37, R132, R37 ;  /* 0x0000002584252221 */ /* 0x000fca0000010000 */
.L_x_10906:
[----:B------:R-:W-:-:S04]  /*2ff0*/  F2FP.BF16.PACK_AB R132, RZ, R37 ;  /* 0x00000025ff84723e */ /* 0x000fc800000010ff */
[----:B------:R-:W-:Y:S02]  /*3000*/  PRMT R130, R132, 0x7610, R130 ;  /* 0x0000761084827816 */ /* 0x000fe40000000082 */
.L_x_10907:
[----:B------:R-:W-:Y:S01]  /*3010*/  PRMT R156, RZ, 0x7610, R134 ;  /* 0x00007610ff9c7816 */ /* 0x000fe20000000086 */
[----:B------:R-:W-:Y:S05]  /*3020*/  @P3 BRA `(.L_x_10908) ;  /* 0x0000008000003947 */ /* 0x000fea0003800000 */
[----:B------:R-:W-:-:S04]  /*3030*/  ISETP.NE.U32.AND P4, PT, RZ, c[0x0][0x180], PT ;  /* 0x00006000ff007a0c */ /* 0x000fc80003f85070 */
[----:B------:R-:W-:-:S13]  /*3040*/  ISETP.NE.AND.EX P4, PT, RZ, c[0x0][0x184], PT, P4 ;  /* 0x00006100ff007a0c */ /* 0x000fda0003f85340 */
[----:B------:R-:W-:Y:S05]  /*3050*/  @P4 BRA `(.L_x_10909) ;  /* 0x0000002000004947 */ /* 0x000fea0003800000 */
[----:B------:R-:W-:Y:S05]  /*3060*/  @P0 BRA `(.L_x_10910) ;  /* 0x0000008000000947 */ /* 0x000fea0003800000 */
[----:B------:R-:W-:Y:S05]  /*3070*/  BRA `(.L_x_10911) ;  /* 0x0000009000007947 */ /* 0x000fea0003800000 */
.L_x_10909:
[----:B-----5:R-:W-:-:S05]  /*3080*/  PRMT R132, RZ, 0x7610, R126 ;  /* 0x00007610ff847816 */ /* 0x020fca000000007e */
[----:B------:R-:W-:Y:S01]  /*3090*/  FADD.FTZ R156, R132, R156 ;  /* 0x0000009c849c7221 */ /* 0x000fe20000010000 */
[----:B------:R-:W-:Y:S05]  /*30a0*/  BRA `(.L_x_10910) ;  /* 0x0000004000007947 */ /* 0x000fea0003800000 */
.L_x_10908:
[----:B-----5:R-:W-:-:S05]  /*30b0*/  PRMT R132, RZ, 0x7610, R122 ;  /* 0x00007610ff847816 */ /* 0x020fca000000007a */
[----:B------:R-:W-:Y:S01]  /*30c0*/  FADD.FTZ R156, R132, R156 ;  /* 0x0000009c849c7221 */ /* 0x000fe20000010000 */
[----:B------:R-:W-:-:S05]  /*30d0*/  @P2 PRMT R132, RZ, 0x7610, R126 ;  /* 0x00007610ff842816 */ /* 0x000fca000000007e */
[----:B------:R-:W-:-:S05]  /*30e0*/  @P2 FADD.FTZ R156, R132, R156 ;  /* 0x0000009c849c2221 */ /* 0x000fca0000010000 */
.L_x_10910:
[----:B------:R-:W-:-:S04]  /*30f0*/  F2FP.BF16.PACK_AB R132, RZ, R156 ;  /* 0x0000009cff84723e */ /* 0x000fc800000010ff */
[----:B------:R-:W-:Y:S02]  /*3100*/  PRMT R130, R130, 0x5410, R132 ;  /* 0x0000541082827816 */ /* 0x000fe40000000084 */
.L_x_10911:
[----:B------:R-:W-:Y:S01]  /*3110*/  PRMT R155, RZ, 0x5410, R135 ;  /* 0x00005410ff9b7816 */ /* 0x000fe20000000087 */
[----:B------:R-:W-:Y:S05]  /*3120*/  @P3 BRA `(.L_x_10912) ;  /* 0x0000008000003947 */ /* 0x000fea0003800000 */
[----:B------:R-:W-:-:S04]  /*3130*/  ISETP.NE.U32.AND P4, PT, RZ, c[0x0][0x180], PT ;  /* 0x00006000ff007a0c */ /* 0x000fc80003f85070 */
[----:B------:R-:W-:-:S13]  /*3140*/  ISETP.NE.AND.EX P4, PT, RZ, c[0x0][0x184], PT, P4 ;  /* 0x00006100ff007a0c */ /* 0x000fda0003f85340 */
[----:B------:R-:W-:Y:S05]  /*3150*/  @P4 BRA `(.L_x_10913) ;  /* 0x0000002000004947 */ /* 0x000fea0003800000 */
[----:B------:R-:W-:Y:S05]  /*3160*/  @P0 BRA `(.L_x_10914) ;  /* 0x0000008000000947 */ /* 0x000fea0003800000 */
[----:B------:R-:W-:Y:S05]  /*3170*/  BRA `(.L_x_10915) ;  /* 0x0000009000007947 */ /* 0x000fea0003800000 */
.L_x_10913:
[----:B-----5:R-:W-:-:S05]  /*3180*/  PRMT R132, RZ, 0x5410, R127 ;  /* 0x00005410ff847816 */ /* 0x020fca000000007f */
[----:B------:R-:W-:Y:S01]  /*3190*/  FADD.FTZ R155, R132, R155 ;  /* 0x0000009b849b7221 */ /* 0x000fe20000010000 */
[----:B------:R-:W-:Y:S05]  /*31a0*/  BRA `(.L_x_10914) ;  /* 0x0000004000007947 */ /* 0x000fea0003800000 */
.L_x_10912:
[----:B-----5:R-:W-:-:S05]  /*31b0*/  PRMT R132, RZ, 0x5410, R123 ;  /* 0x00005410ff847816 */ /* 0x020fca000000007b */
[----:B------:R-:W-:Y:S01]  /*31c0*/  FADD.FTZ R155, R132, R155 ;  /* 0x0000009b849b7221 */ /* 0x000fe20000010000 */
[----:B------:R-:W-:-:S05]  /*31d0*/  @P2 PRMT R132, RZ, 0x5410, R127 ;  /* 0x00005410ff842816 */ /* 0x000fca000000007f */
[----:B------:R-:W-:-:S05]  /*31e0*/  @P2 FADD.FTZ R155, R132, R155 ;  /* 0x0000009b849b2221 */ /* 0x000fca0000010000 */
.L_x_10914:
[----:B------:R-:W-:-:S04]  /*31f0*/  F2FP.BF16.PACK_AB R132, RZ, R155 ;  /* 0x0000009bff84723e */ /* 0x000fc800000010ff */
[----:B------:R-:W-:Y:S02]  /*3200*/  PRMT R131, R132, 0x7610, R131 ;  /* 0x0000761084837816 */ /* 0x000fe40000000083 */
.L_x_10915:
[----:B------:R-:W-:Y:S01]  /*3210*/  PRMT R163, RZ, 0x7610, R135 ;  /* 0x00007610ffa37816 */ /* 0x000fe20000000087 */
[----:B------:R-:W-:Y:S05]  /*3220*/  @P3 BRA `(.L_x_10916) ;  /* 0x0000008000003947 */ /* 0x000fea0003800000 */
[----:B------:R-:W-:-:S04]  /*3230*/  ISETP.NE.U32.AND P2, PT, RZ, c[0x0][0x180], PT ;  /* 0x00006000ff007a0c */ /* 0x000fc80003f45070 */
[----:B------:R-:W-:-:S13]  /*3240*/  ISETP.NE.AND.EX P2, PT, RZ, c[0x0][0x184], PT, P2 ;  /* 0x00006100ff007a0c */ /* 0x000fda0003f45320 */
[----:B------:R-:W-:Y:S05]  /*3250*/  @P2 BRA `(.L_x_10917) ;  /* 0x0000002000002947 */ /* 0x000fea0003800000 */
[----:B------:R-:W-:Y:S05]  /*3260*/  @P0 BRA `(.L_x_10918) ;  /* 0x0000008000000947 */ /* 0x000fea0003800000 */
[----:B------:R-:W-:Y:S05]  /*3270*/  BRA `(.L_x_10919) ;  /* 0x0000009000007947 */ /* 0x000fea0003800000 */
.L_x_10917:
[----:B-----5:R-:W-:-:S05]  /*3280*/  PRMT R132, RZ, 0x7610, R127 ;  /* 0x00007610ff847816 */ /* 0x020fca000000007f */
[----:B------:R-:W-:Y:S01]  /*3290*/  FADD.FTZ R163, R132, R163 ;  /* 0x000000a384a37221 */ /* 0x000fe20000010000 */
[----:B------:R-:W-:Y:S05]  /*32a0*/  BRA `(.L_x_10918) ;  /* 0x0000004000007947 */ /* 0x000fea0003800000 */
.L_x_10916:
[----:B-----5:R-:W-:-:S05]  /*32b0*/  PRMT R132, RZ, 0x7610, R123 ;  /* 0x00007610ff847816 */ /* 0x020fca000000007b */
[----:B------:R-:W-:Y:S01]  /*32c0*/  FADD.FTZ R163, R132, R163 ;  /* 0x000000a384a37221 */ /* 0x000fe20000010000 */
[----:B------:R-:W-:-:S05]  /*32d0*/  @P2 PRMT R132, RZ, 0x7610, R127 ;  /* 0x00007610ff842816 */ /* 0x000fca000000007f */
[----:B------:R-:W-:-:S05]  /*32e0*/  @P2 FADD.FTZ R163, R132, R163 ;  /* 0x000000a384a32221 */ /* 0x000fca0000010000 */
.L_x_10918:
[----:B------:R-:W-:-:S04]  /*32f0*/  F2FP.BF16.PACK_AB R132, RZ, R163 ;  /* 0x000000a3ff84723e */ /* 0x000fc800000010ff */
[----:B------:R-:W-:Y:S02]  /*3300*/  PRMT R131, R131, 0x5410, R132 ;  /* 0x0000541083837816 */ /* 0x000fe40000000084 */
.L_x_10919:
[----:B------:R-:W-:-:S04]  /*3310*/  @P0 LEA R132, P2, R136, c[0x0][0x188], 0x4 ;  /* 0x0000620088840a11 */ /* 0x000fc800078420ff */
[C---:B------:R-:W-:Y:S02]  /*3320*/  @P0 LEA.HI.X R133, R136.reuse, c[0x0][0x18c], RZ, 0x4, P2 ;  /* 0x0000630088850a11 */ /* 0x040fe400010f24ff */
[----:B------:R-:W-:-:S03]  /*3330*/  IADD3 R136, R136, 0x20, RZ ;  /* 0x0000002088887810 */ /* 0x000fc60007ffe0ff */
[----:B------:R0:W-:Y:S04]  /*3340*/  @P0 STG.E.128 [R132.64], R128 ;  /* 0x0000008084000986 */ /* 0x0001e8000c101d04 */
.L_x_10887:
[----:B------:R-:W-:Y:S05]  /*3350*/  BSYNC B0 ;  /* 0x0000000000007941 */ /* 0x000fea0003800000 */
.L_x_10886:
        /* <DEDUP_REMOVED lines=25> */
.L_x_10923:
[----:B-----5:R-:W-:-:S05]  /*34f0*/  PRMT R17, RZ, 0x5410, R124 ;  /* 0x00005410ff117816 */ /* 0x020fca000000007c */
[----:B------:R-:W-:Y:S01]  /*3500*/  FADD.FTZ R2, R17, R2 ;  /* 0x0000000211027221 */ /* 0x000fe20000010000 */
[----:B------:R-:W-:Y:S05]  /*3510*/  BRA `(.L_x_10924) ;  /* 0x0000004000007947 */ /* 0x000fea0003800000 */
.L_x_10922:
[----:B-----5:R-:W-:-:S05]  /*3520*/  PRMT R17, RZ, 0x5410, R120 ;  /* 0x00005410ff117816 */ /* 0x020fca0000000078 */
[----:B------:R-:W-:Y:S01]  /*3530*/  FADD.FTZ R2, R17, R2 ;  /* 0x0000000211027221 */ /* 0x000fe20000010000 */
[----:B------:R-:W-:-:S05]  /*3540*/  @P2 PRMT R17, RZ, 0x5410, R124 ;  /* 0x00005410ff112816 */ /* 0x000fca000000007c */
[----:B------:R-:W-:-:S05]  /*3550*/  @P2 FADD.FTZ R2, R17, R2 ;  /* 0x0000000211022221 */ /* 0x000fca0000010000 */
.L_x_10924:
[----:B------:R-:W-:-:S04]  /*3560*/  F2FP.BF16.PACK_AB R17, RZ, R2 ;  /* 0x00000002ff11723e */ /* 0x000fc800000010ff */
[----:B------:R-:W-:Y:S02]  /*3570*/  PRMT R128, R17, 0x7610, R128 ;  /* 0x0000761011807816 */ /* 0x000fe40000000080 */
.L_x_10925:
[----:B------:R-:W-:Y:S01]  /*3580*/  PRMT R18, RZ, 0x7610, R132 ;  /* 0x00007610ff127816 */ /* 0x000fe20000000084 */
[----:B------:R-:W-:Y:S05]  /*3590*/  @P3 BRA `(.L_x_10926) ;  /* 0x0000008000003947 */ /* 0x000fea0003800000 */
[----:B------:R-:W-:-:S04]  /*35a0*/  ISETP.NE.U32.AND P4, PT, RZ, c[0x0][0x180], PT ;  /* 0x00006000ff007a0c */ /* 0x000fc80003f85070 */
[----:B------:R-:W-:-:S13]  /*35b0*/  ISETP.NE.AND.EX P4, PT, RZ, c[0x0][0x184], PT, P4 ;  /* 0x00006100ff007a0c */ /* 0x000fda0003f85340 */
[----:B------:R-:W-:Y:S05]  /*35c0*/  @P4 BRA `(.L_x_10927) ;  /* 0x0000002000004947 */ /* 0x000fea0003800000 */
[----:B------:R-:W-:Y:S05]  /*35d0*/  @P0 BRA `(.L_x_10928) ;  /* 0x0000008000000947 */ /* 0x000fea0003800000 */
[----:B------:R-:W-:Y:S05]  /*35e0*/  BRA `(.L_x_10929) ;  /* 0x0000009000007947 */ /* 0x000fea0003800000 */
.L_x_10927:
[----:B-----5:R-:W-:-:S05]  /*35f0*/  PRMT R17, RZ, 0x7610, R124 ;  /* 0x00007610ff117816 */ /* 0x020fca000000007c */
[----:B------:R-:W-:Y:S01]  /*3600*/  FADD.FTZ R18, R17, R18 ;  /* 0x0000001211127221 */ /* 0x000fe20000010000 */
[----:B------:R-:W-:Y:S05]  /*3610*/  BRA `(.L_x_10928) ;  /* 0x0000004000007947 */ /* 0x000fea0003800000 */
.L_x_10926:
[----:B-----5:R-:W-:-:S05]  /*3620*/  PRMT R17, RZ, 0x7610, R120 ;  /* 0x00007610ff117816 */ /* 0x020fca0000000078 */
[----:B------:R-:W-:Y:S01]  /*3630*/  FADD.FTZ R18, R17, R18 ;  /* 0x0000001211127221 */ /* 0x000fe20000010000 */
[----:B------:R-:W-:-:S05]  /*3640*/  @P2 PRMT R17, RZ, 0x7610, R124 ;  /* 0x00007610ff112816 */ /* 0x000fca000000007c */
[----:B------:R-:W-:-:S05]  /*3650*/  @P2 FADD.FTZ R18, R17, R18 ;  /* 0x0000001211122221 */ /* 0x000fca0000010000 */
.L_x_10928:
[----:B------:R-:W-:-:S04]  /*3660*/  F2FP.BF16.PACK_AB R17, RZ, R18 ;  /* 0x00000012ff11723e */ /* 0x000fc800000010ff */
[----:B------:R-:W-:Y:S02]  /*3670*/  PRMT R128, R128, 0x5410, R17 ;  /* 0x0000541080807816 */ /* 0x000fe40000000011 */
.L_x_10929:
[----:B------:R-:W-:Y:S01]  /*3680*/  PRMT R17, RZ, 0x5410, R133 ;  /* 0x00005410ff117816 */ /* 0x000fe20000000085 */
[----:B------:R-:W-:Y:S05]  /*3690*/  @P3 BRA `(.L_x_10930) ;  /* 0x0000008000003947 */ /* 0x000fea0003800000 */
[----:B------:R-:W-:-:S04]  /*36a0*/  ISETP.NE.U32.AND P4, PT, RZ, c[0x0][0x180], PT ;  /* 0x00006000ff007a0c */ /* 0x000fc80003f85070 */
[----:B------:R-:W-:-:S13]  /*36b0*/  ISETP.NE.AND.EX P4, PT, RZ, c[0x0][0x184], PT, P4 ;  /* 0x00006100ff007a0c */ /* 0x000fda0003f85340 */
[----:B------:R-:W-:Y:S05]  /*36c0*/  @P4 BRA `(.L_x_10931) ;  /* 0x0000002000004947 */ /* 0x000fea0003800000 */
[----:B------:R-:W-:Y:S05]  /*36d0*/  @P0 BRA `(.L_x_10932) ;  /* 0x0000008000000947 */ /* 0x000fea0003800000 */
[----:B------:R-:W-:Y:S05]  /*36e0*/  BRA `(.L_x_10933) ;  /* 0x0000009000007947 */ /* 0x000fea0003800000 */
.L_x_10931:
[----:B-----5:R-:W-:-:S05]  /*36f0*/  PRMT R35, RZ, 0x5410, R125 ;  /* 0x00005410ff237816 */ /* 0x020fca000000007d */
[----:B------:R-:W-:Y:S01]  /*3700*/  FADD.FTZ R17, R35, R17 ;  /* 0x0000001123117221 */ /* 0x000fe20000010000 */
[----:B------:R-:W-:Y:S05]  /*3710*/  BRA `(.L_x_10932) ;  /* 0x0000004000007947 */ /* 0x000fea0003800000 */
.L_x_10930:
[----:B-----5:R-:W-:-:S05]  /*3720*/  PRMT R35, RZ, 0x5410, R121 ;  /* 0x00005410ff237816 */ /* 0x020fca0000000079 */
[----:B------:R-:W-:Y:S01]  /*3730*/  FADD.FTZ R17, R35, R17 ;  /* 0x0000001123117221 */ /* 0x000fe20000010000 */
[----:B------:R-:W-:-:S05]  /*3740*/  @P2 PRMT R35, RZ, 0x5410, R125 ;  /* 0x00005410ff232816 */ /* 0x000fca000000007d */
[----:B------:R-:W-:-:S05]  /*3750*/  @P2 FADD.FTZ R17, R35, R17 ;  /* 0x0000001123112221 */ /* 0x000fca0000010000 */
.L_x_10932:
[----:B------:R-:W-:-:S04]  /*3760*/  F2FP.BF16.PACK_AB R35, RZ, R17 ;  /* 0x00000011ff23723e */ /* 0x000fc800000010ff */
[----:B------:R-:W-:Y:S02]  /*3770*/  PRMT R129, R35, 0x7610, R129 ;  /* 0x0000761023817816 */ /* 0x000fe40000000081 */
.L_x_10933:
[----:B------:R-:W-:Y:S01]  /*3780*/  PRMT R36, RZ, 0x7610, R133 ;  /* 0x00007610ff247816 */ /* 0x000fe20000000085 */
[----:B------:R-:W-:Y:S05]  /*3790*/  @P3 BRA `(.L_x_10934) ;  /* 0x0000008000003947 */ /* 0x000fea0003800000 */
[----:B------:R-:W-:-:S04]  /*37a0*/  ISETP.NE.U32.AND P4, PT, RZ, c[0x0][0x180], PT ;  /* 0x00006000ff007a0c */ /* 0x000fc80003f85070 */
[----:B------:R-:W-:-:S13]  /*37b0*/  ISETP.NE.AND.EX P4, PT, RZ, c[0x0][0x184], PT, P4 ;  /* 0x00006100ff007a0c */ /* 0x000fda0003f85340 */
[----:B------:R-:W-:Y:S05]  /*37c0*/  @P4 BRA `(.L_x_10935) ;  /* 0x0000002000004947 */ /* 0x000fea0003800000 */
[----:B------:R-:W-:Y:S05]  /*37d0*/  @P0 BRA `(.L_x_10936) ;  /* 0x0000008000000947 */ /* 0x000fea0003800000 */
[----:B------:R-:W-:Y:S05]  /*37e0*/  BRA `(.L_x_10937) ;  /* 0x0000009000007947 */ /* 0x000fea0003800000 */
.L_x_10935:
[----:B-----5:R-:W-:-:S05]  /*37f0*/  PRMT R35, RZ, 0x7610, R125 ;  /* 0x00007610ff237816 */ /* 0x020fca000000007d */
[----:B------:R-:W-:Y:S01]  /*3800*/  FADD.FTZ R36, R35, R36 ;  /* 0x0000002423247221 */ /* 0x000fe20000010000 */
[----:B------:R-:W-:Y:S05]  /*3810*/  BRA `(.L_x_10936) ;  /* 0x0000004000007947 */ /* 0x000fea0003800000 */
.L_x_10934:
[----:B-----5:R-:W-:-:S05]  /*3820*/  PRMT R35, RZ, 0x7610, R121 ;  /* 0x00007610ff237816 */ /* 0x020fca0000000079 */
[----:B------:R-:W-:Y:S01]  /*3830*/  FADD.FTZ R36, R35, R36 ;  /* 0x0000002423247221 */ /* 0x000fe20000010000 */
[----:B------:R-:W-:-:S05]  /*3840*/  @P2 PRMT R35, RZ, 0x7610, R125 ;  /* 0x00007610ff232816 */ /* 0x000fca000000007d */
[----:B------:R-:W-:-:S05]  /*3850*/  @P2 FADD.FTZ R36, R35, R36 ;  /* 0x0000002423242221 */ /* 0x000fca0000010000 */
.L_x_10936:
[----:B------:R-:W-:-:S04]  /*3860*/  F2FP.BF16.PACK_AB R35, RZ, R36 ;  /* 0x00000024ff23723e */ /* 0x000fc800000010ff */
[----:B------:R-:W-:Y:S02]  /*3870*/  PRMT R129, R129, 0x5410, R35 ;  /* 0x0000541081817816 */ /* 0x000fe40000000023 */
.L_x_10937:
[----:B------:R-:W-:Y:S01]  /*3880*/  PRMT R35, RZ, 0x5410, R134 ;  /* 0x00005410ff237816 */ /* 0x000fe20000000086 */
[----:B------:R-:W-:Y:S05]  /*3890*/  @P3 BRA `(.L_x_10938) ;  /* 0x0000008000003947 */ /* 0x000fea0003800000 */
[----:B------:R-:W-:-:S04]  /*38a0*/  ISETP.NE.U32.AND P4, PT, RZ, c[0x0][0x180], PT ;  /* 0x00006000ff007a0c */ /* 0x000fc80003f85070 */
[----:B------:R-:W-:-:S13]  /*38b0*/  ISETP.NE.AND.EX P4, PT, RZ, c[0x0][0x184], PT, P4 ;  /* 0x00006100ff007a0c */ /* 0x000fda0003f85340 */
[----:B------:R-:W-:Y:S05]  /*38c0*/  @P4 BRA `(.L_x_10939) ;  /* 0x0000002000004947 */ /* 0x000fea0003800000 */
[----:B------:R-:W-:Y:S05]  /*38d0*/  @P0 BRA `(.L_x_10940) ;  /* 0x0000008000000947 */ /* 0x000fea0003800000 */
[----:B------:R-:W-:Y:S05]  /*38e0*/  BRA `(.L_x_10941) ;  /* 0x0000009000007947 */ /* 0x000fea0003800000 */
.L_x_10939:
[----:B-----5:R-:W-:-:S05]  /*38f0*/  PRMT R132, RZ, 0x5410, R126 ;  /* 0x00005410ff847816 */ /* 0x020fca000000007e */
[----:B------:R-:W-:Y:S01]  /*3900*/  FADD.FTZ R35, R132, R35 ;  /* 0x0000002384237221 */ /* 0x000fe20000010000 */
[----:B------:R-:W-:Y:S05]  /*3910*/  BRA `(.L_x_10940) ;  /* 0x0000004000007947 */ /* 0x000fea0003800000 */
.L_x_10938:
[----:B-----5:R-:W-:-:S05]  /*3920*/  PRMT R132, RZ, 0x5410, R122 ;  /* 0x00005410ff847816 */ /* 0x020fca000000007a */
[----:B------:R-:W-:Y:S01]  /*3930*/  FADD.FTZ R35, R132, R35 ;  /* 0x0000002384237221 */ /* 0x000fe20000010000 */
[----:B------:R-:W-:-:S05]  /*3940*/  @P2 PRMT R132, RZ, 0x5410, R126 ;  /* 0x00005410ff842816 */ /* 0x000fca000000007e */
[----:B------:R-:W-:-:S05]  /*3950*/  @P2 FADD.FTZ R35, R132, R35 ;  /* 0x0000002384232221 */ /* 0x000fca0000010000 */
.L_x_10940:
[----:B------:R-:W-:-:S04]  /*3960*/  F2FP.BF16.PACK_AB R132, RZ, R35 ;  /* 0x00000023ff84723e */ /* 0x000fc800000010ff */
[----:B------:R-:W-:Y:S02]  /*3970*/  PRMT R130, R132, 0x7610, R130 ;  /* 0x0000761084827816 */ /* 0x000fe40000000082 */
.L_x_10941:
[----:B------:R-:W-:Y:S01]  /*3980*/  PRMT R154, RZ, 0x7610, R134 ;  /* 0x00007610ff9a7816 */ /* 0x000fe20000000086 */
[----:B------:R-:W-:Y:S05]  /*3990*/  @P3 BRA `(.L_x_10942) ;  /* 0x0000008000003947 */ /* 0x000fea0003800000 */
[----:B------:R-:W-:-:S04]  /*39a0*/  ISETP.NE.U32.AND P4, PT, RZ, c[0x0][0x180], PT ;  /* 0x00006000ff007a0c */ /* 0x000fc80003f85070 */
[----:B------:R-:W-:-:S13]  /*39b0*/  ISETP.NE.AND.EX P4, PT, RZ, c[0x0][0x184], PT, P4 ;  /* 0x00006100ff007a0c */ /* 0x000fda0003f85340 */
[----:B------:R-:W-:Y:S05]  /*39c0*/  @P4 BRA `(.L_x_10943) ;  /* 0x0000002000004947 */ /* 0x000fea0003800000 */
[----:B------:R-:W-:Y:S05]  /*39d0*/  @P0 BRA `(.L_x_10944) ;  /* 0x0000008000000947 */ /* 0x000fea0003800000 */
[----:B------:R-:W-:Y:S05]  /*39e0*/  BRA `(.L_x_10945) ;  /* 0x0000009000007947 */ /* 0x000fea0003800000 */
.L_x_10943:
[----:B-----5:R-:W-:-:S05]  /*39f0*/  PRMT R132, RZ, 0x7610, R126 ;  /* 0x00007610ff847816 */ /* 0x020fca000000007e */
[----:B------:R-:W-:Y:S01]  /*3a00*/  FADD.FTZ R154, R132, R154 ;  /* 0x0000009a849a7221 */ /* 0x000fe20000010000 */
[----:B------:R-:W-:Y:S05]  /*3a10*/  BRA `(.L_x_10944) ;  /* 0x0000004000007947 */ /* 0x000fea0003800000 */
.L_x_10942:
[----:B-----5:R-:W-:-:S05]  /*3a20*/  PRMT R132, RZ, 0x7610, R122 ;  /* 0x00007610ff847816 */ /* 0x020fca000000007a */
[----:B------:R-:W-:Y:S01]  /*3a30*/  FADD.FTZ R154, R132, R154 ;  /* 0x0000009a849a7221 */ /* 0x000fe20000010000 */
[----:B------:R-:W-:-:S05]  /*3a40*/  @P2 PRMT R132, RZ, 0x7610, R126 ;  /* 0x00007610ff842816 */ /* 0x000fca000000007e */
[----:B------:R-:W-:-:S05]  /*3a50*/  @P2 FADD.FTZ R154, R132, R154 ;  /* 0x0000009a849a2221 */ /* 0x000fca0000010000 */
.L_x_10944:
[----:B------:R-:W-:-:S04]  /*3a60*/  F2FP.BF16.PACK_AB R132, RZ, R154 ;  /* 0x0000009aff84723e */ /* 0x000fc800000010ff */
[----:B------:R-:W-:Y:S02]  /*3a70*/  PRMT R130, R130, 0x5410, R132 ;  /* 0x0000541082827816 */ /* 0x000fe40000000084 */
.L_x_10945:
[----:B------:R-:W-:Y:S01]  /*3a80*/  PRMT R153, RZ, 0x5410, R135 ;  /* 0x00005410ff997816 */ /* 0x000fe20000000087 */
[----:B------:R-:W-:Y:S05]  /*3a90*/  @P3 BRA `(.L_x_10946) ;  /* 0x0000008000003947 */ /* 0x000fea0003800000 */
[----:B------:R-:W-:-:S04]  /*3aa0*/  ISETP.NE.U32.AND P4, PT, RZ, c[0x0][0x180], PT ;  /* 0x00006000ff007a0c */ /* 0x000fc80003f85070 */
[----:B------:R-:W-:-:S13]  /*3ab0*/  ISETP.NE.AND.EX P4, PT, RZ, c[0x0][0x184], PT, P4 ;  /* 0x00006100ff007a0c */ /* 0x000fda0003f85340 */
[----:B------:R-:W-:Y:S05]  /*3ac0*/  @P4 BRA `(.L_x_10947) ;  /* 0x0000002000004947 */ /* 0x000fea0003800000 */
[----:B------:R-:W-:Y:S05]  /*3ad0*/  @P0 BRA `(.L_x_10948) ;  /* 0x0000008000000947 */ /* 0x000fea0003800000 */
[----:B------:R-:W-:Y:S05]  /*3ae0*/  BRA `(.L_x_10949) ;  /* 0x0000009000007947 */ /* 0x000fea0003800000 */
.L_x_10947:
[----:B-----5:R-:W-:-:S05]  /*3af0*/  PRMT R132, RZ, 0x5410, R127 ;  /* 0x00005410ff847816 */ /* 0x020fca000000007f */
[----:B------:R-:W-:Y:S01]  /*3b00*/  FADD.FTZ R153, R132, R153 ;  /* 0x0000009984997221 */ /* 0x000fe20000010000 */
[----:B------:R-:W-:Y:S05]  /*3b10*/  BRA `(.L_x_10948) ;  /* 0x0000004000007947 */ /* 0x000fea0003800000 */
.L_x_10946:
[----:B-----5:R-:W-:-:S05]  /*3b20*/  PRMT R132, RZ, 0x5410, R123 ;  /* 0x00005410ff847816 */ /* 0x020fca000000007b */
[----:B------:R-:W-:Y:S01]  /*3b30*/  FADD.FTZ R153, R132, R153 ;  /* 0x0000009984997221 */ /* 0x000fe20000010000 */
[----:B------:R-:W-:-:S05]  /*3b40*/  @P2 PRMT R132, RZ, 0x5410, R127 ;  /* 0x00005410ff842816 */ /* 0x000fca000000007f */
[----:B------:R-:W-:-:S05]  /*3b50*/  @P2 FADD.FTZ R153, R132, R153 ;  /* 0x0000009984992221 */ /* 0x000fca0000010000 */
.L_x_10948:
[----:B------:R-:W-:-:S04]  /*3b60*/  F2FP.BF16.PACK_AB R132, RZ, R153 ;  /* 0x00000099ff84723e */ /* 0x000fc800000010ff */
[----:B------:R-:W-:Y:S02]  /*3b70*/  PRMT R131, R132, 0x7610, R131 ;  /* 0x0000761084837816 */ /* 0x000fe40000000083 */
.L_x_10949:
[----:B------:R-:W-:Y:S01]  /*3b80*/  PRMT R164, RZ, 0x7610, R135 ;  /* 0x00007610ffa47816 */ /* 0x000fe20000000087 */
[----:B------:R-:W-:Y:S05]  /*3b90*/  @P3 BRA `(.L_x_10950) ;  /* 0x0000008000003947 */ /* 0x000fea0003800000 */
[----:B------:R-:W-:-:S04]  /*3ba0*/  ISETP.NE.U32.AND P2, PT, RZ, c[0x0][0x180], PT ;  /* 0x00006000ff007a0c */ /* 0x000fc80003f45070 */
[----:B------:R-:W-:-:S13]  /*3bb0*/  ISETP.NE.AND.EX P2, PT, RZ, c[0x0][0x184], PT, P2 ;  /* 0x00006100ff007a0c */ /* 0x000fda0003f45320 */
[----:B------:R-:W-:Y:S05]  /*3bc0*/  @P2 BRA `(.L_x_10951) ;  /* 0x0000002000002947 */ /* 0x000fea0003800000 */
[----:B------:R-:W-:Y:S05]  /*3bd0*/  @P0 BRA `(.L_x_10952) ;  /* 0x0000008000000947 */ /* 0x000fea0003800000 */
[----:B------:R-:W-:Y:S05]  /*3be0*/  BRA `(.L_x_10953) ;  /* 0x0000009000007947 */ /* 0x000fea0003800000 */
.L_x_10951:
[----:B-----5:R-:W-:-:S05]  /*3bf0*/  PRMT R132, RZ, 0x7610, R127 ;  /* 0x00007610ff847816 */ /* 0x020fca000000007f */
[----:B------:R-:W-:Y:S01]  /*3c00*/  FADD.FTZ R164, R132, R164 ;  /* 0x000000a484a47221 */ /* 0x000fe20000010000 */
[----:B------:R-:W-:Y:S05]  /*3c10*/  BRA `(.L_x_10952) ;  /* 0x0000004000007947 */ /* 0x000fea0003800000 */
.L_x_10950:
[----:B-----5:R-:W-:-:S05]  /*3c20*/  PRMT R132, RZ, 0x7610, R123 ;  /* 0x00007610ff847816 */ /* 0x020fca000000007b */
[----:B------:R-:W-:Y:S01]  /*3c30*/  FADD.FTZ R164, R132, R164 ;  /* 0x000000a484a47221 */ /* 0x000fe20000010000 */
[----:B------:R-:W-:-:S05]  /*3c40*/  @P2 PRMT R132, RZ, 0x7610, R127 ;  /* 0x00007610ff842816 */ /* 0x000fca000000007f */
[----:B------:R-:W-:-:S05]  /*3c50*/  @P2 FADD.FTZ R164, R132, R164 ;  /* 0x000000a484a42221 */ /* 0x000fca0000010000 */
.L_x_10952:
[----:B------:R-:W-:-:S04]  /*3c60*/  F2FP.BF16.PACK_AB R132, RZ, R164 ;  /* 0x000000a4ff84723e */ /* 0x000fc800000010ff */
[----:B------:R-:W-:Y:S02]  /*3c70*/  PRMT R131, R131, 0x5410, R132 ;  /* 0x0000541083837816 */ /* 0x000fe40000000084 */
.L_x_10953:
[----:B------:R-:W-:-:S04]  /*3c80*/  @P0 LEA R132, P2, R136, c[0x0][0x188], 0x4 ;  /* 0x0000620088840a11 */ /* 0x000fc800078420ff */
[C---:B------:R-:W-:Y:S02]  /*3c90*/  @P0 LEA.HI.X R133, R136.reuse, c[0x0][0x18c], RZ, 0x4, P2 ;  /* 0x0000630088850a11 */ /* 0x040fe400010f24ff */
[----:B------:R-:W-:-:S03]  /*3ca0*/  IADD3 R136, R136, 0x20, RZ ;  /* 0x0000002088887810 */ /* 0x000fc60007ffe0ff */
[----:B------:R0:W-:Y:S04]  /*3cb0*/  @P0 STG.E.128 [R132.64], R128 ;  /* 0x0000008084000986 */ /* 0x0001e8000c101d04 */
.L_x_10921:
[----:B------:R-:W-:Y:S05]  /*3cc0*/  BSYNC B0 ;  /* 0x0000000000007941 */ /* 0x000fea0003800000 */
.L_x_10920:
        /* <DEDUP_REMOVED lines=25> */
.L_x_10957:
[----:B-----5:R-:W-:-:S05]  /*3e60*/  PRMT R15, RZ, 0x5410, R124 ;  /* 0x00005410ff0f7816 */ /* 0x020fca000000007c */
[----:B------:R-:W-:Y:S01]  /*3e70*/  FADD.FTZ R0, R15, R0 ;  /* 0x000000000f007221 */ /* 0x000fe20000010000 */
[----:B------:R-:W-:Y:S05]  /*3e80*/  BRA `(.L_x_10958) ;  /* 0x0000004000007947 */ /* 0x000fea0003800000 */
.L_x_10956:
[----:B-----5:R-:W-:-:S05]  /*3e90*/  PRMT R15, RZ, 0x5410, R120 ;  /* 0x00005410ff0f7816 */ /* 0x020fca0000000078 */
[----:B------:R-:W-:Y:S01]  /*3ea0*/  FADD.FTZ R0, R15, R0 ;  /* 0x000000000f007221 */ /* 0x000fe20000010000 */
[----:B------:R-:W-:-:S05]  /*3eb0*/  @P2 PRMT R15, RZ, 0x5410, R124 ;  /* 0x00005410ff0f2816 */ /* 0x000fca000000007c */
[----:B------:R-:W-:-:S05]  /*3ec0*/  @P2 FADD.FTZ R0, R15, R0 ;  /* 0x000000000f002221 */ /* 0x000fca0000010000 */
.L_x_10958:
[----:B------:R-:W-:-:S04]  /*3ed0*/  F2FP.BF16.PACK_AB R15, RZ, R0 ;  /* 0x00000000ff0f723e */ /* 0x000fc800000010ff */
[----:B------:R-:W-:Y:S02]  /*3ee0*/  PRMT R128, R15, 0x7610, R128 ;  /* 0x000076100f807816 */ /* 0x000fe40000000080 */
.L_x_10959:
[----:B------:R-:W-:Y:S01]  /*3ef0*/  PRMT R16, RZ, 0x7610, R132 ;  /* 0x00007610ff107816 */ /* 0x000fe20000000084 */
[----:B------:R-:W-:Y:S05]  /*3f00*/  @P3 BRA `(.L_x_10960) ;  /* 0x0000008000003947 */ /* 0x000fea0003800000 */
[----:B------:R-:W-:-:S04]  /*3f10*/  ISETP.NE.U32.AND P4, PT, RZ, c[0x0][0x180], PT ;  /* 0x00006000ff007a0c */ /* 0x000fc80003f85070 */
[----:B------:R-:W-:-:S13]  /*3f20*/  ISETP.NE.AND.EX P4, PT, RZ, c[0x0][0x184], PT, P4 ;  /* 0x00006100ff007a0c */ /* 0x000fda0003f85340 */
[----:B------:R-:W-:Y:S05]  /*3f30*/  @P4 BRA `(.L_x_10961) ;  /* 0x0000002000004947 */ /* 0x000fea0003800000 */
[----:B------:R-:W-:Y:S05]  /*3f40*/  @P0 BRA `(.L_x_10962) ;  /* 0x0000008000000947 */ /* 0x000fea0003800000 */
[----:B------:R-:W-:Y:S05]  /*3f50*/  BRA `(.L_x_10963) ;  /* 0x0000009000007947 */ /* 0x000fea0003800000 */
.L_x_10961:
[----:B-----5:R-:W-:-:S05]  /*3f60*/  PRMT R15, RZ, 0x7610, R124 ;  /* 0x00007610ff0f7816 */ /* 0x020fca000000007c */
[----:B------:R-:W-:Y:S01]  /*3f70*/  FADD.FTZ R16, R15, R16 ;  /* 0x000000100f107221 */ /* 0x000fe20000010000 */
[----:B------:R-:W-:Y:S05]  /*3f80*/  BRA `(.L_x_10962) ;  /* 0x0000004000007947 */ /* 0x000fea0003800000 */
.L_x_10960:
[----:B-----5:R-:W-:-:S05]  /*3f90*/  PRMT R15, RZ, 0x7610, R120 ;  /* 0x00007610ff0f7816 */ /* 0x020fca0000000078 */
[----:B------:R-:W-:Y:S01]  /*3fa0*/  FADD.FTZ R16, R15, R16 ;  /* 0x000000100f107221 */ /* 0x000fe20000010000 */
[----:B------:R-:W-:-:S05]  /*3fb0*/  @P2 PRMT R15, RZ, 0x7610, R124 ;  /* 0x00007610ff0f2816 */ /* 0x000fca000000007c */
[----:B------:R-:W-:-:S05]  /*3fc0*/  @P2 FADD.FTZ R16, R15, R16 ;  /* 0x000000100f102221 */ /* 0x000fca0000010000 */
.L_x_10962:
[----:B------:R-:W-:-:S04]  /*3fd0*/  F2FP.BF16.PACK_AB R15, RZ, R16 ;  /* 0x00000010ff0f723e */ /* 0x000fc800000010ff */
[----:B------:R-:W-:Y:S02]  /*3fe0*/  PRMT R128, R128, 0x5410, R15 ;  /* 0x0000541080807816 */ /* 0x000fe4000000000f */
.L_x_10963:
[----:B------:R-:W-:Y:S01]  /*3ff0*/  PRMT R15, RZ, 0x5410, R133 ;  /* 0x00005410ff0f7816 */ /* 0x000fe20000000085 */
[----:B------:R-:W-:Y:S05]  /*4000*/  @P3 BRA `(.L_x_10964) ;  /* 0x0000008000003947 */ /* 0x000fea0003800000 */
[----:B------:R-:W-:-:S04]  /*4010*/  ISETP.NE.U32.AND P4, PT, RZ, c[0x0][0x180], PT ;  /* 0x00006000ff007a0c */ /* 0x000fc80003f85070 */
[----:B------:R-:W-:-:S13]  /*4020*/  ISETP.NE.AND.EX P4, PT, RZ, c[0x0][0x184], PT, P4 ;  /* 0x00006100ff007a0c */ /* 0x000fda0003f85340 */
[----:B------:R-:W-:Y:S05]  /*4030*/  @P4 BRA `(.L_x_10965) ;  /* 0x0000002000004947 */ /* 0x000fea0003800000 */
[----:B------:R-:W-:Y:S05]  /*4040*/  @P0 BRA `(.L_x_10966) ;  /* 0x0000008000000947 */ /* 0x000fea0003800000 */
[----:B------:R-:W-:Y:S05]  /*4050*/  BRA `(.L_x_10967) ;  /* 0x0000009000007947 */ /* 0x000fea0003800000 */
.L_x_10965:
[----:B-----5:R-:W-:-:S05]  /*4060*/  PRMT R33, RZ, 0x5410, R125 ;  /* 0x00005410ff217816 */ /* 0x020fca000000007d */
[----:B------:R-:W-:Y:S01]  /*4070*/  FADD.FTZ R15, R33, R15 ;  /* 0x0000000f210f7221 */ /* 0x000fe20000010000 */
[----:B------:R-:W-:Y:S05]  /*4080*/  BRA `(.L_x_10966) ;  /* 0x0000004000007947 */ /* 0x000fea0003800000 */
.L_x_10964:
[----:B-----5:R-:W-:-:S05]  /*4090*/  PRMT R33, RZ, 0x5410, R121 ;  /* 0x00005410ff217816 */ /* 0x020fca0000000079 */
[----:B------:R-:W-:Y:S01]  /*40a0*/  FADD.FTZ R15, R33, R15 ;  /* 0x0000000f210f7221 */ /* 0x000fe20000010000 */
[----:B------:R-:W-:-:S05]  /*40b0*/  @P2 PRMT R33, RZ, 0x5410, R125 ;  /* 0x00005410ff212816 */ /* 0x000fca000000007d */
[----:B------:R-:W-:-:S05]  /*40c0*/  @P2 FADD.FTZ R15, R33, R15 ;  /* 0x0000000f210f2221 */ /* 0x000fca0000010000 */
.L_x_10966:
[----:B------:R-:W-:-:S04]  /*40d0*/  F2FP.BF16.PACK_AB R33, RZ, R15 ;  /* 0x0000000fff21723e */ /* 0x000fc800000010ff */
[----:B------:R-:W-:Y:S02]  /*40e0*/  PRMT R129, R33, 0x7610, R129 ;  /* 0x0000761021817816 */ /* 0x000fe40000000081 */
.L_x_10967:
[----:B------:R-:W-:Y:S01]  /*40f0*/  PRMT R34, RZ, 0x7610, R133 ;  /* 0x00007610ff227816 */ /* 0x000fe20000000085 */
[----:B------:R-:W-:Y:S05]  /*4100*/  @P3 BRA `(.L_x_10968) ;  /* 0x0000008000003947 */ /* 0x000fea0003800000 */
[----:B------:R-:W-:-:S04]  /*4110*/  ISETP.NE.U32.AND P4, PT, RZ, c[0x0][0x180], PT ;  /* 0x00006000ff007a0c */ /* 0x000fc80003f85070 */
[----:B------:R-:W-:-:S13]  /*4120*/  ISETP.NE.AND.EX P4, PT, RZ, c[0x0][0x184], PT, P4 ;  /* 0x00006100ff007a0c */ /* 0x000fda0003f85340 */
[----:B------:R-:W-:Y:S05]  /*4130*/  @P4 BRA `(.L_x_10969) ;  /* 0x0000002000004947 */ /* 0x000fea0003800000 */
[----:B------:R-:W-:Y:S05]  /*4140*/  @P0 BRA `(.L_x_10970) ;  /* 0x0000008000000947 */ /* 0x000fea0003800000 */
[----:B------:R-:W-:Y:S05]  /*4150*/  BRA `(.L_x_10971) ;  /* 0x0000009000007947 */ /* 0x000fea0003800000 */
.L_x_10969:
[----:B-----5:R-:W-:-:S05]  /*4160*/  PRMT R33, RZ, 0x7610, R125 ;  /* 0x00007610ff217816 */ /* 0x020fca000000007d */
[----:B------:R-:W-:Y:S01]  /*4170*/  FADD.FTZ R34, R33, R34 ;  /* 0x0000002221227221 */ /* 0x000fe20000010000 */
[----:B------:R-:W-:Y:S05]  /*4180*/  BRA `(.L_x_10970) ;  /* 0x0000004000007947 */ /* 0x000fea0003800000 */
.L_x_10968:
[----:B-----5:R-:W-:-:S05]  /*4190*/  PRMT R33, RZ, 0x7610, R121 ;  /* 0x00007610ff217816 */ /* 0x020fca0000000079 */
[----:B------:R-:W-:Y:S01]  /*41a0*/  FADD.FTZ R34, R33, R34 ;  /* 0x0000002221227221 */ /* 0x000fe20000010000 */
[----:B------:R-:W-:-:S05]  /*41b0*/  @P2 PRMT R33, RZ, 0x7610, R125 ;  /* 0x00007610ff212816 */ /* 0x000fca000000007d */
[----:B------:R-:W-:-:S05]  /*41c0*/  @P2 FADD.FTZ R34, R33, R34 ;  /* 0x0000002221222221 */ /* 0x000fca0000010000 */
.L_x_10970:
[----:B------:R-:W-:-:S04]  /*41d0*/  F2FP.BF16.PACK_AB R33, RZ, R34 ;  /* 0x00000022ff21723e */ /* 0x000fc800000010ff */
[----:B------:R-:W-:Y:S02]  /*41e0*/  PRMT R129, R129, 0x5410, R33 ;  /* 0x0000541081817816 */ /* 0x000fe40000000021 */
.L_x_10971:
[----:B------:R-:W-:Y:S01]  /*41f0*/  PRMT R33, RZ, 0x5410, R134 ;  /* 0x00005410ff217816 */ /* 0x000fe20000000086 */
[----:B------:R-:W-:Y:S05]  /*4200*/  @P3 BRA `(.L_x_10972) ;  /* 0x0000008000003947 */ /* 0x000fea0003800000 */
[----:B------:R-:W-:-:S04]  /*4210*/  ISETP.NE.U32.AND P4, PT, RZ, c[0x0][0x180], PT ;  /* 0x00006000ff007a0c */ /* 0x000fc80003f85070 */
[----:B------:R-:W-:-:S13]  /*4220*/  ISETP.NE.AND.EX P4, PT, RZ, c[0x0][0x184], PT, P4 ;  /* 0x00006100ff007a0c */ /* 0x000fda0003f85340 */
[----:B------:R-:W-:Y:S05]  /*4230*/  @P4 BRA `(.L_x_10973) ;  /* 0x0000002000004947 */ /* 0x000fea0003800000 */
[----:B------:R-:W-:Y:S05]  /*4240*/  @P0 BRA `(.L_x_10974) ;  /* 0x0000008000000947 */ /* 0x000fea0003800000 */
[----:B------:R-:W-:Y:S05]  /*4250*/  BRA `(.L_x_10975) ;  /* 0x0000009000007947 */ /* 0x000fea0003800000 */
.L_x_10973:
[----:B-----5:R-:W-:-:S05]  /*4260*/  PRMT R132, RZ, 0x5410, R126 ;  /* 0x00005410ff847816 */ /* 0x020fca000000007e */
[----:B------:R-:W-:Y:S01]  /*4270*/  FADD.FTZ R33, R132, R33 ;  /* 0x0000002184217221 */ /* 0x000fe20000010000 */
[----:B------:R-:W-:Y:S05]  /*4280*/  BRA `(.L_x_10974) ;  /* 0x0000004000007947 */ /* 0x000fea0003800000 */
.L_x_10972:
[----:B-----5:R-:W-:-:S05]  /*4290*/  PRMT R132, RZ, 0x5410, R122 ;  /* 0x00005410ff847816 */ /* 0x020fca000000007a */
[----:B------:R-:W-:Y:S01]  /*42a0*/  FADD.FTZ R33, R132, R33 ;  /* 0x0000002184217221 */ /* 0x000fe20000010000 */
[----:B------:R-:W-:-:S05]  /*42b0*/  @P2 PRMT R132, RZ, 0x5410, R126 ;  /* 0x00005410ff842816 */ /* 0x000fca000000007e */
[----:B------:R-:W-:-:S05]  /*42c0*/  @P2 FADD.FTZ R33, R132, R33 ;  /* 0x0000002184212221 */ /* 0x000fca0000010000 */
.L_x_10974:
[----:B------:R-:W-:-:S04]  /*42d0*/  F2FP.BF16.PACK_AB R132, RZ, R33 ;  /* 0x00000021ff84723e */ /* 0x000fc800000010ff */
[----:B------:R-:W-:Y:S02]  /*42e0*/  PRMT R130, R132, 0x7610, R130 ;  /* 0x0000761084827816 */ /* 0x000fe40000000082 */
.L_x_10975:
[----:B------:R-:W-:Y:S01]  /*42f0*/  PRMT R152, RZ, 0x7610, R134 ;  /* 0x00007610ff987816 */ /* 0x000fe20000000086 */
[----:B------:R-:W-:Y:S05]  /*4300*/  @P3 BRA `(.L_x_10976) ;  /* 0x0000008000003947 */ /* 0x000fea0003800000 */
[----:B------:R-:W-:-:S04]  /*4310*/  ISETP.NE.U32.AND P4, PT, RZ, c[0x0][0x180], PT ;  /* 0x00006000ff007a0c */ /* 0x000fc80003f85070 */
[----:B------:R-:W-:-:S13]  /*4320*/  ISETP.NE.AND.EX P4, PT, RZ, c[0x0][0x184], PT, P4 ;  /* 0x00006100ff007a0c */ /* 0x000fda0003f85340 */
[----:B------:R-:W-:Y:S05]  /*4330*/  @P4 BRA `(.L_x_10977) ;  /* 0x0000002000004947 */ /* 0x000fea0003800000 */
[----:B------:R-:W-:Y:S05]  /*4340*/  @P0 BRA `(.L_x_10978) ;  /* 0x0000008000000947 */ /* 0x000fea0003800000 */
[----:B------:R-:W-:Y:S05]  /*4350*/  BRA `(.L_x_10979) ;  /* 0x0000009000007947 */ /* 0x000fea0003800000 */
.L_x_10977:
[----:B-----5:R-:W-:-:S05]  /*4360*/  PRMT R132, RZ, 0x7610, R126 ;  /* 0x00007610ff847816 */ /* 0x020fca000000007e */
[----:B------:R-:W-:Y:S01]  /*4370*/  FADD.FTZ R152, R132, R152 ;  /* 0x0000009884987221 */ /* 0x000fe20000010000 */
[----:B------:R-:W-:Y:S05]  /*4380*/  BRA `(.L_x_10978) ;  /* 0x0000004000007947 */ /* 0x000fea0003800000 */
.L_x_10976:
[----:B-----5:R-:W-:-:S05]  /*4390*/  PRMT R132, RZ, 0x7610, R122 ;  /* 0x00007610ff847816 */ /* 0x020fca000000007a */
[----:B------:R-:W-:Y:S01]  /*43a0*/  FADD.FTZ R152, R132, R152 ;  /* 0x0000009884987221 */ /* 0x000fe20000010000 */
[----:B------:R-:W-:-:S05]  /*43b0*/  @P2 PRMT R132, RZ, 0x7610, R126 ;  /* 0x00007610ff842816 */ /* 0x000fca000000007e */
[----:B------:R-:W-:-:S05]  /*43c0*/  @P2 FADD.FTZ R152, R132, R152 ;  /* 0x0000009884982221 */ /* 0x000fca0000010000 */
.L_x_10978:
[----:B------:R-:W-:-:S04]  /*43d0*/  F2FP.BF16.PACK_AB R132, RZ, R152 ;  /* 0x00000098ff84723e */ /* 0x000fc800000010ff */
[----:B------:R-:W-:Y:S02]  /*43e0*/  PRMT R130, R130, 0x5410, R132 ;  /* 0x0000541082827816 */ /* 0x000fe40000000084 */
.L_x_10979:
[----:B------:R-:W-:Y:S01]  /*43f0*/  PRMT R151, RZ, 0x5410, R135 ;  /* 0x00005410ff977816 */ /* 0x000fe20000000087 */
[----:B------:R-:W-:Y:S05]  /*4400*/  @P3 BRA `(.L_x_10980) ;  /* 0x0000008000003947 */ /* 0x000fea0003800000 */
[----:B------:R-:W-:-:S04]  /*4410*/  ISETP.NE.U32.AND P4, PT, RZ, c[0x0][0x180], PT ;  /* 0x00006000ff007a0c */ /* 0x000fc80003f85070 */
[----:B------:R-:W-:-:S13]  /*4420*/  ISETP.NE.AND.EX P4, PT, RZ, c[0x0][0x184], PT, P4 ;  /* 0x00006100ff007a0c */ /* 0x000fda0003f85340 */
[----:B------:R-:W-:Y:S05]  /*4430*/  @P4 BRA `(.L_x_10981) ;  /* 0x0000002000004947 */ /* 0x000fea0003800000 */
[----:B------:R-:W-:Y:S05]  /*4440*/  @P0 BRA `(.L_x_10982) ;  /* 0x0000008000000947 */ /* 0x000fea0003800000 */
[----:B------:R-:W-:Y:S05]  /*4450*/  BRA `(.L_x_10983) ;  /* 0x0000009000007947 */ /* 0x000fea0003800000 */
.L_x_10981:
[----:B-----5:R-:W-:-:S05]  /*4460*/  PRMT R132, RZ, 0x5410, R127 ;  /* 0x00005410ff847816 */ /* 0x020fca000000007f */
[----:B------:R-:W-:Y:S01]  /*4470*/  FADD.FTZ R151, R132, R151 ;  /* 0x0000009784977221 */ /* 0x000fe20000010000 */
[----:B------:R-:W-:Y:S05]  /*4480*/  BRA `(.L_x_10982) ;  /* 0x0000004000007947 */ /* 0x000fea0003800000 */
.L_x_10980:
[----:B-----5:R-:W-:-:S05]  /*4490*/  PRMT R132, RZ, 0x5410, R123 ;  /* 0x00005410ff847816 */ /* 0x020fca000000007b */
[----:B------:R-:W-:Y:S01]  /*44a0*/  FADD.FTZ R151, R132, R151 ;  /* 0x0000009784977221 */ /* 0x000fe20000010000 */
[----:B------:R-:W-:-:S05]  /*44b0*/  @P2 PRMT R132, RZ, 0x5410, R127 ;  /* 0x00005410ff842816 */ /* 0x000fca000000007f */
[----:B------:R-:W-:-:S05]  /*44c0*/  @P2 FADD.FTZ R151, R132, R151 ;  /* 0x0000009784972221 */ /* 0x000fca0000010000 */
.L_x_10982:
[----:B------:R-:W-:-:S04]  /*44d0*/  F2FP.BF16.PACK_AB R132, RZ, R151 ;  /* 0x00000097ff84723e */ /* 0x000fc800000010ff */
[----:B------:R-:W-:Y:S02]  /*44e0*/  PRMT R131, R132, 0x7610, R131 ;  /* 0x0000761084837816 */ /* 0x000fe40000000083 */
.L_x_10983:
[----:B------:R-:W-:Y:S01]  /*44f0*/  PRMT R165, RZ, 0x7610, R135 ;  /* 0x00007610ffa57816 */ /* 0x000fe20000000087 */
[----:B------:R-:W-:Y:S05]  /*4500*/  @P3 BRA `(.L_x_10984) ;  /* 0x0000008000003947 */ /* 0x000fea0003800000 */
[----:B------:R-:W-:-:S04]  /*4510*/  ISETP.NE.U32.AND P2, PT, RZ, c[0x0][0x180], PT ;  /* 0x00006000ff007a0c */ /* 0x000fc80003f45070 */
[----:B------:R-:W-:-:S13]  /*4520*/  ISETP.NE.AND.EX P2, PT, RZ, c[0x0][0x184], PT, P2 ;  /* 0x00006100ff007a0c */ /* 0x000fda0003f45320 */
[----:B------:R-:W-:Y:S05]  /*4530*/  @P2 BRA `(.L_x_10985) ;  /* 0x0000002000002947 */ /* 0x000fea0003800000 */
[----:B------:R-:W-:Y:S05]  /*4540*/  @P0 BRA `(.L_x_10986) ;  /* 0x0000008000000947 */ /* 0x000fea0003800000 */
[----:B------:R-:W-:Y:S05]  /*4550*/  BRA `(.L_x_10987) ;  /* 0x0000009000007947 */ /* 0x000fea0003800000 */
.L_x_10985:
[----:B-----5:R-:W-:-:S05]  /*4560*/  PRMT R132, RZ, 0x7610, R127 ;  /* 0x00007610ff847816 */ /* 0x020fca000000007f */
[----:B------:R-:W-:Y:S01]  /*4570*/  FADD.FTZ R165, R132, R165 ;  /* 0x000000a584a57221 */ /* 0x000fe20000010000 */
[----:B------:R-:W-:Y:S05]  /*4580*/  BRA `(.L_x_10986) ;  /* 0x0000004000007947 */ /* 0x000fea0003800000 */
.L_x_10984:
[----:B-----5:R-:W-:-:S05]  /*4590*/  PRMT R132, RZ, 0x7610, R123 ;  /* 0x00007610ff847816 */ /* 0x020fca000000007b */
[----:B------:R-:W-:Y:S01]  /*45a0*/  FADD.FTZ R165, R132, R165 ;  /* 0x000000a584a57221 */ /* 0x000fe20000010000 */
[----:B------:R-:W-:-:S05]  /*45b0*/  @P2 PRMT R132, RZ, 0x7610, R127 ;  /* 0x00007610ff842816 */ /* 0x000fca000000007f */
[----:B------:R-:W-:-:S05]  /*45c0*/  @P2 FADD.FTZ R165, R132, R165 ;  /* 0x000000a584a52221 */ /* 0x000fca0000010000 */
.L_x_10986:
[----:B------:R-:W-:-:S04]  /*45d0*/  F2FP.BF16.PACK_AB R132, RZ, R165 ;  /* 0x000000a5ff84723e */ /* 0x000fc800000010ff */
[----:B------:R-:W-:Y:S02]  /*45e0*/  PRMT R131, R131, 0x5410, R132 ;  /* 0x0000541083837816 */ /* 0x000fe40000000084 */
.L_x_10987:
[----:B------:R-:W-:-:S04]  /*45f0*/  @P0 LEA R132, P2, R136, c[0x0][0x188], 0x4 ;  /* 0x0000620088840a11 */ /* 0x000fc800078420ff */
[C---:B------:R-:W-:Y:S02]  /*4600*/  @P0 LEA.HI.X R133, R136.reuse, c[0x0][0x18c], RZ, 0x4, P2 ;  /* 0x0000630088850a11 */ /* 0x040fe400010f24ff */
[----:B------:R-:W-:-:S03]  /*4610*/  IADD3 R136, R136, 0x20, RZ ;  /* 0x0000002088887810 */ /* 0x000fc60007ffe0ff */
[----:B------:R0:W-:Y:S04]  /*4620*/  @P0 STG.E.128 [R132.64], R128 ;  /* 0x0000008084000986 */ /* 0x0001e8000c101d04 */
.L_x_10955:
[----:B------:R-:W-:Y:S05]  /*4630*/  BSYNC B0 ;  /* 0x0000000000007941 */ /* 0x000fea0003800000 */
.L_x_10954:
        /* <DEDUP_REMOVED lines=25> */
.L_x_10991:
[----:B-----5:R-:W-:-:S05]  /*47d0*/  PRMT R13, RZ, 0x5410, R124 ;  /* 0x00005410ff0d7816 */ /* 0x020fca000000007c */
[----:B------:R-:W-:Y:S01]  /*47e0*/  FADD.FTZ R10, R13, R10 ;  /* 0x0000000a0d0a7221 */ /* 0x000fe20000010000 */
[----:B------:R-:W-:Y:S05]  /*47f0*/  BRA `(.L_x_10992) ;  /* 0x0000004000007947 */ /* 0x000fea0003800000 */
.L_x_10990:
[----:B-----5:R-:W-:-:S05]  /*4800*/  PRMT R13, RZ, 0x5410, R120 ;  /* 0x00005410ff0d7816 */ /* 0x020fca0000000078 */
[----:B------:R-:W-:Y:S01]  /*4810*/  FADD.FTZ R10, R13, R10 ;  /* 0x0000000a0d0a7221 */ /* 0x000fe20000010000 */
[----:B------:R-:W-:-:S05]  /*4820*/  @P2 PRMT R13, RZ, 0x5410, R124 ;  /* 0x00005410ff0d2816 */ /* 0x000fca000000007c */
[----:B------:R-:W-:-:S05]  /*4830*/  @P2 FADD.FTZ R10, R13, R10 ;  /* 0x0000000a0d0a2221 */ /* 0x000fca0000010000 */
.L_x_10992:
[----:B------:R-:W-:-:S04]  /*4840*/  F2FP.BF16.PACK_AB R13, RZ, R10 ;  /* 0x0000000aff0d723e */ /* 0x000fc800000010ff */
[----:B------:R-:W-:Y:S02]  /*4850*/  PRMT R128, R13, 0x7610, R128 ;  /* 0x000076100d807816 */ /* 0x000fe40000000080 */
.L_x_10993:
[----:B------:R-:W-:Y:S01]  /*4860*/  PRMT R14, RZ, 0x7610, R132 ;  /* 0x00007610ff0e7816 */ /* 0x000fe20000000084 */
[----:B------:R-:W-:Y:S05]  /*4870*/  @P3 BRA `(.L_x_10994) ;  /* 0x0000008000003947 */ /* 0x000fea0003800000 */
[----:B------:R-:W-:-:S04]  /*4880*/  ISETP.NE.U32.AND P4, PT, RZ, c[0x0][0x180], PT ;  /* 0x00006000ff007a0c */ /* 0x000fc80003f85070 */
[----:B------:R-:W-:-:S13]  /*4890*/  ISETP.NE.AND.EX P4, PT, RZ, c[0x0][0x184], PT, P4 ;  /* 0x00006100ff007a0c */ /* 0x000fda0003f85340 */
[----:B------:R-:W-:Y:S05]  /*48a0*/  @P4 BRA `(.L_x_10995) ;  /* 0x0000002000004947 */ /* 0x000fea0003800000 */
[----:B------:R-:W-:Y:S05]  /*48b0*/  @P0 BRA `(.L_x_10996) ;  /* 0x0000008000000947 */ /* 0x000fea0003800000 */
[----:B------:R-:W-:Y:S05]  /*48c0*/  BRA `(.L_x_10997) ;  /* 0x0000009000007947 */ /* 0x000fea0003800000 */
.L_x_10995:
[----:B-----5:R-:W-:-:S05]  /*48d0*/  PRMT R13, RZ, 0x7610, R124 ;  /* 0x00007610ff0d7816 */ /* 0x020fca000000007c */
[----:B------:R-:W-:Y:S01]  /*48e0*/  FADD.FTZ R14, R13, R14 ;  /* 0x0000000e0d0e7221 */ /* 0x000fe20000010000 */
[----:B------:R-:W-:Y:S05]  /*48f0*/  BRA `(.L_x_10996) ;  /* 0x0000004000007947 */ /* 0x000fea0003800000 */
.L_x_10994:
[----:B-----5:R-:W-:-:S05]  /*4900*/  PRMT R13, RZ, 0x7610, R120 ;  /* 0x00007610ff0d7816 */ /* 0x020fca0000000078 */
[----:B------:R-:W-:Y:S01]  /*4910*/  FADD.FTZ R14, R13, R14 ;  /* 0x0000000e0d0e7221 */ /* 0x000fe20000010000 */
[----:B------:R-:W-:-:S05]  /*4920*/  @P2 PRMT R13, RZ, 0x7610, R124 ;  /* 0x00007610ff0d2816 */ /* 0x000fca000000007c */
[----:B------:R-:W-:-:S05]  /*4930*/  @P2 FADD.FTZ R14, R13, R14 ;  /* 0x0000000e0d0e2221 */ /* 0x000fca0000010000 */
.L_x_10996:
[----:B------:R-:W-:-:S04]  /*4940*/  F2FP.BF16.PACK_AB R13, RZ, R14 ;  /* 0x0000000eff0d723e */ /* 0x000fc800000010ff */
[----:B------:R-:W-:Y:S02]  /*4950*/  PRMT R128, R128, 0x5410, R13 ;  /* 0x0000541080807816 */ /* 0x000fe4000000000d */
.L_x_10997:
[----:B------:R-:W-:Y:S01]  /*4960*/  PRMT R13, RZ, 0x5410, R133 ;  /* 0x00005410ff0d7816 */ /* 0x000fe20000000085 */
[----:B------:R-:W-:Y:S05]  /*4970*/  @P3 BRA `(.L_x_10998) ;  /* 0x0000008000003947 */ /* 0x000fea0003800000 */
[----:B------:R-:W-:-:S04]  /*4980*/  ISETP.NE.U32.AND P4, PT, RZ, c[0x0][0x180], PT ;  /* 0x00006000ff007a0c */ /* 0x000fc80003f85070 */
[----:B------:R-:W-:-:S13]  /*4990*/  ISETP.NE.AND.EX P4, PT, RZ, c[0x0][0x184], PT, P4 ;  /* 0x00006100ff007a0c */ /* 0x000fda0003f85340 */
[----:B------:R-:W-:Y:S05]  /*49a0*/  @P4 BRA `(.L_x_10999) ;  /* 0x0000002000004947 */ /* 0x000fea0003800000 */
[----:B------:R-:W-:Y:S05]  /*49b0*/  @P0 BRA `(.L_x_11000) ;  /* 0x0000008000000947 */ /* 0x000fea0003800000 */
[----:B------:R-:W-:Y:S05]  /*49c0*/  BRA `(.L_x_11001) ;  /* 0x0000009000007947 */ /* 0x000fea0003800000 */
.L_x_10999:
[----:B-----5:R-:W-:-:S05]  /*49d0*/  PRMT R31, RZ, 0x5410, R125 ;  /* 0x00005410ff1f7816 */ /* 0x020fca000000007d */
[----:B------:R-:W-:Y:S01]  /*49e0*/  FADD.FTZ R13, R31, R13 ;  /* 0x0000000d1f0d7221 */ /* 0x000fe20000010000 */
[----:B------:R-:W-:Y:S05]  /*49f0*/  BRA `(.L_x_11000) ;  /* 0x0000004000007947 */ /* 0x000fea0003800000 */
.L_x_10998:
[----:B-----5:R-:W-:-:S05]  /*4a00*/  PRMT R31, RZ, 0x5410, R121 ;  /* 0x00005410ff1f7816 */ /* 0x020fca0000000079 */
[----:B------:R-:W-:Y:S01]  /*4a10*/  FADD.FTZ R13, R31, R13 ;  /* 0x0000000d1f0d7221 */ /* 0x000fe20000010000 */
[----:B------:R-:W-:-:S05]  /*4a20*/  @P2 PRMT R31, RZ, 0x5410, R125 ;  /* 0x00005410ff1f2816 */ /* 0x000fca000000007d */
[----:B------:R-:W-:-:S05]  /*4a30*/  @P2 FADD.FTZ R13, R31, R13 ;  /* 0x0000000d1f0d2221 */ /* 0x000fca0000010000 */
.L_x_11000:
[----:B------:R-:W-:-:S04]  /*4a40*/  F2FP.BF16.PACK_AB R31, RZ, R13 ;  /* 0x0000000dff1f723e */ /* 0x000fc800000010ff */
[----:B------:R-:W-:Y:S02]  /*4a50*/  PRMT R129, R31, 0x7610, R129 ;  /* 0x000076101f817816 */ /* 0x000fe40000000081 */
.L_x_11001:
[----:B------:R-:W-:Y:S01]  /*4a60*/  PRMT R32, RZ, 0x7610, R133 ;  /* 0x00007610ff207816 */ /* 0x000fe20000000085 */
[----:B------:R-:W-:Y:S05]  /*4a70*/  @P3 BRA `(.L_x_11002) ;  /* 0x0000008000003947 */ /* 0x000fea0003800000 */
[----:B------:R-:W-:-:S04]  /*4a80*/  ISETP.NE.U32.AND P4, PT, RZ, c[0x0][0x180], PT ;  /* 0x00006000ff007a0c */ /* 0x000fc80003f85070 */
[----:B------:R-:W-:-:S13]  /*4a90*/  ISETP.NE.AND.EX P4, PT, RZ, c[0x0][0x184], PT, P4 ;  /* 0x00006100ff007a0c */ /* 0x000fda0003f85340 */
[----:B------:R-:W-:Y:S05]  /*4aa0*/  @P4 BRA `(.L_x_11003) ;  /* 0x0000002000004947 */ /* 0x000fea0003800000 */
[----:B------:R-:W-:Y:S05]  /*4ab0*/  @P0 BRA `(.L_x_11004) ;  /* 0x0000008000000947 */ /* 0x000fea0003800000 */
[----:B------:R-:W-:Y:S05]  /*4ac0*/  BRA `(.L_x_11005) ;  /* 0x0000009000007947 */ /* 0x000fea0003800000 */
.L_x_11003:
[----:B-----5:R-:W-:-:S05]  /*4ad0*/  PRMT R31, RZ, 0x7610, R125 ;  /* 0x00007610ff1f7816 */ /* 0x020fca000000007d */
[----:B------:R-:W-:Y:S01]  /*4ae0*/  FADD.FTZ R32, R31, R32 ;  /* 0x000000201f207221 */ /* 0x000fe20000010000 */
[----:B------:R-:W-:Y:S05]  /*4af0*/  BRA `(.L_x_11004) ;  /* 0x0000004000007947 */ /* 0x000fea0003800000 */
.L_x_11002:
[----:B-----5:R-:W-:-:S05]  /*4b00*/  PRMT R31, RZ, 0x7610, R121 ;  /* 0x00007610ff1f7816 */ /* 0x020fca0000000079 */
[----:B------:R-:W-:Y:S01]  /*4b10*/  FADD.FTZ R32, R31, R32 ;  /* 0x000000201f207221 */ /* 0x000fe20000010000 */
[----:B------:R-:W-:-:S05]  /*4b20*/  @P2 PRMT R31, RZ, 0x7610, R125 ;  /* 0x00007610ff1f2816 */ /* 0x000fca000000007d */
[----:B------:R-:W-:-:S05]  /*4b30*/  @P2 FADD.FTZ R32, R31, R32 ;  /* 0x000000201f202221 */ /* 0x000fca0000010000 */
.L_x_11004:
[----:B------:R-:W-:-:S04]  /*4b40*/  F2FP.BF16.PACK_AB R31, RZ, R32 ;  /* 0x00000020ff1f723e */ /* 0x000fc800000010ff */
[----:B------:R-:W-:Y:S02]  /*4b50*/  PRMT R129, R129, 0x5410, R31 ;  /* 0x0000541081817816 */ /* 0x000fe4000000001f */
.L_x_11005:
[----:B------:R-:W-:Y:S01]  /*4b60*/  PRMT R31, RZ, 0x5410, R134 ;  /* 0x00005410ff1f7816 */ /* 0x000fe20000000086 */
[----:B------:R-:W-:Y:S05]  /*4b70*/  @P3 BRA `(.L_x_11006) ;  /* 0x0000008000003947 */ /* 0x000fea0003800000 */
[----:B------:R-:W-:-:S04]  /*4b80*/  ISETP.NE.U32.AND P4, PT, RZ, c[0x0][0x180], PT ;  /* 0x00006000ff007a0c */ /* 0x000fc80003f85070 */
[----:B------:R-:W-:-:S13]  /*4b90*/  ISETP.NE.AND.EX P4, PT, RZ, c[0x0][0x184], PT, P4 ;  /* 0x00006100ff007a0c */ /* 0x000fda0003f85340 */
[----:B------:R-:W-:Y:S05]  /*4ba0*/  @P4 BRA `(.L_x_11007) ;  /* 0x0000002000004947 */ /* 0x000fea0003800000 */
[----:B------:R-:W-:Y:S05]  /*4bb0*/  @P0 BRA `(.L_x_11008) ;  /* 0x0000008000000947 */ /* 0x000fea0003800000 */
[----:B------:R-:W-:Y:S05]  /*4bc0*/  BRA `(.L_x_11009) ;  /* 0x0000009000007947 */ /* 0x000fea0003800000 */
.L_x_11007:
[----:B-----5:R-:W-:-:S05]  /*4bd0*/  PRMT R132, RZ, 0x5410, R126 ;  /* 0x00005410ff847816 */ /* 0x020fca000000007e */
[----:B------:R-:W-:Y:S01]  /*4be0*/  FADD.FTZ R31, R132, R31 ;  /* 0x0000001f841f7221 */ /* 0x000fe20000010000 */
[----:B------:R-:W-:Y:S05]  /*4bf0*/  BRA `(.L_x_11008) ;  /* 0x0000004000007947 */ /* 0x000fea0003800000 */
.L_x_11006:
[----:B-----5:R-:W-:-:S05]  /*4c00*/  PRMT R132, RZ, 0x5410, R122 ;  /* 0x00005410ff847816 */ /* 0x020fca000000007a */
[----:B------:R-:W-:Y:S01]  /*4c10*/  FADD.FTZ R31, R132, R31 ;  /* 0x0000001f841f7221 */ /* 0x000fe20000010000 */
[----:B------:R-:W-:-:S05]  /*4c20*/  @P2 PRMT R132, RZ, 0x5410, R126 ;  /* 0x00005410ff842816 */ /* 0x000fca000000007e */
[----:B------:R-:W-:-:S05]  /*4c30*/  @P2 FADD.FTZ R31, R132, R31 ;  /* 0x0000001f841f2221 */ /* 0x000fca0000010000 */
.L_x_11008:
[----:B------:R-:W-:-:S04]  /*4c40*/  F2FP.BF16.PACK_AB R132, RZ, R31 ;  /* 0x0000001fff84723e */ /* 0x000fc800000010ff */
[----:B------:R-:W-:Y:S02]  /*4c50*/  PRMT R130, R132, 0x7610, R130 ;  /* 0x0000761084827816 */ /* 0x000fe40000000082 */
.L_x_11009:
[----:B------:R-:W-:Y:S01]  /*4c60*/  PRMT R150, RZ, 0x7610, R134 ;  /* 0x00007610ff967816 */ /* 0x000fe20000000086 */
[----:B------:R-:W-:Y:S05]  /*4c70*/  @P3 BRA `(.L_x_11010) ;  /* 0x0000008000003947 */ /* 0x000fea0003800000 */
[----:B------:R-:W-:-:S04]  /*4c80*/  ISETP.NE.U32.AND P4, PT, RZ, c[0x0][0x180], PT ;  /* 0x00006000ff007a0c */ /* 0x000fc80003f85070 */
[----:B------:R-:W-:-:S13]  /*4c90*/  ISETP.NE.AND.EX P4, PT, RZ, c[0x0][0x184], PT, P4 ;  /* 0x00006100ff007a0c */ /* 0x000fda0003f85340 */
[----:B------:R-:W-:Y:S05]  /*4ca0*/  @P4 BRA `(.L_x_11011) ;  /* 0x0000002000004947 */ /* 0x000fea0003800000 */
[----:B------:R-:W-:Y:S05]  /*4cb0*/  @P0 BRA `(.L_x_11012) ;  /* 0x0000008000000947 */ /* 0x000fea0003800000 */
[----:B------:R-:W-:Y:S05]  /*4cc0*/  BRA `(.L_x_11013) ;  /* 0x0000009000007947 */ /* 0x000fea0003800000 */
.L_x_11011:
[----:B-----5:R-:W-:-:S05]  /*4cd0*/  PRMT R132, RZ, 0x7610, R126 ;  /* 0x00007610ff847816 */ /* 0x020fca000000007e */
[----:B------:R-:W-:Y:S01]  /*4ce0*/  FADD.FTZ R150, R132, R150 ;  /* 0x0000009684967221 */ /* 0x000fe20000010000 */
[----:B------:R-:W-:Y:S05]  /*4cf0*/  BRA `(.L_x_11012) ;  /* 0x0000004000007947 */ /* 0x000fea0003800000 */
.L_x_11010:
[----:B-----5:R-:W-:-:S05]  /*4d00*/  PRMT R132, RZ, 0x7610, R122 ;  /* 0x00007610ff847816 */ /* 0x020fca000000007a */
[----:B------:R-:W-:Y:S01]  /*4d10*/  FADD.FTZ R150, R132, R150 ;  /* 0x0000009684967221 */ /* 0x000fe20000010000 */
[----:B------:R-:W-:-:S05]  /*4d20*/  @P2 PRMT R132, RZ, 0x7610, R126 ;  /* 0x00007610ff842816 */ /* 0x000fca000000007e */
[----:B------:R-:W-:-:S05]  /*4d30*/  @P2 FADD.FTZ R150, R132, R150 ;  /* 0x0000009684962221 */ /* 0x000fca0000010000 */
.L_x_11012:
[----:B------:R-:W-:-:S04]  /*4d40*/  F2FP.BF16.PACK_AB R132, RZ, R150 ;  /* 0x00000096ff84723e */ /* 0x000fc800000010ff */
[----:B------:R-:W-:Y:S02]  /*4d50*/  PRMT R130, R130, 0x5410, R132 ;  /* 0x0000541082827816 */ /* 0x000fe40000000084 */
.L_x_11013:
[----:B------:R-:W-:Y:S01]  /*4d60*/  PRMT R149, RZ, 0x5410, R135 ;  /* 0x00005410ff957816 */ /* 0x000fe20000000087 */
[----:B------:R-:W-:Y:S05]  /*4d70*/  @P3 BRA `(.L_x_11014) ;  /* 0x0000008000003947 */ /* 0x000fea0003800000 */
[----:B------:R-:W-:-:S04]  /*4d80*/  ISETP.NE.U32.AND P4, PT, RZ, c[0x0][0x180], PT ;  /* 0x00006000ff007a0c */ /* 0x000fc80003f85070 */
[----:B------:R-:W-:-:S13]  /*4d90*/  ISETP.NE.AND.EX P4, PT, RZ, c[0x0][0x184], PT, P4 ;  /* 0x00006100ff007a0c */ /* 0x000fda0003f85340 */
[----:B------:R-:W-:Y:S05]  /*4da0*/  @P4 BRA `(.L_x_11015) ;  /* 0x0000002000004947 */ /* 0x000fea0003800000 */
[----:B------:R-:W-:Y:S05]  /*4db0*/  @P0 BRA `(.L_x_11016) ;  /* 0x0000008000000947 */ /* 0x000fea0003800000 */
[----:B------:R-:W-:Y:S05]  /*4dc0*/  BRA `(.L_x_11017) ;  /* 0x0000009000007947 */ /* 0x000fea0003800000 */
.L_x_11015:
[----:B-----5:R-:W-:-:S05]  /*4dd0*/  PRMT R132, RZ, 0x5410, R127 ;  /* 0x00005410ff847816 */ /* 0x020fca000000007f */
[----:B------:R-:W-:Y:S01]  /*4de0*/  FADD.FTZ R149, R132, R149 ;  /* 0x0000009584957221 */ /* 0x000fe20000010000 */
[----:B------:R-:W-:Y:S05]  /*4df0*/  BRA `(.L_x_11016) ;  /* 0x0000004000007947 */ /* 0x000fea0003800000 */
.L_x_11014:
[----:B-----5:R-:W-:-:S05]  /*4e00*/  PRMT R132, RZ, 0x5410, R123 ;  /* 0x00005410ff847816 */ /* 0x020fca000000007b */
[----:B------:R-:W-:Y:S01]  /*4e10*/  FADD.FTZ R149, R132, R149 ;  /* 0x0000009584957221 */ /* 0x000fe20000010000 */
[----:B------:R-:W-:-:S05]  /*4e20*/  @P2 PRMT R132, RZ, 0x5410, R127 ;  /* 0x00005410ff842816 */ /* 0x000fca000000007f */
[----:B------:R-:W-:-:S05]  /*4e30*/  @P2 FADD.FTZ R149, R132, R149 ;  /* 0x0000009584952221 */ /* 0x000fca0000010000 */
.L_x_11016:
[----:B------:R-:W-:-:S04]  /*4e40*/  F2FP.BF16.PACK_AB R132, RZ, R149 ;  /* 0x00000095ff84723e */ /* 0x000fc800000010ff */
[----:B------:R-:W-:Y:S02]  /*4e50*/  PRMT R131, R132, 0x7610, R131 ;  /* 0x0000761084837816 */ /* 0x000fe40000000083 */
.L_x_11017:
[----:B------:R-:W-:Y:S01]  /*4e60*/  PRMT R166, RZ, 0x7610, R135 ;  /* 0x00007610ffa67816 */ /* 0x000fe20000000087 */
[----:B------:R-:W-:Y:S05]  /*4e70*/  @P3 BRA `(.L_x_11018) ;  /* 0x0000008000003947 */ /* 0x000fea0003800000 */
[----:B------:R-:W-:-:S04]  /*4e80*/  ISETP.NE.U32.AND P2, PT, RZ, c[0x0][0x180], PT ;  /* 0x00006000ff007a0c */ /* 0x000fc80003f45070 */
[----:B------:R-:W-:-:S13]  /*4e90*/  ISETP.NE.AND.EX P2, PT, RZ, c[0x0][0x184], PT, P2 ;  /* 0x00006100ff007a0c */ /* 0x000fda0003f45320 */
[----:B------:R-:W-:Y:S05]  /*4ea0*/  @P2 BRA `(.L_x_11019) ;  /* 0x0000002000002947 */ /* 0x000fea0003800000 */
[----:B------:R-:W-:Y:S05]  /*4eb0*/  @P0 BRA `(.L_x_11020) ;  /* 0x0000008000000947 */ /* 0x000fea0003800000 */
[----:B------:R-:W-:Y:S05]  /*4ec0*/  BRA `(.L_x_11021) ;  /* 0x0000009000007947 */ /* 0x000fea0003800000 */
.L_x_11019:
[----:B-----5:R-:W-:-:S05]  /*4ed0*/  PRMT R132, RZ, 0x7610, R127 ;  /* 0x00007610ff847816 */ /* 0x020fca000000007f */
[----:B------:R-:W-:Y:S01]  /*4ee0*/  FADD.FTZ R166, R132, R166 ;  /* 0x000000a684a67221 */ /* 0x000fe20000010000 */
[----:B------:R-:W-:Y:S05]  /*4ef0*/  BRA `(.L_x_11020) ;  /* 0x0000004000007947 */ /* 0x000fea0003800000 */
.L_x_11018:
[----:B-----5:R-:W-:-:S05]  /*4f00*/  PRMT R132, RZ, 0x7610, R123 ;  /* 0x00007610ff847816 */ /* 0x020fca000000007b */
[----:B------:R-:W-:Y:S01]  /*4f10*/  FADD.FTZ R166, R132, R166 ;  /* 0x000000a684a67221 */ /* 0x000fe20000010000 */
[----:B------:R-:W-:-:S05]  /*4f20*/  @P2 PRMT R132, RZ, 0x7610, R127 ;  /* 0x00007610ff842816 */ /* 0x000fca000000007f */
[----:B------:R-:W-:-:S05]  /*4f30*/  @P2 FADD.FTZ R166, R132, R166 ;  /* 0x000000a684a62221 */ /* 0x000fca0000010000 */
.L_x_11020:
[----:B------:R-:W-:-:S04]  /*4f40*/  F2FP.BF16.PACK_AB R132, RZ, R166 ;  /* 0x000000a6ff84723e */ /* 0x000fc800000010ff */
[----:B------:R-:W-:Y:S02]  /*4f50*/  PRMT R131, R131, 0x5410, R132 ;  /* 0x0000541083837816 */ /* 0x000fe40000000084 */
.L_x_11021:
[----:B------:R-:W-:-:S04]  /*4f60*/  @P0 LEA R132, P2, R136, c[0x0][0x188], 0x4 ;  /* 0x0000620088840a11 */ /* 0x000fc800078420ff */
[C---:B------:R-:W-:Y:S02]  /*4f70*/  @P0 LEA.HI.X R133, R136.reuse, c[0x0][0x18c], RZ, 0x4, P2 ;  /* 0x0000630088850a11 */ /* 0x040fe400010f24ff */
[----:B------:R-:W-:-:S03]  /*4f80*/  IADD3 R136, R136, 0x20, RZ ;  /* 0x0000002088887810 */ /* 0x000fc60007ffe0ff */
[----:B------:R0:W-:Y:S04]  /*4f90*/  @P0 STG.E.128 [R132.64], R128 ;  /* 0x0000008084000986 */ /* 0x0001e8000c101d04 */
.L_x_10989:
[----:B------:R-:W-:Y:S05]  /*4fa0*/  BSYNC B0 ;  /* 0x0000000000007941 */ /* 0x000fea0003800000 */
.L_x_10988:
        /* <DEDUP_REMOVED lines=25> */
.L_x_11025:
[----:B-----5:R-:W-:-:S05]  /*5140*/  PRMT R25, RZ, 0x5410, R124 ;  /* 0x00005410ff197816 */ /* 0x020fca000000007c */
[----:B------:R-:W-:Y:S01]  /*5150*/  FADD.FTZ R11, R25, R11 ;  /* 0x0000000b190b7221 */ /* 0x000fe20000010000 */
[----:B------:R-:W-:Y:S05]  /*5160*/  BRA `(.L_x_11026) ;  /* 0x0000004000007947 */ /* 0x000fea0003800000 */
.L_x_11024:
[----:B-----5:R-:W-:-:S05]  /*5170*/  PRMT R25, RZ, 0x5410, R120 ;  /* 0x00005410ff197816 */ /* 0x020fca0000000078 */
[----:B------:R-:W-:Y:S01]  /*5180*/  FADD.FTZ R11, R25, R11 ;  /* 0x0000000b190b7221 */ /* 0x000fe20000010000 */
[----:B------:R-:W-:-:S05]  /*5190*/  @P2 PRMT R25, RZ, 0x5410, R124 ;  /* 0x00005410ff192816 */ /* 0x000fca000000007c */
[----:B------:R-:W-:-:S05]  /*51a0*/  @P2 FADD.FTZ R11, R25, R11 ;  /* 0x0000000b190b2221 */ /* 0x000fca0000010000 */
.L_x_11026:
[----:B------:R-:W-:-:S04]  /*51b0*/  F2FP.BF16.PACK_AB R25, RZ, R11 ;  /* 0x0000000bff19723e */ /* 0x000fc800000010ff */
[----:B------:R-:W-:Y:S02]  /*51c0*/  PRMT R128, R25, 0x7610, R128 ;  /* 0x0000761019807816 */ /* 0x000fe40000000080 */
.L_x_11027:
[----:B------:R-:W-:Y:S01]  /*51d0*/  PRMT R25, RZ, 0x7610, R132 ;  /* 0x00007610ff197816 */ /* 0x000fe20000000084 */
[----:B------:R-:W-:Y:S05]  /*51e0*/  @P3 BRA `(.L_x_11028) ;  /* 0x0000008000003947 */ /* 0x000fea0003800000 */
[----:B------:R-:W-:-:S04]  /*51f0*/  ISETP.NE.U32.AND P4, PT, RZ, c[0x0][0x180], PT ;  /* 0x00006000ff007a0c */ /* 0x000fc80003f85070 */
[----:B------:R-:W-:-:S13]  /*5200*/  ISETP.NE.AND.EX P4, PT, RZ, c[0x0][0x184], PT, P4 ;  /* 0x00006100ff007a0c */ /* 0x000fda0003f85340 */
[----:B------:R-:W-:Y:S05]  /*5210*/  @P4 BRA `(.L_x_11029) ;  /* 0x0000002000004947 */ /* 0x000fea0003800000 */
[----:B------:R-:W-:Y:S05]  /*5220*/  @P0 BRA `(.L_x_11030) ;  /* 0x0000008000000947 */ /* 0x000fea0003800000 */
[----:B------:R-:W-:Y:S05]  /*5230*/  BRA `(.L_x_11031) ;  /* 0x0000009000007947 */ /* 0x000fea0003800000 */
.L_x_11029:
[----:B-----5:R-:W-:-:S05]  /*5240*/  PRMT R26, RZ, 0x7610, R124 ;  /* 0x00007610ff1a7816 */ /* 0x020fca000000007c */
[----:B------:R-:W-:Y:S01]  /*5250*/  FADD.FTZ R25, R26, R25 ;  /* 0x000000191a197221 */ /* 0x000fe20000010000 */
[----:B------:R-:W-:Y:S05]  /*5260*/  BRA `(.L_x_11030) ;  /* 0x0000004000007947 */ /* 0x000fea0003800000 */
.L_x_11028:
[----:B-----5:R-:W-:-:S05]  /*5270*/  PRMT R26, RZ, 0x7610, R120 ;  /* 0x00007610ff1a7816 */ /* 0x020fca0000000078 */
[----:B------:R-:W-:Y:S01]  /*5280*/  FADD.FTZ R25, R26, R25 ;  /* 0x000000191a197221 */ /* 0x000fe20000010000 */
[----:B------:R-:W-:-:S05]  /*5290*/  @P2 PRMT R26, RZ, 0x7610, R124 ;  /* 0x00007610ff1a2816 */ /* 0x000fca000000007c */
[----:B------:R-:W-:-:S05]  /*52a0*/  @P2 FADD.FTZ R25, R26, R25 ;  /* 0x000000191a192221 */ /* 0x000fca0000010000 */
.L_x_11030:
[----:B------:R-:W-:-:S04]  /*52b0*/  F2FP.BF16.PACK_AB R26, RZ, R25 ;  /* 0x00000019ff1a723e */ /* 0x000fc800000010ff */
[----:B------:R-:W-:Y:S02]  /*52c0*/  PRMT R128, R128, 0x5410, R26 ;  /* 0x0000541080807816 */ /* 0x000fe4000000001a */
.L_x_11031:
[----:B------:R-:W-:Y:S01]  /*52d0*/  PRMT R26, RZ, 0x5410, R133 ;  /* 0x00005410ff1a7816 */ /* 0x000fe20000000085 */
[----:B------:R-:W-:Y:S05]  /*52e0*/  @P3 BRA `(.L_x_11032) ;  /* 0x0000008000003947 */ /* 0x000fea0003800000 */
[----:B------:R-:W-:-:S04]  /*52f0*/  ISETP.NE.U32.AND P4, PT, RZ, c[0x0][0x180], PT ;  /* 0x00006000ff007a0c */ /* 0x000fc80003f85070 */
[----:B------:R-:W-:-:S13]  /*5300*/  ISETP.NE.AND.EX P4, PT, RZ, c[0x0][0x184], PT, P4 ;  /* 0x00006100ff007a0c */ /* 0x000fda0003f85340 */
[----:B------:R-:W-:Y:S05]  /*5310*/  @P4 BRA `(.L_x_11033) ;  /* 0x0000002000004947 */ /* 0x000fea0003800000 */
[----:B------:R-:W-:Y:S05]  /*5320*/  @P0 BRA `(.L_x_11034) ;  /* 0x0000008000000947 */ /* 0x000fea0003800000 */
[----:B------:R-:W-:Y:S05]  /*5330*/  BRA `(.L_x_11035) ;  /* 0x0000009000007947 */ /* 0x000fea0003800000 */
.L_x_11033:
[----:B-----5:R-:W-:-:S05]  /*5340*/  PRMT R29, RZ, 0x5410, R125 ;  /* 0x00005410ff1d7816 */ /* 0x020fca000000007d */
[----:B------:R-:W-:Y:S01]  /*5350*/  FADD.FTZ R26, R29, R26 ;  /* 0x0000001a1d1a7221 */ /* 0x000fe20000010000 */
[----:B------:R-:W-:Y:S05]  /*5360*/  BRA `(.L_x_11034) ;  /* 0x0000004000007947 */ /* 0x000fea0003800000 */
.L_x_11032:
[----:B-----5:R-:W-:-:S05]  /*5370*/  PRMT R29, RZ, 0x5410, R121 ;  /* 0x00005410ff1d7816 */ /* 0x020fca0000000079 */
[----:B------:R-:W-:Y:S01]  /*5380*/  FADD.FTZ R26, R29, R26 ;  /* 0x0000001a1d1a7221 */ /* 0x000fe20000010000 */
[----:B------:R-:W-:-:S05]  /*5390*/  @P2 PRMT R29, RZ, 0x5410, R125 ;  /* 0x00005410ff1d2816 */ /* 0x000fca000000007d */
[----:B------:R-:W-:-:S05]  /*53a0*/  @P2 FADD.FTZ R26, R29, R26 ;  /* 0x0000001a1d1a2221 */ /* 0x000fca0000010000 */
.L_x_11034:
[----:B------:R-:W-:-:S04]  /*53b0*/  F2FP.BF16.PACK_AB R29, RZ, R26 ;  /* 0x0000001aff1d723e */ /* 0x000fc800000010ff */
[----:B------:R-:W-:Y:S02]  /*53c0*/  PRMT R129, R29, 0x7610, R129 ;  /* 0x000076101d817816 */ /* 0x000fe40000000081 */
.L_x_11035:
[----:B------:R-:W-:Y:S01]  /*53d0*/  PRMT R30, RZ, 0x7610, R133 ;  /* 0x00007610ff1e7816 */ /* 0x000fe20000000085 */
[----:B------:R-:W-:Y:S05]  /*53e0*/  @P3 BRA `(.L_x_11036) ;  /* 0x0000008000003947 */ /* 0x000fea0003800000 */
[----:B------:R-:W-:-:S04]  /*53f0*/  ISETP.NE.U32.AND P4, PT, RZ, c[0x0][0x180], PT ;  /* 0x00006000ff007a0c */ /* 0x000fc80003f85070 */
[----:B------:R-:W-:-:S13]  /*5400*/  ISETP.NE.AND.EX P4, PT, RZ, c[0x0][0x184], PT, P4 ;  /* 0x00006100ff007a0c */ /* 0x000fda0003f85340 */
[----:B------:R-:W-:Y:S05]  /*5410*/  @P4 BRA `(.L_x_11037) ;  /* 0x0000002000004947 */ /* 0x000fea0003800000 */
[----:B------:R-:W-:Y:S05]  /*5420*/  @P0 BRA `(.L_x_11038) ;  /* 0x0000008000000947 */ /* 0x000fea0003800000 */
[----:B------:R-:W-:Y:S05]  /*5430*/  BRA `(.L_x_11039) ;  /* 0x0000009000007947 */ /* 0x000fea0003800000 */
.L_x_11037:
[----:B-----5:R-:W-:-:S05]  /*5440*/  PRMT R29, RZ, 0x7610, R125 ;  /* 0x00007610ff1d7816 */ /* 0x020fca000000007d */
[----:B------:R-:W-:Y:S01]  /*5450*/  FADD.FTZ R30, R29, R30 ;  /* 0x0000001e1d1e7221 */ /* 0x000fe20000010000 */
[----:B------:R-:W-:Y:S05]  /*5460*/  BRA `(.L_x_11038) ;  /* 0x0000004000007947 */ /* 0x000fea0003800000 */
.L_x_11036:
[----:B-----5:R-:W-:-:S05]  /*5470*/  PRMT R29, RZ, 0x7610, R121 ;  /* 0x00007610ff1d7816 */ /* 0x020fca0000000079 */
[----:B------:R-:W-:Y:S01]  /*5480*/  FADD.FTZ R30, R29, R30 ;  /* 0x0000001e1d1e7221 */ /* 0x000fe20000010000 */
[----:B------:R-:W-:-:S05]  /*5490*/  @P2 PRMT R29, RZ, 0x7610, R125 ;  /* 0x00007610ff1d2816 */ /* 0x000fca000000007d */
[----:B------:R-:W-:-:S05]  /*54a0*/  @P2 FADD.FTZ R30, R29, R30 ;  /* 0x0000001e1d1e2221 */ /* 0x000fca0000010000 */
.L_x_11038:
[----:B------:R-:W-:-:S04]  /*54b0*/  F2FP.BF16.PACK_AB R29, RZ, R30 ;  /* 0x0000001eff1d723e */ /* 0x000fc800000010ff */
[----:B------:R-:W-:Y:S02]  /*54c0*/  PRMT R129, R129, 0x5410, R29 ;  /* 0x0000541081817816 */ /* 0x000fe4000000001d */
.L_x_11039:
[----:B------:R-:W-:Y:S01]  /*54d0*/  PRMT R29, RZ, 0x5410, R134 ;  /* 0x00005410ff1d7816 */ /* 0x000fe20000000086 */
[----:B------:R-:W-:Y:S05]  /*54e0*/  @P3 BRA `(.L_x_11040) ;  /* 0x0000008000003947 */ /* 0x000fea0003800000 */
[----:B------:R-:W-:-:S04]  /*54f0*/  ISETP.NE.U32.AND P4, PT, RZ, c[0x0][0x180], PT ;  /* 0x00006000ff007a0c */ /* 0x000fc80003f85070 */
[----:B------:R-:W-:-:S13]  /*5500*/  ISETP.NE.AND.EX P4, PT, RZ, c[0x0][0x184], PT, P4 ;  /* 0x00006100ff007a0c */ /* 0x000fda0003f85340 */
[----:B------:R-:W-:Y:S05]  /*5510*/  @P4 BRA `(.L_x_11041) ;  /* 0x0000002000004947 */ /* 0x000fea0003800000 */
[----:B------:R-:W-:Y:S05]  /*5520*/  @P0 BRA `(.L_x_11042) ;  /* 0x0000008000000947 */ /* 0x000fea0003800000 */
[----:B------:R-:W-:Y:S05]  /*5530*/  BRA `(.L_x_11043) ;  /* 0x0000009000007947 */ /* 0x000fea0003800000 */
.L_x_11041:
[----:B-----5:R-:W-:-:S05]  /*5540*/  PRMT R132, RZ, 0x5410, R126 ;  /* 0x00005410ff847816 */ /* 0x020fca000000007e */
[----:B------:R-:W-:Y:S01]  /*5550*/  FADD.FTZ R29, R132, R29 ;  /* 0x0000001d841d7221 */ /* 0x000fe20000010000 */
[----:B------:R-:W-:Y:S05]  /*5560*/  BRA `(.L_x_11042) ;  /* 0x0000004000007947 */ /* 0x000fea0003800000 */
.L_x_11040:
[----:B-----5:R-:W-:-:S05]  /*5570*/  PRMT R132, RZ, 0x5410, R122 ;  /* 0x00005410ff847816 */ /* 0x020fca000000007a */
[----:B------:R-:W-:Y:S01]  /*5580*/  FADD.FTZ R29, R132, R29 ;  /* 0x0000001d841d7221 */ /* 0x000fe20000010000 */
[----:B------:R-:W-:-:S05]  /*5590*/  @P2 PRMT R132, RZ, 0x5410, R126 ;  /* 0x00005410ff842816 */ /* 0x000fca000000007e */
[----:B------:R-:W-:-:S05]  /*55a0*/  @P2 FADD.FTZ R29, R132, R29 ;  /* 0x0000001d841d2221 */ /* 0x000fca0000010000 */
.L_x_11042:
[----:B------:R-:W-:-:S04]  /*55b0*/  F2FP.BF16.PACK_AB R132, RZ, R29 ;  /* 0x0000001dff84723e */ /* 0x000fc800000010ff */
[----:B------:R-:W-:Y:S02]  /*55c0*/  PRMT R130, R132, 0x7610, R130 ;  /* 0x0000761084827816 */ /* 0x000fe40000000082 */
.L_x_11043:
[----:B------:R-:W-:Y:S01]  /*55d0*/  PRMT R148, RZ, 0x7610, R134 ;  /* 0x00007610ff947816 */ /* 0x000fe20000000086 */
[----:B------:R-:W-:Y:S05]  /*55e0*/  @P3 BRA `(.L_x_11044) ;  /* 0x0000008000003947 */ /* 0x000fea0003800000 */
[----:B------:R-:W-:-:S04]  /*55f0*/  ISETP.NE.U32.AND P4, PT, RZ, c[0x0][0x180], PT ;  /* 0x00006000ff007a0c */ /* 0x000fc80003f85070 */
[----:B------:R-:W-:-:S13]  /*5600*/  ISETP.NE.AND.EX P4, PT, RZ, c[0x0][0x184], PT, P4 ;  /* 0x00006100ff007a0c */ /* 0x000fda0003f85340 */
[----:B------:R-:W-:Y:S05]  /*5610*/  @P4 BRA `(.L_x_11045) ;  /* 0x0000002000004947 */ /* 0x000fea0003800000 */
[----:B------:R-:W-:Y:S05]  /*5620*/  @P0 BRA `(.L_x_11046) ;  /* 0x0000008000000947 */ /* 0x000fea0003800000 */
[----:B------:R-:W-:Y:S05]  /*5630*/  BRA `(.L_x_11047) ;  /* 0x0000009000007947 */ /* 0x000fea0003800000 */
.L_x_11045:
[----:B-----5:R-:W-:-:S05]  /*5640*/  PRMT R132, RZ, 0x7610, R126 ;  /* 0x00007610ff847816 */ /* 0x020fca000000007e */
[----:B------:R-:W-:Y:S01]  /*5650*/  FADD.FTZ R148, R132, R148 ;  /* 0x0000009484947221 */ /* 0x000fe20000010000 */
[----:B------:R-:W-:Y:S05]  /*5660*/  BRA `(.L_x_11046) ;  /* 0x0000004000007947 */ /* 0x000fea0003800000 */
.L_x_11044:
[----:B-----5:R-:W-:-:S05]  /*5670*/  PRMT R132, RZ, 0x7610, R122 ;  /* 0x00007610ff847816 */ /* 0x020fca000000007a */
[----:B------:R-:W-:Y:S01]  /*5680*/  FADD.FTZ R148, R132, R148 ;  /* 0x0000009484947221 */ /* 0x000fe20000010000 */
[----:B------:R-:W-:-:S05]  /*5690*/  @P2 PRMT R132, RZ, 0x7610, R126 ;  /* 0x00007610ff842816 */ /* 0x000fca000000007e */
[----:B------:R-:W-:-:S05]  /*56a0*/  @P2 FADD.FTZ R148, R132, R148 ;  /* 0x0000009484942221 */ /* 0x000fca0000010000 */
.L_x_11046:
[----:B------:R-:W-:-:S04]  /*56b0*/  F2FP.BF16.PACK_AB R132, RZ, R148 ;  /* 0x00000094ff84723e */ /* 0x000fc800000010ff */
[----:B------:R-:W-:Y:S02]  /*56c0*/  PRMT R130, R130, 0x5410, R132 ;  /* 0x0000541082827816 */ /* 0x000fe40000000084 */
.L_x_11047:
[----:B------:R-:W-:Y:S01]  /*56d0*/  PRMT R147, RZ, 0x5410, R135 ;  /* 0x00005410ff937816 */ /* 0x000fe20000000087 */
[----:B------:R-:W-:Y:S05]  /*56e0*/  @P3 BRA `(.L_x_11048) ;  /* 0x0000008000003947 */ /* 0x000fea0003800000 */
[----:B------:R-:W-:-:S04]  /*56f0*/  ISETP.NE.U32.AND P4, PT, RZ, c[0x0][0x180], PT ;  /* 0x00006000ff007a0c */ /* 0x000fc80003f85070 */
[----:B------:R-:W-:-:S13]  /*5700*/  ISETP.NE.AND.EX P4, PT, RZ, c[0x0][0x184], PT, P4 ;  /* 0x00006100ff007a0c */ /* 0x000fda0003f85340 */
[----:B------:R-:W-:Y:S05]  /*5710*/  @P4 BRA `(.L_x_11049) ;  /* 0x0000002000004947 */ /* 0x000fea0003800000 */
[----:B------:R-:W-:Y:S05]  /*5720*/  @P0 BRA `(.L_x_11050) ;  /* 0x0000008000000947 */ /* 0x000fea0003800000 */
[----:B------:R-:W-:Y:S05]  /*5730*/  BRA `(.L_x_11051) ;  /* 0x0000009000007947 */ /* 0x000fea0003800000 */
.L_x_11049:
[----:B-----5:R-:W-:-:S05]  /*5740*/  PRMT R132, RZ, 0x5410, R127 ;  /* 0x00005410ff847816 */ /* 0x020fca000000007f */
[----:B------:R-:W-:Y:S01]  /*5750*/  FADD.FTZ R147, R132, R147 ;  /* 0x0000009384937221 */ /* 0x000fe20000010000 */
[----:B------:R-:W-:Y:S05]  /*5760*/  BRA `(.L_x_11050) ;  /* 0x0000004000007947 */ /* 0x000fea0003800000 */
.L_x_11048:
[----:B-----5:R-:W-:-:S05]  /*5770*/  PRMT R132, RZ, 0x5410, R123 ;  /* 0x00005410ff847816 */ /* 0x020fca000000007b */
[----:B------:R-:W-:Y:S01]  /*5780*/  FADD.FTZ R147, R132, R147 ;  /* 0x0000009384937221 */ /* 0x000fe20000010000 */
[----:B------:R-:W-:-:S05]  /*5790*/  @P2 PRMT R132, RZ, 0x5410, R127 ;  /* 0x00005410ff842816 */ /* 0x000fca000000007f */
[----:B------:R-:W-:-:S05]  /*57a0*/  @P2 FADD.FTZ R147, R132, R147 ;  /* 0x0000009384932221 */ /* 0x000fca0000010000 */
.L_x_11050:
[----:B------:R-:W-:-:S04]  /*57b0*/  F2FP.BF16.PACK_AB R132, RZ, R147 ;  /* 0x00000093ff84723e */ /* 0x000fc800000010ff */
[----:B------:R-:W-:Y:S02]  /*57c0*/  PRMT R131, R132, 0x7610, R131 ;  /* 0x0000761084837816 */ /* 0x000fe40000000083 */
.L_x_11051:
[----:B------:R-:W-:Y:S01]  /*57d0*/  PRMT R167, RZ, 0x7610, R135 ;  /* 0x00007610ffa77816 */ /* 0x000fe20000000087 */
[----:B------:R-:W-:Y:S05]  /*57e0*/  @P3 BRA `(.L_x_11052) ;  /* 0x0000008000003947 */ /* 0x000fea0003800000 */
[----:B------:R-:W-:-:S04]  /*57f0*/  ISETP.NE.U32.AND P2, PT, RZ, c[0x0][0x180], PT ;  /* 0x00006000ff007a0c */ /* 0x000fc80003f45070 */
[----:B------:R-:W-:-:S13]  /*5800*/  ISETP.NE.AND.EX P2, PT, RZ, c[0x0][0x184], PT, P2 ;  /* 0x00006100ff007a0c */ /* 0x000fda0003f45320 */
[----:B------:R-:W-:Y:S05]  /*5810*/  @P2 BRA `(.L_x_11053) ;  /* 0x0000002000002947 */ /* 0x000fea0003800000 */
[----:B------:R-:W-:Y:S05]  /*5820*/  @P0 BRA `(.L_x_11054) ;  /* 0x0000008000000947 */ /* 0x000fea0003800000 */
[----:B------:R-:W-:Y:S05]  /*5830*/  BRA `(.L_x_11055) ;  /* 0x0000009000007947 */ /* 0x000fea0003800000 */
.L_x_11053:
[----:B-----5:R-:W-:-:S05]  /*5840*/  PRMT R132, RZ, 0x7610, R127 ;  /* 0x00007610ff847816 */ /* 0x020fca000000007f */
[----:B------:R-:W-:Y:S01]  /*5850*/  FADD.FTZ R167, R132, R167 ;  /* 0x000000a784a77221 */ /* 0x000fe20000010000 */
[----:B------:R-:W-:Y:S05]  /*5860*/  BRA `(.L_x_11054) ;  /* 0x0000004000007947 */ /* 0x000fea0003800000 */
.L_x_11052:
[----:B-----5:R-:W-:-:S05]  /*5870*/  PRMT R132, RZ, 0x7610, R123 ;  /* 0x00007610ff847816 */ /* 0x020fca000000007b */
[----:B------:R-:W-:Y:S01]  /*5880*/  FADD.FTZ R167, R132, R167 ;  /* 0x000000a784a77221 */ /* 0x000fe20000010000 */
[----:B------:R-:W-:-:S05]  /*5890*/  @P2 PRMT R132, RZ, 0x7610, R127 ;  /* 0x00007610ff842816 */ /* 0x000fca000000007f */
[----:B------:R-:W-:-:S05]  /*58a0*/  @P2 FADD.FTZ R167, R132, R167 ;  /* 0x000000a784a72221 */ /* 0x000fca0000010000 */
.L_x_11054:
[----:B------:R-:W-:-:S04]  /*58b0*/  F2FP.BF16.PACK_AB R132, RZ, R167 ;  /* 0x000000a7ff84723e */ /* 0x000fc800000010ff */
[----:B------:R-:W-:Y:S02]  /*58c0*/  PRMT R131, R131, 0x5410, R132 ;  /* 0x0000541083837816 */ /* 0x000fe40000000084 */
.L_x_11055:
[----:B------:R-:W-:-:S04]  /*58d0*/  @P0 LEA R132, P2, R136, c[0x0][0x188], 0x4 ;  /* 0x0000620088840a11 */ /* 0x000fc800078420ff */
[C---:B------:R-:W-:Y:S02]  /*58e0*/  @P0 LEA.HI.X R133, R136.reuse, c[0x0][0x18c], RZ, 0x4, P2 ;  /* 0x0000630088850a11 */ /* 0x040fe400010f24ff */
[----:B------:R-:W-:-:S03]  /*58f0*/  IADD3 R136, R136, 0x20, RZ ;  /* 0x0000002088887810 */ /* 0x000fc60007ffe0ff */
[----:B------:R0:W-:Y:S04]  /*5900*/  @P0 STG.E.128 [R132.64], R128 ;  /* 0x0000008084000986 */ /* 0x0001e8000c101d04 */
.L_x_11023:
[----:B------:R-:W-:Y:S05]  /*5910*/  BSYNC B0 ;  /* 0x0000000000007941 */ /* 0x000fea0003800000 */
.L_x_11022:
        /* <DEDUP_REMOVED lines=25> */
.L_x_11059:
[----:B-----5:R-:W-:-:S05]  /*5ab0*/  PRMT R27, RZ, 0x5410, R124 ;  /* 0x00005410ff1b7816 */ /* 0x020fca000000007c */
[----:B------:R-:W-:Y:S01]  /*5ac0*/  FADD.FTZ R12, R27, R12 ;  /* 0x0000000c1b0c7221 */ /* 0x000fe20000010000 */
[----:B------:R-:W-:Y:S05]  /*5ad0*/  BRA `(.L_x_11060) ;  /* 0x0000004000007947 */ /* 0x000fea0003800000 */
.L_x_11058:
[----:B-----5:R-:W-:-:S05]  /*5ae0*/  PRMT R27, RZ, 0x5410, R120 ;  /* 0x00005410ff1b7816 */ /* 0x020fca0000000078 */
[----:B------:R-:W-:Y:S01]  /*5af0*/  FADD.FTZ R12, R27, R12 ;  /* 0x0000000c1b0c7221 */ /* 0x000fe20000010000 */
[----:B------:R-:W-:-:S05]  /*5b00*/  @P2 PRMT R27, RZ, 0x5410, R124 ;  /* 0x00005410ff1b2816 */ /* 0x000fca000000007c */
[----:B------:R-:W-:-:S05]  /*5b10*/  @P2 FADD.FTZ R12, R27, R12 ;  /* 0x0000000c1b0c2221 */ /* 0x000fca0000010000 */
.L_x_11060:
[----:B------:R-:W-:-:S04]  /*5b20*/  F2FP.BF16.PACK_AB R27, RZ, R12 ;  /* 0x0000000cff1b723e */ /* 0x000fc800000010ff */
[----:B------:R-:W-:Y:S02]  /*5b30*/  PRMT R128, R27, 0x7610, R128 ;  /* 0x000076101b807816 */ /* 0x000fe40000000080 */
.L_x_11061:
[----:B------:R-:W-:Y:S01]  /*5b40*/  PRMT R27, RZ, 0x7610, R132 ;  /* 0x00007610ff1b7816 */ /* 0x000fe20000000084 */
[----:B------:R-:W-:Y:S05]  /*5b50*/  @P3 BRA `(.L_x_11062) ;  /* 0x0000008000003947 */ /* 0x000fea0003800000 */
[----:B------:R-:W-:-:S04]  /*5b60*/  ISETP.NE.U32.AND P4, PT, RZ, c[0x0][0x180], PT ;  /* 0x00006000ff007a0c */ /* 0x000fc80003f85070 */
[----:B------:R-:W-:-:S13]  /*5b70*/  ISETP.NE.AND.EX P4, PT, RZ, c[0x0][0x184], PT, P4 ;  /* 0x00006100ff007a0c */ /* 0x000fda0003f85340 */
[----:B------:R-:W-:Y:S05]  /*5b80*/  @P4 BRA `(.L_x_11063) ;  /* 0x0000002000004947 */ /* 0x000fea0003800000 */
[----:B------:R-:W-:Y:S05]  /*5b90*/  @P0 BRA `(.L_x_11064) ;  /* 0x0000008000000947 */ /* 0x000fea0003800000 */
[----:B------:R-:W-:Y:S05]  /*5ba0*/  BRA `(.L_x_11065) ;  /* 0x0000009000007947 */ /* 0x000fea0003800000 */
.L_x_11063:
[----:B-----5:R-:W-:-:S05]  /*5bb0*/  PRMT R28, RZ, 0x7610, R124 ;  /* 0x00007610ff1c7816 */ /* 0x020fca000000007c */
[----:B------:R-:W-:Y:S01]  /*5bc0*/  FADD.FTZ R27, R28, R27 ;  /* 0x0000001b1c1b7221 */ /* 0x000fe20000010000 */
[----:B------:R-:W-:Y:S05]  /*5bd0*/  BRA `(.L_x_11064) ;  /* 0x0000004000007947 */ /* 0x000fea0003800000 */
.L_x_11062:
[----:B-----5:R-:W-:-:S05]  /*5be0*/  PRMT R28, RZ, 0x7610, R120 ;  /* 0x00007610ff1c7816 */ /* 0x020fca0000000078 */
[----:B------:R-:W-:Y:S01]  /*5bf0*/  FADD.FTZ R27, R28, R27 ;  /* 0x0000001b1c1b7221 */ /* 0x000fe20000010000 */
[----:B------:R-:W-:-:S05]  /*5c00*/  @P2 PRMT R28, RZ, 0x7610, R124 ;  /* 0x00007610ff1c2816 */ /* 0x000fca000000007c */
[----:B------:R-:W-:-:S05]  /*5c10*/  @P2 FADD.FTZ R27, R28, R27 ;  /* 0x0000001b1c1b2221 */ /* 0x000fca0000010000 */
.L_x_11064:
[----:B------:R-:W-:-:S04]  /*5c20*/  F2FP.BF16.PACK_AB R28, RZ, R27 ;  /* 0x0000001bff1c723e */ /* 0x000fc800000010ff */
[----:B------:R-:W-:Y:S02]  /*5c30*/  PRMT R128, R128, 0x5410, R28 ;  /* 0x0000541080807816 */ /* 0x000fe4000000001c */
.L_x_11065:
[----:B------:R-:W-:Y:S01]  /*5c40*/  PRMT R28, RZ, 0x5410, R133 ;  /* 0x00005410ff1c7816 */ /* 0x000fe20000000085 */
[----:B------:R-:W-:Y:S05]  /*5c50*/  @P3 BRA `(.L_x_11066) ;  /* 0x0000008000003947 */ /* 0x000fea0003800000 */
[----:B------:R-:W-:-:S04]  /*5c60*/  ISETP.NE.U32.AND P4, PT, RZ, c[0x0][0x180], PT ;  /* 0x00006000ff007a0c */ /* 0x000fc80003f85070 */
[----:B------:R-:W-:-:S13]  /*5c70*/  ISETP.NE.AND.EX P4, PT, RZ, c[0x0][0x184], PT, P4 ;  /* 0x00006100ff007a0c */ /* 0x000fda0003f85340 */
[----:B------:R-:W-:Y:S05]  /*5c80*/  @P4 BRA `(.L_x_11067) ;  /* 0x0000002000004947 */ /* 0x000fea0003800000 */
[----:B------:R-:W-:Y:S05]  /*5c90*/  @P0 BRA `(.L_x_11068) ;  /* 0x0000008000000947 */ /* 0x000fea0003800000 */
[----:B------:R-:W-:Y:S05]  /*5ca0*/  BRA `(.L_x_11069) ;  /* 0x0000009000007947 */ /* 0x000fea0003800000 */
.L_x_11067:
[----:B-----5:R-:W-:-:S05]  /*5cb0*/  PRMT R132, RZ, 0x5410, R125 ;  /* 0x00005410ff847816 */ /* 0x020fca000000007d */
[----:B------:R-:W-:Y:S01]  /*5cc0*/  FADD.FTZ R28, R132, R28 ;  /* 0x0000001c841c7221 */ /* 0x000fe20000010000 */
[----:B------:R-:W-:Y:S05]  /*5cd0*/  BRA `(.L_x_11068) ;  /* 0x0000004000007947 */ /* 0x000fea0003800000 */
.L_x_11066:
[----:B-----5:R-:W-:-:S05]  /*5ce0*/  PRMT R132, RZ, 0x5410, R121 ;  /* 0x00005410ff847816 */ /* 0x020fca0000000079 */
[----:B------:R-:W-:Y:S01]  /*5cf0*/  FADD.FTZ R28, R132, R28 ;  /* 0x0000001c841c7221 */ /* 0x000fe20000010000 */
[----:B------:R-:W-:-:S05]  /*5d00*/  @P2 PRMT R132, RZ, 0x5410, R125 ;  /* 0x00005410ff842816 */ /* 0x000fca000000007d */
[----:B------:R-:W-:-:S05]  /*5d10*/  @P2 FADD.FTZ R28, R132, R28 ;  /* 0x0000001c841c2221 */ /* 0x000fca0000010000 */
.L_x_11068:
[----:B------:R-:W-:-:S04]  /*5d20*/  F2FP.BF16.PACK_AB R132, RZ, R28 ;  /* 0x0000001cff84723e */ /* 0x000fc800000010ff */
[----:B------:R-:W-:Y:S02]  /*5d30*/  PRMT R129, R132, 0x7610, R129 ;  /* 0x0000761084817816 */ /* 0x000fe40000000081 */
.L_x_11069:
[----:B------:R-:W-:Y:S01]  /*5d40*/  PRMT R143, RZ, 0x7610, R133 ;  /* 0x00007610ff8f7816 */ /* 0x000fe20000000085 */
[----:B------:R-:W-:Y:S05]  /*5d50*/  @P3 BRA `(.L_x_11070) ;  /* 0x0000008000003947 */ /* 0x000fea0003800000 */
[----:B------:R-:W-:-:S04]  /*5d60*/  ISETP.NE.U32.AND P4, PT, RZ, c[0x0][0x180], PT ;  /* 0x00006000ff007a0c */ /* 0x000fc80003f85070 */
[----:B------:R-:W-:-:S13]  /*5d70*/  ISETP.NE.AND.EX P4, PT, RZ, c[0x0][0x184], PT, P4 ;  /* 0x00006100ff007a0c */ /* 0x000fda0003f85340 */
[----:B------:R-:W-:Y:S05]  /*5d80*/  @P4 BRA `(.L_x_11071) ;  /* 0x0000002000004947 */ /* 0x000fea0003800000 */
[----:B------:R-:W-:Y:S05]  /*5d90*/  @P0 BRA `(.L_x_11072) ;  /* 0x0000008000000947 */ /* 0x000fea0003800000 */
[----:B------:R-:W-:Y:S05]  /*5da0*/  BRA `(.L_x_11073) ;  /* 0x0000009000007947 */ /* 0x000fea0003800000 */
.L_x_11071:
[----:B-----5:R-:W-:-:S05]  /*5db0*/  PRMT R132, RZ, 0x7610, R125 ;  /* 0x00007610ff847816 */ /* 0x020fca000000007d */
[----:B------:R-:W-:Y:S01]  /*5dc0*/  FADD.FTZ R143, R132, R143 ;  /* 0x0000008f848f7221 */ /* 0x000fe20000010000 */
[----:B------:R-:W-:Y:S05]  /*5dd0*/  BRA `(.L_x_11072) ;  /* 0x0000004000007947 */ /* 0x000fea0003800000 */
.L_x_11070:
[----:B-----5:R-:W-:-:S05]  /*5de0*/  PRMT R132, RZ, 0x7610, R121 ;  /* 0x00007610ff847816 */ /* 0x020fca0000000079 */
[----:B------:R-:W-:Y:S01]  /*5df0*/  FADD.FTZ R143, R132, R143 ;  /* 0x0000008f848f7221 */ /* 0x000fe20000010000 */
[----:B------:R-:W-:-:S05]  /*5e00*/  @P2 PRMT R132, RZ, 0x7610, R125 ;  /* 0x00007610ff842816 */ /* 0x000fca000000007d */
[----:B------:R-:W-:-:S05]  /*5e10*/  @P2 FADD.FTZ R143, R132, R143 ;  /* 0x0000008f848f2221 */ /* 0x000fca0000010000 */
.L_x_11072:
[----:B------:R-:W-:-:S04]  /*5e20*/  F2FP.BF16.PACK_AB R132, RZ, R143 ;  /* 0x0000008fff84723e */ /* 0x000fc800000010ff */
[----:B------:R-:W-:Y:S02]  /*5e30*/  PRMT R129, R129, 0x5410, R132 ;  /* 0x0000541081817816 */ /* 0x000fe40000000084 */
.L_x_11073:
[----:B------:R-:W-:Y:S01]  /*5e40*/  PRMT R144, RZ, 0x5410, R134 ;  /* 0x00005410ff907816 */ /* 0x000fe20000000086 */
[----:B------:R-:W-:Y:S05]  /*5e50*/  @P3 BRA `(.L_x_11074) ;  /* 0x0000008000003947 */ /* 0x000fea0003800000 */
[----:B------:R-:W-:-:S04]  /*5e60*/  ISETP.NE.U32.AND P4, PT, RZ, c[0x0][0x180], PT ;  /* 0x00006000ff007a0c */ /* 0x000fc80003f85070 */
[----:B------:R-:W-:-:S13]  /*5e70*/  ISETP.NE.AND.EX P4, PT, RZ, c[0x0][0x184], PT, P4 ;  /* 0x00006100ff007a0c */ /* 0x000fda0003f85340 */
[----:B------:R-:W-:Y:S05]  /*5e80*/  @P4 BRA `(.L_x_11075) ;  /* 0x0000002000004947 */ /* 0x000fea0003800000 */
[----:B------:R-:W-:Y:S05]  /*5e90*/  @P0 BRA `(.L_x_11076) ;  /* 0x0000008000000947 */ /* 0x000fea0003800000 */
[----:B------:R-:W-:Y:S05]  /*5ea0*/  BRA `(.L_x_11077) ;  /* 0x0000009000007947 */ /* 0x000fea0003800000 */
.L_x_11075:
[----:B-----5:R-:W-:-:S05]  /*5eb0*/  PRMT R132, RZ, 0x5410, R126 ;  /* 0x00005410ff847816 */ /* 0x020fca000000007e */
[----:B------:R-:W-:Y:S01]  /*5ec0*/  FADD.FTZ R144, R132, R144 ;  /* 0x0000009084907221 */ /* 0x000fe20000010000 */
[----:B------:R-:W-:Y:S05]  /*5ed0*/  BRA `(.L_x_11076) ;  /* 0x0000004000007947 */ /* 0x000fea0003800000 */
.L_x_11074:
[----:B-----5:R-:W-:-:S05]  /*5ee0*/  PRMT R132, RZ, 0x5410, R122 ;  /* 0x00005410ff847816 */ /* 0x020fca000000007a */
[----:B------:R-:W-:Y:S01]  /*5ef0*/  FADD.FTZ R144, R132, R144 ;  /* 0x0000009084907221 */ /* 0x000fe20000010000 */
[----:B------:R-:W-:-:S05]  /*5f00*/  @P2 PRMT R132, RZ, 0x5410, R126 ;  /* 0x00005410ff842816 */ /* 0x000fca000000007e */
[----:B------:R-:W-:-:S05]  /*5f10*/  @P2 FADD.FTZ R144, R132, R144 ;  /* 0x0000009084902221 */ /* 0x000fca0000010000 */
.L_x_11076:
[----:B------:R-:W-:-:S04]  /*5f20*/  F2FP.BF16.PACK_AB R132, RZ, R144 ;  /* 0x00000090ff84723e */ /* 0x000fc800000010ff */
[----:B------:R-:W-:Y:S02]  /*5f30*/  PRMT R130, R132, 0x7610, R130 ;  /* 0x0000761084827816 */ /* 0x000fe40000000082 */
.L_x_11077:
[----:B------:R-:W-:Y:S01]  /*5f40*/  PRMT R146, RZ, 0x7610, R134 ;  /* 0x00007610ff927816 */ /* 0x000fe20000000086 */
[----:B------:R-:W-:Y:S05]  /*5f50*/  @P3 BRA `(.L_x_11078) ;  /* 0x0000008000003947 */ /* 0x000fea0003800000 */
[----:B------:R-:W-:-:S04]  /*5f60*/  ISETP.NE.U32.AND P4, PT, RZ, c[0x0][0x180], PT ;  /* 0x00006000ff007a0c */ /* 0x000fc80003f85070 */
[----:B------:R-:W-:-:S13]  /*5f70*/  ISETP.NE.AND.EX P4, PT, RZ, c[0x0][0x184], PT, P4 ;  /* 0x00006100ff007a0c */ /* 0x000fda0003f85340 */
[----:B------:R-:W-:Y:S05]  /*5f80*/  @P4 BRA `(.L_x_11079) ;  /* 0x0000002000004947 */ /* 0x000fea0003800000 */
[----:B------:R-:W-:Y:S05]  /*5f90*/  @P0 BRA `(.L_x_11080) ;  /* 0x0000008000000947 */ /* 0x000fea0003800000 */
[----:B------:R-:W-:Y:S05]  /*5fa0*/  BRA `(.L_x_11081) ;  /* 0x0000009000007947 */ /* 0x000fea0003800000 */
.L_x_11079:
[----:B-----5:R-:W-:-:S05]  /*5fb0*/  PRMT R132, RZ, 0x7610, R126 ;  /* 0x00007610ff847816 */ /* 0x020fca000000007e */
[----:B------:R-:W-:Y:S01]  /*5fc0*/  FADD.FTZ R146, R132, R146 ;  /* 0x0000009284927221 */ /* 0x000fe20000010000 */
[----:B------:R-:W-:Y:S05]  /*5fd0*/  BRA `(.L_x_11080) ;  /* 0x0000004000007947 */ /* 0x000fea0003800000 */
.L_x_11078:
[----:B-----5:R-:W-:-:S05]  /*5fe0*/  PRMT R132, RZ, 0x7610, R122 ;  /* 0x00007610ff847816 */ /* 0x020fca000000007a */
[----:B------:R-:W-:Y:S01]  /*5ff0*/  FADD.FTZ R146, R132, R146 ;  /* 0x0000009284927221 */ /* 0x000fe20000010000 */
[----:B------:R-:W-:-:S05]  /*6000*/  @P2 PRMT R132, RZ, 0x7610, R126 ;  /* 0x00007610ff842816 */ /* 0x000fca000000007e */
[----:B------:R-:W-:-:S05]  /*6010*/  @P2 FADD.FTZ R146, R132, R146 ;  /* 0x0000009284922221 */ /* 0x000fca0000010000 */
.L_x_11080:
[----:B------:R-:W-:-:S04]  /*6020*/  F2FP.BF16.PACK_AB R132, RZ, R146 ;  /* 0x00000092ff84723e */ /* 0x000fc800000010ff */
[----:B------:R-:W-:Y:S02]  /*6030*/  PRMT R130, R130, 0x5410, R132 ;  /* 0x0000541082827816 */ /* 0x000fe40000000084 */
.L_x_11081:
[----:B------:R-:W-:Y:S01]  /*6040*/  PRMT R145, RZ, 0x5410, R135 ;  /* 0x00005410ff917816 */ /* 0x000fe20000000087 */
[----:B------:R-:W-:Y:S05]  /*6050*/  @P3 BRA `(.L_x_11082) ;  /* 0x0000008000003947 */ /* 0x000fea0003800000 */
[----:B------:R-:W-:-:S04]  /*6060*/  ISETP.NE.U32.AND P4, PT, RZ, c[0x0][0x180], PT ;  /* 0x00006000ff007a0c */ /* 0x000fc80003f85070 */
[----:B------:R-:W-:-:S13]  /*6070*/  ISETP.NE.AND.EX P4, PT, RZ, c[0x0][0x184], PT, P4 ;  /* 0x00006100ff007a0c */ /* 0x000fda0003f85340 */
[----:B------:R-:W-:Y:S05]  /*6080*/  @P4 BRA `(.L_x_11083) ;  /* 0x0000002000004947 */ /* 0x000fea0003800000 */
[----:B------:R-:W-:Y:S05]  /*6090*/  @P0 BRA `(.L_x_11084) ;  /* 0x0000008000000947 */ /* 0x000fea0003800000 */
[----:B------:R-:W-:Y:S05]  /*60a0*/  BRA `(.L_x_11085) ;  /* 0x0000009000007947 */ /* 0x000fea0003800000 */
.L_x_11083:
[----:B-----5:R-:W-:-:S05]  /*60b0*/  PRMT R132, RZ, 0x5410, R127 ;  /* 0x00005410ff847816 */ /* 0x020fca000000007f */
[----:B------:R-:W-:Y:S01]  /*60c0*/  FADD.FTZ R145, R132, R145 ;  /* 0x0000009184917221 */ /* 0x000fe20000010000 */
[----:B------:R-:W-:Y:S05]  /*60d0*/  BRA `(.L_x_11084) ;  /* 0x0000004000007947 */ /* 0x000fea0003800000 */
.L_x_11082:
[----:B-----5:R-:W-:-:S05]  /*60e0*/  PRMT R132, RZ, 0x5410, R123 ;  /* 0x00005410ff847816 */ /* 0x020fca000000007b */
[----:B------:R-:W-:Y:S01]  /*60f0*/  FADD.FTZ R145, R132, R145 ;  /* 0x0000009184917221 */ /* 0x000fe20000010000 */
[----:B------:R-:W-:-:S05]  /*6100*/  @P2 PRMT R132, RZ, 0x5410, R127 ;  /* 0x00005410ff842816 */ /* 0x000fca000000007f */
[----:B------:R-:W-:-:S05]  /*6110*/  @P2 FADD.FTZ R145, R132, R145 ;  /* 0x0000009184912221 */ /* 0x000fca0000010000 */
.L_x_11084:
[----:B------:R-:W-:-:S04]  /*6120*/  F2FP.BF16.PACK_AB R132, RZ, R145 ;  /* 0x00000091ff84723e */ /* 0x000fc800000010ff */
[----:B------:R-:W-:Y:S02]  /*6130*/  PRMT R131, R132, 0x7610, R131 ;  /* 0x0000761084837816 */ /* 0x000fe40000000083 */
.L_x_11085:
[----:B------:R-:W-:Y:S01]  /*6140*/  PRMT R168, RZ, 0x7610, R135 ;  /* 0x00007610ffa87816 */ /* 0x000fe20000000087 */
[----:B------:R-:W-:Y:S05]  /*6150*/  @P3 BRA `(.L_x_11086) ;  /* 0x0000008000003947 */ /* 0x000fea0003800000 */
[----:B------:R-:W-:-:S04]  /*6160*/  ISETP.NE.U32.AND P2, PT, RZ, c[0x0][0x180], PT ;  /* 0x00006000ff007a0c */ /* 0x000fc80003f45070 */
[----:B------:R-:W-:-:S13]  /*6170*/  ISETP.NE.AND.EX P2, PT, RZ, c[0x0][0x184], PT, P2 ;  /* 0x00006100ff007a0c */ /* 0x000fda0003f45320 */
[----:B------:R-:W-:Y:S05]  /*6180*/  @P2 BRA `(.L_x_11087) ;  /* 0x0000002000002947 */ /* 0x000fea0003800000 */
[----:B------:R-:W-:Y:S05]  /*6190*/  @P0 BRA `(.L_x_11088) ;  /* 0x0000008000000947 */ /* 0x000fea0003800000 */
[----:B------:R-:W-:Y:S05]  /*61a0*/  BRA `(.L_x_11089) ;  /* 0x0000009000007947 */ /* 0x000fea0003800000 */
.L_x_11087:
[----:B-----5:R-:W-:-:S05]  /*61b0*/  PRMT R132, RZ, 0x7610, R127 ;  /* 0x00007610ff847816 */ /* 0x020fca000000007f */
[----:B------:R-:W-:Y:S01]  /*61c0*/  FADD.FTZ R168, R132, R168 ;  /* 0x000000a884a87221 */ /* 0x000fe20000010000 */
[----:B------:R-:W-:Y:S05]  /*61d0*/  BRA `(.L_x_11088) ;  /* 0x0000004000007947 */ /* 0x000fea0003800000 */
.L_x_11086:
[----:B-----5:R-:W-:-:S05]  /*61e0*/  PRMT R132, RZ, 0x7610, R123 ;  /* 0x00007610ff847816 */ /* 0x020fca000000007b */
[----:B------:R-:W-:Y:S01]  /*61f0*/  FADD.FTZ R168, R132, R168 ;  /* 0x000000a884a87221 */ /* 0x000fe20000010000 */
[----:B------:R-:W-:-:S05]  /*6200*/  @P2 PRMT R132, RZ, 0x7610, R127 ;  /* 0x00007610ff842816 */ /* 0x000fca000000007f */
[----:B------:R-:W-:-:S05]  /*6210*/  @P2 FADD.FTZ R168, R132, R168 ;  /* 0x000000a884a82221 */ /* 0x000fca0000010000 */
.L_x_11088:
[----:B------:R-:W-:-:S04]  /*6220*/  F2FP.BF16.PACK_AB R132, RZ, R168 ;  /* 0x000000a8ff84723e */ /* 0x000fc800000010ff */
[----:B------:R-:W-:Y:S02]  /*6230*/  PRMT R131, R131, 0x5410, R132 ;  /* 0x0000541083837816 */ /* 0x000fe40000000084 */
.L_x_11089:
[----:B------:R-:W-:-:S04]  /*6240*/  @P0 LEA R132, P2, R136, c[0x0][0x188], 0x4 ;  /* 0x0000620088840a11 */ /* 0x000fc800078420ff */
[----:B------:R-:W-:-:S05]  /*6250*/  @P0 LEA.HI.X R133, R136, c[0x0][0x18c], RZ, 0x4, P2 ;  /* 0x0000630088850a11 */ /* 0x000fca00010f24ff */
[----:B------:R0:W-:Y:S04]  /*6260*/  @P0 STG.E.128 [R132.64], R128 ;  /* 0x0000008084000986 */ /* 0x0001e8000c101d04 */
.L_x_11057:
[----:B------:R-:W-:Y:S05]  /*6270*/  BSYNC B0 ;  /* 0x0000000000007941 */ /* 0x000fea0003800000 */
.L_x_11056:
        /* <DEDUP_REMOVED lines=81> */
.L_x_11110:
        /* <DEDUP_REMOVED lines=155> */
.L_x_11111:
        /* <DEDUP_REMOVED lines=17> */
[----:B------:R-:W3:Y:S04]  /*7250*/  LDL R136, [R1+0x184] ;  /* 0x0001840001887983 */ /* 0x000ee80000100800 */
[----:B------:R-:W4:Y:S04]  /*7260*/  LDL R205, [R1+0x160] ;  /* 0x0001600001cd7983 */ /* 0x000f280000100800 */
[----:B------:R-:W4:Y:S04]  /*7270*/  LDL R137, [R1+0x164] ;  /* 0x0001640001897983 */ /* 0x000f280000100800 */
[----:B------:R-:W4:Y:S04]  /*7280*/  LDL R138, [R1+0x18c] ;  /* 0x00018c00018a7983 */ /* 0x000f280000100800 */
[----:B------:R-:W4:Y:S04]  /*7290*/  LDL R204, [R1+0x16c] ;  /* 0x00016c0001cc7983 */ /* 0x000f280000100800 */
[----:B------:R-:W4:Y:S01]  /*72a0*/  LDL R139, [R1+0x188] ;  /* 0x00018800018b7983 */ /* 0x000f220000100800 */
[----:B------:R-:W-:-:S03]  /*72b0*/  FSEL R135, R169, RZ, !P2 ;  /* 0x000000ffa9877208 */ /* 0x000fc60005000000 */
[----:B------:R-:W4:Y:S02]  /*72c0*/  LDL R207, [R1+0x168] ;  /* 0x0001680001cf7983 */ /* 0x000f240000100800 */
[--C-:B0-----:R-:W-:Y:S02]  /*72d0*/  FADD.FTZ R133, R5, -R135.reuse ;  /* 0x8000008705857221 */ /* 0x101fe40000010000 */
[----:B------:R-:W-:Y:S02]  /*72e0*/  FADD.FTZ R134, R24, -R135 ;  /* 0x8000008718867221 */ /* 0x000fe40000010000 */
[C---:B------:R-:W-:Y:S02]  /*72f0*/  FMUL.FTZ R133, R170.reuse, R133 ;  /* 0x00000085aa857220 */ /* 0x040fe40000410000 */
[----:B------:R-:W-:Y:S01]  /*7300*/  FMUL.FTZ R134, R170, R134 ;  /* 0x00000086aa867220 */ /* 0x000fe20000410000 */
[----:B------:R0:W-:Y:S04]  /*7310*/  STL [R1+0x194], R2 ;  /* 0x0001940201007387 */ /* 0x0001e80000100800 */
[----:B------:R-:W4:Y:S04]  /*7320*/  LDL R171, [R1+0x174] ;  /* 0x0001740001ab7983 */ /* 0x000f280000100800 */
[----:B0-----:R-:W4:Y:S04]  /*7330*/  LDL R2, [R1+0x150] ;  /* 0x0001500001027983 */ /* 0x001f280000100800 */
[----:B------:R0:W-:Y:S04]  /*7340*/  STL [R1+0x190], R0 ;  /* 0x0001900001007387 */ /* 0x0001e80000100800 */
[----:B------:R-:W4:Y:S04]  /*7350*/  LDL R252, [R1+0x158] ;  /* 0x0001580001fc7983 */ /* 0x000f280000100800 */
[----:B0-----:R-:W4:Y:S01]  /*7360*/  LDL R0, [R1+0x154] ;  /* 0x0001540001007983 */ /* 0x001f220000100800 */
[----:B--2--5:R-:W-:-:S03]  /*7370*/  FFMA.FTZ R132, R206, R133, R216 ;  /* 0x00000085ce847223 */ /* 0x024fc600000100d8 */
[----:B------:R-:W2:Y:S01]  /*7380*/  LDL R206, [R1+0x178] ;  /* 0x0001780001ce7983 */ /* 0x000ea20000100800 */
[-C--:B---3--:R-:W-:Y:S02]  /*7390*/  FFMA.FTZ R136, R136, R134.reuse, R217 ;  /* 0x0000008688887223 */ /* 0x088fe400000100d9 */
[----:B----4-:R-:W-:Y:S02]  /*73a0*/  FFMA.FTZ R133, R205, R133, R208 ;  /* 0x00000085cd857223 */ /* 0x010fe400000100d0 */
[----:B------:R-:W-:Y:S01]  /*73b0*/  FFMA.FTZ R134, R137, R134, R209 ;  /* 0x0000008689867223 */ /* 0x000fe200000100d1 */
[----:B------:R-:W-:Y:S01]  /*73c0*/  F2FP.BF16.PACK_AB R132, R136, R132 ;  /* 0x000000848884723e */ /* 0x000fe200000010ff */
[----:B------:R-:W3:Y:S03]  /*73d0*/  LDL R205, [R1+0x17c] ;  /* 0x00017c0001cd7983 */ /* 0x000ee60000100800 */
[----:B------:R-:W-:Y:S01]  /*73e0*/  F2FP.BF16.PACK_AB R136, R134, R133 ;  /* 0x000000858688723e */ /* 0x000fe200000010ff */
[----:B------:R-:W-:-:S04]  /*73f0*/  FADD.FTZ R134, R142, -R135 ;  /* 0x800000878e867221 */ /* 0x000fc80000010000 */
[----:B------:R-:W-:-:S04]  /*7400*/  FMUL.FTZ R134, R170, R134 ;  /* 0x00000086aa867220 */ /* 0x000fc80000410000 */
[-C--:B------:R-:W-:Y:S02]  /*7410*/  FFMA.FTZ R138, R138, R134.reuse, R219 ;  /* 0x000000868a8a7223 */ /* 0x080fe400000100db */
[----:B------:R-:W-:Y:S02]  /*7420*/  FFMA.FTZ R204, R204, R134, R211 ;  /* 0x00000086cccc7223 */ /* 0x000fe400000100d3 */
[----:B------:R-:W4:Y:S01]  /*7430*/  LDL R134, [R1+0x170] ;  /* 0x0001700001867983 */ /* 0x000f220000100800 */
[----:B------:R-:W-:-:S04]  /*7440*/  FADD.FTZ R133, R23, -R135 ;  /* 0x8000008717857221 */ /* 0x000fc80000010000 */
[----:B------:R-:W-:-:S04]  /*7450*/  FMUL.FTZ R137, R170, R133 ;  /* 0x00000085aa897220 */ /* 0x000fc80000410000 */
[-C--:B------:R-:W-:Y:S02]  /*7460*/  FFMA.FTZ R133, R139, R137.reuse, R218 ;  /* 0x000000898b857223 */ /* 0x080fe400000100da */
[----:B------:R-:W-:Y:S02]  /*7470*/  FFMA.FTZ R137, R207, R137, R210 ;  /* 0x00000089cf897223 */ /* 0x000fe400000100d2 */
[----:B------:R-:W2:Y:S01]  /*7480*/  LDL R207, [R1+0x15c] ;  /* 0x00015c0001cf7983 */ /* 0x000ea20000100800 */
[----:B------:R-:W-:Y:S01]  /*7490*/  F2FP.BF16.PACK_AB R133, R138, R133 ;  /* 0x000000858a85723e */ /* 0x000fe200000010ff */
[--C-:B------:R-:W-:Y:S02]  /*74a0*/  FADD.FTZ R138, R141, -R135.reuse ;  /* 0x800000878d8a7221 */ /* 0x100fe40000010000 */
[----:B------:R-:W-:Y:S02]  /*74b0*/  FADD.FTZ R139, R160, -R135 ;  /* 0x80000087a08b7221 */ /* 0x000fe40000010000 */
[----:B------:R-:W-:-:S02]  /*74c0*/  FMUL.FTZ R138, R170, R138 ;  /* 0x0000008aaa8a7220 */ /* 0x000fc40000410000 */
[----:B------:R-:W-:-:S04]  /*74d0*/  FMUL.FTZ R139, R170, R139 ;  /* 0x0000008baa8b7220 */ /* 0x000fc80000410000 */
[-C--:B------:R-:W-:Y:S02]  /*74e0*/  FFMA.FTZ R171, R171, R139.reuse, R221 ;  /* 0x0000008babab7223 */ /* 0x080fe400000100dd */
[----:B------:R-:W-:Y:S01]  /*74f0*/  FFMA.FTZ R139, R0, R139, R213 ;  /* 0x0000008b008b7223 */ /* 0x000fe200000100d5 */
[----:B------:R-:W-:Y:S01]  /*7500*/  F2FP.BF16.PACK_AB R137, R204, R137 ;  /* 0x00000089cc89723e */ /* 0x000fe200000010ff */
[-C--:B----4-:R-:W-:Y:S02]  /*7510*/  FFMA.FTZ R134, R134, R138.reuse, R220 ;  /* 0x0000008a86867223 */ /* 0x090fe400000100dc */
[----:B------:R-:W-:Y:S02]  /*7520*/  FFMA.FTZ R138, R2, R138, R212 ;  /* 0x0000008a028a7223 */ /* 0x000fe400000100d4 */
[----:B------:R0:W5:Y:S04]  /*7530*/  LDL.LU R2, [R1+0x194] ;  /* 0x0001940001027983 */ /* 0x0001680000300800 */
[----:B------:R0:W5:Y:S01]  /*7540*/  LDL.LU R0, [R1+0x190] ;  /* 0x0001900001007983 */ /* 0x0001620000300800 */
[----:B------:R-:W-:Y:S01]  /*7550*/  F2FP.BF16.PACK_AB R138, R139, R138 ;  /* 0x0000008a8b8a723e */ /* 0x000fe200000010ff */
[----:B------:R-:W-:-:S02]  /*7560*/  FADD.FTZ R139, R159, -R135 ;  /* 0x800000879f8b7221 */ /* 0x000fc40000010000 */
[----:B------:R-:W-:Y:S01]  /*7570*/  FADD.FTZ R135, R161, -R135 ;  /* 0x80000087a1877221 */ /* 0x000fe20000010000 */
[----:B------:R-:W-:Y:S01]  /*7580*/  F2FP.BF16.PACK_AB R134, R171, R134 ;  /* 0x00000086ab86723e */ /* 0x000fe200000010ff */
[C---:B------:R-:W-:Y:S02]  /*7590*/  FMUL.FTZ R139, R170.reuse, R139 ;  /* 0x0000008baa8b7220 */ /* 0x040fe40000410000 */
[----:B------:R-:W-:Y:S02]  /*75a0*/  FMUL.FTZ R171, R170, R135 ;  /* 0x00000087aaab7220 */ /* 0x000fe40000410000 */
[----:B--2---:R-:W-:Y:S02]  /*75b0*/  FFMA.FTZ R135, R206, R139, R222 ;  /* 0x0000008bce877223 */ /* 0x004fe400000100de */
[----:B---3--:R-:W-:Y:S02]  /*75c0*/  FFMA.FTZ R204, R205, R171, R223 ;  /* 0x000000abcdcc7223 */ /* 0x008fe400000100df */
[----:B------:R-:W-:-:S03]  /*75d0*/  IMAD.MOV.U32 R206, RZ, RZ, 0x10 ;  /* 0x00000010ffce7424 */ /* 0x000fc600078e00ff */
[----:B------:R-:W-:Y:S01]  /*75e0*/  F2FP.BF16.PACK_AB R135, R204, R135 ;  /* 0x00000087cc87723e */ /* 0x000fe200000010ff */
[----:B------:R-:W-:-:S05]  /*75f0*/  IMAD.WIDE.U32 R204, R6, R206, c[0x0][0x208] ;  /* 0x0000820006cc7625 */ /* 0x000fca00078e00ce */
[----:B------:R1:W-:Y:S02]  /*7600*/  STG.E.128 [R204.64], R132 ;  /* 0x00000084cc007986 */ /* 0x0003e4000c101d04 */
[----:B-1----:R-:W-:Y:S02]  /*7610*/  FFMA.FTZ R132, R252, R139, R214 ;  /* 0x0000008bfc847223 */ /* 0x002fe400000100d6 */
[----:B------:R-:W-:-:S05]  /*7620*/  FFMA.FTZ R133, R207, R171, R215 ;  /* 0x000000abcf857223 */ /* 0x000fca00000100d7 */
[----:B------:R-:W-:Y:S01]  /*7630*/  F2FP.BF16.PACK_AB R139, R133, R132 ;  /* 0x00000084858b723e */ /* 0x000fe200000010ff */
[----:B------:R-:W-:-:S05]  /*7640*/  IMAD.WIDE.U32 R132, R6, R206, c[0x0][0x210] ;  /* 0x0000840006847625 */ /* 0x000fca00078e00ce */
[----:B------:R0:W-:Y:S01]  /*7650*/  STG.E.128 [R132.64], R136 ;  /* 0x0000008884007986 */ /* 0x0001e2000c101d04 */
[----:B------:R-:W-:-:S03]  /*7660*/  IADD3 R6, R6, 0x20, RZ ;  /* 0x0000002006067810 */ /* 0x000fc60007ffe0ff */
.L_x_11093:
[----:B------:R-:W-:Y:S05]  /*7670*/  BSYNC B0 ;  /* 0x0000000000007941 */ /* 0x000fea0003800000 */
.L_x_11092:
[----:B------:R-:W-:Y:S01]  /*7680*/  ISETP.GE.U32.AND P3, PT, R9, 0x40, PT ;  /* 0x000000400900780c */ /* 0x000fe20003f66070 */
[----:B------:R-:W-:-:S12]  /*7690*/  BSSY B0, `(.L_x_11094) ;  /* 0x0000045000007945 */ /* 0x000fd80003800000 */
[----:B------:R-:W-:Y:S05]  /*76a0*/  @!P3 BRA `(.L_x_11095) ;  /* 0x000004300000b947 */ /* 0x000fea0003800000 */
[----:B0-----:R-:W2:Y:S04]  /*76b0*/  LDL R132, [R1+0x40] ;  /* 0x0000400001847983 */ /* 0x001ea80000100800 */
        /* <DEDUP_REMOVED lines=8> */
[--C-:B------:R-:W-:Y:S02]  /*7740*/  FADD.FTZ R133, R4, -R135.reuse ;  /* 0x8000008704857221 */ /* 0x100fe40000010000 */
[----:B------:R-:W-:Y:S02]  /*7750*/  FADD.FTZ R134, R22, -R135 ;  /* 0x8000008716867221 */ /* 0x000fe40000010000 */
[C---:B------:R-:W-:Y:S02]  /*7760*/  FMUL.FTZ R133, R170.reuse, R133 ;  /* 0x00000085aa857220 */ /* 0x040fe40000410000 */
[----:B------:R-:W-:Y:S01]  /*7770*/  FMUL.FTZ R134, R170, R134 ;  /* 0x00000086aa867220 */ /* 0x000fe20000410000 */
[----:B-----5:R0:W-:Y:S04]  /*7780*/  STL [R1+0x194], R2 ;  /* 0x0001940201007387 */ /* 0x0201e80000100800 */
[----:B------:R-:W4:Y:S04]  /*7790*/  LDL R171, [R1+0x34] ;  /* 0x0000340001ab7983 */ /* 0x000f280000100800 */
[----:B0-----:R-:W4:Y:S04]  /*77a0*/  LDL R2, [R1+0x130] ;  /* 0x0001300001027983 */ /* 0x001f280000100800 */
[----:B------:R0:W-:Y:S04]  /*77b0*/  STL [R1+0x190], R0 ;  /* 0x0001900001007387 */ /* 0x0001e80000100800 */
[----:B------:R-:W4:Y:S04]  /*77c0*/  LDL R206, [R1+0x38] ;  /* 0x0000380001ce7983 */ /* 0x000f280000100800 */
[----:B------:R-:W4:Y:S04]  /*77d0*/  LDL R252, [R1+0x138] ;  /* 0x0001380001fc7983 */ /* 0x000f280000100800 */
[----:B0-----:R-:W4:Y:S01]  /*77e0*/  LDL R0, [R1+0x134] ;  /* 0x0001340001007983 */ /* 0x001f220000100800 */
[----:B--2---:R-:W-:-:S02]  /*77f0*/  FFMA.FTZ R132, R132, R133, R196 ;  /* 0x0000008584847223 */ /* 0x004fc400000100c4 */
[-C--:B---3--:R-:W-:Y:S02]  /*7800*/  FFMA.FTZ R136, R136, R134.reuse, R197 ;  /* 0x0000008688887223 */ /* 0x088fe400000100c5 */
[----:B----4-:R-:W-:Y:S02]  /*7810*/  FFMA.FTZ R133, R205, R133, R188 ;  /* 0x00000085cd857223 */ /* 0x010fe400000100bc */
[----:B------:R-:W-:Y:S01]  /*7820*/  FFMA.FTZ R134, R137, R134, R189 ;  /* 0x0000008689867223 */ /* 0x000fe200000100bd */
[----:B------:R-:W-:Y:S01]  /*7830*/  F2FP.BF16.PACK_AB R132, R136, R132 ;  /* 0x000000848884723e */ /* 0x000fe200000010ff */
[----:B------:R-:W2:Y:S03]  /*7840*/  LDL R205, [R1+0x3c] ;  /* 0x00003c0001cd7983 */ /* 0x000ea60000100800 */
[----:B------:R-:W-:Y:S01]  /*7850*/  F2FP.BF16.PACK_AB R136, R134, R133 ;  /* 0x000000858688723e */ /* 0x000fe200000010ff */
[----:B------:R-:W-:-:S04]  /*7860*/  FADD.FTZ R134, R140, -R135 ;  /* 0x800000878c867221 */ /* 0x000fc80000010000 */
[----:B------:R-:W-:-:S04]  /*7870*/  FMUL.FTZ R134, R170, R134 ;  /* 0x00000086aa867220 */ /* 0x000fc80000410000 */
[-C--:B------:R-:W-:Y:S02]  /*7880*/  FFMA.FTZ R138, R138, R134.reuse, R199 ;  /* 0x000000868a8a7223 */ /* 0x080fe400000100c7 */
[----:B------:R-:W-:Y:S02]  /*7890*/  FFMA.FTZ R204, R204, R134, R191 ;  /* 0x00000086cccc7223 */ /* 0x000fe400000100bf */
[----:B------:R-:W3:Y:S01]  /*78a0*/  LDL R134, [R1+0x30] ;  /* 0x0000300001867983 */ /* 0x000ee20000100800 */
[----:B------:R-:W-:-:S04]  /*78b0*/  FADD.FTZ R133, R21, -R135 ;  /* 0x8000008715857221 */ /* 0x000fc80000010000 */
[----:B------:R-:W-:-:S04]  /*78c0*/  FMUL.FTZ R137, R170, R133 ;  /* 0x00000085aa897220 */ /* 0x000fc80000410000 */
[-C--:B------:R-:W-:Y:S02]  /*78d0*/  FFMA.FTZ R133, R139, R137.reuse, R198 ;  /* 0x000000898b857223 */ /* 0x080fe400000100c6 */
[----:B------:R-:W-:Y:S02]  /*78e0*/  FFMA.FTZ R137, R207, R137, R190 ;  /* 0x00000089cf897223 */ /* 0x000fe400000100be */
[----:B------:R-:W4:Y:S01]  /*78f0*/  LDL R207, [R1+0x13c] ;  /* 0x00013c0001cf7983 */ /* 0x000f220000100800 */
        /* <DEDUP_REMOVED lines=8> */
[-C--:B---3--:R-:W-:Y:S02]  /*7980*/  FFMA.FTZ R134, R134, R138.reuse, R200 ;  /* 0x0000008a86867223 */ /* 0x088fe400000100c8 */
        /* <DEDUP_REMOVED lines=9> */
[----:B------:R-:W-:Y:S02]  /*7a20*/  FFMA.FTZ R135, R206, R139, R202 ;  /* 0x0000008bce877223 */ /* 0x000fe400000100ca */
[----:B--2---:R-:W-:Y:S02]  /*7a30*/  FFMA.FTZ R204, R205, R171, R203 ;  /* 0x000000abcdcc7223 */ /* 0x004fe400000100cb */
[----:B------:R-:W-:-:S03]  /*7a40*/  IMAD.MOV.U32 R206, RZ, RZ, 0x10 ;  /* 0x00000010ffce7424 */ /* 0x000fc600078e00ff */
[----:B------:R-:W-:Y:S01]  /*7a50*/  F2FP.BF16.PACK_AB R135, R204, R135 ;  /* 0x00000087cc87723e */ /* 0x000fe200000010ff */
[----:B------:R-:W-:-:S05]  /*7a60*/  IMAD.WIDE.U32 R204, R6, R206, c[0x0][0x208] ;  /* 0x0000820006cc7625 */ /* 0x000fca00078e00ce */
[----:B------:R1:W-:Y:S02]  /*7a70*/  STG.E.128 [R204.64], R132 ;  /* 0x00000084cc007986 */ /* 0x0003e4000c101d04 */
[----:B-1----:R-:W-:Y:S02]  /*7a80*/  FFMA.FTZ R132, R252, R139, R194 ;  /* 0x0000008bfc847223 */ /* 0x002fe400000100c2 */
[----:B----4-:R-:W-:-:S05]  /*7a90*/  FFMA.FTZ R133, R207, R171, R195 ;  /* 0x000000abcf857223 */ /* 0x010fca00000100c3 */
[----:B------:R-:W-:Y:S01]  /*7aa0*/  F2FP.BF16.PACK_AB R139, R133, R132 ;  /* 0x00000084858b723e */ /* 0x000fe200000010ff */
[----:B------:R-:W-:-:S05]  /*7ab0*/  IMAD.WIDE.U32 R132, R6, R206, c[0x0][0x210] ;  /* 0x0000840006847625 */ /* 0x000fca00078e00ce */
[----:B------:R0:W-:Y:S01]  /*7ac0*/  STG.E.128 [R132.64], R136 ;  /* 0x0000008884007986 */ /* 0x0001e2000c101d04 */
[----:B------:R-:W-:-:S03]  /*7ad0*/  IADD3 R6, R6, 0x20, RZ ;  /* 0x0000002006067810 */ /* 0x000fc60007ffe0ff */
.L_x_11095:
[----:B------:R-:W-:Y:S05]  /*7ae0*/  BSYNC B0 ;  /* 0x0000000000007941 */ /* 0x000fea0003800000 */
.L_x_11094:
        /* <DEDUP_REMOVED lines=70> */
.L_x_11097:
[----:B------:R-:W-:Y:S05]  /*7f50*/  BSYNC B0 ;  /* 0x0000000000007941 */ /* 0x000fea0003800000 */
.L_x_11096:
[----:B------:R-:W-:Y:S01]  /*7f60*/  ISETP.GE.U32.AND P3, PT, R9, 0x80, PT ;  /* 0x000000800900780c */ /* 0x000fe20003f66070 */
[----:B------:R-:W-:-:S12]  /*7f70*/  BSSY B0, `(.L_x_11098) ;  /* 0x000003d000007945 */ /* 0x000fd80003800000 */
[----:B------:R-:W-:Y:S05]  /*7f80*/  @!P3 BRA `(.L_x_11099) ;  /* 0x000003b00000b947 */ /* 0x000fea0003800000 */
[----:B0-----:R-:W2:Y:S04]  /*7f90*/  LDL R132, [R1] ;  /* 0x0000000001847983 */ /* 0x001ea80000100800 */
[----:B------:R-:W3:Y:S04]  /*7fa0*/  LDL R207, [R1+0x100] ;  /* 0x0001000001cf7983 */ /* 0x000ee80000100800 */
[----:B------:R-:W4:Y:S04]  /*7fb0*/  LDL R136, [R1+0x4] ;  /* 0x0000040001887983 */ /* 0x000f280000100800 */
[----:B------:R-:W4:Y:S04]  /*7fc0*/  LDL R137, [R1+0x104] ;  /* 0x0001040001897983 */ /* 0x000f280000100800 */
[----:B------:R-:W4:Y:S04]  /*7fd0*/  LDL R139, [R1+0x8] ;  /* 0x00000800018b7983 */ /* 0x000f280000100800 */
[----:B------:R-:W4:Y:S04]  /*7fe0*/  LDL R138, [R1+0xc] ;  /* 0x00000c00018a7983 */ /* 0x000f280000100800 */
[----:B------:R-:W4:Y:S04]  /*7ff0*/  LDL R204, [R1+0x10c] ;  /* 0x00010c0001cc7983 */ /* 0x000f280000100800 */
[----:B------:R-:W4:Y:S04]  /*8000*/  LDL R171, [R1+0xf0] ;  /* 0x0000f00001ab7983 */ /* 0x000f280000100800 */
[----:B------:R-:W4:Y:S01]  /*8010*/  LDL R205, [R1+0xf4] ;  /* 0x0000f40001cd7983 */ /* 0x000f220000100800 */
[----:B------:R-:W-:-:S03]  /*8020*/  FSEL R135, R169, RZ, !P2 ;  /* 0x000000ffa9877208 */ /* 0x000fc60005000000 */
[----:B------:R-:W4:Y:S02]  /*8030*/  LDL R206, [R1+0x108] ;  /* 0x0001080001ce7983 */ /* 0x000f240000100800 */
[--C-:B-----5:R-:W-:Y:S02]  /*8040*/  FADD.FTZ R133, R2, -R135.reuse ;  /* 0x8000008702857221 */ /* 0x120fe40000010000 */
[----:B------:R-:W4:Y:S02]  /*8050*/  LDL R252, [R1+0xf8] ;  /* 0x0000f80001fc7983 */ /* 0x000f240000100800 */
[----:B------:R-:W-:Y:S02]  /*8060*/  FMUL.FTZ R133, R170, R133 ;  /* 0x00000085aa857220 */ /* 0x000fe40000410000 */
[----:B------:R-:W-:-:S04]  /*8070*/  FADD.FTZ R134, R18, -R135 ;  /* 0x8000008712867221 */ /* 0x000fc80000010000 */
[----:B------:R-:W-:Y:S02]  /*8080*/  FMUL.FTZ R134, R170, R134 ;  /* 0x00000086aa867220 */ /* 0x000fe40000410000 */
[-C--:B--2---:R-:W-:Y:S02]  /*8090*/  FFMA.FTZ R132, R132, R133.reuse, R40 ;  /* 0x0000008584847223 */ /* 0x084fe40000010028 */
[----:B---3--:R-:W-:Y:S02]  /*80a0*/  FFMA.FTZ R133, R207, R133, R48 ;  /* 0x00000085cf857223 */ /* 0x008fe40000010030 */
[----:B------:R-:W2:Y:S01]  /*80b0*/  LDL R207, [R1+0xfc] ;  /* 0x0000fc0001cf7983 */ /* 0x000ea20000100800 */
[-C--:B----4-:R-:W-:Y:S02]  /*80c0*/  FFMA.FTZ R136, R136, R134.reuse, R41 ;  /* 0x0000008688887223 */ /* 0x090fe40000010029 */
[----:B------:R-:W-:-:S03]  /*80d0*/  FFMA.FTZ R134, R137, R134, R49 ;  /* 0x0000008689867223 */ /* 0x000fc60000010031 */
[----:B------:R-:W-:Y:S02]  /*80e0*/  F2FP.BF16.PACK_AB R132, R136, R132 ;  /* 0x000000848884723e */ /* 0x000fe400000010ff */
[----:B------:R-:W-:Y:S01]  /*80f0*/  F2FP.BF16.PACK_AB R136, R134, R133 ;  /* 0x000000858688723e */ /* 0x000fe200000010ff */
[--C-:B------:R-:W-:Y:S02]  /*8100*/  FADD.FTZ R133, R17, -R135.reuse ;  /* 0x8000008711857221 */ /* 0x100fe40000010000 */
[----:B------:R-:W-:Y:S02]  /*8110*/  FADD.FTZ R134, R36, -R135 ;  /* 0x8000008724867221 */ /* 0x000fe40000010000 */
[C---:B------:R-:W-:Y:S02]  /*8120*/  FMUL.FTZ R137, R170.reuse, R133 ;  /* 0x00000085aa897220 */ /* 0x040fe40000410000 */
[----:B------:R-:W-:Y:S02]  /*8130*/  FMUL.FTZ R134, R170, R134 ;  /* 0x00000086aa867220 */ /* 0x000fe40000410000 */
[----:B------:R-:W-:-:S02]  /*8140*/  FFMA.FTZ R133, R139, R137, R42 ;  /* 0x000000898b857223 */ /* 0x000fc4000001002a */
[----:B------:R-:W-:Y:S02]  /*8150*/  FFMA.FTZ R138, R138, R134, R43 ;  /* 0x000000868a8a7223 */ /* 0x000fe4000001002b */
[----:B------:R-:W-:-:S03]  /*8160*/  FADD.FTZ R139, R154, -R135 ;  /* 0x800000879a8b7221 */ /* 0x000fc60000010000 */
[----:B------:R-:W-:Y:S01]  /*8170*/  F2FP.BF16.PACK_AB R133, R138, R133 ;  /* 0x000000858a85723e */ /* 0x000fe200000010ff */
[----:B------:R-:W-:Y:S02]  /*8180*/  FADD.FTZ R138, R35, -R135 ;  /* 0x80000087238a7221 */ /* 0x000fe40000010000 */
[C---:B------:R-:W-:Y:S02]  /*8190*/  FMUL.FTZ R139, R170.reuse, R139 ;  /* 0x0000008baa8b7220 */ /* 0x040fe40000410000 */
[----:B------:R-:W-:Y:S02]  /*81a0*/  FMUL.FTZ R138, R170, R138 ;  /* 0x0000008aaa8a7220 */ /* 0x000fe40000410000 */
[----:B------:R-:W-:Y:S02]  /*81b0*/  FFMA.FTZ R204, R204, R134, R51 ;  /* 0x00000086cccc7223 */ /* 0x000fe40000010033 */
[-C--:B------:R-:W-:Y:S02]  /*81c0*/  FFMA.FTZ R134, R248, R138.reuse, R44 ;  /* 0x0000008af8867223 */ /* 0x080fe4000001002c */
[----:B------:R-:W-:-:S02]  /*81d0*/  FFMA.FTZ R138, R171, R138, R52 ;  /* 0x0000008aab8a7223 */ /* 0x000fc40000010034 */
[-C--:B------:R-:W-:Y:S02]  /*81e0*/  FFMA.FTZ R171, R249, R139.reuse, R45 ;  /* 0x0000008bf9ab7223 */ /* 0x080fe4000001002d */
[----:B------:R-:W-:-:S05]  /*81f0*/  FFMA.FTZ R139, R205, R139, R53 ;  /* 0x0000008bcd8b7223 */ /* 0x000fca0000010035 */
[----:B------:R-:W-:Y:S01]  /*8200*/  F2FP.BF16.PACK_AB R138, R139, R138 ;  /* 0x0000008a8b8a723e */ /* 0x000fe200000010ff */
[--C-:B------:R-:W-:Y:S02]  /*8210*/  FADD.FTZ R139, R153, -R135.reuse ;  /* 0x80000087998b7221 */ /* 0x100fe40000010000 */
[----:B------:R-:W-:Y:S01]  /*8220*/  FADD.FTZ R135, R164, -R135 ;  /* 0x80000087a4877221 */ /* 0x000fe20000010000 */
[----:B------:R-:W-:Y:S01]  /*8230*/  F2FP.BF16.PACK_AB R134, R171, R134 ;  /* 0x00000086ab86723e */ /* 0x000fe200000010ff */
[----:B------:R-:W-:Y:S02]  /*8240*/  FFMA.FTZ R137, R206, R137, R50 ;  /* 0x00000089ce897223 */ /* 0x000fe40000010032 */
[C---:B------:R-:W-:Y:S02]  /*8250*/  FMUL.FTZ R139, R170.reuse, R139 ;  /* 0x0000008baa8b7220 */ /* 0x040fe40000410000 */
[----:B------:R-:W-:Y:S01]  /*8260*/  FMUL.FTZ R171, R170, R135 ;  /* 0x00000087aaab7220 */ /* 0x000fe20000410000 */
[----:B------:R-:W-:Y:S01]  /*8270*/  F2FP.BF16.PACK_AB R137, R204, R137 ;  /* 0x00000089cc89723e */ /* 0x000fe200000010ff */
[----:B------:R-:W-:-:S02]  /*8280*/  FFMA.FTZ R135, R250, R139, R46 ;  /* 0x0000008bfa877223 */ /* 0x000fc4000001002e */
[----:B------:R-:W-:Y:S02]  /*8290*/  FFMA.FTZ R204, R251, R171, R47 ;  /* 0x000000abfbcc7223 */ /* 0x000fe4000001002f */
[----:B------:R-:W-:-:S03]  /*82a0*/  IMAD.MOV.U32 R206, RZ, RZ, 0x10 ;  /* 0x00000010ffce7424 */ /* 0x000fc600078e00ff */
[----:B------:R-:W-:Y:S01]  /*82b0*/  F2FP.BF16.PACK_AB R135, R204, R135 ;  /* 0x00000087cc87723e */ /* 0x000fe200000010ff */
[----:B------:R-:W-:-:S05]  /*82c0*/  IMAD.WIDE.U32 R204, R6, R206, c[0x0][0x208] ;  /* 0x0000820006cc7625 */ /* 0x000fca00078e00ce */
[----:B------:R0:W-:Y:S02]  /*82d0*/  STG.E.128 [R204.64], R132 ;  /* 0x00000084cc007986 */ /* 0x0001e4000c101d04 */
[----:B0-----:R-:W-:Y:S02]  /*82e0*/  FFMA.FTZ R132, R252, R139, R54 ;  /* 0x0000008bfc847223 */ /* 0x001fe40000010036 */
[----:B--2---:R-:W-:-:S05]  /*82f0*/  FFMA.FTZ R133, R207, R171, R55 ;  /* 0x000000abcf857223 */ /* 0x004fca0000010037 */
[----:B------:R-:W-:Y:S01]  /*8300*/  F2FP.BF16.PACK_AB R139, R133, R132 ;  /* 0x00000084858b723e */ /* 0x000fe200000010ff */
[----:B------:R-:W-:-:S05]  /*8310*/  IMAD.WIDE.U32 R132, R6, R206, c[0x0][0x210] ;  /* 0x0000840006847625 */ /* 0x000fca00078e00ce */
[----:B------:R0:W-:Y:S01]  /*8320*/  STG.E.128 [R132.64], R136 ;  /* 0x0000008884007986 */ /* 0x0001e2000c101d04 */
[----:B------:R-:W-:-:S03]  /*8330*/  IADD3 R6, R6, 0x20, RZ ;  /* 0x0000002006067810 */ /* 0x000fc60007ffe0ff */
.L_x_11099:
[----:B------:R-:W-:Y:S05]  /*8340*/  BSYNC B0 ;  /* 0x0000000000007941 */ /* 0x000fea0003800000 */
.L_x_11098:
        /* <DEDUP_REMOVED lines=9> */
[----:B------:R-:W4:Y:S04]  /*83e0*/  LDL R252, [R1+0xd8] ;  /* 0x0000d80001fc7983 */ /* 0x000f280000100800 */
[----:B------:R-:W4:Y:S01]  /*83f0*/  LDL R207, [R1+0xdc] ;  /* 0x0000dc0001cf7983 */ /* 0x000f220000100800 */
[----:B------:R-:W-:-:S05]  /*8400*/  FSEL R135, R169, RZ, !P2 ;  /* 0x000000ffa9877208 */ /* 0x000fca0005000000 */
[--C-:B-----5:R-:W-:Y:S02]  /*8410*/  FADD.FTZ R133, R0, -R135.reuse ;  /* 0x8000008700857221 */ /* 0x120fe40000010000 */
[--C-:B------:R-:W-:Y:S02]  /*8420*/  FADD.FTZ R134, R16, -R135.reuse ;  /* 0x8000008710867221 */ /* 0x100fe40000010000 */
[C---:B------:R-:W-:Y:S02]  /*8430*/  FMUL.FTZ R133, R170.reuse, R133 ;  /* 0x00000085aa857220 */ /* 0x040fe40000410000 */
[----:B------:R-:W-:Y:S02]  /*8440*/  FMUL.FTZ R134, R170, R134 ;  /* 0x00000086aa867220 */ /* 0x000fe40000410000 */
[----:B------:R-:W-:Y:S02]  /*8450*/  FFMA.FTZ R132, R244, R133, R56 ;  /* 0x00000085f4847223 */ /* 0x000fe40000010038 */
[----:B------:R-:W-:-:S04]  /*8460*/  FADD.FTZ R139, R152, -R135 ;  /* 0x80000087988b7221 */ /* 0x000fc80000010000 */
[----:B------:R-:W-:Y:S02]  /*8470*/  FMUL.FTZ R139, R170, R139 ;  /* 0x0000008baa8b7220 */ /* 0x000fe40000410000 */
[----:B--2---:R-:W-:Y:S02]  /*8480*/  FFMA.FTZ R133, R136, R133, R64 ;  /* 0x0000008588857223 */ /* 0x004fe40000010040 */
[-C--:B------:R-:W-:Y:S02]  /*8490*/  FFMA.FTZ R136, R245, R134.reuse, R57 ;  /* 0x00000086f5887223 */ /* 0x080fe40000010039 */
[----:B---3--:R-:W-:-:S03]  /*84a0*/  FFMA.FTZ R134, R137, R134, R65 ;  /* 0x0000008689867223 */ /* 0x008fc60000010041 */
[----:B------:R-:W-:Y:S02]  /*84b0*/  F2FP.BF16.PACK_AB R132, R136, R132 ;  /* 0x000000848884723e */ /* 0x000fe400000010ff */
[----:B------:R-:W-:Y:S01]  /*84c0*/  F2FP.BF16.PACK_AB R136, R134, R133 ;  /* 0x000000858688723e */ /* 0x000fe200000010ff */
[--C-:B------:R-:W-:Y:S02]  /*84d0*/  FADD.FTZ R133, R15, -R135.reuse ;  /* 0x800000870f857221 */ /* 0x100fe40000010000 */
[----:B------:R-:W-:Y:S02]  /*84e0*/  FADD.FTZ R134, R34, -R135 ;  /* 0x8000008722867221 */ /* 0x000fe40000010000 */
[C---:B------:R-:W-:Y:S02]  /*84f0*/  FMUL.FTZ R137, R170.reuse, R133 ;  /* 0x00000085aa897220 */ /* 0x040fe40000410000 */
[----:B------:R-:W-:Y:S02]  /*8500*/  FMUL.FTZ R134, R170, R134 ;  /* 0x00000086aa867220 */ /* 0x000fe40000410000 */
[----:B------:R-:W-:-:S02]  /*8510*/  FFMA.FTZ R133, R246, R137, R58 ;  /* 0x00000089f6857223 */ /* 0x000fc4000001003a */
[----:B------:R-:W-:-:S05]  /*8520*/  FFMA.FTZ R138, R247, R134, R59 ;  /* 0x00000086f78a7223 */ /* 0x000fca000001003b */
[----:B------:R-:W-:Y:S01]  /*8530*/  F2FP.BF16.PACK_AB R133, R138, R133 ;  /* 0x000000858a85723e */ /* 0x000fe200000010ff */
[----:B------:R-:W-:-:S04]  /*8540*/  FADD.FTZ R138, R33, -R135 ;  /* 0x80000087218a7221 */ /* 0x000fc80000010000 */
[----:B------:R-:W-:Y:S02]  /*8550*/  FMUL.FTZ R138, R170, R138 ;  /* 0x0000008aaa8a7220 */ /* 0x000fe40000410000 */
[----:B----4-:R-:W-:Y:S02]  /*8560*/  FFMA.FTZ R204, R204, R134, R67 ;  /* 0x00000086cccc7223 */ /* 0x010fe40000010043 */
[-C--:B------:R-:W-:Y:S02]  /*8570*/  FFMA.FTZ R134, R240, R138.reuse, R60 ;  /* 0x0000008af0867223 */ /* 0x080fe4000001003c */
[----:B------:R-:W-:Y:S02]  /*8580*/  FFMA.FTZ R138, R171, R138, R68 ;  /* 0x0000008aab8a7223 */ /* 0x000fe40000010044 */
        /* <DEDUP_REMOVED lines=17> */
[----:B------:R-:W-:-:S05]  /*86a0*/  FFMA.FTZ R133, R207, R171, R71 ;  /* 0x000000abcf857223 */ /* 0x000fca0000010047 */
[----:B------:R-:W-:Y:S01]  /*86b0*/  F2FP.BF16.PACK_AB R139, R133, R132 ;  /* 0x00000084858b723e */ /* 0x000fe200000010ff */
[----:B------:R-:W-:-:S05]  /*86c0*/  IMAD.WIDE.U32 R132, R6, R206, c[0x0][0x210] ;  /* 0x0000840006847625 */ /* 0x000fca00078e00ce */
[----:B------:R0:W-:Y:S01]  /*86d0*/  STG.E.128 [R132.64], R136 ;  /* 0x0000008884007986 */ /* 0x0001e2000c101d04 */
[----:B------:R-:W-:-:S03]  /*86e0*/  IADD3 R6, R6, 0x20, RZ ;  /* 0x0000002006067810 */ /* 0x000fc60007ffe0ff */
.L_x_11101:
[----:B------:R-:W-:Y:S05]  /*86f0*/  BSYNC B0 ;  /* 0x0000000000007941 */ /* 0x000fea0003800000 */
.L_x_11100:
        /* <DEDUP_REMOVED lines=12> */
[--C-:B------:R-:W-:Y:S02]  /*87c0*/  FADD.FTZ R133, R10, -R135.reuse ;  /* 0x800000870a857221 */ /* 0x100fe40000010000 */
[--C-:B------:R-:W-:Y:S02]  /*87d0*/  FADD.FTZ R134, R14, -R135.reuse ;  /* 0x800000870e867221 */ /* 0x100fe40000010000 */
[C---:B------:R-:W-:Y:S02]  /*87e0*/  FMUL.FTZ R133, R170.reuse, R133 ;  /* 0x00000085aa857220 */ /* 0x040fe40000410000 */
[----:B------:R-:W-:Y:S02]  /*87f0*/  FMUL.FTZ R134, R170, R134 ;  /* 0x00000086aa867220 */ /* 0x000fe40000410000 */
[----:B-----5:R-:W-:Y:S02]  /*8800*/  FFMA.FTZ R132, R236, R133, R72 ;  /* 0x00000085ec847223 */ /* 0x020fe40000010048 */
        /* <DEDUP_REMOVED lines=25> */
[----:B------:R-:W-:Y:S01]  /*89a0*/  FFMA.FTZ R137, R206, R137, R82 ;  /* 0x00000089ce897223 */ /* 0x000fe20000010052 */
[----:B------:R-:W-:Y:S01]  /*89b0*/  HFMA2.MMA R206, -RZ, RZ, 0, 9.5367431640625e-07 ;  /* 0x00000010ffce7435 */ /* 0x000fe200000001ff */
[C---:B------:R-:W-:Y:S02]  /*89c0*/  FMUL.FTZ R139, R170.reuse, R139 ;  /* 0x0000008baa8b7220 */ /* 0x040fe40000410000 */
[----:B------:R-:W-:Y:S01]  /*89d0*/  FMUL.FTZ R171, R170, R135 ;  /* 0x00000087aaab7220 */ /* 0x000fe20000410000 */
[----:B------:R-:W-:Y:S01]  /*89e0*/  F2FP.BF16.PACK_AB R137, R204, R137 ;  /* 0x00000089cc89723e */ /* 0x000fe200000010ff */
[----:B------:R-:W-:-:S02]  /*89f0*/  FFMA.FTZ R135, R234, R139, R78 ;  /* 0x0000008bea877223 */ /* 0x000fc4000001004e */
[----:B------:R-:W-:-:S05]  /*8a00*/  FFMA.FTZ R204, R235, R171, R79 ;  /* 0x000000abebcc7223 */ /* 0x000fca000001004f */
        /* <DEDUP_REMOVED lines=9> */
.L_x_11103:
[----:B------:R-:W-:Y:S05]  /*8aa0*/  BSYNC B0 ;  /* 0x0000000000007941 */ /* 0x000fea0003800000 */
.L_x_11102:
        /* <DEDUP_REMOVED lines=58> */
.L_x_11105:
[----:B------:R-:W-:Y:S05]  /*8e50*/  BSYNC B0 ;  /* 0x0000000000007941 */ /* 0x000fea0003800000 */
.L_x_11104:
[----:B------:R-:W-:Y:S01]  /*8e60*/  ISETP.GE.U32.AND P3, PT, R9, 0x100, PT ;  /* 0x000001000900780c */ /* 0x000fe20003f66070 */
[----:B------:R-:W-:-:S12]  /*8e70*/  BSSY B0, `(.L_x_11106) ;  /* 0x0000040000007945 */ /* 0x000fd80003800000 */
[----:B------:R-:W-:Y:S05]  /*8e80*/  @!P3 BRA `(.L_x_11107) ;  /* 0x000003e00000b947 */ /* 0x000fea0003800000 */
[----:B0-----:R-:W-:Y:S01]  /*8e90*/  FSEL R132, R169, RZ, !P2 ;  /* 0x000000ffa9847208 */ /* 0x001fe20005000000 */
[----:B------:R-:W2:Y:S04]  /*8ea0*/  LDL R252, [R1+0x8c] ;  /* 0x00008c0001fc7983 */ /* 0x000ea80000100800 */
[--C-:B------:R-:W-:Y:S01]  /*8eb0*/  FADD.FTZ R138, R12, -R132.reuse ;  /* 0x800000840c8a7221 */ /* 0x100fe20000010000 */
[----:B------:R-:W3:Y:S01]  /*8ec0*/  LDL R207, [R1+0x7c] ;  /* 0x00007c0001cf7983 */ /* 0x000ee20000100800 */
[--C-:B------:R-:W-:Y:S02]  /*8ed0*/  FADD.FTZ R139, R27, -R132.reuse ;  /* 0x800000841b8b7221 */ /* 0x100fe40000010000 */
[--C-:B------:R-:W-:Y:S02]  /*8ee0*/  FADD.FTZ R137, R28, -R132.reuse ;  /* 0x800000841c897221 */ /* 0x100fe40000010000 */
[----:B------:R-:W-:-:S02]  /*8ef0*/  FADD.FTZ R136, R143, -R132 ;  /* 0x800000848f887221 */ /* 0x000fc40000010000 */
[--C-:B------:R-:W-:Y:S02]  /*8f00*/  FADD.FTZ R135, R144, -R132.reuse ;  /* 0x8000008490877221 */ /* 0x100fe40000010000 */
[--C-:B------:R-:W-:Y:S02]  /*8f10*/  FADD.FTZ R134, R146, -R132.reuse ;  /* 0x8000008492867221 */ /* 0x100fe40000010000 */
[--C-:B------:R-:W-:Y:S02]  /*8f20*/  FADD.FTZ R133, R145, -R132.reuse ;  /* 0x8000008491857221 */ /* 0x100fe40000010000 */
[----:B------:R-:W-:Y:S02]  /*8f30*/  FADD.FTZ R132, R168, -R132 ;  /* 0x80000084a8847221 */ /* 0x000fe40000010000 */
[C---:B------:R-:W-:Y:S02]  /*8f40*/  FMUL.FTZ R138, R170.reuse, R138 ;  /* 0x0000008aaa8a7220 */ /* 0x040fe40000410000 */
[----:B------:R-:W-:-:S02]  /*8f50*/  FMUL.FTZ R139, R170, R139 ;  /* 0x0000008baa8b7220 */ /* 0x000fc40000410000 */
[C---:B------:R-:W-:Y:S02]  /*8f60*/  FMUL.FTZ R169, R170.reuse, R137 ;  /* 0x00000089aaa97220 */ /* 0x040fe40000410000 */
[C---:B------:R-:W-:Y:S01]  /*8f70*/  FMUL.FTZ R171, R170.reuse, R136 ;  /* 0x00000088aaab7220 */ /* 0x040fe20000410000 */
[----:B------:R-:W4:Y:S01]  /*8f80*/  LDL R137, [R1+0x78] ;  /* 0x0000780001897983 */ /* 0x000f220000100800 */
[C---:B------:R-:W-:Y:S02]  /*8f90*/  FMUL.FTZ R204, R170.reuse, R135 ;  /* 0x00000087aacc7220 */ /* 0x040fe40000410000 */
[C---:B------:R-:W-:Y:S01]  /*8fa0*/  FMUL.FTZ R205, R170.reuse, R134 ;  /* 0x00000086aacd7220 */ /* 0x040fe20000410000 */
[----:B------:R-:W2:Y:S01]  /*8fb0*/  LDL R136, [R1+0x70] ;  /* 0x0000700001887983 */ /* 0x000ea20000100800 */
[C---:B------:R-:W-:Y:S02]  /*8fc0*/  FMUL.FTZ R206, R170.reuse, R133 ;  /* 0x00000085aace7220 */ /* 0x040fe40000410000 */
[----:B------:R-:W-:Y:S01]  /*8fd0*/  FMUL.FTZ R170, R170, R132 ;  /* 0x00000084aaaa7220 */ /* 0x000fe20000410000 */
[----:B------:R-:W2:Y:S04]  /*8fe0*/  LDL R133, [R1+0x84] ;  /* 0x0000840001857983 */ /* 0x000ea80000100800 */
[----:B------:R-:W3:Y:S04]  /*8ff0*/  LDL R132, [R1+0x80] ;  /* 0x0000800001847983 */ /* 0x000ee80000100800 */
[----:B------:R-:W4:Y:S04]  /*9000*/  LDL R135, [R1+0x88] ;  /* 0x0000880001877983 */ /* 0x000f280000100800 */
[----:B------:R-:W4:Y:S01]  /*9010*/  LDL R134, [R1+0x74] ;  /* 0x0000740001867983 */ /* 0x000f220000100800 */
[----:B--2--5:R-:W-:-:S02]  /*9020*/  FFMA.FTZ R133, R133, R139, R105 ;  /* 0x0000008b85857223 */ /* 0x024fc40000010069 */
[----:B---3--:R-:W-:Y:S02]  /*9030*/  FFMA.FTZ R132, R132, R138, R104 ;  /* 0x0000008a84847223 */ /* 0x008fe40000010068 */
[----:B------:R-:W-:Y:S02]  /*9040*/  FFMA.FTZ R136, R136, R204, R108 ;  /* 0x000000cc88887223 */ /* 0x000fe4000001006c */
[----:B----4-:R-:W-:Y:S01]  /*9050*/  FFMA.FTZ R135, R135, R169, R106 ;  /* 0x000000a987877223 */ /* 0x010fe2000001006a */
[----:B------:R-:W-:Y:S01]  /*9060*/  F2FP.BF16.PACK_AB R132, R133, R132 ;  /* 0x000000848584723e */ /* 0x000fe200000010ff */
[----:B------:R-:W-:Y:S02]  /*9070*/  FFMA.FTZ R133, R252, R171, R107 ;  /* 0x000000abfc857223 */ /* 0x000fe4000001006b */
[----:B------:R-:W-:Y:S01]  /*9080*/  FFMA.FTZ R134, R134, R205, R109 ;  /* 0x000000cd86867223 */ /* 0x000fe2000001006d */
[----:B------:R-:W2:Y:S02]  /*9090*/  LDL R252, [R1+0x64] ;  /* 0x0000640001fc7983 */ /* 0x000ea40000100800 */
[----:B------:R-:W-:Y:S01]  /*90a0*/  F2FP.BF16.PACK_AB R133, R133, R135 ;  /* 0x000000878585723e */ /* 0x000fe200000010ff */
[----:B------:R-:W-:Y:S01]  /*90b0*/  FFMA.FTZ R135, R207, R170, R111 ;  /* 0x000000aacf877223 */ /* 0x000fe2000001006f */
[----:B------:R-:W-:Y:S01]  /*90c0*/  F2FP.BF16.PACK_AB R134, R134, R136 ;  /* 0x000000888686723e */ /* 0x000fe200000010ff */
[----:B------:R-:W-:-:S02]  /*90d0*/  FFMA.FTZ R136, R137, R206, R110 ;  /* 0x000000ce89887223 */ /* 0x000fc4000001006e */
[----:B------:R-:W-:-:S03]  /*90e0*/  IMAD.MOV.U32 R207, RZ, RZ, 0x10 ;  /* 0x00000010ffcf7424 */ /* 0x000fc600078e00ff */
[----:B------:R-:W-:Y:S01]  /*90f0*/  F2FP.BF16.PACK_AB R135, R135, R136 ;  /* 0x000000888787723e */ /* 0x000fe200000010ff */
[----:B------:R-:W-:-:S05]  /*9100*/  IMAD.WIDE.U32 R136, R6, R207, c[0x0][0x208] ;  /* 0x0000820006887625 */ /* 0x000fca00078e00cf */
[----:B------:R0:W-:Y:S04]  /*9110*/  STG.E.128 [R136.64], R132 ;  /* 0x0000008488007986 */ /* 0x0001e8000c101d04 */
[----:B0-----:R-:W3:Y:S04]  /*9120*/  LDL R135, [R1+0x58] ;  /* 0x0000580001877983 */ /* 0x001ee80000100800 */
[----:B------:R-:W4:Y:S04]  /*9130*/  LDL R132, [R1+0x5c] ;  /* 0x00005c0001847983 */ /* 0x000f280000100800 */
[----:B------:R-:W2:Y:S04]  /*9140*/  LDL R133, [R1+0x68] ;  /* 0x0000680001857983 */ /* 0x000ea80000100800 */
[----:B------:R-:W2:Y:S04]  /*9150*/  LDL R134, [R1+0x50] ;  /* 0x0000500001867983 */ /* 0x000ea80000100800 */
[----:B------:R-:W2:Y:S04]  /*9160*/  LDL R136, [R1+0x54] ;  /* 0x0000540001887983 */ /* 0x000ea80000100800 */
[----:B------:R-:W2:Y:S01]  /*9170*/  LDL R137, [R1+0x6c] ;  /* 0x00006c0001897983 */ /* 0x000ea20000100800 */
[----:B---3--:R-:W-:-:S03]  /*9180*/  FFMA.FTZ R135, R135, R206, R118 ;  /* 0x000000ce87877223 */ /* 0x008fc60000010076 */
[----:B------:R-:W3:Y:S01]  /*9190*/  LDL R206, [R1+0x60] ;  /* 0x0000600001ce7983 */ /* 0x000ee20000100800 */
[----:B----4-:R-:W-:Y:S02]  /*91a0*/  FFMA.FTZ R132, R132, R170, R119 ;  /* 0x000000aa84847223 */ /* 0x010fe40000010077 */
[----:B--2---:R-:W-:Y:S02]  /*91b0*/  FFMA.FTZ R139, R252, R139, R113 ;  /* 0x0000008bfc8b7223 */ /* 0x004fe40000010071 */
[----:B------:R-:W-:Y:S01]  /*91c0*/  FFMA.FTZ R133, R133, R169, R114 ;  /* 0x000000a985857223 */ /* 0x000fe20000010072 */
[----:B------:R-:W-:Y:S01]  /*91d0*/  F2FP.BF16.PACK_AB R135, R132, R135 ;  /* 0x000000878487723e */ /* 0x000fe200000010ff */
[----:B------:R-:W-:Y:S02]  /*91e0*/  FFMA.FTZ R134, R134, R204, R116 ;  /* 0x000000cc86867223 */ /* 0x000fe40000010074 */
[----:B------:R-:W-:Y:S02]  /*91f0*/  FFMA.FTZ R136, R136, R205, R117 ;  /* 0x000000cd88887223 */ /* 0x000fe40000010075 */
[----:B------:R-:W-:-:S03]  /*9200*/  FFMA.FTZ R137, R137, R171, R115 ;  /* 0x000000ab89897223 */ /* 0x000fc60000010073 */
[----:B------:R-:W-:Y:S02]  /*9210*/  F2FP.BF16.PACK_AB R134, R136, R134 ;  /* 0x000000868886723e */ /* 0x000fe400000010ff */
[----:B------:R-:W-:Y:S01]  /*9220*/  F2FP.BF16.PACK_AB R133, R137, R133 ;  /* 0x000000858985723e */ /* 0x000fe200000010ff */
[----:B------:R-:W-:-:S04]  /*9230*/  IMAD.WIDE.U32 R136, R6, R207, c[0x0][0x210] ;  /* 0x0000840006887625 */ /* 0x000fc800078e00cf */
[----:B---3--:R-:W-:-:S05]  /*9240*/  FFMA.FTZ R132, R206, R138, R112 ;  /* 0x0000008ace847223 */ /* 0x008fca0000010070 */
[----:B------:R-:W-:-:S05]  /*9250*/  F2FP.BF16.PACK_AB R132, R139, R132 ;  /* 0x000000848b84723e */ /* 0x000fca00000010ff */
[----:B------:R0:W-:Y:S02]  /*9260*/  STG.E.128 [R136.64], R132 ;  /* 0x0000008488007986 */ /* 0x0001e4000c101d04 */
.L_x_11107:
[----:B------:R-:W-:Y:S05]  /*9270*/  BSYNC B0 ;  /* 0x0000000000007941 */ /* 0x000fea0003800000 */
.L_x_11106:
[----:B------:R-:W-:-:S04]  /*9280*/  IMAD.MOV.U32 R6, RZ, RZ, 0x4 ;  /* 0x00000004ff067424 */ /* 0x000fc800078e00ff */
[----:B------:R-:W-:-:S05]  /*9290*/  IMAD R7, R6, c[0x0][0x160], R7 ;  /* 0x0000580006077a24 */ /* 0x000fca00078e0207 */
[----:B------:R-:W-:-:S13]  /*92a0*/  ISETP.GE.AND P2, PT, R7, c[0x0][0x164], PT ;  /* 0x0000590007007a0c */ /* 0x000fda0003f46270 */
[----:B0----5:R-:W-:Y:S01]  /*92b0*/  @P2 CALL.REL.NOINC `(.L_x_11108) ;  /* 0x0000001000002944 */ /* 0x021fe20003c00000 */
[----:B------:R-:W-:Y:S05]  /*92c0*/  BRA `(.L_x_11109) ;  /* 0xffff83e000007947 */ /* 0x000fea000383ffff */
.L_x_11108:
[----:B------:R-:W-:Y:S05]  /*92d0*/  EXIT ;  /* 0x000000000000794d */ /* 0x000fea0003800000 */
.L_x_11090:
[----:B------:R-:W-:Y:S01]  /*92e0*/  IMAD.MOV.U32 R134, RZ, RZ, 0x1 ;  /* 0x00000001ff867424 */ /* 0x000fe200078e00ff */
[----:B------:R-:W-:Y:S01]  /*92f0*/  MOV R133, 0xffffffff ;  /* 0xffffffff00857802 */ /* 0x000fe20000000f00 */
[----:B------:R-:W-:Y:S01]  /*9300*/  IMAD.MOV.U32 R136, RZ, RZ, 0x1f ;  /* 0x0000001fff887424 */ /* 0x000fe200078e00ff */
[----:B------:R-:W-:Y:S02]  /*9310*/  MOV R132, 0x9330 ;  /* 0x0000933000847802 */ /* 0x000fe40000000f00 */
[----:B-----5:R-:W-:Y:S05]  /*9320*/  CALL.REL.NOINC `($__internal_16_$__cuda_sm70_shflsync_bfly_p) ;  /* 0x00000bf000007944 */ /* 0x020fea0003c00000 */
[----:B-1----:R-:W-:Y:S05]  /*9330*/  BRA `(.L_x_11110) ;  /* 0xffffd45000007947 */ /* 0x002fea000383ffff */
.L_x_11091:
[----:B------:R-:W-:Y:S01]  /*9340*/  IMAD.MOV.U32 R134, RZ, RZ, 0x2 ;  /* 0x00000002ff867424 */ /* 0x000fe200078e00ff */
[----:B------:R-:W-:Y:S01]  /*9350*/  MOV R132, 0x9390 ;  /* 0x0000939000847802 */ /* 0x000fe20000000f00 */
[----:B------:R-:W-:Y:S02]  /*9360*/  IMAD.MOV.U32 R136, RZ, RZ, 0x1f ;  /* 0x0000001fff887424 */ /* 0x000fe400078e00ff */
[----:B------:R-:W-:Y:S02]  /*9370*/  IMAD.MOV.U32 R133, RZ, RZ, -0x1 ;  /* 0xffffffffff857424 */ /* 0x000fe400078e00ff */
[----:B-----5:R-:W-:Y:S05]  /*9380*/  CALL.REL.NOINC `($__internal_16_$__cuda_sm70_shflsync_bfly_p) ;  /* 0x00000b9000007944 */ /* 0x020fea0003c00000 */
[----:B-1----:R-:W-:Y:S01]  /*9390*/  FADD.FTZ R135, R135, R134 ;  /* 0x0000008687877221 */ /* 0x002fe20000010000 */
[----:B------:R-:W-:Y:S01]  /*93a0*/  MOV R133, 0xffffffff ;  /* 0xffffffff00857802 */ /* 0x000fe20000000f00 */
[----:B------:R-:W-:Y:S01]  /*93b0*/  IMAD.MOV.U32 R134, RZ, RZ, 0x4 ;  /* 0x00000004ff867424 */ /* 0x000fe200078e00ff */
[----:B------:R-:W-:Y:S01]  /*93c0*/  MOV R132, 0x93f0 ;  /* 0x000093f000847802 */ /* 0x000fe20000000f00 */
[----:B------:R-:W-:-:S02]  /*93d0*/  IMAD.MOV.U32 R136, RZ, RZ, 0x1f ;  /* 0x0000001fff887424 */ /* 0x000fc400078e00ff */
[----:B------:R-:W-:Y:S05]  /*93e0*/  CALL.REL.NOINC `($__internal_16_$__cuda_sm70_shflsync_bfly_p) ;  /* 0x00000b3000007944 */ /* 0x000fea0003c00000 */
[----:B-1----:R-:W-:Y:S01]  /*93f0*/  FADD.FTZ R135, R135, R134 ;  /* 0x0000008687877221 */ /* 0x002fe20000010000 */
[----:B------:R-:W-:Y:S01]  /*9400*/  MOV R132, 0x9450 ;  /* 0x0000945000847802 */ /* 0x000fe20000000f00 */
[----:B------:R-:W-:-:S02]  /*9410*/  IMAD.MOV.U32 R134, RZ, RZ, 0x8 ;  /* 0x00000008ff867424 */ /* 0x000fc400078e00ff */
[----:B------:R-:W-:Y:S02]  /*9420*/  IMAD.MOV.U32 R136, RZ, RZ, 0x1f ;  /* 0x0000001fff887424 */ /* 0x000fe400078e00ff */
[----:B------:R-:W-:Y:S02]  /*9430*/  IMAD.MOV.U32 R133, RZ, RZ, -0x1 ;  /* 0xffffffffff857424 */ /* 0x000fe400078e00ff */
[----:B------:R-:W-:Y:S05]  /*9440*/  CALL.REL.NOINC `($__internal_16_$__cuda_sm70_shflsync_bfly_p) ;  /* 0x00000ad000007944 */ /* 0x000fea0003c00000 */
[----:B-1----:R-:W-:Y:S01]  /*9450*/  FADD.FTZ R135, R135, R134 ;  /* 0x0000008687877221 */ /* 0x002fe20000010000 */
[----:B------:R-:W-:Y:S01]  /*9460*/  MOV R133, 0xffffffff ;  /* 0xffffffff00857802 */ /* 0x000fe20000000f00 */
[----:B------:R-:W-:Y:S01]  /*9470*/  IMAD.MOV.U32 R134, RZ, RZ, 0x10 ;  /* 0x00000010ff867424 */ /* 0x000fe200078e00ff */
[----:B------:R-:W-:Y:S01]  /*9480*/  MOV R132, 0x94b0 ;  /* 0x000094b000847802 */ /* 0x000fe20000000f00 */
[----:B------:R-:W-:Y:S02]  /*9490*/  IMAD.MOV.U32 R136, RZ, RZ, 0x1f ;  /* 0x0000001fff887424 */ /* 0x000fe400078e00ff */
[----:B------:R-:W-:Y:S05]  /*94a0*/  CALL.REL.NOINC `($__internal_16_$__cuda_sm70_shflsync_bfly_p) ;  /* 0x00000a7000007944 */ /* 0x000fea0003c00000 */
        /* <DEDUP_REMOVED lines=149> */
[----:B------:R-:W-:Y:S01]  /*9e00*/  MOV R132, 0x9e50 ;  /* 0x00009e5000847802 */ /* 0x000fe20000000f00 */
[----:B------:R-:W-:Y:S02]  /*9e10*/  IMAD.MOV.U32 R134, RZ, RZ, 0x4 ;  /* 0x00000004ff867424 */ /* 0x000fe400078e00ff */
[----:B------:R-:W-:-:S02]  /*9e20*/  IMAD.MOV.U32 R136, RZ, RZ, 0x1f ;  /* 0x0000001fff887424 */ /* 0x000fc400078e00ff */
        /* <DEDUP_REMOVED lines=11> */
[----:B------:R-:W-:Y:S02]  /*9ee0*/  IMAD.MOV.U32 R136, RZ, RZ, 0x1f ;  /* 0x0000001fff887424 */ /* 0x000fe400078e00ff */
[----:B------:R-:W-:-:S02]  /*9ef0*/  IMAD.MOV.U32 R133, RZ, RZ, -0x1 ;  /* 0xffffffffff857424 */ /* 0x000fc400078e00ff */
[----:B------:R-:W-:Y:S05]  /*9f00*/  CALL.REL.NOINC `($__internal_16_$__cuda_sm70_shflsync_bfly_p) ;  /* 0x0000001000007944 */ /* 0x000fea0003c00000 */
[----:B-1----:R-:W-:Y:S05]  /*9f10*/  BRA `(.L_x_11111) ;  /* 0xffffd22000007947 */ /* 0x002fea000383ffff */
        .weak           $__internal_16_$__cuda_sm70_shflsync_bfly_p
        .type           $__internal_16_$__cuda_sm70_shflsync_bfly_p,@function
        .size           $__internal_16_$__cuda_sm70_shflsync_bfly_p,(.L_x_52434 - $__internal_16_$__cuda_sm70_shflsync_bfly_p)
$__internal_16_$__cuda_sm70_shflsync_bfly_p:
[----:B------:R-:W-:Y:S04]  /*9f20*/  WARPSYNC R133 ;  /* 0x0000008500007348 */ /* 0x000fe80003800000 */
[----:B------:R0:W1:Y:S02]  /*9f30*/  SHFL.BFLY PT, R134, R135, R134, R136 ;  /* 0x0c00008687867389 */ /* 0x00006400000e0088 */
[----:B0-----:R-:W-:-:S04]  /*9f40*/  IMAD.MOV.U32 R133, RZ, RZ, 0x0 ;  /* 0x00000000ff857424 */ /* 0x001fc800078e00ff */
[----:B------:R-:W-:Y:S05]  /*9f50*/  RET.REL.NODEC R132 `(_ZN10layer_norm31ln_parallel_residual_fwd_kernelINS_13Kernel_traitsIf13__nv_bfloat16S2_S2_fjLj2048ELj1ELj4ELj1ELj16ENS_18Kernel_traits_baseILj2048EfS2_S2_S2_fjLj128EEEEELb0ELb0ELb0EEEvNS_9FwdParamsE) ;  /* 0xffff60a084007950 */ /* 0x000fea0003c3ffff */
.L_x_11112:
        /* <DEDUP_REMOVED lines=10> */
.L_x_52434:


//--------------------- .text._ZN10layer_norm31ln_parallel_residual_fwd_kernelINS_13Kernel_traitsIf13__nv_bfloat16S2_S2_fjLj2048ELj1ELj4ELj1ELj16ENS_18Kernel_traits_baseILj2048EfS2_S2_S2_fjLj128EEEEELb0ELb0ELb1EEEvNS_9FwdParamsE --------------------------
	.section	.text._ZN10layer_norm31ln_parallel_residual_fwd_kernelINS_13Kernel_traitsIf13__nv_bfloat16S2_S2_fjLj2048ELj1ELj4ELj1ELj16ENS_18Kernel_traits_baseILj2048EfS2_S2_S2_fjLj128EEEEELb0ELb0ELb1EEEvNS_9FwdParamsE,"ax",@progbits
	.sectioninfo	@"SHI_REGISTERS=255"
	.align	128
        .global         _ZN10layer_norm31ln_parallel_residual_fwd_kernelINS_13Kernel_traitsIf13__nv_bfloat16S2_S2_fjLj2048ELj1ELj4ELj1ELj16ENS_18Kernel_traits_baseILj2048EfS2_S2_S2_fjLj128EEEEELb0ELb0ELb1EEEvNS_9FwdParamsE
        .type           _ZN10layer_norm31ln_parallel_residual_fwd_kernelINS_13Kernel_traitsIf13__nv_bfloat16S2_S2_fjLj2048ELj1ELj4ELj1ELj16ENS_18Kernel_traits_baseILj2048EfS2_S2_S2_fjLj128EEEEELb0ELb0ELb1EEEvNS_9FwdParamsE,@function
        .size           _ZN10layer_norm31ln_parallel_residual_fwd_kernelINS_13Kernel_traitsIf13__nv_bfloat16S2_S2_fjLj2048ELj1ELj4ELj1ELj16ENS_18Kernel_traits_baseILj2048EfS2_S2_S2_fjLj128EEEEELb0ELb0ELb1EEEvNS_9FwdParamsE,(.L_x_52435 - _ZN10layer_norm31ln_parallel_residual_fwd_kernelINS_13Kernel_traitsIf13__nv_bfloat16S2_S2_fjLj2048ELj1ELj4ELj1ELj16ENS_18Kernel_traits_baseILj2048EfS2_S2_S2_fjLj128EEEEELb0ELb0ELb1EEEvNS_9FwdParamsE)
        .other          _ZN10layer_norm31ln_parallel_residual_fwd_kernelINS_13Kernel_traitsIf13__nv_bfloat16S2_S2_fjLj2048ELj1ELj4ELj1ELj16ENS_18Kernel_traits_baseILj2048EfS2_S2_S2_fjLj128EEEEELb0ELb0ELb1EEEvNS_9FwdParamsE,@"STO_CUDA_ENTRY STV_DEFAULT"
_ZN10layer_norm31ln_parallel_residual_fwd_kernelINS_13Kernel_traitsIf13__nv_bfloat16S2_S2_fjLj2048ELj1ELj4ELj1ELj16ENS_18Kernel_traits_baseILj2048EfS2_S2_S2_fjLj128EEEEELb0ELb0ELb1EEEvNS_9FwdParamsE:
.text._ZN10layer_norm31ln_parallel_residual_fwd_kernelINS_13Kernel_traitsIf13__nv_bfloat16S2_S2_fjLj2048ELj1ELj4ELj1ELj16ENS_18Kernel_traits_baseILj2048EfS2_S2_S2_fjLj128EEEEELb0ELb0ELb1EEEvNS_9FwdParamsE:
[----:B------:R-:W-:Y:S02]  /*0000*/  MOV R1, c[0x0][0x28] ;  /* 0x00000a0000017a02 */ /* 0x000fe40000000f00 */
[----:B------:R-:W0:Y:S01]  /*0010*/  S2R R0, SR_TID.X ;  /* 0x0000000000007919 */ /* 0x000e220000002100 */
[----:B------:R-:W-:Y:S01]  /*0020*/  ISETP.NE.U32.AND P1, PT, RZ, c[0x0][0x218], PT ;  /* 0x00008600ff007a0c */ /* 0x000fe20003f25070 */
[----:B------:R-:W-:Y:S01]  /*0030*/  CS2R R172, SRZ ;  /* 0x0000000000ac7805 */ /* 0x000fe2000001ff00 */
[----:B------:R-:W-:Y:S01]  /*0040*/  MOV R2, c[0x0][0x180] ;  /* 0x0000600000027a02 */ /* 0x000fe20000000f00 */
[----:B------:R-:W-:Y:S01]  /*0050*/  CS2R R174, SRZ ;  /* 0x0000000000ae7805 */ /* 0x000fe2000001ff00 */
[----:B------:R-:W-:Y:S01]  /*0060*/  ISETP.NE.AND.EX P1, PT, RZ, c[0x0][0x21c], PT, P1 ;  /* 0x00008700ff007a0c */ /* 0x000fe20003f25310 */
[----:B------:R-:W-:Y:S01]  /*0070*/  CS2R R168, SRZ ;  /* 0x0000000000a87805 */ /* 0x000fe2000001ff00 */
[----:B------:R-:W-:Y:S01]  /*0080*/  LOP3.LUT P0, RZ, R2, c[0x0][0x178], RZ, 0xfc, !PT ;  /* 0x00005e0002ff7a12 */ /* 0x000fe2000780fcff */
[----:B------:R-:W-:Y:S01]  /*0090*/  CS2R R170, SRZ ;  /* 0x0000000000aa7805 */ /* 0x000fe2000001ff00 */
[----:B------:R-:W-:Y:S01]  /*00a0*/  MOV R2, c[0x0][0x184] ;  /* 0x0000610000027a02 */ /* 0x000fe20000000f00 */
[----:B------:R-:W-:Y:S01]  /*00b0*/  ULDC.64 UR4, c[0x0][0x118] ;  /* 0x0000460000047ab9 */ /* 0x000fe20000000a00 */
[----:B------:R-:W1:Y:S01]  /*00c0*/  S2R R5, SR_CTAID.X ;  /* 0x0000000000057919 */ /* 0x000e620000002500 */
[----:B------:R-:W-:-:S02]  /*00d0*/  IADD3 R1, R1, -0x188, RZ ;  /* 0xfffffe7801017810 */ /* 0x000fc40007ffe0ff */
[----:B------:R-:W-:Y:S02]  /*00e0*/  LOP3.LUT P0, RZ, R2, c[0x0][0x17c], RZ, 0xfc, P0 ;  /* 0x00005f0002ff7a12 */ /* 0x000fe4000000fcff */
[----:B0-----:R-:W-:Y:S01]  /*00f0*/  LOP3.LUT R9, R0, 0x1f, RZ, 0xc0, !PT ;  /* 0x0000001f00097812 */ /* 0x001fe200078ec0ff */
[----:B------:R-:W-:Y:S01]  /*0100*/  CS2R R164, SRZ ;  /* 0x0000000000a47805 */ /* 0x000fe2000001ff00 */
[----:B------:R-:W-:Y:S01]  /*0110*/  CS2R R166, SRZ ;  /* 0x0000000000a67805 */ /* 0x000fe2000001ff00 */
[----:B------:R-:W-:Y:S01]  /*0120*/  CS2R R160, SRZ ;  /* 0x0000000000a07805 */ /* 0x000fe2000001ff00 */
[C---:B------:R-:W-:Y:S02]  /*0130*/  @P1 LEA R2, P2, R9.reuse, c[0x0][0x218], 0x5 ;  /* 0x0000860009021a11 */ /* 0x040fe400078428ff */
[C---:B------:R-:W-:Y:S02]  /*0140*/  LOP3.LUT R24, R9.reuse, 0x20, RZ, 0xfc, !PT ;  /* 0x0000002009187812 */ /* 0x040fe400078efcff */
[----:B------:R-:W-:Y:S01]  /*0150*/  @P1 IADD3.X R3, RZ, c[0x0][0x21c], RZ, P2, !PT ;  /* 0x00008700ff031a10 */ /* 0x000fe200017fe4ff */
[----:B------:R-:W-:Y:S01]  /*0160*/  CS2R R162, SRZ ;  /* 0x0000000000a27805 */ /* 0x000fe2000001ff00 */
[----:B------:R-:W-:Y:S01]  /*0170*/  CS2R R148, SRZ ;  /* 0x0000000000947805 */ /* 0x000fe2000001ff00 */
[----:B------:R-:W-:Y:S01]  /*0180*/  CS2R R150, SRZ ;  /* 0x0000000000967805 */ /* 0x000fe2000001ff00 */
[----:B------:R-:W-:Y:S01]  /*0190*/  CS2R R144, SRZ ;  /* 0x0000000000907805 */ /* 0x000fe2000001ff00 */
[----:B------:R0:W5:Y:S01]  /*01a0*/  @P1 LDG.E.128 R172, [R2.64] ;  /* 0x0000000402ac1981 */ /* 0x000162000c1e1d00 */
[----:B------:R-:W-:Y:S01]  /*01b0*/  CS2R R146, SRZ ;  /* 0x0000000000927805 */ /* 0x000fe2000001ff00 */
[----:B------:R-:W-:Y:S01]  /*01c0*/  CS2R R156, SRZ ;  /* 0x00000000009c7805 */ /* 0x000fe2000001ff00 */
[----:B------:R-:W-:Y:S01]  /*01d0*/  CS2R R158, SRZ ;  /* 0x00000000009e7805 */ /* 0x000fe2000001ff00 */
[----:B------:R0:W5:Y:S01]  /*01e0*/  @P1 LDG.E.128 R168, [R2.64+0x10] ;  /* 0x0000100402a81981 */ /* 0x000162000c1e1d00 */
[----:B------:R-:W-:Y:S01]  /*01f0*/  LOP3.LUT R18, R9, 0x60, RZ, 0xfc, !PT ;  /* 0x0000006009127812 */ /* 0x000fe200078efcff */
[----:B------:R-:W-:Y:S01]  /*0200*/  CS2R R152, SRZ ;  /* 0x0000000000987805 */ /* 0x000fe2000001ff00 */
[----:B------:R-:W-:Y:S01]  /*0210*/  CS2R R154, SRZ ;  /* 0x00000000009a7805 */ /* 0x000fe2000001ff00 */
[----:B------:R-:W-:Y:S01]  /*0220*/  CS2R R140, SRZ ;  /* 0x00000000008c7805 */ /* 0x000fe2000001ff00 */
[----:B------:R-:W-:Y:S01]  /*0230*/  CS2R R142, SRZ ;  /* 0x00000000008e7805 */ /* 0x000fe2000001ff00 */
[----:B------:R-:W-:Y:S01]  /*0240*/  CS2R R136, SRZ ;  /* 0x0000000000887805 */ /* 0x000fe2000001ff00 */
[----:B------:R-:W-:Y:S01]  /*0250*/  CS2R R138, SRZ ;  /* 0x00000000008a7805 */ /* 0x000fe2000001ff00 */
[----:B------:R-:W-:Y:S01]  /*0260*/  CS2R R132, SRZ ;  /* 0x0000000000847805 */ /* 0x000fe2000001ff00 */
[----:B------:R-:W-:Y:S01]  /*0270*/  CS2R R134, SRZ ;  /* 0x0000000000867805 */ /* 0x000fe2000001ff00 */
[C---:B0-----:R-:W-:Y:S01]  /*0280*/  @P1 LEA R2, P2, R24.reuse, c[0x0][0x218], 0x5 ;  /* 0x0000860018021a11 */ /* 0x041fe200078428ff */
[----:B------:R-:W-:Y:S01]  /*0290*/  CS2R R128, SRZ ;  /* 0x0000000000807805 */ /* 0x000fe2000001ff00 */
[----:B------:R-:W-:Y:S01]  /*02a0*/  CS2R R130, SRZ ;  /* 0x0000000000827805 */ /* 0x000fe2000001ff00 */
[----:B------:R-:W-:Y:S01]  /*02b0*/  CS2R R124, SRZ ;  /* 0x00000000007c7805 */ /* 0x000fe2000001ff00 */
[----:B------:R-:W-:-:S02]  /*02c0*/  @P1 LEA.HI.X R3, R24, c[0x0][0x21c], RZ, 0x5, P2 ;  /* 0x0000870018031a11 */ /* 0x000fc400010f2cff */
[C---:B------:R-:W-:Y:S01]  /*02d0*/  LOP3.LUT R28, R9.reuse, 0x40, RZ, 0xfc, !PT ;  /* 0x00000040091c7812 */ /* 0x040fe200078efcff */
[----:B------:R-:W-:Y:S01]  /*02e0*/  CS2R R126, SRZ ;  /* 0x00000000007e7805 */ /* 0x000fe2000001ff00 */
[----:B------:R-:W-:Y:S01]  /*02f0*/  CS2R R120, SRZ ;  /* 0x0000000000787805 */ /* 0x000fe2000001ff00 */
[----:B------:R0:W5:Y:S01]  /*0300*/  @P1 LDG.E.128 R164, [R2.64] ;  /* 0x0000000402a41981 */ /* 0x000162000c1e1d00 */
[C---:B------:R-:W-:Y:S01]  /*0310*/  @P1 LEA R6, P3, R28.reuse, c[0x0][0x218], 0x5 ;  /* 0x000086001c061a11 */ /* 0x040fe200078628ff */
[----:B------:R-:W-:Y:S01]  /*0320*/  CS2R R122, SRZ ;  /* 0x00000000007a7805 */ /* 0x000fe2000001ff00 */
[----:B------:R-:W-:Y:S01]  /*0330*/  CS2R R116, SRZ ;  /* 0x0000000000747805 */ /* 0x000fe2000001ff00 */
[----:B------:R0:W5:Y:S01]  /*0340*/  @P1 LDG.E.128 R160, [R2.64+0x10] ;  /* 0x0000100402a01981 */ /* 0x000162000c1e1d00 */
[----:B------:R-:W-:Y:S02]  /*0350*/  @P1 LEA.HI.X R7, R28, c[0x0][0x21c], RZ, 0x5, P3 ;  /* 0x000087001c071a11 */ /* 0x000fe400018f2cff */
[----:B------:R-:W-:-:S02]  /*0360*/  LOP3.LUT R12, R9, 0xa0, RZ, 0xfc, !PT ;  /* 0x000000a0090c7812 */ /* 0x000fc400078efcff */
[----:B------:R-:W-:Y:S01]  /*0370*/  LOP3.LUT R14, R9, 0x80, RZ, 0xfc, !PT ;  /* 0x00000080090e7812 */ /* 0x000fe200078efcff */
[----:B------:R2:W5:Y:S01]  /*0380*/  @P1 LDG.E.128 R156, [R6.64] ;  /* 0x00000004069c1981 */ /* 0x000562000c1e1d00 */
[----:B------:R-:W-:Y:S01]  /*0390*/  CS2R R118, SRZ ;  /* 0x0000000000767805 */ /* 0x000fe2000001ff00 */
[----:B------:R-:W-:Y:S01]  /*03a0*/  CS2R R112, SRZ ;  /* 0x0000000000707805 */ /* 0x000fe2000001ff00 */
[----:B------:R-:W-:Y:S01]  /*03b0*/  CS2R R114, SRZ ;  /* 0x0000000000727805 */ /* 0x000fe2000001ff00 */
[C---:B0-----:R-:W-:Y:S01]  /*03c0*/  @P1 LEA R2, P2, R18.reuse, c[0x0][0x218], 0x5 ;  /* 0x0000860012021a11 */ /* 0x041fe200078428ff */
[----:B------:R2:W5:Y:S01]  /*03d0*/  @P1 LDG.E.128 R152, [R6.64+0x10] ;  /* 0x0000100406981981 */ /* 0x000562000c1e1d00 */
[----:B------:R-:W-:Y:S01]  /*03e0*/  CS2R R110, SRZ ;  /* 0x00000000006e7805 */ /* 0x000fe2000001ff00 */
[----:B------:R-:W-:Y:S01]  /*03f0*/  CS2R R108, SRZ ;  /* 0x00000000006c7805 */ /* 0x000fe2000001ff00 */
[----:B------:R-:W-:Y:S01]  /*0400*/  @P1 LEA.HI.X R3, R18, c[0x0][0x21c], RZ, 0x5, P2 ;  /* 0x0000870012031a11 */ /* 0x000fe200010f2cff */
        /* <DEDUP_REMOVED lines=9> */
[----:B--2---:R-:W-:Y:S01]  /*04a0*/  @P1 LEA R6, P3, R14, c[0x0][0x218], 0x5 ;  /* 0x000086000e061a11 */ /* 0x004fe200078628ff */
[----:B------:R-:W-:Y:S01]  /*04b0*/  CS2R R92, SRZ ;  /* 0x00000000005c7805 */ /* 0x000fe2000001ff00 */
[----:B------:R-:W-:Y:S01]  /*04c0*/  CS2R R90, SRZ ;  /* 0x00000000005a7805 */ /* 0x000fe2000001ff00 */
[----:B------:R-:W-:Y:S01]  /*04d0*/  CS2R R88, SRZ ;  /* 0x0000000000587805 */ /* 0x000fe2000001ff00 */
[----:B------:R-:W-:-:S02]  /*04e0*/  SHF.R.U32.HI R4, RZ, 0x5, R0 ;  /* 0x00000005ff047819 */ /* 0x000fc40000011600 */
[----:B0-----:R-:W-:Y:S02]  /*04f0*/  @P1 LEA R2, P2, R12, c[0x0][0x218], 0x5 ;  /* 0x000086000c021a11 */ /* 0x001fe400078428ff */
[----:B------:R-:W-:Y:S02]  /*0500*/  @P1 LEA.HI.X R7, R14, c[0x0][0x21c], RZ, 0x5, P3 ;  /* 0x000087000e071a11 */ /* 0x000fe400018f2cff */
[----:B------:R-:W-:Y:S02]  /*0510*/  @P1 LEA.HI.X R3, R12, c[0x0][0x21c], RZ, 0x5, P2 ;  /* 0x000087000c031a11 */ /* 0x000fe400010f2cff */
[----:B------:R-:W-:Y:S01]  /*0520*/  ISETP.NE.U32.AND P2, PT, RZ, c[0x0][0x220], PT ;  /* 0x00008800ff007a0c */ /* 0x000fe20003f45070 */
[----:B------:R0:W5:Y:S01]  /*0530*/  @P1 LDG.E.128 R140, [R6.64] ;  /* 0x00000004068c1981 */ /* 0x000162000c1e1d00 */
[C---:B------:R-:W-:Y:S02]  /*0540*/  LOP3.LUT R8, R9.reuse, 0xc0, RZ, 0xfc, !PT ;  /* 0x000000c009087812 */ /* 0x040fe400078efcff */
[----:B------:R-:W-:Y:S01]  /*0550*/  ISETP.NE.AND.EX P2, PT, RZ, c[0x0][0x224], PT, P2 ;  /* 0x00008900ff007a0c */ /* 0x000fe20003f45320 */
[----:B------:R0:W5:Y:S01]  /*0560*/  @P1 LDG.E.128 R136, [R6.64+0x10] ;  /* 0x0000100406881981 */ /* 0x000162000c1e1d00 */
[----:B------:R-:W-:-:S02]  /*0570*/  LOP3.LUT R228, R9, 0xe0, RZ, 0xfc, !PT ;  /* 0x000000e009e47812 */ /* 0x000fc400078efcff */
[----:B------:R-:W-:Y:S01]  /*0580*/  SHF.L.U32 R22, R9, 0x5, RZ ;  /* 0x0000000509167819 */ /* 0x000fe200000006ff */
[----:B------:R2:W5:Y:S01]  /*0590*/  @P1 LDG.E.128 R132, [R2.64] ;  /* 0x0000000402841981 */ /* 0x000562000c1e1d00 */
[----:B------:R-:W-:Y:S02]  /*05a0*/  SHF.L.U32 R26, R24, 0x5, RZ ;  /* 0x00000005181a7819 */ /* 0x000fe400000006ff */
[----:B------:R-:W-:Y:S01]  /*05b0*/  SHF.R.U32.HI R27, RZ, 0x1b, R24 ;  /* 0x0000001bff1b7819 */ /* 0x000fe20000011618 */
[----:B------:R2:W5:Y:S01]  /*05c0*/  @P1 LDG.E.128 R128, [R2.64+0x10] ;  /* 0x0000100402801981 */ /* 0x000562000c1e1d00 */
[----:B------:R-:W-:Y:S02]  /*05d0*/  SHF.L.U32 R30, R28, 0x5, RZ ;  /* 0x000000051c1e7819 */ /* 0x000fe400000006ff */
[----:B0-----:R-:W-:Y:S02]  /*05e0*/  @P1 LEA R6, P3, R8, c[0x0][0x218], 0x5 ;  /* 0x0000860008061a11 */ /* 0x001fe400078628ff */
[----:B------:R-:W-:-:S02]  /*05f0*/  SHF.R.U32.HI R31, RZ, 0x1b, R28 ;  /* 0x0000001bff1f7819 */ /* 0x000fc4000001161c */
[----:B------:R-:W-:Y:S02]  /*0600*/  @P1 LEA.HI.X R7, R8, c[0x0][0x21c], RZ, 0x5, P3 ;  /* 0x0000870008071a11 */ /* 0x000fe400018f2cff */
[----:B------:R-:W-:Y:S02]  /*0610*/  SHF.L.U32 R32, R18, 0x5, RZ ;  /* 0x0000000512207819 */ /* 0x000fe400000006ff */
[----:B--2---:R-:W-:Y:S01]  /*0620*/  @P2 IADD3 R2, P3, R22, c[0x0][0x220], RZ ;  /* 0x0000880016022a10 */ /* 0x004fe20007f7e0ff */
[----:B------:R0:W5:Y:S01]  /*0630*/  @P1 LDG.E.128 R124, [R6.64] ;  /* 0x00000004067c1981 */ /* 0x000162000c1e1d00 */
[----:B------:R-:W-:Y:S02]  /*0640*/  SHF.R.U32.HI R33, RZ, 0x1b, R18 ;  /* 0x0000001bff217819 */ /* 0x000fe40000011612 */
[----:B------:R-:W-:Y:S01]  /*0650*/  SHF.L.U32 R16, R14, 0x5, RZ ;  /* 0x000000050e107819 */ /* 0x000fe200000006ff */
[----:B------:R0:W5:Y:S01]  /*0660*/  @P1 LDG.E.128 R120, [R6.64+0x10] ;  /* 0x0000100406781981 */ /* 0x000162000c1e1d00 */
[----:B------:R-:W-:Y:S01]  /*0670*/  @P2 IADD3.X R3, RZ, c[0x0][0x224], RZ, P3, !PT ;  /* 0x00008900ff032a10 */ /* 0x000fe20001ffe4ff */
[----:B------:R-:W-:Y:S01]  /*0680*/  CS2R R86, SRZ ;  /* 0x0000000000567805 */ /* 0x000fe2000001ff00 */
[----:B------:R-:W-:Y:S01]  /*0690*/  CS2R R84, SRZ ;  /* 0x0000000000547805 */ /* 0x000fe2000001ff00 */
[----:B------:R-:W-:Y:S01]  /*06a0*/  CS2R R82, SRZ ;  /* 0x0000000000527805 */ /* 0x000fe2000001ff00 */
[----:B------:R-:W-:Y:S01]  /*06b0*/  CS2R R80, SRZ ;  /* 0x0000000000507805 */ /* 0x000fe2000001ff00 */
[----:B------:R2:W5:Y:S01]  /*06c0*/  @P2 LDG.E.128 R108, [R2.64] ;  /* 0x00000004026c2981 */ /* 0x000562000c1e1d00 */
[----:B-1----:R-:W-:-:S02]  /*06d0*/  LEA R4, R5, R4, 0x2 ;  /* 0x0000000405047211 */ /* 0x002fc400078e10ff */
[C---:B0-----:R-:W-:Y:S01]  /*06e0*/  @P1 LEA R6, P4, R228.reuse, c[0x0][0x218], 0x5 ;  /* 0x00008600e4061a11 */ /* 0x041fe200078828ff */
[----:B------:R2:W5:Y:S03]  /*06f0*/  @P2 LDG.E.128 R104, [R2.64+0x10] ;  /* 0x0000100402682981 */ /* 0x000566000c1e1d00 */
[----:B------:R-:W-:-:S05]  /*0700*/  @P1 LEA.HI.X R7, R228, c[0x0][0x21c], RZ, 0x5, P4 ;  /* 0x00008700e4071a11 */ /* 0x000fca00020f2cff */
[----:B------:R0:W5:Y:S04]  /*0710*/  @P1 LDG.E.128 R116, [R6.64] ;  /* 0x0000000406741981 */ /* 0x000168000c1e1d00 */
[----:B------:R0:W5:Y:S01]  /*0720*/  @P1 LDG.E.128 R112, [R6.64+0x10] ;  /* 0x0000100406701981 */ /* 0x000162000c1e1d00 */
[----:B--2---:R-:W-:-:S04]  /*0730*/  @P2 IADD3 R2, P1, R26, c[0x0][0x220], RZ ;  /* 0x000088001a022a10 */ /* 0x004fc80007f3e0ff */
[----:B------:R-:W-:Y:S02]  /*0740*/  @P2 IADD3.X R3, R27, c[0x0][0x224], RZ, P1, !PT ;  /* 0x000089001b032a10 */ /* 0x000fe40000ffe4ff */
[----:B0-----:R-:W-:-:S03]  /*0750*/  @P2 IADD3 R6, P3, R30, c[0x0][0x220], RZ ;  /* 0x000088001e062a10 */ /* 0x001fc60007f7e0ff */
[----:B------:R0:W5:Y:S01]  /*0760*/  @P2 LDG.E.128 R100, [R2.64] ;  /* 0x0000000402642981 */ /* 0x000162000c1e1d00 */
[----:B------:R-:W-:-:S03]  /*0770*/  @P2 IADD3.X R7, R31, c[0x0][0x224], RZ, P3, !PT ;  /* 0x000089001f072a10 */ /* 0x000fc60001ffe4ff */
[----:B------:R0:W5:Y:S01]  /*0780*/  @P2 LDG.E.128 R96, [R2.64+0x10] ;  /* 0x0000100402602981 */ /* 0x000162000c1e1d00 */
[----:B------:R-:W-:-:S03]  /*0790*/  SHF.R.U32.HI R35, RZ, 0x1b, R14 ;  /* 0x0000001bff237819 */ /* 0x000fc6000001160e */
[----:B------:R1:W5:Y:S01]  /*07a0*/  @P2 LDG.E.128 R92, [R6.64] ;  /* 0x00000004065c2981 */ /* 0x000362000c1e1d00 */
[----:B------:R-:W-:-:S03]  /*07b0*/  SHF.L.U32 R5, R12, 0x5, RZ ;  /* 0x000000050c057819 */ /* 0x000fc600000006ff */
[----:B------:R1:W5:Y:S01]  /*07c0*/  @P2 LDG.E.128 R88, [R6.64+0x10] ;  /* 0x0000100406582981 */ /* 0x000362000c1e1d00 */
[----:B0-----:R-:W-:-:S04]  /*07d0*/  @P2 IADD3 R2, P1, R32, c[0x0][0x220], RZ ;  /* 0x0000880020022a10 */ /* 0x001fc80007f3e0ff */
[----:B------:R-:W-:Y:S01]  /*07e0*/  @P2 IADD3.X R3, R33, c[0x0][0x224], RZ, P1, !PT ;  /* 0x0000890021032a10 */ /* 0x000fe20000ffe4ff */
[----:B------:R-:W-:Y:S01]  /*07f0*/  CS2R R78, SRZ ;  /* 0x00000000004e7805 */ /* 0x000fe2000001ff00 */
[----:B-1----:R-:W-:Y:S01]  /*0800*/  @P2 IADD3 R6, P3, R16, c[0x0][0x220], RZ ;  /* 0x0000880010062a10 */ /* 0x002fe20007f7e0ff */
[----:B------:R-:W-:Y:S01]  /*0810*/  CS2R R76, SRZ ;  /* 0x00000000004c7805 */ /* 0x000fe2000001ff00 */
[----:B------:R-:W-:Y:S01]  /*0820*/  CS2R R74, SRZ ;  /* 0x00000000004a7805 */ /* 0x000fe2000001ff00 */
[----:B------:R-:W-:Y:S01]  /*0830*/  CS2R R72, SRZ ;  /* 0x0000000000487805 */ /* 0x000fe2000001ff00 */
[----:B------:R-:W-:Y:S01]  /*0840*/  @P2 IADD3.X R7, R35, c[0x0][0x224], RZ, P3, !PT ;  /* 0x0000890023072a10 */ /* 0x000fe20001ffe4ff */
[----:B------:R0:W5:Y:S01]  /*0850*/  @P2 LDG.E.128 R84, [R2.64] ;  /* 0x0000000402542981 */ /* 0x000162000c1e1d00 */
[----:B------:R-:W-:-:S03]  /*0860*/  SHF.R.U32.HI R36, RZ, 0x1b, R12 ;  /* 0x0000001bff247819 */ /* 0x000fc6000001160c */
[----:B------:R0:W5:Y:S01]  /*0870*/  @P2 LDG.E.128 R80, [R2.64+0x10] ;  /* 0x0000100402502981 */ /* 0x000162000c1e1d00 */
[----:B------:R-:W-:Y:S02]  /*0880*/  SHF.L.U32 R17, R8, 0x5, RZ ;  /* 0x0000000508117819 */ /* 0x000fe400000006ff */
[----:B------:R-:W-:Y:S01]  /*0890*/  SHF.L.U32 R21, R228, 0x5, RZ ;  /* 0x00000005e4157819 */ /* 0x000fe200000006ff */
[----:B------:R1:W5:Y:S01]  /*08a0*/  @P2 LDG.E.128 R76, [R6.64] ;  /* 0x00000004064c2981 */ /* 0x000362000c1e1d00 */
[----:B------:R-:W-:Y:S02]  /*08b0*/  SHF.R.U32.HI R37, RZ, 0x1b, R8 ;  /* 0x0000001bff257819 */ /* 0x000fe40000011608 */
[----:B------:R-:W-:Y:S01]  /*08c0*/  SHF.R.U32.HI R34, RZ, 0x1b, R228 ;  /* 0x0000001bff227819 */ /* 0x000fe200000116e4 */
[----:B------:R1:W5:Y:S01]  /*08d0*/  @P2 LDG.E.128 R72, [R6.64+0x10] ;  /* 0x0000100406482981 */ /* 0x000362000c1e1d00 */
[----:B0-----:R-:W-:-:S04]  /*08e0*/  @P2 IADD3 R2, P1, R5, c[0x0][0x220], RZ ;  /* 0x0000880005022a10 */ /* 0x001fc80007f3e0ff */
[----:B------:R-:W-:Y:S02]  /*08f0*/  @P2 IADD3.X R3, R36, c[0x0][0x224], RZ, P1, !PT ;  /* 0x0000890024032a10 */ /* 0x000fe40000ffe4ff */
[----:B------:R-:W-:Y:S02]  /*0900*/  @P2 IADD3 R10, P1, R21, c[0x0][0x220], RZ ;  /* 0x00008800150a2a10 */ /* 0x000fe40007f3e0ff */
[----:B-1----:R-:W-:Y:S01]  /*0910*/  @P2 IADD3 R6, P3, R17, c[0x0][0x220], RZ ;  /* 0x0000880011062a10 */ /* 0x002fe20007f7e0ff */
        /* <DEDUP_REMOVED lines=12> */
[----:B------:R-:W-:Y:S01]  /*09e0*/  @P2 IADD3.X R7, R37, c[0x0][0x224], RZ, P3, !PT ;  /* 0x0000890025072a10 */ /* 0x000fe20001ffe4ff */
[----:B------:R0:W5:Y:S01]  /*09f0*/  @P2 LDG.E.128 R68, [R2.64] ;  /* 0x0000000402442981 */ /* 0x000162000c1e1d00 */
[----:B------:R-:W-:-:S03]  /*0a00*/  @P2 IADD3.X R11, R34, c[0x0][0x224], RZ, P1, !PT ;  /* 0x00008900220b2a10 */ /* 0x000fc60000ffe4ff */
[----:B------:R0:W5:Y:S01]  /*0a10*/  @P2 LDG.E.128 R64, [R2.64+0x10] ;  /* 0x0000100402402981 */ /* 0x000162000c1e1d00 */
[----:B------:R-:W-:-:S03]  /*0a20*/  IADD3 R22, P4, R22, c[0x0][0x1b8], RZ ;  /* 0x00006e0016167a10 */ /* 0x000fc60007f9e0ff */
[----:B------:R1:W5:Y:S04]  /*0a30*/  @P2 LDG.E.128 R60, [R6.64] ;  /* 0x00000004063c2981 */ /* 0x000368000c1e1d00 */
[----:B------:R1:W5:Y:S04]  /*0a40*/  @P2 LDG.E.128 R56, [R6.64+0x10] ;  /* 0x0000100406382981 */ /* 0x000368000c1e1d00 */
[----:B------:R2:W5:Y:S04]  /*0a50*/  @P2 LDG.E.128 R52, [R10.64] ;  /* 0x000000040a342981 */ /* 0x000568000c1e1d00 */
[----:B------:R2:W5:Y:S01]  /*0a60*/  @P2 LDG.E.128 R48, [R10.64+0x10] ;  /* 0x000010040a302981 */ /* 0x000562000c1e1d00 */
[----:B------:R-:W-:Y:S01]  /*0a70*/  ISETP.GE.AND P2, PT, R4, c[0x0][0x164], PT ;  /* 0x0000590004007a0c */ /* 0x000fe20003f46270 */
[----:B------:R-:W-:Y:S01]  /*0a80*/  HFMA2.MMA R229, -RZ, RZ, 0, 1.9073486328125e-06 ;  /* 0x00000020ffe57435 */ /* 0x000fe200000001ff */
[----:B------:R-:W-:-:S02]  /*0a90*/  SHF.L.U32 R0, R0, 0x5, RZ ;  /* 0x0000000500007819 */ /* 0x000fc400000006ff */
[----:B------:R-:W-:Y:S02]  /*0aa0*/  IADD3.X R23, RZ, c[0x0][0x1bc], RZ, P4, !PT ;  /* 0x00006f00ff177a10 */ /* 0x000fe400027fe4ff */
[----:B------:R-:W-:Y:S02]  /*0ab0*/  IADD3 R26, P5, R26, c[0x0][0x1b8], RZ ;  /* 0x00006e001a1a7a10 */ /* 0x000fe40007fbe0ff */
[----:B------:R-:W-:Y:S02]  /*0ac0*/  IADD3 R30, P3, R30, c[0x0][0x1b8], RZ ;  /* 0x00006e001e1e7a10 */ /* 0x000fe40007f7e0ff */
[----:B------:R-:W-:Y:S02]  /*0ad0*/  IADD3 R32, P4, R32, c[0x0][0x1b8], RZ ;  /* 0x00006e0020207a10 */ /* 0x000fe40007f9e0ff */
[----:B------:R-:W-:Y:S02]  /*0ae0*/  LOP3.LUT R0, R0, 0x3e0, RZ, 0xc0, !PT ;  /* 0x000003e000007812 */ /* 0x000fe400078ec0ff */
[----:B------:R-:W-:-:S02]  /*0af0*/  IADD3.X R27, R27, c[0x0][0x1bc], RZ, P5, !PT ;  /* 0x00006f001b1b7a10 */ /* 0x000fc40002ffe4ff */
[----:B------:R-:W-:Y:S02]  /*0b00*/  IADD3.X R31, R31, c[0x0][0x1bc], RZ, P3, !PT ;  /* 0x00006f001f1f7a10 */ /* 0x000fe40001ffe4ff */
[----:B------:R-:W-:Y:S02]  /*0b10*/  IADD3.X R33, R33, c[0x0][0x1bc], RZ, P4, !PT ;  /* 0x00006f0021217a10 */ /* 0x000fe400027fe4ff */
[----:B------:R-:W-:Y:S02]  /*0b20*/  IADD3 R20, P1, R0, c[0x0][0x1b0], RZ ;  /* 0x00006c0000147a10 */ /* 0x000fe40007f3e0ff */
[----:B------:R-:W-:Y:S02]  /*0b30*/  IADD3 R16, P5, R16, c[0x0][0x1b8], RZ ;  /* 0x00006e0010107a10 */ /* 0x000fe40007fbe0ff */
[----:B--2---:R-:W-:Y:S02]  /*0b40*/  IADD3 R10, P3, R5, c[0x0][0x1b8], RZ ;  /* 0x00006e00050a7a10 */ /* 0x004fe40007f7e0ff */
[----:B-1----:R-:W-:-:S02]  /*0b50*/  IADD3 R6, P4, R17, c[0x0][0x1b8], RZ ;  /* 0x00006e0011067a10 */ /* 0x002fc40007f9e0ff */
[----:B0-----:R-:W-:Y:S01]  /*0b60*/  IADD3 R2, P6, R21, c[0x0][0x1b8], RZ ;  /* 0x00006e0015027a10 */ /* 0x001fe20007fde0ff */
[-C--:B------:R-:W-:Y:S01]  /*0b70*/  IMAD.WIDE.U32 R24, R24, R229.reuse, c[0x0][0x1b0] ;  /* 0x00006c0018187625 */ /* 0x080fe200078e00e5 */
[----:B------:R-:W-:Y:S02]  /*0b80*/  IADD3.X R21, RZ, c[0x0][0x1b4], RZ, P1, !PT ;  /* 0x00006d00ff157a10 */ /* 0x000fe40000ffe4ff */
[----:B------:R-:W-:Y:S01]  /*0b90*/  IADD3.X R17, R35, c[0x0][0x1bc], RZ, P5, !PT ;  /* 0x00006f0023117a10 */ /* 0x000fe20002ffe4ff */
[-C--:B------:R-:W-:Y:S01]  /*0ba0*/  IMAD.WIDE.U32 R28, R28, R229.reuse, c[0x0][0x1b0] ;  /* 0x00006c001c1c7625 */ /* 0x080fe200078e00e5 */
[----:B------:R-:W-:Y:S02]  /*0bb0*/  IADD3.X R11, R36, c[0x0][0x1bc], RZ, P3, !PT ;  /* 0x00006f00240b7a10 */ /* 0x000fe40001ffe4ff */
[----:B------:R-:W-:Y:S01]  /*0bc0*/  IADD3.X R7, R37, c[0x0][0x1bc], RZ, P4, !PT ;  /* 0x00006f0025077a10 */ /* 0x000fe200027fe4ff */
[----:B------:R-:W-:Y:S01]  /*0bd0*/  IMAD.WIDE.U32 R18, R18, R229, c[0x0][0x1b0] ;  /* 0x00006c0012127625 */ /* 0x000fe200078e00e5 */
[----:B------:R-:W-:-:S03]  /*0be0*/  IADD3.X R3, R34, c[0x0][0x1bc], RZ, P6, !PT ;  /* 0x00006f0022037a10 */ /* 0x000fc600037fe4ff */
[----:B------:R-:W-:-:S04]  /*0bf0*/  IMAD.WIDE.U32 R14, R14, R229, c[0x0][0x1b0] ;  /* 0x00006c000e0e7625 */ /* 0x000fc800078e00e5 */
[----:B------:R-:W-:-:S04]  /*0c00*/  IMAD.WIDE.U32 R12, R12, R229, c[0x0][0x1b0] ;  /* 0x00006c000c0c7625 */ /* 0x000fc800078e00e5 */
[----:B------:R-:W-:-:S04]  /*0c10*/  IMAD.WIDE.U32 R8, R8, R229, c[0x0][0x1b0] ;  /* 0x00006c0008087625 */ /* 0x000fc800078e00e5 */
[----:B------:R-:W-:Y:S01]  /*0c20*/  IMAD.WIDE.U32 R228, R228, R229, c[0x0][0x1b0] ;  /* 0x00006c00e4e47625 */ /* 0x000fe200078e00e5 */
[----:B------:R-:W-:Y:S06]  /*0c30*/  @P2 EXIT ;  /* 0x000000000000294d */ /* 0x000fec0003800000 */
[----:B------:R0:W2:Y:S04]  /*0c40*/  LDG.E.128 R236, [R20.64] ;  /* 0x0000000414ec7981 */ /* 0x0000a8000c1e1d00 */
[----:B------:R0:W3:Y:S04]  /*0c50*/  LDG.E.128 R232, [R20.64+0x10] ;  /* 0x0000100414e87981 */ /* 0x0000e8000c1e1d00 */
[----:B------:R0:W4:Y:S04]  /*0c60*/  LDG.E.128 R44, [R22.64] ;  /* 0x00000004162c7981 */ /* 0x000128000c1e1d00 */
[----:B------:R0:W4:Y:S04]  /*0c70*/  LDG.E.128 R40, [R22.64+0x10] ;  /* 0x0000100416287981 */ /* 0x000128000c1e1d00 */
[----:B------:R1:W4:Y:S04]  /*0c80*/  LDG.E.128 R224, [R24.64] ;  /* 0x0000000418e07981 */ /* 0x000328000c1e1d00 */
[----:B------:R1:W4:Y:S04]  /*0c90*/  LDG.E.128 R220, [R24.64+0x10] ;  /* 0x0000100418dc7981 */ /* 0x000328000c1e1d00 */
[----:B------:R1:W4:Y:S04]  /*0ca0*/  LDG.E.128 R216, [R26.64] ;  /* 0x000000041ad87981 */ /* 0x000328000c1e1d00 */
[----:B------:R1:W4:Y:S04]  /*0cb0*/  LDG.E.128 R212, [R26.64+0x10] ;  /* 0x000010041ad47981 */ /* 0x000328000c1e1d00 */
[----:B------:R0:W4:Y:S04]  /*0cc0*/  LDG.E.128 R176, [R14.64] ;  /* 0x000000040eb07981 */ /* 0x000128000c1e1d00 */
[----:B------:R0:W4:Y:S04]  /*0cd0*/  LDG.E.128 R36, [R14.64+0x10] ;  /* 0x000010040e247981 */ /* 0x000128000c1e1d00 */
[----:B-1----:R1:W4:Y:S04]  /*0ce0*/  LDG.E.128 R24, [R12.64] ;  /* 0x000000040c187981 */ /* 0x002328000c1e1d00 */
[----:B0-----:R1:W4:Y:S04]  /*0cf0*/  LDG.E.128 R20, [R12.64+0x10] ;  /* 0x000010040c147981 */ /* 0x001328000c1e1d00 */
[----:B------:R0:W4:Y:S04]  /*0d00*/  LDG.E.128 R208, [R28.64] ;  /* 0x000000041cd07981 */ /* 0x000128000c1e1d00 */
[----:B------:R0:W4:Y:S04]  /*0d10*/  LDG.E.128 R204, [R28.64+0x10] ;  /* 0x000010041ccc7981 */ /* 0x000128000c1e1d00 */
[----:B-1----:R-:W4:Y:S04]  /*0d20*/  LDG.E.128 R12, [R10.64+0x10] ;  /* 0x000010040a0c7981 */ /* 0x002f28000c1e1d00 */
        /* <DEDUP_REMOVED lines=8> */
[----:B------:R0:W5:Y:S04]  /*0db0*/  LDG.E.128 R248, [R8.64] ;  /* 0x0000000408f87981 */ /* 0x000168000c1e1d00 */
[----:B------:R0:W5:Y:S04]  /*0dc0*/  LDG.E.128 R244, [R8.64+0x10] ;  /* 0x0000100408f47981 */ /* 0x000168000c1e1d00 */
[----:B-1----:R-:W4:Y:S04]  /*0dd0*/  LDG.E.128 R16, [R10.64] ;  /* 0x000000040a107981 */ /* 0x002f28000c1e1d00 */
[----:B------:R0:W5:Y:S04]  /*0de0*/  LDG.E.128 R240, [R6.64] ;  /* 0x0000000406f07981 */ /* 0x000168000c1e1d00 */
[----:B--2---:R-:W-:Y:S04]  /*0df0*/  STL.64 [R1+0x170], R236 ;  /* 0x000170ec01007387 */ /* 0x004fe80000100a00 */
[----:B------:R-:W-:Y:S04]  /*0e00*/  STL.64 [R1+0x178], R238 ;  /* 0x000178ee01007387 */ /* 0x000fe80000100a00 */
[----:B---3--:R-:W-:Y:S04]  /*0e10*/  STL.64 [R1+0x160], R232 ;  /* 0x000160e801007387 */ /* 0x008fe80000100a00 */
[----:B------:R1:W-:Y:S04]  /*0e20*/  STL.64 [R1+0x168], R234 ;  /* 0x000168ea01007387 */ /* 0x0003e80000100a00 */
[----:B----4-:R-:W-:Y:S04]  /*0e30*/  STL.64 [R1+0x150], R44 ;  /* 0x0001502c01007387 */ /* 0x010fe80000100a00 */
[----:B------:R2:W-:Y:S04]  /*0e40*/  STL.64 [R1+0x158], R46 ;  /* 0x0001582e01007387 */ /* 0x0005e80000100a00 */
[----:B------:R-:W-:Y:S04]  /*0e50*/  STL.64 [R1+0x140], R40 ;  /* 0x0001402801007387 */ /* 0x000fe80000100a00 */
[----:B-1----:R1:W5:Y:S04]  /*0e60*/  LDG.E.128 R232, [R228.64] ;  /* 0x00000004e4e87981 */ /* 0x002368000c1e1d00 */
[----:B------:R3:W-:Y:S04]  /*0e70*/  STL.64 [R1+0x148], R42 ;  /* 0x0001482a01007387 */ /* 0x0007e80000100a00 */
[----:B------:R0:W5:Y:S04]  /*0e80*/  LDG.E.128 R236, [R6.64+0x10] ;  /* 0x0000100406ec7981 */ /* 0x000168000c1e1d00 */
[----:B-1----:R-:W5:Y:S04]  /*0e90*/  LDG.E.128 R228, [R228.64+0x10] ;  /* 0x00001004e4e47981 */ /* 0x002f68000c1e1d00 */
[----:B--2---:R0:W5:Y:S04]  /*0ea0*/  LDG.E.128 R44, [R2.64] ;  /* 0x00000004022c7981 */ /* 0x004168000c1e1d00 */
[----:B---3--:R0:W5:Y:S04]  /*0eb0*/  LDG.E.128 R40, [R2.64+0x10] ;  /* 0x0000100402287981 */ /* 0x008168000c1e1d00 */
[----:B------:R0:W-:Y:S04]  /*0ec0*/  STL.64 [R1], R12 ;  /* 0x0000000c01007387 */ /* 0x0001e80000100a00 */
[----:B------:R0:W-:Y:S04]  /*0ed0*/  STL.64 [R1+0x130], R224 ;  /* 0x000130e001007387 */ /* 0x0001e80000100a00 */
        /* <DEDUP_REMOVED lines=37> */
[----:B------:R0:W-:Y:S01]  /*1130*/  STL.64 [R1+0x68], R38 ;  /* 0x0000682601007387 */ /* 0x0001e20000100a00 */
[----:B------:R-:W-:-:S03]  /*1140*/  ULDC.U8 UR6, c[0x0][0x1f0] ;  /* 0x00007c0000067ab9 */ /* 0x000fc60000000000 */
.L_x_11372:
[----:B0-----:R-:W0:Y:S01]  /*1150*/  S2R R220, SR_TID.X ;  /* 0x0000000000dc7919 */ /* 0x001e220000002100 */
[----:B------:R-:W-:Y:S01]  /*1160*/  ISETP.NE.U32.AND P1, PT, RZ, c[0x0][0x178], PT ;  /* 0x00005e00ff007a0c */ /* 0x000fe20003f25070 */
[----:B------:R-:W-:Y:S01]  /*1170*/  IMAD R0, R4, c[0x0][0x168], RZ ;  /* 0x00005a0004007a24 */ /* 0x000fe200078e02ff */
[----:B------:R-:W-:-:S02]  /*1180*/  ISETP.NE.U32.AND P2, PT, RZ, c[0x0][0x180], PT ;  /* 0x00006000ff007a0c */ /* 0x000fc40003f45070 */
[----:B------:R-:W-:Y:S02]  /*1190*/  ISETP.NE.AND.EX P1, PT, RZ, c[0x0][0x17c], PT, P1 ;  /* 0x00005f00ff007a0c */ /* 0x000fe40003f25310 */
[----:B------:R-:W-:Y:S02]  /*11a0*/  SHF.R.S32.HI R2, RZ, 0x1f, R0 ;  /* 0x0000001fff027819 */ /* 0x000fe40000011400 */
[----:B------:R-:W-:Y:S02]  /*11b0*/  ISETP.NE.AND.EX P2, PT, RZ, c[0x0][0x184], PT, P2 ;  /* 0x00006100ff007a0c */ /* 0x000fe40003f45320 */
[----:B------:R-:W-:Y:S02]  /*11c0*/  LEA.HI R2, R2, R0, RZ, 0x3 ;  /* 0x0000000002027211 */ /* 0x000fe400078f18ff */
[----:B0-----:R-:W-:-:S04]  /*11d0*/  LOP3.LUT R220, R220, 0x1f, RZ, 0xc0, !PT ;  /* 0x0000001fdcdc7812 */ /* 0x001fc800078ec0ff */
[----:B------:R-:W-:-:S04]  /*11e0*/  LEA.HI.SX32 R202, R2, R220, 0x1d ;  /* 0x000000dc02ca7211 */ /* 0x000fc800078feaff */
[----:B------:R-:W-:-:S04]  /*11f0*/  @P1 LEA R2, P3, R202, c[0x0][0x178], 0x4 ;  /* 0x00005e00ca021a11 */ /* 0x000fc800078620ff */
[----:B------:R-:W-:-:S05]  /*1200*/  @P1 LEA.HI.X R3, R202, c[0x0][0x17c], RZ, 0x4, P3 ;  /* 0x00005f00ca031a11 */ /* 0x000fca00018f24ff */
[----:B-----5:R0:W5:Y:S01]  /*1210*/  @P1 LDG.E.128 R36, [R2.64] ;  /* 0x0000000402241981 */ /* 0x020162000c1e1d00 */
[----:B------:R-:W-:Y:S02]  /*1220*/  MOV R219, 0x10 ;  /* 0x0000001000db7802 */ /* 0x000fe40000000f00 */
[----:B0-----:R-:W-:-:S04]  /*1230*/  @P2 LEA R2, P3, R202, c[0x0][0x180], 0x4 ;  /* 0x00006000ca022a11 */ /* 0x001fc800078620ff */
[----:B------:R-:W-:-:S05]  /*1240*/  @P2 LEA.HI.X R3, R202, c[0x0][0x184], RZ, 0x4, P3 ;  /* 0x00006100ca032a11 */ /* 0x000fca00018f24ff */
[----:B------:R0:W5:Y:S02]  /*1250*/  @P2 LDG.E.128 R32, [R2.64] ;  /* 0x0000000402202981 */ /* 0x000164000c1e1d00 */
[----:B0-----:R-:W-:-:S05]  /*1260*/  IMAD.WIDE.U32 R2, R202, R219, c[0x0][0x170] ;  /* 0x00005c00ca027625 */ /* 0x001fca00078e00db */
        /* <DEDUP_REMOVED lines=10> */
.L_x_11114:
[----:B-----5:R-:W-:-:S05]  /*1310*/  PRMT R0, RZ, 0x5410, R32 ;  /* 0x00005410ff007816 */ /* 0x020fca0000000020 */
[----:B------:R-:W-:Y:S01]  /*1320*/  FADD.FTZ R224, R224, R0 ;  /* 0x00000000e0e07221 */ /* 0x000fe20000010000 */
[----:B------:R-:W-:Y:S05]  /*1330*/  BRA `(.L_x_11115) ;  /* 0x0000004000007947 */ /* 0x000fea0003800000 */
.L_x_11113:
[----:B-----5:R-:W-:-:S05]  /*1340*/  PRMT R0, RZ, 0x5410, R36 ;  /* 0x00005410ff007816 */ /* 0x020fca0000000024 */
[----:B------:R-:W-:Y:S01]  /*1350*/  FADD.FTZ R224, R224, R0 ;  /* 0x00000000e0e07221 */ /* 0x000fe20000010000 */
[----:B------:R-:W-:-:S05]  /*1360*/  @P2 PRMT R0, RZ, 0x5410, R32 ;  /* 0x00005410ff002816 */ /* 0x000fca0000000020 */
[----:B------:R-:W-:-:S05]  /*1370*/  @P2 FADD.FTZ R224, R224, R0 ;  /* 0x00000000e0e02221 */ /* 0x000fca0000010000 */
.L_x_11115:
[----:B------:R-:W-:-:S04]  /*1380*/  F2FP.BF16.PACK_AB R0, RZ, R224 ;  /* 0x000000e0ff00723e */ /* 0x000fc800000010ff */
[----:B------:R-:W-:Y:S02]  /*1390*/  PRMT R28, R0, 0x7610, R28 ;  /* 0x00007610001c7816 */ /* 0x000fe4000000001c */
.L_x_11116:
[----:B------:R-:W-:Y:S01]  /*13a0*/  PRMT R225, RZ, 0x7610, R8 ;  /* 0x00007610ffe17816 */ /* 0x000fe20000000008 */
[----:B------:R-:W-:Y:S05]  /*13b0*/  @P3 BRA `(.L_x_11117) ;  /* 0x0000008000003947 */ /* 0x000fea0003800000 */
[----:B------:R-:W-:-:S04]  /*13c0*/  ISETP.NE.U32.AND P4, PT, RZ, c[0x0][0x180], PT ;  /* 0x00006000ff007a0c */ /* 0x000fc80003f85070 */
[----:B------:R-:W-:-:S13]  /*13d0*/  ISETP.NE.AND.EX P4, PT, RZ, c[0x0][0x184], PT, P4 ;  /* 0x00006100ff007a0c */ /* 0x000fda0003f85340 */
[----:B------:R-:W-:Y:S05]  /*13e0*/  @P4 BRA `(.L_x_11118) ;  /* 0x0000002000004947 */ /* 0x000fea0003800000 */
[----:B------:R-:W-:Y:S05]  /*13f0*/  @P0 BRA `(.L_x_11119) ;  /* 0x0000008000000947 */ /* 0x000fea0003800000 */
[----:B------:R-:W-:Y:S05]  /*1400*/  BRA `(.L_x_11120) ;  /* 0x0000009000007947 */ /* 0x000fea0003800000 */
.L_x_11118:
[----:B-----5:R-:W-:-:S05]  /*1410*/  PRMT R0, RZ, 0x7610, R32 ;  /* 0x00007610ff007816 */ /* 0x020fca0000000020 */
[----:B------:R-:W-:Y:S01]  /*1420*/  FADD.FTZ R225, R225, R0 ;  /* 0x00000000e1e17221 */ /* 0x000fe20000010000 */
[----:B------:R-:W-:Y:S05]  /*1430*/  BRA `(.L_x_11119) ;  /* 0x0000004000007947 */ /* 0x000fea0003800000 */
.L_x_11117:
[----:B-----5:R-:W-:-:S05]  /*1440*/  PRMT R0, RZ, 0x7610, R36 ;  /* 0x00007610ff007816 */ /* 0x020fca0000000024 */
[----:B------:R-:W-:Y:S01]  /*1450*/  FADD.FTZ R225, R225, R0 ;  /* 0x00000000e1e17221 */ /* 0x000fe20000010000 */
[----:B------:R-:W-:-:S05]  /*1460*/  @P2 PRMT R0, RZ, 0x7610, R32 ;  /* 0x00007610ff002816 */ /* 0x000fca0000000020 */
[----:B------:R-:W-:-:S05]  /*1470*/  @P2 FADD.FTZ R225, R225, R0 ;  /* 0x00000000e1e12221 */ /* 0x000fca0000010000 */
.L_x_11119:
[----:B------:R-:W-:-:S04]  /*1480*/  F2FP.BF16.PACK_AB R0, RZ, R225 ;  /* 0x000000e1ff00723e */ /* 0x000fc800000010ff */
[----:B------:R-:W-:Y:S02]  /*1490*/  PRMT R28, R28, 0x5410, R0 ;  /* 0x000054101c1c7816 */ /* 0x000fe40000000000 */
.L_x_11120:
[----:B------:R-:W-:Y:S01]  /*14a0*/  PRMT R226, RZ, 0x5410, R9 ;  /* 0x00005410ffe27816 */ /* 0x000fe20000000009 */
[----:B------:R-:W-:Y:S05]  /*14b0*/  @P3 BRA `(.L_x_11121) ;  /* 0x0000008000003947 */ /* 0x000fea0003800000 */
[----:B------:R-:W-:-:S04]  /*14c0*/  ISETP.NE.U32.AND P4, PT, RZ, c[0x0][0x180], PT ;  /* 0x00006000ff007a0c */ /* 0x000fc80003f85070 */
[----:B------:R-:W-:-:S13]  /*14d0*/  ISETP.NE.AND.EX P4, PT, RZ, c[0x0][0x184], PT, P4 ;  /* 0x00006100ff007a0c */ /* 0x000fda0003f85340 */
[----:B------:R-:W-:Y:S05]  /*14e0*/  @P4 BRA `(.L_x_11122) ;  /* 0x0000002000004947 */ /* 0x000fea0003800000 */
[----:B------:R-:W-:Y:S05]  /*14f0*/  @P0 BRA `(.L_x_11123) ;  /* 0x0000008000000947 */ /* 0x000fea0003800000 */
[----:B------:R-:W-:Y:S05]  /*1500*/  BRA `(.L_x_11124) ;  /* 0x0000009000007947 */ /* 0x000fea0003800000 */
.L_x_11122:
[----:B-----5:R-:W-:-:S05]  /*1510*/  PRMT R0, RZ, 0x5410, R33 ;  /* 0x00005410ff007816 */ /* 0x020fca0000000021 */
[----:B------:R-:W-:Y:S01]  /*1520*/  FADD.FTZ R226, R226, R0 ;  /* 0x00000000e2e27221 */ /* 0x000fe20000010000 */
[----:B------:R-:W-:Y:S05]  /*1530*/  BRA `(.L_x_11123) ;  /* 0x0000004000007947 */ /* 0x000fea0003800000 */
.L_x_11121:
[----:B-----5:R-:W-:-:S05]  /*1540*/  PRMT R0, RZ, 0x5410, R37 ;  /* 0x00005410ff007816 */ /* 0x020fca0000000025 */
[----:B------:R-:W-:Y:S01]  /*1550*/  FADD.FTZ R226, R226, R0 ;  /* 0x00000000e2e27221 */ /* 0x000fe20000010000 */
[----:B------:R-:W-:-:S05]  /*1560*/  @P2 PRMT R0, RZ, 0x5410, R33 ;  /* 0x00005410ff002816 */ /* 0x000fca0000000021 */
[----:B------:R-:W-:-:S05]  /*1570*/  @P2 FADD.FTZ R226, R226, R0 ;  /* 0x00000000e2e22221 */ /* 0x000fca0000010000 */
.L_x_11123:
[----:B------:R-:W-:-:S04]  /*1580*/  F2FP.BF16.PACK_AB R0, RZ, R226 ;  /* 0x000000e2ff00723e */ /* 0x000fc800000010ff */
[----:B------:R-:W-:Y:S02]  /*1590*/  PRMT R29, R0, 0x7610, R29 ;  /* 0x00007610001d7816 */ /* 0x000fe4000000001d */
.L_x_11124:
[----:B------:R-:W-:Y:S01]  /*15a0*/  PRMT R227, RZ, 0x7610, R9 ;  /* 0x00007610ffe37816 */ /* 0x000fe20000000009 */
[----:B------:R-:W-:Y:S05]  /*15b0*/  @P3 BRA `(.L_x_11125) ;  /* 0x0000008000003947 */ /* 0x000fea0003800000 */
[----:B------:R-:W-:-:S04]  /*15c0*/  ISETP.NE.U32.AND P4, PT, RZ, c[0x0][0x180], PT ;  /* 0x00006000ff007a0c */ /* 0x000fc80003f85070 */
[----:B------:R-:W-:-:S13]  /*15d0*/  ISETP.NE.AND.EX P4, PT, RZ, c[0x0][0x184], PT, P4 ;  /* 0x00006100ff007a0c */ /* 0x000fda0003f85340 */
[----:B------:R-:W-:Y:S05]  /*15e0*/  @P4 BRA `(.L_x_11126) ;  /* 0x0000002000004947 */ /* 0x000fea0003800000 */
[----:B------:R-:W-:Y:S05]  /*15f0*/  @P0 BRA `(.L_x_11127) ;  /* 0x0000008000000947 */ /* 0x000fea0003800000 */
[----:B------:R-:W-:Y:S05]  /*1600*/  BRA `(.L_x_11128) ;  /* 0x0000009000007947 */ /* 0x000fea0003800000 */
.L_x_11126:
[----:B-----5:R-:W-:-:S05]  /*1610*/  PRMT R0, RZ, 0x7610, R33 ;  /* 0x00007610ff007816 */ /* 0x020fca0000000021 */
[----:B------:R-:W-:Y:S01]  /*1620*/  FADD.FTZ R227, R227, R0 ;  /* 0x00000000e3e37221 */ /* 0x000fe20000010000 */
[----:B------:R-:W-:Y:S05]  /*1630*/  BRA `(.L_x_11127) ;  /* 0x0000004000007947 */ /* 0x000fea0003800000 */
.L_x_11125:
[----:B-----5:R-:W-:-:S05]  /*1640*/  PRMT R0, RZ, 0x7610, R37 ;  /* 0x00007610ff007816 */ /* 0x020fca0000000025 */
[----:B------:R-:W-:Y:S01]  /*1650*/  FADD.FTZ R227, R227, R0 ;  /* 0x00000000e3e37221 */ /* 0x000fe20000010000 */
[----:B------:R-:W-:-:S05]  /*1660*/  @P2 PRMT R0, RZ, 0x7610, R33 ;  /* 0x00007610ff002816 */ /* 0x000fca0000000021 */
[----:B------:R-:W-:-:S05]  /*1670*/  @P2 FADD.FTZ R227, R227, R0 ;  /* 0x00000000e3e32221 */ /* 0x000fca0000010000 */
.L_x_11127:
[----:B------:R-:W-:-:S04]  /*1680*/  F2FP.BF16.PACK_AB R0, RZ, R227 ;  /* 0x000000e3ff00723e */ /* 0x000fc800000010ff */
[----:B------:R-:W-:Y:S02]  /*1690*/  PRMT R29, R29, 0x5410, R0 ;  /* 0x000054101d1d7816 */ /* 0x000fe40000000000 */
.L_x_11128:
[----:B------:R-:W-:Y:S01]  /*16a0*/  PRMT R222, RZ, 0x5410, R10 ;  /* 0x00005410ffde7816 */ /* 0x000fe2000000000a */
[----:B------:R-:W-:Y:S05]  /*16b0*/  @P3 BRA `(.L_x_11129) ;  /* 0x0000008000003947 */ /* 0x000fea0003800000 */
[----:B------:R-:W-:-:S04]  /*16c0*/  ISETP.NE.U32.AND P4, PT, RZ, c[0x0][0x180], PT ;  /* 0x00006000ff007a0c */ /* 0x000fc80003f85070 */
[----:B------:R-:W-:-:S13]  /*16d0*/  ISETP.NE.AND.EX P4, PT, RZ, c[0x0][0x184], PT, P4 ;  /* 0x00006100ff007a0c */ /* 0x000fda0003f85340 */
[----:B------:R-:W-:Y:S05]  /*16e0*/  @P4 BRA `(.L_x_11130) ;  /* 0x0000002000004947 */ /* 0x000fea0003800000 */
[----:B------:R-:W-:Y:S05]  /*16f0*/  @P0 BRA `(.L_x_11131) ;  /* 0x0000008000000947 */ /* 0x000fea0003800000 */
[----:B------:R-:W-:Y:S05]  /*1700*/  BRA `(.L_x_11132) ;  /* 0x0000009000007947 */ /* 0x000fea0003800000 */
.L_x_11130:
[----:B-----5:R-:W-:-:S05]  /*1710*/  PRMT R0, RZ, 0x5410, R34 ;  /* 0x00005410ff007816 */ /* 0x020fca0000000022 */
[----:B------:R-:W-:Y:S01]  /*1720*/  FADD.FTZ R222, R222, R0 ;  /* 0x00000000dede7221 */ /* 0x000fe20000010000 */
[----:B------:R-:W-:Y:S05]  /*1730*/  BRA `(.L_x_11131) ;  /* 0x0000004000007947 */ /* 0x000fea0003800000 */
.L_x_11129:
[----:B-----5:R-:W-:-:S05]  /*1740*/  PRMT R0, RZ, 0x5410, R38 ;  /* 0x00005410ff007816 */ /* 0x020fca0000000026 */
[----:B------:R-:W-:Y:S01]  /*1750*/  FADD.FTZ R222, R222, R0 ;  /* 0x00000000dede7221 */ /* 0x000fe20000010000 */
[----:B------:R-:W-:-:S05]  /*1760*/  @P2 PRMT R0, RZ, 0x5410, R34 ;  /* 0x00005410ff002816 */ /* 0x000fca0000000022 */
[----:B------:R-:W-:-:S05]  /*1770*/  @P2 FADD.FTZ R222, R222, R0 ;  /* 0x00000000dede2221 */ /* 0x000fca0000010000 */
.L_x_11131:
[----:B------:R-:W-:-:S04]  /*1780*/  F2FP.BF16.PACK_AB R0, RZ, R222 ;  /* 0x000000deff00723e */ /* 0x000fc800000010ff */
[----:B------:R-:W-:Y:S02]  /*1790*/  PRMT R30, R0, 0x7610, R30 ;  /* 0x00007610001e7816 */ /* 0x000fe4000000001e */
.L_x_11132:
[----:B------:R-:W-:Y:S01]  /*17a0*/  PRMT R223, RZ, 0x7610, R10 ;  /* 0x00007610ffdf7816 */ /* 0x000fe2000000000a */
[----:B------:R-:W-:Y:S05]  /*17b0*/  @P3 BRA `(.L_x_11133) ;  /* 0x0000008000003947 */ /* 0x000fea0003800000 */
[----:B------:R-:W-:-:S04]  /*17c0*/  ISETP.NE.U32.AND P4, PT, RZ, c[0x0][0x180], PT ;  /* 0x00006000ff007a0c */ /* 0x000fc80003f85070 */
[----:B------:R-:W-:-:S13]  /*17d0*/  ISETP.NE.AND.EX P4, PT, RZ, c[0x0][0x184], PT, P4 ;  /* 0x00006100ff007a0c */ /* 0x000fda0003f85340 */
[----:B------:R-:W-:Y:S05]  /*17e0*/  @P4 BRA `(.L_x_11134) ;  /* 0x0000002000004947 */ /* 0x000fea0003800000 */
[----:B------:R-:W-:Y:S05]  /*17f0*/  @P0 BRA `(.L_x_11135) ;  /* 0x0000008000000947 */ /* 0x000fea0003800000 */
[----:B------:R-:W-:Y:S05]  /*1800*/  BRA `(.L_x_11136) ;  /* 0x0000009000007947 */ /* 0x000fea0003800000 */
.L_x_11134:
[----:B-----5:R-:W-:-:S05]  /*1810*/  PRMT R0, RZ, 0x7610, R34 ;  /* 0x00007610ff007816 */ /* 0x020fca0000000022 */
[----:B------:R-:W-:Y:S01]  /*1820*/  FADD.FTZ R223, R223, R0 ;  /* 0x00000000dfdf7221 */ /* 0x000fe20000010000 */
[----:B------:R-:W-:Y:S05]  /*1830*/  BRA `(.L_x_11135) ;  /* 0x0000004000007947 */ /* 0x000fea0003800000 */
.L_x_11133:
[----:B-----5:R-:W-:-:S05]  /*1840*/  PRMT R0, RZ, 0x7610, R38 ;  /* 0x00007610ff007816 */ /* 0x020fca0000000026 */
[----:B------:R-:W-:Y:S01]  /*1850*/  FADD.FTZ R223, R223, R0 ;  /* 0x00000000dfdf7221 */ /* 0x000fe20000010000 */
[----:B------:R-:W-:-:S05]  /*1860*/  @P2 PRMT R0, RZ, 0x7610, R34 ;  /* 0x00007610ff002816 */ /* 0x000fca0000000022 */
[----:B------:R-:W-:-:S05]  /*1870*/  @P2 FADD.FTZ R223, R223, R0 ;  /* 0x00000000dfdf2221 */ /* 0x000fca0000010000 */
.L_x_11135:
[----:B------:R-:W-:-:S04]  /*1880*/  F2FP.BF16.PACK_AB R0, RZ, R223 ;  /* 0x000000dfff00723e */ /* 0x000fc800000010ff */
[----:B------:R-:W-:Y:S02]  /*1890*/  PRMT R30, R30, 0x5410, R0 ;  /* 0x000054101e1e7816 */ /* 0x000fe40000000000 */
.L_x_11136:
[----:B------:R-:W-:Y:S01]  /*18a0*/  PRMT R203, RZ, 0x5410, R11 ;  /* 0x00005410ffcb7816 */ /* 0x000fe2000000000b */
[----:B------:R-:W-:Y:S05]  /*18b0*/  @P3 BRA `(.L_x_11137) ;  /* 0x0000008000003947 */ /* 0x000fea0003800000 */
[----:B------:R-:W-:-:S04]  /*18c0*/  ISETP.NE.U32.AND P4, PT, RZ, c[0x0][0x180], PT ;  /* 0x00006000ff007a0c */ /* 0x000fc80003f85070 */
[----:B------:R-:W-:-:S13]  /*18d0*/  ISETP.NE.AND.EX P4, PT, RZ, c[0x0][0x184], PT, P4 ;  /* 0x00006100ff007a0c */ /* 0x000fda0003f85340 */
[----:B------:R-:W-:Y:S05]  /*18e0*/  @P4 BRA `(.L_x_11138) ;  /* 0x0000002000004947 */ /* 0x000fea0003800000 */
[----:B------:R-:W-:Y:S05]  /*18f0*/  @P0 BRA `(.L_x_11139) ;  /* 0x0000008000000947 */ /* 0x000fea0003800000 */
[----:B------:R-:W-:Y:S05]  /*1900*/  BRA `(.L_x_11140) ;  /* 0x0000009000007947 */ /* 0x000fea0003800000 */
.L_x_11138:
[----:B-----5:R-:W-:-:S05]  /*1910*/  PRMT R0, RZ, 0x5410, R35 ;  /* 0x00005410ff007816 */ /* 0x020fca0000000023 */
[----:B------:R-:W-:Y:S01]  /*1920*/  FADD.FTZ R203, R203, R0 ;  /* 0x00000000cbcb7221 */ /* 0x000fe20000010000 */
[----:B------:R-:W-:Y:S05]  /*1930*/  BRA `(.L_x_11139) ;  /* 0x0000004000007947 */ /* 0x000fea0003800000 */
.L_x_11137:
[----:B-----5:R-:W-:-:S05]  /*1940*/  PRMT R0, RZ, 0x5410, R39 ;  /* 0x00005410ff007816 */ /* 0x020fca0000000027 */
[----:B------:R-:W-:Y:S01]  /*1950*/  FADD.FTZ R203, R203, R0 ;  /* 0x00000000cbcb7221 */ /* 0x000fe20000010000 */
[----:B------:R-:W-:-:S05]  /*1960*/  @P2 PRMT R0, RZ, 0x5410, R35 ;  /* 0x00005410ff002816 */ /* 0x000fca0000000023 */
[----:B------:R-:W-:-:S05]  /*1970*/  @P2 FADD.FTZ R203, R203, R0 ;  /* 0x00000000cbcb2221 */ /* 0x000fca0000010000 */
.L_x_11139:
[----:B------:R-:W-:-:S04]  /*1980*/  F2FP.BF16.PACK_AB R0, RZ, R203 ;  /* 0x000000cbff00723e */ /* 0x000fc800000010ff */
[----:B------:R-:W-:Y:S02]  /*1990*/  PRMT R31, R0, 0x7610, R31 ;  /* 0x00007610001f7816 */ /* 0x000fe4000000001f */
.L_x_11140:
[----:B------:R-:W-:Y:S01]  /*19a0*/  PRMT R221, RZ, 0x7610, R11 ;  /* 0x00007610ffdd7816 */ /* 0x000fe2000000000b */
[----:B------:R-:W-:Y:S05]  /*19b0*/  @P3 BRA `(.L_x_11141) ;  /* 0x0000008000003947 */ /* 0x000fea0003800000 */
[----:B------:R-:W-:-:S04]  /*19c0*/  ISETP.NE.U32.AND P4, PT, RZ, c[0x0][0x180], PT ;  /* 0x00006000ff007a0c */ /* 0x000fc80003f85070 */
[----:B------:R-:W-:-:S13]  /*19d0*/  ISETP.NE.AND.EX P4, PT, RZ, c[0x0][0x184], PT, P4 ;  /* 0x00006100ff007a0c */ /* 0x000fda0003f85340 */
[----:B------:R-:W-:Y:S05]  /*19e0*/  @P4 BRA `(.L_x_11142) ;  /* 0x0000002000004947 */ /* 0x000fea0003800000 */
[----:B------:R-:W-:Y:S05]  /*19f0*/  @P0 BRA `(.L_x_11143) ;  /* 0x0000008000000947 */ /* 0x000fea0003800000 */
[----:B------:R-:W-:Y:S05]  /*1a00*/  BRA `(.L_x_11144) ;  /* 0x0000009000007947 */ /* 0x000fea0003800000 */
.L_x_11142:
[----:B-----5:R-:W-:-:S05]  /*1a10*/  PRMT R0, RZ, 0x7610, R35 ;  /* 0x00007610ff007816 */ /* 0x020fca0000000023 */
[----:B------:R-:W-:Y:S01]  /*1a20*/  FADD.FTZ R221, R221, R0 ;  /* 0x00000000dddd7221 */ /* 0x000fe20000010000 */
[----:B------:R-:W-:Y:S05]  /*1a30*/  BRA `(.L_x_11143) ;  /* 0x0000004000007947 */ /* 0x000fea0003800000 */
.L_x_11141:
[----:B-----5:R-:W-:-:S05]  /*1a40*/  PRMT R0, RZ, 0x7610, R39 ;  /* 0x00007610ff007816 */ /* 0x020fca0000000027 */
[----:B------:R-:W-:Y:S01]  /*1a50*/  FADD.FTZ R221, R221, R0 ;  /* 0x00000000dddd7221 */ /* 0x000fe20000010000 */
[----:B------:R-:W-:-:S05]  /*1a60*/  @P2 PRMT R0, RZ, 0x7610, R35 ;  /* 0x00007610ff002816 */ /* 0x000fca0000000023 */
[----:B------:R-:W-:-:S05]  /*1a70*/  @P2 FADD.FTZ R221, R221, R0 ;  /* 0x00000000dddd2221 */ /* 0x000fca0000010000 */
.L_x_11143:
[----:B------:R-:W-:-:S04]  /*1a80*/  F2FP.BF16.PACK_AB R0, RZ, R221 ;  /* 0x000000ddff00723e */ /* 0x000fc800000010ff */
[----:B------:R-:W-:Y:S02]  /*1a90*/  PRMT R31, R31, 0x5410, R0 ;  /* 0x000054101f1f7816 */ /* 0x000fe40000000000 */
.L_x_11144:
[C---:B------:R-:W-:Y:S02]  /*1aa0*/  @P0 LEA R2, P4, R202.reuse, c[0x0][0x188], 0x4 ;  /* 0x00006200ca020a11 */ /* 0x040fe400078820ff */
[C---:B------:R-:W-:Y:S02]  /*1ab0*/  IADD3 R194, R202.reuse, 0x20, RZ ;  /* 0x00000020cac27810 */ /* 0x040fe40007ffe0ff */
[----:B------:R-:W-:-:S05]  /*1ac0*/  @P0 LEA.HI.X R3, R202, c[0x0][0x18c], RZ, 0x4, P4 ;  /* 0x00006300ca030a11 */ /* 0x000fca00020f24ff */
[----:B------:R0:W-:Y:S02]  /*1ad0*/  @P0 STG.E.128 [R2.64], R28 ;  /* 0x0000001c02000986 */ /* 0x0001e4000c101d04 */
[----:B0-----:R-:W-:-:S05]  /*1ae0*/  @P1 IMAD.WIDE.U32 R2, R194, R219, c[0x0][0x178] ;  /* 0x00005e00c2021625 */ /* 0x001fca00078e00db */
[----:B-----5:R0:W5:Y:S02]  /*1af0*/  @P1 LDG.E.128 R36, [R2.64] ;  /* 0x0000000402241981 */ /* 0x020164000c1e1d00 */
[----:B0-----:R-:W-:-:S05]  /*1b00*/  @P2 IMAD.WIDE.U32 R2, R194, R219, c[0x0][0x180] ;  /* 0x00006000c2022625 */ /* 0x001fca00078e00db */
[----:B------:R0:W5:Y:S02]  /*1b10*/  @P2 LDG.E.128 R32, [R2.64] ;  /* 0x0000000402202981 */ /* 0x000164000c1e1d00 */
[----:B0-----:R-:W-:-:S05]  /*1b20*/  IMAD.WIDE.U32 R2, R194, R219, c[0x0][0x170] ;  /* 0x00005c00c2027625 */ /* 0x001fca00078e00db */
        /* <DEDUP_REMOVED lines=8> */
.L_x_11146:
[----:B-----5:R-:W-:-:S05]  /*1bb0*/  PRMT R0, RZ, 0x5410, R32 ;  /* 0x00005410ff007816 */ /* 0x020fca0000000020 */
[----:B------:R-:W-:Y:S01]  /*1bc0*/  FADD.FTZ R214, R0, R214 ;  /* 0x000000d600d67221 */ /* 0x000fe20000010000 */
[----:B------:R-:W-:Y:S05]  /*1bd0*/  BRA `(.L_x_11147) ;  /* 0x0000004000007947 */ /* 0x000fea0003800000 */
.L_x_11145:
[----:B-----5:R-:W-:-:S05]  /*1be0*/  PRMT R0, RZ, 0x5410, R36 ;  /* 0x00005410ff007816 */ /* 0x020fca0000000024 */
[----:B------:R-:W-:Y:S01]  /*1bf0*/  FADD.FTZ R214, R0, R214 ;  /* 0x000000d600d67221 */ /* 0x000fe20000010000 */
[----:B------:R-:W-:-:S05]  /*1c00*/  @P2 PRMT R0, RZ, 0x5410, R32 ;  /* 0x00005410ff002816 */ /* 0x000fca0000000020 */
[----:B------:R-:W-:-:S05]  /*1c10*/  @P2 FADD.FTZ R214, R0, R214 ;  /* 0x000000d600d62221 */ /* 0x000fca0000010000 */
.L_x_11147:
[----:B------:R-:W-:-:S04]  /*1c20*/  F2FP.BF16.PACK_AB R0, RZ, R214 ;  /* 0x000000d6ff00723e */ /* 0x000fc800000010ff */
[----:B------:R-:W-:Y:S02]  /*1c30*/  PRMT R28, R0, 0x7610, R28 ;  /* 0x00007610001c7816 */ /* 0x000fe4000000001c */
.L_x_11148:
[----:B------:R-:W-:Y:S01]  /*1c40*/  PRMT R215, RZ, 0x7610, R208 ;  /* 0x00007610ffd77816 */ /* 0x000fe200000000d0 */
[----:B------:R-:W-:Y:S05]  /*1c50*/  @P3 BRA `(.L_x_11149) ;  /* 0x0000008000003947 */ /* 0x000fea0003800000 */
[----:B------:R-:W-:-:S04]  /*1c60*/  ISETP.NE.U32.AND P4, PT, RZ, c[0x0][0x180], PT ;  /* 0x00006000ff007a0c */ /* 0x000fc80003f85070 */
[----:B------:R-:W-:-:S13]  /*1c70*/  ISETP.NE.AND.EX P4, PT, RZ, c[0x0][0x184], PT, P4 ;  /* 0x00006100ff007a0c */ /* 0x000fda0003f85340 */
[----:B------:R-:W-:Y:S05]  /*1c80*/  @P4 BRA `(.L_x_11150) ;  /* 0x0000002000004947 */ /* 0x000fea0003800000 */
[----:B------:R-:W-:Y:S05]  /*1c90*/  @P0 BRA `(.L_x_11151) ;  /* 0x0000008000000947 */ /* 0x000fea0003800000 */
[----:B------:R-:W-:Y:S05]  /*1ca0*/  BRA `(.L_x_11152) ;  /* 0x0000009000007947 */ /* 0x000fea0003800000 */
.L_x_11150:
[----:B-----5:R-:W-:-:S05]  /*1cb0*/  PRMT R0, RZ, 0x7610, R32 ;  /* 0x00007610ff007816 */ /* 0x020fca0000000020 */
[----:B------:R-:W-:Y:S01]  /*1cc0*/  FADD.FTZ R215, R0, R215 ;  /* 0x000000d700d77221 */ /* 0x000fe20000010000 */
[----:B------:R-:W-:Y:S05]  /*1cd0*/  BRA `(.L_x_11151) ;  /* 0x0000004000007947 */ /* 0x000fea0003800000 */
.L_x_11149:
[----:B-----5:R-:W-:-:S05]  /*1ce0*/  PRMT R0, RZ, 0x7610, R36 ;  /* 0x00007610ff007816 */ /* 0x020fca0000000024 */
[----:B------:R-:W-:Y:S01]  /*1cf0*/  FADD.FTZ R215, R0, R215 ;  /* 0x000000d700d77221 */ /* 0x000fe20000010000 */
[----:B------:R-:W-:-:S05]  /*1d00*/  @P2 PRMT R0, RZ, 0x7610, R32 ;  /* 0x00007610ff002816 */ /* 0x000fca0000000020 */
[----:B------:R-:W-:-:S05]  /*1d10*/  @P2 FADD.FTZ R215, R0, R215 ;  /* 0x000000d700d72221 */ /* 0x000fca0000010000 */
.L_x_11151:
[----:B------:R-:W-:-:S04]  /*1d20*/  F2FP.BF16.PACK_AB R0, RZ, R215 ;  /* 0x000000d7ff00723e */ /* 0x000fc800000010ff */
[----:B------:R-:W-:Y:S02]  /*1d30*/  PRMT R28, R28, 0x5410, R0 ;  /* 0x000054101c1c7816 */ /* 0x000fe40000000000 */
.L_x_11152:
[----:B------:R-:W-:Y:S01]  /*1d40*/  PRMT R216, RZ, 0x5410, R209 ;  /* 0x00005410ffd87816 */ /* 0x000fe200000000d1 */
[----:B------:R-:W-:Y:S05]  /*1d50*/  @P3 BRA `(.L_x_11153) ;  /* 0x0000008000003947 */ /* 0x000fea0003800000 */
[----:B------:R-:W-:-:S04]  /*1d60*/  ISETP.NE.U32.AND P4, PT, RZ, c[0x0][0x180], PT ;  /* 0x00006000ff007a0c */ /* 0x000fc80003f85070 */
[----:B------:R-:W-:-:S13]  /*1d70*/  ISETP.NE.AND.EX P4, PT, RZ, c[0x0][0x184], PT, P4 ;  /* 0x00006100ff007a0c */ /* 0x000fda0003f85340 */
[----:B------:R-:W-:Y:S05]  /*1d80*/  @P4 BRA `(.L_x_11154) ;  /* 0x0000002000004947 */ /* 0x000fea0003800000 */
[----:B------:R-:W-:Y:S05]  /*1d90*/  @P0 BRA `(.L_x_11155) ;  /* 0x0000008000000947 */ /* 0x000fea0003800000 */
[----:B------:R-:W-:Y:S05]  /*1da0*/  BRA `(.L_x_11156) ;  /* 0x0000009000007947 */ /* 0x000fea0003800000 */
.L_x_11154:
[----:B-----5:R-:W-:-:S05]  /*1db0*/  PRMT R0, RZ, 0x5410, R33 ;  /* 0x00005410ff007816 */ /* 0x020fca0000000021 */
[----:B------:R-:W-:Y:S01]  /*1dc0*/  FADD.FTZ R216, R0, R216 ;  /* 0x000000d800d87221 */ /* 0x000fe20000010000 */
[----:B------:R-:W-:Y:S05]  /*1dd0*/  BRA `(.L_x_11155) ;  /* 0x0000004000007947 */ /* 0x000fea0003800000 */
.L_x_11153:
[----:B-----5:R-:W-:-:S05]  /*1de0*/  PRMT R0, RZ, 0x5410, R37 ;  /* 0x00005410ff007816 */ /* 0x020fca0000000025 */
[----:B------:R-:W-:Y:S01]  /*1df0*/  FADD.FTZ R216, R0, R216 ;  /* 0x000000d800d87221 */ /* 0x000fe20000010000 */
[----:B------:R-:W-:-:S05]  /*1e00*/  @P2 PRMT R0, RZ, 0x5410, R33 ;  /* 0x00005410ff002816 */ /* 0x000fca0000000021 */
[----:B------:R-:W-:-:S05]  /*1e10*/  @P2 FADD.FTZ R216, R0, R216 ;  /* 0x000000d800d82221 */ /* 0x000fca0000010000 */
.L_x_11155:
[----:B------:R-:W-:-:S04]  /*1e20*/  F2FP.BF16.PACK_AB R0, RZ, R216 ;  /* 0x000000d8ff00723e */ /* 0x000fc800000010ff */
[----:B------:R-:W-:Y:S02]  /*1e30*/  PRMT R29, R0, 0x7610, R29 ;  /* 0x00007610001d7816 */ /* 0x000fe4000000001d */
.L_x_11156:
[----:B------:R-:W-:Y:S01]  /*1e40*/  PRMT R217, RZ, 0x7610, R209 ;  /* 0x00007610ffd97816 */ /* 0x000fe200000000d1 */
[----:B------:R-:W-:Y:S05]  /*1e50*/  @P3 BRA `(.L_x_11157) ;  /* 0x0000008000003947 */ /* 0x000fea0003800000 */
[----:B------:R-:W-:-:S04]  /*1e60*/  ISETP.NE.U32.AND P4, PT, RZ, c[0x0][0x180], PT ;  /* 0x00006000ff007a0c */ /* 0x000fc80003f85070 */
[----:B------:R-:W-:-:S13]  /*1e70*/  ISETP.NE.AND.EX P4, PT, RZ, c[0x0][0x184], PT, P4 ;  /* 0x00006100ff007a0c */ /* 0x000fda0003f85340 */
[----:B------:R-:W-:Y:S05]  /*1e80*/  @P4 BRA `(.L_x_11158) ;  /* 0x0000002000004947 */ /* 0x000fea0003800000 */
[----:B------:R-:W-:Y:S05]  /*1e90*/  @P0 BRA `(.L_x_11159) ;  /* 0x0000008000000947 */ /* 0x000fea0003800000 */
[----:B------:R-:W-:Y:S05]  /*1ea0*/  BRA `(.L_x_11160) ;  /* 0x0000009000007947 */ /* 0x000fea0003800000 */
.L_x_11158:
[----:B-----5:R-:W-:-:S05]  /*1eb0*/  PRMT R0, RZ, 0x7610, R33 ;  /* 0x00007610ff007816 */ /* 0x020fca0000000021 */
[----:B------:R-:W-:Y:S01]  /*1ec0*/  FADD.FTZ R217, R0, R217 ;  /* 0x000000d900d97221 */ /* 0x000fe20000010000 */
[----:B------:R-:W-:Y:S05]  /*1ed0*/  BRA `(.L_x_11159) ;  /* 0x0000004000007947 */ /* 0x000fea0003800000 */
.L_x_11157:
[----:B-----5:R-:W-:-:S05]  /*1ee0*/  PRMT R0, RZ, 0x7610, R37 ;  /* 0x00007610ff007816 */ /* 0x020fca0000000025 */
[----:B------:R-:W-:Y:S01]  /*1ef0*/  FADD.FTZ R217, R0, R217 ;  /* 0x000000d900d97221 */ /* 0x000fe20000010000 */
[----:B------:R-:W-:-:S05]  /*1f00*/  @P2 PRMT R0, RZ, 0x7610, R33 ;  /* 0x00007610ff002816 */ /* 0x000fca0000000021 */
[----:B------:R-:W-:-:S05]  /*1f10*/  @P2 FADD.FTZ R217, R0, R217 ;  /* 0x000000d900d92221 */ /* 0x000fca0000010000 */
.L_x_11159:
[----:B------:R-:W-:-:S04]  /*1f20*/  F2FP.BF16.PACK_AB R0, RZ, R217 ;  /* 0x000000d9ff00723e */ /* 0x000fc800000010ff */
[----:B------:R-:W-:Y:S02]  /*1f30*/  PRMT R29, R29, 0x5410, R0 ;  /* 0x000054101d1d7816 */ /* 0x000fe40000000000 */
.L_x_11160:
[----:B------:R-:W-:Y:S01]  /*1f40*/  PRMT R212, RZ, 0x5410, R210 ;  /* 0x00005410ffd47816 */ /* 0x000fe200000000d2 */
[----:B------:R-:W-:Y:S05]  /*1f50*/  @P3 BRA `(.L_x_11161) ;  /* 0x0000008000003947 */ /* 0x000fea0003800000 */
[----:B------:R-:W-:-:S04]  /*1f60*/  ISETP.NE.U32.AND P4, PT, RZ, c[0x0][0x180], PT ;  /* 0x00006000ff007a0c */ /* 0x000fc80003f85070 */
[----:B------:R-:W-:-:S13]  /*1f70*/  ISETP.NE.AND.EX P4, PT, RZ, c[0x0][0x184], PT, P4 ;  /* 0x00006100ff007a0c */ /* 0x000fda0003f85340 */
[----:B------:R-:W-:Y:S05]  /*1f80*/  @P4 BRA `(.L_x_11162) ;  /* 0x0000002000004947 */ /* 0x000fea0003800000 */
[----:B------:R-:W-:Y:S05]  /*1f90*/  @P0 BRA `(.L_x_11163) ;  /* 0x0000008000000947 */ /* 0x000fea0003800000 */
[----:B------:R-:W-:Y:S05]  /*1fa0*/  BRA `(.L_x_11164) ;  /* 0x0000009000007947 */ /* 0x000fea0003800000 */
.L_x_11162:
[----:B-----5:R-:W-:-:S05]  /*1fb0*/  PRMT R0, RZ, 0x5410, R34 ;  /* 0x00005410ff007816 */ /* 0x020fca0000000022 */
[----:B------:R-:W-:Y:S01]  /*1fc0*/  FADD.FTZ R212, R0, R212 ;  /* 0x000000d400d47221 */ /* 0x000fe20000010000 */
[----:B------:R-:W-:Y:S05]  /*1fd0*/  BRA `(.L_x_11163) ;  /* 0x0000004000007947 */ /* 0x000fea0003800000 */
.L_x_11161:
[----:B-----5:R-:W-:-:S05]  /*1fe0*/  PRMT R0, RZ, 0x5410, R38 ;  /* 0x00005410ff007816 */ /* 0x020fca0000000026 */
[----:B------:R-:W-:Y:S01]  /*1ff0*/  FADD.FTZ R212, R0, R212 ;  /* 0x000000d400d47221 */ /* 0x000fe20000010000 */
[----:B------:R-:W-:-:S05]  /*2000*/  @P2 PRMT R0, RZ, 0x5410, R34 ;  /* 0x00005410ff002816 */ /* 0x000fca0000000022 */
[----:B------:R-:W-:-:S05]  /*2010*/  @P2 FADD.FTZ R212, R0, R212 ;  /* 0x000000d400d42221 */ /* 0x000fca0000010000 */
.L_x_11163:
[----:B------:R-:W-:-:S04]  /*2020*/  F2FP.BF16.PACK_AB R0, RZ, R212 ;  /* 0x000000d4ff00723e */ /* 0x000fc800000010ff */
[----:B------:R-:W-:Y:S02]  /*2030*/  PRMT R30, R0, 0x7610, R30 ;  /* 0x00007610001e7816 */ /* 0x000fe4000000001e */
.L_x_11164:
[----:B------:R-:W-:Y:S01]  /*2040*/  PRMT R213, RZ, 0x7610, R210 ;  /* 0x00007610ffd57816 */ /* 0x000fe200000000d2 */
[----:B------:R-:W-:Y:S05]  /*2050*/  @P3 BRA `(.L_x_11165) ;  /* 0x0000008000003947 */ /* 0x000fea0003800000 */
[----:B------:R-:W-:-:S04]  /*2060*/  ISETP.NE.U32.AND P4, PT, RZ, c[0x0][0x180], PT ;  /* 0x00006000ff007a0c */ /* 0x000fc80003f85070 */
[----:B------:R-:W-:-:S13]  /*2070*/  ISETP.NE.AND.EX P4, PT, RZ, c[0x0][0x184], PT, P4 ;  /* 0x00006100ff007a0c */ /* 0x000fda0003f85340 */
[----:B------:R-:W-:Y:S05]  /*2080*/  @P4 BRA `(.L_x_11166) ;  /* 0x0000002000004947 */ /* 0x000fea0003800000 */
[----:B------:R-:W-:Y:S05]  /*2090*/  @P0 BRA `(.L_x_11167) ;  /* 0x0000008000000947 */ /* 0x000fea0003800000 */
[----:B------:R-:W-:Y:S05]  /*20a0*/  BRA `(.L_x_11168) ;  /* 0x0000009000007947 */ /* 0x000fea0003800000 */
.L_x_11166:
[----:B-----5:R-:W-:-:S05]  /*20b0*/  PRMT R0, RZ, 0x7610, R34 ;  /* 0x00007610ff007816 */ /* 0x020fca0000000022 */
[----:B------:R-:W-:Y:S01]  /*20c0*/  FADD.FTZ R213, R0, R213 ;  /* 0x000000d500d57221 */ /* 0x000fe20000010000 */
[----:B------:R-:W-:Y:S05]  /*20d0*/  BRA `(.L_x_11167) ;  /* 0x0000004000007947 */ /* 0x000fea0003800000 */
.L_x_11165:
[----:B-----5:R-:W-:-:S05]  /*20e0*/  PRMT R0, RZ, 0x7610, R38 ;  /* 0x00007610ff007816 */ /* 0x020fca0000000026 */
[----:B------:R-:W-:Y:S01]  /*20f0*/  FADD.FTZ R213, R0, R213 ;  /* 0x000000d500d57221 */ /* 0x000fe20000010000 */
[----:B------:R-:W-:-:S05]  /*2100*/  @P2 PRMT R0, RZ, 0x7610, R34 ;  /* 0x00007610ff002816 */ /* 0x000fca0000000022 */
[----:B------:R-:W-:-:S05]  /*2110*/  @P2 FADD.FTZ R213, R0, R213 ;  /* 0x000000d500d52221 */ /* 0x000fca0000010000 */
.L_x_11167:
[----:B------:R-:W-:-:S04]  /*2120*/  F2FP.BF16.PACK_AB R0, RZ, R213 ;  /* 0x000000d5ff00723e */ /* 0x000fc800000010ff */
[----:B------:R-:W-:Y:S02]  /*2130*/  PRMT R30, R30, 0x5410, R0 ;  /* 0x000054101e1e7816 */ /* 0x000fe40000000000 */
.L_x_11168:
[----:B------:R-:W-:Y:S01]  /*2140*/  PRMT R210, RZ, 0x5410, R211 ;  /* 0x00005410ffd27816 */ /* 0x000fe200000000d3 */
[----:B------:R-:W-:Y:S05]  /*2150*/  @P3 BRA `(.L_x_11169) ;  /* 0x0000008000003947 */ /* 0x000fea0003800000 */
[----:B------:R-:W-:-:S04]  /*2160*/  ISETP.NE.U32.AND P4, PT, RZ, c[0x0][0x180], PT ;  /* 0x00006000ff007a0c */ /* 0x000fc80003f85070 */
[----:B------:R-:W-:-:S13]  /*2170*/  ISETP.NE.AND.EX P4, PT, RZ, c[0x0][0x184], PT, P4 ;  /* 0x00006100ff007a0c */ /* 0x000fda0003f85340 */
[----:B------:R-:W-:Y:S05]  /*2180*/  @P4 BRA `(.L_x_11170) ;  /* 0x0000002000004947 */ /* 0x000fea0003800000 */
[----:B------:R-:W-:Y:S05]  /*2190*/  @P0 BRA `(.L_x_11171) ;  /* 0x0000008000000947 */ /* 0x000fea0003800000 */
[----:B------:R-:W-:Y:S05]  /*21a0*/  BRA `(.L_x_11172) ;  /* 0x0000009000007947 */ /* 0x000fea0003800000 */
.L_x_11170:
[----:B-----5:R-:W-:-:S05]  /*21b0*/  PRMT R0, RZ, 0x5410, R35 ;  /* 0x00005410ff007816 */ /* 0x020fca0000000023 */
[----:B------:R-:W-:Y:S01]  /*21c0*/  FADD.FTZ R210, R0, R210 ;  /* 0x000000d200d27221 */ /* 0x000fe20000010000 */
[----:B------:R-:W-:Y:S05]  /*21d0*/  BRA `(.L_x_11171) ;  /* 0x0000004000007947 */ /* 0x000fea0003800000 */
.L_x_11169:
[----:B-----5:R-:W-:-:S05]  /*21e0*/  PRMT R0, RZ, 0x5410, R39 ;  /* 0x00005410ff007816 */ /* 0x020fca0000000027 */
[----:B------:R-:W-:Y:S01]  /*21f0*/  FADD.FTZ R210, R0, R210 ;  /* 0x000000d200d27221 */ /* 0x000fe20000010000 */
[----:B------:R-:W-:-:S05]  /*2200*/  @P2 PRMT R0, RZ, 0x5410, R35 ;  /* 0x00005410ff002816 */ /* 0x000fca0000000023 */
[----:B------:R-:W-:-:S05]  /*2210*/  @P2 FADD.FTZ R210, R0, R210 ;  /* 0x000000d200d22221 */ /* 0x000fca0000010000 */
.L_x_11171:
[----:B------:R-:W-:-:S04]  /*2220*/  F2FP.BF16.PACK_AB R0, RZ, R210 ;  /* 0x000000d2ff00723e */ /* 0x000fc800000010ff */
[----:B------:R-:W-:Y:S02]  /*2230*/  PRMT R31, R0, 0x7610, R31 ;  /* 0x00007610001f7816 */ /* 0x000fe4000000001f */
.L_x_11172:
[----:B------:R-:W-:Y:S01]  /*2240*/  PRMT R211, RZ, 0x7610, R211 ;  /* 0x00007610ffd37816 */ /* 0x000fe200000000d3 */
[----:B------:R-:W-:Y:S05]  /*2250*/  @P3 BRA `(.L_x_11173) ;  /* 0x0000008000003947 */ /* 0x000fea0003800000 */
[----:B------:R-:W-:-:S04]  /*2260*/  ISETP.NE.U32.AND P4, PT, RZ, c[0x0][0x180], PT ;  /* 0x00006000ff007a0c */ /* 0x000fc80003f85070 */
[----:B------:R-:W-:-:S13]  /*2270*/  ISETP.NE.AND.EX P4, PT, RZ, c[0x0][0x184], PT, P4 ;  /* 0x00006100ff007a0c */ /* 0x000fda0003f85340 */
[----:B------:R-:W-:Y:S05]  /*2280*/  @P4 BRA `(.L_x_11174) ;  /* 0x0000002000004947 */ /* 0x000fea0003800000 */
[----:B------:R-:W-:Y:S05]  /*2290*/  @P0 BRA `(.L_x_11175) ;  /* 0x0000008000000947 */ /* 0x000fea0003800000 */
[----:B------:R-:W-:Y:S05]  /*22a0*/  BRA `(.L_x_11176) ;  /* 0x0000009000007947 */ /* 0x000fea0003800000 */
.L_x_11174:
[----:B-----5:R-:W-:-:S05]  /*22b0*/  PRMT R0, RZ, 0x7610, R35 ;  /* 0x00007610ff007816 */ /* 0x020fca0000000023 */
[----:B------:R-:W-:Y:S01]  /*22c0*/  FADD.FTZ R211, R0, R211 ;  /* 0x000000d300d37221 */ /* 0x000fe20000010000 */
[----:B------:R-:W-:Y:S05]  /*22d0*/  BRA `(.L_x_11175) ;  /* 0x0000004000007947 */ /* 0x000fea0003800000 */
.L_x_11173:
[----:B-----5:R-:W-:-:S05]  /*22e0*/  PRMT R0, RZ, 0x7610, R39 ;  /* 0x00007610ff007816 */ /* 0x020fca0000000027 */
[----:B------:R-:W-:Y:S01]  /*22f0*/  FADD.FTZ R211, R0, R211 ;  /* 0x000000d300d37221 */ /* 0x000fe20000010000 */
[----:B------:R-:W-:-:S05]  /*2300*/  @P2 PRMT R0, RZ, 0x7610, R35 ;  /* 0x00007610ff002816 */ /* 0x000fca0000000023 */
[----:B------:R-:W-:-:S05]  /*2310*/  @P2 FADD.FTZ R211, R0, R211 ;  /* 0x000000d300d32221 */ /* 0x000fca0000010000 */
.L_x_11175:
[----:B------:R-:W-:-:S04]  /*2320*/  F2FP.BF16.PACK_AB R0, RZ, R211 ;  /* 0x000000d3ff00723e */ /* 0x000fc800000010ff */
[----:B------:R-:W-:Y:S02]  /*2330*/  PRMT R31, R31, 0x5410, R0 ;  /* 0x000054101f1f7816 */ /* 0x000fe40000000000 */
.L_x_11176:
[----:B------:R-:W-:Y:S01]  /*2340*/  @P0 IMAD.WIDE.U32 R2, R194, R219, c[0x0][0x188] ;  /* 0x00006200c2020625 */ /* 0x000fe200078e00db */
[----:B------:R-:W-:-:S04]  /*2350*/  IADD3 R11, R202, 0x40, RZ ;  /* 0x00000040ca0b7810 */ /* 0x000fc80007ffe0ff */
        /* <DEDUP_REMOVED lines=14> */
.L_x_11178:
[----:B-----5:R-:W-:-:S05]  /*2440*/  PRMT R0, RZ, 0x5410, R32 ;  /* 0x00005410ff007816 */ /* 0x020fca0000000020 */
[----:B------:R-:W-:Y:S01]  /*2450*/  FADD.FTZ R195, R0, R195 ;  /* 0x000000c300c37221 */ /* 0x000fe20000010000 */
[----:B------:R-:W-:Y:S05]  /*2460*/  BRA `(.L_x_11179) ;  /* 0x0000004000007947 */ /* 0x000fea0003800000 */
.L_x_11177:
[----:B-----5:R-:W-:-:S05]  /*2470*/  PRMT R0, RZ, 0x5410, R36 ;  /* 0x00005410ff007816 */ /* 0x020fca0000000024 */
[----:B------:R-:W-:Y:S01]  /*2480*/  FADD.FTZ R195, R0, R195 ;  /* 0x000000c300c37221 */ /* 0x000fe20000010000 */
[----:B------:R-:W-:-:S05]  /*2490*/  @P2 PRMT R0, RZ, 0x5410, R32 ;  /* 0x00005410ff002816 */ /* 0x000fca0000000020 */
[----:B------:R-:W-:-:S05]  /*24a0*/  @P2 FADD.FTZ R195, R0, R195 ;  /* 0x000000c300c32221 */ /* 0x000fca0000010000 */
.L_x_11179:
[----:B------:R-:W-:-:S04]  /*24b0*/  F2FP.BF16.PACK_AB R0, RZ, R195 ;  /* 0x000000c3ff00723e */ /* 0x000fc800000010ff */
[----:B------:R-:W-:Y:S02]  /*24c0*/  PRMT R28, R0, 0x7610, R28 ;  /* 0x00007610001c7816 */ /* 0x000fe4000000001c */
.L_x_11180:
[----:B------:R-:W-:Y:S01]  /*24d0*/  PRMT R196, RZ, 0x7610, R12 ;  /* 0x00007610ffc47816 */ /* 0x000fe2000000000c */
[----:B------:R-:W-:Y:S05]  /*24e0*/  @P3 BRA `(.L_x_11181) ;  /* 0x0000008000003947 */ /* 0x000fea0003800000 */
[----:B------:R-:W-:-:S04]  /*24f0*/  ISETP.NE.U32.AND P4, PT, RZ, c[0x0][0x180], PT ;  /* 0x00006000ff007a0c */ /* 0x000fc80003f85070 */
[----:B------:R-:W-:-:S13]  /*2500*/  ISETP.NE.AND.EX P4, PT, RZ, c[0x0][0x184], PT, P4 ;  /* 0x00006100ff007a0c */ /* 0x000fda0003f85340 */
[----:B------:R-:W-:Y:S05]  /*2510*/  @P4 BRA `(.L_x_11182) ;  /* 0x0000002000004947 */ /* 0x000fea0003800000 */
[----:B------:R-:W-:Y:S05]  /*2520*/  @P0 BRA `(.L_x_11183) ;  /* 0x0000008000000947 */ /* 0x000fea0003800000 */
[----:B------:R-:W-:Y:S05]  /*2530*/  BRA `(.L_x_11184) ;  /* 0x0000009000007947 */ /* 0x000fea0003800000 */
.L_x_11182:
[----:B-----5:R-:W-:-:S05]  /*2540*/  PRMT R0, RZ, 0x7610, R32 ;  /* 0x00007610ff007816 */ /* 0x020fca0000000020 */
[----:B------:R-:W-:Y:S01]  /*2550*/  FADD.FTZ R196, R0, R196 ;  /* 0x000000c400c47221 */ /* 0x000fe20000010000 */
[----:B------:R-:W-:Y:S05]  /*2560*/  BRA `(.L_x_11183) ;  /* 0x0000004000007947 */ /* 0x000fea0003800000 */
.L_x_11181:
[----:B-----5:R-:W-:-:S05]  /*2570*/  PRMT R0, RZ, 0x7610, R36 ;  /* 0x00007610ff007816 */ /* 0x020fca0000000024 */
[----:B------:R-:W-:Y:S01]  /*2580*/  FADD.FTZ R196, R0, R196 ;  /* 0x000000c400c47221 */ /* 0x000fe20000010000 */
[----:B------:R-:W-:-:S05]  /*2590*/  @P2 PRMT R0, RZ, 0x7610, R32 ;  /* 0x00007610ff002816 */ /* 0x000fca0000000020 */
[----:B------:R-:W-:-:S05]  /*25a0*/  @P2 FADD.FTZ R196, R0, R196 ;  /* 0x000000c400c42221 */ /* 0x000fca0000010000 */
.L_x_11183:
[----:B------:R-:W-:-:S04]  /*25b0*/  F2FP.BF16.PACK_AB R0, RZ, R196 ;  /* 0x000000c4ff00723e */ /* 0x000fc800000010ff */
[----:B------:R-:W-:Y:S02]  /*25c0*/  PRMT R28, R28, 0x5410, R0 ;  /* 0x000054101c1c7816 */ /* 0x000fe40000000000 */
.L_x_11184:
[----:B------:R-:W-:Y:S01]  /*25d0*/  PRMT R197, RZ, 0x5410, R13 ;  /* 0x00005410ffc57816 */ /* 0x000fe2000000000d */
[----:B------:R-:W-:Y:S05]  /*25e0*/  @P3 BRA `(.L_x_11185) ;  /* 0x0000008000003947 */ /* 0x000fea0003800000 */
[----:B------:R-:W-:-:S04]  /*25f0*/  ISETP.NE.U32.AND P4, PT, RZ, c[0x0][0x180], PT ;  /* 0x00006000ff007a0c */ /* 0x000fc80003f85070 */
[----:B------:R-:W-:-:S13]  /*2600*/  ISETP.NE.AND.EX P4, PT, RZ, c[0x0][0x184], PT, P4 ;  /* 0x00006100ff007a0c */ /* 0x000fda0003f85340 */
[----:B------:R-:W-:Y:S05]  /*2610*/  @P4 BRA `(.L_x_11186) ;  /* 0x0000002000004947 */ /* 0x000fea0003800000 */
[----:B------:R-:W-:Y:S05]  /*2620*/  @P0 BRA `(.L_x_11187) ;  /* 0x0000008000000947 */ /* 0x000fea0003800000 */
[----:B------:R-:W-:Y:S05]  /*2630*/  BRA `(.L_x_11188) ;  /* 0x0000009000007947 */ /* 0x000fea0003800000 */
.L_x_11186:
[----:B-----5:R-:W-:-:S05]  /*2640*/  PRMT R0, RZ, 0x5410, R33 ;  /* 0x00005410ff007816 */ /* 0x020fca0000000021 */
[----:B------:R-:W-:Y:S01]  /*2650*/  FADD.FTZ R197, R0, R197 ;  /* 0x000000c500c57221 */ /* 0x000fe20000010000 */
[----:B------:R-:W-:Y:S05]  /*2660*/  BRA `(.L_x_11187) ;  /* 0x0000004000007947 */ /* 0x000fea0003800000 */
.L_x_11185:
[----:B-----5:R-:W-:-:S05]  /*2670*/  PRMT R0, RZ, 0x5410, R37 ;  /* 0x00005410ff007816 */ /* 0x020fca0000000025 */
[----:B------:R-:W-:Y:S01]  /*2680*/  FADD.FTZ R197, R0, R197 ;  /* 0x000000c500c57221 */ /* 0x000fe20000010000 */
[----:B------:R-:W-:-:S05]  /*2690*/  @P2 PRMT R0, RZ, 0x5410, R33 ;  /* 0x00005410ff002816 */ /* 0x000fca0000000021 */
[----:B------:R-:W-:-:S05]  /*26a0*/  @P2 FADD.FTZ R197, R0, R197 ;  /* 0x000000c500c52221 */ /* 0x000fca0000010000 */
.L_x_11187:
[----:B------:R-:W-:-:S04]  /*26b0*/  F2FP.BF16.PACK_AB R0, RZ, R197 ;  /* 0x000000c5ff00723e */ /* 0x000fc800000010ff */
[----:B------:R-:W-:Y:S02]  /*26c0*/  PRMT R29, R0, 0x7610, R29 ;  /* 0x00007610001d7816 */ /* 0x000fe4000000001d */
.L_x_11188:
[----:B------:R-:W-:Y:S01]  /*26d0*/  PRMT R198, RZ, 0x7610, R13 ;  /* 0x00007610ffc67816 */ /* 0x000fe2000000000d */
[----:B------:R-:W-:Y:S05]  /*26e0*/  @P3 BRA `(.L_x_11189) ;  /* 0x0000008000003947 */ /* 0x000fea0003800000 */
[----:B------:R-:W-:-:S04]  /*26f0*/  ISETP.NE.U32.AND P4, PT, RZ, c[0x0][0x180], PT ;  /* 0x00006000ff007a0c */ /* 0x000fc80003f85070 */
[----:B------:R-:W-:-:S13]  /*2700*/  ISETP.NE.AND.EX P4, PT, RZ, c[0x0][0x184], PT, P4 ;  /* 0x00006100ff007a0c */ /* 0x000fda0003f85340 */
[----:B------:R-:W-:Y:S05]  /*2710*/  @P4 BRA `(.L_x_11190) ;  /* 0x0000002000004947 */ /* 0x000fea0003800000 */
[----:B------:R-:W-:Y:S05]  /*2720*/  @P0 BRA `(.L_x_11191) ;  /* 0x0000008000000947 */ /* 0x000fea0003800000 */
[----:B------:R-:W-:Y:S05]  /*2730*/  BRA `(.L_x_11192) ;  /* 0x0000009000007947 */ /* 0x000fea0003800000 */
.L_x_11190:
[----:B-----5:R-:W-:-:S05]  /*2740*/  PRMT R0, RZ, 0x7610, R33 ;  /* 0x00007610ff007816 */ /* 0x020fca0000000021 */
[----:B------:R-:W-:Y:S01]  /*2750*/  FADD.FTZ R198, R0, R198 ;  /* 0x000000c600c67221 */ /* 0x000fe20000010000 */
[----:B------:R-:W-:Y:S05]  /*2760*/  BRA `(.L_x_11191) ;  /* 0x0000004000007947 */ /* 0x000fea0003800000 */
.L_x_11189:
[----:B-----5:R-:W-:-:S05]  /*2770*/  PRMT R0, RZ, 0x7610, R37 ;  /* 0x00007610ff007816 */ /* 0x020fca0000000025 */
[----:B------:R-:W-:Y:S01]  /*2780*/  FADD.FTZ R198, R0, R198 ;  /* 0x000000c600c67221 */ /* 0x000fe20000010000 */
[----:B------:R-:W-:-:S05]  /*2790*/  @P2 PRMT R0, RZ, 0x7610, R33 ;  /* 0x00007610ff002816 */ /* 0x000fca0000000021 */
[----:B------:R-:W-:-:S05]  /*27a0*/  @P2 FADD.FTZ R198, R0, R198 ;  /* 0x000000c600c62221 */ /* 0x000fca0000010000 */
.L_x_11191:
[----:B------:R-:W-:-:S04]  /*27b0*/  F2FP.BF16.PACK_AB R0, RZ, R198 ;  /* 0x000000c6ff00723e */ /* 0x000fc800000010ff */
[----:B------:R-:W-:Y:S02]  /*27c0*/  PRMT R29, R29, 0x5410, R0 ;  /* 0x000054101d1d7816 */ /* 0x000fe40000000000 */
.L_x_11192:
[----:B------:R-:W-:Y:S01]  /*27d0*/  PRMT R190, RZ, 0x5410, R14 ;  /* 0x00005410ffbe7816 */ /* 0x000fe2000000000e */
[----:B------:R-:W-:Y:S05]  /*27e0*/  @P3 BRA `(.L_x_11193) ;  /* 0x0000008000003947 */ /* 0x000fea0003800000 */
[----:B------:R-:W-:-:S04]  /*27f0*/  ISETP.NE.U32.AND P4, PT, RZ, c[0x0][0x180], PT ;  /* 0x00006000ff007a0c */ /* 0x000fc80003f85070 */
[----:B------:R-:W-:-:S13]  /*2800*/  ISETP.NE.AND.EX P4, PT, RZ, c[0x0][0x184], PT, P4 ;  /* 0x00006100ff007a0c */ /* 0x000fda0003f85340 */
[----:B------:R-:W-:Y:S05]  /*2810*/  @P4 BRA `(.L_x_11194) ;  /* 0x0000002000004947 */ /* 0x000fea0003800000 */
[----:B------:R-:W-:Y:S05]  /*2820*/  @P0 BRA `(.L_x_11195) ;  /* 0x0000008000000947 */ /* 0x000fea0003800000 */
[----:B------:R-:W-:Y:S05]  /*2830*/  BRA `(.L_x_11196) ;  /* 0x0000009000007947 */ /* 0x000fea0003800000 */
.L_x_11194:
[----:B-----5:R-:W-:-:S05]  /*2840*/  PRMT R0, RZ, 0x5410, R34 ;  /* 0x00005410ff007816 */ /* 0x020fca0000000022 */
[----:B------:R-:W-:Y:S01]  /*2850*/  FADD.FTZ R190, R0, R190 ;  /* 0x000000be00be7221 */ /* 0x000fe20000010000 */
[----:B------:R-:W-:Y:S05]  /*2860*/  BRA `(.L_x_11195) ;  /* 0x0000004000007947 */ /* 0x000fea0003800000 */
.L_x_11193:
[----:B-----5:R-:W-:-:S05]  /*2870*/  PRMT R0, RZ, 0x5410, R38 ;  /* 0x00005410ff007816 */ /* 0x020fca0000000026 */
[----:B------:R-:W-:Y:S01]  /*2880*/  FADD.FTZ R190, R0, R190 ;  /* 0x000000be00be7221 */ /* 0x000fe20000010000 */
[----:B------:R-:W-:-:S05]  /*2890*/  @P2 PRMT R0, RZ, 0x5410, R34 ;  /* 0x00005410ff002816 */ /* 0x000fca0000000022 */
[----:B------:R-:W-:-:S05]  /*28a0*/  @P2 FADD.FTZ R190, R0, R190 ;  /* 0x000000be00be2221 */ /* 0x000fca0000010000 */
.L_x_11195:
[----:B------:R-:W-:-:S04]  /*28b0*/  F2FP.BF16.PACK_AB R0, RZ, R190 ;  /* 0x000000beff00723e */ /* 0x000fc800000010ff */
[----:B------:R-:W-:Y:S02]  /*28c0*/  PRMT R30, R0, 0x7610, R30 ;  /* 0x00007610001e7816 */ /* 0x000fe4000000001e */
.L_x_11196:
[----:B------:R-:W-:Y:S01]  /*28d0*/  PRMT R191, RZ, 0x7610, R14 ;  /* 0x00007610ffbf7816 */ /* 0x000fe2000000000e */
[----:B------:R-:W-:Y:S05]  /*28e0*/  @P3 BRA `(.L_x_11197) ;  /* 0x0000008000003947 */ /* 0x000fea0003800000 */
[----:B------:R-:W-:-:S04]  /*28f0*/  ISETP.NE.U32.AND P4, PT, RZ, c[0x0][0x180], PT ;  /* 0x00006000ff007a0c */ /* 0x000fc80003f85070 */
[----:B------:R-:W-:-:S13]  /*2900*/  ISETP.NE.AND.EX P4, PT, RZ, c[0x0][0x184], PT, P4 ;  /* 0x00006100ff007a0c */ /* 0x000fda0003f85340 */
[----:B------:R-:W-:Y:S05]  /*2910*/  @P4 BRA `(.L_x_11198) ;  /* 0x0000002000004947 */ /* 0x000fea0003800000 */
[----:B------:R-:W-:Y:S05]  /*2920*/  @P0 BRA `(.L_x_11199) ;  /* 0x0000008000000947 */ /* 0x000fea0003800000 */
[----:B------:R-:W-:Y:S05]  /*2930*/  BRA `(.L_x_11200) ;  /* 0x0000009000007947 */ /* 0x000fea0003800000 */
.L_x_11198:
[----:B-----5:R-:W-:-:S05]  /*2940*/  PRMT R0, RZ, 0x7610, R34 ;  /* 0x00007610ff007816 */ /* 0x020fca0000000022 */
[----:B------:R-:W-:Y:S01]  /*2950*/  FADD.FTZ R191, R0, R191 ;  /* 0x000000bf00bf7221 */ /* 0x000fe20000010000 */
[----:B------:R-:W-:Y:S05]  /*2960*/  BRA `(.L_x_11199) ;  /* 0x0000004000007947 */ /* 0x000fea0003800000 */
.L_x_11197:
[----:B-----5:R-:W-:-:S05]  /*2970*/  PRMT R0, RZ, 0x7610, R38 ;  /* 0x00007610ff007816 */ /* 0x020fca0000000026 */
[----:B------:R-:W-:Y:S01]  /*2980*/  FADD.FTZ R191, R0, R191 ;  /* 0x000000bf00bf7221 */ /* 0x000fe20000010000 */
[----:B------:R-:W-:-:S05]  /*2990*/  @P2 PRMT R0, RZ, 0x7610, R34 ;  /* 0x00007610ff002816 */ /* 0x000fca0000000022 */
[----:B------:R-:W-:-:S05]  /*29a0*/  @P2 FADD.FTZ R191, R0, R191 ;  /* 0x000000bf00bf2221 */ /* 0x000fca0000010000 */
.L_x_11199:
[----:B------:R-:W-:-:S04]  /*29b0*/  F2FP.BF16.PACK_AB R0, RZ, R191 ;  /* 0x000000bfff00723e */ /* 0x000fc800000010ff */
[----:B------:R-:W-:Y:S02]  /*29c0*/  PRMT R30, R30, 0x5410, R0 ;  /* 0x000054101e1e7816 */ /* 0x000fe40000000000 */
.L_x_11200:
[----:B------:R-:W-:Y:S01]  /*29d0*/  PRMT R192, RZ, 0x5410, R15 ;  /* 0x00005410ffc07816 */ /* 0x000fe2000000000f */
[----:B------:R-:W-:Y:S05]  /*29e0*/  @P3 BRA `(.L_x_11201) ;  /* 0x0000008000003947 */ /* 0x000fea0003800000 */
[----:B------:R-:W-:-:S04]  /*29f0*/  ISETP.NE.U32.AND P4, PT, RZ, c[0x0][0x180], PT ;  /* 0x00006000ff007a0c */ /* 0x000fc80003f85070 */
[----:B------:R-:W-:-:S13]  /*2a00*/  ISETP.NE.AND.EX P4, PT, RZ, c[0x0][0x184], PT, P4 ;  /* 0x00006100ff007a0c */ /* 0x000fda0003f85340 */
[----:B------:R-:W-:Y:S05]  /*2a10*/  @P4 BRA `(.L_x_11202) ;  /* 0x0000002000004947 */ /* 0x000fea0003800000 */
[----:B------:R-:W-:Y:S05]  /*2a20*/  @P0 BRA `(.L_x_11203) ;  /* 0x0000008000000947 */ /* 0x000fea0003800000 */
[----:B------:R-:W-:Y:S05]  /*2a30*/  BRA `(.L_x_11204) ;  /* 0x0000009000007947 */ /* 0x000fea0003800000 */
.L_x_11202:
[----:B-----5:R-:W-:-:S05]  /*2a40*/  PRMT R0, RZ, 0x5410, R35 ;  /* 0x00005410ff007816 */ /* 0x020fca0000000023 */
[----:B------:R-:W-:Y:S01]  /*2a50*/  FADD.FTZ R192, R0, R192 ;  /* 0x000000c000c07221 */ /* 0x000fe20000010000 */
[----:B------:R-:W-:Y:S05]  /*2a60*/  BRA `(.L_x_11203) ;  /* 0x0000004000007947 */ /* 0x000fea0003800000 */
.L_x_11201:
[----:B-----5:R-:W-:-:S05]  /*2a70*/  PRMT R0, RZ, 0x5410, R39 ;  /* 0x00005410ff007816 */ /* 0x020fca0000000027 */
[----:B------:R-:W-:Y:S01]  /*2a80*/  FADD.FTZ R192, R0, R192 ;  /* 0x000000c000c07221 */ /* 0x000fe20000010000 */
[----:B------:R-:W-:-:S05]  /*2a90*/  @P2 PRMT R0, RZ, 0x5410, R35 ;  /* 0x00005410ff002816 */ /* 0x000fca0000000023 */
[----:B------:R-:W-:-:S05]  /*2aa0*/  @P2 FADD.FTZ R192, R0, R192 ;  /* 0x000000c000c02221 */ /* 0x000fca0000010000 */
.L_x_11203:
[----:B------:R-:W-:-:S04]  /*2ab0*/  F2FP.BF16.PACK_AB R0, RZ, R192 ;  /* 0x000000c0ff00723e */ /* 0x000fc800000010ff */
[----:B------:R-:W-:Y:S02]  /*2ac0*/  PRMT R31, R0, 0x7610, R31 ;  /* 0x00007610001f7816 */ /* 0x000fe4000000001f */
.L_x_11204:
[----:B------:R-:W-:Y:S01]  /*2ad0*/  PRMT R193, RZ, 0x7610, R15 ;  /* 0x00007610ffc17816 */ /* 0x000fe2000000000f */
[----:B------:R-:W-:Y:S05]  /*2ae0*/  @P3 BRA `(.L_x_11205) ;  /* 0x0000008000003947 */ /* 0x000fea0003800000 */
[----:B------:R-:W-:-:S04]  /*2af0*/  ISETP.NE.U32.AND P4, PT, RZ, c[0x0][0x180], PT ;  /* 0x00006000ff007a0c */ /* 0x000fc80003f85070 */
[----:B------:R-:W-:-:S13]  /*2b00*/  ISETP.NE.AND.EX P4, PT, RZ, c[0x0][0x184], PT, P4 ;  /* 0x00006100ff007a0c */ /* 0x000fda0003f85340 */
[----:B------:R-:W-:Y:S05]  /*2b10*/  @P4 BRA `(.L_x_11206) ;  /* 0x0000002000004947 */ /* 0x000fea0003800000 */
[----:B------:R-:W-:Y:S05]  /*2b20*/  @P0 BRA `(.L_x_11207) ;  /* 0x0000008000000947 */ /* 0x000fea0003800000 */
[----:B------:R-:W-:Y:S05]  /*2b30*/  BRA `(.L_x_11208) ;  /* 0x0000009000007947 */ /* 0x000fea0003800000 */
.L_x_11206:
[----:B-----5:R-:W-:-:S05]  /*2b40*/  PRMT R0, RZ, 0x7610, R35 ;  /* 0x00007610ff007816 */ /* 0x020fca0000000023 */
[----:B------:R-:W-:Y:S01]  /*2b50*/  FADD.FTZ R193, R0, R193 ;  /* 0x000000c100c17221 */ /* 0x000fe20000010000 */
[----:B------:R-:W-:Y:S05]  /*2b60*/  BRA `(.L_x_11207) ;  /* 0x0000004000007947 */ /* 0x000fea0003800000 */
.L_x_11205:
[----:B-----5:R-:W-:-:S05]  /*2b70*/  PRMT R0, RZ, 0x7610, R39 ;  /* 0x00007610ff007816 */ /* 0x020fca0000000027 */
[----:B------:R-:W-:Y:S01]  /*2b80*/  FADD.FTZ R193, R0, R193 ;  /* 0x000000c100c17221 */ /* 0x000fe20000010000 */
[----:B------:R-:W-:-:S05]  /*2b90*/  @P2 PRMT R0, RZ, 0x7610, R35 ;  /* 0x00007610ff002816 */ /* 0x000fca0000000023 */
[----:B------:R-:W-:-:S05]  /*2ba0*/  @P2 FADD.FTZ R193, R0, R193 ;  /* 0x000000c100c12221 */ /* 0x000fca0000010000 */
.L_x_11207:
[----:B------:R-:W-:-:S04]  /*2bb0*/  F2FP.BF16.PACK_AB R0, RZ, R193 ;  /* 0x000000c1ff00723e */ /* 0x000fc800000010ff */
[----:B------:R-:W-:Y:S02]  /*2bc0*/  PRMT R31, R31, 0x5410, R0 ;  /* 0x000054101f1f7816 */ /* 0x000fe40000000000 */
.L_x_11208:
[----:B------:R-:W-:-:S05]  /*2bd0*/  @P0 IMAD.WIDE.U32 R2, R11, R219, c[0x0][0x188] ;  /* 0x000062000b020625 */ /* 0x000fca00078e00db */
[----:B------:R0:W-:Y:S02]  /*2be0*/  @P0 STG.E.128 [R2.64], R28 ;  /* 0x0000001c02000986 */ /* 0x0001e4000c101d04 */
[----:B0-----:R-:W-:-:S05]  /*2bf0*/  IADD3 R3, R202, 0x60, RZ ;  /* 0x00000060ca037810 */ /* 0x001fca0007ffe0ff */
[----:B------:R-:W-:-:S05]  /*2c00*/  @P1 IMAD.WIDE.U32 R6, R3, R219, c[0x0][0x178] ;  /* 0x00005e0003061625 */ /* 0x000fca00078e00db */
        /* <DEDUP_REMOVED lines=12> */
.L_x_11210:
[----:B-----5:R-:W-:-:S05]  /*2cd0*/  PRMT R0, RZ, 0x5410, R32 ;  /* 0x00005410ff007816 */ /* 0x020fca0000000020 */
[----:B------:R-:W-:Y:S01]  /*2ce0*/  FADD.FTZ R12, R0, R12 ;  /* 0x0000000c000c7221 */ /* 0x000fe20000010000 */
[----:B------:R-:W-:Y:S05]  /*2cf0*/  BRA `(.L_x_11211) ;  /* 0x0000004000007947 */ /* 0x000fea0003800000 */
.L_x_11209:
[----:B-----5:R-:W-:-:S05]  /*2d00*/  PRMT R0, RZ, 0x5410, R36 ;  /* 0x00005410ff007816 */ /* 0x020fca0000000024 */
[----:B------:R-:W-:Y:S01]  /*2d10*/  FADD.FTZ R12, R0, R12 ;  /* 0x0000000c000c7221 */ /* 0x000fe20000010000 */
[----:B------:R-:W-:-:S05]  /*2d20*/  @P2 PRMT R0, RZ, 0x5410, R32 ;  /* 0x00005410ff002816 */ /* 0x000fca0000000020 */
[----:B------:R-:W-:-:S05]  /*2d30*/  @P2 FADD.FTZ R12, R0, R12 ;  /* 0x0000000c000c2221 */ /* 0x000fca0000010000 */
.L_x_11211:
[----:B------:R-:W-:-:S04]  /*2d40*/  F2FP.BF16.PACK_AB R0, RZ, R12 ;  /* 0x0000000cff00723e */ /* 0x000fc800000010ff */
[----:B------:R-:W-:Y:S02]  /*2d50*/  PRMT R28, R0, 0x7610, R28 ;  /* 0x00007610001c7816 */ /* 0x000fe4000000001c */
.L_x_11212:
[----:B------:R-:W-:Y:S01]  /*2d60*/  PRMT R13, RZ, 0x7610, R16 ;  /* 0x00007610ff0d7816 */ /* 0x000fe20000000010 */
[----:B------:R-:W-:Y:S05]  /*2d70*/  @P3 BRA `(.L_x_11213) ;  /* 0x0000008000003947 */ /* 0x000fea0003800000 */
[----:B------:R-:W-:-:S04]  /*2d80*/  ISETP.NE.U32.AND P4, PT, RZ, c[0x0][0x180], PT ;  /* 0x00006000ff007a0c */ /* 0x000fc80003f85070 */
[----:B------:R-:W-:-:S13]  /*2d90*/  ISETP.NE.AND.EX P4, PT, RZ, c[0x0][0x184], PT, P4 ;  /* 0x00006100ff007a0c */ /* 0x000fda0003f85340 */
[----:B------:R-:W-:Y:S05]  /*2da0*/  @P4 BRA `(.L_x_11214) ;  /* 0x0000002000004947 */ /* 0x000fea0003800000 */
[----:B------:R-:W-:Y:S05]  /*2db0*/  @P0 BRA `(.L_x_11215) ;  /* 0x0000008000000947 */ /* 0x000fea0003800000 */
[----:B------:R-:W-:Y:S05]  /*2dc0*/  BRA `(.L_x_11216) ;  /* 0x0000009000007947 */ /* 0x000fea0003800000 */
.L_x_11214:
[----:B-----5:R-:W-:-:S05]  /*2dd0*/  PRMT R0, RZ, 0x7610, R32 ;  /* 0x00007610ff007816 */ /* 0x020fca0000000020 */
[----:B------:R-:W-:Y:S01]  /*2de0*/  FADD.FTZ R13, R0, R13 ;  /* 0x0000000d000d7221 */ /* 0x000fe20000010000 */
[----:B------:R-:W-:Y:S05]  /*2df0*/  BRA `(.L_x_11215) ;  /* 0x0000004000007947 */ /* 0x000fea0003800000 */
.L_x_11213:
[----:B-----5:R-:W-:-:S05]  /*2e00*/  PRMT R0, RZ, 0x7610, R36 ;  /* 0x00007610ff007816 */ /* 0x020fca0000000024 */
[----:B------:R-:W-:Y:S01]  /*2e10*/  FADD.FTZ R13, R0, R13 ;  /* 0x0000000d000d7221 */ /* 0x000fe20000010000 */
[----:B------:R-:W-:-:S05]  /*2e20*/  @P2 PRMT R0, RZ, 0x7610, R32 ;  /* 0x00007610ff002816 */ /* 0x000fca0000000020 */
[----:B------:R-:W-:-:S05]  /*2e30*/  @P2 FADD.FTZ R13, R0, R13 ;  /* 0x0000000d000d2221 */ /* 0x000fca0000010000 */
.L_x_11215:
[----:B------:R-:W-:-:S04]  /*2e40*/  F2FP.BF16.PACK_AB R0, RZ, R13 ;  /* 0x0000000dff00723e */ /* 0x000fc800000010ff */
[----:B------:R-:W-:Y:S02]  /*2e50*/  PRMT R28, R28, 0x5410, R0 ;  /* 0x000054101c1c7816 */ /* 0x000fe40000000000 */
.L_x_11216:
[----:B------:R-:W-:Y:S01]  /*2e60*/  PRMT R14, RZ, 0x5410, R17 ;  /* 0x00005410ff0e7816 */ /* 0x000fe20000000011 */
[----:B------:R-:W-:Y:S05]  /*2e70*/  @P3 BRA `(.L_x_11217) ;  /* 0x0000008000003947 */ /* 0x000fea0003800000 */
[----:B------:R-:W-:-:S04]  /*2e80*/  ISETP.NE.U32.AND P4, PT, RZ, c[0x0][0x180], PT ;  /* 0x00006000ff007a0c */ /* 0x000fc80003f85070 */
[----:B------:R-:W-:-:S13]  /*2e90*/  ISETP.NE.AND.EX P4, PT, RZ, c[0x0][0x184], PT, P4 ;  /* 0x00006100ff007a0c */ /* 0x000fda0003f85340 */
[----:B------:R-:W-:Y:S05]  /*2ea0*/  @P4 BRA `(.L_x_11218) ;  /* 0x0000002000004947 */ /* 0x000fea0003800000 */
[----:B------:R-:W-:Y:S05]  /*2eb0*/  @P0 BRA `(.L_x_11219) ;  /* 0x0000008000000947 */ /* 0x000fea0003800000 */
[----:B------:R-:W-:Y:S05]  /*2ec0*/  BRA `(.L_x_11220) ;  /* 0x0000009000007947 */ /* 0x000fea0003800000 */
.L_x_11218:
[----:B-----5:R-:W-:-:S05]  /*2ed0*/  PRMT R0, RZ, 0x5410, R33 ;  /* 0x00005410ff007816 */ /* 0x020fca0000000021 */
[----:B------:R-:W-:Y:S01]  /*2ee0*/  FADD.FTZ R14, R0, R14 ;  /* 0x0000000e000e7221 */ /* 0x000fe20000010000 */
[----:B------:R-:W-:Y:S05]  /*2ef0*/  BRA `(.L_x_11219) ;  /* 0x0000004000007947 */ /* 0x000fea0003800000 */
.L_x_11217:
[----:B-----5:R-:W-:-:S05]  /*2f00*/  PRMT R0, RZ, 0x5410, R37 ;  /* 0x00005410ff007816 */ /* 0x020fca0000000025 */
[----:B------:R-:W-:Y:S01]  /*2f10*/  FADD.FTZ R14, R0, R14 ;  /* 0x0000000e000e7221 */ /* 0x000fe20000010000 */
[----:B------:R-:W-:-:S05]  /*2f20*/  @P2 PRMT R0, RZ, 0x5410, R33 ;  /* 0x00005410ff002816 */ /* 0x000fca0000000021 */
[----:B------:R-:W-:-:S05]  /*2f30*/  @P2 FADD.FTZ R14, R0, R14 ;  /* 0x0000000e000e2221 */ /* 0x000fca0000010000 */
.L_x_11219:
[----:B------:R-:W-:-:S04]  /*2f40*/  F2FP.BF16.PACK_AB R0, RZ, R14 ;  /* 0x0000000eff00723e */ /* 0x000fc800000010ff */
[----:B------:R-:W-:Y:S02]  /*2f50*/  PRMT R29, R0, 0x7610, R29 ;  /* 0x00007610001d7816 */ /* 0x000fe4000000001d */
.L_x_11220:
[----:B------:R-:W-:Y:S01]  /*2f60*/  PRMT R15, RZ, 0x7610, R17 ;  /* 0x00007610ff0f7816 */ /* 0x000fe20000000011 */
[----:B------:R-:W-:Y:S05]  /*2f70*/  @P3 BRA `(.L_x_11221) ;  /* 0x0000008000003947 */ /* 0x000fea0003800000 */
[----:B------:R-:W-:-:S04]  /*2f80*/  ISETP.NE.U32.AND P4, PT, RZ, c[0x0][0x180], PT ;  /* 0x00006000ff007a0c */ /* 0x000fc80003f85070 */
[----:B------:R-:W-:-:S13]  /*2f90*/  ISETP.NE.AND.EX P4, PT, RZ, c[0x0][0x184], PT, P4 ;  /* 0x00006100ff007a0c */ /* 0x000fda0003f85340 */
[----:B------:R-:W-:Y:S05]  /*2fa0*/  @P4 BRA `(.L_x_11222) ;  /* 0x0000002000004947 */ /* 0x000fea0003800000 */
[----:B------:R-:W-:Y:S05]  /*2fb0*/  @P0 BRA `(.L_x_11223) ;  /* 0x0000008000000947 */ /* 0x000fea0003800000 */
[----:B------:R-:W-:Y:S05]  /*2fc0*/  BRA `(.L_x_11224) ;  /* 0x0000009000007947 */ /* 0x000fea0003800000 */
.L_x_11222:
[----:B-----5:R-:W-:-:S05]  /*2fd0*/  PRMT R0, RZ, 0x7610, R33 ;  /* 0x00007610ff007816 */ /* 0x020fca0000000021 */
[----:B------:R-:W-:Y:S01]  /*2fe0*/  FADD.FTZ R15, R0, R15 ;  /* 0x0000000f000f7221 */ /* 0x000fe20000010000 */
[----:B------:R-:W-:Y:S05]  /*2ff0*/  BRA `(.L_x_11223) ;  /* 0x0000004000007947 */ /* 0x000fea0003800000 */
.L_x_11221:
[----:B-----5:R-:W-:-:S05]  /*3000*/  PRMT R0, RZ, 0x7610, R37 ;  /* 0x00007610ff007816 */ /* 0x020fca0000000025 */
[----:B------:R-:W-:Y:S01]  /*3010*/  FADD.FTZ R15, R0, R15 ;  /* 0x0000000f000f7221 */ /* 0x000fe20000010000 */
[----:B------:R-:W-:-:S05]  /*3020*/  @P2 PRMT R0, RZ, 0x7610, R33 ;  /* 0x00007610ff002816 */ /* 0x000fca0000000021 */
[----:B------:R-:W-:-:S05]  /*3030*/  @P2 FADD.FTZ R15, R0, R15 ;  /* 0x0000000f000f2221 */ /* 0x000fca0000010000 */
.L_x_11223:
[----:B------:R-:W-:-:S04]  /*3040*/  F2FP.BF16.PACK_AB R0, RZ, R15 ;  /* 0x0000000fff00723e */ /* 0x000fc800000010ff */
[----:B------:R-:W-:Y:S02]  /*3050*/  PRMT R29, R29, 0x5410, R0 ;  /* 0x000054101d1d7816 */ /* 0x000fe40000000000 */
.L_x_11224:
[----:B------:R-:W-:Y:S01]  /*3060*/  PRMT R16, RZ, 0x5410, R18 ;  /* 0x00005410ff107816 */ /* 0x000fe20000000012 */
[----:B------:R-:W-:Y:S05]  /*3070*/  @P3 BRA `(.L_x_11225) ;  /* 0x0000008000003947 */ /* 0x000fea0003800000 */
[----:B------:R-:W-:-:S04]  /*3080*/  ISETP.NE.U32.AND P4, PT, RZ, c[0x0][0x180], PT ;  /* 0x00006000ff007a0c */ /* 0x000fc80003f85070 */
[----:B------:R-:W-:-:S13]  /*3090*/  ISETP.NE.AND.EX P4, PT, RZ, c[0x0][0x184], PT, P4 ;  /* 0x00006100ff007a0c */ /* 0x000fda0003f85340 */
[----:B------:R-:W-:Y:S05]  /*30a0*/  @P4 BRA `(.L_x_11226) ;  /* 0x0000002000004947 */ /* 0x000fea0003800000 */
[----:B------:R-:W-:Y:S05]  /*30b0*/  @P0 BRA `(.L_x_11227) ;  /* 0x0000008000000947 */ /* 0x000fea0003800000 */
[----:B------:R-:W-:Y:S05]  /*30c0*/  BRA `(.L_x_11228) ;  /* 0x0000009000007947 */ /* 0x000fea0003800000 */
.L_x_11226:
[----:B-----5:R-:W-:-:S05]  /*30d0*/  PRMT R0, RZ, 0x5410, R34 ;  /* 0x00005410ff007816 */ /* 0x020fca0000000022 */
[----:B------:R-:W-:Y:S01]  /*30e0*/  FADD.FTZ R16, R0, R16 ;  /* 0x0000001000107221 */ /* 0x000fe20000010000 */
[----:B------:R-:W-:Y:S05]  /*30f0*/  BRA `(.L_x_11227) ;  /* 0x0000004000007947 */ /* 0x000fea0003800000 */
.L_x_11225:
[----:B-----5:R-:W-:-:S05]  /*3100*/  PRMT R0, RZ, 0x5410, R38 ;  /* 0x00005410ff007816 */ /* 0x020fca0000000026 */
[----:B------:R-:W-:Y:S01]  /*3110*/  FADD.FTZ R16, R0, R16 ;  /* 0x0000001000107221 */ /* 0x000fe20000010000 */
[----:B------:R-:W-:-:S05]  /*3120*/  @P2 PRMT R0, RZ, 0x5410, R34 ;  /* 0x00005410ff002816 */ /* 0x000fca0000000022 */
[----:B------:R-:W-:-:S05]  /*3130*/  @P2 FADD.FTZ R16, R0, R16 ;  /* 0x0000001000102221 */ /* 0x000fca0000010000 */
.L_x_11227:
[----:B------:R-:W-:-:S04]  /*3140*/  F2FP.BF16.PACK_AB R0, RZ, R16 ;  /* 0x00000010ff00723e */ /* 0x000fc800000010ff */
[----:B------:R-:W-:Y:S02]  /*3150*/  PRMT R30, R0, 0x7610, R30 ;  /* 0x00007610001e7816 */ /* 0x000fe4000000001e */
.L_x_11228:
[----:B------:R-:W-:Y:S01]  /*3160*/  PRMT R17, RZ, 0x7610, R18 ;  /* 0x00007610ff117816 */ /* 0x000fe20000000012 */
[----:B------:R-:W-:Y:S05]  /*3170*/  @P3 BRA `(.L_x_11229) ;  /* 0x0000008000003947 */ /* 0x000fea0003800000 */
[----:B------:R-:W-:-:S04]  /*3180*/  ISETP.NE.U32.AND P4, PT, RZ, c[0x0][0x180], PT ;  /* 0x00006000ff007a0c */ /* 0x000fc80003f85070 */
[----:B------:R-:W-:-:S13]  /*3190*/  ISETP.NE.AND.EX P4, PT, RZ, c[0x0][0x184], PT, P4 ;  /* 0x00006100ff007a0c */ /* 0x000fda0003f85340 */
[----:B------:R-:W-:Y:S05]  /*31a0*/  @P4 BRA `(.L_x_11230) ;  /* 0x0000002000004947 */ /* 0x000fea0003800000 */
[----:B------:R-:W-:Y:S05]  /*31b0*/  @P0 BRA `(.L_x_11231) ;  /* 0x0000008000000947 */ /* 0x000fea0003800000 */
[----:B------:R-:W-:Y:S05]  /*31c0*/  BRA `(.L_x_11232) ;  /* 0x0000009000007947 */ /* 0x000fea0003800000 */
.L_x_11230:
[----:B-----5:R-:W-:-:S05]  /*31d0*/  PRMT R0, RZ, 0x7610, R34 ;  /* 0x00007610ff007816 */ /* 0x020fca0000000022 */
[----:B------:R-:W-:Y:S01]  /*31e0*/  FADD.FTZ R17, R0, R17 ;  /* 0x0000001100117221 */ /* 0x000fe20000010000 */
[----:B------:R-:W-:Y:S05]  /*31f0*/  BRA `(.L_x_11231) ;  /* 0x0000004000007947 */ /* 0x000fea0003800000 */
.L_x_11229:
[----:B-----5:R-:W-:-:S05]  /*3200*/  PRMT R0, RZ, 0x7610, R38 ;  /* 0x00007610ff007816 */ /* 0x020fca0000000026 */
[----:B------:R-:W-:Y:S01]  /*3210*/  FADD.FTZ R17, R0, R17 ;  /* 0x0000001100117221 */ /* 0x000fe20000010000 */
[----:B------:R-:W-:-:S05]  /*3220*/  @P2 PRMT R0, RZ, 0x7610, R34 ;  /* 0x00007610ff002816 */ /* 0x000fca0000000022 */
[----:B------:R-:W-:-:S05]  /*3230*/  @P2 FADD.FTZ R17, R0, R17 ;  /* 0x0000001100112221 */ /* 0x000fca0000010000 */
.L_x_11231:
[----:B------:R-:W-:-:S04]  /*3240*/  F2FP.BF16.PACK_AB R0, RZ, R17 ;  /* 0x00000011ff00723e */ /* 0x000fc800000010ff */
[----:B------:R-:W-:Y:S02]  /*3250*/  PRMT R30, R30, 0x5410, R0 ;  /* 0x000054101e1e7816 */ /* 0x000fe40000000000 */
.L_x_11232:
[----:B------:R-:W-:Y:S01]  /*3260*/  PRMT R18, RZ, 0x5410, R19 ;  /* 0x00005410ff127816 */ /* 0x000fe20000000013 */
[----:B------:R-:W-:Y:S05]  /*3270*/  @P3 BRA `(.L_x_11233) ;  /* 0x0000008000003947 */ /* 0x000fea0003800000 */
[----:B------:R-:W-:-:S04]  /*3280*/  ISETP.NE.U32.AND P4, PT, RZ, c[0x0][0x180], PT ;  /* 0x00006000ff007a0c */ /* 0x000fc80003f85070 */
[----:B------:R-:W-:-:S13]  /*3290*/  ISETP.NE.AND.EX P4, PT, RZ, c[0x0][0x184], PT, P4 ;  /* 0x00006100ff007a0c */ /* 0x000fda0003f85340 */
[----:B------:R-:W-:Y:S05]  /*32a0*/  @P4 BRA `(.L_x_11234) ;  /* 0x0000002000004947 */ /* 0x000fea0003800000 */
[----:B------:R-:W-:Y:S05]  /*32b0*/  @P0 BRA `(.L_x_11235) ;  /* 0x0000008000000947 */ /* 0x000fea0003800000 */
[----:B------:R-:W-:Y:S05]  /*32c0*/  BRA `(.L_x_11236) ;  /* 0x0000009000007947 */ /* 0x000fea0003800000 */
.L_x_11234:
[----:B-----5:R-:W-:-:S05]  /*32d0*/  PRMT R0, RZ, 0x5410, R35 ;  /* 0x00005410ff007816 */ /* 0x020fca0000000023 */
[----:B------:R-:W-:Y:S01]  /*32e0*/  FADD.FTZ R18, R0, R18 ;  /* 0x0000001200127221 */ /* 0x000fe20000010000 */
[----:B------:R-:W-:Y:S05]  /*32f0*/  BRA `(.L_x_11235) ;  /* 0x0000004000007947 */ /* 0x000fea0003800000 */
.L_x_11233:
[----:B-----5:R-:W-:-:S05]  /*3300*/  PRMT R0, RZ, 0x5410, R39 ;  /* 0x00005410ff007816 */ /* 0x020fca0000000027 */
[----:B------:R-:W-:Y:S01]  /*3310*/  FADD.FTZ R18, R0, R18 ;  /* 0x0000001200127221 */ /* 0x000fe20000010000 */
[----:B------:R-:W-:-:S05]  /*3320*/  @P2 PRMT R0, RZ, 0x5410, R35 ;  /* 0x00005410ff002816 */ /* 0x000fca0000000023 */
[----:B------:R-:W-:-:S05]  /*3330*/  @P2 FADD.FTZ R18, R0, R18 ;  /* 0x0000001200122221 */ /* 0x000fca0000010000 */
.L_x_11235:
[----:B------:R-:W-:-:S04]  /*3340*/  F2FP.BF16.PACK_AB R0, RZ, R18 ;  /* 0x00000012ff00723e */ /* 0x000fc800000010ff */
[----:B------:R-:W-:Y:S02]  /*3350*/  PRMT R31, R0, 0x7610, R31 ;  /* 0x00007610001f7816 */ /* 0x000fe4000000001f */
.L_x_11236:
[----:B------:R-:W-:Y:S01]  /*3360*/  PRMT R19, RZ, 0x7610, R19 ;  /* 0x00007610ff137816 */ /* 0x000fe20000000013 */
[----:B------:R-:W-:Y:S05]  /*3370*/  @P3 BRA `(.L_x_11237) ;  /* 0x0000008000003947 */ /* 0x000fea0003800000 */
[----:B------:R-:W-:-:S04]  /*3380*/  ISETP.NE.U32.AND P4, PT, RZ, c[0x0][0x180], PT ;  /* 0x00006000ff007a0c */ /* 0x000fc80003f85070 */
[----:B------:R-:W-:-:S13]  /*3390*/  ISETP.NE.AND.EX P4, PT, RZ, c[0x0][0x184], PT, P4 ;  /* 0x00006100ff007a0c */ /* 0x000fda0003f85340 */
[----:B------:R-:W-:Y:S05]  /*33a0*/  @P4 BRA `(.L_x_11238) ;  /* 0x0000002000004947 */ /* 0x000fea0003800000 */
[----:B------:R-:W-:Y:S05]  /*33b0*/  @P0 BRA `(.L_x_11239) ;  /* 0x0000008000000947 */ /* 0x000fea0003800000 */
[----:B------:R-:W-:Y:S05]  /*33c0*/  BRA `(.L_x_11240) ;  /* 0x0000009000007947 */ /* 0x000fea0003800000 */
.L_x_11238:
[----:B-----5:R-:W-:-:S05]  /*33d0*/  PRMT R0, RZ, 0x7610, R35 ;  /* 0x00007610ff007816 */ /* 0x020fca0000000023 */
[----:B------:R-:W-:Y:S01]  /*33e0*/  FADD.FTZ R19, R0, R19 ;  /* 0x0000001300137221 */ /* 0x000fe20000010000 */
[----:B------:R-:W-:Y:S05]  /*33f0*/  BRA `(.L_x_11239) ;  /* 0x0000004000007947 */ /* 0x000fea0003800000 */
.L_x_11237:
[----:B-----5:R-:W-:-:S05]  /*3400*/  PRMT R0, RZ, 0x7610, R39 ;  /* 0x00007610ff007816 */ /* 0x020fca0000000027 */
[----:B------:R-:W-:Y:S01]  /*3410*/  FADD.FTZ R19, R0, R19 ;  /* 0x0000001300137221 */ /* 0x000fe20000010000 */
[----:B------:R-:W-:-:S05]  /*3420*/  @P2 PRMT R0, RZ, 0x7610, R35 ;  /* 0x00007610ff002816 */ /* 0x000fca0000000023 */
[----:B------:R-:W-:-:S05]  /*3430*/  @P2 FADD.FTZ R19, R0, R19 ;  /* 0x0000001300132221 */ /* 0x000fca0000010000 */
.L_x_11239:
[----:B------:R-:W-:-:S04]  /*3440*/  F2FP.BF16.PACK_AB R0, RZ, R19 ;  /* 0x00000013ff00723e */ /* 0x000fc800000010ff */
[----:B------:R-:W-:Y:S02]  /*3450*/  PRMT R31, R31, 0x5410, R0 ;  /* 0x000054101f1f7816 */ /* 0x000fe40000000000 */
.L_x_11240:
        /* <DEDUP_REMOVED lines=16> */
.L_x_11242:
[----:B-----5:R-:W-:-:S05]  /*3560*/  PRMT R5, RZ, 0x5410, R32 ;  /* 0x00005410ff057816 */ /* 0x020fca0000000020 */
[----:B------:R-:W-:Y:S01]  /*3570*/  FADD.FTZ R0, R5, R0 ;  /* 0x0000000005007221 */ /* 0x000fe20000010000 */
[----:B------:R-:W-:Y:S05]  /*3580*/  BRA `(.L_x_11243) ;  /* 0x0000004000007947 */ /* 0x000fea0003800000 */
.L_x_11241:
[----:B-----5:R-:W-:-:S05]  /*3590*/  PRMT R5, RZ, 0x5410, R36 ;  /* 0x00005410ff057816 */ /* 0x020fca0000000024 */
[----:B------:R-:W-:Y:S01]  /*35a0*/  FADD.FTZ R0, R5, R0 ;  /* 0x0000000005007221 */ /* 0x000fe20000010000 */
[----:B------:R-:W-:-:S05]  /*35b0*/  @P2 PRMT R5, RZ, 0x5410, R32 ;  /* 0x00005410ff052816 */ /* 0x000fca0000000020 */
[----:B------:R-:W-:-:S05]  /*35c0*/  @P2 FADD.FTZ R0, R5, R0 ;  /* 0x0000000005002221 */ /* 0x000fca0000010000 */
.L_x_11243:
[----:B------:R-:W-:-:S04]  /*35d0*/  F2FP.BF16.PACK_AB R5, RZ, R0 ;  /* 0x00000000ff05723e */ /* 0x000fc800000010ff */
[----:B------:R-:W-:Y:S02]  /*35e0*/  PRMT R28, R5, 0x7610, R28 ;  /* 0x00007610051c7816 */ /* 0x000fe4000000001c */
.L_x_11244:
[----:B------:R-:W-:Y:S01]  /*35f0*/  PRMT R5, RZ, 0x7610, R20 ;  /* 0x00007610ff057816 */ /* 0x000fe20000000014 */
[----:B------:R-:W-:Y:S05]  /*3600*/  @P3 BRA `(.L_x_11245) ;  /* 0x0000008000003947 */ /* 0x000fea0003800000 */
[----:B------:R-:W-:-:S04]  /*3610*/  ISETP.NE.U32.AND P4, PT, RZ, c[0x0][0x180], PT ;  /* 0x00006000ff007a0c */ /* 0x000fc80003f85070 */
[----:B------:R-:W-:-:S13]  /*3620*/  ISETP.NE.AND.EX P4, PT, RZ, c[0x0][0x184], PT, P4 ;  /* 0x00006100ff007a0c */ /* 0x000fda0003f85340 */
[----:B------:R-:W-:Y:S05]  /*3630*/  @P4 BRA `(.L_x_11246) ;  /* 0x0000002000004947 */ /* 0x000fea0003800000 */
[----:B------:R-:W-:Y:S05]  /*3640*/  @P0 BRA `(.L_x_11247) ;  /* 0x0000008000000947 */ /* 0x000fea0003800000 */
[----:B------:R-:W-:Y:S05]  /*3650*/  BRA `(.L_x_11248) ;  /* 0x0000009000007947 */ /* 0x000fea0003800000 */
.L_x_11246:
[----:B-----5:R-:W-:-:S05]  /*3660*/  PRMT R6, RZ, 0x7610, R32 ;  /* 0x00007610ff067816 */ /* 0x020fca0000000020 */
[----:B------:R-:W-:Y:S01]  /*3670*/  FADD.FTZ R5, R6, R5 ;  /* 0x0000000506057221 */ /* 0x000fe20000010000 */
[----:B------:R-:W-:Y:S05]  /*3680*/  BRA `(.L_x_11247) ;  /* 0x0000004000007947 */ /* 0x000fea0003800000 */
.L_x_11245:
[----:B-----5:R-:W-:-:S05]  /*3690*/  PRMT R6, RZ, 0x7610, R36 ;  /* 0x00007610ff067816 */ /* 0x020fca0000000024 */
[----:B------:R-:W-:Y:S01]  /*36a0*/  FADD.FTZ R5, R6, R5 ;  /* 0x0000000506057221 */ /* 0x000fe20000010000 */
[----:B------:R-:W-:-:S05]  /*36b0*/  @P2 PRMT R6, RZ, 0x7610, R32 ;  /* 0x00007610ff062816 */ /* 0x000fca0000000020 */
[----:B------:R-:W-:-:S05]  /*36c0*/  @P2 FADD.FTZ R5, R6, R5 ;  /* 0x0000000506052221 */ /* 0x000fca0000010000 */
.L_x_11247:
[----:B------:R-:W-:-:S04]  /*36d0*/  F2FP.BF16.PACK_AB R6, RZ, R5 ;  /* 0x00000005ff06723e */ /* 0x000fc800000010ff */
[----:B------:R-:W-:Y:S02]  /*36e0*/  PRMT R28, R28, 0x5410, R6 ;  /* 0x000054101c1c7816 */ /* 0x000fe40000000006 */
.L_x_11248:
[----:B------:R-:W-:Y:S01]  /*36f0*/  PRMT R6, RZ, 0x5410, R21 ;  /* 0x00005410ff067816 */ /* 0x000fe20000000015 */
[----:B------:R-:W-:Y:S05]  /*3700*/  @P3 BRA `(.L_x_11249) ;  /* 0x0000008000003947 */ /* 0x000fea0003800000 */
[----:B------:R-:W-:-:S04]  /*3710*/  ISETP.NE.U32.AND P4, PT, RZ, c[0x0][0x180], PT ;  /* 0x00006000ff007a0c */ /* 0x000fc80003f85070 */
[----:B------:R-:W-:-:S13]  /*3720*/  ISETP.NE.AND.EX P4, PT, RZ, c[0x0][0x184], PT, P4 ;  /* 0x00006100ff007a0c */ /* 0x000fda0003f85340 */
[----:B------:R-:W-:Y:S05]  /*3730*/  @P4 BRA `(.L_x_11250) ;  /* 0x0000002000004947 */ /* 0x000fea0003800000 */
[----:B------:R-:W-:Y:S05]  /*3740*/  @P0 BRA `(.L_x_11251) ;  /* 0x0000008000000947 */ /* 0x000fea0003800000 */
[----:B------:R-:W-:Y:S05]  /*3750*/  BRA `(.L_x_11252) ;  /* 0x0000009000007947 */ /* 0x000fea0003800000 */
.L_x_11250:
[----:B-----5:R-:W-:-:S05]  /*3760*/  PRMT R7, RZ, 0x5410, R33 ;  /* 0x00005410ff077816 */ /* 0x020fca0000000021 */
[----:B------:R-:W-:Y:S01]  /*3770*/  FADD.FTZ R6, R7, R6 ;  /* 0x0000000607067221 */ /* 0x000fe20000010000 */
[----:B------:R-:W-:Y:S05]  /*3780*/  BRA `(.L_x_11251) ;  /* 0x0000004000007947 */ /* 0x000fea0003800000 */
.L_x_11249:
[----:B-----5:R-:W-:-:S05]  /*3790*/  PRMT R7, RZ, 0x5410, R37 ;  /* 0x00005410ff077816 */ /* 0x020fca0000000025 */
[----:B------:R-:W-:Y:S01]  /*37a0*/  FADD.FTZ R6, R7, R6 ;  /* 0x0000000607067221 */ /* 0x000fe20000010000 */
[----:B------:R-:W-:-:S05]  /*37b0*/  @P2 PRMT R7, RZ, 0x5410, R33 ;  /* 0x00005410ff072816 */ /* 0x000fca0000000021 */
[----:B------:R-:W-:-:S05]  /*37c0*/  @P2 FADD.FTZ R6, R7, R6 ;  /* 0x0000000607062221 */ /* 0x000fca0000010000 */
.L_x_11251:
[----:B------:R-:W-:-:S04]  /*37d0*/  F2FP.BF16.PACK_AB R7, RZ, R6 ;  /* 0x00000006ff07723e */ /* 0x000fc800000010ff */
[----:B------:R-:W-:Y:S02]  /*37e0*/  PRMT R29, R7, 0x7610, R29 ;  /* 0x00007610071d7816 */ /* 0x000fe4000000001d */
.L_x_11252:
[----:B------:R-:W-:Y:S01]  /*37f0*/  PRMT R7, RZ, 0x7610, R21 ;  /* 0x00007610ff077816 */ /* 0x000fe20000000015 */
[----:B------:R-:W-:Y:S05]  /*3800*/  @P3 BRA `(.L_x_11253) ;  /* 0x0000008000003947 */ /* 0x000fea0003800000 */
[----:B------:R-:W-:-:S04]  /*3810*/  ISETP.NE.U32.AND P4, PT, RZ, c[0x0][0x180], PT ;  /* 0x00006000ff007a0c */ /* 0x000fc80003f85070 */
[----:B------:R-:W-:-:S13]  /*3820*/  ISETP.NE.AND.EX P4, PT, RZ, c[0x0][0x184], PT, P4 ;  /* 0x00006100ff007a0c */ /* 0x000fda0003f85340 */
[----:B------:R-:W-:Y:S05]  /*3830*/  @P4 BRA `(.L_x_11254) ;  /* 0x0000002000004947 */ /* 0x000fea0003800000 */
[----:B------:R-:W-:Y:S05]  /*3840*/  @P0 BRA `(.L_x_11255) ;  /* 0x0000008000000947 */ /* 0x000fea0003800000 */
[----:B------:R-:W-:Y:S05]  /*3850*/  BRA `(.L_x_11256) ;  /* 0x0000009000007947 */ /* 0x000fea0003800000 */
.L_x_11254:
[----:B-----5:R-:W-:-:S05]  /*3860*/  PRMT R8, RZ, 0x7610, R33 ;  /* 0x00007610ff087816 */ /* 0x020fca0000000021 */
[----:B------:R-:W-:Y:S01]  /*3870*/  FADD.FTZ R7, R8, R7 ;  /* 0x0000000708077221 */ /* 0x000fe20000010000 */
[----:B------:R-:W-:Y:S05]  /*3880*/  BRA `(.L_x_11255) ;  /* 0x0000004000007947 */ /* 0x000fea0003800000 */
.L_x_11253:
[----:B-----5:R-:W-:-:S05]  /*3890*/  PRMT R8, RZ, 0x7610, R37 ;  /* 0x00007610ff087816 */ /* 0x020fca0000000025 */
[----:B------:R-:W-:Y:S01]  /*38a0*/  FADD.FTZ R7, R8, R7 ;  /* 0x0000000708077221 */ /* 0x000fe20000010000 */
[----:B------:R-:W-:-:S05]  /*38b0*/  @P2 PRMT R8, RZ, 0x7610, R33 ;  /* 0x00007610ff082816 */ /* 0x000fca0000000021 */
[----:B------:R-:W-:-:S05]  /*38c0*/  @P2 FADD.FTZ R7, R8, R7 ;  /* 0x0000000708072221 */ /* 0x000fca0000010000 */
.L_x_11255:
[----:B------:R-:W-:-:S04]  /*38d0*/  F2FP.BF16.PACK_AB R8, RZ, R7 ;  /* 0x00000007ff08723e */ /* 0x000fc800000010ff */
[----:B------:R-:W-:Y:S02]  /*38e0*/  PRMT R29, R29, 0x5410, R8 ;  /* 0x000054101d1d7816 */ /* 0x000fe40000000008 */
.L_x_11256:
[----:B------:R-:W-:Y:S01]  /*38f0*/  PRMT R8, RZ, 0x5410, R22 ;  /* 0x00005410ff087816 */ /* 0x000fe20000000016 */
[----:B------:R-:W-:Y:S05]  /*3900*/  @P3 BRA `(.L_x_11257) ;  /* 0x0000008000003947 */ /* 0x000fea0003800000 */
[----:B------:R-:W-:-:S04]  /*3910*/  ISETP.NE.U32.AND P4, PT, RZ, c[0x0][0x180], PT ;  /* 0x00006000ff007a0c */ /* 0x000fc80003f85070 */
[----:B------:R-:W-:-:S13]  /*3920*/  ISETP.NE.AND.EX P4, PT, RZ, c[0x0][0x184], PT, P4 ;  /* 0x00006100ff007a0c */ /* 0x000fda0003f85340 */
[----:B------:R-:W-:Y:S05]  /*3930*/  @P4 BRA `(.L_x_11258) ;  /* 0x0000002000004947 */ /* 0x000fea0003800000 */
[----:B------:R-:W-:Y:S05]  /*3940*/  @P0 BRA `(.L_x_11259) ;  /* 0x0000008000000947 */ /* 0x000fea0003800000 */
[----:B------:R-:W-:Y:S05]  /*3950*/  BRA `(.L_x_11260) ;  /* 0x0000009000007947 */ /* 0x000fea0003800000 */
.L_x_11258:
[----:B-----5:R-:W-:-:S05]  /*3960*/  PRMT R9, RZ, 0x5410, R34 ;  /* 0x00005410ff097816 */ /* 0x020fca0000000022 */
[----:B------:R-:W-:Y:S01]  /*3970*/  FADD.FTZ R8, R9, R8 ;  /* 0x0000000809087221 */ /* 0x000fe20000010000 */
[----:B------:R-:W-:Y:S05]  /*3980*/  BRA `(.L_x_11259) ;  /* 0x0000004000007947 */ /* 0x000fea0003800000 */
.L_x_11257:
[----:B-----5:R-:W-:-:S05]  /*3990*/  PRMT R9, RZ, 0x5410, R38 ;  /* 0x00005410ff097816 */ /* 0x020fca0000000026 */
[----:B------:R-:W-:Y:S01]  /*39a0*/  FADD.FTZ R8, R9, R8 ;  /* 0x0000000809087221 */ /* 0x000fe20000010000 */
[----:B------:R-:W-:-:S05]  /*39b0*/  @P2 PRMT R9, RZ, 0x5410, R34 ;  /* 0x00005410ff092816 */ /* 0x000fca0000000022 */
[----:B------:R-:W-:-:S05]  /*39c0*/  @P2 FADD.FTZ R8, R9, R8 ;  /* 0x0000000809082221 */ /* 0x000fca0000010000 */
.L_x_11259:
[----:B------:R-:W-:-:S04]  /*39d0*/  F2FP.BF16.PACK_AB R9, RZ, R8 ;  /* 0x00000008ff09723e */ /* 0x000fc800000010ff */
[----:B------:R-:W-:Y:S02]  /*39e0*/  PRMT R30, R9, 0x7610, R30 ;  /* 0x00007610091e7816 */ /* 0x000fe4000000001e */
.L_x_11260:
[----:B------:R-:W-:Y:S01]  /*39f0*/  PRMT R9, RZ, 0x7610, R22 ;  /* 0x00007610ff097816 */ /* 0x000fe20000000016 */
[----:B------:R-:W-:Y:S05]  /*3a00*/  @P3 BRA `(.L_x_11261) ;  /* 0x0000008000003947 */ /* 0x000fea0003800000 */
[----:B------:R-:W-:-:S04]  /*3a10*/  ISETP.NE.U32.AND P4, PT, RZ, c[0x0][0x180], PT ;  /* 0x00006000ff007a0c */ /* 0x000fc80003f85070 */
[----:B------:R-:W-:-:S13]  /*3a20*/  ISETP.NE.AND.EX P4, PT, RZ, c[0x0][0x184], PT, P4 ;  /* 0x00006100ff007a0c */ /* 0x000fda0003f85340 */
[----:B------:R-:W-:Y:S05]  /*3a30*/  @P4 BRA `(.L_x_11262) ;  /* 0x0000002000004947 */ /* 0x000fea0003800000 */
[----:B------:R-:W-:Y:S05]  /*3a40*/  @P0 BRA `(.L_x_11263) ;  /* 0x0000008000000947 */ /* 0x000fea0003800000 */
[----:B------:R-:W-:Y:S05]  /*3a50*/  BRA `(.L_x_11264) ;  /* 0x0000009000007947 */ /* 0x000fea0003800000 */
.L_x_11262:
[----:B-----5:R-:W-:-:S05]  /*3a60*/  PRMT R10, RZ, 0x7610, R34 ;  /* 0x00007610ff0a7816 */ /* 0x020fca0000000022 */
[----:B------:R-:W-:Y:S01]  /*3a70*/  FADD.FTZ R9, R10, R9 ;  /* 0x000000090a097221 */ /* 0x000fe20000010000 */
[----:B------:R-:W-:Y:S05]  /*3a80*/  BRA `(.L_x_11263) ;  /* 0x0000004000007947 */ /* 0x000fea0003800000 */
.L_x_11261:
[----:B-----5:R-:W-:-:S05]  /*3a90*/  PRMT R10, RZ, 0x7610, R38 ;  /* 0x00007610ff0a7816 */ /* 0x020fca0000000026 */
[----:B------:R-:W-:Y:S01]  /*3aa0*/  FADD.FTZ R9, R10, R9 ;  /* 0x000000090a097221 */ /* 0x000fe20000010000 */
[----:B------:R-:W-:-:S05]  /*3ab0*/  @P2 PRMT R10, RZ, 0x7610, R34 ;  /* 0x00007610ff0a2816 */ /* 0x000fca0000000022 */
[----:B------:R-:W-:-:S05]  /*3ac0*/  @P2 FADD.FTZ R9, R10, R9 ;  /* 0x000000090a092221 */ /* 0x000fca0000010000 */
.L_x_11263:
[----:B------:R-:W-:-:S04]  /*3ad0*/  F2FP.BF16.PACK_AB R10, RZ, R9 ;  /* 0x00000009ff0a723e */ /* 0x000fc800000010ff */
[----:B------:R-:W-:Y:S02]  /*3ae0*/  PRMT R30, R30, 0x5410, R10 ;  /* 0x000054101e1e7816 */ /* 0x000fe4000000000a */
.L_x_11264:
[----:B------:R-:W-:Y:S01]  /*3af0*/  PRMT R10, RZ, 0x5410, R23 ;  /* 0x00005410ff0a7816 */ /* 0x000fe20000000017 */
[----:B------:R-:W-:Y:S05]  /*3b00*/  @P3 BRA `(.L_x_11265) ;  /* 0x0000008000003947 */ /* 0x000fea0003800000 */
[----:B------:R-:W-:-:S04]  /*3b10*/  ISETP.NE.U32.AND P4, PT, RZ, c[0x0][0x180], PT ;  /* 0x00006000ff007a0c */ /* 0x000fc80003f85070 */
[----:B------:R-:W-:-:S13]  /*3b20*/  ISETP.NE.AND.EX P4, PT, RZ, c[0x0][0x184], PT, P4 ;  /* 0x00006100ff007a0c */ /* 0x000fda0003f85340 */
[----:B------:R-:W-:Y:S05]  /*3b30*/  @P4 BRA `(.L_x_11266) ;  /* 0x0000002000004947 */ /* 0x000fea0003800000 */
[----:B------:R-:W-:Y:S05]  /*3b40*/  @P0 BRA `(.L_x_11267) ;  /* 0x0000008000000947 */ /* 0x000fea0003800000 */
[----:B------:R-:W-:Y:S05]  /*3b50*/  BRA `(.L_x_11268) ;  /* 0x0000009000007947 */ /* 0x000fea0003800000 */
.L_x_11266:
[----:B-----5:R-:W-:-:S05]  /*3b60*/  PRMT R20, RZ, 0x5410, R35 ;  /* 0x00005410ff147816 */ /* 0x020fca0000000023 */
[----:B------:R-:W-:Y:S01]  /*3b70*/  FADD.FTZ R10, R20, R10 ;  /* 0x0000000a140a7221 */ /* 0x000fe20000010000 */
[----:B------:R-:W-:Y:S05]  /*3b80*/  BRA `(.L_x_11267) ;  /* 0x0000004000007947 */ /* 0x000fea0003800000 */
.L_x_11265:
[----:B-----5:R-:W-:-:S05]  /*3b90*/  PRMT R20, RZ, 0x5410, R39 ;  /* 0x00005410ff147816 */ /* 0x020fca0000000027 */
[----:B------:R-:W-:Y:S01]  /*3ba0*/  FADD.FTZ R10, R20, R10 ;  /* 0x0000000a140a7221 */ /* 0x000fe20000010000 */
[----:B------:R-:W-:-:S05]  /*3bb0*/  @P2 PRMT R20, RZ, 0x5410, R35 ;  /* 0x00005410ff142816 */ /* 0x000fca0000000023 */
[----:B------:R-:W-:-:S05]  /*3bc0*/  @P2 FADD.FTZ R10, R20, R10 ;  /* 0x0000000a140a2221 */ /* 0x000fca0000010000 */
.L_x_11267:
[----:B------:R-:W-:-:S04]  /*3bd0*/  F2FP.BF16.PACK_AB R20, RZ, R10 ;  /* 0x0000000aff14723e */ /* 0x000fc800000010ff */
[----:B------:R-:W-:Y:S02]  /*3be0*/  PRMT R31, R20, 0x7610, R31 ;  /* 0x00007610141f7816 */ /* 0x000fe4000000001f */
.L_x_11268:
[----:B------:R-:W-:Y:S01]  /*3bf0*/  PRMT R20, RZ, 0x7610, R23 ;  /* 0x00007610ff147816 */ /* 0x000fe20000000017 */
[----:B------:R-:W-:Y:S05]  /*3c00*/  @P3 BRA `(.L_x_11269) ;  /* 0x0000008000003947 */ /* 0x000fea0003800000 */
[----:B------:R-:W-:-:S04]  /*3c10*/  ISETP.NE.U32.AND P4, PT, RZ, c[0x0][0x180], PT ;  /* 0x00006000ff007a0c */ /* 0x000fc80003f85070 */
[----:B------:R-:W-:-:S13]  /*3c20*/  ISETP.NE.AND.EX P4, PT, RZ, c[0x0][0x184], PT, P4 ;  /* 0x00006100ff007a0c */ /* 0x000fda0003f85340 */
[----:B------:R-:W-:Y:S05]  /*3c30*/  @P4 BRA `(.L_x_11270) ;  /* 0x0000002000004947 */ /* 0x000fea0003800000 */
[----:B------:R-:W-:Y:S05]  /*3c40*/  @P0 BRA `(.L_x_11271) ;  /* 0x0000008000000947 */ /* 0x000fea0003800000 */
[----:B------:R-:W-:Y:S05]  /*3c50*/  BRA `(.L_x_11272) ;  /* 0x0000009000007947 */ /* 0x000fea0003800000 */
.L_x_11270:
[----:B-----5:R-:W-:-:S05]  /*3c60*/  PRMT R21, RZ, 0x7610, R35 ;  /* 0x00007610ff157816 */ /* 0x020fca0000000023 */
[----:B------:R-:W-:Y:S01]  /*3c70*/  FADD.FTZ R20, R21, R20 ;  /* 0x0000001415147221 */ /* 0x000fe20000010000 */
[----:B------:R-:W-:Y:S05]  /*3c80*/  BRA `(.L_x_11271) ;  /* 0x0000004000007947 */ /* 0x000fea0003800000 */
.L_x_11269:
[----:B-----5:R-:W-:-:S05]  /*3c90*/  PRMT R21, RZ, 0x7610, R39 ;  /* 0x00007610ff157816 */ /* 0x020fca0000000027 */
[----:B------:R-:W-:Y:S01]  /*3ca0*/  FADD.FTZ R20, R21, R20 ;  /* 0x0000001415147221 */ /* 0x000fe20000010000 */
[----:B------:R-:W-:-:S05]  /*3cb0*/  @P2 PRMT R21, RZ, 0x7610, R35 ;  /* 0x00007610ff152816 */ /* 0x000fca0000000023 */
[----:B------:R-:W-:-:S05]  /*3cc0*/  @P2 FADD.FTZ R20, R21, R20 ;  /* 0x0000001415142221 */ /* 0x000fca0000010000 */
.L_x_11271:
[----:B------:R-:W-:-:S04]  /*3cd0*/  F2FP.BF16.PACK_AB R21, RZ, R20 ;  /* 0x00000014ff15723e */ /* 0x000fc800000010ff */
[----:B------:R-:W-:Y:S02]  /*3ce0*/  PRMT R31, R31, 0x5410, R21 ;  /* 0x000054101f1f7816 */ /* 0x000fe40000000015 */
.L_x_11272:
        /* <DEDUP_REMOVED lines=16> */
.L_x_11274:
[----:B-----5:R-:W-:-:S05]  /*3df0*/  PRMT R23, RZ, 0x5410, R32 ;  /* 0x00005410ff177816 */ /* 0x020fca0000000020 */
[----:B------:R-:W-:Y:S01]  /*3e00*/  FADD.FTZ R22, R23, R22 ;  /* 0x0000001617167221 */ /* 0x000fe20000010000 */
[----:B------:R-:W-:Y:S05]  /*3e10*/  BRA `(.L_x_11275) ;  /* 0x0000004000007947 */ /* 0x000fea0003800000 */
.L_x_11273:
[----:B-----5:R-:W-:-:S05]  /*3e20*/  PRMT R23, RZ, 0x5410, R36 ;  /* 0x00005410ff177816 */ /* 0x020fca0000000024 */
[----:B------:R-:W-:Y:S01]  /*3e30*/  FADD.FTZ R22, R23, R22 ;  /* 0x0000001617167221 */ /* 0x000fe20000010000 */
[----:B------:R-:W-:-:S05]  /*3e40*/  @P2 PRMT R23, RZ, 0x5410, R32 ;  /* 0x00005410ff172816 */ /* 0x000fca0000000020 */
[----:B------:R-:W-:-:S05]  /*3e50*/  @P2 FADD.FTZ R22, R23, R22 ;  /* 0x0000001617162221 */ /* 0x000fca0000010000 */
.L_x_11275:
[----:B------:R-:W-:-:S04]  /*3e60*/  F2FP.BF16.PACK_AB R23, RZ, R22 ;  /* 0x00000016ff17723e */ /* 0x000fc800000010ff */
[----:B------:R-:W-:Y:S02]  /*3e70*/  PRMT R28, R23, 0x7610, R28 ;  /* 0x00007610171c7816 */ /* 0x000fe4000000001c */
.L_x_11276:
[----:B------:R-:W-:Y:S01]  /*3e80*/  PRMT R23, RZ, 0x7610, R24 ;  /* 0x00007610ff177816 */ /* 0x000fe20000000018 */
[----:B------:R-:W-:Y:S05]  /*3e90*/  @P3 BRA `(.L_x_11277) ;  /* 0x0000008000003947 */ /* 0x000fea0003800000 */
[----:B------:R-:W-:-:S04]  /*3ea0*/  ISETP.NE.U32.AND P4, PT, RZ, c[0x0][0x180], PT ;  /* 0x00006000ff007a0c */ /* 0x000fc80003f85070 */
[----:B------:R-:W-:-:S13]  /*3eb0*/  ISETP.NE.AND.EX P4, PT, RZ, c[0x0][0x184], PT, P4 ;  /* 0x00006100ff007a0c */ /* 0x000fda0003f85340 */
[----:B------:R-:W-:Y:S05]  /*3ec0*/  @P4 BRA `(.L_x_11278) ;  /* 0x0000002000004947 */ /* 0x000fea0003800000 */
[----:B------:R-:W-:Y:S05]  /*3ed0*/  @P0 BRA `(.L_x_11279) ;  /* 0x0000008000000947 */ /* 0x000fea0003800000 */
[----:B------:R-:W-:Y:S05]  /*3ee0*/  BRA `(.L_x_11280) ;  /* 0x0000009000007947 */ /* 0x000fea0003800000 */
.L_x_11278:
[----:B-----5:R-:W-:-:S05]  /*3ef0*/  PRMT R24, RZ, 0x7610, R32 ;  /* 0x00007610ff187816 */ /* 0x020fca0000000020 */
[----:B------:R-:W-:Y:S01]  /*3f00*/  FADD.FTZ R23, R24, R23 ;  /* 0x0000001718177221 */ /* 0x000fe20000010000 */
[----:B------:R-:W-:Y:S05]  /*3f10*/  BRA `(.L_x_11279) ;  /* 0x0000004000007947 */ /* 0x000fea0003800000 */
.L_x_11277:
[----:B-----5:R-:W-:-:S05]  /*3f20*/  PRMT R24, RZ, 0x7610, R36 ;  /* 0x00007610ff187816 */ /* 0x020fca0000000024 */
[----:B------:R-:W-:Y:S01]  /*3f30*/  FADD.FTZ R23, R24, R23 ;  /* 0x0000001718177221 */ /* 0x000fe20000010000 */
[----:B------:R-:W-:-:S05]  /*3f40*/  @P2 PRMT R24, RZ, 0x7610, R32 ;  /* 0x00007610ff182816 */ /* 0x000fca0000000020 */
[----:B------:R-:W-:-:S05]  /*3f50*/  @P2 FADD.FTZ R23, R24, R23 ;  /* 0x0000001718172221 */ /* 0x000fca0000010000 */
.L_x_11279:
[----:B------:R-:W-:-:S04]  /*3f60*/  F2FP.BF16.PACK_AB R24, RZ, R23 ;  /* 0x00000017ff18723e */ /* 0x000fc800000010ff */
[----:B------:R-:W-:Y:S02]  /*3f70*/  PRMT R28, R28, 0x5410, R24 ;  /* 0x000054101c1c7816 */ /* 0x000fe40000000018 */
.L_x_11280:
[----:B------:R-:W-:Y:S01]  /*3f80*/  PRMT R24, RZ, 0x5410, R25 ;  /* 0x00005410ff187816 */ /* 0x000fe20000000019 */
[----:B------:R-:W-:Y:S05]  /*3f90*/  @P3 BRA `(.L_x_11281) ;  /* 0x0000008000003947 */ /* 0x000fea0003800000 */
[----:B------:R-:W-:-:S04]  /*3fa0*/  ISETP.NE.U32.AND P4, PT, RZ, c[0x0][0x180], PT ;  /* 0x00006000ff007a0c */ /* 0x000fc80003f85070 */
[----:B------:R-:W-:-:S13]  /*3fb0*/  ISETP.NE.AND.EX P4, PT, RZ, c[0x0][0x184], PT, P4 ;  /* 0x00006100ff007a0c */ /* 0x000fda0003f85340 */
[----:B------:R-:W-:Y:S05]  /*3fc0*/  @P4 BRA `(.L_x_11282) ;  /* 0x0000002000004947 */ /* 0x000fea0003800000 */
[----:B------:R-:W-:Y:S05]  /*3fd0*/  @P0 BRA `(.L_x_11283) ;  /* 0x0000008000000947 */ /* 0x000fea0003800000 */
[----:B------:R-:W-:Y:S05]  /*3fe0*/  BRA `(.L_x_11284) ;  /* 0x0000009000007947 */ /* 0x000fea0003800000 */
.L_x_11282:
[----:B-----5:R-:W-:-:S05]  /*3ff0*/  PRMT R176, RZ, 0x5410, R33 ;  /* 0x00005410ffb07816 */ /* 0x020fca0000000021 */
[----:B------:R-:W-:Y:S01]  /*4000*/  FADD.FTZ R24, R176, R24 ;  /* 0x00000018b0187221 */ /* 0x000fe20000010000 */
[----:B------:R-:W-:Y:S05]  /*4010*/  BRA `(.L_x_11283) ;  /* 0x0000004000007947 */ /* 0x000fea0003800000 */
.L_x_11281:
[----:B-----5:R-:W-:-:S05]  /*4020*/  PRMT R176, RZ, 0x5410, R37 ;  /* 0x00005410ffb07816 */ /* 0x020fca0000000025 */
[----:B------:R-:W-:Y:S01]  /*4030*/  FADD.FTZ R24, R176, R24 ;  /* 0x00000018b0187221 */ /* 0x000fe20000010000 */
[----:B------:R-:W-:-:S05]  /*4040*/  @P2 PRMT R176, RZ, 0x5410, R33 ;  /* 0x00005410ffb02816 */ /* 0x000fca0000000021 */
[----:B------:R-:W-:-:S05]  /*4050*/  @P2 FADD.FTZ R24, R176, R24 ;  /* 0x00000018b0182221 */ /* 0x000fca0000010000 */
.L_x_11283:
[----:B------:R-:W-:-:S04]  /*4060*/  F2FP.BF16.PACK_AB R176, RZ, R24 ;  /* 0x00000018ffb0723e */ /* 0x000fc800000010ff */
[----:B------:R-:W-:Y:S02]  /*4070*/  PRMT R29, R176, 0x7610, R29 ;  /* 0x00007610b01d7816 */ /* 0x000fe4000000001d */
.L_x_11284:
[----:B------:R-:W-:Y:S01]  /*4080*/  PRMT R25, RZ, 0x7610, R25 ;  /* 0x00007610ff197816 */ /* 0x000fe20000000019 */
[----:B------:R-:W-:Y:S05]  /*4090*/  @P3 BRA `(.L_x_11285) ;  /* 0x0000008000003947 */ /* 0x000fea0003800000 */
[----:B------:R-:W-:-:S04]  /*40a0*/  ISETP.NE.U32.AND P4, PT, RZ, c[0x0][0x180], PT ;  /* 0x00006000ff007a0c */ /* 0x000fc80003f85070 */
[----:B------:R-:W-:-:S13]  /*40b0*/  ISETP.NE.AND.EX P4, PT, RZ, c[0x0][0x184], PT, P4 ;  /* 0x00006100ff007a0c */ /* 0x000fda0003f85340 */
[----:B------:R-:W-:Y:S05]  /*40c0*/  @P4 BRA `(.L_x_11286) ;  /* 0x0000002000004947 */ /* 0x000fea0003800000 */
[----:B------:R-:W-:Y:S05]  /*40d0*/  @P0 BRA `(.L_x_11287) ;  /* 0x0000008000000947 */ /* 0x000fea0003800000 */
[----:B------:R-:W-:Y:S05]  /*40e0*/  BRA `(.L_x_11288) ;  /* 0x0000009000007947 */ /* 0x000fea0003800000 */
.L_x_11286:
[----:B-----5:R-:W-:-:S05]  /*40f0*/  PRMT R176, RZ, 0x7610, R33 ;  /* 0x00007610ffb07816 */ /* 0x020fca0000000021 */
[----:B------:R-:W-:Y:S01]  /*4100*/  FADD.FTZ R25, R176, R25 ;  /* 0x00000019b0197221 */ /* 0x000fe20000010000 */
[----:B------:R-:W-:Y:S05]  /*4110*/  BRA `(.L_x_11287) ;  /* 0x0000004000007947 */ /* 0x000fea0003800000 */
.L_x_11285:
[----:B-----5:R-:W-:-:S05]  /*4120*/  PRMT R176, RZ, 0x7610, R37 ;  /* 0x00007610ffb07816 */ /* 0x020fca0000000025 */
[----:B------:R-:W-:Y:S01]  /*4130*/  FADD.FTZ R25, R176, R25 ;  /* 0x00000019b0197221 */ /* 0x000fe20000010000 */
[----:B------:R-:W-:-:S05]  /*4140*/  @P2 PRMT R176, RZ, 0x7610, R33 ;  /* 0x00007610ffb02816 */ /* 0x000fca0000000021 */
[----:B------:R-:W-:-:S05]  /*4150*/  @P2 FADD.FTZ R25, R176, R25 ;  /* 0x00000019b0192221 */ /* 0x000fca0000010000 */
.L_x_11287:
[----:B------:R-:W-:-:S04]  /*4160*/  F2FP.BF16.PACK_AB R176, RZ, R25 ;  /* 0x00000019ffb0723e */ /* 0x000fc800000010ff */
[----:B------:R-:W-:Y:S02]  /*4170*/  PRMT R29, R29, 0x5410, R176 ;  /* 0x000054101d1d7816 */ /* 0x000fe400000000b0 */
.L_x_11288:
[----:B------:R-:W-:Y:S01]  /*4180*/  PRMT R180, RZ, 0x5410, R26 ;  /* 0x00005410ffb47816 */ /* 0x000fe2000000001a */
[----:B------:R-:W-:Y:S05]  /*4190*/  @P3 BRA `(.L_x_11289) ;  /* 0x0000008000003947 */ /* 0x000fea0003800000 */
[----:B------:R-:W-:-:S04]  /*41a0*/  ISETP.NE.U32.AND P4, PT, RZ, c[0x0][0x180], PT ;  /* 0x00006000ff007a0c */ /* 0x000fc80003f85070 */
[----:B------:R-:W-:-:S13]  /*41b0*/  ISETP.NE.AND.EX P4, PT, RZ, c[0x0][0x184], PT, P4 ;  /* 0x00006100ff007a0c */ /* 0x000fda0003f85340 */
[----:B------:R-:W-:Y:S05]  /*41c0*/  @P4 BRA `(.L_x_11290) ;  /* 0x0000002000004947 */ /* 0x000fea0003800000 */
[----:B------:R-:W-:Y:S05]  /*41d0*/  @P0 BRA `(.L_x_11291) ;  /* 0x0000008000000947 */ /* 0x000fea0003800000 */
[----:B------:R-:W-:Y:S05]  /*41e0*/  BRA `(.L_x_11292) ;  /* 0x0000009000007947 */ /* 0x000fea0003800000 */
.L_x_11290:
[----:B-----5:R-:W-:-:S05]  /*41f0*/  PRMT R176, RZ, 0x5410, R34 ;  /* 0x00005410ffb07816 */ /* 0x020fca0000000022 */
[----:B------:R-:W-:Y:S01]  /*4200*/  FADD.FTZ R180, R176, R180 ;  /* 0x000000b4b0b47221 */ /* 0x000fe20000010000 */
[----:B------:R-:W-:Y:S05]  /*4210*/  BRA `(.L_x_11291) ;  /* 0x0000004000007947 */ /* 0x000fea0003800000 */
.L_x_11289:
[----:B-----5:R-:W-:-:S05]  /*4220*/  PRMT R176, RZ, 0x5410, R38 ;  /* 0x00005410ffb07816 */ /* 0x020fca0000000026 */
[----:B------:R-:W-:Y:S01]  /*4230*/  FADD.FTZ R180, R176, R180 ;  /* 0x000000b4b0b47221 */ /* 0x000fe20000010000 */
[----:B------:R-:W-:-:S05]  /*4240*/  @P2 PRMT R176, RZ, 0x5410, R34 ;  /* 0x00005410ffb02816 */ /* 0x000fca0000000022 */
[----:B------:R-:W-:-:S05]  /*4250*/  @P2 FADD.FTZ R180, R176, R180 ;  /* 0x000000b4b0b42221 */ /* 0x000fca0000010000 */
.L_x_11291:
[----:B------:R-:W-:-:S04]  /*4260*/  F2FP.BF16.PACK_AB R176, RZ, R180 ;  /* 0x000000b4ffb0723e */ /* 0x000fc800000010ff */
[----:B------:R-:W-:Y:S02]  /*4270*/  PRMT R30, R176, 0x7610, R30 ;  /* 0x00007610b01e7816 */ /* 0x000fe4000000001e */
.L_x_11292:
[----:B------:R-:W-:Y:S01]  /*4280*/  PRMT R26, RZ, 0x7610, R26 ;  /* 0x00007610ff1a7816 */ /* 0x000fe2000000001a */
[----:B------:R-:W-:Y:S05]  /*4290*/  @P3 BRA `(.L_x_11293) ;  /* 0x0000008000003947 */ /* 0x000fea0003800000 */
[----:B------:R-:W-:-:S04]  /*42a0*/  ISETP.NE.U32.AND P4, PT, RZ, c[0x0][0x180], PT ;  /* 0x00006000ff007a0c */ /* 0x000fc80003f85070 */
[----:B------:R-:W-:-:S13]  /*42b0*/  ISETP.NE.AND.EX P4, PT, RZ, c[0x0][0x184], PT, P4 ;  /* 0x00006100ff007a0c */ /* 0x000fda0003f85340 */
[----:B------:R-:W-:Y:S05]  /*42c0*/  @P4 BRA `(.L_x_11294) ;  /* 0x0000002000004947 */ /* 0x000fea0003800000 */
[----:B------:R-:W-:Y:S05]  /*42d0*/  @P0 BRA `(.L_x_11295) ;  /* 0x0000008000000947 */ /* 0x000fea0003800000 */
[----:B------:R-:W-:Y:S05]  /*42e0*/  BRA `(.L_x_11296) ;  /* 0x0000009000007947 */ /* 0x000fea0003800000 */
.L_x_11294:
[----:B-----5:R-:W-:-:S05]  /*42f0*/  PRMT R176, RZ, 0x7610, R34 ;  /* 0x00007610ffb07816 */ /* 0x020fca0000000022 */
[----:B------:R-:W-:Y:S01]  /*4300*/  FADD.FTZ R26, R176, R26 ;  /* 0x0000001ab01a7221 */ /* 0x000fe20000010000 */
[----:B------:R-:W-:Y:S05]  /*4310*/  BRA `(.L_x_11295) ;  /* 0x0000004000007947 */ /* 0x000fea0003800000 */
.L_x_11293:
[----:B-----5:R-:W-:-:S05]  /*4320*/  PRMT R176, RZ, 0x7610, R38 ;  /* 0x00007610ffb07816 */ /* 0x020fca0000000026 */
[----:B------:R-:W-:Y:S01]  /*4330*/  FADD.FTZ R26, R176, R26 ;  /* 0x0000001ab01a7221 */ /* 0x000fe20000010000 */
[----:B------:R-:W-:-:S05]  /*4340*/  @P2 PRMT R176, RZ, 0x7610, R34 ;  /* 0x00007610ffb02816 */ /* 0x000fca0000000022 */
[----:B------:R-:W-:-:S05]  /*4350*/  @P2 FADD.FTZ R26, R176, R26 ;  /* 0x0000001ab01a2221 */ /* 0x000fca0000010000 */
.L_x_11295:
[----:B------:R-:W-:-:S04]  /*4360*/  F2FP.BF16.PACK_AB R176, RZ, R26 ;  /* 0x0000001affb0723e */ /* 0x000fc800000010ff */
[----:B------:R-:W-:Y:S02]  /*4370*/  PRMT R30, R30, 0x5410, R176 ;  /* 0x000054101e1e7816 */ /* 0x000fe400000000b0 */
.L_x_11296:
[----:B------:R-:W-:Y:S01]  /*4380*/  PRMT R181, RZ, 0x5410, R27 ;  /* 0x00005410ffb57816 */ /* 0x000fe2000000001b */
[----:B------:R-:W-:Y:S05]  /*4390*/  @P3 BRA `(.L_x_11297) ;  /* 0x0000008000003947 */ /* 0x000fea0003800000 */
[----:B------:R-:W-:-:S04]  /*43a0*/  ISETP.NE.U32.AND P4, PT, RZ, c[0x0][0x180], PT ;  /* 0x00006000ff007a0c */ /* 0x000fc80003f85070 */
[----:B------:R-:W-:-:S13]  /*43b0*/  ISETP.NE.AND.EX P4, PT, RZ, c[0x0][0x184], PT, P4 ;  /* 0x00006100ff007a0c */ /* 0x000fda0003f85340 */
[----:B------:R-:W-:Y:S05]  /*43c0*/  @P4 BRA `(.L_x_11298) ;  /* 0x0000002000004947 */ /* 0x000fea0003800000 */
[----:B------:R-:W-:Y:S05]  /*43d0*/  @P0 BRA `(.L_x_11299) ;  /* 0x0000008000000947 */ /* 0x000fea0003800000 */
[----:B------:R-:W-:Y:S05]  /*43e0*/  BRA `(.L_x_11300) ;  /* 0x0000009000007947 */ /* 0x000fea0003800000 */
.L_x_11298:
[----:B-----5:R-:W-:-:S05]  /*43f0*/  PRMT R176, RZ, 0x5410, R35 ;  /* 0x00005410ffb07816 */ /* 0x020fca0000000023 */
[----:B------:R-:W-:Y:S01]  /*4400*/  FADD.FTZ R181, R176, R181 ;  /* 0x000000b5b0b57221 */ /* 0x000fe20000010000 */
[----:B------:R-:W-:Y:S05]  /*4410*/  BRA `(.L_x_11299) ;  /* 0x0000004000007947 */ /* 0x000fea0003800000 */
.L_x_11297:
[----:B-----5:R-:W-:-:S05]  /*4420*/  PRMT R176, RZ, 0x5410, R39 ;  /* 0x00005410ffb07816 */ /* 0x020fca0000000027 */
[----:B------:R-:W-:Y:S01]  /*4430*/  FADD.FTZ R181, R176, R181 ;  /* 0x000000b5b0b57221 */ /* 0x000fe20000010000 */
[----:B------:R-:W-:-:S05]  /*4440*/  @P2 PRMT R176, RZ, 0x5410, R35 ;  /* 0x00005410ffb02816 */ /* 0x000fca0000000023 */
[----:B------:R-:W-:-:S05]  /*4450*/  @P2 FADD.FTZ R181, R176, R181 ;  /* 0x000000b5b0b52221 */ /* 0x000fca0000010000 */
.L_x_11299:
[----:B------:R-:W-:-:S04]  /*4460*/  F2FP.BF16.PACK_AB R176, RZ, R181 ;  /* 0x000000b5ffb0723e */ /* 0x000fc800000010ff */
[----:B------:R-:W-:Y:S02]  /*4470*/  PRMT R31, R176, 0x7610, R31 ;  /* 0x00007610b01f7816 */ /* 0x000fe4000000001f */
.L_x_11300:
[----:B------:R-:W-:Y:S01]  /*4480*/  PRMT R27, RZ, 0x7610, R27 ;  /* 0x00007610ff1b7816 */ /* 0x000fe2000000001b */
[----:B------:R-:W-:Y:S05]  /*4490*/  @P3 BRA `(.L_x_11301) ;  /* 0x0000008000003947 */ /* 0x000fea0003800000 */
[----:B------:R-:W-:-:S04]  /*44a0*/  ISETP.NE.U32.AND P4, PT, RZ, c[0x0][0x180], PT ;  /* 0x00006000ff007a0c */ /* 0x000fc80003f85070 */
[----:B------:R-:W-:-:S13]  /*44b0*/  ISETP.NE.AND.EX P4, PT, RZ, c[0x0][0x184], PT, P4 ;  /* 0x00006100ff007a0c */ /* 0x000fda0003f85340 */
[----:B------:R-:W-:Y:S05]  /*44c0*/  @P4 BRA `(.L_x_11302) ;  /* 0x0000002000004947 */ /* 0x000fea0003800000 */
[----:B------:R-:W-:Y:S05]  /*44d0*/  @P0 BRA `(.L_x_11303) ;  /* 0x0000008000000947 */ /* 0x000fea0003800000 */
[----:B------:R-:W-:Y:S05]  /*44e0*/  BRA `(.L_x_11304) ;  /* 0x0000009000007947 */ /* 0x000fea0003800000 */
.L_x_11302:
[----:B-----5:R-:W-:-:S05]  /*44f0*/  PRMT R176, RZ, 0x7610, R35 ;  /* 0x00007610ffb07816 */ /* 0x020fca0000000023 */
[----:B------:R-:W-:Y:S01]  /*4500*/  FADD.FTZ R27, R176, R27 ;  /* 0x0000001bb01b7221 */ /* 0x000fe20000010000 */
[----:B------:R-:W-:Y:S05]  /*4510*/  BRA `(.L_x_11303) ;  /* 0x0000004000007947 */ /* 0x000fea0003800000 */
.L_x_11301:
[----:B-----5:R-:W-:-:S05]  /*4520*/  PRMT R176, RZ, 0x7610, R39 ;  /* 0x00007610ffb07816 */ /* 0x020fca0000000027 */
[----:B------:R-:W-:Y:S01]  /*4530*/  FADD.FTZ R27, R176, R27 ;  /* 0x0000001bb01b7221 */ /* 0x000fe20000010000 */
[----:B------:R-:W-:-:S05]  /*4540*/  @P2 PRMT R176, RZ, 0x7610, R35 ;  /* 0x00007610ffb02816 */ /* 0x000fca0000000023 */
[----:B------:R-:W-:-:S05]  /*4550*/  @P2 FADD.FTZ R27, R176, R27 ;  /* 0x0000001bb01b2221 */ /* 0x000fca0000010000 */
.L_x_11303:
[----:B------:R-:W-:-:S04]  /*4560*/  F2FP.BF16.PACK_AB R176, RZ, R27 ;  /* 0x0000001bffb0723e */ /* 0x000fc800000010ff */
[----:B------:R-:W-:Y:S02]  /*4570*/  PRMT R31, R31, 0x5410, R176 ;  /* 0x000054101f1f7816 */ /* 0x000fe400000000b0 */
.L_x_11304:
        /* <DEDUP_REMOVED lines=16> */
.L_x_11306:
[----:B-----5:R-:W-:-:S05]  /*4680*/  PRMT R184, RZ, 0x5410, R32 ;  /* 0x00005410ffb87816 */ /* 0x020fca0000000020 */
[----:B------:R-:W-:Y:S01]  /*4690*/  FADD.FTZ R183, R184, R183 ;  /* 0x000000b7b8b77221 */ /* 0x000fe20000010000 */
[----:B------:R-:W-:Y:S05]  /*46a0*/  BRA `(.L_x_11307) ;  /* 0x0000004000007947 */ /* 0x000fea0003800000 */
.L_x_11305:
[----:B-----5:R-:W-:-:S05]  /*46b0*/  PRMT R184, RZ, 0x5410, R36 ;  /* 0x00005410ffb87816 */ /* 0x020fca0000000024 */
[----:B------:R-:W-:Y:S01]  /*46c0*/  FADD.FTZ R183, R184, R183 ;  /* 0x000000b7b8b77221 */ /* 0x000fe20000010000 */
[----:B------:R-:W-:-:S05]  /*46d0*/  @P2 PRMT R184, RZ, 0x5410, R32 ;  /* 0x00005410ffb82816 */ /* 0x000fca0000000020 */
[----:B------:R-:W-:-:S05]  /*46e0*/  @P2 FADD.FTZ R183, R184, R183 ;  /* 0x000000b7b8b72221 */ /* 0x000fca0000010000 */
.L_x_11307:
[----:B------:R-:W-:-:S04]  /*46f0*/  F2FP.BF16.PACK_AB R184, RZ, R183 ;  /* 0x000000b7ffb8723e */ /* 0x000fc800000010ff */
[----:B------:R-:W-:Y:S02]  /*4700*/  PRMT R28, R184, 0x7610, R28 ;  /* 0x00007610b81c7816 */ /* 0x000fe4000000001c */
.L_x_11308:
[----:B------:R-:W-:Y:S01]  /*4710*/  PRMT R185, RZ, 0x7610, R176 ;  /* 0x00007610ffb97816 */ /* 0x000fe200000000b0 */
[----:B------:R-:W-:Y:S05]  /*4720*/  @P3 BRA `(.L_x_11309) ;  /* 0x0000008000003947 */ /* 0x000fea0003800000 */
[----:B------:R-:W-:-:S04]  /*4730*/  ISETP.NE.U32.AND P4, PT, RZ, c[0x0][0x180], PT ;  /* 0x00006000ff007a0c */ /* 0x000fc80003f85070 */
[----:B------:R-:W-:-:S13]  /*4740*/  ISETP.NE.AND.EX P4, PT, RZ, c[0x0][0x184], PT, P4 ;  /* 0x00006100ff007a0c */ /* 0x000fda0003f85340 */
[----:B------:R-:W-:Y:S05]  /*4750*/  @P4 BRA `(.L_x_11310) ;  /* 0x0000002000004947 */ /* 0x000fea0003800000 */
[----:B------:R-:W-:Y:S05]  /*4760*/  @P0 BRA `(.L_x_11311) ;  /* 0x0000008000000947 */ /* 0x000fea0003800000 */
[----:B------:R-:W-:Y:S05]  /*4770*/  BRA `(.L_x_11312) ;  /* 0x0000009000007947 */ /* 0x000fea0003800000 */
.L_x_11310:
[----:B-----5:R-:W-:-:S05]  /*4780*/  PRMT R176, RZ, 0x7610, R32 ;  /* 0x00007610ffb07816 */ /* 0x020fca0000000020 */
[----:B------:R-:W-:Y:S01]  /*4790*/  FADD.FTZ R185, R176, R185 ;  /* 0x000000b9b0b97221 */ /* 0x000fe20000010000 */
[----:B------:R-:W-:Y:S05]  /*47a0*/  BRA `(.L_x_11311) ;  /* 0x0000004000007947 */ /* 0x000fea0003800000 */
.L_x_11309:
[----:B-----5:R-:W-:-:S05]  /*47b0*/  PRMT R176, RZ, 0x7610, R36 ;  /* 0x00007610ffb07816 */ /* 0x020fca0000000024 */
[----:B------:R-:W-:Y:S01]  /*47c0*/  FADD.FTZ R185, R176, R185 ;  /* 0x000000b9b0b97221 */ /* 0x000fe20000010000 */
[----:B------:R-:W-:-:S05]  /*47d0*/  @P2 PRMT R176, RZ, 0x7610, R32 ;  /* 0x00007610ffb02816 */ /* 0x000fca0000000020 */
[----:B------:R-:W-:-:S05]  /*47e0*/  @P2 FADD.FTZ R185, R176, R185 ;  /* 0x000000b9b0b92221 */ /* 0x000fca0000010000 */
.L_x_11311:
[----:B------:R-:W-:-:S04]  /*47f0*/  F2FP.BF16.PACK_AB R176, RZ, R185 ;  /* 0x000000b9ffb0723e */ /* 0x000fc800000010ff */
[----:B------:R-:W-:Y:S02]  /*4800*/  PRMT R28, R28, 0x5410, R176 ;  /* 0x000054101c1c7816 */ /* 0x000fe400000000b0 */
.L_x_11312:
[----:B------:R-:W-:Y:S01]  /*4810*/  PRMT R184, RZ, 0x5410, R177 ;  /* 0x00005410ffb87816 */ /* 0x000fe200000000b1 */
[----:B------:R-:W-:Y:S05]  /*4820*/  @P3 BRA `(.L_x_11313) ;  /* 0x0000008000003947 */ /* 0x000fea0003800000 */
[----:B------:R-:W-:-:S04]  /*4830*/  ISETP.NE.U32.AND P4, PT, RZ, c[0x0][0x180], PT ;  /* 0x00006000ff007a0c */ /* 0x000fc80003f85070 */
[----:B------:R-:W-:-:S13]  /*4840*/  ISETP.NE.AND.EX P4, PT, RZ, c[0x0][0x184], PT, P4 ;  /* 0x00006100ff007a0c */ /* 0x000fda0003f85340 */
[----:B------:R-:W-:Y:S05]  /*4850*/  @P4 BRA `(.L_x_11314) ;  /* 0x0000002000004947 */ /* 0x000fea0003800000 */
[----:B------:R-:W-:Y:S05]  /*4860*/  @P0 BRA `(.L_x_11315) ;  /* 0x0000008000000947 */ /* 0x000fea0003800000 */
[----:B------:R-:W-:Y:S05]  /*4870*/  BRA `(.L_x_11316) ;  /* 0x0000009000007947 */ /* 0x000fea0003800000 */
.L_x_11314:
[----:B-----5:R-:W-:-:S05]  /*4880*/  PRMT R176, RZ, 0x5410, R33 ;  /* 0x00005410ffb07816 */ /* 0x020fca0000000021 */
[----:B------:R-:W-:Y:S01]  /*4890*/  FADD.FTZ R184, R176, R184 ;  /* 0x000000b8b0b87221 */ /* 0x000fe20000010000 */
[----:B------:R-:W-:Y:S05]  /*48a0*/  BRA `(.L_x_11315) ;  /* 0x0000004000007947 */ /* 0x000fea0003800000 */
.L_x_11313:
[----:B-----5:R-:W-:-:S05]  /*48b0*/  PRMT R176, RZ, 0x5410, R37 ;  /* 0x00005410ffb07816 */ /* 0x020fca0000000025 */
[----:B------:R-:W-:Y:S01]  /*48c0*/  FADD.FTZ R184, R176, R184 ;  /* 0x000000b8b0b87221 */ /* 0x000fe20000010000 */
[----:B------:R-:W-:-:S05]  /*48d0*/  @P2 PRMT R176, RZ, 0x5410, R33 ;  /* 0x00005410ffb02816 */ /* 0x000fca0000000021 */
[----:B------:R-:W-:-:S05]  /*48e0*/  @P2 FADD.FTZ R184, R176, R184 ;  /* 0x000000b8b0b82221 */ /* 0x000fca0000010000 */
.L_x_11315:
[----:B------:R-:W-:-:S04]  /*48f0*/  F2FP.BF16.PACK_AB R176, RZ, R184 ;  /* 0x000000b8ffb0723e */ /* 0x000fc800000010ff */
[----:B------:R-:W-:Y:S02]  /*4900*/  PRMT R29, R176, 0x7610, R29 ;  /* 0x00007610b01d7816 */ /* 0x000fe4000000001d */
.L_x_11316:
[----:B------:R-:W-:Y:S01]  /*4910*/  PRMT R186, RZ, 0x7610, R177 ;  /* 0x00007610ffba7816 */ /* 0x000fe200000000b1 */
[----:B------:R-:W-:Y:S05]  /*4920*/  @P3 BRA `(.L_x_11317) ;  /* 0x0000008000003947 */ /* 0x000fea0003800000 */
[----:B------:R-:W-:-:S04]  /*4930*/  ISETP.NE.U32.AND P4, PT, RZ, c[0x0][0x180], PT ;  /* 0x00006000ff007a0c */ /* 0x000fc80003f85070 */
[----:B------:R-:W-:-:S13]  /*4940*/  ISETP.NE.AND.EX P4, PT, RZ, c[0x0][0x184], PT, P4 ;  /* 0x00006100ff007a0c */ /* 0x000fda0003f85340 */
[----:B------:R-:W-:Y:S05]  /*4950*/  @P4 BRA `(.L_x_11318) ;  /* 0x0000002000004947 */ /* 0x000fea0003800000 */
[----:B------:R-:W-:Y:S05]  /*4960*/  @P0 BRA `(.L_x_11319) ;  /* 0x0000008000000947 */ /* 0x000fea0003800000 */
[----:B------:R-:W-:Y:S05]  /*4970*/  BRA `(.L_x_11320) ;  /* 0x0000009000007947 */ /* 0x000fea0003800000 */
.L_x_11318:
[----:B-----5:R-:W-:-:S05]  /*4980*/  PRMT R176, RZ, 0x7610, R33 ;  /* 0x00007610ffb07816 */ /* 0x020fca0000000021 */
[----:B------:R-:W-:Y:S01]  /*4990*/  FADD.FTZ R186, R176, R186 ;  /* 0x000000bab0ba7221 */ /* 0x000fe20000010000 */
[----:B------:R-:W-:Y:S05]  /*49a0*/  BRA `(.L_x_11319) ;  /* 0x0000004000007947 */ /* 0x000fea0003800000 */
.L_x_11317:
[----:B-----5:R-:W-:-:S05]  /*49b0*/  PRMT R176, RZ, 0x7610, R37 ;  /* 0x00007610ffb07816 */ /* 0x020fca0000000025 */
[----:B------:R-:W-:Y:S01]  /*49c0*/  FADD.FTZ R186, R176, R186 ;  /* 0x000000bab0ba7221 */ /* 0x000fe20000010000 */
[----:B------:R-:W-:-:S05]  /*49d0*/  @P2 PRMT R176, RZ, 0x7610, R33 ;  /* 0x00007610ffb02816 */ /* 0x000fca0000000021 */
[----:B------:R-:W-:-:S05]  /*49e0*/  @P2 FADD.FTZ R186, R176, R186 ;  /* 0x000000bab0ba2221 */ /* 0x000fca0000010000 */
.L_x_11319:
[----:B------:R-:W-:-:S04]  /*49f0*/  F2FP.BF16.PACK_AB R176, RZ, R186 ;  /* 0x000000baffb0723e */ /* 0x000fc800000010ff */
[----:B------:R-:W-:Y:S02]  /*4a00*/  PRMT R29, R29, 0x5410, R176 ;  /* 0x000054101d1d7816 */ /* 0x000fe400000000b0 */
.L_x_11320:
[----:B------:R-:W-:Y:S01]  /*4a10*/  PRMT R187, RZ, 0x5410, R178 ;  /* 0x00005410ffbb7816 */ /* 0x000fe200000000b2 */
[----:B------:R-:W-:Y:S05]  /*4a20*/  @P3 BRA `(.L_x_11321) ;  /* 0x0000008000003947 */ /* 0x000fea0003800000 */
[----:B------:R-:W-:-:S04]  /*4a30*/  ISETP.NE.U32.AND P4, PT, RZ, c[0x0][0x180], PT ;  /* 0x00006000ff007a0c */ /* 0x000fc80003f85070 */
[----:B------:R-:W-:-:S13]  /*4a40*/  ISETP.NE.AND.EX P4, PT, RZ, c[0x0][0x184], PT, P4 ;  /* 0x00006100ff007a0c */ /* 0x000fda0003f85340 */
[----:B------:R-:W-:Y:S05]  /*4a50*/  @P4 BRA `(.L_x_11322) ;  /* 0x0000002000004947 */ /* 0x000fea0003800000 */
[----:B------:R-:W-:Y:S05]  /*4a60*/  @P0 BRA `(.L_x_11323) ;  /* 0x0000008000000947 */ /* 0x000fea0003800000 */
[----:B------:R-:W-:Y:S05]  /*4a70*/  BRA `(.L_x_11324) ;  /* 0x0000009000007947 */ /* 0x000fea0003800000 */
.L_x_11322:
[----:B-----5:R-:W-:-:S05]  /*4a80*/  PRMT R176, RZ, 0x5410, R34 ;  /* 0x00005410ffb07816 */ /* 0x020fca0000000022 */
[----:B------:R-:W-:Y:S01]  /*4a90*/  FADD.FTZ R187, R176, R187 ;  /* 0x000000bbb0bb7221 */ /* 0x000fe20000010000 */
[----:B------:R-:W-:Y:S05]  /*4aa0*/  BRA `(.L_x_11323) ;  /* 0x0000004000007947 */ /* 0x000fea0003800000 */
.L_x_11321:
[----:B-----5:R-:W-:-:S05]  /*4ab0*/  PRMT R176, RZ, 0x5410, R38 ;  /* 0x00005410ffb07816 */ /* 0x020fca0000000026 */
[----:B------:R-:W-:Y:S01]  /*4ac0*/  FADD.FTZ R187, R176, R187 ;  /* 0x000000bbb0bb7221 */ /* 0x000fe20000010000 */
[----:B------:R-:W-:-:S05]  /*4ad0*/  @P2 PRMT R176, RZ, 0x5410, R34 ;  /* 0x00005410ffb02816 */ /* 0x000fca0000000022 */
[----:B------:R-:W-:-:S05]  /*4ae0*/  @P2 FADD.FTZ R187, R176, R187 ;  /* 0x000000bbb0bb2221 */ /* 0x000fca0000010000 */
.L_x_11323:
[----:B------:R-:W-:-:S04]  /*4af0*/  F2FP.BF16.PACK_AB R176, RZ, R187 ;  /* 0x000000bbffb0723e */ /* 0x000fc800000010ff */
[----:B------:R-:W-:Y:S02]  /*4b00*/  PRMT R30, R176, 0x7610, R30 ;  /* 0x00007610b01e7816 */ /* 0x000fe4000000001e */
.L_x_11324:
[----:B------:R-:W-:Y:S01]  /*4b10*/  PRMT R188, RZ, 0x7610, R178 ;  /* 0x00007610ffbc7816 */ /* 0x000fe200000000b2 */
[----:B------:R-:W-:Y:S05]  /*4b20*/  @P3 BRA `(.L_x_11325) ;  /* 0x0000008000003947 */ /* 0x000fea0003800000 */
[----:B------:R-:W-:-:S04]  /*4b30*/  ISETP.NE.U32.AND P4, PT, RZ, c[0x0][0x180], PT ;  /* 0x00006000ff007a0c */ /* 0x000fc80003f85070 */
[----:B------:R-:W-:-:S13]  /*4b40*/  ISETP.NE.AND.EX P4, PT, RZ, c[0x0][0x184], PT, P4 ;  /* 0x00006100ff007a0c */ /* 0x000fda0003f85340 */
[----:B------:R-:W-:Y:S05]  /*4b50*/  @P4 BRA `(.L_x_11326) ;  /* 0x0000002000004947 */ /* 0x000fea0003800000 */
[----:B------:R-:W-:Y:S05]  /*4b60*/  @P0 BRA `(.L_x_11327) ;  /* 0x0000008000000947 */ /* 0x000fea0003800000 */
[----:B------:R-:W-:Y:S05]  /*4b70*/  BRA `(.L_x_11328) ;  /* 0x0000009000007947 */ /* 0x000fea0003800000 */
.L_x_11326:
[----:B-----5:R-:W-:-:S05]  /*4b80*/  PRMT R176, RZ, 0x7610, R34 ;  /* 0x00007610ffb07816 */ /* 0x020fca0000000022 */
[----:B------:R-:W-:Y:S01]  /*4b90*/  FADD.FTZ R188, R176, R188 ;  /* 0x000000bcb0bc7221 */ /* 0x000fe20000010000 */
[----:B------:R-:W-:Y:S05]  /*4ba0*/  BRA `(.L_x_11327) ;  /* 0x0000004000007947 */ /* 0x000fea0003800000 */
.L_x_11325:
[----:B-----5:R-:W-:-:S05]  /*4bb0*/  PRMT R176, RZ, 0x7610, R38 ;  /* 0x00007610ffb07816 */ /* 0x020fca0000000026 */
[----:B------:R-:W-:Y:S01]  /*4bc0*/  FADD.FTZ R188, R176, R188 ;  /* 0x000000bcb0bc7221 */ /* 0x000fe20000010000 */
[----:B------:R-:W-:-:S05]  /*4bd0*/  @P2 PRMT R176, RZ, 0x7610, R34 ;  /* 0x00007610ffb02816 */ /* 0x000fca0000000022 */
[----:B------:R-:W-:-:S05]  /*4be0*/  @P2 FADD.FTZ R188, R176, R188 ;  /* 0x000000bcb0bc2221 */ /* 0x000fca0000010000 */
.L_x_11327:
[----:B------:R-:W-:-:S04]  /*4bf0*/  F2FP.BF16.PACK_AB R176, RZ, R188 ;  /* 0x000000bcffb0723e */ /* 0x000fc800000010ff */
[----:B------:R-:W-:Y:S02]  /*4c00*/  PRMT R30, R30, 0x5410, R176 ;  /* 0x000054101e1e7816 */ /* 0x000fe400000000b0 */
.L_x_11328:
[----:B------:R-:W-:Y:S01]  /*4c10*/  PRMT R189, RZ, 0x5410, R179 ;  /* 0x00005410ffbd7816 */ /* 0x000fe200000000b3 */
[----:B------:R-:W-:Y:S05]  /*4c20*/  @P3 BRA `(.L_x_11329) ;  /* 0x0000008000003947 */ /* 0x000fea0003800000 */
[----:B------:R-:W-:-:S04]  /*4c30*/  ISETP.NE.U32.AND P4, PT, RZ, c[0x0][0x180], PT ;  /* 0x00006000ff007a0c */ /* 0x000fc80003f85070 */
[----:B------:R-:W-:-:S13]  /*4c40*/  ISETP.NE.AND.EX P4, PT, RZ, c[0x0][0x184], PT, P4 ;  /* 0x00006100ff007a0c */ /* 0x000fda0003f85340 */
[----:B------:R-:W-:Y:S05]  /*4c50*/  @P4 BRA `(.L_x_11330) ;  /* 0x0000002000004947 */ /* 0x000fea0003800000 */
[----:B------:R-:W-:Y:S05]  /*4c60*/  @P0 BRA `(.L_x_11331) ;  /* 0x0000008000000947 */ /* 0x000fea0003800000 */
[----:B------:R-:W-:Y:S05]  /*4c70*/  BRA `(.L_x_11332) ;  /* 0x0000009000007947 */ /* 0x000fea0003800000 */
.L_x_11330:
[----:B-----5:R-:W-:-:S05]  /*4c80*/  PRMT R176, RZ, 0x5410, R35 ;  /* 0x00005410ffb07816 */ /* 0x020fca0000000023 */
[----:B------:R-:W-:Y:S01]  /*4c90*/  FADD.FTZ R189, R176, R189 ;  /* 0x000000bdb0bd7221 */ /* 0x000fe20000010000 */
[----:B------:R-:W-:Y:S05]  /*4ca0*/  BRA `(.L_x_11331) ;  /* 0x0000004000007947 */ /* 0x000fea0003800000 */
.L_x_11329:
[----:B-----5:R-:W-:-:S05]  /*4cb0*/  PRMT R176, RZ, 0x5410, R39 ;  /* 0x00005410ffb07816 */ /* 0x020fca0000000027 */
[----:B------:R-:W-:Y:S01]  /*4cc0*/  FADD.FTZ R189, R176, R189 ;  /* 0x000000bdb0bd7221 */ /* 0x000fe20000010000 */
[----:B------:R-:W-:-:S05]  /*4cd0*/  @P2 PRMT R176, RZ, 0x5410, R35 ;  /* 0x00005410ffb02816 */ /* 0x000fca0000000023 */
[----:B------:R-:W-:-:S05]  /*4ce0*/  @P2 FADD.FTZ R189, R176, R189 ;  /* 0x000000bdb0bd2221 */ /* 0x000fca0000010000 */
.L_x_11331:
[----:B------:R-:W-:-:S04]  /*4cf0*/  F2FP.BF16.PACK_AB R176, RZ, R189 ;  /* 0x000000bdffb0723e */ /* 0x000fc800000010ff */
[----:B------:R-:W-:Y:S02]  /*4d00*/  PRMT R31, R176, 0x7610, R31 ;  /* 0x00007610b01f7816 */ /* 0x000fe4000000001f */
.L_x_11332:
[----:B------:R-:W-:Y:S01]  /*4d10*/  PRMT R199, RZ, 0x7610, R179 ;  /* 0x00007610ffc77816 */ /* 0x000fe200000000b3 */
[----:B------:R-:W-:Y:S05]  /*4d20*/  @P3 BRA `(.L_x_11333) ;  /* 0x0000008000003947 */ /* 0x000fea0003800000 */
[----:B------:R-:W-:-:S04]  /*4d30*/  ISETP.NE.U32.AND P4, PT, RZ, c[0x0][0x180], PT ;  /* 0x00006000ff007a0c */ /* 0x000fc80003f85070 */
[----:B------:R-:W-:-:S13]  /*4d40*/  ISETP.NE.AND.EX P4, PT, RZ, c[0x0][0x184], PT, P4 ;  /* 0x00006100ff007a0c */ /* 0x000fda0003f85340 */
[----:B------:R-:W-:Y:S05]  /*4d50*/  @P4 BRA `(.L_x_11334) ;  /* 0x0000002000004947 */ /* 0x000fea0003800000 */
[----:B------:R-:W-:Y:S05]  /*4d60*/  @P0 BRA `(.L_x_11335) ;  /* 0x0000008000000947 */ /* 0x000fea0003800000 */
[----:B------:R-:W-:Y:S05]  /*4d70*/  BRA `(.L_x_11336) ;  /* 0x0000009000007947 */ /* 0x000fea0003800000 */
.L_x_11334:
[----:B-----5:R-:W-:-:S05]  /*4d80*/  PRMT R176, RZ, 0x7610, R35 ;  /* 0x00007610ffb07816 */ /* 0x020fca0000000023 */
[----:B------:R-:W-:Y:S01]  /*4d90*/  FADD.FTZ R199, R176, R199 ;  /* 0x000000c7b0c77221 */ /* 0x000fe20000010000 */
[----:B------:R-:W-:Y:S05]  /*4da0*/  BRA `(.L_x_11335) ;  /* 0x0000004000007947 */ /* 0x000fea0003800000 */
.L_x_11333:
[----:B-----5:R-:W-:-:S05]  /*4db0*/  PRMT R176, RZ, 0x7610, R39 ;  /* 0x00007610ffb07816 */ /* 0x020fca0000000027 */
[----:B------:R-:W-:Y:S01]  /*4dc0*/  FADD.FTZ R199, R176, R199 ;  /* 0x000000c7b0c77221 */ /* 0x000fe20000010000 */
[----:B------:R-:W-:-:S05]  /*4dd0*/  @P2 PRMT R176, RZ, 0x7610, R35 ;  /* 0x00007610ffb02816 */ /* 0x000fca0000000023 */
[----:B------:R-:W-:-:S05]  /*4de0*/  @P2 FADD.FTZ R199, R176, R199 ;  /* 0x000000c7b0c72221 */ /* 0x000fca0000010000 */
.L_x_11335:
[----:B------:R-:W-:-:S04]  /*4df0*/  F2FP.BF16.PACK_AB R176, RZ, R199 ;  /* 0x000000c7ffb0723e */ /* 0x000fc800000010ff */
[----:B------:R-:W-:Y:S02]  /*4e00*/  PRMT R31, R31, 0x5410, R176 ;  /* 0x000054101f1f7816 */ /* 0x000fe400000000b0 */
.L_x_11336:
        /* <DEDUP_REMOVED lines=16> */
.L_x_11338:
[----:B-----5:R-:W-:-:S05]  /*4f10*/  PRMT R204, RZ, 0x5410, R32 ;  /* 0x00005410ffcc7816 */ /* 0x020fca0000000020 */
[----:B------:R-:W-:Y:S01]  /*4f20*/  FADD.FTZ R201, R204, R201 ;  /* 0x000000c9ccc97221 */ /* 0x000fe20000010000 */
[----:B------:R-:W-:Y:S05]  /*4f30*/  BRA `(.L_x_11339) ;  /* 0x0000004000007947 */ /* 0x000fea0003800000 */
.L_x_11337:
[----:B-----5:R-:W-:-:S05]  /*4f40*/  PRMT R204, RZ, 0x5410, R36 ;  /* 0x00005410ffcc7816 */ /* 0x020fca0000000024 */
[----:B------:R-:W-:Y:S01]  /*4f50*/  FADD.FTZ R201, R204, R201 ;  /* 0x000000c9ccc97221 */ /* 0x000fe20000010000 */
[----:B------:R-:W-:-:S05]  /*4f60*/  @P2 PRMT R204, RZ, 0x5410, R32 ;  /* 0x00005410ffcc2816 */ /* 0x000fca0000000020 */
[----:B------:R-:W-:-:S05]  /*4f70*/  @P2 FADD.FTZ R201, R204, R201 ;  /* 0x000000c9ccc92221 */ /* 0x000fca0000010000 */
.L_x_11339:
[----:B------:R-:W-:-:S04]  /*4f80*/  F2FP.BF16.PACK_AB R204, RZ, R201 ;  /* 0x000000c9ffcc723e */ /* 0x000fc800000010ff */
[----:B------:R-:W-:Y:S02]  /*4f90*/  PRMT R28, R204, 0x7610, R28 ;  /* 0x00007610cc1c7816 */ /* 0x000fe4000000001c */
.L_x_11340:
[----:B------:R-:W-:Y:S01]  /*4fa0*/  PRMT R204, RZ, 0x7610, R176 ;  /* 0x00007610ffcc7816 */ /* 0x000fe200000000b0 */
[----:B------:R-:W-:Y:S05]  /*4fb0*/  @P3 BRA `(.L_x_11341) ;  /* 0x0000008000003947 */ /* 0x000fea0003800000 */
[----:B------:R-:W-:-:S04]  /*4fc0*/  ISETP.NE.U32.AND P1, PT, RZ, c[0x0][0x180], PT ;  /* 0x00006000ff007a0c */ /* 0x000fc80003f25070 */
[----:B------:R-:W-:-:S13]  /*4fd0*/  ISETP.NE.AND.EX P1, PT, RZ, c[0x0][0x184], PT, P1 ;  /* 0x00006100ff007a0c */ /* 0x000fda0003f25310 */
[----:B------:R-:W-:Y:S05]  /*4fe0*/  @P1 BRA `(.L_x_11342) ;  /* 0x0000002000001947 */ /* 0x000fea0003800000 */
[----:B------:R-:W-:Y:S05]  /*4ff0*/  @P0 BRA `(.L_x_11343) ;  /* 0x0000008000000947 */ /* 0x000fea0003800000 */
[----:B------:R-:W-:Y:S05]  /*5000*/  BRA `(.L_x_11344) ;  /* 0x0000009000007947 */ /* 0x000fea0003800000 */
.L_x_11342:
[----:B-----5:R-:W-:-:S05]  /*5010*/  PRMT R176, RZ, 0x7610, R32 ;  /* 0x00007610ffb07816 */ /* 0x020fca0000000020 */
[----:B------:R-:W-:Y:S01]  /*5020*/  FADD.FTZ R204, R176, R204 ;  /* 0x000000ccb0cc7221 */ /* 0x000fe20000010000 */
[----:B------:R-:W-:Y:S05]  /*5030*/  BRA `(.L_x_11343) ;  /* 0x0000004000007947 */ /* 0x000fea0003800000 */
.L_x_11341:
[----:B-----5:R-:W-:-:S05]  /*5040*/  PRMT R176, RZ, 0x7610, R36 ;  /* 0x00007610ffb07816 */ /* 0x020fca0000000024 */
[----:B------:R-:W-:Y:S01]  /*5050*/  FADD.FTZ R204, R176, R204 ;  /* 0x000000ccb0cc7221 */ /* 0x000fe20000010000 */
[----:B------:R-:W-:-:S05]  /*5060*/  @P2 PRMT R176, RZ, 0x7610, R32 ;  /* 0x00007610ffb02816 */ /* 0x000fca0000000020 */
[----:B------:R-:W-:-:S05]  /*5070*/  @P2 FADD.FTZ R204, R176, R204 ;  /* 0x000000ccb0cc2221 */ /* 0x000fca0000010000 */
.L_x_11343:
[----:B------:R-:W-:-:S04]  /*5080*/  F2FP.BF16.PACK_AB R176, RZ, R204 ;  /* 0x000000ccffb0723e */ /* 0x000fc800000010ff */
[----:B------:R-:W-:Y:S02]  /*5090*/  PRMT R28, R28, 0x5410, R176 ;  /* 0x000054101c1c7816 */ /* 0x000fe400000000b0 */
.L_x_11344:
[----:B------:R-:W-:Y:S01]  /*50a0*/  PRMT R205, RZ, 0x5410, R177 ;  /* 0x00005410ffcd7816 */ /* 0x000fe200000000b1 */
[----:B------:R-:W-:Y:S05]  /*50b0*/  @P3 BRA `(.L_x_11345) ;  /* 0x0000008000003947 */ /* 0x000fea0003800000 */
[----:B------:R-:W-:-:S04]  /*50c0*/  ISETP.NE.U32.AND P1, PT, RZ, c[0x0][0x180], PT ;  /* 0x00006000ff007a0c */ /* 0x000fc80003f25070 */
[----:B------:R-:W-:-:S13]  /*50d0*/  ISETP.NE.AND.EX P1, PT, RZ, c[0x0][0x184], PT, P1 ;  /* 0x00006100ff007a0c */ /* 0x000fda0003f25310 */
[----:B------:R-:W-:Y:S05]  /*50e0*/  @P1 BRA `(.L_x_11346) ;  /* 0x0000002000001947 */ /* 0x000fea0003800000 */
[----:B------:R-:W-:Y:S05]  /*50f0*/  @P0 BRA `(.L_x_11347) ;  /* 0x0000008000000947 */ /* 0x000fea0003800000 */
[----:B------:R-:W-:Y:S05]  /*5100*/  BRA `(.L_x_11348) ;  /* 0x0000009000007947 */ /* 0x000fea0003800000 */
.L_x_11346:
[----:B-----5:R-:W-:-:S05]  /*5110*/  PRMT R176, RZ, 0x5410, R33 ;  /* 0x00005410ffb07816 */ /* 0x020fca0000000021 */
[----:B------:R-:W-:Y:S01]  /*5120*/  FADD.FTZ R205, R176, R205 ;  /* 0x000000cdb0cd7221 */ /* 0x000fe20000010000 */
[----:B------:R-:W-:Y:S05]  /*5130*/  BRA `(.L_x_11347) ;  /* 0x0000004000007947 */ /* 0x000fea0003800000 */
.L_x_11345:
[----:B-----5:R-:W-:-:S05]  /*5140*/  PRMT R176, RZ, 0x5410, R37 ;  /* 0x00005410ffb07816 */ /* 0x020fca0000000025 */
[----:B------:R-:W-:Y:S01]  /*5150*/  FADD.FTZ R205, R176, R205 ;  /* 0x000000cdb0cd7221 */ /* 0x000fe20000010000 */
[----:B------:R-:W-:-:S05]  /*5160*/  @P2 PRMT R176, RZ, 0x5410, R33 ;  /* 0x00005410ffb02816 */ /* 0x000fca0000000021 */
[----:B------:R-:W-:-:S05]  /*5170*/  @P2 FADD.FTZ R205, R176, R205 ;  /* 0x000000cdb0cd2221 */ /* 0x000fca0000010000 */
.L_x_11347:
[----:B------:R-:W-:-:S04]  /*5180*/  F2FP.BF16.PACK_AB R176, RZ, R205 ;  /* 0x000000cdffb0723e */ /* 0x000fc800000010ff */
[----:B------:R-:W-:Y:S02]  /*5190*/  PRMT R29, R176, 0x7610, R29 ;  /* 0x00007610b01d7816 */ /* 0x000fe4000000001d */
.L_x_11348:
[----:B------:R-:W-:Y:S01]  /*51a0*/  PRMT R206, RZ, 0x7610, R177 ;  /* 0x00007610ffce7816 */ /* 0x000fe200000000b1 */
[----:B------:R-:W-:Y:S05]  /*51b0*/  @P3 BRA `(.L_x_11349) ;  /* 0x0000008000003947 */ /* 0x000fea0003800000 */
[----:B------:R-:W-:-:S04]  /*51c0*/  ISETP.NE.U32.AND P1, PT, RZ, c[0x0][0x180], PT ;  /* 0x00006000ff007a0c */ /* 0x000fc80003f25070 */
[----:B------:R-:W-:-:S13]  /*51d0*/  ISETP.NE.AND.EX P1, PT, RZ, c[0x0][0x184], PT, P1 ;  /* 0x00006100ff007a0c */ /* 0x000fda0003f25310 */
[----:B------:R-:W-:Y:S05]  /*51e0*/  @P1 BRA `(.L_x_11350) ;  /* 0x0000002000001947 */ /* 0x000fea0003800000 */
[----:B------:R-:W-:Y:S05]  /*51f0*/  @P0 BRA `(.L_x_11351) ;  /* 0x0000008000000947 */ /* 0x000fea0003800000 */
[----:B------:R-:W-:Y:S05]  /*5200*/  BRA `(.L_x_11352) ;  /* 0x0000009000007947 */ /* 0x000fea0003800000 */
.L_x_11350:
[----:B-----5:R-:W-:-:S05]  /*5210*/  PRMT R176, RZ, 0x7610, R33 ;  /* 0x00007610ffb07816 */ /* 0x020fca0000000021 */
[----:B------:R-:W-:Y:S01]  /*5220*/  FADD.FTZ R206, R176, R206 ;  /* 0x000000ceb0ce7221 */ /* 0x000fe20000010000 */
[----:B------:R-:W-:Y:S05]  /*5230*/  BRA `(.L_x_11351) ;  /* 0x0000004000007947 */ /* 0x000fea0003800000 */
.L_x_11349:
[----:B-----5:R-:W-:-:S05]  /*5240*/  PRMT R176, RZ, 0x7610, R37 ;  /* 0x00007610ffb07816 */ /* 0x020fca0000000025 */
[----:B------:R-:W-:Y:S01]  /*5250*/  FADD.FTZ R206, R176, R206 ;  /* 0x000000ceb0ce7221 */ /* 0x000fe20000010000 */
[----:B------:R-:W-:-:S05]  /*5260*/  @P2 PRMT R176, RZ, 0x7610, R33 ;  /* 0x00007610ffb02816 */ /* 0x000fca0000000021 */
[----:B------:R-:W-:-:S05]  /*5270*/  @P2 FADD.FTZ R206, R176, R206 ;  /* 0x000000ceb0ce2221 */ /* 0x000fca0000010000 */
.L_x_11351:
[----:B------:R-:W-:-:S04]  /*5280*/  F2FP.BF16.PACK_AB R176, RZ, R206 ;  /* 0x000000ceffb0723e */ /* 0x000fc800000010ff */
[----:B------:R-:W-:Y:S02]  /*5290*/  PRMT R29, R29, 0x5410, R176 ;  /* 0x000054101d1d7816 */ /* 0x000fe400000000b0 */
.L_x_11352:
[----:B------:R-:W-:Y:S01]  /*52a0*/  PRMT R207, RZ, 0x5410, R178 ;  /* 0x00005410ffcf7816 */ /* 0x000fe200000000b2 */
[----:B------:R-:W-:Y:S05]  /*52b0*/  @P3 BRA `(.L_x_11353) ;  /* 0x0000008000003947 */ /* 0x000fea0003800000 */
[----:B------:R-:W-:-:S04]  /*52c0*/  ISETP.NE.U32.AND P1, PT, RZ, c[0x0][0x180], PT ;  /* 0x00006000ff007a0c */ /* 0x000fc80003f25070 */
[----:B------:R-:W-:-:S13]  /*52d0*/  ISETP.NE.AND.EX P1, PT, RZ, c[0x0][0x184], PT, P1 ;  /* 0x00006100ff007a0c */ /* 0x000fda0003f25310 */
[----:B------:R-:W-:Y:S05]  /*52e0*/  @P1 BRA `(.L_x_11354) ;  /* 0x0000002000001947 */ /* 0x000fea0003800000 */
[----:B------:R-:W-:Y:S05]  /*52f0*/  @P0 BRA `(.L_x_11355) ;  /* 0x0000008000000947 */ /* 0x000fea0003800000 */
[----:B------:R-:W-:Y:S05]  /*5300*/  BRA `(.L_x_11356) ;  /* 0x0000009000007947 */ /* 0x000fea0003800000 */
.L_x_11354:
[----:B-----5:R-:W-:-:S05]  /*5310*/  PRMT R176, RZ, 0x5410, R34 ;  /* 0x00005410ffb07816 */ /* 0x020fca0000000022 */
[----:B------:R-:W-:Y:S01]  /*5320*/  FADD.FTZ R207, R176, R207 ;  /* 0x000000cfb0cf7221 */ /* 0x000fe20000010000 */
[----:B------:R-:W-:Y:S05]  /*5330*/  BRA `(.L_x_11355) ;  /* 0x0000004000007947 */ /* 0x000fea0003800000 */
.L_x_11353:
[----:B-----5:R-:W-:-:S05]  /*5340*/  PRMT R176, RZ, 0x5410, R38 ;  /* 0x00005410ffb07816 */ /* 0x020fca0000000026 */
[----:B------:R-:W-:Y:S01]  /*5350*/  FADD.FTZ R207, R176, R207 ;  /* 0x000000cfb0cf7221 */ /* 0x000fe20000010000 */
[----:B------:R-:W-:-:S05]  /*5360*/  @P2 PRMT R176, RZ, 0x5410, R34 ;  /* 0x00005410ffb02816 */ /* 0x000fca0000000022 */
[----:B------:R-:W-:-:S05]  /*5370*/  @P2 FADD.FTZ R207, R176, R207 ;  /* 0x000000cfb0cf2221 */ /* 0x000fca0000010000 */
.L_x_11355:
[----:B------:R-:W-:-:S04]  /*5380*/  F2FP.BF16.PACK_AB R176, RZ, R207 ;  /* 0x000000cfffb0723e */ /* 0x000fc800000010ff */
[----:B------:R-:W-:Y:S02]  /*5390*/  PRMT R30, R176, 0x7610, R30 ;  /* 0x00007610b01e7816 */ /* 0x000fe4000000001e */
.L_x_11356:
[----:B------:R-:W-:Y:S01]  /*53a0*/  PRMT R208, RZ, 0x7610, R178 ;  /* 0x00007610ffd07816 */ /* 0x000fe200000000b2 */
[----:B------:R-:W-:Y:S05]  /*53b0*/  @P3 BRA `(.L_x_11357) ;  /* 0x0000008000003947 */ /* 0x000fea0003800000 */
[----:B------:R-:W-:-:S04]  /*53c0*/  ISETP.NE.U32.AND P1, PT, RZ, c[0x0][0x180], PT ;  /* 0x00006000ff007a0c */ /* 0x000fc80003f25070 */
[----:B------:R-:W-:-:S13]  /*53d0*/  ISETP.NE.AND.EX P1, PT, RZ, c[0x0][0x184], PT, P1 ;  /* 0x00006100ff007a0c */ /* 0x000fda0003f25310 */
[----:B------:R-:W-:Y:S05]  /*53e0*/  @P1 BRA `(.L_x_11358) ;  /* 0x0000002000001947 */ /* 0x000fea0003800000 */
[----:B------:R-:W-:Y:S05]  /*53f0*/  @P0 BRA `(.L_x_11359) ;  /* 0x0000008000000947 */ /* 0x000fea0003800000 */
[----:B------:R-:W-:Y:S05]  /*5400*/  BRA `(.L_x_11360) ;  /* 0x0000009000007947 */ /* 0x000fea0003800000 */
.L_x_11358:
[----:B-----5:R-:W-:-:S05]  /*5410*/  PRMT R176, RZ, 0x7610, R34 ;  /* 0x00007610ffb07816 */ /* 0x020fca0000000022 */
[----:B------:R-:W-:Y:S01]  /*5420*/  FADD.FTZ R208, R176, R208 ;  /* 0x000000d0b0d07221 */ /* 0x000fe20000010000 */
[----:B------:R-:W-:Y:S05]  /*5430*/  BRA `(.L_x_11359) ;  /* 0x0000004000007947 */ /* 0x000fea0003800000 */
.L_x_11357:
[----:B-----5:R-:W-:-:S05]  /*5440*/  PRMT R176, RZ, 0x7610, R38 ;  /* 0x00007610ffb07816 */ /* 0x020fca0000000026 */
[----:B------:R-:W-:Y:S01]  /*5450*/  FADD.FTZ R208, R176, R208 ;  /* 0x000000d0b0d07221 */ /* 0x000fe20000010000 */
[----:B------:R-:W-:-:S05]  /*5460*/  @P2 PRMT R176, RZ, 0x7610, R34 ;  /* 0x00007610ffb02816 */ /* 0x000fca0000000022 */
[----:B------:R-:W-:-:S05]  /*5470*/  @P2 FADD.FTZ R208, R176, R208 ;  /* 0x000000d0b0d02221 */ /* 0x000fca0000010000 */
.L_x_11359:
[----:B------:R-:W-:-:S04]  /*5480*/  F2FP.BF16.PACK_AB R176, RZ, R208 ;  /* 0x000000d0ffb0723e */ /* 0x000fc800000010ff */
[----:B------:R-:W-:Y:S02]  /*5490*/  PRMT R30, R30, 0x5410, R176 ;  /* 0x000054101e1e7816 */ /* 0x000fe400000000b0 */
.L_x_11360:
[----:B------:R-:W-:Y:S01]  /*54a0*/  PRMT R209, RZ, 0x5410, R179 ;  /* 0x00005410ffd17816 */ /* 0x000fe200000000b3 */
[----:B------:R-:W-:Y:S05]  /*54b0*/  @P3 BRA `(.L_x_11361) ;  /* 0x0000008000003947 */ /* 0x000fea0003800000 */
[----:B------:R-:W-:-:S04]  /*54c0*/  ISETP.NE.U32.AND P1, PT, RZ, c[0x0][0x180], PT ;  /* 0x00006000ff007a0c */ /* 0x000fc80003f25070 */
[----:B------:R-:W-:-:S13]  /*54d0*/  ISETP.NE.AND.EX P1, PT, RZ, c[0x0][0x184], PT, P1 ;  /* 0x00006100ff007a0c */ /* 0x000fda0003f25310 */
[----:B------:R-:W-:Y:S05]  /*54e0*/  @P1 BRA `(.L_x_11362) ;  /* 0x0000002000001947 */ /* 0x000fea0003800000 */
[----:B------:R-:W-:Y:S05]  /*54f0*/  @P0 BRA `(.L_x_11363) ;  /* 0x0000008000000947 */ /* 0x000fea0003800000 */
[----:B------:R-:W-:Y:S05]  /*5500*/  BRA `(.L_x_11364) ;  /* 0x0000009000007947 */ /* 0x000fea0003800000 */
.L_x_11362:
[----:B-----5:R-:W-:-:S05]  /*5510*/  PRMT R176, RZ, 0x5410, R35 ;  /* 0x00005410ffb07816 */ /* 0x020fca0000000023 */
[----:B------:R-:W-:Y:S01]  /*5520*/  FADD.FTZ R209, R176, R209 ;  /* 0x000000d1b0d17221 */ /* 0x000fe20000010000 */
[----:B------:R-:W-:Y:S05]  /*5530*/  BRA `(.L_x_11363) ;  /* 0x0000004000007947 */ /* 0x000fea0003800000 */
.L_x_11361:
[----:B-----5:R-:W-:-:S05]  /*5540*/  PRMT R176, RZ, 0x5410, R39 ;  /* 0x00005410ffb07816 */ /* 0x020fca0000000027 */
[----:B------:R-:W-:Y:S01]  /*5550*/  FADD.FTZ R209, R176, R209 ;  /* 0x000000d1b0d17221 */ /* 0x000fe20000010000 */
[----:B------:R-:W-:-:S05]  /*5560*/  @P2 PRMT R176, RZ, 0x5410, R35 ;  /* 0x00005410ffb02816 */ /* 0x000fca0000000023 */
[----:B------:R-:W-:-:S05]  /*5570*/  @P2 FADD.FTZ R209, R176, R209 ;  /* 0x000000d1b0d12221 */ /* 0x000fca0000010000 */
.L_x_11363:
[----:B------:R-:W-:-:S04]  /*5580*/  F2FP.BF16.PACK_AB R176, RZ, R209 ;  /* 0x000000d1ffb0723e */ /* 0x000fc800000010ff */
[----:B------:R-:W-:Y:S02]  /*5590*/  PRMT R31, R176, 0x7610, R31 ;  /* 0x00007610b01f7816 */ /* 0x000fe4000000001f */
.L_x_11364:
[----:B------:R-:W-:Y:S01]  /*55a0*/  PRMT R218, RZ, 0x7610, R179 ;  /* 0x00007610ffda7816 */ /* 0x000fe200000000b3 */
[----:B------:R-:W-:Y:S05]  /*55b0*/  @P3 BRA `(.L_x_11365) ;  /* 0x0000008000003947 */ /* 0x000fea0003800000 */
[----:B------:R-:W-:-:S04]  /*55c0*/  ISETP.NE.U32.AND P1, PT, RZ, c[0x0][0x180], PT ;  /* 0x00006000ff007a0c */ /* 0x000fc80003f25070 */
[----:B------:R-:W-:-:S13]  /*55d0*/  ISETP.NE.AND.EX P1, PT, RZ, c[0x0][0x184], PT, P1 ;  /* 0x00006100ff007a0c */ /* 0x000fda0003f25310 */
[----:B------:R-:W-:Y:S05]  /*55e0*/  @P1 BRA `(.L_x_11366) ;  /* 0x0000002000001947 */ /* 0x000fea0003800000 */
[----:B------:R-:W-:Y:S05]  /*55f0*/  @P0 BRA `(.L_x_11367) ;  /* 0x0000008000000947 */ /* 0x000fea0003800000 */
[----:B------:R-:W-:Y:S05]  /*5600*/  BRA `(.L_x_11368) ;  /* 0x0000009000007947 */ /* 0x000fea0003800000 */
.L_x_11366:
[----:B-----5:R-:W-:-:S05]  /*5610*/  PRMT R176, RZ, 0x7610, R35 ;  /* 0x00007610ffb07816 */ /* 0x020fca0000000023 */
[----:B------:R-:W-:Y:S01]  /*5620*/  FADD.FTZ R218, R176, R218 ;  /* 0x000000dab0da7221 */ /* 0x000fe20000010000 */
[----:B------:R-:W-:Y:S05]  /*5630*/  BRA `(.L_x_11367) ;  /* 0x0000004000007947 */ /* 0x000fea0003800000 */
.L_x_11365:
[----:B-----5:R-:W-:-:S05]  /*5640*/  PRMT R176, RZ, 0x7610, R39 ;  /* 0x00007610ffb07816 */ /* 0x020fca0000000027 */
[----:B------:R-:W-:Y:S01]  /*5650*/  FADD.FTZ R218, R176, R218 ;  /* 0x000000dab0da7221 */ /* 0x000fe20000010000 */
[----:B------:R-:W-:-:S05]  /*5660*/  @P2 PRMT R176, RZ, 0x7610, R35 ;  /* 0x00007610ffb02816 */ /* 0x000fca0000000023 */
[----:B------:R-:W-:-:S05]  /*5670*/  @P2 FADD.FTZ R218, R176, R218 ;  /* 0x000000dab0da2221 */ /* 0x000fca0000010000 */
.L_x_11367:
[----:B------:R-:W-:-:S04]  /*5680*/  F2FP.BF16.PACK_AB R176, RZ, R218 ;  /* 0x000000daffb0723e */ /* 0x000fc800000010ff */
[----:B------:R-:W-:Y:S02]  /*5690*/  PRMT R31, R31, 0x5410, R176 ;  /* 0x000054101f1f7816 */ /* 0x000fe400000000b0 */
.L_x_11368:
        /* <DEDUP_REMOVED lines=69> */
.L_x_11373:
        /* <DEDUP_REMOVED lines=148> */
.L_x_11374:
[----:B-1----:R-:W-:Y:S01]  /*6430*/  FADD.FTZ R177, R179, R219 ;  /* 0x000000dbb3b17221 */ /* 0x002fe20000010000 */
[----:B------:R-:W-:Y:S01]  /*6440*/  ISETP.NE.AND P1, PT, RZ, UR6, PT ;  /* 0x00000006ff007c0c */ /* 0x000fe2000bf25270 */
[----:B------:R-:W-:Y:S01]  /*6450*/  FMUL.FTZ R176, R178, R178 ;  /* 0x000000b2b2b07220 */ /* 0x000fe20000410000 */
[----:B------:R-:W-:Y:S01]  /*6460*/  MOV R179, c[0x0][0x1e0] ;  /* 0x0000780000b37a02 */ /* 0x000fe20000000f00 */
[----:B------:R-:W-:Y:S03]  /*6470*/  STL [R1+0x184], R29 ;  /* 0x0001841d01007387 */ /* 0x000fe60000100800 */
[----:B------:R-:W-:Y:S01]  /*6480*/  FSEL R176, R176, RZ, P1 ;  /* 0x000000ffb0b07208 */ /* 0x000fe20000800000 */
[----:B------:R-:W-:Y:S01]  /*6490*/  FFMA.FTZ R177, R177, R179, c[0x0][0x228] ;  /* 0x00008a00b1b17623 */ /* 0x000fe200000100b3 */
[----:B------:R-:W-:Y:S01]  /*64a0*/  HFMA2.MMA R252, -RZ, RZ, 0, 2.384185791015625e-07 ;  /* 0x00000004fffc7435 */ /* 0x000fe200000001ff */
[----:B------:R-:W-:Y:S01]  /*64b0*/  FSEL R220, R178, RZ, !P1 ;  /* 0x000000ffb2dc7208 */ /* 0x000fe20004800000 */
[----:B------:R-:W-:Y:S01]  /*64c0*/  STL [R1+0x180], R28 ;  /* 0x0001801c01007387 */ /* 0x000fe20000100800 */
[----:B------:R-:W-:-:S03]  /*64d0*/  FADD.FTZ R176, R177, R176 ;  /* 0x000000b0b1b07221 */ /* 0x000fc60000010000 */
[----:B------:R-:W2:Y:S01]  /*64e0*/  LDL R179, [R1+0x170] ;  /* 0x0001700001b37983 */ /* 0x000ea20000100800 */
[----:B0-----:R0:W1:Y:S03]  /*64f0*/  MUFU.RSQ R219, R176 ;  /* 0x000000b000db7308 */ /* 0x0010660000001400 */
[----:B0-----:R-:W-:-:S05]  /*6500*/  @!P2 IMAD.WIDE R176, R4, R252, c[0x0][0x1a0] ;  /* 0x0000680004b0a625 */ /* 0x001fca00078e02fc */
[----:B------:R0:W-:Y:S02]  /*6510*/  @!P2 STG.E [R176.64], R178 ;  /* 0x000000b2b000a986 */ /* 0x0001e4000c101904 */
[----:B0-----:R-:W-:Y:S02]  /*6520*/  @!P2 IMAD.WIDE R176, R4, R252, c[0x0][0x1a8] ;  /* 0x00006a0004b0a625 */ /* 0x001fe400078e02fc */
[----:B------:R-:W3:Y:S04]  /*6530*/  LDL R178, [R1+0x174] ;  /* 0x0001740001b27983 */ /* 0x000ee80000100800 */
[----:B-1----:R0:W-:Y:S04]  /*6540*/  @!P2 STG.E [R176.64], R219 ;  /* 0x000000dbb000a986 */ /* 0x0021e8000c101904 */
[----:B------:R-:W4:Y:S01]  /*6550*/  LDL R252, [R1+0x16c] ;  /* 0x00016c0001fc7983 */ /* 0x000f220000100800 */
[----:B0-----:R-:W-:-:S02]  /*6560*/  FADD.FTZ R177, -R220, R225 ;  /* 0x000000e1dcb17221 */ /* 0x001fc40000010100 */
[C---:B------:R-:W-:Y:S01]  /*6570*/  FADD.FTZ R176, -R220.reuse, R224 ;  /* 0x000000e0dcb07221 */ /* 0x040fe20000010100 */
[----:B------:R-:W4:Y:S01]  /*6580*/  LDL R225, [R1+0x160] ;  /* 0x0001600001e17983 */ /* 0x000f220000100800 */
[C---:B------:R-:W-:Y:S02]  /*6590*/  FMUL.FTZ R28, R219.reuse, R177 ;  /* 0x000000b1db1c7220 */ /* 0x040fe40000410000 */
[C---:B------:R-:W-:Y:S01]  /*65a0*/  FADD.FTZ R177, -R220.reuse, R226 ;  /* 0x000000e2dcb17221 */ /* 0x040fe20000010100 */
[----:B------:R-:W4:Y:S01]  /*65b0*/  LDL R224, [R1+0x178] ;  /* 0x0001780001e07983 */ /* 0x000f220000100800 */
[C---:B------:R-:W-:Y:S02]  /*65c0*/  FMUL.FTZ R29, R219.reuse, R176 ;  /* 0x000000b0db1d7220 */ /* 0x040fe40000410000 */
[----:B------:R-:W-:Y:S02]  /*65d0*/  FADD.FTZ R176, -R220, R227 ;  /* 0x000000e3dcb07221 */ /* 0x000fe40000010100 */
[----:B------:R-:W-:-:S02]  /*65e0*/  FMUL.FTZ R227, R219, R177 ;  /* 0x000000b1dbe37220 */ /* 0x000fc40000410000 */
[----:B------:R-:W4:Y:S01]  /*65f0*/  LDL R177, [R1+0x17c] ;  /* 0x00017c0001b17983 */ /* 0x000f220000100800 */
[----:B------:R-:W-:Y:S02]  /*6600*/  FMUL.FTZ R226, R219, R176 ;  /* 0x000000b0dbe27220 */ /* 0x000fe40000410000 */
[----:B--2---:R-:W-:Y:S02]  /*6610*/  FFMA.FTZ R179, R179, R29, R172 ;  /* 0x0000001db3b37223 */ /* 0x004fe400000100ac */
[----:B---3--:R-:W-:-:S05]  /*6620*/  FFMA.FTZ R178, R178, R28, R173 ;  /* 0x0000001cb2b27223 */ /* 0x008fca00000100ad */
[----:B------:R-:W-:Y:S01]  /*6630*/  F2FP.BF16.PACK_AB R176, R178, R179 ;  /* 0x000000b3b2b0723e */ /* 0x000fe200000010ff */
[C---:B------:R-:W-:Y:S02]  /*6640*/  FADD.FTZ R179, -R220.reuse, R222 ;  /* 0x000000dedcb37221 */ /* 0x040fe40000010100 */
[----:B------:R-:W-:Y:S02]  /*6650*/  FADD.FTZ R178, -R220, R223 ;  /* 0x000000dfdcb27221 */ /* 0x000fe40000010100 */
[----:B------:R-:W2:Y:S02]  /*6660*/  LDL R223, [R1+0x164] ;  /* 0x0001640001df7983 */ /* 0x000ea40000100800 */
[----:B------:R-:W-:Y:S02]  /*6670*/  FMUL.FTZ R222, R219, R178 ;  /* 0x000000b2dbde7220 */ /* 0x000fe40000410000 */
[----:B----4-:R-:W-:Y:S02]  /*6680*/  FFMA.FTZ R224, R224, R227, R174 ;  /* 0x000000e3e0e07223 */ /* 0x010fe400000100ae */
[----:B------:R-:W-:-:S05]  /*6690*/  FFMA.FTZ R177, R177, R226, R175 ;  /* 0x000000e2b1b17223 */ /* 0x000fca00000100af */
[----:B------:R-:W-:Y:S01]  /*66a0*/  F2FP.BF16.PACK_AB R177, R177, R224 ;  /* 0x000000e0b1b1723e */ /* 0x000fe200000010ff */
[C---:B------:R-:W-:Y:S02]  /*66b0*/  FMUL.FTZ R224, R219.reuse, R179 ;  /* 0x000000b3dbe07220 */ /* 0x040fe40000410000 */
[C---:B------:R-:W-:Y:S02]  /*66c0*/  FADD.FTZ R179, -R220.reuse, R203 ;  /* 0x000000cbdcb37221 */ /* 0x040fe40000010100 */
[----:B------:R-:W-:Y:S02]  /*66d0*/  FADD.FTZ R178, -R220, R221 ;  /* 0x000000dddcb27221 */ /* 0x000fe40000010100 */
[----:B------:R-:W-:Y:S02]  /*66e0*/  FMUL.FTZ R221, R219, R179 ;  /* 0x000000b3dbdd7220 */ /* 0x000fe40000410000 */
[----:B------:R-:W3:Y:S01]  /*66f0*/  LDL R179, [R1+0x168] ;  /* 0x0001680001b37983 */ /* 0x000ee20000100800 */
[----:B------:R-:W-:-:S02]  /*6700*/  FFMA.FTZ R225, R225, R224, R168 ;  /* 0x000000e0e1e17223 */ /* 0x000fc400000100a8 */
[----:B--2---:R-:W-:Y:S02]  /*6710*/  FFMA.FTZ R203, R223, R222, R169 ;  /* 0x000000dedfcb7223 */ /* 0x004fe400000100a9 */
[----:B------:R-:W-:-:S03]  /*6720*/  FMUL.FTZ R223, R219, R178 ;  /* 0x000000b2dbdf7220 */ /* 0x000fc60000410000 */
[----:B------:R-:W-:Y:S02]  /*6730*/  F2FP.BF16.PACK_AB R178, R203, R225 ;  /* 0x000000e1cbb2723e */ /* 0x000fe400000010ff */
[----:B------:R-:W-:Y:S01]  /*6740*/  SHF.L.U32 R225, R202, 0x4, RZ ;  /* 0x00000004cae17819 */ /* 0x000fe200000006ff */
[----:B---3--:R-:W-:Y:S02]  /*6750*/  FFMA.FTZ R203, R179, R221, R170 ;  /* 0x000000ddb3cb7223 */ /* 0x008fe400000100aa */
[----:B------:R-:W-:Y:S01]  /*6760*/  FFMA.FTZ R179, R252, R223, R171 ;  /* 0x000000dffcb37223 */ /* 0x000fe200000100ab */
[----:B------:R-:W-:Y:S02]  /*6770*/  SHF.R.U32.HI R252, RZ, 0x1c, R202 ;  /* 0x0000001cfffc7819 */ /* 0x000fe400000116ca */
[----:B------:R-:W-:Y:S02]  /*6780*/  IADD3 R202, P1, R225, c[0x0][0x208], RZ ;  /* 0x00008200e1ca7a10 */ /* 0x000fe40007f3e0ff */
[----:B------:R-:W-:-:S02]  /*6790*/  F2FP.BF16.PACK_AB R179, R179, R203 ;  /* 0x000000cbb3b3723e */ /* 0x000fc400000010ff */
[----:B------:R-:W-:-:S05]  /*67a0*/  IADD3.X R203, R252, c[0x0][0x20c], RZ, P1, !PT ;  /* 0x00008300fccb7a10 */ /* 0x000fca0000ffe4ff */
[----:B------:R0:W-:Y:S04]  /*67b0*/  STG.E.128 [R202.64], R176 ;  /* 0x000000b0ca007986 */ /* 0x0001e8000c101d04 */
[----:B0-----:R-:W2:Y:S04]  /*67c0*/  LDL R202, [R1+0x140] ;  /* 0x0001400001ca7983 */ /* 0x001ea80000100800 */
[----:B------:R-:W3:Y:S04]  /*67d0*/  LDL R203, [R1+0x158] ;  /* 0x0001580001cb7983 */ /* 0x000ee80000100800 */
[----:B------:R-:W4:Y:S04]  /*67e0*/  LDL R179, [R1+0x148] ;  /* 0x0001480001b37983 */ /* 0x000f280000100800 */
[----:B------:R-:W4:Y:S04]  /*67f0*/  LDL R176, [R1+0x14c] ;  /* 0x00014c0001b07983 */ /* 0x000f280000100800 */
[----:B------:R-:W4:Y:S04]  /*6800*/  LDL R177, [R1+0x15c] ;  /* 0x00015c0001b17983 */ /* 0x000f280000100800 */
[----:B------:R-:W4:Y:S01]  /*6810*/  LDL R178, [R1+0x144] ;  /* 0x0001440001b27983 */ /* 0x000f220000100800 */
[----:B--2---:R-:W-:-:S03]  /*6820*/  FFMA.FTZ R202, R202, R224, R104 ;  /* 0x000000e0caca7223 */ /* 0x004fc60000010068 */
[----:B------:R-:W2:Y:S01]  /*6830*/  LDL R224, [R1+0x150] ;  /* 0x0001500001e07983 */ /* 0x000ea20000100800 */
[----:B---3--:R-:W-:-:S03]  /*6840*/  FFMA.FTZ R203, R203, R227, R110 ;  /* 0x000000e3cbcb7223 */ /* 0x008fc6000001006e */
[----:B------:R-:W3:Y:S01]  /*6850*/  LDL R227, [R1+0x154] ;  /* 0x0001540001e37983 */ /* 0x000ee20000100800 */
[----:B----4-:R-:W-:Y:S02]  /*6860*/  FFMA.FTZ R179, R179, R221, R106 ;  /* 0x000000ddb3b37223 */ /* 0x010fe4000001006a */
[----:B------:R-:W-:Y:S02]  /*6870*/  FFMA.FTZ R176, R176, R223, R107 ;  /* 0x000000dfb0b07223 */ /* 0x000fe4000001006b */
[----:B------:R-:W-:-:S03]  /*6880*/  FFMA.FTZ R177, R177, R226, R111 ;  /* 0x000000e2b1b17223 */ /* 0x000fc6000001006f */
[----:B------:R-:W-:Y:S01]  /*6890*/  F2FP.BF16.PACK_AB R179, R176, R179 ;  /* 0x000000b3b0b3723e */ /* 0x000fe200000010ff */
[----:B------:R-:W-:Y:S01]  /*68a0*/  FFMA.FTZ R178, R178, R222, R105 ;  /* 0x000000deb2b27223 */ /* 0x000fe20000010069 */
[----:B------:R-:W-:-:S04]  /*68b0*/  F2FP.BF16.PACK_AB R177, R177, R203 ;  /* 0x000000cbb1b1723e */ /* 0x000fc800000010ff */
[----:B------:R-:W-:Y:S02]  /*68c0*/  F2FP.BF16.PACK_AB R178, R178, R202 ;  /* 0x000000cab2b2723e */ /* 0x000fe400000010ff */
[----:B------:R-:W-:Y:S01]  /*68d0*/  IADD3 R202, P1, R225, c[0x0][0x210], RZ ;  /* 0x00008400e1ca7a10 */ /* 0x000fe20007f3e0ff */
[----:B--2---:R-:W-:Y:S02]  /*68e0*/  FFMA.FTZ R176, R224, R29, R108 ;  /* 0x0000001de0b07223 */ /* 0x004fe4000001006c */
[----:B------:R0:W5:Y:S01]  /*68f0*/  LDL.LU R29, [R1+0x184] ;  /* 0x00018400011d7983 */ /* 0x0001620000300800 */
[----:B---3--:R-:W-:-:S03]  /*6900*/  FFMA.FTZ R203, R227, R28, R109 ;  /* 0x0000001ce3cb7223 */ /* 0x008fc6000001006d */
[----:B------:R0:W5:Y:S04]  /*6910*/  LDL.LU R28, [R1+0x180] ;  /* 0x00018000011c7983 */ /* 0x0001680000300800 */
[----:B------:R-:W2:Y:S04]  /*6920*/  LDL R227, [R1+0x134] ;  /* 0x0001340001e37983 */ /* 0x000ea80000100800 */
[----:B------:R-:W3:Y:S04]  /*6930*/  LDL R225, [R1+0x130] ;  /* 0x0001300001e17983 */ /* 0x000ee80000100800 */
[----:B------:R-:W4:Y:S04]  /*6940*/  LDL R226, [R1+0x138] ;  /* 0x0001380001e27983 */ /* 0x000f280000100800 */
[----:B------:R-:W4:Y:S01]  /*6950*/  LDL R221, [R1+0x13c] ;  /* 0x00013c0001dd7983 */ /* 0x000f220000100800 */
[----:B------:R-:W-:-:S02]  /*6960*/  F2FP.BF16.PACK_AB R176, R203, R176 ;  /* 0x000000b0cbb0723e */ /* 0x000fc400000010ff */
[----:B------:R-:W-:Y:S01]  /*6970*/  IADD3.X R203, R252, c[0x0][0x214], RZ, P1, !PT ;  /* 0x00008500fccb7a10 */ /* 0x000fe20000ffe4ff */
[----:B------:R-:W4:Y:S04]  /*6980*/  LDL R224, [R1+0x104] ;  /* 0x0001040001e07983 */ /* 0x000f280000100800 */
[----:B------:R1:W-:Y:S04]  /*6990*/  STG.E.128 [R202.64], R176 ;  /* 0x000000b0ca007986 */ /* 0x0003e8000c101d04 */
[----:B------:R-:W4:Y:S04]  /*69a0*/  LDL R222, [R1+0x114] ;  /* 0x0001140001de7983 */ /* 0x000f280000100800 */
[----:B------:R-:W4:Y:S04]  /*69b0*/  LDL R252, [R1+0x10c] ;  /* 0x00010c0001fc7983 */ /* 0x000f280000100800 */
[----:B------:R-:W4:Y:S01]  /*69c0*/  LDL R223, [R1+0x11c] ;  /* 0x00011c0001df7983 */ /* 0x000f220000100800 */
[----:B-1----:R-:W-:-:S02]  /*69d0*/  FADD.FTZ R176, -R220, R214 ;  /* 0x000000d6dcb07221 */ /* 0x002fc40000010100 */
[C---:B------:R-:W-:Y:S02]  /*69e0*/  FADD.FTZ R177, -R220.reuse, R215 ;  /* 0x000000d7dcb17221 */ /* 0x040fe40000010100 */
[C---:B------:R-:W-:Y:S02]  /*69f0*/  FMUL.FTZ R215, R219.reuse, R176 ;  /* 0x000000b0dbd77220 */ /* 0x040fe40000410000 */
[C---:B------:R-:W-:Y:S02]  /*6a00*/  FMUL.FTZ R214, R219.reuse, R177 ;  /* 0x000000b1dbd67220 */ /* 0x040fe40000410000 */
[C---:B------:R-:W-:Y:S02]  /*6a10*/  FADD.FTZ R178, -R220.reuse, R216 ;  /* 0x000000d8dcb27221 */ /* 0x040fe40000010100 */
[----:B------:R-:W-:Y:S02]  /*6a20*/  FADD.FTZ R179, -R220, R217 ;  /* 0x000000d9dcb37221 */ /* 0x000fe40000010100 */
[----:B------:R-:W-:-:S02]  /*6a30*/  FMUL.FTZ R216, R219, R178 ;  /* 0x000000b2dbd87220 */ /* 0x000fc40000410000 */
[C---:B------:R-:W-:Y:S02]  /*6a40*/  FMUL.FTZ R217, R219.reuse, R179 ;  /* 0x000000b3dbd97220 */ /* 0x040fe40000410000 */
[C---:B------:R-:W-:Y:S02]  /*6a50*/  FADD.FTZ R179, -R220.reuse, R212 ;  /* 0x000000d4dcb37221 */ /* 0x040fe40000010100 */
[C---:B------:R-:W-:Y:S02]  /*6a60*/  FADD.FTZ R202, -R220.reuse, R213 ;  /* 0x000000d5dcca7221 */ /* 0x040fe40000010100 */
[C---:B------:R-:W-:Y:S02]  /*6a70*/  FMUL.FTZ R212, R219.reuse, R179 ;  /* 0x000000b3dbd47220 */ /* 0x040fe40000410000 */
[----:B------:R-:W-:Y:S01]  /*6a80*/  FMUL.FTZ R213, R219, R202 ;  /* 0x000000cadbd57220 */ /* 0x000fe20000410000 */
[----:B------:R-:W4:Y:S01]  /*6a90*/  LDL R179, [R1+0x124] ;  /* 0x0001240001b37983 */ /* 0x000f220000100800 */
[----:B------:R-:W-:-:S04]  /*6aa0*/  FADD.FTZ R202, -R220, R210 ;  /* 0x000000d2dcca7221 */ /* 0x000fc80000010100 */
[----:B------:R-:W-:Y:S02]  /*6ab0*/  FMUL.FTZ R210, R219, R202 ;  /* 0x000000cadbd27220 */ /* 0x000fe40000410000 */
[----:B------:R-:W4:Y:S01]  /*6ac0*/  LDL R202, [R1+0x128] ;  /* 0x0001280001ca7983 */ /* 0x000f220000100800 */
[----:B--2---:R-:W-:Y:S02]  /*6ad0*/  FFMA.FTZ R177, R227, R214, R165 ;  /* 0x000000d6e3b17223 */ /* 0x004fe400000100a5 */
[----:B------:R-:W-:Y:S01]  /*6ae0*/  FADD.FTZ R203, -R220, R211 ;  /* 0x000000d3dccb7221 */ /* 0x000fe20000010100 */
[----:B------:R-:W2:Y:S01]  /*6af0*/  LDL R227, [R1+0x110] ;  /* 0x0001100001e37983 */ /* 0x000ea20000100800 */
[----:B---3--:R-:W-:Y:S02]  /*6b00*/  FFMA.FTZ R176, R225, R215, R164 ;  /* 0x000000d7e1b07223 */ /* 0x008fe400000100a4 */
[----:B----4-:R-:W-:-:S03]  /*6b10*/  FFMA.FTZ R178, R221, R217, R167 ;  /* 0x000000d9ddb27223 */ /* 0x010fc600000100a7 */
[----:B------:R-:W-:Y:S01]  /*6b20*/  F2FP.BF16.PACK_AB R176, R177, R176 ;  /* 0x000000b0b1b0723e */ /* 0x000fe200000010ff */
[----:B------:R-:W-:Y:S01]  /*6b30*/  FFMA.FTZ R177, R226, R216, R166 ;  /* 0x000000d8e2b17223 */ /* 0x000fe200000100a6 */
[----:B------:R-:W3:Y:S04]  /*6b40*/  LDL R221, [R1+0x12c] ;  /* 0x00012c0001dd7983 */ /* 0x000ee80000100800 */
[----:B------:R-:W-:Y:S01]  /*6b50*/  F2FP.BF16.PACK_AB R177, R178, R177 ;  /* 0x000000b1b2b1723e */ /* 0x000fe200000010ff */
[----:B------:R-:W-:Y:S01]  /*6b60*/  FMUL.FTZ R211, R219, R203 ;  /* 0x000000cbdbd37220 */ /* 0x000fe20000410000 */
[----:B------:R-:W4:Y:S04]  /*6b70*/  LDL R178, [R1+0x120] ;  /* 0x0001200001b27983 */ /* 0x000f280000100800 */
[----:B------:R-:W2:Y:S04]  /*6b80*/  LDL R225, [R1+0x100] ;  /* 0x0001000001e17983 */ /* 0x000ea80000100800 */
[----:B------:R-:W2:Y:S01]  /*6b90*/  LDL R226, [R1+0x118] ;  /* 0x0001180001e27983 */ /* 0x000ea20000100800 */
[----:B------:R-:W-:-:S02]  /*6ba0*/  FFMA.FTZ R179, R179, R213, R161 ;  /* 0x000000d5b3b37223 */ /* 0x000fc400000100a1 */
[----:B----4-:R-:W-:-:S05]  /*6bb0*/  FFMA.FTZ R178, R178, R212, R160 ;  /* 0x000000d4b2b27223 */ /* 0x010fca00000100a0 */
[----:B------:R-:W-:Y:S01]  /*6bc0*/  F2FP.BF16.PACK_AB R178, R179, R178 ;  /* 0x000000b2b3b2723e */ /* 0x000fe200000010ff */
[----:B------:R-:W-:Y:S02]  /*6bd0*/  FFMA.FTZ R179, R202, R210, R162 ;  /* 0x000000d2cab37223 */ /* 0x000fe400000100a2 */
[----:B---3--:R-:W-:Y:S01]  /*6be0*/  FFMA.FTZ R202, R221, R211, R163 ;  /* 0x000000d3ddca7223 */ /* 0x008fe200000100a3 */
[----:B------:R-:W-:-:S04]  /*6bf0*/  MOV R221, 0x10 ;  /* 0x0000001000dd7802 */ /* 0x000fc80000000f00 */
[----:B------:R-:W-:Y:S01]  /*6c00*/  F2FP.BF16.PACK_AB R179, R202, R179 ;  /* 0x000000b3cab3723e */ /* 0x000fe200000010ff */
[----:B------:R-:W-:-:S05]  /*6c10*/  IMAD.WIDE.U32 R202, R194, R221, c[0x0][0x208] ;  /* 0x00008200c2ca7625 */ /* 0x000fca00078e00dd */
[----:B------:R1:W-:Y:S04]  /*6c20*/  STG.E.128 [R202.64], R176 ;  /* 0x000000b0ca007986 */ /* 0x0003e8000c101d04 */
[----:B-1----:R-:W3:Y:S01]  /*6c30*/  LDL R203, [R1+0x108] ;  /* 0x0001080001cb7983 */ /* 0x002ee20000100800 */
[----:B------:R-:W-:Y:S02]  /*6c40*/  FFMA.FTZ R176, R252, R211, R99 ;  /* 0x000000d3fcb07223 */ /* 0x000fe40000010063 */
[----:B--2---:R-:W-:Y:S01]  /*6c50*/  FFMA.FTZ R178, R225, R212, R96 ;  /* 0x000000d4e1b27223 */ /* 0x004fe20000010060 */
[----:B------:R-:W2:Y:S01]  /*6c60*/  LDL R252, [R1+0xf4] ;  /* 0x0000f40001fc7983 */ /* 0x000ea20000100800 */
[----:B------:R-:W-:-:S03]  /*6c70*/  FFMA.FTZ R202, R224, R213, R97 ;  /* 0x000000d5e0ca7223 */ /* 0x000fc60000010061 */
[----:B------:R-:W4:Y:S04]  /*6c80*/  LDL R212, [R1+0xfc] ;  /* 0x0000fc0001d47983 */ /* 0x000f280000100800 */
[----:B------:R-:W2:Y:S01]  /*6c90*/  LDL R213, [R1+0xf8] ;  /* 0x0000f80001d57983 */ /* 0x000ea20000100800 */
[----:B------:R-:W-:-:S03]  /*6ca0*/  FFMA.FTZ R177, R226, R216, R102 ;  /* 0x000000d8e2b17223 */ /* 0x000fc60000010066 */
[----:B------:R-:W2:Y:S04]  /*6cb0*/  LDL R226, [R1+0xe4] ;  /* 0x0000e40001e27983 */ /* 0x000ea80000100800 */
[----:B------:R-:W2:Y:S04]  /*6cc0*/  LDL R225, [R1+0xe8] ;  /* 0x0000e80001e17983 */ /* 0x000ea80000100800 */
[----:B------:R-:W2:Y:S04]  /*6cd0*/  LDL R224, [R1+0xec] ;  /* 0x0000ec0001e07983 */ /* 0x000ea80000100800 */
[----:B------:R-:W2:Y:S01]  /*6ce0*/  LDL R216, [R1+0xc8] ;  /* 0x0000c80001d87983 */ /* 0x000ea20000100800 */
[----:B---3--:R-:W-:-:S03]  /*6cf0*/  FFMA.FTZ R179, R203, R210, R98 ;  /* 0x000000d2cbb37223 */ /* 0x008fc60000010062 */
[----:B------:R-:W3:Y:S01]  /*6d00*/  LDL R211, [R1+0xc4] ;  /* 0x0000c40001d37983 */ /* 0x000ee20000100800 */
[----:B------:R-:W-:-:S03]  /*6d10*/  FFMA.FTZ R210, R222, R214, R101 ;  /* 0x000000d6ded27223 */ /* 0x000fc60000010065 */
[----:B------:R-:W3:Y:S01]  /*6d20*/  LDL R214, [R1+0xf0] ;  /* 0x0000f00001d67983 */ /* 0x000ee20000100800 */
[----:B------:R-:W-:Y:S01]  /*6d30*/  F2FP.BF16.PACK_AB R179, R176, R179 ;  /* 0x000000b3b0b3723e */ /* 0x000fe200000010ff */
[----:B------:R-:W-:Y:S02]  /*6d40*/  FFMA.FTZ R176, R227, R215, R100 ;  /* 0x000000d7e3b07223 */ /* 0x000fe40000010064 */
[----:B------:R-:W3:Y:S01]  /*6d50*/  LDL R227, [R1+0xe0] ;  /* 0x0000e00001e37983 */ /* 0x000ee20000100800 */
[----:B------:R-:W-:-:S03]  /*6d60*/  FFMA.FTZ R203, R223, R217, R103 ;  /* 0x000000d9dfcb7223 */ /* 0x000fc60000010067 */
[----:B------:R-:W3:Y:S01]  /*6d70*/  LDL R223, [R1+0xd0] ;  /* 0x0000d00001df7983 */ /* 0x000ee20000100800 */
[----:B------:R-:W-:Y:S02]  /*6d80*/  F2FP.BF16.PACK_AB R178, R202, R178 ;  /* 0x000000b2cab2723e */ /* 0x000fe400000010ff */
[----:B------:R-:W-:Y:S01]  /*6d90*/  F2FP.BF16.PACK_AB R177, R203, R177 ;  /* 0x000000b1cbb1723e */ /* 0x000fe200000010ff */
[----:B------:R-:W-:Y:S01]  /*6da0*/  IMAD.WIDE.U32 R202, R194, R221, c[0x0][0x210] ;  /* 0x00008400c2ca7625 */ /* 0x000fe200078e00dd */
[----:B------:R-:W-:Y:S01]  /*6db0*/  F2FP.BF16.PACK_AB R176, R210, R176 ;  /* 0x000000b0d2b0723e */ /* 0x000fe200000010ff */
[----:B------:R-:W3:Y:S04]  /*6dc0*/  LDL R217, [R1+0xc0] ;  /* 0x0000c00001d97983 */ /* 0x000ee80000100800 */
[----:B------:R1:W-:Y:S04]  /*6dd0*/  STG.E.128 [R202.64], R176 ;  /* 0x000000b0ca007986 */ /* 0x0003e8000c101d04 */
[----:B------:R-:W3:Y:S04]  /*6de0*/  LDL R215, [R1+0xcc] ;  /* 0x0000cc0001d77983 */ /* 0x000ee80000100800 */
[----:B------:R-:W3:Y:S04]  /*6df0*/  LDL R222, [R1+0xd8] ;  /* 0x0000d80001de7983 */ /* 0x000ee80000100800 */
[----:B------:R-:W3:Y:S01]  /*6e00*/  LDL R210, [R1+0xb4] ;  /* 0x0000b40001d27983 */ /* 0x000ee20000100800 */
[----:B-1----:R-:W-:-:S03]  /*6e10*/  FADD.FTZ R176, -R220, R195 ;  /* 0x000000c3dcb07221 */ /* 0x002fc60000010100 */
[----:B------:R-:W3:Y:S01]  /*6e20*/  LDL R203, [R1+0xb8] ;  /* 0x0000b80001cb7983 */ /* 0x000ee20000100800 */
[C---:B------:R-:W-:Y:S02]  /*6e30*/  FADD.FTZ R177, -R220.reuse, R196 ;  /* 0x000000c4dcb17221 */ /* 0x040fe40000010100 */
[C---:B------:R-:W-:Y:S02]  /*6e40*/  FADD.FTZ R178, -R220.reuse, R197 ;  /* 0x000000c5dcb27221 */ /* 0x040fe40000010100 */
[----:B------:R-:W-:Y:S02]  /*6e50*/  FADD.FTZ R179, -R220, R198 ;  /* 0x000000c6dcb37221 */ /* 0x000fe40000010100 */
[C---:B------:R-:W-:Y:S02]  /*6e60*/  FMUL.FTZ R197, R219.reuse, R176 ;  /* 0x000000b0dbc57220 */ /* 0x040fe40000410000 */
[C---:B------:R-:W-:Y:S02]  /*6e70*/  FMUL.FTZ R194, R219.reuse, R177 ;  /* 0x000000b1dbc27220 */ /* 0x040fe40000410000 */
[----:B------:R-:W-:-:S02]  /*6e80*/  FMUL.FTZ R196, R219, R178 ;  /* 0x000000b2dbc47220 */ /* 0x000fc40000410000 */
[----:B------:R-:W-:Y:S02]  /*6e90*/  FMUL.FTZ R195, R219, R179 ;  /* 0x000000b3dbc37220 */ /* 0x000fe40000410000 */
[----:B--2---:R-:W-:Y:S02]  /*6ea0*/  FFMA.FTZ R179, R252, R194, R157 ;  /* 0x000000c2fcb37223 */ /* 0x004fe4000001009d */
[----:B------:R-:W-:Y:S02]  /*6eb0*/  FFMA.FTZ R177, R213, R196, R158 ;  /* 0x000000c4d5b17223 */ /* 0x000fe4000001009e */
[----:B----4-:R-:W-:Y:S01]  /*6ec0*/  FFMA.FTZ R178, R212, R195, R159 ;  /* 0x000000c3d4b27223 */ /* 0x010fe2000001009f */
[----:B------:R-:W2:Y:S04]  /*6ed0*/  LDL R213, [R1+0xdc] ;  /* 0x0000dc0001d57983 */ /* 0x000ea80000100800 */
[----:B------:R-:W-:Y:S01]  /*6ee0*/  F2FP.BF16.PACK_AB R177, R178, R177 ;  /* 0x000000b1b2b1723e */ /* 0x000fe200000010ff */
[C---:B------:R-:W-:Y:S01]  /*6ef0*/  FADD.FTZ R178, -R220.reuse, R190 ;  /* 0x000000bedcb27221 */ /* 0x040fe20000010100 */
[----:B------:R-:W4:Y:S01]  /*6f00*/  LDL R212, [R1+0xd4] ;  /* 0x0000d40001d47983 */ /* 0x000f220000100800 */
[----:B------:R-:W-:-:S04]  /*6f10*/  FADD.FTZ R190, -R220, R192 ;  /* 0x000000c0dcbe7221 */ /* 0x000fc80000010100 */
[----:B------:R-:W-:Y:S02]  /*6f20*/  FMUL.FTZ R198, R219, R190 ;  /* 0x000000bedbc67220 */ /* 0x000fe40000410000 */
[----:B---3--:R-:W-:Y:S02]  /*6f30*/  FFMA.FTZ R176, R214, R197, R156 ;  /* 0x000000c5d6b07223 */ /* 0x008fe4000001009c */
[C---:B------:R-:W-:Y:S01]  /*6f40*/  FADD.FTZ R17, -R220.reuse, R17 ;  /* 0x00000011dc117221 */ /* 0x040fe20000010100 */
[----:B------:R-:W3:Y:S02]  /*6f50*/  LDL R214, [R1+0x80] ;  /* 0x0000800001d67983 */ /* 0x000ee40000100800 */
[----:B------:R-:W-:Y:S01]  /*6f60*/  F2FP.BF16.PACK_AB R176, R179, R176 ;  /* 0x000000b0b3b0723e */ /* 0x000fe200000010ff */
[C---:B------:R-:W-:Y:S02]  /*6f70*/  FADD.FTZ R179, -R220.reuse, R191 ;  /* 0x000000bfdcb37221 */ /* 0x040fe40000010100 */
[----:B------:R-:W-:-:S02]  /*6f80*/  FADD.FTZ R191, -R220, R193 ;  /* 0x000000c1dcbf7221 */ /* 0x000fc40000010100 */
[C---:B------:R-:W-:Y:S02]  /*6f90*/  FMUL.FTZ R193, R219.reuse, R178 ;  /* 0x000000b2dbc17220 */ /* 0x040fe40000410000 */
[C---:B------:R-:W-:Y:S02]  /*6fa0*/  FMUL.FTZ R192, R219.reuse, R179 ;  /* 0x000000b3dbc07220 */ /* 0x040fe40000410000 */
[----:B------:R-:W-:Y:S02]  /*6fb0*/  FMUL.FTZ R202, R219, R191 ;  /* 0x000000bfdbca7220 */ /* 0x000fe40000410000 */
[----:B------:R-:W-:Y:S02]  /*6fc0*/  FFMA.FTZ R178, R227, R193, R152 ;  /* 0x000000c1e3b27223 */ /* 0x000fe40000010098 */
[----:B------:R-:W-:Y:S02]  /*6fd0*/  FFMA.FTZ R191, R226, R192, R153 ;  /* 0x000000c0e2bf7223 */ /* 0x000fe40000010099 */
[----:B------:R-:W-:-:S02]  /*6fe0*/  FFMA.FTZ R179, R225, R198, R154 ;  /* 0x000000c6e1b37223 */ /* 0x000fc4000001009a */
[----:B------:R-:W-:Y:S01]  /*6ff0*/  FFMA.FTZ R190, R224, R202, R155 ;  /* 0x000000cae0be7223 */ /* 0x000fe2000001009b */
[----:B------:R-:W-:-:S04]  /*7000*/  F2FP.BF16.PACK_AB R178, R191, R178 ;  /* 0x000000b2bfb2723e */ /* 0x000fc800000010ff */
[----:B------:R-:W-:Y:S01]  /*7010*/  F2FP.BF16.PACK_AB R179, R190, R179 ;  /* 0x000000b3beb3723e */ /* 0x000fe200000010ff */
[----:B------:R-:W-:-:S05]  /*7020*/  IMAD.WIDE.U32 R190, R11, R221, c[0x0][0x208] ;  /* 0x000082000bbe7625 */ /* 0x000fca00078e00dd */
[----:B------:R1:W-:Y:S02]  /*7030*/  STG.E.128 [R190.64], R176 ;  /* 0x000000b0be007986 */ /* 0x0003e4000c101d04 */
[----:B-1----:R-:W-:Y:S02]  /*7040*/  FFMA.FTZ R176, R223, R197, R92 ;  /* 0x000000c5dfb07223 */ /* 0x002fe4000001005c */
[----:B------:R-:W-:Y:S01]  /*7050*/  FFMA.FTZ R179, R216, R198, R90 ;  /* 0x000000c6d8b37223 */ /* 0x000fe2000001005a */
[----:B------:R-:W3:Y:S04]  /*7060*/  LDL R197, [R1+0xa4] ;  /* 0x0000a40001c57983 */ /* 0x000ee80000100800 */
[----:B------:R-:W3:Y:S01]  /*7070*/  LDL R198, [R1+0xa0] ;  /* 0x0000a00001c67983 */ /* 0x000ee20000100800 */
[----:B------:R-:W-:-:S02]  /*7080*/  FFMA.FTZ R178, R217, R193, R88 ;  /* 0x000000c1d9b27223 */ /* 0x000fc40000010058 */
[----:B------:R-:W-:Y:S01]  /*7090*/  FFMA.FTZ R190, R215, R202, R91 ;  /* 0x000000cad7be7223 */ /* 0x000fe2000001005b */
[----:B------:R-:W3:Y:S01]  /*70a0*/  LDL R193, [R1+0xac] ;  /* 0x0000ac0001c17983 */ /* 0x000ee20000100800 */
[----:B------:R-:W-:Y:S02]  /*70b0*/  FFMA.FTZ R191, R211, R192, R89 ;  /* 0x000000c0d3bf7223 */ /* 0x000fe40000010059 */
[----:B------:R-:W-:Y:S01]  /*70c0*/  FFMA.FTZ R177, R222, R196, R94 ;  /* 0x000000c4deb17223 */ /* 0x000fe2000001005e */
[----:B------:R-:W3:Y:S01]  /*70d0*/  LDL R202, [R1+0xbc] ;  /* 0x0000bc0001ca7983 */ /* 0x000ee20000100800 */
[----:B--2---:R-:W-:Y:S02]  /*70e0*/  FFMA.FTZ R195, R213, R195, R95 ;  /* 0x000000c3d5c37223 */ /* 0x004fe4000001005f */
[----:B----4-:R-:W-:Y:S01]  /*70f0*/  FFMA.FTZ R194, R212, R194, R93 ;  /* 0x000000c2d4c27223 */ /* 0x010fe2000001005d */
[----:B------:R-:W-:Y:S01]  /*7100*/  F2FP.BF16.PACK_AB R179, R190, R179 ;  /* 0x000000b3beb3723e */ /* 0x000fe200000010ff */
[----:B------:R-:W2:Y:S01]  /*7110*/  LDL R196, [R1+0xa8] ;  /* 0x0000a80001c47983 */ /* 0x000ea20000100800 */
[----:B------:R-:W-:Y:S01]  /*7120*/  F2FP.BF16.PACK_AB R178, R191, R178 ;  /* 0x000000b2bfb2723e */ /* 0x000fe200000010ff */
[----:B------:R-:W-:Y:S01]  /*7130*/  IMAD.WIDE.U32 R190, R11, R221, c[0x0][0x210] ;  /* 0x000084000bbe7625 */ /* 0x000fe200078e00dd */
[----:B------:R-:W-:Y:S01]  /*7140*/  F2FP.BF16.PACK_AB R177, R195, R177 ;  /* 0x000000b1c3b1723e */ /* 0x000fe200000010ff */
[----:B------:R-:W4:Y:S01]  /*7150*/  LDL R211, [R1+0xb0] ;  /* 0x0000b00001d37983 */ /* 0x000f220000100800 */
[----:B------:R-:W-:Y:S01]  /*7160*/  F2FP.BF16.PACK_AB R176, R194, R176 ;  /* 0x000000b0c2b0723e */ /* 0x000fe200000010ff */
[----:B------:R-:W-:-:S02]  /*7170*/  FADD.FTZ R11, -R220, R12 ;  /* 0x0000000cdc0b7221 */ /* 0x000fc40000010100 */
[C---:B------:R-:W-:Y:S01]  /*7180*/  FADD.FTZ R12, -R220.reuse, R16 ;  /* 0x00000010dc0c7221 */ /* 0x040fe20000010100 */
[----:B------:R-:W4:Y:S01]  /*7190*/  LDL R217, [R1+0x94] ;  /* 0x0000940001d97983 */ /* 0x000f220000100800 */
[----:B------:R-:W-:-:S03]  /*71a0*/  FADD.FTZ R14, -R220, R14 ;  /* 0x0000000edc0e7221 */ /* 0x000fc60000010100 */
[----:B------:R1:W-:Y:S01]  /*71b0*/  STG.E.128 [R190.64], R176 ;  /* 0x000000b0be007986 */ /* 0x0003e2000c101d04 */
[----:B------:R-:W-:-:S03]  /*71c0*/  FADD.FTZ R13, -R220, R13 ;  /* 0x0000000ddc0d7221 */ /* 0x000fc60000010100 */
[----:B------:R-:W4:Y:S04]  /*71d0*/  LDL R213, [R1+0x84] ;  /* 0x0000840001d57983 */ /* 0x000f280000100800 */
[----:B------:R-:W4:Y:S04]  /*71e0*/  LDL R216, [R1+0x98] ;  /* 0x0000980001d87983 */ /* 0x000f280000100800 */
[----:B------:R-:W4:Y:S01]  /*71f0*/  LDL R215, [R1+0x9c] ;  /* 0x00009c0001d77983 */ /* 0x000f220000100800 */
[----:B------:R-:W-:-:S03]  /*7200*/  FADD.FTZ R15, -R220, R15 ;  /* 0x0000000fdc0f7221 */ /* 0x000fc60000010100 */
[----:B------:R-:W4:Y:S01]  /*7210*/  LDL R222, [R1+0x90] ;  /* 0x0000900001de7983 */ /* 0x000f220000100800 */
[----:B-1----:R-:W-:Y:S02]  /*7220*/  FADD.FTZ R190, -R220, R19 ;  /* 0x00000013dcbe7221 */ /* 0x002fe40000010100 */
[C---:B------:R-:W-:Y:S01]  /*7230*/  FMUL.FTZ R19, R219.reuse, R12 ;  /* 0x0000000cdb137220 */ /* 0x040fe20000410000 */
[----:B------:R-:W4:Y:S01]  /*7240*/  LDL R212, [R1+0x70] ;  /* 0x0000700001d47983 */ /* 0x000f220000100800 */
[C---:B------:R-:W-:Y:S02]  /*7250*/  FMUL.FTZ R178, R219.reuse, R17 ;  /* 0x00000011dbb27220 */ /* 0x040fe40000410000 */
[C---:B------:R-:W-:Y:S02]  /*7260*/  FMUL.FTZ R176, R219.reuse, R11 ;  /* 0x0000000bdbb07220 */ /* 0x040fe40000410000 */
[C---:B------:R-:W-:Y:S02]  /*7270*/  FMUL.FTZ R11, R219.reuse, R14 ;  /* 0x0000000edb0b7220 */ /* 0x040fe40000410000 */
[----:B------:R-:W-:-:S02]  /*7280*/  FMUL.FTZ R177, R219, R13 ;  /* 0x0000000ddbb17220 */ /* 0x000fc40000410000 */
[----:B------:R-:W-:Y:S02]  /*7290*/  FFMA.FTZ R13, R203, R11, R150 ;  /* 0x0000000bcb0d7223 */ /* 0x000fe40000010096 */
[----:B------:R-:W-:Y:S01]  /*72a0*/  FFMA.FTZ R192, R210, R177, R149 ;  /* 0x000000b1d2c07223 */ /* 0x000fe20000010095 */
[----:B------:R-:W4:Y:S04]  /*72b0*/  LDL R203, [R1+0x7c] ;  /* 0x00007c0001cb7983 */ /* 0x000f280000100800 */
[----:B------:R-:W4:Y:S01]  /*72c0*/  LDL R210, [R1+0x78] ;  /* 0x0000780001d27983 */ /* 0x000f220000100800 */
[----:B---3--:R-:W-:-:S03]  /*72d0*/  FFMA.FTZ R17, R197, R178, R145 ;  /* 0x000000b2c5117223 */ /* 0x008fc60000010091 */
[----:B------:R-:W3:Y:S01]  /*72e0*/  LDL R197, [R1+0x8c] ;  /* 0x00008c0001c57983 */ /* 0x000ee20000100800 */
[----:B------:R-:W-:-:S03]  /*72f0*/  FFMA.FTZ R14, R198, R19, R144 ;  /* 0x00000013c60e7223 */ /* 0x000fc60000010090 */
[----:B------:R-:W3:Y:S01]  /*7300*/  LDL R198, [R1+0x88] ;  /* 0x0000880001c67983 */ /* 0x000ee20000100800 */
[----:B------:R-:W-:Y:S02]  /*7310*/  FADD.FTZ R16, -R220, R18 ;  /* 0x00000012dc107221 */ /* 0x000fe40000010100 */
[C---:B------:R-:W-:Y:S02]  /*7320*/  FMUL.FTZ R18, R219.reuse, R15 ;  /* 0x0000000fdb127220 */ /* 0x040fe40000410000 */
[C---:B------:R-:W-:Y:S02]  /*7330*/  FMUL.FTZ R179, R219.reuse, R16 ;  /* 0x00000010dbb37220 */ /* 0x040fe40000410000 */
[----:B------:R-:W-:Y:S02]  /*7340*/  FFMA.FTZ R191, R202, R18, R151 ;  /* 0x00000012cabf7223 */ /* 0x000fe40000010097 */
[----:B------:R-:W-:Y:S02]  /*7350*/  FMUL.FTZ R190, R219, R190 ;  /* 0x000000bedbbe7220 */ /* 0x000fe40000410000 */
[----:B--2---:R-:W-:Y:S01]  /*7360*/  FFMA.FTZ R15, R196, R179, R146 ;  /* 0x000000b3c40f7223 */ /* 0x004fe20000010092 */
[----:B------:R-:W-:Y:S01]  /*7370*/  F2FP.BF16.PACK_AB R13, R191, R13 ;  /* 0x0000000dbf0d723e */ /* 0x000fe200000010ff */
[----:B------:R-:W-:-:S02]  /*7380*/  FFMA.FTZ R16, R193, R190, R147 ;  /* 0x000000bec1107223 */ /* 0x000fc40000010093 */
[----:B----4-:R-:W-:Y:S02]  /*7390*/  FFMA.FTZ R12, R211, R176, R148 ;  /* 0x000000b0d30c7223 */ /* 0x010fe40000010094 */
[C---:B------:R-:W-:Y:S01]  /*73a0*/  FADD.FTZ R191, -R220.reuse, R6 ;  /* 0x00000006dcbf7221 */ /* 0x040fe20000010100 */
[----:B------:R-:W2:Y:S01]  /*73b0*/  LDL R211, [R1+0x74] ;  /* 0x0000740001d37983 */ /* 0x000ea20000100800 */
[C---:B------:R-:W-:Y:S02]  /*73c0*/  FADD.FTZ R6, -R220.reuse, R8 ;  /* 0x00000008dc067221 */ /* 0x040fe40000010100 */
[C---:B------:R-:W-:Y:S01]  /*73d0*/  FADD.FTZ R8, -R220.reuse, R20 ;  /* 0x00000014dc087221 */ /* 0x040fe20000010100 */
[----:B------:R-:W-:Y:S01]  /*73e0*/  F2FP.BF16.PACK_AB R14, R17, R14 ;  /* 0x0000000e110e723e */ /* 0x000fe200000010ff */
[----:B------:R-:W-:Y:S01]  /*73f0*/  FADD.FTZ R20, -R220, R24 ;  /* 0x00000018dc147221 */ /* 0x000fe20000010100 */
[----:B------:R-:W-:Y:S01]  /*7400*/  F2FP.BF16.PACK_AB R15, R16, R15 ;  /* 0x0000000f100f723e */ /* 0x000fe200000010ff */
[----:B------:R-:W-:Y:S01]  /*7410*/  FADD.FTZ R24, -R220, R180 ;  /* 0x000000b4dc187221 */ /* 0x000fe20000010100 */
[----:B------:R-:W-:Y:S01]  /*7420*/  F2FP.BF16.PACK_AB R12, R192, R12 ;  /* 0x0000000cc00c723e */ /* 0x000fe200000010ff */
[----:B------:R-:W-:-:S04]  /*7430*/  IMAD.WIDE.U32 R16, R3, R221, c[0x0][0x208] ;  /* 0x0000820003107625 */ /* 0x000fc800078e00dd */
[C---:B------:R-:W-:Y:S02]  /*7440*/  FADD.FTZ R180, -R220.reuse, R27 ;  /* 0x0000001bdcb47221 */ /* 0x040fe40000010100 */
[C---:B------:R-:W-:Y:S02]  /*7450*/  FADD.FTZ R192, -R220.reuse, R7 ;  /* 0x00000007dcc07221 */ /* 0x040fe40000010100 */
[C---:B------:R-:W-:Y:S02]  /*7460*/  FADD.FTZ R27, -R220.reuse, R183 ;  /* 0x000000b7dc1b7221 */ /* 0x040fe40000010100 */
[C---:B------:R-:W-:Y:S02]  /*7470*/  FADD.FTZ R7, -R220.reuse, R9 ;  /* 0x00000009dc077221 */ /* 0x040fe40000010100 */
[C---:B------:R-:W-:Y:S02]  /*7480*/  FADD.FTZ R183, -R220.reuse, R184 ;  /* 0x000000b8dcb77221 */ /* 0x040fe40000010100 */
[----:B------:R-:W-:-:S02]  /*7490*/  FADD.FTZ R9, -R220, R22 ;  /* 0x00000016dc097221 */ /* 0x000fc40000010100 */
[C---:B------:R-:W-:Y:S01]  /*74a0*/  FADD.FTZ R184, -R220.reuse, R188 ;  /* 0x000000bcdcb87221 */ /* 0x040fe20000010100 */
[----:B------:R1:W-:Y:S01]  /*74b0*/  STG.E.128 [R16.64], R12 ;  /* 0x0000000c10007986 */ /* 0x0003e2000c101d04 */
[C---:B------:R-:W-:Y:S02]  /*74c0*/  FADD.FTZ R5, -R220.reuse, R5 ;  /* 0x00000005dc057221 */ /* 0x040fe40000010100 */
[C---:B------:R-:W-:Y:S02]  /*74d0*/  FADD.FTZ R22, -R220.reuse, R25 ;  /* 0x00000019dc167221 */ /* 0x040fe40000010100 */
[C---:B------:R-:W-:Y:S02]  /*74e0*/  FADD.FTZ R188, -R220.reuse, R199 ;  /* 0x000000c7dcbc7221 */ /* 0x040fe40000010100 */
[C---:B------:R-:W-:Y:S02]  /*74f0*/  FADD.FTZ R0, -R220.reuse, R0 ;  /* 0x00000000dc007221 */ /* 0x040fe40000010100 */
[----:B------:R-:W-:-:S02]  /*7500*/  FADD.FTZ R25, -R220, R181 ;  /* 0x000000b5dc197221 */ /* 0x000fc40000010100 */
[C---:B------:R-:W-:Y:S02]  /*7510*/  FADD.FTZ R181, -R220.reuse, R185 ;  /* 0x000000b9dcb57221 */ /* 0x040fe40000010100 */
[C---:B------:R-:W-:Y:S02]  /*7520*/  FADD.FTZ R185, -R220.reuse, R189 ;  /* 0x000000bddcb97221 */ /* 0x040fe40000010100 */
[----:B------:R-:W-:Y:S02]  /*7530*/  FADD.FTZ R189, -R220, R201 ;  /* 0x000000c9dcbd7221 */ /* 0x000fe40000010100 */
[----:B-1----:R-:W-:Y:S02]  /*7540*/  FFMA.FTZ R16, R217, R177, R85 ;  /* 0x000000b1d9107223 */ /* 0x002fe40000010055 */
[----:B------:R-:W4:Y:S01]  /*7550*/  LDL R217, [R1+0x58] ;  /* 0x0000580001d97983 */ /* 0x000f220000100800 */
[----:B------:R-:W-:Y:S02]  /*7560*/  FMUL.FTZ R202, R219, R5 ;  /* 0x00000005dbca7220 */ /* 0x000fe40000410000 */
[----:B------:R-:W-:Y:S01]  /*7570*/  FFMA.FTZ R14, R214, R19, R80 ;  /* 0x00000013d60e7223 */ /* 0x000fe20000010050 */
[----:B------:R-:W4:Y:S01]  /*7580*/  LDL R177, [R1+0x5c] ;  /* 0x00005c0001b17983 */ /* 0x000f220000100800 */
[----:B------:R-:W-:-:S02]  /*7590*/  FFMA.FTZ R178, R213, R178, R81 ;  /* 0x000000b2d5b27223 */ /* 0x000fc40000010051 */
[C---:B------:R-:W-:Y:S01]  /*75a0*/  FMUL.FTZ R201, R219.reuse, R0 ;  /* 0x00000000dbc97220 */ /* 0x040fe20000410000 */
[----:B------:R-:W4:Y:S01]  /*75b0*/  LDL R214, [R1+0x68] ;  /* 0x0000680001d67983 */ /* 0x000f220000100800 */
[C---:B------:R-:W-:Y:S02]  /*75c0*/  FMUL.FTZ R5, R219.reuse, R192 ;  /* 0x000000c0db057220 */ /* 0x040fe40000410000 */
[----:B------:R-:W-:Y:S01]  /*75d0*/  FMUL.FTZ R0, R219, R191 ;  /* 0x000000bfdb007220 */ /* 0x000fe20000410000 */
[----:B------:R-:W4:Y:S01]  /*75e0*/  LDL R213, [R1+0x48] ;  /* 0x0000480001d57983 */ /* 0x000f220000100800 */
[----:B------:R-:W-:Y:S02]  /*75f0*/  FFMA.FTZ R11, R216, R11, R86 ;  /* 0x0000000bd80b7223 */ /* 0x000fe40000010056 */
[----:B------:R-:W-:Y:S01]  /*7600*/  FFMA.FTZ R13, R215, R18, R87 ;  /* 0x00000012d70d7223 */ /* 0x000fe20000010057 */
[----:B------:R-:W4:Y:S04]  /*7610*/  LDL R192, [R1+0x6c] ;  /* 0x00006c0001c07983 */ /* 0x000f280000100800 */
[----:B------:R-:W4:Y:S04]  /*7620*/  LDL R216, [R1+0x60] ;  /* 0x0000600001d87983 */ /* 0x000f280000100800 */
[----:B------:R-:W4:Y:S04]  /*7630*/  LDL R191, [R1+0x4c] ;  /* 0x00004c0001bf7983 */ /* 0x000f280000100800 */
[----:B------:R-:W4:Y:S01]  /*7640*/  LDL R215, [R1+0x40] ;  /* 0x0000400001d77983 */ /* 0x000f220000100800 */
[----:B------:R-:W-:-:S02]  /*7650*/  FADD.FTZ R194, -R220, R205 ;  /* 0x000000cddcc27221 */ /* 0x000fc40000010100 */
[C---:B------:R-:W-:Y:S01]  /*7660*/  FADD.FTZ R195, -R220.reuse, R206 ;  /* 0x000000cedcc37221 */ /* 0x040fe20000010100 */
[----:B------:R-:W4:Y:S01]  /*7670*/  LDL R205, [R1+0x24] ;  /* 0x0000240001cd7983 */ /* 0x000f220000100800 */
[C---:B------:R-:W-:Y:S02]  /*7680*/  FADD.FTZ R193, -R220.reuse, R204 ;  /* 0x000000ccdcc17221 */ /* 0x040fe40000010100 */
[----:B------:R-:W-:Y:S01]  /*7690*/  FADD.FTZ R196, -R220, R207 ;  /* 0x000000cfdcc47221 */ /* 0x000fe20000010100 */
[----:B------:R-:W4:Y:S01]  /*76a0*/  LDL R206, [R1+0x20] ;  /* 0x0000200001ce7983 */ /* 0x000f220000100800 */
[----:B------:R-:W-:Y:S02]  /*76b0*/  FFMA.FTZ R17, R210, R0, R142 ;  /* 0x00000000d2117223 */ /* 0x000fe4000001008e */
[----:B------:R-:W-:Y:S01]  /*76c0*/  FFMA.FTZ R18, R203, R5, R143 ;  /* 0x00000005cb127223 */ /* 0x000fe2000001008f */
[----:B------:R-:W4:Y:S04]  /*76d0*/  LDL R210, [R1+0x30] ;  /* 0x0000300001d27983 */ /* 0x000f280000100800 */
[----:B------:R-:W4:Y:S04]  /*76e0*/  LDL R207, [R1+0x3c] ;  /* 0x00003c0001cf7983 */ /* 0x000f280000100800 */
[----:B------:R-:W4:Y:S04]  /*76f0*/  LDL R204, [R1+0x28] ;  /* 0x0000280001cc7983 */ /* 0x000f280000100800 */
[----:B------:R-:W4:Y:S01]  /*7700*/  LDL R203, [R1+0x2c] ;  /* 0x00002c0001cb7983 */ /* 0x000f220000100800 */
[----:B---3--:R-:W-:-:S02]  /*7710*/  FFMA.FTZ R199, R197, R190, R83 ;  /* 0x000000bec5c77223 */ /* 0x008fc40000010053 */
[----:B------:R-:W-:-:S05]  /*7720*/  FFMA.FTZ R179, R198, R179, R82 ;  /* 0x000000b3c6b37223 */ /* 0x000fca0000010052 */
[----:B------:R-:W-:Y:S02]  /*7730*/  F2FP.BF16.PACK_AB R15, R199, R179 ;  /* 0x000000b3c70f723e */ /* 0x000fe400000010ff */
[----:B------:R-:W3:Y:S04]  /*7740*/  LDL R199, [R1+0x64] ;  /* 0x0000640001c77983 */ /* 0x000ee80000100800 */
[----:B------:R-:W3:Y:S01]  /*7750*/  LDL R179, [R1+0x44] ;  /* 0x0000440001b37983 */ /* 0x000ee20000100800 */
[C---:B------:R-:W-:Y:S02]  /*7760*/  FADD.FTZ R197, -R220.reuse, R209 ;  /* 0x000000d1dcc57221 */ /* 0x040fe40000010100 */
[----:B------:R-:W-:Y:S01]  /*7770*/  FADD.FTZ R190, -R220, R208 ;  /* 0x000000d0dcbe7221 */ /* 0x000fe20000010100 */
[----:B------:R-:W3:Y:S04]  /*7780*/  LDL R209, [R1+0x34] ;  /* 0x0000340001d17983 */ /* 0x000ee80000100800 */
[----:B------:R-:W3:Y:S01]  /*7790*/  LDL R208, [R1+0x38] ;  /* 0x0000380001d07983 */ /* 0x000ee20000100800 */
[----:B------:R-:W-:-:S02]  /*77a0*/  FFMA.FTZ R12, R222, R176, R84 ;  /* 0x000000b0de0c7223 */ /* 0x000fc40000010054 */
[----:B------:R-:W-:Y:S02]  /*77b0*/  FFMA.FTZ R19, R212, R201, R140 ;  /* 0x000000c9d4137223 */ /* 0x000fe4000001008c */
[----:B--2---:R-:W-:Y:S01]  /*77c0*/  FFMA.FTZ R176, R211, R202, R141 ;  /* 0x000000cad3b07223 */ /* 0x004fe2000001008d */
[----:B------:R-:W2:Y:S01]  /*77d0*/  LDL R212, [R1+0x50] ;  /* 0x0000500001d47983 */ /* 0x000ea20000100800 */
[----:B------:R-:W-:Y:S01]  /*77e0*/  FADD.FTZ R10, -R220, R10 ;  /* 0x0000000adc0a7221 */ /* 0x000fe20000010100 */
[----:B------:R-:W-:Y:S02]  /*77f0*/  F2FP.BF16.PACK_AB R12, R16, R12 ;  /* 0x0000000c100c723e */ /* 0x000fe400000010ff */
[----:B------:R-:W2:Y:S01]  /*7800*/  LDL R211, [R1+0x54] ;  /* 0x0000540001d37983 */ /* 0x000ea20000100800 */
[----:B------:R-:W-:Y:S01]  /*7810*/  F2FP.BF16.PACK_AB R16, R176, R19 ;  /* 0x00000013b010723e */ /* 0x000fe200000010ff */
[C---:B------:R-:W-:Y:S02]  /*7820*/  FMUL.FTZ R19, R219.reuse, R10 ;  /* 0x0000000adb137220 */ /* 0x040fe40000410000 */
[----:B------:R-:W-:Y:S01]  /*7830*/  FMUL.FTZ R10, R219, R8 ;  /* 0x00000008db0a7220 */ /* 0x000fe20000410000 */
[----:B------:R-:W-:Y:S01]  /*7840*/  F2FP.BF16.PACK_AB R13, R13, R11 ;  /* 0x0000000b0d0d723e */ /* 0x000fe200000010ff */
[----:B------:R-:W-:-:S02]  /*7850*/  FMUL.FTZ R6, R219, R6 ;  /* 0x00000006db067220 */ /* 0x000fc40000410000 */
[C---:B------:R-:W-:Y:S01]  /*7860*/  FMUL.FTZ R7, R219.reuse, R7 ;  /* 0x00000007db077220 */ /* 0x040fe20000410000 */
[----:B------:R-:W-:Y:S01]  /*7870*/  F2FP.BF16.PACK_AB R17, R18, R17 ;  /* 0x000000111211723e */ /* 0x000fe200000010ff */
[C---:B------:R-:W-:Y:S02]  /*7880*/  FADD.FTZ R23, -R220.reuse, R23 ;  /* 0x00000017dc177221 */ /* 0x040fe40000010100 */
[----:B------:R-:W-:Y:S02]  /*7890*/  FADD.FTZ R26, -R220, R26 ;  /* 0x0000001adc1a7221 */ /* 0x000fe40000010100 */
[C---:B------:R-:W-:Y:S02]  /*78a0*/  FMUL.FTZ R20, R219.reuse, R20 ;  /* 0x00000014db147220 */ /* 0x040fe40000410000 */
[C---:B------:R-:W-:Y:S02]  /*78b0*/  FMUL.FTZ R26, R219.reuse, R26 ;  /* 0x0000001adb1a7220 */ /* 0x040fe40000410000 */
[----:B------:R-:W-:Y:S01]  /*78c0*/  FMUL.FTZ R180, R219, R180 ;  /* 0x000000b4dbb47220 */ /* 0x000fe20000410000 */
[----:B------:R-:W-:Y:S01]  /*78d0*/  F2FP.BF16.PACK_AB R14, R178, R14 ;  /* 0x0000000eb20e723e */ /* 0x000fe200000010ff */
[----:B----4-:R-:W-:-:S02]  /*78e0*/  FFMA.FTZ R0, R217, R0, R78 ;  /* 0x00000000d9007223 */ /* 0x010fc4000001004e */
[----:B------:R-:W-:Y:S02]  /*78f0*/  FFMA.FTZ R5, R177, R5, R79 ;  /* 0x00000005b1057223 */ /* 0x000fe4000001004f */
[----:B------:R-:W-:-:S03]  /*7900*/  FFMA.FTZ R11, R214, R19, R138 ;  /* 0x00000013d60b7223 */ /* 0x000fc6000001008a */
[----:B------:R-:W-:Y:S01]  /*7910*/  F2FP.BF16.PACK_AB R177, R5, R0 ;  /* 0x0000000005b1723e */ /* 0x000fe200000010ff */
[----:B------:R-:W-:Y:S02]  /*7920*/  FFMA.FTZ R8, R213, R19, R74 ;  /* 0x00000013d5087223 */ /* 0x000fe4000001004a */
[----:B------:R-:W-:Y:S02]  /*7930*/  FFMA.FTZ R19, R192, R10, R139 ;  /* 0x0000000ac0137223 */ /* 0x000fe4000001008b */
[C---:B------:R-:W-:Y:S02]  /*7940*/  FMUL.FTZ R5, R219.reuse, R23 ;  /* 0x00000017db057220 */ /* 0x040fe40000410000 */
[----:B------:R-:W-:Y:S02]  /*7950*/  FFMA.FTZ R18, R216, R6, R136 ;  /* 0x00000006d8127223 */ /* 0x000fe40000010088 */
[----:B------:R-:W-:Y:S02]  /*7960*/  FMUL.FTZ R192, R219, R24 ;  /* 0x00000018dbc07220 */ /* 0x000fe40000410000 */
[----:B------:R-:W-:-:S02]  /*7970*/  FFMA.FTZ R10, R191, R10, R75 ;  /* 0x0000000abf0a7223 */ /* 0x000fc4000001004b */
[----:B------:R-:W-:Y:S02]  /*7980*/  FMUL.FTZ R0, R219, R9 ;  /* 0x00000009db007220 */ /* 0x000fe40000410000 */
[----:B------:R-:W-:Y:S02]  /*7990*/  FFMA.FTZ R6, R215, R6, R72 ;  /* 0x00000006d7067223 */ /* 0x000fe40000010048 */
[----:B------:R-:W-:Y:S01]  /*79a0*/  FMUL.FTZ R191, R219, R22 ;  /* 0x00000016dbbf7220 */ /* 0x000fe20000410000 */
[----:B------:R-:W-:Y:S01]  /*79b0*/  F2FP.BF16.PACK_AB R19, R19, R11 ;  /* 0x0000000b1313723e */ /* 0x000fe200000010ff */
[----:B------:R-:W-:Y:S02]  /*79c0*/  FFMA.FTZ R11, R205, R26, R129 ;  /* 0x0000001acd0b7223 */ /* 0x000fe40000010081 */
[----:B------:R-:W4:Y:S01]  /*79d0*/  LDL R205, [R1+0xc] ;  /* 0x00000c0001cd7983 */ /* 0x000f220000100800 */
[----:B------:R-:W-:-:S03]  /*79e0*/  FFMA.FTZ R23, R210, R0, R132 ;  /* 0x00000000d2177223 */ /* 0x000fc60000010084 */
[----:B------:R-:W4:Y:S01]  /*79f0*/  LDL R210, [R1+0x10] ;  /* 0x0000100001d27983 */ /* 0x000f220000100800 */
[----:B------:R-:W-:-:S03]  /*7a00*/  FFMA.FTZ R22, R207, R191, R135 ;  /* 0x000000bfcf167223 */ /* 0x000fc60000010087 */
[----:B------:R-:W4:Y:S01]  /*7a10*/  LDL R207, [R1] ;  /* 0x0000000001cf7983 */ /* 0x000f220000100800 */
[----:B---3--:R-:W-:Y:S02]  /*7a20*/  FFMA.FTZ R176, R199, R7, R137 ;  /* 0x00000007c7b07223 */ /* 0x008fe40000010089 */
[----:B------:R-:W-:Y:S02]  /*7a30*/  FMUL.FTZ R199, R219, R25 ;  /* 0x00000019dbc77220 */ /* 0x000fe40000410000 */
[----:B------:R-:W-:Y:S01]  /*7a40*/  FFMA.FTZ R7, R179, R7, R73 ;  /* 0x00000007b3077223 */ /* 0x000fe20000010049 */
[----:B------:R-:W-:Y:S01]  /*7a50*/  F2FP.BF16.PACK_AB R179, R10, R8 ;  /* 0x000000080ab3723e */ /* 0x000fe200000010ff */
[----:B------:R-:W-:Y:S02]  /*7a60*/  FFMA.FTZ R10, R206, R192, R128 ;  /* 0x000000c0ce0a7223 */ /* 0x000fe40000010080 */
[----:B------:R-:W-:Y:S01]  /*7a70*/  FFMA.FTZ R24, R209, R5, R133 ;  /* 0x00000005d1187223 */ /* 0x000fe20000010085 */
[----:B------:R-:W-:Y:S01]  /*7a80*/  F2FP.BF16.PACK_AB R178, R7, R6 ;  /* 0x0000000607b2723e */ /* 0x000fe200000010ff */
[----:B------:R-:W-:Y:S01]  /*7a90*/  FFMA.FTZ R6, R204, R199, R130 ;  /* 0x000000c7cc067223 */ /* 0x000fe20000010082 */
[----:B------:R-:W3:Y:S01]  /*7aa0*/  LDL R209, [R1+0x14] ;  /* 0x0000140001d17983 */ /* 0x000ee20000100800 */
[----:B------:R-:W-:-:S02]  /*7ab0*/  FFMA.FTZ R9, R208, R20, R134 ;  /* 0x00000014d0097223 */ /* 0x000fc40000010086 */
[----:B------:R-:W-:Y:S01]  /*7ac0*/  FFMA.FTZ R7, R203, R180, R131 ;  /* 0x000000b4cb077223 */ /* 0x000fe20000010083 */
[----:B------:R-:W3:Y:S04]  /*7ad0*/  LDL R206, [R1+0x8] ;  /* 0x0000080001ce7983 */ /* 0x000ee80000100800 */
[----:B------:R-:W3:Y:S04]  /*7ae0*/  LDL R208, [R1+0x18] ;  /* 0x0000180001d07983 */ /* 0x000ee80000100800 */
[----:B------:R-:W3:Y:S04]  /*7af0*/  LDL R204, [R1+0x4] ;  /* 0x0000040001cc7983 */ /* 0x000ee80000100800 */
[----:B------:R-:W3:Y:S01]  /*7b00*/  LDL R203, [R1+0x1c] ;  /* 0x00001c0001cb7983 */ /* 0x000ee20000100800 */
[----:B--2---:R-:W-:-:S02]  /*7b10*/  FFMA.FTZ R8, R212, R201, R76 ;  /* 0x000000c9d4087223 */ /* 0x004fc4000001004c */
[----:B------:R-:W-:Y:S01]  /*7b20*/  FFMA.FTZ R25, R211, R202, R77 ;  /* 0x000000cad3197223 */ /* 0x000fe2000001004d */
[----:B------:R-:W-:Y:S02]  /*7b30*/  F2FP.BF16.PACK_AB R18, R176, R18 ;  /* 0x00000012b012723e */ /* 0x000fe400000010ff */
[----:B------:R-:W-:Y:S02]  /*7b40*/  F2FP.BF16.PACK_AB R10, R11, R10 ;  /* 0x0000000a0b0a723e */ /* 0x000fe400000010ff */
[----:B------:R-:W-:Y:S02]  /*7b50*/  F2FP.BF16.PACK_AB R176, R25, R8 ;  /* 0x0000000819b0723e */ /* 0x000fe400000010ff */
[----:B------:R-:W-:Y:S01]  /*7b60*/  F2FP.BF16.PACK_AB R11, R7, R6 ;  /* 0x00000006070b723e */ /* 0x000fe200000010ff */
[----:B------:R-:W-:Y:S01]  /*7b70*/  IMAD.WIDE.U32 R6, R3, R221, c[0x0][0x210] ;  /* 0x0000840003067625 */ /* 0x000fe200078e00dd */
[----:B------:R-:W-:Y:S02]  /*7b80*/  F2FP.BF16.PACK_AB R8, R24, R23 ;  /* 0x000000171808723e */ /* 0x000fe400000010ff */
[----:B------:R-:W-:Y:S01]  /*7b90*/  F2FP.BF16.PACK_AB R9, R22, R9 ;  /* 0x000000091609723e */ /* 0x000fe200000010ff */
[CC--:B------:R-:W-:Y:S01]  /*7ba0*/  IMAD.WIDE.U32 R22, R2.reuse, R221.reuse, c[0x0][0x208] ;  /* 0x0000820002167625 */ /* 0x0c0fe200078e00dd */
[----:B------:R1:W-:Y:S03]  /*7bb0*/  STG.E.128 [R6.64], R12 ;  /* 0x0000000c06007986 */ /* 0x0003e6000c101d04 */
[-C--:B------:R-:W-:Y:S01]  /*7bc0*/  IMAD.WIDE.U32 R2, R2, R221.reuse, c[0x0][0x210] ;  /* 0x0000840002027625 */ /* 0x080fe200078e00dd */
[----:B------:R-:W-:Y:S03]  /*7bd0*/  STG.E.128 [R22.64], R16 ;  /* 0x0000001016007986 */ /* 0x000fe6000c101d04 */
[----:B------:R-:W-:Y:S01]  /*7be0*/  IMAD.WIDE.U32 R24, R21, R221, c[0x0][0x208] ;  /* 0x0000820015187625 */ /* 0x000fe200078e00dd */
[----:B------:R-:W-:Y:S03]  /*7bf0*/  STG.E.128 [R2.64], R176 ;  /* 0x000000b002007986 */ /* 0x000fe6000c101d04 */
[----:B------:R-:W-:-:S02]  /*7c00*/  FMUL.FTZ R27, R219, R27 ;  /* 0x0000001bdb1b7220 */ /* 0x000fc40000410000 */
[----:B------:R-:W-:Y:S01]  /*7c10*/  FMUL.FTZ R181, R219, R181 ;  /* 0x000000b5dbb57220 */ /* 0x000fe20000410000 */
[----:B------:R4:W-:Y:S01]  /*7c20*/  STG.E.128 [R24.64], R8 ;  /* 0x0000000818007986 */ /* 0x0009e2000c101d04 */
[C---:B------:R-:W-:Y:S02]  /*7c30*/  FADD.FTZ R186, -R220.reuse, R186 ;  /* 0x000000badcba7221 */ /* 0x040fe40000010100 */
[----:B------:R-:W-:Y:S02]  /*7c40*/  FADD.FTZ R187, -R220, R187 ;  /* 0x000000bbdcbb7221 */ /* 0x000fe40000010100 */
[----:B-1----:R-:W-:Y:S02]  /*7c50*/  FFMA.FTZ R6, R248, R27, R124 ;  /* 0x0000001bf8067223 */ /* 0x002fe4000001007c */
[----:B------:R-:W-:Y:S02]  /*7c60*/  FFMA.FTZ R7, R249, R181, R125 ;  /* 0x000000b5f9077223 */ /* 0x000fe4000001007d */
[----:B------:R-:W-:-:S02]  /*7c70*/  FMUL.FTZ R183, R219, R183 ;  /* 0x000000b7dbb77220 */ /* 0x000fc40000410000 */
[C---:B------:R-:W-:Y:S02]  /*7c80*/  FMUL.FTZ R186, R219.reuse, R186 ;  /* 0x000000badbba7220 */ /* 0x040fe40000410000 */
[C---:B------:R-:W-:Y:S02]  /*7c90*/  FMUL.FTZ R187, R219.reuse, R187 ;  /* 0x000000bbdbbb7220 */ /* 0x040fe40000410000 */
[C---:B------:R-:W-:Y:S02]  /*7ca0*/  FMUL.FTZ R184, R219.reuse, R184 ;  /* 0x000000b8dbb87220 */ /* 0x040fe40000410000 */
[C---:B------:R-:W-:Y:S02]  /*7cb0*/  FMUL.FTZ R201, R219.reuse, R185 ;  /* 0x000000b9dbc97220 */ /* 0x040fe40000410000 */
[----:B------:R-:W-:Y:S01]  /*7cc0*/  FMUL.FTZ R202, R219, R188 ;  /* 0x000000bcdbca7220 */ /* 0x000fe20000410000 */
[----:B------:R-:W-:Y:S01]  /*7cd0*/  F2FP.BF16.PACK_AB R12, R7, R6 ;  /* 0x00000006070c723e */ /* 0x000fe200000010ff */
[----:B------:R-:W-:-:S02]  /*7ce0*/  FFMA.FTZ R13, R250, R183, R126 ;  /* 0x000000b7fa0d7223 */ /* 0x000fc4000001007e */
[----:B------:R-:W-:Y:S02]  /*7cf0*/  FFMA.FTZ R15, R251, R186, R127 ;  /* 0x000000bafb0f7223 */ /* 0x000fe4000001007f */
[-C--:B------:R-:W-:Y:S02]  /*7d00*/  FFMA.FTZ R6, R247, R202.reuse, R123 ;  /* 0x000000caf7067223 */ /* 0x080fe4000001007b */
[----:B------:R-:W-:Y:S02]  /*7d10*/  FFMA.FTZ R7, R239, R202, R59 ;  /* 0x000000caef077223 */ /* 0x000fe4000001003b */
[----:B----4-:R-:W-:Y:S02]  /*7d20*/  FFMA.FTZ R8, R205, R180, R67 ;  /* 0x000000b4cd087223 */ /* 0x010fe40000010043 */
[----:B------:R-:W-:Y:S02]  /*7d30*/  FFMA.FTZ R18, R237, R184, R57 ;  /* 0x000000b8ed127223 */ /* 0x000fe40000010039 */
[----:B------:R-:W-:-:S02]  /*7d40*/  FFMA.FTZ R0, R210, R0, R68 ;  /* 0x00000000d2007223 */ /* 0x000fc40000010044 */
[----:B------:R-:W-:Y:S02]  /*7d50*/  FMUL.FTZ R185, R219, R189 ;  /* 0x000000bddbb97220 */ /* 0x000fe40000410000 */
[----:B------:R-:W-:Y:S02]  /*7d60*/  FFMA.FTZ R14, R245, R184, R121 ;  /* 0x000000b8f50e7223 */ /* 0x000fe40000010079 */
[C---:B------:R-:W-:Y:S02]  /*7d70*/  FMUL.FTZ R188, R219.reuse, R193 ;  /* 0x000000c1dbbc7220 */ /* 0x040fe40000410000 */
[C---:B------:R-:W-:Y:S02]  /*7d80*/  FMUL.FTZ R189, R219.reuse, R194 ;  /* 0x000000c2dbbd7220 */ /* 0x040fe40000410000 */
[----:B------:R-:W-:Y:S01]  /*7d90*/  FMUL.FTZ R195, R219, R195 ;  /* 0x000000c3dbc37220 */ /* 0x000fe20000410000 */
[----:B------:R-:W-:Y:S01]  /*7da0*/  F2FP.BF16.PACK_AB R13, R15, R13 ;  /* 0x0000000d0f0d723e */ /* 0x000fe200000010ff */
[----:B------:R-:W-:-:S02]  /*7db0*/  FMUL.FTZ R193, R219, R196 ;  /* 0x000000c4dbc17220 */ /* 0x000fc40000410000 */
[----:B------:R-:W-:Y:S02]  /*7dc0*/  FMUL.FTZ R190, R219, R190 ;  /* 0x000000bedbbe7220 */ /* 0x000fe40000410000 */
[----:B------:R-:W-:Y:S02]  /*7dd0*/  FADD.FTZ R198, -R220, R218 ;  /* 0x000000dadcc67221 */ /* 0x000fe40000010100 */
[----:B------:R-:W-:Y:S02]  /*7de0*/  FFMA.FTZ R17, R242, R183, R62 ;  /* 0x000000b7f2117223 */ /* 0x000fe4000001003e */
[----:B------:R-:W-:Y:S02]  /*7df0*/  FFMA.FTZ R16, R243, R186, R63 ;  /* 0x000000baf3107223 */ /* 0x000fe4000001003f */
[----:B------:R-:W-:Y:S02]  /*7e00*/  FFMA.FTZ R22, R233, R188, R117 ;  /* 0x000000bce9167223 */ /* 0x000fe40000010075 */
[----:B------:R-:W-:-:S02]  /*7e10*/  FMUL.FTZ R194, R219, R197 ;  /* 0x000000c5dbc27220 */ /* 0x000fc40000410000 */
[----:B------:R-:W-:Y:S01]  /*7e20*/  FMUL.FTZ R198, R219, R198 ;  /* 0x000000c6dbc67220 */ /* 0x000fe20000410000 */
[----:B------:R-:W-:Y:S01]  /*7e30*/  F2FP.BF16.PACK_AB R17, R16, R17 ;  /* 0x000000111011723e */ /* 0x000fe200000010ff */
[----:B------:R-:W-:Y:S01]  /*7e40*/  FFMA.FTZ R23, R47, R195, R55 ;  /* 0x000000c32f177223 */ /* 0x000fe20000010037 */
[----:B------:R-:W-:Y:S01]  /*7e50*/  HFMA2.MMA R227, -RZ, RZ, 0, 2.384185791015625e-07 ;  /* 0x00000004ffe37435 */ /* 0x000fe200000001ff */
[----:B------:R-:W-:-:S09]  /*7e60*/  FFMA.FTZ R176, R45, R188, R53 ;  /* 0x000000bc2db07223 */ /* 0x000fd20000010035 */
[----:B------:R-:W-:-:S05]  /*7e70*/  IMAD R4, R227, c[0x0][0x160], R4 ;  /* 0x00005800e3047a24 */ /* 0x000fca00078e0204 */
[----:B------:R-:W-:Y:S01]  /*7e80*/  ISETP.GE.AND P1, PT, R4, c[0x0][0x164], PT ;  /* 0x0000590004007a0c */ /* 0x000fe20003f26270 */
[----:B---3--:R-:W-:Y:S02]  /*7e90*/  FFMA.FTZ R2, R209, R5, R69 ;  /* 0x00000005d1027223 */ /* 0x008fe40000010045 */
[----:B------:R-:W-:Y:S02]  /*7ea0*/  FFMA.FTZ R5, R207, R192, R64 ;  /* 0x000000c0cf057223 */ /* 0x000fe40000010040 */
[----:B------:R-:W-:Y:S02]  /*7eb0*/  FFMA.FTZ R11, R206, R199, R66 ;  /* 0x000000c7ce0b7223 */ /* 0x000fe40000010042 */
[----:B------:R-:W-:Y:S02]  /*7ec0*/  FFMA.FTZ R3, R208, R20, R70 ;  /* 0x00000014d0037223 */ /* 0x000fe40000010046 */
[----:B------:R-:W-:Y:S02]  /*7ed0*/  FFMA.FTZ R10, R204, R26, R65 ;  /* 0x0000001acc0a7223 */ /* 0x000fe40000010041 */
[----:B------:R-:W-:Y:S01]  /*7ee0*/  FFMA.FTZ R9, R203, R191, R71 ;  /* 0x000000bfcb097223 */ /* 0x000fe20000010047 */
[----:B------:R-:W-:-:S02]  /*7ef0*/  F2FP.BF16.PACK_AB R11, R8, R11 ;  /* 0x0000000b080b723e */ /* 0x000fc400000010ff */
[----:B------:R-:W-:Y:S01]  /*7f00*/  F2FP.BF16.PACK_AB R10, R10, R5 ;  /* 0x000000050a0a723e */ /* 0x000fe200000010ff */
[----:B------:R-:W-:Y:S01]  /*7f10*/  FFMA.FTZ R5, R238, R201, R58 ;  /* 0x000000c9ee057223 */ /* 0x000fe2000001003a */
[----:B------:R-:W-:Y:S01]  /*7f20*/  F2FP.BF16.PACK_AB R9, R9, R3 ;  /* 0x000000030909723e */ /* 0x000fe200000010ff */
[----:B------:R-:W-:Y:S01]  /*7f30*/  FFMA.FTZ R3, R246, R201, R122 ;  /* 0x000000c9f6037223 */ /* 0x000fe2000001007a */
[----:B------:R-:W-:Y:S01]  /*7f40*/  F2FP.BF16.PACK_AB R8, R2, R0 ;  /* 0x000000000208723e */ /* 0x000fe200000010ff */
[-C--:B------:R-:W-:Y:S02]  /*7f50*/  FFMA.FTZ R0, R236, R187.reuse, R56 ;  /* 0x000000bbec007223 */ /* 0x080fe40000010038 */
        /* <DEDUP_REMOVED lines=8> */
[----:B------:R-:W-:-:S02]  /*7fe0*/  FFMA.FTZ R6, R234, R189, R118 ;  /* 0x000000bdea067223 */ /* 0x000fc40000010076 */
[----:B------:R-:W-:Y:S02]  /*7ff0*/  FFMA.FTZ R7, R235, R195, R119 ;  /* 0x000000c3eb077223 */ /* 0x000fe40000010077 */
[----:B------:R-:W-:Y:S02]  /*8000*/  FFMA.FTZ R2, R228, R193, R112 ;  /* 0x000000c1e4027223 */ /* 0x000fe40000010070 */
        /* <DEDUP_REMOVED lines=15> */
[----:B------:R-:W-:Y:S01]  /*8100*/  IMAD.WIDE.U32 R6, R21, R221, c[0x0][0x210] ;  /* 0x0000840015067625 */ /* 0x000fe200078e00dd */
[----:B------:R-:W-:Y:S02]  /*8110*/  F2FP.BF16.PACK_AB R178, R22, R3 ;  /* 0x0000000316b2723e */ /* 0x000fe400000010ff */
[----:B------:R-:W-:Y:S01]  /*8120*/  F2FP.BF16.PACK_AB R177, R23, R2 ;  /* 0x0000000217b1723e */ /* 0x000fe200000010ff */
[----:B------:R-:W-:Y:S01]  /*8130*/  IMAD.WIDE.U32 R2, R182, R221, c[0x0][0x208] ;  /* 0x00008200b6027625 */ /* 0x000fe200078e00dd */
[----:B------:R-:W-:-:S03]  /*8140*/  F2FP.BF16.PACK_AB R176, R176, R0 ;  /* 0x00000000b0b0723e */ /* 0x000fc600000010ff */
[-C--:B------:R-:W-:Y:S01]  /*8150*/  IMAD.WIDE.U32 R20, R182, R221.reuse, c[0x0][0x210] ;  /* 0x00008400b6147625 */ /* 0x080fe200078e00dd */
[----:B------:R0:W-:Y:S03]  /*8160*/  STG.E.128 [R6.64], R8 ;  /* 0x0000000806007986 */ /* 0x0001e6000c101d04 */
[CC--:B------:R-:W-:Y:S01]  /*8170*/  IMAD.WIDE.U32 R22, R200.reuse, R221.reuse, c[0x0][0x208] ;  /* 0x00008200c8167625 */ /* 0x0c0fe200078e00dd */
[----:B------:R0:W-:Y:S03]  /*8180*/  STG.E.128 [R2.64], R12 ;  /* 0x0000000c02007986 */ /* 0x0001e6000c101d04 */
[----:B------:R-:W-:Y:S01]  /*8190*/  IMAD.WIDE.U32 R180, R200, R221, c[0x0][0x210] ;  /* 0x00008400c8b47625 */ /* 0x000fe200078e00dd */
[----:B------:R0:W-:Y:S04]  /*81a0*/  STG.E.128 [R20.64], R16 ;  /* 0x0000001014007986 */ /* 0x0001e8000c101d04 */
[----:B------:R0:W-:Y:S04]  /*81b0*/  STG.E.128 [R22.64], R24 ;  /* 0x0000001816007986 */ /* 0x0001e8000c101d04 */
[----:B------:R0:W-:Y:S02]  /*81c0*/  STG.E.128 [R180.64], R176 ;  /* 0x000000b0b4007986 */ /* 0x0001e4000c101d04 */
[----:B0----5:R-:W-:Y:S01]  /*81d0*/  @P1 CALL.REL.NOINC `(.L_x_11371) ;  /* 0x0000001000001944 */ /* 0x021fe20003c00000 */
[----:B------:R-:W-:Y:S05]  /*81e0*/  BRA `(.L_x_11372) ;  /* 0xffff8f6000007947 */ /* 0x000fea000383ffff */
.L_x_11371:
[----:B------:R-:W-:Y:S05]  /*81f0*/  EXIT ;  /* 0x000000000000794d */ /* 0x000fea0003800000 */
.L_x_11369:
[----:B------:R-:W-:Y:S01]  /*8200*/  HFMA2.MMA R179, -RZ, RZ, 0, 5.9604644775390625e-08 ;  /* 0x00000001ffb37435 */ /* 0x000fe200000001ff */
[----:B------:R-:W-:-:S02]  /*8210*/  MOV R177, R178 ;  /* 0x000000b200b17202 */ /* 0x000fc40000000f00 */
[----:B------:R-:W-:Y:S02]  /*8220*/  MOV R252, 0x1f ;  /* 0x0000001f00fc7802 */ /* 0x000fe40000000f00 */
[----:B------:R-:W-:Y:S02]  /*8230*/  MOV R220, 0xffffffff ;  /* 0xffffffff00dc7802 */ /* 0x000fe40000000f00 */
[----:B------:R-:W-:Y:S02]  /*8240*/  MOV R176, 0x8260 ;  /* 0x0000826000b07802 */ /* 0x000fe40000000f00 */
[----:B-----5:R-:W-:Y:S05]  /*8250*/  CALL.REL.NOINC `($__internal_17_$__cuda_sm70_shflsync_bfly_p) ;  /* 0x00000c1000007944 */ /* 0x020fea0003c00000 */
[----:B-1----:R-:W-:Y:S05]  /*8260*/  BRA `(.L_x_11373) ;  /* 0xffffd88000007947 */ /* 0x002fea000383ffff */
.L_x_11370:
[----:B------:R-:W-:Y:S01]  /*8270*/  HFMA2.MMA R179, -RZ, RZ, 0, 1.1920928955078125e-07 ;  /* 0x00000002ffb37435 */ /* 0x000fe200000001ff */
[----:B------:R-:W-:Y:S02]  /*8280*/  MOV R177, R178 ;  /* 0x000000b200b17202 */ /* 0x000fe40000000f00 */
[----:B------:R-:W-:Y:S02]  /*8290*/  MOV R252, 0x1f ;  /* 0x0000001f00fc7802 */ /* 0x000fe40000000f00 */
[----:B------:R-:W-:Y:S02]  /*82a0*/  MOV R220, 0xffffffff ;  /* 0xffffffff00dc7802 */ /* 0x000fe40000000f00 */
[----:B------:R-:W-:-:S02]  /*82b0*/  MOV R176, 0x82d0 ;  /* 0x000082d000b07802 */ /* 0x000fc40000000f00 */
[----:B-----5:R-:W-:Y:S05]  /*82c0*/  CALL.REL.NOINC `($__internal_17_$__cuda_sm70_shflsync_bfly_p) ;  /* 0x00000ba000007944 */ /* 0x020fea0003c00000 */
[----:B-1----:R-:W-:Y:S01]  /*82d0*/  FADD.FTZ R178, R178, R179 ;  /* 0x000000b3b2b27221 */ /* 0x002fe20000010000 */
[----:B------:R-:W-:Y:S01]  /*82e0*/  HFMA2.MMA R179, -RZ, RZ, 0, 2.384185791015625e-07 ;  /* 0x00000004ffb37435 */ /* 0x000fe200000001ff */
[----:B------:R-:W-:-:S02]  /*82f0*/  MOV R252, 0x1f ;  /* 0x0000001f00fc7802 */ /* 0x000fc40000000f00 */
[----:B------:R-:W-:Y:S02]  /*8300*/  MOV R220, 0xffffffff ;  /* 0xffffffff00dc7802 */ /* 0x000fe40000000f00 */
[----:B------:R-:W-:Y:S02]  /*8310*/  MOV R177, R178 ;  /* 0x000000b200b17202 */ /* 0x000fe40000000f00 */
[----:B------:R-:W-:Y:S02]  /*8320*/  MOV R176, 0x8340 ;  /* 0x0000834000b07802 */ /* 0x000fe40000000f00 */
[----:B------:R-:W-:Y:S05]  /*8330*/  CALL.REL.NOINC `($__internal_17_$__cuda_sm70_shflsync_bfly_p) ;  /* 0x00000b3000007944 */ /* 0x000fea0003c00000 */
[----:B-1----:R-:W-:Y:S01]  /*8340*/  FADD.FTZ R178, R178, R179 ;  /* 0x000000b3b2b27221 */ /* 0x002fe20000010000 */
[----:B------:R-:W-:Y:S01]  /*8350*/  HFMA2.MMA R179, -RZ, RZ, 0, 4.76837158203125e-07 ;  /* 0x00000008ffb37435 */ /* 0x000fe200000001ff */
[----:B------:R-:W-:Y:S02]  /*8360*/  MOV R252, 0x1f ;  /* 0x0000001f00fc7802 */ /* 0x000fe40000000f00 */
[----:B------:R-:W-:Y:S02]  /*8370*/  MOV R220, 0xffffffff ;  /* 0xffffffff00dc7802 */ /* 0x000fe40000000f00 */
[----:B------:R-:W-:-:S02]  /*8380*/  MOV R177, R178 ;  /* 0x000000b200b17202 */ /* 0x000fc40000000f00 */
[----:B------:R-:W-:Y:S02]  /*8390*/  MOV R176, 0x83b0 ;  /* 0x000083b000b07802 */ /* 0x000fe40000000f00 */
[----:B------:R-:W-:Y:S05]  /*83a0*/  CALL.REL.NOINC `($__internal_17_$__cuda_sm70_shflsync_bfly_p) ;  /* 0x00000ac000007944 */ /* 0x000fea0003c00000 */
[----:B-1----:R-:W-:Y:S01]  /*83b0*/  FADD.FTZ R178, R178, R179 ;  /* 0x000000b3b2b27221 */ /* 0x002fe20000010000 */
[----:B------:R-:W-:Y:S01]  /*83c0*/  HFMA2.MMA R179, -RZ, RZ, 0, 9.5367431640625e-07 ;  /* 0x00000010ffb37435 */ /* 0x000fe200000001ff */
[----:B------:R-:W-:Y:S02]  /*83d0*/  MOV R252, 0x1f ;  /* 0x0000001f00fc7802 */ /* 0x000fe40000000f00 */
[----:B------:R-:W-:Y:S02]  /*83e0*/  MOV R220, 0xffffffff ;  /* 0xffffffff00dc7802 */ /* 0x000fe40000000f00 */
[----:B------:R-:W-:Y:S02]  /*83f0*/  MOV R177, R178 ;  /* 0x000000b200b17202 */ /* 0x000fe40000000f00 */
[----:B------:R-:W-:Y:S02]  /*8400*/  MOV R176, 0x8420 ;  /* 0x0000842000b07802 */ /* 0x000fe40000000f00 */
[----:B------:R-:W-:Y:S05]  /*8410*/  CALL.REL.NOINC `($__internal_17_$__cuda_sm70_shflsync_bfly_p) ;  /* 0x00000a5000007944 */ /* 0x000fea0003c00000 */
[----:B-1----:R-:W-:Y:S01]  /*8420*/  FADD.FTZ R178, R178, R179 ;  /* 0x000000b3b2b27221 */ /* 0x002fe20000010000 */
[----:B------:R-:W-:Y:S01]  /*8430*/  HFMA2.MMA R179, -RZ, RZ, 0, 5.9604644775390625e-08 ;  /* 0x00000001ffb37435 */ /* 0x000fe200000001ff */
[----:B------:R-:W-:-:S02]  /*8440*/  MOV R252, 0x1f ;  /* 0x0000001f00fc7802 */ /* 0x000fc40000000f00 */
[----:B------:R-:W-:Y:S01]  /*8450*/  FMUL.FTZ R178, R178, c[0x0][0x1e0] ;  /* 0x00007800b2b27a20 */ /* 0x000fe20000410000 */
[----:B------:R-:W-:-:S03]  /*8460*/  MOV R220, 0xffffffff ;  /* 0xffffffff00dc7802 */ /* 0x000fc60000000f00 */
        /* <DEDUP_REMOVED lines=128> */
[----:B------:R-:W-:-:S04]  /*8c70*/  MOV R176, 0x8ca0 ;  /* 0x00008ca000b07802 */ /* 0x000fc80000000f00 */
[----:B------:R-:W-:Y:S02]  /*8c80*/  MOV R177, R219 ;  /* 0x000000db00b17202 */ /* 0x000fe40000000f00 */
[----:B------:R-:W-:Y:S05]  /*8c90*/  CALL.REL.NOINC `($__internal_17_$__cuda_sm70_shflsync_bfly_p) ;  /* 0x000001d000007944 */ /* 0x000fea0003c00000 */
[----:B-1----:R-:W-:Y:S01]  /*8ca0*/  FADD.FTZ R219, R219, R179 ;  /* 0x000000b3dbdb7221 */ /* 0x002fe20000010000 */
[----:B------:R-:W-:Y:S01]  /*8cb0*/  HFMA2.MMA R179, -RZ, RZ, 0, 1.1920928955078125e-07 ;  /* 0x00000002ffb37435 */ /* 0x000fe200000001ff */
[----:B------:R-:W-:Y:S02]  /*8cc0*/  MOV R252, 0x1f ;  /* 0x0000001f00fc7802 */ /* 0x000fe40000000f00 */
[----:B------:R-:W-:Y:S02]  /*8cd0*/  MOV R220, 0xffffffff ;  /* 0xffffffff00dc7802 */ /* 0x000fe40000000f00 */
[----:B------:R-:W-:Y:S02]  /*8ce0*/  MOV R177, R219 ;  /* 0x000000db00b17202 */ /* 0x000fe40000000f00 */
[----:B------:R-:W-:Y:S02]  /*8cf0*/  MOV R176, 0x8d10 ;  /* 0x00008d1000b07802 */ /* 0x000fe40000000f00 */
[----:B------:R-:W-:Y:S05]  /*8d00*/  CALL.REL.NOINC `($__internal_17_$__cuda_sm70_shflsync_bfly_p) ;  /* 0x0000016000007944 */ /* 0x000fea0003c00000 */
        /* <DEDUP_REMOVED lines=21> */
[----:B-1----:R-:W-:Y:S05]  /*8e60*/  BRA `(.L_x_11374) ;  /* 0xffffd5c000007947 */ /* 0x002fea000383ffff */
        .weak           $__internal_17_$__cuda_sm70_shflsync_bfly_p
        .type           $__internal_17_$__cuda_sm70_shflsync_bfly_p,@function
        .size           $__internal_17_$__cuda_sm70_shflsync_bfly_p,(.L_x_52435 - $__internal_17_$__cuda_sm70_shflsync_bfly_p)
$__internal_17_$__cuda_sm70_shflsync_bfly_p:
[----:B------:R-:W-:Y:S04]  /*8e70*/  WARPSYNC R220 ;  /* 0x000000dc00007348 */ /* 0x000fe80003800000 */
[----:B------:R0:W1:Y:S02]  /*8e80*/  SHFL.BFLY PT, R179, R177, R179, R252 ;  /* 0x0c0000b3b1b37389 */ /* 0x00006400000e00fc */
[----:B0-----:R-:W-:-:S06]  /*8e90*/  HFMA2.MMA R177, -RZ, RZ, 0, 0 ;  /* 0x00000000ffb17435 */ /* 0x001fcc00000001ff */
[----:B------:R-:W-:Y:S05]  /*8ea0*/  RET.REL.NODEC R176 `(_ZN10layer_norm31ln_parallel_residual_fwd_kernelINS_13Kernel_traitsIf13__nv_bfloat16S2_S2_fjLj2048ELj1ELj4ELj1ELj16ENS_18Kernel_traits_baseILj2048EfS2_S2_S2_fjLj128EEEEELb0ELb0ELb1EEEvNS_9FwdParamsE) ;  /* 0xffff7150b0007950 */ /* 0x000fea0003c3ffff */
.L_x_11375:
        /* <DEDUP_REMOVED lines=13> */
.L_x_52435:


//--------------------- .text._ZN10layer_norm31ln_parallel_residual_fwd_kernelINS_13Kernel_traitsIf13__nv_bfloat16S2_S2_fjLj2048ELj1ELj4ELj1ELj16ENS_18Kernel_traits_baseILj2048EfS2_S2_S2_fjLj128EEEEELb0ELb1ELb0EEEvNS_9FwdParamsE --------------------------
	.section	.text._ZN10layer_norm31ln_parallel_residual_fwd_kernelINS_13Kernel_traitsIf13__nv_bfloat16S2_S2_fjLj2048ELj1ELj4ELj1ELj16ENS_18Kernel_traits_baseILj2048EfS2_S2_S2_fjLj128EEEEELb0ELb1ELb0EEEvNS_9FwdParamsE,"ax",@progbits
	.sectioninfo	@"SHI_REGISTERS=228"
	.align	128
        .global         _ZN10layer_norm31ln_parallel_residual_fwd_kernelINS_13Kernel_traitsIf13__nv_bfloat16S2_S2_fjLj2048ELj1ELj4ELj1ELj16ENS_18Kernel_traits_baseILj2048EfS2_S2_S2_fjLj128EEEEELb0ELb1ELb0EEEvNS_9FwdParamsE
        .type           _ZN10layer_norm31ln_parallel_residual_fwd_kernelINS_13Kernel_traitsIf13__nv_bfloat16S2_S2_fjLj2048ELj1ELj4ELj1ELj16ENS_18Kernel_traits_baseILj2048EfS2_S2_S2_fjLj128EEEEELb0ELb1ELb0EEEvNS_9FwdParamsE,@function
        .size           _ZN10layer_norm31ln_parallel_residual_fwd_kernelINS_13Kernel_traitsIf13__nv_bfloat16S2_S2_fjLj2048ELj1ELj4ELj1ELj16ENS_18Kernel_traits_baseILj2048EfS2_S2_S2_fjLj128EEEEELb0ELb1ELb0EEEvNS_9FwdParamsE,(.L_x_52436 - _ZN10layer_norm31ln_parallel_residual_fwd_kernelINS_13Kernel_traitsIf13__nv_bfloat16S2_S2_fjLj2048ELj1ELj4ELj1ELj16ENS_18Kernel_traits_baseILj2048EfS2_S2_S2_fjLj128EEEEELb0ELb1ELb0EEEvNS_9FwdParamsE)
        .other          _ZN10layer_norm31ln_parallel_residual_fwd_kernelINS_13Kernel_traitsIf13__nv_bfloat16S2_S2_fjLj2048ELj1ELj4ELj1ELj16ENS_18Kernel_traits_baseILj2048EfS2_S2_S2_fjLj128EEEEELb0ELb1ELb0EEEvNS_9FwdParamsE,@"STO_CUDA_ENTRY STV_DEFAULT"
_ZN10layer_norm31ln_parallel_residual_fwd_kernelINS_13Kernel_traitsIf13__nv_bfloat16S2_S2_fjLj2048ELj1ELj4ELj1ELj16ENS_18Kernel_traits_baseILj2048EfS2_S2_S2_fjLj128EEEEELb0ELb1ELb0EEEvNS_9FwdParamsE:
.text._ZN10layer_norm31ln_parallel_residual_fwd_kernelINS_13Kernel_traitsIf13__nv_bfloat16S2_S2_fjLj2048ELj1ELj4ELj1ELj16ENS_18Kernel_traits_baseILj2048EfS2_S2_S2_fjLj128EEEEELb0ELb1ELb0EEEvNS_9FwdParamsE:
        /* <DEDUP_REMOVED lines=9> */
[----:B0-----:R-:W-:-:S04]  /*0090*/  LOP3.LUT R3, R4, 0x1f, RZ, 0xc, !PT ;  /* 0x0000001f04037812 */ /* 0x001fc800078e0cff */
[----:B------:R-:W-:Y:S02]  /*00a0*/  LEA.HI.SX32 R6, R0, R3, 0x1d ;  /* 0x0000000300067211 */ /* 0x000fe400078feaff */
[----:B------:R-:W-:Y:S02]  /*00b0*/  LOP3.LUT R0, R4, 0x1f, RZ, 0xc0, !PT ;  /* 0x0000001f04007812 */ /* 0x000fe400078ec0ff */
[C---:B------:R-:W-:Y:S02]  /*00c0*/  ISETP.GE.U32.AND P6, PT, R6.reuse, 0x40, PT ;  /* 0x000000400600780c */ /* 0x040fe40003fc6070 */
[C---:B------:R-:W-:Y:S02]  /*00d0*/  ISETP.GE.U32.AND P5, PT, R6.reuse, 0x60, PT ;  /* 0x000000600600780c */ /* 0x040fe40003fa6070 */
[C---:B------:R-:W-:Y:S02]  /*00e0*/  ISETP.GE.U32.AND P4, PT, R6.reuse, 0x80, PT ;  /* 0x000000800600780c */ /* 0x040fe40003f86070 */
[----:B------:R-:W-:-:S02]  /*00f0*/  LOP3.LUT P1, RZ, R6, 0xffffffe0, RZ, 0xc0, !PT ;  /* 0xffffffe006ff7812 */ /* 0x000fc4000782c0ff */
        /* <DEDUP_REMOVED lines=10> */
[----:B------:R-:W-:Y:S01]  /*01a0*/  IMAD.MOV.U32 R3, RZ, RZ, 0x20 ;  /* 0x00000020ff037424 */ /* 0x000fe200078e00ff */
[----:B------:R-:W-:Y:S01]  /*01b0*/  CS2R R166, SRZ ;  /* 0x0000000000a67805 */ /* 0x000fe2000001ff00 */
[----:B------:R-:W-:Y:S01]  /*01c0*/  CS2R R164, SRZ ;  /* 0x0000000000a47805 */ /* 0x000fe2000001ff00 */
[----:B------:R-:W-:Y:S01]  /*01d0*/  ISETP.NE.AND.EX P0, PT, RZ, c[0x0][0x21c], PT, P0 ;  /* 0x00008700ff007a0c */ /* 0x000fe20003f05300 */
[----:B------:R-:W-:Y:S01]  /*01e0*/  CS2R R162, SRZ ;  /* 0x0000000000a27805 */ /* 0x000fe2000001ff00 */
[----:B------:R-:W-:Y:S01]  /*01f0*/  CS2R R160, SRZ ;  /* 0x0000000000a07805 */ /* 0x000fe2000001ff00 */
[----:B------:R-:W-:-:S05]  /*0200*/  IMAD.WIDE.U32 R2, R0, R3, c[0x0][0x1b0] ;  /* 0x00006c0000027625 */ /* 0x000fca00078e0003 */
[----:B------:R0:W5:Y:S04]  /*0210*/  LDG.E.128 R156, [R2.64] ;  /* 0x00000004029c7981 */ /* 0x000168000c1e1d00 */
[----:B------:R0:W5:Y:S01]  /*0220*/  LDG.E.128 R152, [R2.64+0x10] ;  /* 0x0000100402987981 */ /* 0x000162000c1e1d00 */
[----:B------:R-:W-:-:S04]  /*0230*/  @P0 LEA R8, P2, R0, c[0x0][0x218], 0x5 ;  /* 0x0000860000080a11 */ /* 0x000fc800078428ff */
[----:B------:R-:W-:-:S05]  /*0240*/  @P0 LEA.HI.X R9, R0, c[0x0][0x21c], RZ, 0x5, P2 ;  /* 0x0000870000090a11 */ /* 0x000fca00010f2cff */
[----:B------:R0:W5:Y:S04]  /*0250*/  @P0 LDG.E.128 R164, [R8.64] ;  /* 0x0000000408a40981 */ /* 0x000168000c1e1d00 */
[----:B------:R0:W5:Y:S01]  /*0260*/  @P0 LDG.E.128 R160, [R8.64+0x10] ;  /* 0x0000100408a00981 */ /* 0x000162000c1e1d00 */
[----:B------:R-:W-:-:S03]  /*0270*/  LOP3.LUT R0, R0, 0x20, RZ, 0xfc, !PT ;  /* 0x0000002000007812 */ /* 0x000fc600078efcff */
.L_x_11377:
[----:B-1----:R-:W-:Y:S05]  /*0280*/  BSYNC B0 ;  /* 0x0000000000007941 */ /* 0x002fea0003800000 */
.L_x_11376:
[----:B------:R-:W-:Y:S01]  /*0290*/  BSSY B0, `(.L_x_11378) ;  /* 0x0000011000007945 */ /* 0x000fe20003800000 */
[----:B------:R-:W-:Y:S05]  /*02a0*/  @!P6 BRA `(.L_x_11379) ;  /* 0x000000f00000e947 */ /* 0x000fea0003800000 */
[----:B------:R-:W-:Y:S01]  /*02b0*/  ISETP.NE.U32.AND P0, PT, RZ, c[0x0][0x218], PT ;  /* 0x00008600ff007a0c */ /* 0x000fe20003f05070 */
[----:B0-----:R-:W-:Y:S01]  /*02c0*/  HFMA2.MMA R9, -RZ, RZ, 0, 1.9073486328125e-06 ;  /* 0x00000020ff097435 */ /* 0x001fe200000001ff */
[----:B------:R-:W-:Y:S01]  /*02d0*/  CS2R R150, SRZ ;  /* 0x0000000000967805 */ /* 0x000fe2000001ff00 */
[----:B------:R-:W-:Y:S01]  /*02e0*/  CS2R R148, SRZ ;  /* 0x0000000000947805 */ /* 0x000fe2000001ff00 */
[----:B------:R-:W-:Y:S01]  /*02f0*/  ISETP.NE.AND.EX P0, PT, RZ, c[0x0][0x21c], PT, P0 ;  /* 0x00008700ff007a0c */ /* 0x000fe20003f05300 */
[----:B------:R-:W-:Y:S01]  /*0300*/  CS2R R146, SRZ ;  /* 0x0000000000927805 */ /* 0x000fe2000001ff00 */
[----:B------:R-:W-:-:S05]  /*0310*/  CS2R R144, SRZ ;  /* 0x0000000000907805 */ /* 0x000fca000001ff00 */
[----:B------:R-:W-:-:S05]  /*0320*/  IMAD.WIDE.U32 R8, R0, R9, c[0x0][0x1b0] ;  /* 0x00006c0000087625 */ /* 0x000fca00078e0009 */
[----:B------:R0:W5:Y:S01]  /*0330*/  LDG.E.128 R140, [R8.64] ;  /* 0x00000004088c7981 */ /* 0x000162000c1e1d00 */
[----:B------:R-:W-:-:S03]  /*0340*/  @P0 LEA R2, P2, R0, c[0x0][0x218], 0x5 ;  /* 0x0000860000020a11 */ /* 0x000fc600078428ff */
[----:B------:R0:W5:Y:S01]  /*0350*/  LDG.E.128 R136, [R8.64+0x10] ;  /* 0x0000100408887981 */ /* 0x000162000c1e1d00 */
[----:B------:R-:W-:-:S05]  /*0360*/  @P0 LEA.HI.X R3, R0, c[0x0][0x21c], RZ, 0x5, P2 ;  /* 0x0000870000030a11 */ /* 0x000fca00010f2cff */
[----:B------:R0:W5:Y:S04]  /*0370*/  @P0 LDG.E.128 R148, [R2.64] ;  /* 0x0000000402940981 */ /* 0x000168000c1e1d00 */
[----:B------:R0:W5:Y:S01]  /*0380*/  @P0 LDG.E.128 R144, [R2.64+0x10] ;  /* 0x0000100402900981 */ /* 0x000162000c1e1d00 */
[----:B------:R-:W-:-:S03]  /*0390*/  IADD3 R0, R0, 0x20, RZ ;  /* 0x0000002000007810 */ /* 0x000fc60007ffe0ff */
.L_x_11379:
[----:B------:R-:W-:Y:S05]  /*03a0*/  BSYNC B0 ;  /* 0x0000000000007941 */ /* 0x000fea0003800000 */
.L_x_11378:
[----:B------:R-:W-:Y:S01]  /*03b0*/  BSSY B0, `(.L_x_11380) ;  /* 0x0000011000007945 */ /* 0x000fe20003800000 */
[----:B------:R-:W-:Y:S05]  /*03c0*/  @!P5 BRA `(.L_x_11381) ;  /* 0x000000f00000d947 */ /* 0x000fea0003800000 */
[----:B------:R-:W-:Y:S01]  /*03d0*/  ISETP.NE.U32.AND P0, PT, RZ, c[0x0][0x218], PT ;  /* 0x00008600ff007a0c */ /* 0x000fe20003f05070 */
[----:B0-----:R-:W-:Y:S01]  /*03e0*/  IMAD.MOV.U32 R9, RZ, RZ, 0x20 ;  /* 0x00000020ff097424 */ /* 0x001fe200078e00ff */
        /* <DEDUP_REMOVED lines=12> */
[----:B------:R-:W-:-:S03]  /*04b0*/  IADD3 R0, R0, 0x20, RZ ;  /* 0x0000002000007810 */ /* 0x000fc60007ffe0ff */
.L_x_11381:
[----:B------:R-:W-:Y:S05]  /*04c0*/  BSYNC B0 ;  /* 0x0000000000007941 */ /* 0x000fea0003800000 */
.L_x_11380:
        /* <DEDUP_REMOVED lines=17> */
.L_x_11383:
[----:B------:R-:W-:Y:S05]  /*05e0*/  BSYNC B0 ;  /* 0x0000000000007941 */ /* 0x000fea0003800000 */
.L_x_11382:
        /* <DEDUP_REMOVED lines=17> */
.L_x_11385:
[----:B------:R-:W-:Y:S05]  /*0700*/  BSYNC B0 ;  /* 0x0000000000007941 */ /* 0x000fea0003800000 */
.L_x_11384:
[----:B------:R-:W-:Y:S01]  /*0710*/  ISETP.GE.U32.AND P0, PT, R6, 0xc0, PT ;  /* 0x000000c00600780c */ /* 0x000fe20003f06070 */
[----:B------:R-:W-:Y:S01]  /*0720*/  BSSY B0, `(.L_x_11386) ;  /* 0x0000013000007945 */ /* 0x000fe20003800000 */
[----:B------:R-:W-:-:S11]  /*0730*/  LOP3.LUT R5, R5, 0xffffffdf, RZ, 0xc0, !PT ;  /* 0xffffffdf05057812 */ /* 0x000fd600078ec0ff */
[----:B------:R-:W-:Y:S01]  /*0740*/  @P0 LOP3.LUT R5, R5, 0x20, RZ, 0xfc, !PT ;  /* 0x0000002005050812 */ /* 0x000fe200078efcff */
[----:B------:R-:W-:Y:S05]  /*0750*/  @!P0 BRA `(.L_x_11387) ;  /* 0x000000f000008947 */ /* 0x000fea0003800000 */
[----:B------:R-:W-:Y:S01]  /*0760*/  ISETP.NE.U32.AND P0, PT, RZ, c[0x0][0x218], PT ;  /* 0x00008600ff007a0c */ /* 0x000fe20003f05070 */
[----:B------:R-:W-:Y:S01]  /*0770*/  CS2R R86, SRZ ;  /* 0x0000000000567805 */ /* 0x000fe2000001ff00 */
[----:B0-----:R-:W-:Y:S01]  /*0780*/  MOV R9, 0x20 ;  /* 0x0000002000097802 */ /* 0x001fe20000000f00 */
        /* <DEDUP_REMOVED lines=12> */
.L_x_11387:
[----:B------:R-:W-:Y:S05]  /*0850*/  BSYNC B0 ;  /* 0x0000000000007941 */ /* 0x000fea0003800000 */
.L_x_11386:
[----:B------:R-:W-:Y:S01]  /*0860*/  ISETP.GE.U32.AND P0, PT, R6, 0xe0, PT ;  /* 0x000000e00600780c */ /* 0x000fe20003f06070 */
[----:B------:R-:W-:Y:S01]  /*0870*/  BSSY B0, `(.L_x_11388) ;  /* 0x0000016000007945 */ /* 0x000fe20003800000 */
[----:B0-----:R-:W-:Y:S02]  /*0880*/  SHF.R.U32.HI R2, RZ, 0x5, R4 ;  /* 0x00000005ff027819 */ /* 0x001fe40000011604 */
[----:B------:R-:W-:-:S03]  /*0890*/  LOP3.LUT R5, R5, 0xffffffef, RZ, 0xc0, !PT ;  /* 0xffffffef05057812 */ /* 0x000fc600078ec0ff */
[----:B------:R-:W-:Y:S02]  /*08a0*/  IMAD R4, R7, 0x4, R2 ;  /* 0x0000000407047824 */ /* 0x000fe400078e0202 */
[----:B------:R-:W-:-:S04]  /*08b0*/  IMAD.MOV.U32 R7, RZ, RZ, c[0x0][0x180] ;  /* 0x00006000ff077624 */ /* 0x000fc800078e00ff */
[----:B------:R-:W-:Y:S01]  /*08c0*/  @P0 LOP3.LUT R5, R5, 0x10, RZ, 0xfc, !PT ;  /* 0x0000001005050812 */ /* 0x000fe200078efcff */
[----:B------:R-:W-:Y:S05]  /*08d0*/  @!P0 BRA `(.L_x_11389) ;  /* 0x000000f000008947 */ /* 0x000fea0003800000 */
[----:B------:R-:W-:Y:S01]  /*08e0*/  ISETP.NE.U32.AND P0, PT, RZ, c[0x0][0x218], PT ;  /* 0x00008600ff007a0c */ /* 0x000fe20003f05070 */
[----:B------:R-:W-:Y:S01]  /*08f0*/  CS2R R70, SRZ ;  /* 0x0000000000467805 */ /* 0x000fe2000001ff00 */
[----:B------:R-:W-:Y:S01]  /*0900*/  CS2R R68, SRZ ;  /* 0x0000000000447805 */ /* 0x000fe2000001ff00 */
[----:B------:R-:W-:Y:S01]  /*0910*/  CS2R R66, SRZ ;  /* 0x0000000000427805 */ /* 0x000fe2000001ff00 */
[----:B------:R-:W-:Y:S01]  /*0920*/  ISETP.NE.AND.EX P0, PT, RZ, c[0x0][0x21c], PT, P0 ;  /* 0x00008700ff007a0c */ /* 0x000fe20003f05300 */
[----:B------:R-:W-:Y:S01]  /*0930*/  HFMA2.MMA R9, -RZ, RZ, 0, 1.9073486328125e-06 ;  /* 0x00000020ff097435 */ /* 0x000fe200000001ff */
[----:B------:R-:W-:-:S11]  /*0940*/  CS2R R64, SRZ ;  /* 0x0000000000407805 */ /* 0x000fd6000001ff00 */
[C---:B------:R-:W-:Y:S01]  /*0950*/  @P0 LEA R2, P2, R0.reuse, c[0x0][0x218], 0x5 ;  /* 0x0000860000020a11 */ /* 0x040fe200078428ff */
[----:B------:R-:W-:-:S03]  /*0960*/  IMAD.WIDE.U32 R8, R0, R9, c[0x0][0x1b0] ;  /* 0x00006c0000087625 */ /* 0x000fc600078e0009 */
[C---:B------:R-:W-:Y:S02]  /*0970*/  @P0 LEA.HI.X R3, R0.reuse, c[0x0][0x21c], RZ, 0x5, P2 ;  /* 0x0000870000030a11 */ /* 0x040fe400010f2cff */
[----:B------:R0:W5:Y:S04]  /*0980*/  LDG.E.128 R60, [R8.64] ;  /* 0x00000004083c7981 */ /* 0x000168000c1e1d00 */
[----:B------:R0:W5:Y:S04]  /*0990*/  @P0 LDG.E.128 R68, [R2.64] ;  /* 0x0000000402440981 */ /* 0x000168000c1e1d00 */
[----:B------:R0:W5:Y:S04]  /*09a0*/  @P0 LDG.E.128 R64, [R2.64+0x10] ;  /* 0x0000100402400981 */ /* 0x000168000c1e1d00 */
[----:B------:R0:W5:Y:S01]  /*09b0*/  LDG.E.128 R56, [R8.64+0x10] ;  /* 0x0000100408387981 */ /* 0x000162000c1e1d00 */
[----:B------:R-:W-:-:S03]  /*09c0*/  IADD3 R0, R0, 0x20, RZ ;  /* 0x0000002000007810 */ /* 0x000fc60007ffe0ff */
.L_x_11389:
[----:B------:R-:W-:Y:S05]  /*09d0*/  BSYNC B0 ;  /* 0x0000000000007941 */ /* 0x000fea0003800000 */
.L_x_11388:
        /* <DEDUP_REMOVED lines=10> */
[----:B0-----:R-:W-:Y:S01]  /*0a80*/  IMAD.MOV.U32 R3, RZ, RZ, 0x20 ;  /* 0x00000020ff037424 */ /* 0x001fe200078e00ff */
[----:B------:R-:W-:-:S03]  /*0a90*/  CS2R R48, SRZ ;  /* 0x0000000000307805 */ /* 0x000fc6000001ff00 */
[----:B------:R-:W-:-:S05]  /*0aa0*/  IMAD.WIDE.U32 R2, R0, R3, c[0x0][0x1b0] ;  /* 0x00006c0000027625 */ /* 0x000fca00078e0003 */
[----:B------:R0:W5:Y:S03]  /*0ab0*/  LDG.E.128 R44, [R2.64] ;  /* 0x00000004022c7981 */ /* 0x000166000c1e1d00 */
[C---:B------:R-:W-:Y:S01]  /*0ac0*/  @P0 LEA R8, P2, R0.reuse, c[0x0][0x218], 0x5 ;  /* 0x0000860000080a11 */ /* 0x040fe200078428ff */
[----:B------:R0:W5:Y:S03]  /*0ad0*/  LDG.E.128 R40, [R2.64+0x10] ;  /* 0x0000100402287981 */ /* 0x000166000c1e1d00 */
[----:B------:R-:W-:-:S05]  /*0ae0*/  @P0 LEA.HI.X R9, R0, c[0x0][0x21c], RZ, 0x5, P2 ;  /* 0x0000870000090a11 */ /* 0x000fca00010f2cff */
[----:B------:R0:W5:Y:S04]  /*0af0*/  @P0 LDG.E.128 R52, [R8.64] ;  /* 0x0000000408340981 */ /* 0x000168000c1e1d00 */
[----:B------:R0:W5:Y:S02]  /*0b00*/  @P0 LDG.E.128 R48, [R8.64+0x10] ;  /* 0x0000100408300981 */ /* 0x000164000c1e1d00 */
.L_x_11391:
[----:B------:R-:W-:Y:S05]  /*0b10*/  BSYNC B0 ;  /* 0x0000000000007941 */ /* 0x000fea0003800000 */
.L_x_11390:
[----:B------:R-:W-:Y:S01]  /*0b20*/  ISETP.GE.AND P2, PT, R4, c[0x0][0x164], PT ;  /* 0x0000590004007a0c */ /* 0x000fe20003f46270 */
[----:B------:R-:W-:Y:S01]  /*0b30*/  IMAD.MOV.U32 R0, RZ, RZ, c[0x0][0x184] ;  /* 0x00006100ff007624 */ /* 0x000fe200078e00ff */
[----:B------:R-:W-:-:S04]  /*0b40*/  LOP3.LUT P0, RZ, R7, c[0x0][0x178], RZ, 0xfc, !PT ;  /* 0x00005e0007ff7a12 */ /* 0x000fc8000780fcff */
[----:B------:R-:W-:-:S07]  /*0b50*/  LOP3.LUT P0, RZ, R0, c[0x0][0x17c], RZ, 0xfc, P0 ;  /* 0x00005f0000ff7a12 */ /* 0x000fce000000fcff */
[----:B------:R-:W-:Y:S06]  /*0b60*/  @P2 EXIT ;  /* 0x000000000000294d */ /* 0x000fec0003800000 */
[----:B------:R-:W-:Y:S02]  /*0b70*/  ULDC.U8 UR6, c[0x0][0x1f0] ;  /* 0x00007c0000067ab9 */ /* 0x000fe40000000000 */
.L_x_11683:
[----:B------:R-:W1:Y:S01]  /*0b80*/  S2R R213, SR_TID.X ;  /* 0x0000000000d57919 */ /* 0x000e620000002100 */
[----:B0-----:R-:W-:Y:S01]  /*0b90*/  IMAD R3, R4, c[0x0][0x168], RZ ;  /* 0x00005a0004037a24 */ /* 0x001fe200078e02ff */
[----:B------:R-:W-:Y:S04]  /*0ba0*/  BSSY B0, `(.L_x_11392) ;  /* 0x000009a000007945 */ /* 0x000fe80003800000 */
[----:B------:R-:W-:-:S04]  /*0bb0*/  SHF.R.S32.HI R168, RZ, 0x1f, R3 ;  /* 0x0000001fffa87819 */ /* 0x000fc80000011403 */
[----:B------:R-:W-:Y:S02]  /*0bc0*/  LEA.HI R168, R168, R3, RZ, 0x3 ;  /* 0x00000003a8a87211 */ /* 0x000fe400078f18ff */
[----:B-1----:R-:W-:-:S04]  /*0bd0*/  LOP3.LUT R213, R213, 0x1f, RZ, 0xc0, !PT ;  /* 0x0000001fd5d57812 */ /* 0x002fc800078ec0ff */
[----:B------:R-:W-:-:S04]  /*0be0*/  LEA.HI.SX32 R3, R168, R213, 0x1d ;  /* 0x000000d5a8037211 */ /* 0x000fc800078feaff */
[----:B------:R-:W-:Y:S01]  /*0bf0*/  MOV R214, R3 ;  /* 0x0000000300d67202 */ /* 0x000fe20000000f00 */
        /* <DEDUP_REMOVED lines=23> */
.L_x_11395:
[----:B-----5:R-:W-:-:S05]  /*0d70*/  PRMT R13, RZ, 0x5410, R32 ;  /* 0x00005410ff0d7816 */ /* 0x020fca0000000020 */
[----:B------:R-:W-:Y:S01]  /*0d80*/  FADD.FTZ R2, R13, R2 ;  /* 0x000000020d027221 */ /* 0x000fe20000010000 */
[----:B------:R-:W-:Y:S05]  /*0d90*/  BRA `(.L_x_11396) ;  /* 0x0000004000007947 */ /* 0x000fea0003800000 */
.L_x_11394:
[----:B0----5:R-:W-:-:S05]  /*0da0*/  PRMT R13, RZ, 0x5410, R36 ;  /* 0x00005410ff0d7816 */ /* 0x021fca0000000024 */
[----:B------:R-:W-:Y:S01]  /*0db0*/  FADD.FTZ R2, R13, R2 ;  /* 0x000000020d027221 */ /* 0x000fe20000010000 */
[----:B------:R-:W-:-:S05]  /*0dc0*/  @P2 PRMT R13, RZ, 0x5410, R32 ;  /* 0x00005410ff0d2816 */ /* 0x000fca0000000020 */
[----:B------:R-:W-:-:S05]  /*0dd0*/  @P2 FADD.FTZ R2, R13, R2 ;  /* 0x000000020d022221 */ /* 0x000fca0000010000 */
.L_x_11396:
[----:B------:R-:W-:-:S04]  /*0de0*/  F2FP.BF16.PACK_AB R14, RZ, R2 ;  /* 0x00000002ff0e723e */ /* 0x000fc800000010ff */
[----:B------:R-:W-:Y:S02]  /*0df0*/  PRMT R28, R14, 0x7610, R28 ;  /* 0x000076100e1c7816 */ /* 0x000fe4000000001c */
.L_x_11397:
[----:B------:R-:W-:Y:S01]  /*0e00*/  PRMT R14, RZ, 0x7610, R168 ;  /* 0x00007610ff0e7816 */ /* 0x000fe200000000a8 */
[----:B------:R-:W-:Y:S05]  /*0e10*/  @P3 BRA `(.L_x_11398) ;  /* 0x0000008000003947 */ /* 0x000fea0003800000 */
[----:B------:R-:W-:-:S04]  /*0e20*/  ISETP.NE.U32.AND P4, PT, RZ, c[0x0][0x180], PT ;  /* 0x00006000ff007a0c */ /* 0x000fc80003f85070 */
[----:B------:R-:W-:-:S13]  /*0e30*/  ISETP.NE.AND.EX P4, PT, RZ, c[0x0][0x184], PT, P4 ;  /* 0x00006100ff007a0c */ /* 0x000fda0003f85340 */
[----:B------:R-:W-:Y:S05]  /*0e40*/  @P4 BRA `(.L_x_11399) ;  /* 0x0000002000004947 */ /* 0x000fea0003800000 */
[----:B------:R-:W-:Y:S05]  /*0e50*/  @P0 BRA `(.L_x_11400) ;  /* 0x0000008000000947 */ /* 0x000fea0003800000 */
[----:B------:R-:W-:Y:S05]  /*0e60*/  BRA `(.L_x_11401) ;  /* 0x0000009000007947 */ /* 0x000fea0003800000 */
.L_x_11399:
[----:B-----5:R-:W-:-:S05]  /*0e70*/  PRMT R13, RZ, 0x7610, R32 ;  /* 0x00007610ff0d7816 */ /* 0x020fca0000000020 */
[----:B------:R-:W-:Y:S01]  /*0e80*/  FADD.FTZ R14, R13, R14 ;  /* 0x0000000e0d0e7221 */ /* 0x000fe20000010000 */
[----:B------:R-:W-:Y:S05]  /*0e90*/  BRA `(.L_x_11400) ;  /* 0x0000004000007947 */ /* 0x000fea0003800000 */
.L_x_11398:
[----:B-----5:R-:W-:-:S05]  /*0ea0*/  PRMT R13, RZ, 0x7610, R36 ;  /* 0x00007610ff0d7816 */ /* 0x020fca0000000024 */
[----:B------:R-:W-:Y:S01]  /*0eb0*/  FADD.FTZ R14, R13, R14 ;  /* 0x0000000e0d0e7221 */ /* 0x000fe20000010000 */
[----:B------:R-:W-:-:S05]  /*0ec0*/  @P2 PRMT R13, RZ, 0x7610, R32 ;  /* 0x00007610ff0d2816 */ /* 0x000fca0000000020 */
[----:B------:R-:W-:-:S05]  /*0ed0*/  @P2 FADD.FTZ R14, R13, R14 ;  /* 0x0000000e0d0e2221 */ /* 0x000fca0000010000 */
.L_x_11400:
[----:B------:R-:W-:-:S04]  /*0ee0*/  F2FP.BF16.PACK_AB R13, RZ, R14 ;  /* 0x0000000eff0d723e */ /* 0x000fc800000010ff */
[----:B------:R-:W-:Y:S02]  /*0ef0*/  PRMT R28, R28, 0x5410, R13 ;  /* 0x000054101c1c7816 */ /* 0x000fe4000000000d */
.L_x_11401:
[----:B------:R-:W-:Y:S01]  /*0f00*/  PRMT R13, RZ, 0x5410, R169 ;  /* 0x00005410ff0d7816 */ /* 0x000fe200000000a9 */
[----:B------:R-:W-:Y:S05]  /*0f10*/  @P3 BRA `(.L_x_11402) ;  /* 0x0000008000003947 */ /* 0x000fea0003800000 */
[----:B------:R-:W-:-:S04]  /*0f20*/  ISETP.NE.U32.AND P4, PT, RZ, c[0x0][0x180], PT ;  /* 0x00006000ff007a0c */ /* 0x000fc80003f85070 */
[----:B------:R-:W-:-:S13]  /*0f30*/  ISETP.NE.AND.EX P4, PT, RZ, c[0x0][0x184], PT, P4 ;  /* 0x00006100ff007a0c */ /* 0x000fda0003f85340 */
[----:B------:R-:W-:Y:S05]  /*0f40*/  @P4 BRA `(.L_x_11403) ;  /* 0x0000002000004947 */ /* 0x000fea0003800000 */
[----:B------:R-:W-:Y:S05]  /*0f50*/  @P0 BRA `(.L_x_11404) ;  /* 0x0000008000000947 */ /* 0x000fea0003800000 */
[----:B------:R-:W-:Y:S05]  /*0f60*/  BRA `(.L_x_11405) ;  /* 0x0000009000007947 */ /* 0x000fea0003800000 */
.L_x_11403:
[----:B-----5:R-:W-:-:S05]  /*0f70*/  PRMT R168, RZ, 0x5410, R33 ;  /* 0x00005410ffa87816 */ /* 0x020fca0000000021 */
[----:B------:R-:W-:Y:S01]  /*0f80*/  FADD.FTZ R13, R168, R13 ;  /* 0x0000000da80d7221 */ /* 0x000fe20000010000 */
[----:B------:R-:W-:Y:S05]  /*0f90*/  BRA `(.L_x_11404) ;  /* 0x0000004000007947 */ /* 0x000fea0003800000 */
.L_x_11402:
[----:B-----5:R-:W-:-:S05]  /*0fa0*/  PRMT R168, RZ, 0x5410, R37 ;  /* 0x00005410ffa87816 */ /* 0x020fca0000000025 */
[----:B------:R-:W-:Y:S01]  /*0fb0*/  FADD.FTZ R13, R168, R13 ;  /* 0x0000000da80d7221 */ /* 0x000fe20000010000 */
[----:B------:R-:W-:-:S05]  /*0fc0*/  @P2 PRMT R168, RZ, 0x5410, R33 ;  /* 0x00005410ffa82816 */ /* 0x000fca0000000021 */
[----:B------:R-:W-:-:S05]  /*0fd0*/  @P2 FADD.FTZ R13, R168, R13 ;  /* 0x0000000da80d2221 */ /* 0x000fca0000010000 */
.L_x_11404:
[----:B------:R-:W-:-:S04]  /*0fe0*/  F2FP.BF16.PACK_AB R168, RZ, R13 ;  /* 0x0000000dffa8723e */ /* 0x000fc800000010ff */
[----:B------:R-:W-:Y:S02]  /*0ff0*/  PRMT R29, R168, 0x7610, R29 ;  /* 0x00007610a81d7816 */ /* 0x000fe4000000001d */
.L_x_11405:
[----:B------:R-:W-:Y:S01]  /*1000*/  PRMT R174, RZ, 0x7610, R169 ;  /* 0x00007610ffae7816 */ /* 0x000fe200000000a9 */
[----:B------:R-:W-:Y:S05]  /*1010*/  @P3 BRA `(.L_x_11406) ;  /* 0x0000008000003947 */ /* 0x000fea0003800000 */
[----:B------:R-:W-:-:S04]  /*1020*/  ISETP.NE.U32.AND P4, PT, RZ, c[0x0][0x180], PT ;  /* 0x00006000ff007a0c */ /* 0x000fc80003f85070 */
[----:B------:R-:W-:-:S13]  /*1030*/  ISETP.NE.AND.EX P4, PT, RZ, c[0x0][0x184], PT, P4 ;  /* 0x00006100ff007a0c */ /* 0x000fda0003f85340 */
[----:B------:R-:W-:Y:S05]  /*1040*/  @P4 BRA `(.L_x_11407) ;  /* 0x0000002000004947 */ /* 0x000fea0003800000 */
[----:B------:R-:W-:Y:S05]  /*1050*/  @P0 BRA `(.L_x_11408) ;  /* 0x0000008000000947 */ /* 0x000fea0003800000 */
[----:B------:R-:W-:Y:S05]  /*1060*/  BRA `(.L_x_11409) ;  /* 0x0000009000007947 */ /* 0x000fea0003800000 */
.L_x_11407:
[----:B-----5:R-:W-:-:S05]  /*1070*/  PRMT R169, RZ, 0x7610, R33 ;  /* 0x00007610ffa97816 */ /* 0x020fca0000000021 */
[----:B------:R-:W-:Y:S01]  /*1080*/  FADD.FTZ R174, R169, R174 ;  /* 0x000000aea9ae7221 */ /* 0x000fe20000010000 */
[----:B------:R-:W-:Y:S05]  /*1090*/  BRA `(.L_x_11408) ;  /* 0x0000004000007947 */ /* 0x000fea0003800000 */
.L_x_11406:
[----:B-----5:R-:W-:-:S05]  /*10a0*/  PRMT R169, RZ, 0x7610, R37 ;  /* 0x00007610ffa97816 */ /* 0x020fca0000000025 */
[----:B------:R-:W-:Y:S01]  /*10b0*/  FADD.FTZ R174, R169, R174 ;  /* 0x000000aea9ae7221 */ /* 0x000fe20000010000 */
[----:B------:R-:W-:-:S05]  /*10c0*/  @P2 PRMT R169, RZ, 0x7610, R33 ;  /* 0x00007610ffa92816 */ /* 0x000fca0000000021 */
[----:B------:R-:W-:-:S05]  /*10d0*/  @P2 FADD.FTZ R174, R169, R174 ;  /* 0x000000aea9ae2221 */ /* 0x000fca0000010000 */
.L_x_11408:
[----:B------:R-:W-:-:S04]  /*10e0*/  F2FP.BF16.PACK_AB R168, RZ, R174 ;  /* 0x000000aeffa8723e */ /* 0x000fc800000010ff */
[----:B------:R-:W-:Y:S02]  /*10f0*/  PRMT R29, R29, 0x5410, R168 ;  /* 0x000054101d1d7816 */ /* 0x000fe400000000a8 */
.L_x_11409:
[----:B------:R-:W-:Y:S01]  /*1100*/  PRMT R173, RZ, 0x5410, R170 ;  /* 0x00005410ffad7816 */ /* 0x000fe200000000aa */
[----:B------:R-:W-:Y:S05]  /*1110*/  @P3 BRA `(.L_x_11410) ;  /* 0x0000008000003947 */ /* 0x000fea0003800000 */
[----:B------:R-:W-:-:S04]  /*1120*/  ISETP.NE.U32.AND P4, PT, RZ, c[0x0][0x180], PT ;  /* 0x00006000ff007a0c */ /* 0x000fc80003f85070 */
[----:B------:R-:W-:-:S13]  /*1130*/  ISETP.NE.AND.EX P4, PT, RZ, c[0x0][0x184], PT, P4 ;  /* 0x00006100ff007a0c */ /* 0x000fda0003f85340 */
[----:B------:R-:W-:Y:S05]  /*1140*/  @P4 BRA `(.L_x_11411) ;  /* 0x0000002000004947 */ /* 0x000fea0003800000 */
[----:B------:R-:W-:Y:S05]  /*1150*/  @P0 BRA `(.L_x_11412) ;  /* 0x0000008000000947 */ /* 0x000fea0003800000 */
[----:B------:R-:W-:Y:S05]  /*1160*/  BRA `(.L_x_11413) ;  /* 0x0000009000007947 */ /* 0x000fea0003800000 */
.L_x_11411:
[----:B-----5:R-:W-:-:S05]  /*1170*/  PRMT R168, RZ, 0x5410, R34 ;  /* 0x00005410ffa87816 */ /* 0x020fca0000000022 */
[----:B------:R-:W-:Y:S01]  /*1180*/  FADD.FTZ R173, R168, R173 ;  /* 0x000000ada8ad7221 */ /* 0x000fe20000010000 */
[----:B------:R-:W-:Y:S05]  /*1190*/  BRA `(.L_x_11412) ;  /* 0x0000004000007947 */ /* 0x000fea0003800000 */
.L_x_11410:
[----:B-----5:R-:W-:-:S05]  /*11a0*/  PRMT R168, RZ, 0x5410, R38 ;  /* 0x00005410ffa87816 */ /* 0x020fca0000000026 */
[----:B------:R-:W-:Y:S01]  /*11b0*/  FADD.FTZ R173, R168, R173 ;  /* 0x000000ada8ad7221 */ /* 0x000fe20000010000 */
[----:B------:R-:W-:-:S05]  /*11c0*/  @P2 PRMT R168, RZ, 0x5410, R34 ;  /* 0x00005410ffa82816 */ /* 0x000fca0000000022 */
[----:B------:R-:W-:-:S05]  /*11d0*/  @P2 FADD.FTZ R173, R168, R173 ;  /* 0x000000ada8ad2221 */ /* 0x000fca0000010000 */
.L_x_11412:
[----:B------:R-:W-:-:S04]  /*11e0*/  F2FP.BF16.PACK_AB R168, RZ, R173 ;  /* 0x000000adffa8723e */ /* 0x000fc800000010ff */
[----:B------:R-:W-:Y:S02]  /*11f0*/  PRMT R30, R168, 0x7610, R30 ;  /* 0x00007610a81e7816 */ /* 0x000fe4000000001e */
.L_x_11413:
[----:B------:R-:W-:Y:S01]  /*1200*/  PRMT R195, RZ, 0x7610, R170 ;  /* 0x00007610ffc37816 */ /* 0x000fe200000000aa */
[----:B------:R-:W-:Y:S05]  /*1210*/  @P3 BRA `(.L_x_11414) ;  /* 0x0000008000003947 */ /* 0x000fea0003800000 */
[----:B------:R-:W-:-:S04]  /*1220*/  ISETP.NE.U32.AND P4, PT, RZ, c[0x0][0x180], PT ;  /* 0x00006000ff007a0c */ /* 0x000fc80003f85070 */
[----:B------:R-:W-:-:S13]  /*1230*/  ISETP.NE.AND.EX P4, PT, RZ, c[0x0][0x184], PT, P4 ;  /* 0x00006100ff007a0c */ /* 0x000fda0003f85340 */
[----:B------:R-:W-:Y:S05]  /*1240*/  @P4 BRA `(.L_x_11415) ;  /* 0x0000002000004947 */ /* 0x000fea0003800000 */
[----:B------:R-:W-:Y:S05]  /*1250*/  @P0 BRA `(.L_x_11416) ;  /* 0x0000008000000947 */ /* 0x000fea0003800000 */
[----:B------:R-:W-:Y:S05]  /*1260*/  BRA `(.L_x_11417) ;  /* 0x0000009000007947 */ /* 0x000fea0003800000 */
.L_x_11415:
[----:B-----5:R-:W-:-:S05]  /*1270*/  PRMT R168, RZ, 0x7610, R34 ;  /* 0x00007610ffa87816 */ /* 0x020fca0000000022 */
[----:B------:R-:W-:Y:S01]  /*1280*/  FADD.FTZ R195, R168, R195 ;  /* 0x000000c3a8c37221 */ /* 0x000fe20000010000 */
[----:B------:R-:W-:Y:S05]  /*1290*/  BRA `(.L_x_11416) ;  /* 0x0000004000007947 */ /* 0x000fea0003800000 */
.L_x_11414:
[----:B-----5:R-:W-:-:S05]  /*12a0*/  PRMT R168, RZ, 0x7610, R38 ;  /* 0x00007610ffa87816 */ /* 0x020fca0000000026 */
[----:B------:R-:W-:Y:S01]  /*12b0*/  FADD.FTZ R195, R168, R195 ;  /* 0x000000c3a8c37221 */ /* 0x000fe20000010000 */
[----:B------:R-:W-:-:S05]  /*12c0*/  @P2 PRMT R168, RZ, 0x7610, R34 ;  /* 0x00007610ffa82816 */ /* 0x000fca0000000022 */
[----:B------:R-:W-:-:S05]  /*12d0*/  @P2 FADD.FTZ R195, R168, R195 ;  /* 0x000000c3a8c32221 */ /* 0x000fca0000010000 */
.L_x_11416:
[----:B------:R-:W-:-:S04]  /*12e0*/  F2FP.BF16.PACK_AB R168, RZ, R195 ;  /* 0x000000c3ffa8723e */ /* 0x000fc800000010ff */
[----:B------:R-:W-:Y:S02]  /*12f0*/  PRMT R30, R30, 0x5410, R168 ;  /* 0x000054101e1e7816 */ /* 0x000fe400000000a8 */
.L_x_11417:
[----:B------:R-:W-:Y:S01]  /*1300*/  PRMT R194, RZ, 0x5410, R171 ;  /* 0x00005410ffc27816 */ /* 0x000fe200000000ab */
[----:B------:R-:W-:Y:S05]  /*1310*/  @P3 BRA `(.L_x_11418) ;  /* 0x0000008000003947 */ /* 0x000fea0003800000 */
[----:B------:R-:W-:-:S04]  /*1320*/  ISETP.NE.U32.AND P4, PT, RZ, c[0x0][0x180], PT ;  /* 0x00006000ff007a0c */ /* 0x000fc80003f85070 */
[----:B------:R-:W-:-:S13]  /*1330*/  ISETP.NE.AND.EX P4, PT, RZ, c[0x0][0x184], PT, P4 ;  /* 0x00006100ff007a0c */ /* 0x000fda0003f85340 */
[----:B------:R-:W-:Y:S05]  /*1340*/  @P4 BRA `(.L_x_11419) ;  /* 0x0000002000004947 */ /* 0x000fea0003800000 */
[----:B------:R-:W-:Y:S05]  /*1350*/  @P0 BRA `(.L_x_11420) ;  /* 0x0000008000000947 */ /* 0x000fea0003800000 */
[----:B------:R-:W-:Y:S05]  /*1360*/  BRA `(.L_x_11421) ;  /* 0x0000009000007947 */ /* 0x000fea0003800000 */
.L_x_11419:
[----:B-----5:R-:W-:-:S05]  /*1370*/  PRMT R169, RZ, 0x5410, R35 ;  /* 0x00005410ffa97816 */ /* 0x020fca0000000023 */
[----:B------:R-:W-:Y:S01]  /*1380*/  FADD.FTZ R194, R169, R194 ;  /* 0x000000c2a9c27221 */ /* 0x000fe20000010000 */
[----:B------:R-:W-:Y:S05]  /*1390*/  BRA `(.L_x_11420) ;  /* 0x0000004000007947 */ /* 0x000fea0003800000 */
.L_x_11418:
[----:B-----5:R-:W-:-:S05]  /*13a0*/  PRMT R169, RZ, 0x5410, R39 ;  /* 0x00005410ffa97816 */ /* 0x020fca0000000027 */
[----:B------:R-:W-:Y:S01]  /*13b0*/  FADD.FTZ R194, R169, R194 ;  /* 0x000000c2a9c27221 */ /* 0x000fe20000010000 */
[----:B------:R-:W-:-:S05]  /*13c0*/  @P2 PRMT R169, RZ, 0x5410, R35 ;  /* 0x00005410ffa92816 */ /* 0x000fca0000000023 */
[----:B------:R-:W-:-:S05]  /*13d0*/  @P2 FADD.FTZ R194, R169, R194 ;  /* 0x000000c2a9c22221 */ /* 0x000fca0000010000 */
.L_x_11420:
[----:B------:R-:W-:-:S04]  /*13e0*/  F2FP.BF16.PACK_AB R168, RZ, R194 ;  /* 0x000000c2ffa8723e */ /* 0x000fc800000010ff */
[----:B------:R-:W-:Y:S02]  /*13f0*/  PRMT R31, R168, 0x7610, R31 ;  /* 0x00007610a81f7816 */ /* 0x000fe4000000001f */
.L_x_11421:
[----:B------:R-:W-:Y:S01]  /*1400*/  PRMT R205, RZ, 0x7610, R171 ;  /* 0x00007610ffcd7816 */ /* 0x000fe200000000ab */
[----:B------:R-:W-:Y:S05]  /*1410*/  @P3 BRA `(.L_x_11422) ;  /* 0x0000008000003947 */ /* 0x000fea0003800000 */
[----:B------:R-:W-:-:S04]  /*1420*/  ISETP.NE.U32.AND P2, PT, RZ, c[0x0][0x180], PT ;  /* 0x00006000ff007a0c */ /* 0x000fc80003f45070 */
[----:B------:R-:W-:-:S13]  /*1430*/  ISETP.NE.AND.EX P2, PT, RZ, c[0x0][0x184], PT, P2 ;  /* 0x00006100ff007a0c */ /* 0x000fda0003f45320 */
[----:B------:R-:W-:Y:S05]  /*1440*/  @P2 BRA `(.L_x_11423) ;  /* 0x0000002000002947 */ /* 0x000fea0003800000 */
[----:B------:R-:W-:Y:S05]  /*1450*/  @P0 BRA `(.L_x_11424) ;  /* 0x0000008000000947 */ /* 0x000fea0003800000 */
[----:B------:R-:W-:Y:S05]  /*1460*/  BRA `(.L_x_11425) ;  /* 0x0000009000007947 */ /* 0x000fea0003800000 */
.L_x_11423:
[----:B-----5:R-:W-:-:S05]  /*1470*/  PRMT R168, RZ, 0x7610, R35 ;  /* 0x00007610ffa87816 */ /* 0x020fca0000000023 */
[----:B------:R-:W-:Y:S01]  /*1480*/  FADD.FTZ R205, R168, R205 ;  /* 0x000000cda8cd7221 */ /* 0x000fe20000010000 */
[----:B------:R-:W-:Y:S05]  /*1490*/  BRA `(.L_x_11424) ;  /* 0x0000004000007947 */ /* 0x000fea0003800000 */
.L_x_11422:
[----:B-----5:R-:W-:-:S05]  /*14a0*/  PRMT R168, RZ, 0x7610, R39 ;  /* 0x00007610ffa87816 */ /* 0x020fca0000000027 */
[----:B------:R-:W-:Y:S01]  /*14b0*/  FADD.FTZ R205, R168, R205 ;  /* 0x000000cda8cd7221 */ /* 0x000fe20000010000 */
[----:B------:R-:W-:-:S05]  /*14c0*/  @P2 PRMT R168, RZ, 0x7610, R35 ;  /* 0x00007610ffa82816 */ /* 0x000fca0000000023 */
[----:B------:R-:W-:-:S05]  /*14d0*/  @P2 FADD.FTZ R205, R168, R205 ;  /* 0x000000cda8cd2221 */ /* 0x000fca0000010000 */
.L_x_11424:
[----:B------:R-:W-:-:S04]  /*14e0*/  F2FP.BF16.PACK_AB R168, RZ, R205 ;  /* 0x000000cdffa8723e */ /* 0x000fc800000010ff */
[----:B------:R-:W-:Y:S02]  /*14f0*/  PRMT R31, R31, 0x5410, R168 ;  /* 0x000054101f1f7816 */ /* 0x000fe400000000a8 */
.L_x_11425:
[C---:B------:R-:W-:Y:S02]  /*1500*/  @P0 LEA R168, P2, R3.reuse, c[0x0][0x188], 0x4 ;  /* 0x0000620003a80a11 */ /* 0x040fe400078420ff */
[C---:B------:R-:W-:Y:S02]  /*1510*/  IADD3 R214, R3.reuse, 0x20, RZ ;  /* 0x0000002003d67810 */ /* 0x040fe40007ffe0ff */
[----:B------:R-:W-:-:S05]  /*1520*/  @P0 LEA.HI.X R169, R3, c[0x0][0x18c], RZ, 0x4, P2 ;  /* 0x0000630003a90a11 */ /* 0x000fca00010f24ff */
[----:B------:R0:W-:Y:S04]  /*1530*/  @P0 STG.E.128 [R168.64], R28 ;  /* 0x0000001ca8000986 */ /* 0x0001e8000c101d04 */
.L_x_11393:
[----:B------:R-:W-:Y:S05]  /*1540*/  BSYNC B0 ;  /* 0x0000000000007941 */ /* 0x000fea0003800000 */
.L_x_11392:
        /* <DEDUP_REMOVED lines=25> */
.L_x_11429:
[----:B-----5:R-:W-:-:S05]  /*16e0*/  PRMT R15, RZ, 0x5410, R32 ;  /* 0x00005410ff0f7816 */ /* 0x020fca0000000020 */
[----:B------:R-:W-:Y:S01]  /*16f0*/  FADD.FTZ R0, R15, R0 ;  /* 0x000000000f007221 */ /* 0x000fe20000010000 */
[----:B------:R-:W-:Y:S05]  /*1700*/  BRA `(.L_x_11430) ;  /* 0x0000004000007947 */ /* 0x000fea0003800000 */
.L_x_11428:
[----:B0----5:R-:W-:-:S05]  /*1710*/  PRMT R15, RZ, 0x5410, R36 ;  /* 0x00005410ff0f7816 */ /* 0x021fca0000000024 */
[----:B------:R-:W-:Y:S01]  /*1720*/  FADD.FTZ R0, R15, R0 ;  /* 0x000000000f007221 */ /* 0x000fe20000010000 */
[----:B------:R-:W-:-:S05]  /*1730*/  @P2 PRMT R15, RZ, 0x5410, R32 ;  /* 0x00005410ff0f2816 */ /* 0x000fca0000000020 */
[----:B------:R-:W-:-:S05]  /*1740*/  @P2 FADD.FTZ R0, R15, R0 ;  /* 0x000000000f002221 */ /* 0x000fca0000010000 */
.L_x_11430:
[----:B------:R-:W-:-:S04]  /*1750*/  F2FP.BF16.PACK_AB R15, RZ, R0 ;  /* 0x00000000ff0f723e */ /* 0x000fc800000010ff */
[----:B------:R-:W-:Y:S02]  /*1760*/  PRMT R28, R15, 0x7610, R28 ;  /* 0x000076100f1c7816 */ /* 0x000fe4000000001c */
.L_x_11431:
[----:B------:R-:W-:Y:S01]  /*1770*/  PRMT R15, RZ, 0x7610, R168 ;  /* 0x00007610ff0f7816 */ /* 0x000fe200000000a8 */
[----:B------:R-:W-:Y:S05]  /*1780*/  @P3 BRA `(.L_x_11432) ;  /* 0x0000008000003947 */ /* 0x000fea0003800000 */
[----:B------:R-:W-:-:S04]  /*1790*/  ISETP.NE.U32.AND P4, PT, RZ, c[0x0][0x180], PT ;  /* 0x00006000ff007a0c */ /* 0x000fc80003f85070 */
[----:B------:R-:W-:-:S13]  /*17a0*/  ISETP.NE.AND.EX P4, PT, RZ, c[0x0][0x184], PT, P4 ;  /* 0x00006100ff007a0c */ /* 0x000fda0003f85340 */
[----:B------:R-:W-:Y:S05]  /*17b0*/  @P4 BRA `(.L_x_11433) ;  /* 0x0000002000004947 */ /* 0x000fea0003800000 */
[----:B------:R-:W-:Y:S05]  /*17c0*/  @P0 BRA `(.L_x_11434) ;  /* 0x0000008000000947 */ /* 0x000fea0003800000 */
[----:B------:R-:W-:Y:S05]  /*17d0*/  BRA `(.L_x_11435) ;  /* 0x0000009000007947 */ /* 0x000fea0003800000 */
.L_x_11433:
[----:B-----5:R-:W-:-:S05]  /*17e0*/  PRMT R16, RZ, 0x7610, R32 ;  /* 0x00007610ff107816 */ /* 0x020fca0000000020 */
[----:B------:R-:W-:Y:S01]  /*17f0*/  FADD.FTZ R15, R16, R15 ;  /* 0x0000000f100f7221 */ /* 0x000fe20000010000 */
[----:B------:R-:W-:Y:S05]  /*1800*/  BRA `(.L_x_11434) ;  /* 0x0000004000007947 */ /* 0x000fea0003800000 */
.L_x_11432:
[----:B-----5:R-:W-:-:S05]  /*1810*/  PRMT R16, RZ, 0x7610, R36 ;  /* 0x00007610ff107816 */ /* 0x020fca0000000024 */
[----:B------:R-:W-:Y:S01]  /*1820*/  FADD.FTZ R15, R16, R15 ;  /* 0x0000000f100f7221 */ /* 0x000fe20000010000 */
[----:B------:R-:W-:-:S05]  /*1830*/  @P2 PRMT R16, RZ, 0x7610, R32 ;  /* 0x00007610ff102816 */ /* 0x000fca0000000020 */
[----:B------:R-:W-:-:S05]  /*1840*/  @P2 FADD.FTZ R15, R16, R15 ;  /* 0x0000000f100f2221 */ /* 0x000fca0000010000 */
.L_x_11434:
[----:B------:R-:W-:-:S04]  /*1850*/  F2FP.BF16.PACK_AB R16, RZ, R15 ;  /* 0x0000000fff10723e */ /* 0x000fc800000010ff */
[----:B------:R-:W-:Y:S02]  /*1860*/  PRMT R28, R28, 0x5410, R16 ;  /* 0x000054101c1c7816 */ /* 0x000fe40000000010 */
.L_x_11435:
[----:B------:R-:W-:Y:S01]  /*1870*/  PRMT R16, RZ, 0x5410, R169 ;  /* 0x00005410ff107816 */ /* 0x000fe200000000a9 */
[----:B------:R-:W-:Y:S05]  /*1880*/  @P3 BRA `(.L_x_11436) ;  /* 0x0000008000003947 */ /* 0x000fea0003800000 */
[----:B------:R-:W-:-:S04]  /*1890*/  ISETP.NE.U32.AND P4, PT, RZ, c[0x0][0x180], PT ;  /* 0x00006000ff007a0c */ /* 0x000fc80003f85070 */
[----:B------:R-:W-:-:S13]  /*18a0*/  ISETP.NE.AND.EX P4, PT, RZ, c[0x0][0x184], PT, P4 ;  /* 0x00006100ff007a0c */ /* 0x000fda0003f85340 */
[----:B------:R-:W-:Y:S05]  /*18b0*/  @P4 BRA `(.L_x_11437) ;  /* 0x0000002000004947 */ /* 0x000fea0003800000 */
[----:B------:R-:W-:Y:S05]  /*18c0*/  @P0 BRA `(.L_x_11438) ;  /* 0x0000008000000947 */ /* 0x000fea0003800000 */
[----:B------:R-:W-:Y:S05]  /*18d0*/  BRA `(.L_x_11439) ;  /* 0x0000009000007947 */ /* 0x000fea0003800000 */
.L_x_11437:
[----:B-----5:R-:W-:-:S05]  /*18e0*/  PRMT R175, RZ, 0x5410, R33 ;  /* 0x00005410ffaf7816 */ /* 0x020fca0000000021 */
[----:B------:R-:W-:Y:S01]  /*18f0*/  FADD.FTZ R16, R175, R16 ;  /* 0x00000010af107221 */ /* 0x000fe20000010000 */
[----:B------:R-:W-:Y:S05]  /*1900*/  BRA `(.L_x_11438) ;  /* 0x0000004000007947 */ /* 0x000fea0003800000 */
.L_x_11436:
[----:B-----5:R-:W-:-:S05]  /*1910*/  PRMT R175, RZ, 0x5410, R37 ;  /* 0x00005410ffaf7816 */ /* 0x020fca0000000025 */
[----:B------:R-:W-:Y:S01]  /*1920*/  FADD.FTZ R16, R175, R16 ;  /* 0x00000010af107221 */ /* 0x000fe20000010000 */
[----:B------:R-:W-:-:S05]  /*1930*/  @P2 PRMT R175, RZ, 0x5410, R33 ;  /* 0x00005410ffaf2816 */ /* 0x000fca0000000021 */
[----:B------:R-:W-:-:S05]  /*1940*/  @P2 FADD.FTZ R16, R175, R16 ;  /* 0x00000010af102221 */ /* 0x000fca0000010000 */
.L_x_11438:
[----:B------:R-:W-:-:S04]  /*1950*/  F2FP.BF16.PACK_AB R168, RZ, R16 ;  /* 0x00000010ffa8723e */ /* 0x000fc800000010ff */
[----:B------:R-:W-:Y:S02]  /*1960*/  PRMT R29, R168, 0x7610, R29 ;  /* 0x00007610a81d7816 */ /* 0x000fe4000000001d */
.L_x_11439:
[----:B------:R-:W-:Y:S01]  /*1970*/  PRMT R175, RZ, 0x7610, R169 ;  /* 0x00007610ffaf7816 */ /* 0x000fe200000000a9 */
[----:B------:R-:W-:Y:S05]  /*1980*/  @P3 BRA `(.L_x_11440) ;  /* 0x0000008000003947 */ /* 0x000fea0003800000 */
[----:B------:R-:W-:-:S04]  /*1990*/  ISETP.NE.U32.AND P4, PT, RZ, c[0x0][0x180], PT ;  /* 0x00006000ff007a0c */ /* 0x000fc80003f85070 */
[----:B------:R-:W-:-:S13]  /*19a0*/  ISETP.NE.AND.EX P4, PT, RZ, c[0x0][0x184], PT, P4 ;  /* 0x00006100ff007a0c */ /* 0x000fda0003f85340 */
[----:B------:R-:W-:Y:S05]  /*19b0*/  @P4 BRA `(.L_x_11441) ;  /* 0x0000002000004947 */ /* 0x000fea0003800000 */
[----:B------:R-:W-:Y:S05]  /*19c0*/  @P0 BRA `(.L_x_11442) ;  /* 0x0000008000000947 */ /* 0x000fea0003800000 */
[----:B------:R-:W-:Y:S05]  /*19d0*/  BRA `(.L_x_11443) ;  /* 0x0000009000007947 */ /* 0x000fea0003800000 */
.L_x_11441:
[----:B-----5:R-:W-:-:S05]  /*19e0*/  PRMT R168, RZ, 0x7610, R33 ;  /* 0x00007610ffa87816 */ /* 0x020fca0000000021 */
[----:B------:R-:W-:Y:S01]  /*19f0*/  FADD.FTZ R175, R168, R175 ;  /* 0x000000afa8af7221 */ /* 0x000fe20000010000 */
[----:B------:R-:W-:Y:S05]  /*1a00*/  BRA `(.L_x_11442) ;  /* 0x0000004000007947 */ /* 0x000fea0003800000 */
.L_x_11440:
[----:B-----5:R-:W-:-:S05]  /*1a10*/  PRMT R168, RZ, 0x7610, R37 ;  /* 0x00007610ffa87816 */ /* 0x020fca0000000025 */
[----:B------:R-:W-:Y:S01]  /*1a20*/  FADD.FTZ R175, R168, R175 ;  /* 0x000000afa8af7221 */ /* 0x000fe20000010000 */
[----:B------:R-:W-:-:S05]  /*1a30*/  @P2 PRMT R168, RZ, 0x7610, R33 ;  /* 0x00007610ffa82816 */ /* 0x000fca0000000021 */
[----:B------:R-:W-:-:S05]  /*1a40*/  @P2 FADD.FTZ R175, R168, R175 ;  /* 0x000000afa8af2221 */ /* 0x000fca0000010000 */
.L_x_11442:
[----:B------:R-:W-:-:S04]  /*1a50*/  F2FP.BF16.PACK_AB R168, RZ, R175 ;  /* 0x000000afffa8723e */ /* 0x000fc800000010ff */
[----:B------:R-:W-:Y:S02]  /*1a60*/  PRMT R29, R29, 0x5410, R168 ;  /* 0x000054101d1d7816 */ /* 0x000fe400000000a8 */
.L_x_11443:
[----:B------:R-:W-:Y:S01]  /*1a70*/  PRMT R176, RZ, 0x5410, R170 ;  /* 0x00005410ffb07816 */ /* 0x000fe200000000aa */
[----:B------:R-:W-:Y:S05]  /*1a80*/  @P3 BRA `(.L_x_11444) ;  /* 0x0000008000003947 */ /* 0x000fea0003800000 */
[----:B------:R-:W-:-:S04]  /*1a90*/  ISETP.NE.U32.AND P4, PT, RZ, c[0x0][0x180], PT ;  /* 0x00006000ff007a0c */ /* 0x000fc80003f85070 */
[----:B------:R-:W-:-:S13]  /*1aa0*/  ISETP.NE.AND.EX P4, PT, RZ, c[0x0][0x184], PT, P4 ;  /* 0x00006100ff007a0c */ /* 0x000fda0003f85340 */
[----:B------:R-:W-:Y:S05]  /*1ab0*/  @P4 BRA `(.L_x_11445) ;  /* 0x0000002000004947 */ /* 0x000fea0003800000 */
[----:B------:R-:W-:Y:S05]  /*1ac0*/  @P0 BRA `(.L_x_11446) ;  /* 0x0000008000000947 */ /* 0x000fea0003800000 */
[----:B------:R-:W-:Y:S05]  /*1ad0*/  BRA `(.L_x_11447) ;  /* 0x0000009000007947 */ /* 0x000fea0003800000 */
.L_x_11445:
[----:B-----5:R-:W-:-:S05]  /*1ae0*/  PRMT R169, RZ, 0x5410, R34 ;  /* 0x00005410ffa97816 */ /* 0x020fca0000000022 */
[----:B------:R-:W-:Y:S01]  /*1af0*/  FADD.FTZ R176, R169, R176 ;  /* 0x000000b0a9b07221 */ /* 0x000fe20000010000 */
[----:B------:R-:W-:Y:S05]  /*1b00*/  BRA `(.L_x_11446) ;  /* 0x0000004000007947 */ /* 0x000fea0003800000 */
.L_x_11444:
[----:B-----5:R-:W-:-:S05]  /*1b10*/  PRMT R169, RZ, 0x5410, R38 ;  /* 0x00005410ffa97816 */ /* 0x020fca0000000026 */
[----:B------:R-:W-:Y:S01]  /*1b20*/  FADD.FTZ R176, R169, R176 ;  /* 0x000000b0a9b07221 */ /* 0x000fe20000010000 */
[----:B------:R-:W-:-:S05]  /*1b30*/  @P2 PRMT R169, RZ, 0x5410, R34 ;  /* 0x00005410ffa92816 */ /* 0x000fca0000000022 */
[----:B------:R-:W-:-:S05]  /*1b40*/  @P2 FADD.FTZ R176, R169, R176 ;  /* 0x000000b0a9b02221 */ /* 0x000fca0000010000 */
.L_x_11446:
[----:B------:R-:W-:-:S04]  /*1b50*/  F2FP.BF16.PACK_AB R168, RZ, R176 ;  /* 0x000000b0ffa8723e */ /* 0x000fc800000010ff */
[----:B------:R-:W-:Y:S02]  /*1b60*/  PRMT R30, R168, 0x7610, R30 ;  /* 0x00007610a81e7816 */ /* 0x000fe4000000001e */
.L_x_11447:
[----:B------:R-:W-:Y:S01]  /*1b70*/  PRMT R193, RZ, 0x7610, R170 ;  /* 0x00007610ffc17816 */ /* 0x000fe200000000aa */
[----:B------:R-:W-:Y:S05]  /*1b80*/  @P3 BRA `(.L_x_11448) ;  /* 0x0000008000003947 */ /* 0x000fea0003800000 */
[----:B------:R-:W-:-:S04]  /*1b90*/  ISETP.NE.U32.AND P4, PT, RZ, c[0x0][0x180], PT ;  /* 0x00006000ff007a0c */ /* 0x000fc80003f85070 */
[----:B------:R-:W-:-:S13]  /*1ba0*/  ISETP.NE.AND.EX P4, PT, RZ, c[0x0][0x184], PT, P4 ;  /* 0x00006100ff007a0c */ /* 0x000fda0003f85340 */
[----:B------:R-:W-:Y:S05]  /*1bb0*/  @P4 BRA `(.L_x_11449) ;  /* 0x0000002000004947 */ /* 0x000fea0003800000 */
[----:B------:R-:W-:Y:S05]  /*1bc0*/  @P0 BRA `(.L_x_11450) ;  /* 0x0000008000000947 */ /* 0x000fea0003800000 */
[----:B------:R-:W-:Y:S05]  /*1bd0*/  BRA `(.L_x_11451) ;  /* 0x0000009000007947 */ /* 0x000fea0003800000 */
.L_x_11449:
[----:B-----5:R-:W-:-:S05]  /*1be0*/  PRMT R168, RZ, 0x7610, R34 ;  /* 0x00007610ffa87816 */ /* 0x020fca0000000022 */
[----:B------:R-:W-:Y:S01]  /*1bf0*/  FADD.FTZ R193, R168, R193 ;  /* 0x000000c1a8c17221 */ /* 0x000fe20000010000 */
[----:B------:R-:W-:Y:S05]  /*1c00*/  BRA `(.L_x_11450) ;  /* 0x0000004000007947 */ /* 0x000fea0003800000 */
.L_x_11448:
[----:B-----5:R-:W-:-:S05]  /*1c10*/  PRMT R168, RZ, 0x7610, R38 ;  /* 0x00007610ffa87816 */ /* 0x020fca0000000026 */
[----:B------:R-:W-:Y:S01]  /*1c20*/  FADD.FTZ R193, R168, R193 ;  /* 0x000000c1a8c17221 */ /* 0x000fe20000010000 */
[----:B------:R-:W-:-:S05]  /*1c30*/  @P2 PRMT R168, RZ, 0x7610, R34 ;  /* 0x00007610ffa82816 */ /* 0x000fca0000000022 */
[----:B------:R-:W-:-:S05]  /*1c40*/  @P2 FADD.FTZ R193, R168, R193 ;  /* 0x000000c1a8c12221 */ /* 0x000fca0000010000 */
.L_x_11450:
[----:B------:R-:W-:-:S04]  /*1c50*/  F2FP.BF16.PACK_AB R168, RZ, R193 ;  /* 0x000000c1ffa8723e */ /* 0x000fc800000010ff */
[----:B------:R-:W-:Y:S02]  /*1c60*/  PRMT R30, R30, 0x5410, R168 ;  /* 0x000054101e1e7816 */ /* 0x000fe400000000a8 */
.L_x_11451:
[----:B------:R-:W-:Y:S01]  /*1c70*/  PRMT R192, RZ, 0x5410, R171 ;  /* 0x00005410ffc07816 */ /* 0x000fe200000000ab */
[----:B------:R-:W-:Y:S05]  /*1c80*/  @P3 BRA `(.L_x_11452) ;  /* 0x0000008000003947 */ /* 0x000fea0003800000 */
[----:B------:R-:W-:-:S04]  /*1c90*/  ISETP.NE.U32.AND P4, PT, RZ, c[0x0][0x180], PT ;  /* 0x00006000ff007a0c */ /* 0x000fc80003f85070 */
[----:B------:R-:W-:-:S13]  /*1ca0*/  ISETP.NE.AND.EX P4, PT, RZ, c[0x0][0x184], PT, P4 ;  /* 0x00006100ff007a0c */ /* 0x000fda0003f85340 */
[----:B------:R-:W-:Y:S05]  /*1cb0*/  @P4 BRA `(.L_x_11453) ;  /* 0x0000002000004947 */ /* 0x000fea0003800000 */
[----:B------:R-:W-:Y:S05]  /*1cc0*/  @P0 BRA `(.L_x_11454) ;  /* 0x0000008000000947 */ /* 0x000fea0003800000 */
[----:B------:R-:W-:Y:S05]  /*1cd0*/  BRA `(.L_x_11455) ;  /* 0x0000009000007947 */ /* 0x000fea0003800000 */
.L_x_11453:
[----:B-----5:R-:W-:-:S05]  /*1ce0*/  PRMT R169, RZ, 0x5410, R35 ;  /* 0x00005410ffa97816 */ /* 0x020fca0000000023 */
[----:B------:R-:W-:Y:S01]  /*1cf0*/  FADD.FTZ R192, R169, R192 ;  /* 0x000000c0a9c07221 */ /* 0x000fe20000010000 */
[----:B------:R-:W-:Y:S05]  /*1d00*/  BRA `(.L_x_11454) ;  /* 0x0000004000007947 */ /* 0x000fea0003800000 */
.L_x_11452:
[----:B-----5:R-:W-:-:S05]  /*1d10*/  PRMT R169, RZ, 0x5410, R39 ;  /* 0x00005410ffa97816 */ /* 0x020fca0000000027 */
[----:B------:R-:W-:Y:S01]  /*1d20*/  FADD.FTZ R192, R169, R192 ;  /* 0x000000c0a9c07221 */ /* 0x000fe20000010000 */
[----:B------:R-:W-:-:S05]  /*1d30*/  @P2 PRMT R169, RZ, 0x5410, R35 ;  /* 0x00005410ffa92816 */ /* 0x000fca0000000023 */
[----:B------:R-:W-:-:S05]  /*1d40*/  @P2 FADD.FTZ R192, R169, R192 ;  /* 0x000000c0a9c02221 */ /* 0x000fca0000010000 */
.L_x_11454:
[----:B------:R-:W-:-:S04]  /*1d50*/  F2FP.BF16.PACK_AB R168, RZ, R192 ;  /* 0x000000c0ffa8723e */ /* 0x000fc800000010ff */
[----:B------:R-:W-:Y:S02]  /*1d60*/  PRMT R31, R168, 0x7610, R31 ;  /* 0x00007610a81f7816 */ /* 0x000fe4000000001f */
.L_x_11455:
[----:B------:R-:W-:Y:S01]  /*1d70*/  PRMT R206, RZ, 0x7610, R171 ;  /* 0x00007610ffce7816 */ /* 0x000fe200000000ab */
[----:B------:R-:W-:Y:S05]  /*1d80*/  @P3 BRA `(.L_x_11456) ;  /* 0x0000008000003947 */ /* 0x000fea0003800000 */
[----:B------:R-:W-:-:S04]  /*1d90*/  ISETP.NE.U32.AND P2, PT, RZ, c[0x0][0x180], PT ;  /* 0x00006000ff007a0c */ /* 0x000fc80003f45070 */
[----:B------:R-:W-:-:S13]  /*1da0*/  ISETP.NE.AND.EX P2, PT, RZ, c[0x0][0x184], PT, P2 ;  /* 0x00006100ff007a0c */ /* 0x000fda0003f45320 */
[----:B------:R-:W-:Y:S05]  /*1db0*/  @P2 BRA `(.L_x_11457) ;  /* 0x0000002000002947 */ /* 0x000fea0003800000 */
[----:B------:R-:W-:Y:S05]  /*1dc0*/  @P0 BRA `(.L_x_11458) ;  /* 0x0000008000000947 */ /* 0x000fea0003800000 */
[----:B------:R-:W-:Y:S05]  /*1dd0*/  BRA `(.L_x_11459) ;  /* 0x0000009000007947 */ /* 0x000fea0003800000 */
.L_x_11457:
[----:B-----5:R-:W-:-:S05]  /*1de0*/  PRMT R169, RZ, 0x7610, R35 ;  /* 0x00007610ffa97816 */ /* 0x020fca0000000023 */
[----:B------:R-:W-:Y:S01]  /*1df0*/  FADD.FTZ R206, R169, R206 ;  /* 0x000000cea9ce7221 */ /* 0x000fe20000010000 */
[----:B------:R-:W-:Y:S05]  /*1e00*/  BRA `(.L_x_11458) ;  /* 0x0000004000007947 */ /* 0x000fea0003800000 */
.L_x_11456:
[----:B-----5:R-:W-:-:S05]  /*1e10*/  PRMT R169, RZ, 0x7610, R39 ;  /* 0x00007610ffa97816 */ /* 0x020fca0000000027 */
[----:B------:R-:W-:Y:S01]  /*1e20*/  FADD.FTZ R206, R169, R206 ;  /* 0x000000cea9ce7221 */ /* 0x000fe20000010000 */
[----:B------:R-:W-:-:S05]  /*1e30*/  @P2 PRMT R169, RZ, 0x7610, R35 ;  /* 0x00007610ffa92816 */ /* 0x000fca0000000023 */
[----:B------:R-:W-:-:S05]  /*1e40*/  @P2 FADD.FTZ R206, R169, R206 ;  /* 0x000000cea9ce2221 */ /* 0x000fca0000010000 */
.L_x_11458:
[----:B------:R-:W-:-:S04]  /*1e50*/  F2FP.BF16.PACK_AB R168, RZ, R206 ;  /* 0x000000ceffa8723e */ /* 0x000fc800000010ff */
[----:B------:R-:W-:Y:S02]  /*1e60*/  PRMT R31, R31, 0x5410, R168 ;  /* 0x000054101f1f7816 */ /* 0x000fe400000000a8 */
.L_x_11459:
[----:B------:R-:W-:-:S04]  /*1e70*/  @P0 LEA R168, P2, R214, c[0x0][0x188], 0x4 ;  /* 0x00006200d6a80a11 */ /* 0x000fc800078420ff */
[C---:B------:R-:W-:Y:S02]  /*1e80*/  @P0 LEA.HI.X R169, R214.reuse, c[0x0][0x18c], RZ, 0x4, P2 ;  /* 0x00006300d6a90a11 */ /* 0x040fe400010f24ff */
[----:B------:R-:W-:-:S03]  /*1e90*/  IADD3 R214, R214, 0x20, RZ ;  /* 0x00000020d6d67810 */ /* 0x000fc60007ffe0ff */
[----:B------:R0:W-:Y:S04]  /*1ea0*/  @P0 STG.E.128 [R168.64], R28 ;  /* 0x0000001ca8000986 */ /* 0x0001e8000c101d04 */
.L_x_11427:
[----:B------:R-:W-:Y:S05]  /*1eb0*/  BSYNC B0 ;  /* 0x0000000000007941 */ /* 0x000fea0003800000 */
.L_x_11426:
        /* <DEDUP_REMOVED lines=25> */
.L_x_11463:
[----:B-----5:R-:W-:-:S05]  /*2050*/  PRMT R18, RZ, 0x5410, R32 ;  /* 0x00005410ff127816 */ /* 0x020fca0000000020 */
[----:B------:R-:W-:Y:S01]  /*2060*/  FADD.FTZ R7, R18, R7 ;  /* 0x0000000712077221 */ /* 0x000fe20000010000 */
[----:B------:R-:W-:Y:S05]  /*2070*/  BRA `(.L_x_11464) ;  /* 0x0000004000007947 */ /* 0x000fea0003800000 */
.L_x_11462:
[----:B0----5:R-:W-:-:S05]  /*2080*/  PRMT R18, RZ, 0x5410, R36 ;  /* 0x00005410ff127816 */ /* 0x021fca0000000024 */
[----:B------:R-:W-:Y:S01]  /*2090*/  FADD.FTZ R7, R18, R7 ;  /* 0x0000000712077221 */ /* 0x000fe20000010000 */
[----:B------:R-:W-:-:S05]  /*20a0*/  @P2 PRMT R18, RZ, 0x5410, R32 ;  /* 0x00005410ff122816 */ /* 0x000fca0000000020 */
[----:B------:R-:W-:-:S05]  /*20b0*/  @P2 FADD.FTZ R7, R18, R7 ;  /* 0x0000000712072221 */ /* 0x000fca0000010000 */
.L_x_11464:
[----:B------:R-:W-:-:S04]  /*20c0*/  F2FP.BF16.PACK_AB R17, RZ, R7 ;  /* 0x00000007ff11723e */ /* 0x000fc800000010ff */
[----:B------:R-:W-:Y:S02]  /*20d0*/  PRMT R28, R17, 0x7610, R28 ;  /* 0x00007610111c7816 */ /* 0x000fe4000000001c */
.L_x_11465:
[----:B------:R-:W-:Y:S01]  /*20e0*/  PRMT R17, RZ, 0x7610, R168 ;  /* 0x00007610ff117816 */ /* 0x000fe200000000a8 */
[----:B------:R-:W-:Y:S05]  /*20f0*/  @P3 BRA `(.L_x_11466) ;  /* 0x0000008000003947 */ /* 0x000fea0003800000 */
[----:B------:R-:W-:-:S04]  /*2100*/  ISETP.NE.U32.AND P4, PT, RZ, c[0x0][0x180], PT ;  /* 0x00006000ff007a0c */ /* 0x000fc80003f85070 */
[----:B------:R-:W-:-:S13]  /*2110*/  ISETP.NE.AND.EX P4, PT, RZ, c[0x0][0x184], PT, P4 ;  /* 0x00006100ff007a0c */ /* 0x000fda0003f85340 */
[----:B------:R-:W-:Y:S05]  /*2120*/  @P4 BRA `(.L_x_11467) ;  /* 0x0000002000004947 */ /* 0x000fea0003800000 */
[----:B------:R-:W-:Y:S05]  /*2130*/  @P0 BRA `(.L_x_11468) ;  /* 0x0000008000000947 */ /* 0x000fea0003800000 */
[----:B------:R-:W-:Y:S05]  /*2140*/  BRA `(.L_x_11469) ;  /* 0x0000009000007947 */ /* 0x000fea0003800000 */
.L_x_11467:
[----:B-----5:R-:W-:-:S05]  /*2150*/  PRMT R18, RZ, 0x7610, R32 ;  /* 0x00007610ff127816 */ /* 0x020fca0000000020 */
[----:B------:R-:W-:Y:S01]  /*2160*/  FADD.FTZ R17, R18, R17 ;  /* 0x0000001112117221 */ /* 0x000fe20000010000 */
[----:B------:R-:W-:Y:S05]  /*2170*/  BRA `(.L_x_11468) ;  /* 0x0000004000007947 */ /* 0x000fea0003800000 */
.L_x_11466:
[----:B-----5:R-:W-:-:S05]  /*2180*/  PRMT R18, RZ, 0x7610, R36 ;  /* 0x00007610ff127816 */ /* 0x020fca0000000024 */
[----:B------:R-:W-:Y:S01]  /*2190*/  FADD.FTZ R17, R18, R17 ;  /* 0x0000001112117221 */ /* 0x000fe20000010000 */
[----:B------:R-:W-:-:S05]  /*21a0*/  @P2 PRMT R18, RZ, 0x7610, R32 ;  /* 0x00007610ff122816 */ /* 0x000fca0000000020 */
[----:B------:R-:W-:-:S05]  /*21b0*/  @P2 FADD.FTZ R17, R18, R17 ;  /* 0x0000001112112221 */ /* 0x000fca0000010000 */
.L_x_11468:
[----:B------:R-:W-:-:S04]  /*21c0*/  F2FP.BF16.PACK_AB R18, RZ, R17 ;  /* 0x00000011ff12723e */ /* 0x000fc800000010ff */
[----:B------:R-:W-:Y:S02]  /*21d0*/  PRMT R28, R28, 0x5410, R18 ;  /* 0x000054101c1c7816 */ /* 0x000fe40000000012 */
.L_x_11469:
[----:B------:R-:W-:Y:S01]  /*21e0*/  PRMT R18, RZ, 0x5410, R169 ;  /* 0x00005410ff127816 */ /* 0x000fe200000000a9 */
[----:B------:R-:W-:Y:S05]  /*21f0*/  @P3 BRA `(.L_x_11470) ;  /* 0x0000008000003947 */ /* 0x000fea0003800000 */
[----:B------:R-:W-:-:S04]  /*2200*/  ISETP.NE.U32.AND P4, PT, RZ, c[0x0][0x180], PT ;  /* 0x00006000ff007a0c */ /* 0x000fc80003f85070 */
[----:B------:R-:W-:-:S13]  /*2210*/  ISETP.NE.AND.EX P4, PT, RZ, c[0x0][0x184], PT, P4 ;  /* 0x00006100ff007a0c */ /* 0x000fda0003f85340 */
[----:B------:R-:W-:Y:S05]  /*2220*/  @P4 BRA `(.L_x_11471) ;  /* 0x0000002000004947 */ /* 0x000fea0003800000 */
[----:B------:R-:W-:Y:S05]  /*2230*/  @P0 BRA `(.L_x_11472) ;  /* 0x0000008000000947 */ /* 0x000fea0003800000 */
[----:B------:R-:W-:Y:S05]  /*2240*/  BRA `(.L_x_11473) ;  /* 0x0000009000007947 */ /* 0x000fea0003800000 */
.L_x_11471:
[----:B-----5:R-:W-:-:S05]  /*2250*/  PRMT R177, RZ, 0x5410, R33 ;  /* 0x00005410ffb17816 */ /* 0x020fca0000000021 */
[----:B------:R-:W-:Y:S01]  /*2260*/  FADD.FTZ R18, R177, R18 ;  /* 0x00000012b1127221 */ /* 0x000fe20000010000 */
[----:B------:R-:W-:Y:S05]  /*2270*/  BRA `(.L_x_11472) ;  /* 0x0000004000007947 */ /* 0x000fea0003800000 */
.L_x_11470:
[----:B-----5:R-:W-:-:S05]  /*2280*/  PRMT R177, RZ, 0x5410, R37 ;  /* 0x00005410ffb17816 */ /* 0x020fca0000000025 */
[----:B------:R-:W-:Y:S01]  /*2290*/  FADD.FTZ R18, R177, R18 ;  /* 0x00000012b1127221 */ /* 0x000fe20000010000 */
[----:B------:R-:W-:-:S05]  /*22a0*/  @P2 PRMT R177, RZ, 0x5410, R33 ;  /* 0x00005410ffb12816 */ /* 0x000fca0000000021 */
[----:B------:R-:W-:-:S05]  /*22b0*/  @P2 FADD.FTZ R18, R177, R18 ;  /* 0x00000012b1122221 */ /* 0x000fca0000010000 */
.L_x_11472:
[----:B------:R-:W-:-:S04]  /*22c0*/  F2FP.BF16.PACK_AB R168, RZ, R18 ;  /* 0x00000012ffa8723e */ /* 0x000fc800000010ff */
[----:B------:R-:W-:Y:S02]  /*22d0*/  PRMT R29, R168, 0x7610, R29 ;  /* 0x00007610a81d7816 */ /* 0x000fe4000000001d */
.L_x_11473:
[----:B------:R-:W-:Y:S01]  /*22e0*/  PRMT R177, RZ, 0x7610, R169 ;  /* 0x00007610ffb17816 */ /* 0x000fe200000000a9 */
[----:B------:R-:W-:Y:S05]  /*22f0*/  @P3 BRA `(.L_x_11474) ;  /* 0x0000008000003947 */ /* 0x000fea0003800000 */
[----:B------:R-:W-:-:S04]  /*2300*/  ISETP.NE.U32.AND P4, PT, RZ, c[0x0][0x180], PT ;  /* 0x00006000ff007a0c */ /* 0x000fc80003f85070 */
[----:B------:R-:W-:-:S13]  /*2310*/  ISETP.NE.AND.EX P4, PT, RZ, c[0x0][0x184], PT, P4 ;  /* 0x00006100ff007a0c */ /* 0x000fda0003f85340 */
[----:B------:R-:W-:Y:S05]  /*2320*/  @P4 BRA `(.L_x_11475) ;  /* 0x0000002000004947 */ /* 0x000fea0003800000 */
[----:B------:R-:W-:Y:S05]  /*2330*/  @P0 BRA `(.L_x_11476) ;  /* 0x0000008000000947 */ /* 0x000fea0003800000 */
[----:B------:R-:W-:Y:S05]  /*2340*/  BRA `(.L_x_11477) ;  /* 0x0000009000007947 */ /* 0x000fea0003800000 */
.L_x_11475:
[----:B-----5:R-:W-:-:S05]  /*2350*/  PRMT R168, RZ, 0x7610, R33 ;  /* 0x00007610ffa87816 */ /* 0x020fca0000000021 */
[----:B------:R-:W-:Y:S01]  /*2360*/  FADD.FTZ R177, R168, R177 ;  /* 0x000000b1a8b17221 */ /* 0x000fe20000010000 */
[----:B------:R-:W-:Y:S05]  /*2370*/  BRA `(.L_x_11476) ;  /* 0x0000004000007947 */ /* 0x000fea0003800000 */
.L_x_11474:
[----:B-----5:R-:W-:-:S05]  /*2380*/  PRMT R168, RZ, 0x7610, R37 ;  /* 0x00007610ffa87816 */ /* 0x020fca0000000025 */
[----:B------:R-:W-:Y:S01]  /*2390*/  FADD.FTZ R177, R168, R177 ;  /* 0x000000b1a8b17221 */ /* 0x000fe20000010000 */
[----:B------:R-:W-:-:S05]  /*23a0*/  @P2 PRMT R168, RZ, 0x7610, R33 ;  /* 0x00007610ffa82816 */ /* 0x000fca0000000021 */
[----:B------:R-:W-:-:S05]  /*23b0*/  @P2 FADD.FTZ R177, R168, R177 ;  /* 0x000000b1a8b12221 */ /* 0x000fca0000010000 */
.L_x_11476:
[----:B------:R-:W-:-:S04]  /*23c0*/  F2FP.BF16.PACK_AB R168, RZ, R177 ;  /* 0x000000b1ffa8723e */ /* 0x000fc800000010ff */
[----:B------:R-:W-:Y:S02]  /*23d0*/  PRMT R29, R29, 0x5410, R168 ;  /* 0x000054101d1d7816 */ /* 0x000fe400000000a8 */
.L_x_11477:
[----:B------:R-:W-:Y:S01]  /*23e0*/  PRMT R178, RZ, 0x5410, R170 ;  /* 0x00005410ffb27816 */ /* 0x000fe200000000aa */
[----:B------:R-:W-:Y:S05]  /*23f0*/  @P3 BRA `(.L_x_11478) ;  /* 0x0000008000003947 */ /* 0x000fea0003800000 */
[----:B------:R-:W-:-:S04]  /*2400*/  ISETP.NE.U32.AND P4, PT, RZ, c[0x0][0x180], PT ;  /* 0x00006000ff007a0c */ /* 0x000fc80003f85070 */
[----:B------:R-:W-:-:S13]  /*2410*/  ISETP.NE.AND.EX P4, PT, RZ, c[0x0][0x184], PT, P4 ;  /* 0x00006100ff007a0c */ /* 0x000fda0003f85340 */
[----:B------:R-:W-:Y:S05]  /*2420*/  @P4 BRA `(.L_x_11479) ;  /* 0x0000002000004947 */ /* 0x000fea0003800000 */
[----:B------:R-:W-:Y:S05]  /*2430*/  @P0 BRA `(.L_x_11480) ;  /* 0x0000008000000947 */ /* 0x000fea0003800000 */
[----:B------:R-:W-:Y:S05]  /*2440*/  BRA `(.L_x_11481) ;  /* 0x0000009000007947 */ /* 0x000fea0003800000 */
.L_x_11479:
[----:B-----5:R-:W-:-:S05]  /*2450*/  PRMT R169, RZ, 0x5410, R34 ;  /* 0x00005410ffa97816 */ /* 0x020fca0000000022 */
[----:B------:R-:W-:Y:S01]  /*2460*/  FADD.FTZ R178, R169, R178 ;  /* 0x000000b2a9b27221 */ /* 0x000fe20000010000 */
[----:B------:R-:W-:Y:S05]  /*2470*/  BRA `(.L_x_11480) ;  /* 0x0000004000007947 */ /* 0x000fea0003800000 */
.L_x_11478:
[----:B-----5:R-:W-:-:S05]  /*2480*/  PRMT R169, RZ, 0x5410, R38 ;  /* 0x00005410ffa97816 */ /* 0x020fca0000000026 */
[----:B------:R-:W-:Y:S01]  /*2490*/  FADD.FTZ R178, R169, R178 ;  /* 0x000000b2a9b27221 */ /* 0x000fe20000010000 */
[----:B------:R-:W-:-:S05]  /*24a0*/  @P2 PRMT R169, RZ, 0x5410, R34 ;  /* 0x00005410ffa92816 */ /* 0x000fca0000000022 */
[----:B------:R-:W-:-:S05]  /*24b0*/  @P2 FADD.FTZ R178, R169, R178 ;  /* 0x000000b2a9b22221 */ /* 0x000fca0000010000 */
.L_x_11480:
[----:B------:R-:W-:-:S04]  /*24c0*/  F2FP.BF16.PACK_AB R168, RZ, R178 ;  /* 0x000000b2ffa8723e */ /* 0x000fc800000010ff */
[----:B------:R-:W-:Y:S02]  /*24d0*/  PRMT R30, R168, 0x7610, R30 ;  /* 0x00007610a81e7816 */ /* 0x000fe4000000001e */
.L_x_11481:
[----:B------:R-:W-:Y:S01]  /*24e0*/  PRMT R191, RZ, 0x7610, R170 ;  /* 0x00007610ffbf7816 */ /* 0x000fe200000000aa */
[----:B------:R-:W-:Y:S05]  /*24f0*/  @P3 BRA `(.L_x_11482) ;  /* 0x0000008000003947 */ /* 0x000fea0003800000 */
[----:B------:R-:W-:-:S04]  /*2500*/  ISETP.NE.U32.AND P4, PT, RZ, c[0x0][0x180], PT ;  /* 0x00006000ff007a0c */ /* 0x000fc80003f85070 */
[----:B------:R-:W-:-:S13]  /*2510*/  ISETP.NE.AND.EX P4, PT, RZ, c[0x0][0x184], PT, P4 ;  /* 0x00006100ff007a0c */ /* 0x000fda0003f85340 */
[----:B------:R-:W-:Y:S05]  /*2520*/  @P4 BRA `(.L_x_11483) ;  /* 0x0000002000004947 */ /* 0x000fea0003800000 */
[----:B------:R-:W-:Y:S05]  /*2530*/  @P0 BRA `(.L_x_11484) ;  /* 0x0000008000000947 */ /* 0x000fea0003800000 */
[----:B------:R-:W-:Y:S05]  /*2540*/  BRA `(.L_x_11485) ;  /* 0x0000009000007947 */ /* 0x000fea0003800000 */
.L_x_11483:
[----:B-----5:R-:W-:-:S05]  /*2550*/  PRMT R168, RZ, 0x7610, R34 ;  /* 0x00007610ffa87816 */ /* 0x020fca0000000022 */
[----:B------:R-:W-:Y:S01]  /*2560*/  FADD.FTZ R191, R168, R191 ;  /* 0x000000bfa8bf7221 */ /* 0x000fe20000010000 */
[----:B------:R-:W-:Y:S05]  /*2570*/  BRA `(.L_x_11484) ;  /* 0x0000004000007947 */ /* 0x000fea0003800000 */
.L_x_11482:
[----:B-----5:R-:W-:-:S05]  /*2580*/  PRMT R168, RZ, 0x7610, R38 ;  /* 0x00007610ffa87816 */ /* 0x020fca0000000026 */
[----:B------:R-:W-:Y:S01]  /*2590*/  FADD.FTZ R191, R168, R191 ;  /* 0x000000bfa8bf7221 */ /* 0x000fe20000010000 */
[----:B------:R-:W-:-:S05]  /*25a0*/  @P2 PRMT R168, RZ, 0x7610, R34 ;  /* 0x00007610ffa82816 */ /* 0x000fca0000000022 */
[----:B------:R-:W-:-:S05]  /*25b0*/  @P2 FADD.FTZ R191, R168, R191 ;  /* 0x000000bfa8bf2221 */ /* 0x000fca0000010000 */
.L_x_11484:
[----:B------:R-:W-:-:S04]  /*25c0*/  F2FP.BF16.PACK_AB R168, RZ, R191 ;  /* 0x000000bfffa8723e */ /* 0x000fc800000010ff */
[----:B------:R-:W-:Y:S02]  /*25d0*/  PRMT R30, R30, 0x5410, R168 ;  /* 0x000054101e1e7816 */ /* 0x000fe400000000a8 */
.L_x_11485:
[----:B------:R-:W-:Y:S01]  /*25e0*/  PRMT R190, RZ, 0x5410, R171 ;  /* 0x00005410ffbe7816 */ /* 0x000fe200000000ab */
[----:B------:R-:W-:Y:S05]  /*25f0*/  @P3 BRA `(.L_x_11486) ;  /* 0x0000008000003947 */ /* 0x000fea0003800000 */
[----:B------:R-:W-:-:S04]  /*2600*/  ISETP.NE.U32.AND P4, PT, RZ, c[0x0][0x180], PT ;  /* 0x00006000ff007a0c */ /* 0x000fc80003f85070 */
[----:B------:R-:W-:-:S13]  /*2610*/  ISETP.NE.AND.EX P4, PT, RZ, c[0x0][0x184], PT, P4 ;  /* 0x00006100ff007a0c */ /* 0x000fda0003f85340 */
[----:B------:R-:W-:Y:S05]  /*2620*/  @P4 BRA `(.L_x_11487) ;  /* 0x0000002000004947 */ /* 0x000fea0003800000 */
[----:B------:R-:W-:Y:S05]  /*2630*/  @P0 BRA `(.L_x_11488) ;  /* 0x0000008000000947 */ /* 0x000fea0003800000 */
[----:B------:R-:W-:Y:S05]  /*2640*/  BRA `(.L_x_11489) ;  /* 0x0000009000007947 */ /* 0x000fea0003800000 */
.L_x_11487:
[----:B-----5:R-:W-:-:S05]  /*2650*/  PRMT R169, RZ, 0x5410, R35 ;  /* 0x00005410ffa97816 */ /* 0x020fca0000000023 */
[----:B------:R-:W-:Y:S01]  /*2660*/  FADD.FTZ R190, R169, R190 ;  /* 0x000000bea9be7221 */ /* 0x000fe20000010000 */
[----:B------:R-:W-:Y:S05]  /*2670*/  BRA `(.L_x_11488) ;  /* 0x0000004000007947 */ /* 0x000fea0003800000 */
.L_x_11486:
[----:B-----5:R-:W-:-:S05]  /*2680*/  PRMT R169, RZ, 0x5410, R39 ;  /* 0x00005410ffa97816 */ /* 0x020fca0000000027 */
[----:B------:R-:W-:Y:S01]  /*2690*/  FADD.FTZ R190, R169, R190 ;  /* 0x000000bea9be7221 */ /* 0x000fe20000010000 */
[----:B------:R-:W-:-:S05]  /*26a0*/  @P2 PRMT R169, RZ, 0x5410, R35 ;  /* 0x00005410ffa92816 */ /* 0x000fca0000000023 */
[----:B------:R-:W-:-:S05]  /*26b0*/  @P2 FADD.FTZ R190, R169, R190 ;  /* 0x000000bea9be2221 */ /* 0x000fca0000010000 */
.L_x_11488:
[----:B------:R-:W-:-:S04]  /*26c0*/  F2FP.BF16.PACK_AB R168, RZ, R190 ;  /* 0x000000beffa8723e */ /* 0x000fc800000010ff */
[----:B------:R-:W-:Y:S02]  /*26d0*/  PRMT R31, R168, 0x7610, R31 ;  /* 0x00007610a81f7816 */ /* 0x000fe4000000001f */
.L_x_11489:
[----:B------:R-:W-:Y:S01]  /*26e0*/  PRMT R207, RZ, 0x7610, R171 ;  /* 0x00007610ffcf7816 */ /* 0x000fe200000000ab */
[----:B------:R-:W-:Y:S05]  /*26f0*/  @P3 BRA `(.L_x_11490) ;  /* 0x0000008000003947 */ /* 0x000fea0003800000 */
[----:B------:R-:W-:-:S04]  /*2700*/  ISETP.NE.U32.AND P2, PT, RZ, c[0x0][0x180], PT ;  /* 0x00006000ff007a0c */ /* 0x000fc80003f45070 */
[----:B------:R-:W-:-:S13]  /*2710*/  ISETP.NE.AND.EX P2, PT, RZ, c[0x0][0x184], PT, P2 ;  /* 0x00006100ff007a0c */ /* 0x000fda0003f45320 */
[----:B------:R-:W-:Y:S05]  /*2720*/  @P2 BRA `(.L_x_11491) ;  /* 0x0000002000002947 */ /* 0x000fea0003800000 */
[----:B------:R-:W-:Y:S05]  /*2730*/  @P0 BRA `(.L_x_11492) ;  /* 0x0000008000000947 */ /* 0x000fea0003800000 */
[----:B------:R-:W-:Y:S05]  /*2740*/  BRA `(.L_x_11493) ;  /* 0x0000009000007947 */ /* 0x000fea0003800000 */
.L_x_11491:
[----:B-----5:R-:W-:-:S05]  /*2750*/  PRMT R168, RZ, 0x7610, R35 ;  /* 0x00007610ffa87816 */ /* 0x020fca0000000023 */
[----:B------:R-:W-:Y:S01]  /*2760*/  FADD.FTZ R207, R168, R207 ;  /* 0x000000cfa8cf7221 */ /* 0x000fe20000010000 */
[----:B------:R-:W-:Y:S05]  /*2770*/  BRA `(.L_x_11492) ;  /* 0x0000004000007947 */ /* 0x000fea0003800000 */
.L_x_11490:
[----:B-----5:R-:W-:-:S05]  /*2780*/  PRMT R168, RZ, 0x7610, R39 ;  /* 0x00007610ffa87816 */ /* 0x020fca0000000027 */
[----:B------:R-:W-:Y:S01]  /*2790*/  FADD.FTZ R207, R168, R207 ;  /* 0x000000cfa8cf7221 */ /* 0x000fe20000010000 */
[----:B------:R-:W-:-:S05]  /*27a0*/  @P2 PRMT R168, RZ, 0x7610, R35 ;  /* 0x00007610ffa82816 */ /* 0x000fca0000000023 */
[----:B------:R-:W-:-:S05]  /*27b0*/  @P2 FADD.FTZ R207, R168, R207 ;  /* 0x000000cfa8cf2221 */ /* 0x000fca0000010000 */
.L_x_11492:
[----:B------:R-:W-:-:S04]  /*27c0*/  F2FP.BF16.PACK_AB R168, RZ, R207 ;  /* 0x000000cfffa8723e */ /* 0x000fc800000010ff */
[----:B------:R-:W-:Y:S02]  /*27d0*/  PRMT R31, R31, 0x5410, R168 ;  /* 0x000054101f1f7816 */ /* 0x000fe400000000a8 */
.L_x_11493:
[----:B------:R-:W-:-:S04]  /*27e0*/  @P0 LEA R168, P2, R214, c[0x0][0x188], 0x4 ;  /* 0x00006200d6a80a11 */ /* 0x000fc800078420ff */
[C---:B------:R-:W-:Y:S02]  /*27f0*/  @P0 LEA.HI.X R169, R214.reuse, c[0x0][0x18c], RZ, 0x4, P2 ;  /* 0x00006300d6a90a11 */ /* 0x040fe400010f24ff */
[----:B------:R-:W-:-:S03]  /*2800*/  IADD3 R214, R214, 0x20, RZ ;  /* 0x00000020d6d67810 */ /* 0x000fc60007ffe0ff */
[----:B------:R0:W-:Y:S04]  /*2810*/  @P0 STG.E.128 [R168.64], R28 ;  /* 0x0000001ca8000986 */ /* 0x0001e8000c101d04 */
.L_x_11461:
[----:B------:R-:W-:Y:S05]  /*2820*/  BSYNC B0 ;  /* 0x0000000000007941 */ /* 0x000fea0003800000 */
.L_x_11460:
        /* <DEDUP_REMOVED lines=25> */
.L_x_11497:
[----:B-----5:R-:W-:-:S05]  /*29c0*/  PRMT R19, RZ, 0x5410, R32 ;  /* 0x00005410ff137816 */ /* 0x020fca0000000020 */
[----:B------:R-:W-:Y:S01]  /*29d0*/  FADD.FTZ R8, R19, R8 ;  /* 0x0000000813087221 */ /* 0x000fe20000010000 */
[----:B------:R-:W-:Y:S05]  /*29e0*/  BRA `(.L_x_11498) ;  /* 0x0000004000007947 */ /* 0x000fea0003800000 */
.L_x_11496:
[----:B0----5:R-:W-:-:S05]  /*29f0*/  PRMT R19, RZ, 0x5410, R36 ;  /* 0x00005410ff137816 */ /* 0x021fca0000000024 */
[----:B------:R-:W-:Y:S01]  /*2a00*/  FADD.FTZ R8, R19, R8 ;  /* 0x0000000813087221 */ /* 0x000fe20000010000 */
[----:B------:R-:W-:-:S05]  /*2a10*/  @P2 PRMT R19, RZ, 0x5410, R32 ;  /* 0x00005410ff132816 */ /* 0x000fca0000000020 */
[----:B------:R-:W-:-:S05]  /*2a20*/  @P2 FADD.FTZ R8, R19, R8 ;  /* 0x0000000813082221 */ /* 0x000fca0000010000 */
.L_x_11498:
[----:B------:R-:W-:-:S04]  /*2a30*/  F2FP.BF16.PACK_AB R19, RZ, R8 ;  /* 0x00000008ff13723e */ /* 0x000fc800000010ff */
[----:B------:R-:W-:Y:S02]  /*2a40*/  PRMT R28, R19, 0x7610, R28 ;  /* 0x00007610131c7816 */ /* 0x000fe4000000001c */
.L_x_11499:
[----:B------:R-:W-:Y:S01]  /*2a50*/  PRMT R19, RZ, 0x7610, R168 ;  /* 0x00007610ff137816 */ /* 0x000fe200000000a8 */
[----:B------:R-:W-:Y:S05]  /*2a60*/  @P3 BRA `(.L_x_11500) ;  /* 0x0000008000003947 */ /* 0x000fea0003800000 */
[----:B------:R-:W-:-:S04]  /*2a70*/  ISETP.NE.U32.AND P4, PT, RZ, c[0x0][0x180], PT ;  /* 0x00006000ff007a0c */ /* 0x000fc80003f85070 */
[----:B------:R-:W-:-:S13]  /*2a80*/  ISETP.NE.AND.EX P4, PT, RZ, c[0x0][0x184], PT, P4 ;  /* 0x00006100ff007a0c */ /* 0x000fda0003f85340 */
[----:B------:R-:W-:Y:S05]  /*2a90*/  @P4 BRA `(.L_x_11501) ;  /* 0x0000002000004947 */ /* 0x000fea0003800000 */
[----:B------:R-:W-:Y:S05]  /*2aa0*/  @P0 BRA `(.L_x_11502) ;  /* 0x0000008000000947 */ /* 0x000fea0003800000 */
[----:B------:R-:W-:Y:S05]  /*2ab0*/  BRA `(.L_x_11503) ;  /* 0x0000009000007947 */ /* 0x000fea0003800000 */
.L_x_11501:
[----:B-----5:R-:W-:-:S05]  /*2ac0*/  PRMT R20, RZ, 0x7610, R32 ;  /* 0x00007610ff147816 */ /* 0x020fca0000000020 */
[----:B------:R-:W-:Y:S01]  /*2ad0*/  FADD.FTZ R19, R20, R19 ;  /* 0x0000001314137221 */ /* 0x000fe20000010000 */
[----:B------:R-:W-:Y:S05]  /*2ae0*/  BRA `(.L_x_11502) ;  /* 0x0000004000007947 */ /* 0x000fea0003800000 */
.L_x_11500:
[----:B-----5:R-:W-:-:S05]  /*2af0*/  PRMT R20, RZ, 0x7610, R36 ;  /* 0x00007610ff147816 */ /* 0x020fca0000000024 */
[----:B------:R-:W-:Y:S01]  /*2b00*/  FADD.FTZ R19, R20, R19 ;  /* 0x0000001314137221 */ /* 0x000fe20000010000 */
[----:B------:R-:W-:-:S05]  /*2b10*/  @P2 PRMT R20, RZ, 0x7610, R32 ;  /* 0x00007610ff142816 */ /* 0x000fca0000000020 */
[----:B------:R-:W-:-:S05]  /*2b20*/  @P2 FADD.FTZ R19, R20, R19 ;  /* 0x0000001314132221 */ /* 0x000fca0000010000 */
.L_x_11502:
[----:B------:R-:W-:-:S04]  /*2b30*/  F2FP.BF16.PACK_AB R20, RZ, R19 ;  /* 0x00000013ff14723e */ /* 0x000fc800000010ff */
[----:B------:R-:W-:Y:S02]  /*2b40*/  PRMT R28, R28, 0x5410, R20 ;  /* 0x000054101c1c7816 */ /* 0x000fe40000000014 */
.L_x_11503:
[----:B------:R-:W-:Y:S01]  /*2b50*/  PRMT R20, RZ, 0x5410, R169 ;  /* 0x00005410ff147816 */ /* 0x000fe200000000a9 */
[----:B------:R-:W-:Y:S05]  /*2b60*/  @P3 BRA `(.L_x_11504) ;  /* 0x0000008000003947 */ /* 0x000fea0003800000 */
[----:B------:R-:W-:-:S04]  /*2b70*/  ISETP.NE.U32.AND P4, PT, RZ, c[0x0][0x180], PT ;  /* 0x00006000ff007a0c */ /* 0x000fc80003f85070 */
[----:B------:R-:W-:-:S13]  /*2b80*/  ISETP.NE.AND.EX P4, PT, RZ, c[0x0][0x184], PT, P4 ;  /* 0x00006100ff007a0c */ /* 0x000fda0003f85340 */
[----:B------:R-:W-:Y:S05]  /*2b90*/  @P4 BRA `(.L_x_11505) ;  /* 0x0000002000004947 */ /* 0x000fea0003800000 */
[----:B------:R-:W-:Y:S05]  /*2ba0*/  @P0 BRA `(.L_x_11506) ;  /* 0x0000008000000947 */ /* 0x000fea0003800000 */
[----:B------:R-:W-:Y:S05]  /*2bb0*/  BRA `(.L_x_11507) ;  /* 0x0000009000007947 */ /* 0x000fea0003800000 */
.L_x_11505:
[----:B-----5:R-:W-:-:S05]  /*2bc0*/  PRMT R179, RZ, 0x5410, R33 ;  /* 0x00005410ffb37816 */ /* 0x020fca0000000021 */
[----:B------:R-:W-:Y:S01]  /*2bd0*/  FADD.FTZ R20, R179, R20 ;  /* 0x00000014b3147221 */ /* 0x000fe20000010000 */
[----:B------:R-:W-:Y:S05]  /*2be0*/  BRA `(.L_x_11506) ;  /* 0x0000004000007947 */ /* 0x000fea0003800000 */
.L_x_11504:
[----:B-----5:R-:W-:-:S05]  /*2bf0*/  PRMT R179, RZ, 0x5410, R37 ;  /* 0x00005410ffb37816 */ /* 0x020fca0000000025 */
[----:B------:R-:W-:Y:S01]  /*2c00*/  FADD.FTZ R20, R179, R20 ;  /* 0x00000014b3147221 */ /* 0x000fe20000010000 */
[----:B------:R-:W-:-:S05]  /*2c10*/  @P2 PRMT R179, RZ, 0x5410, R33 ;  /* 0x00005410ffb32816 */ /* 0x000fca0000000021 */
[----:B------:R-:W-:-:S05]  /*2c20*/  @P2 FADD.FTZ R20, R179, R20 ;  /* 0x00000014b3142221 */ /* 0x000fca0000010000 */
.L_x_11506:
[----:B------:R-:W-:-:S04]  /*2c30*/  F2FP.BF16.PACK_AB R168, RZ, R20 ;  /* 0x00000014ffa8723e */ /* 0x000fc800000010ff */
[----:B------:R-:W-:Y:S02]  /*2c40*/  PRMT R29, R168, 0x7610, R29 ;  /* 0x00007610a81d7816 */ /* 0x000fe4000000001d */
.L_x_11507:
[----:B------:R-:W-:Y:S01]  /*2c50*/  PRMT R179, RZ, 0x7610, R169 ;  /* 0x00007610ffb37816 */ /* 0x000fe200000000a9 */
[----:B------:R-:W-:Y:S05]  /*2c60*/  @P3 BRA `(.L_x_11508) ;  /* 0x0000008000003947 */ /* 0x000fea0003800000 */
[----:B------:R-:W-:-:S04]  /*2c70*/  ISETP.NE.U32.AND P4, PT, RZ, c[0x0][0x180], PT ;  /* 0x00006000ff007a0c */ /* 0x000fc80003f85070 */
[----:B------:R-:W-:-:S13]  /*2c80*/  ISETP.NE.AND.EX P4, PT, RZ, c[0x0][0x184], PT, P4 ;  /* 0x00006100ff007a0c */ /* 0x000fda0003f85340 */
[----:B------:R-:W-:Y:S05]  /*2c90*/  @P4 BRA `(.L_x_11509) ;  /* 0x0000002000004947 */ /* 0x000fea0003800000 */
[----:B------:R-:W-:Y:S05]  /*2ca0*/  @P0 BRA `(.L_x_11510) ;  /* 0x0000008000000947 */ /* 0x000fea0003800000 */
[----:B------:R-:W-:Y:S05]  /*2cb0*/  BRA `(.L_x_11511) ;  /* 0x0000009000007947 */ /* 0x000fea0003800000 */
.L_x_11509:
[----:B-----5:R-:W-:-:S05]  /*2cc0*/  PRMT R168, RZ, 0x7610, R33 ;  /* 0x00007610ffa87816 */ /* 0x020fca0000000021 */
[----:B------:R-:W-:Y:S01]  /*2cd0*/  FADD.FTZ R179, R168, R179 ;  /* 0x000000b3a8b37221 */ /* 0x000fe20000010000 */
[----:B------:R-:W-:Y:S05]  /*2ce0*/  BRA `(.L_x_11510) ;  /* 0x0000004000007947 */ /* 0x000fea0003800000 */
.L_x_11508:
[----:B-----5:R-:W-:-:S05]  /*2cf0*/  PRMT R168, RZ, 0x7610, R37 ;  /* 0x00007610ffa87816 */ /* 0x020fca0000000025 */
[----:B------:R-:W-:Y:S01]  /*2d00*/  FADD.FTZ R179, R168, R179 ;  /* 0x000000b3a8b37221 */ /* 0x000fe20000010000 */
[----:B------:R-:W-:-:S05]  /*2d10*/  @P2 PRMT R168, RZ, 0x7610, R33 ;  /* 0x00007610ffa82816 */ /* 0x000fca0000000021 */
[----:B------:R-:W-:-:S05]  /*2d20*/  @P2 FADD.FTZ R179, R168, R179 ;  /* 0x000000b3a8b32221 */ /* 0x000fca0000010000 */
.L_x_11510:
[----:B------:R-:W-:-:S04]  /*2d30*/  F2FP.BF16.PACK_AB R168, RZ, R179 ;  /* 0x000000b3ffa8723e */ /* 0x000fc800000010ff */
[----:B------:R-:W-:Y:S02]  /*2d40*/  PRMT R29, R29, 0x5410, R168 ;  /* 0x000054101d1d7816 */ /* 0x000fe400000000a8 */
.L_x_11511:
[----:B------:R-:W-:Y:S01]  /*2d50*/  PRMT R180, RZ, 0x5410, R170 ;  /* 0x00005410ffb47816 */ /* 0x000fe200000000aa */
[----:B------:R-:W-:Y:S05]  /*2d60*/  @P3 BRA `(.L_x_11512) ;  /* 0x0000008000003947 */ /* 0x000fea0003800000 */
[----:B------:R-:W-:-:S04]  /*2d70*/  ISETP.NE.U32.AND P4, PT, RZ, c[0x0][0x180], PT ;  /* 0x00006000ff007a0c */ /* 0x000fc80003f85070 */
[----:B------:R-:W-:-:S13]  /*2d80*/  ISETP.NE.AND.EX P4, PT, RZ, c[0x0][0x184], PT, P4 ;  /* 0x00006100ff007a0c */ /* 0x000fda0003f85340 */
[----:B------:R-:W-:Y:S05]  /*2d90*/  @P4 BRA `(.L_x_11513) ;  /* 0x0000002000004947 */ /* 0x000fea0003800000 */
[----:B------:R-:W-:Y:S05]  /*2da0*/  @P0 BRA `(.L_x_11514) ;  /* 0x0000008000000947 */ /* 0x000fea0003800000 */
[----:B------:R-:W-:Y:S05]  /*2db0*/  BRA `(.L_x_11515) ;  /* 0x0000009000007947 */ /* 0x000fea0003800000 */
.L_x_11513:
[----:B-----5:R-:W-:-:S05]  /*2dc0*/  PRMT R169, RZ, 0x5410, R34 ;  /* 0x00005410ffa97816 */ /* 0x020fca0000000022 */
[----:B------:R-:W-:Y:S01]  /*2dd0*/  FADD.FTZ R180, R169, R180 ;  /* 0x000000b4a9b47221 */ /* 0x000fe20000010000 */
[----:B------:R-:W-:Y:S05]  /*2de0*/  BRA `(.L_x_11514) ;  /* 0x0000004000007947 */ /* 0x000fea0003800000 */
.L_x_11512:
[----:B-----5:R-:W-:-:S05]  /*2df0*/  PRMT R169, RZ, 0x5410, R38 ;  /* 0x00005410ffa97816 */ /* 0x020fca0000000026 */
[----:B------:R-:W-:Y:S01]  /*2e00*/  FADD.FTZ R180, R169, R180 ;  /* 0x000000b4a9b47221 */ /* 0x000fe20000010000 */
[----:B------:R-:W-:-:S05]  /*2e10*/  @P2 PRMT R169, RZ, 0x5410, R34 ;  /* 0x00005410ffa92816 */ /* 0x000fca0000000022 */
[----:B------:R-:W-:-:S05]  /*2e20*/  @P2 FADD.FTZ R180, R169, R180 ;  /* 0x000000b4a9b42221 */ /* 0x000fca0000010000 */
.L_x_11514:
[----:B------:R-:W-:-:S04]  /*2e30*/  F2FP.BF16.PACK_AB R168, RZ, R180 ;  /* 0x000000b4ffa8723e */ /* 0x000fc800000010ff */
[----:B------:R-:W-:Y:S02]  /*2e40*/  PRMT R30, R168, 0x7610, R30 ;  /* 0x00007610a81e7816 */ /* 0x000fe4000000001e */
.L_x_11515:
[----:B------:R-:W-:Y:S01]  /*2e50*/  PRMT R189, RZ, 0x7610, R170 ;  /* 0x00007610ffbd7816 */ /* 0x000fe200000000aa */
[----:B------:R-:W-:Y:S05]  /*2e60*/  @P3 BRA `(.L_x_11516) ;  /* 0x0000008000003947 */ /* 0x000fea0003800000 */
[----:B------:R-:W-:-:S04]  /*2e70*/  ISETP.NE.U32.AND P4, PT, RZ, c[0x0][0x180], PT ;  /* 0x00006000ff007a0c */ /* 0x000fc80003f85070 */
[----:B------:R-:W-:-:S13]  /*2e80*/  ISETP.NE.AND.EX P4, PT, RZ, c[0x0][0x184], PT, P4 ;  /* 0x00006100ff007a0c */ /* 0x000fda0003f85340 */
[----:B------:R-:W-:Y:S05]  /*2e90*/  @P4 BRA `(.L_x_11517) ;  /* 0x0000002000004947 */ /* 0x000fea0003800000 */
[----:B------:R-:W-:Y:S05]  /*2ea0*/  @P0 BRA `(.L_x_11518) ;  /* 0x0000008000000947 */ /* 0x000fea0003800000 */
[----:B------:R-:W-:Y:S05]  /*2eb0*/  BRA `(.L_x_11519) ;  /* 0x0000009000007947 */ /* 0x000fea0003800000 */
.L_x_11517:
[----:B-----5:R-:W-:-:S05]  /*2ec0*/  PRMT R168, RZ, 0x7610, R34 ;  /* 0x00007610ffa87816 */ /* 0x020fca0000000022 */
[----:B------:R-:W-:Y:S01]  /*2ed0*/  FADD.FTZ R189, R168, R189 ;  /* 0x000000bda8bd7221 */ /* 0x000fe20000010000 */
[----:B------:R-:W-:Y:S05]  /*2ee0*/  BRA `(.L_x_11518) ;  /* 0x0000004000007947 */ /* 0x000fea0003800000 */
.L_x_11516:
[----:B-----5:R-:W-:-:S05]  /*2ef0*/  PRMT R168, RZ, 0x7610, R38 ;  /* 0x00007610ffa87816 */ /* 0x020fca0000000026 */
[----:B------:R-:W-:Y:S01]  /*2f00*/  FADD.FTZ R189, R168, R189 ;  /* 0x000000bda8bd7221 */ /* 0x000fe20000010000 */
[----:B------:R-:W-:-:S05]  /*2f10*/  @P2 PRMT R168, RZ, 0x7610, R34 ;  /* 0x00007610ffa82816 */ /* 0x000fca0000000022 */
[----:B------:R-:W-:-:S05]  /*2f20*/  @P2 FADD.FTZ R189, R168, R189 ;  /* 0x000000bda8bd2221 */ /* 0x000fca0000010000 */
.L_x_11518:
[----:B------:R-:W-:-:S04]  /*2f30*/  F2FP.BF16.PACK_AB R168, RZ, R189 ;  /* 0x000000bdffa8723e */ /* 0x000fc800000010ff */
[----:B------:R-:W-:Y:S02]  /*2f40*/  PRMT R30, R30, 0x5410, R168 ;  /* 0x000054101e1e7816 */ /* 0x000fe400000000a8 */
.L_x_11519:
[----:B------:R-:W-:Y:S01]  /*2f50*/  PRMT R196, RZ, 0x5410, R171 ;  /* 0x00005410ffc47816 */ /* 0x000fe200000000ab */
[----:B------:R-:W-:Y:S05]  /*2f60*/  @P3 BRA `(.L_x_11520) ;  /* 0x0000008000003947 */ /* 0x000fea0003800000 */
[----:B------:R-:W-:-:S04]  /*2f70*/  ISETP.NE.U32.AND P4, PT, RZ, c[0x0][0x180], PT ;  /* 0x00006000ff007a0c */ /* 0x000fc80003f85070 */
[----:B------:R-:W-:-:S13]  /*2f80*/  ISETP.NE.AND.EX P4, PT, RZ, c[0x0][0x184], PT, P4 ;  /* 0x00006100ff007a0c */ /* 0x000fda0003f85340 */
[----:B------:R-:W-:Y:S05]  /*2f90*/  @P4 BRA `(.L_x_11521) ;  /* 0x0000002000004947 */ /* 0x000fea0003800000 */
[----:B------:R-:W-:Y:S05]  /*2fa0*/  @P0 BRA `(.L_x_11522) ;  /* 0x0000008000000947 */ /* 0x000fea0003800000 */
[----:B------:R-:W-:Y:S05]  /*2fb0*/  BRA `(.L_x_11523) ;  /* 0x0000009000007947 */ /* 0x000fea0003800000 */
.L_x_11521:
[----:B-----5:R-:W-:-:S05]  /*2fc0*/  PRMT R169, RZ, 0x5410, R35 ;  /* 0x00005410ffa97816 */ /* 0x020fca0000000023 */
[----:B------:R-:W-:Y:S01]  /*2fd0*/  FADD.FTZ R196, R169, R196 ;  /* 0x000000c4a9c47221 */ /* 0x000fe20000010000 */
[----:B------:R-:W-:Y:S05]  /*2fe0*/  BRA `(.L_x_11522) ;  /* 0x0000004000007947 */ /* 0x000fea0003800000 */
.L_x_11520:
[----:B-----5:R-:W-:-:S05]  /*2ff0*/  PRMT R169, RZ, 0x5410, R39 ;  /* 0x00005410ffa97816 */ /* 0x020fca0000000027 */
[----:B------:R-:W-:Y:S01]  /*3000*/  FADD.FTZ R196, R169, R196 ;  /* 0x000000c4a9c47221 */ /* 0x000fe20000010000 */
[----:B------:R-:W-:-:S05]  /*3010*/  @P2 PRMT R169, RZ, 0x5410, R35 ;  /* 0x00005410ffa92816 */ /* 0x000fca0000000023 */
[----:B------:R-:W-:-:S05]  /*3020*/  @P2 FADD.FTZ R196, R169, R196 ;  /* 0x000000c4a9c42221 */ /* 0x000fca0000010000 */
.L_x_11522:
[----:B------:R-:W-:-:S04]  /*3030*/  F2FP.BF16.PACK_AB R168, RZ, R196 ;  /* 0x000000c4ffa8723e */ /* 0x000fc800000010ff */
[----:B------:R-:W-:Y:S02]  /*3040*/  PRMT R31, R168, 0x7610, R31 ;  /* 0x00007610a81f7816 */ /* 0x000fe4000000001f */
.L_x_11523:
[----:B------:R-:W-:Y:S01]  /*3050*/  PRMT R208, RZ, 0x7610, R171 ;  /* 0x00007610ffd07816 */ /* 0x000fe200000000ab */
[----:B------:R-:W-:Y:S05]  /*3060*/  @P3 BRA `(.L_x_11524) ;  /* 0x0000008000003947 */ /* 0x000fea0003800000 */
[----:B------:R-:W-:-:S04]  /*3070*/  ISETP.NE.U32.AND P2, PT, RZ, c[0x0][0x180], PT ;  /* 0x00006000ff007a0c */ /* 0x000fc80003f45070 */
[----:B------:R-:W-:-:S13]  /*3080*/  ISETP.NE.AND.EX P2, PT, RZ, c[0x0][0x184], PT, P2 ;  /* 0x00006100ff007a0c */ /* 0x000fda0003f45320 */
[----:B------:R-:W-:Y:S05]  /*3090*/  @P2 BRA `(.L_x_11525) ;  /* 0x0000002000002947 */ /* 0x000fea0003800000 */
[----:B------:R-:W-:Y:S05]  /*30a0*/  @P0 BRA `(.L_x_11526) ;  /* 0x0000008000000947 */ /* 0x000fea0003800000 */
[----:B------:R-:W-:Y:S05]  /*30b0*/  BRA `(.L_x_11527) ;  /* 0x0000009000007947 */ /* 0x000fea0003800000 */
.L_x_11525:
[----:B-----5:R-:W-:-:S05]  /*30c0*/  PRMT R169, RZ, 0x7610, R35 ;  /* 0x00007610ffa97816 */ /* 0x020fca0000000023 */
[----:B------:R-:W-:Y:S01]  /*30d0*/  FADD.FTZ R208, R169, R208 ;  /* 0x000000d0a9d07221 */ /* 0x000fe20000010000 */
[----:B------:R-:W-:Y:S05]  /*30e0*/  BRA `(.L_x_11526) ;  /* 0x0000004000007947 */ /* 0x000fea0003800000 */
.L_x_11524:
[----:B-----5:R-:W-:-:S05]  /*30f0*/  PRMT R169, RZ, 0x7610, R39 ;  /* 0x00007610ffa97816 */ /* 0x020fca0000000027 */
[----:B------:R-:W-:Y:S01]  /*3100*/  FADD.FTZ R208, R169, R208 ;  /* 0x000000d0a9d07221 */ /* 0x000fe20000010000 */
[----:B------:R-:W-:-:S05]  /*3110*/  @P2 PRMT R169, RZ, 0x7610, R35 ;  /* 0x00007610ffa92816 */ /* 0x000fca0000000023 */
[----:B------:R-:W-:-:S05]  /*3120*/  @P2 FADD.FTZ R208, R169, R208 ;  /* 0x000000d0a9d02221 */ /* 0x000fca0000010000 */
.L_x_11526:
[----:B------:R-:W-:-:S04]  /*3130*/  F2FP.BF16.PACK_AB R168, RZ, R208 ;  /* 0x000000d0ffa8723e */ /* 0x000fc800000010ff */
[----:B------:R-:W-:Y:S02]  /*3140*/  PRMT R31, R31, 0x5410, R168 ;  /* 0x000054101f1f7816 */ /* 0x000fe400000000a8 */
.L_x_11527:
[----:B------:R-:W-:-:S04]  /*3150*/  @P0 LEA R168, P2, R214, c[0x0][0x188], 0x4 ;  /* 0x00006200d6a80a11 */ /* 0x000fc800078420ff */
[C---:B------:R-:W-:Y:S02]  /*3160*/  @P0 LEA.HI.X R169, R214.reuse, c[0x0][0x18c], RZ, 0x4, P2 ;  /* 0x00006300d6a90a11 */ /* 0x040fe400010f24ff */
[----:B------:R-:W-:-:S03]  /*3170*/  IADD3 R214, R214, 0x20, RZ ;  /* 0x00000020d6d67810 */ /* 0x000fc60007ffe0ff */
[----:B------:R0:W-:Y:S04]  /*3180*/  @P0 STG.E.128 [R168.64], R28 ;  /* 0x0000001ca8000986 */ /* 0x0001e8000c101d04 */
.L_x_11495:
[----:B------:R-:W-:Y:S05]  /*3190*/  BSYNC B0 ;  /* 0x0000000000007941 */ /* 0x000fea0003800000 */
.L_x_11494:
        /* <DEDUP_REMOVED lines=25> */
.L_x_11531:
[----:B-----5:R-:W-:-:S05]  /*3330*/  PRMT R22, RZ, 0x5410, R32 ;  /* 0x00005410ff167816 */ /* 0x020fca0000000020 */
[----:B------:R-:W-:Y:S01]  /*3340*/  FADD.FTZ R9, R22, R9 ;  /* 0x0000000916097221 */ /* 0x000fe20000010000 */
[----:B------:R-:W-:Y:S05]  /*3350*/  BRA `(.L_x_11532) ;  /* 0x0000004000007947 */ /* 0x000fea0003800000 */
.L_x_11530:
[----:B0----5:R-:W-:-:S05]  /*3360*/  PRMT R22, RZ, 0x5410, R36 ;  /* 0x00005410ff167816 */ /* 0x021fca0000000024 */
[----:B------:R-:W-:Y:S01]  /*3370*/  FADD.FTZ R9, R22, R9 ;  /* 0x0000000916097221 */ /* 0x000fe20000010000 */
[----:B------:R-:W-:-:S05]  /*3380*/  @P2 PRMT R22, RZ, 0x5410, R32 ;  /* 0x00005410ff162816 */ /* 0x000fca0000000020 */
[----:B------:R-:W-:-:S05]  /*3390*/  @P2 FADD.FTZ R9, R22, R9 ;  /* 0x0000000916092221 */ /* 0x000fca0000010000 */
.L_x_11532:
[----:B------:R-:W-:-:S04]  /*33a0*/  F2FP.BF16.PACK_AB R21, RZ, R9 ;  /* 0x00000009ff15723e */ /* 0x000fc800000010ff */
[----:B------:R-:W-:Y:S02]  /*33b0*/  PRMT R28, R21, 0x7610, R28 ;  /* 0x00007610151c7816 */ /* 0x000fe4000000001c */
.L_x_11533:
[----:B------:R-:W-:Y:S01]  /*33c0*/  PRMT R21, RZ, 0x7610, R168 ;  /* 0x00007610ff157816 */ /* 0x000fe200000000a8 */
[----:B------:R-:W-:Y:S05]  /*33d0*/  @P3 BRA `(.L_x_11534) ;  /* 0x0000008000003947 */ /* 0x000fea0003800000 */
[----:B------:R-:W-:-:S04]  /*33e0*/  ISETP.NE.U32.AND P4, PT, RZ, c[0x0][0x180], PT ;  /* 0x00006000ff007a0c */ /* 0x000fc80003f85070 */
[----:B------:R-:W-:-:S13]  /*33f0*/  ISETP.NE.AND.EX P4, PT, RZ, c[0x0][0x184], PT, P4 ;  /* 0x00006100ff007a0c */ /* 0x000fda0003f85340 */
[----:B------:R-:W-:Y:S05]  /*3400*/  @P4 BRA `(.L_x_11535) ;  /* 0x0000002000004947 */ /* 0x000fea0003800000 */
[----:B------:R-:W-:Y:S05]  /*3410*/  @P0 BRA `(.L_x_11536) ;  /* 0x0000008000000947 */ /* 0x000fea0003800000 */
[----:B------:R-:W-:Y:S05]  /*3420*/  BRA `(.L_x_11537) ;  /* 0x0000009000007947 */ /* 0x000fea0003800000 */
.L_x_11535:
[----:B-----5:R-:W-:-:S05]  /*3430*/  PRMT R22, RZ, 0x7610, R32 ;  /* 0x00007610ff167816 */ /* 0x020fca0000000020 */
[----:B------:R-:W-:Y:S01]  /*3440*/  FADD.FTZ R21, R22, R21 ;  /* 0x0000001516157221 */ /* 0x000fe20000010000 */
[----:B------:R-:W-:Y:S05]  /*3450*/  BRA `(.L_x_11536) ;  /* 0x0000004000007947 */ /* 0x000fea0003800000 */
.L_x_11534:
[----:B-----5:R-:W-:-:S05]  /*3460*/  PRMT R22, RZ, 0x7610, R36 ;  /* 0x00007610ff167816 */ /* 0x020fca0000000024 */
[----:B------:R-:W-:Y:S01]  /*3470*/  FADD.FTZ R21, R22, R21 ;  /* 0x0000001516157221 */ /* 0x000fe20000010000 */
[----:B------:R-:W-:-:S05]  /*3480*/  @P2 PRMT R22, RZ, 0x7610, R32 ;  /* 0x00007610ff162816 */ /* 0x000fca0000000020 */
[----:B------:R-:W-:-:S05]  /*3490*/  @P2 FADD.FTZ R21, R22, R21 ;  /* 0x0000001516152221 */ /* 0x000fca0000010000 */
.L_x_11536:
[----:B------:R-:W-:-:S04]  /*34a0*/  F2FP.BF16.PACK_AB R22, RZ, R21 ;  /* 0x00000015ff16723e */ /* 0x000fc800000010ff */
[----:B------:R-:W-:Y:S02]  /*34b0*/  PRMT R28, R28, 0x5410, R22 ;  /* 0x000054101c1c7816 */ /* 0x000fe40000000016 */
.L_x_11537:
[----:B------:R-:W-:Y:S01]  /*34c0*/  PRMT R22, RZ, 0x5410, R169 ;  /* 0x00005410ff167816 */ /* 0x000fe200000000a9 */
[----:B------:R-:W-:Y:S05]  /*34d0*/  @P3 BRA `(.L_x_11538) ;  /* 0x0000008000003947 */ /* 0x000fea0003800000 */
[----:B------:R-:W-:-:S04]  /*34e0*/  ISETP.NE.U32.AND P4, PT, RZ, c[0x0][0x180], PT ;  /* 0x00006000ff007a0c */ /* 0x000fc80003f85070 */
[----:B------:R-:W-:-:S13]  /*34f0*/  ISETP.NE.AND.EX P4, PT, RZ, c[0x0][0x184], PT, P4 ;  /* 0x00006100ff007a0c */ /* 0x000fda0003f85340 */
[----:B------:R-:W-:Y:S05]  /*3500*/  @P4 BRA `(.L_x_11539) ;  /* 0x0000002000004947 */ /* 0x000fea0003800000 */
[----:B------:R-:W-:Y:S05]  /*3510*/  @P0 BRA `(.L_x_11540) ;  /* 0x0000008000000947 */ /* 0x000fea0003800000 */
[----:B------:R-:W-:Y:S05]  /*3520*/  BRA `(.L_x_11541) ;  /* 0x0000009000007947 */ /* 0x000fea0003800000 */
.L_x_11539:
[----:B-----5:R-:W-:-:S05]  /*3530*/  PRMT R181, RZ, 0x5410, R33 ;  /* 0x00005410ffb57816 */ /* 0x020fca0000000021 */
[----:B------:R-:W-:Y:S01]  /*3540*/  FADD.FTZ R22, R181, R22 ;  /* 0x00000016b5167221 */ /* 0x000fe20000010000 */
[----:B------:R-:W-:Y:S05]  /*3550*/  BRA `(.L_x_11540) ;  /* 0x0000004000007947 */ /* 0x000fea0003800000 */
.L_x_11538:
[----:B-----5:R-:W-:-:S05]  /*3560*/  PRMT R181, RZ, 0x5410, R37 ;  /* 0x00005410ffb57816 */ /* 0x020fca0000000025 */
[----:B------:R-:W-:Y:S01]  /*3570*/  FADD.FTZ R22, R181, R22 ;  /* 0x00000016b5167221 */ /* 0x000fe20000010000 */
[----:B------:R-:W-:-:S05]  /*3580*/  @P2 PRMT R181, RZ, 0x5410, R33 ;  /* 0x00005410ffb52816 */ /* 0x000fca0000000021 */
[----:B------:R-:W-:-:S05]  /*3590*/  @P2 FADD.FTZ R22, R181, R22 ;  /* 0x00000016b5162221 */ /* 0x000fca0000010000 */
.L_x_11540:
[----:B------:R-:W-:-:S04]  /*35a0*/  F2FP.BF16.PACK_AB R168, RZ, R22 ;  /* 0x00000016ffa8723e */ /* 0x000fc800000010ff */
[----:B------:R-:W-:Y:S02]  /*35b0*/  PRMT R29, R168, 0x7610, R29 ;  /* 0x00007610a81d7816 */ /* 0x000fe4000000001d */
.L_x_11541:
[----:B------:R-:W-:Y:S01]  /*35c0*/  PRMT R181, RZ, 0x7610, R169 ;  /* 0x00007610ffb57816 */ /* 0x000fe200000000a9 */
[----:B------:R-:W-:Y:S05]  /*35d0*/  @P3 BRA `(.L_x_11542) ;  /* 0x0000008000003947 */ /* 0x000fea0003800000 */
[----:B------:R-:W-:-:S04]  /*35e0*/  ISETP.NE.U32.AND P4, PT, RZ, c[0x0][0x180], PT ;  /* 0x00006000ff007a0c */ /* 0x000fc80003f85070 */
[----:B------:R-:W-:-:S13]  /*35f0*/  ISETP.NE.AND.EX P4, PT, RZ, c[0x0][0x184], PT, P4 ;  /* 0x00006100ff007a0c */ /* 0x000fda0003f85340 */
[----:B------:R-:W-:Y:S05]  /*3600*/  @P4 BRA `(.L_x_11543) ;  /* 0x0000002000004947 */ /* 0x000fea0003800000 */
[----:B------:R-:W-:Y:S05]  /*3610*/  @P0 BRA `(.L_x_11544) ;  /* 0x0000008000000947 */ /* 0x000fea0003800000 */
[----:B------:R-:W-:Y:S05]  /*3620*/  BRA `(.L_x_11545) ;  /* 0x0000009000007947 */ /* 0x000fea0003800000 */
.L_x_11543:
[----:B-----5:R-:W-:-:S05]  /*3630*/  PRMT R168, RZ, 0x7610, R33 ;  /* 0x00007610ffa87816 */ /* 0x020fca0000000021 */
[----:B------:R-:W-:Y:S01]  /*3640*/  FADD.FTZ R181, R168, R181 ;  /* 0x000000b5a8b57221 */ /* 0x000fe20000010000 */
[----:B------:R-:W-:Y:S05]  /*3650*/  BRA `(.L_x_11544) ;  /* 0x0000004000007947 */ /* 0x000fea0003800000 */
.L_x_11542:
[----:B-----5:R-:W-:-:S05]  /*3660*/  PRMT R168, RZ, 0x7610, R37 ;  /* 0x00007610ffa87816 */ /* 0x020fca0000000025 */
[----:B------:R-:W-:Y:S01]  /*3670*/  FADD.FTZ R181, R168, R181 ;  /* 0x000000b5a8b57221 */ /* 0x000fe20000010000 */
[----:B------:R-:W-:-:S05]  /*3680*/  @P2 PRMT R168, RZ, 0x7610, R33 ;  /* 0x00007610ffa82816 */ /* 0x000fca0000000021 */
[----:B------:R-:W-:-:S05]  /*3690*/  @P2 FADD.FTZ R181, R168, R181 ;  /* 0x000000b5a8b52221 */ /* 0x000fca0000010000 */
.L_x_11544:
[----:B------:R-:W-:-:S04]  /*36a0*/  F2FP.BF16.PACK_AB R168, RZ, R181 ;  /* 0x000000b5ffa8723e */ /* 0x000fc800000010ff */
[----:B------:R-:W-:Y:S02]  /*36b0*/  PRMT R29, R29, 0x5410, R168 ;  /* 0x000054101d1d7816 */ /* 0x000fe400000000a8 */
.L_x_11545:
[----:B------:R-:W-:Y:S01]  /*36c0*/  PRMT R182, RZ, 0x5410, R170 ;  /* 0x00005410ffb67816 */ /* 0x000fe200000000aa */
[----:B------:R-:W-:Y:S05]  /*36d0*/  @P3 BRA `(.L_x_11546) ;  /* 0x0000008000003947 */ /* 0x000fea0003800000 */
[----:B------:R-:W-:-:S04]  /*36e0*/  ISETP.NE.U32.AND P4, PT, RZ, c[0x0][0x180], PT ;  /* 0x00006000ff007a0c */ /* 0x000fc80003f85070 */
[----:B------:R-:W-:-:S13]  /*36f0*/  ISETP.NE.AND.EX P4, PT, RZ, c[0x0][0x184], PT, P4 ;  /* 0x00006100ff007a0c */ /* 0x000fda0003f85340 */
[----:B------:R-:W-:Y:S05]  /*3700*/  @P4 BRA `(.L_x_11547) ;  /* 0x0000002000004947 */ /* 0x000fea0003800000 */
[----:B------:R-:W-:Y:S05]  /*3710*/  @P0 BRA `(.L_x_11548) ;  /* 0x0000008000000947 */ /* 0x000fea0003800000 */
[----:B------:R-:W-:Y:S05]  /*3720*/  BRA `(.L_x_11549) ;  /* 0x0000009000007947 */ /* 0x000fea0003800000 */
.L_x_11547:
[----:B-----5:R-:W-:-:S05]  /*3730*/  PRMT R169, RZ, 0x5410, R34 ;  /* 0x00005410ffa97816 */ /* 0x020fca0000000022 */
[----:B------:R-:W-:Y:S01]  /*3740*/  FADD.FTZ R182, R169, R182 ;  /* 0x000000b6a9b67221 */ /* 0x000fe20000010000 */
[----:B------:R-:W-:Y:S05]  /*3750*/  BRA `(.L_x_11548) ;  /* 0x0000004000007947 */ /* 0x000fea0003800000 */
.L_x_11546:
[----:B-----5:R-:W-:-:S05]  /*3760*/  PRMT R169, RZ, 0x5410, R38 ;  /* 0x00005410ffa97816 */ /* 0x020fca0000000026 */
[----:B------:R-:W-:Y:S01]  /*3770*/  FADD.FTZ R182, R169, R182 ;  /* 0x000000b6a9b67221 */ /* 0x000fe20000010000 */
[----:B------:R-:W-:-:S05]  /*3780*/  @P2 PRMT R169, RZ, 0x5410, R34 ;  /* 0x00005410ffa92816 */ /* 0x000fca0000000022 */
[----:B------:R-:W-:-:S05]  /*3790*/  @P2 FADD.FTZ R182, R169, R182 ;  /* 0x000000b6a9b62221 */ /* 0x000fca0000010000 */
.L_x_11548:
[----:B------:R-:W-:-:S04]  /*37a0*/  F2FP.BF16.PACK_AB R168, RZ, R182 ;  /* 0x000000b6ffa8723e */ /* 0x000fc800000010ff */
[----:B------:R-:W-:Y:S02]  /*37b0*/  PRMT R30, R168, 0x7610, R30 ;  /* 0x00007610a81e7816 */ /* 0x000fe4000000001e */
.L_x_11549:
[----:B------:R-:W-:Y:S01]  /*37c0*/  PRMT R197, RZ, 0x7610, R170 ;  /* 0x00007610ffc57816 */ /* 0x000fe200000000aa */
[----:B------:R-:W-:Y:S05]  /*37d0*/  @P3 BRA `(.L_x_11550) ;  /* 0x0000008000003947 */ /* 0x000fea0003800000 */
[----:B------:R-:W-:-:S04]  /*37e0*/  ISETP.NE.U32.AND P4, PT, RZ, c[0x0][0x180], PT ;  /* 0x00006000ff007a0c */ /* 0x000fc80003f85070 */
[----:B------:R-:W-:-:S13]  /*37f0*/  ISETP.NE.AND.EX P4, PT, RZ, c[0x0][0x184], PT, P4 ;  /* 0x00006100ff007a0c */ /* 0x000fda0003f85340 */
[----:B------:R-:W-:Y:S05]  /*3800*/  @P4 BRA `(.L_x_11551) ;  /* 0x0000002000004947 */ /* 0x000fea0003800000 */
[----:B------:R-:W-:Y:S05]  /*3810*/  @P0 BRA `(.L_x_11552) ;  /* 0x0000008000000947 */ /* 0x000fea0003800000 */
[----:B------:R-:W-:Y:S05]  /*3820*/  BRA `(.L_x_11553) ;  /* 0x0000009000007947 */ /* 0x000fea0003800000 */
.L_x_11551:
[----:B-----5:R-:W-:-:S05]  /*3830*/  PRMT R168, RZ, 0x7610, R34 ;  /* 0x00007610ffa87816 */ /* 0x020fca0000000022 */
[----:B------:R-:W-:Y:S01]  /*3840*/  FADD.FTZ R197, R168, R197 ;  /* 0x000000c5a8c57221 */ /* 0x000fe20000010000 */
[----:B------:R-:W-:Y:S05]  /*3850*/  BRA `(.L_x_11552) ;  /* 0x0000004000007947 */ /* 0x000fea0003800000 */
.L_x_11550:
[----:B-----5:R-:W-:-:S05]  /*3860*/  PRMT R168, RZ, 0x7610, R38 ;  /* 0x00007610ffa87816 */ /* 0x020fca0000000026 */
[----:B------:R-:W-:Y:S01]  /*3870*/  FADD.FTZ R197, R168, R197 ;  /* 0x000000c5a8c57221 */ /* 0x000fe20000010000 */
[----:B------:R-:W-:-:S05]  /*3880*/  @P2 PRMT R168, RZ, 0x7610, R34 ;  /* 0x00007610ffa82816 */ /* 0x000fca0000000022 */
[----:B------:R-:W-:-:S05]  /*3890*/  @P2 FADD.FTZ R197, R168, R197 ;  /* 0x000000c5a8c52221 */ /* 0x000fca0000010000 */
.L_x_11552:
[----:B------:R-:W-:-:S04]  /*38a0*/  F2FP.BF16.PACK_AB R168, RZ, R197 ;  /* 0x000000c5ffa8723e */ /* 0x000fc800000010ff */
[----:B------:R-:W-:Y:S02]  /*38b0*/  PRMT R30, R30, 0x5410, R168 ;  /* 0x000054101e1e7816 */ /* 0x000fe400000000a8 */
.L_x_11553:
[----:B------:R-:W-:Y:S01]  /*38c0*/  PRMT R198, RZ, 0x5410, R171 ;  /* 0x00005410ffc67816 */ /* 0x000fe200000000ab */
[----:B------:R-:W-:Y:S05]  /*38d0*/  @P3 BRA `(.L_x_11554) ;  /* 0x0000008000003947 */ /* 0x000fea0003800000 */
[----:B------:R-:W-:-:S04]  /*38e0*/  ISETP.NE.U32.AND P4, PT, RZ, c[0x0][0x180], PT ;  /* 0x00006000ff007a0c */ /* 0x000fc80003f85070 */
[----:B------:R-:W-:-:S13]  /*38f0*/  ISETP.NE.AND.EX P4, PT, RZ, c[0x0][0x184], PT, P4 ;  /* 0x00006100ff007a0c */ /* 0x000fda0003f85340 */
[----:B------:R-:W-:Y:S05]  /*3900*/  @P4 BRA `(.L_x_11555) ;  /* 0x0000002000004947 */ /* 0x000fea0003800000 */
[----:B------:R-:W-:Y:S05]  /*3910*/  @P0 BRA `(.L_x_11556) ;  /* 0x0000008000000947 */ /* 0x000fea0003800000 */
[----:B------:R-:W-:Y:S05]  /*3920*/  BRA `(.L_x_11557) ;  /* 0x0000009000007947 */ /* 0x000fea0003800000 */
.L_x_11555:
[----:B-----5:R-:W-:-:S05]  /*3930*/  PRMT R169, RZ, 0x5410, R35 ;  /* 0x00005410ffa97816 */ /* 0x020fca0000000023 */
[----:B------:R-:W-:Y:S01]  /*3940*/  FADD.FTZ R198, R169, R198 ;  /* 0x000000c6a9c67221 */ /* 0x000fe20000010000 */
[----:B------:R-:W-:Y:S05]  /*3950*/  BRA `(.L_x_11556) ;  /* 0x0000004000007947 */ /* 0x000fea0003800000 */
.L_x_11554:
[----:B-----5:R-:W-:-:S05]  /*3960*/  PRMT R169, RZ, 0x5410, R39 ;  /* 0x00005410ffa97816 */ /* 0x020fca0000000027 */
[----:B------:R-:W-:Y:S01]  /*3970*/  FADD.FTZ R198, R169, R198 ;  /* 0x000000c6a9c67221 */ /* 0x000fe20000010000 */
[----:B------:R-:W-:-:S05]  /*3980*/  @P2 PRMT R169, RZ, 0x5410, R35 ;  /* 0x00005410ffa92816 */ /* 0x000fca0000000023 */
[----:B------:R-:W-:-:S05]  /*3990*/  @P2 FADD.FTZ R198, R169, R198 ;  /* 0x000000c6a9c62221 */ /* 0x000fca0000010000 */
.L_x_11556:
[----:B------:R-:W-:-:S04]  /*39a0*/  F2FP.BF16.PACK_AB R168, RZ, R198 ;  /* 0x000000c6ffa8723e */ /* 0x000fc800000010ff */
[----:B------:R-:W-:Y:S02]  /*39b0*/  PRMT R31, R168, 0x7610, R31 ;  /* 0x00007610a81f7816 */ /* 0x000fe4000000001f */
.L_x_11557:
[----:B------:R-:W-:Y:S01]  /*39c0*/  PRMT R209, RZ, 0x7610, R171 ;  /* 0x00007610ffd17816 */ /* 0x000fe200000000ab */
[----:B------:R-:W-:Y:S05]  /*39d0*/  @P3 BRA `(.L_x_11558) ;  /* 0x0000008000003947 */ /* 0x000fea0003800000 */
[----:B------:R-:W-:-:S04]  /*39e0*/  ISETP.NE.U32.AND P2, PT, RZ, c[0x0][0x180], PT ;  /* 0x00006000ff007a0c */ /* 0x000fc80003f45070 */
[----:B------:R-:W-:-:S13]  /*39f0*/  ISETP.NE.AND.EX P2, PT, RZ, c[0x0][0x184], PT, P2 ;  /* 0x00006100ff007a0c */ /* 0x000fda0003f45320 */
[----:B------:R-:W-:Y:S05]  /*3a00*/  @P2 BRA `(.L_x_11559) ;  /* 0x0000002000002947 */ /* 0x000fea0003800000 */
[----:B------:R-:W-:Y:S05]  /*3a10*/  @P0 BRA `(.L_x_11560) ;  /* 0x0000008000000947 */ /* 0x000fea0003800000 */
[----:B------:R-:W-:Y:S05]  /*3a20*/  BRA `(.L_x_11561) ;  /* 0x0000009000007947 */ /* 0x000fea0003800000 */
.L_x_11559:
[----:B-----5:R-:W-:-:S05]  /*3a30*/  PRMT R168, RZ, 0x7610, R35 ;  /* 0x00007610ffa87816 */ /* 0x020fca0000000023 */
[----:B------:R-:W-:Y:S01]  /*3a40*/  FADD.FTZ R209, R168, R209 ;  /* 0x000000d1a8d17221 */ /* 0x000fe20000010000 */
[----:B------:R-:W-:Y:S05]  /*3a50*/  BRA `(.L_x_11560) ;  /* 0x0000004000007947 */ /* 0x000fea0003800000 */
.L_x_11558:
[----:B-----5:R-:W-:-:S05]  /*3a60*/  PRMT R168, RZ, 0x7610, R39 ;  /* 0x00007610ffa87816 */ /* 0x020fca0000000027 */
[----:B------:R-:W-:Y:S01]  /*3a70*/  FADD.FTZ R209, R168, R209 ;  /* 0x000000d1a8d17221 */ /* 0x000fe20000010000 */
[----:B------:R-:W-:-:S05]  /*3a80*/  @P2 PRMT R168, RZ, 0x7610, R35 ;  /* 0x00007610ffa82816 */ /* 0x000fca0000000023 */
[----:B------:R-:W-:-:S05]  /*3a90*/  @P2 FADD.FTZ R209, R168, R209 ;  /* 0x000000d1a8d12221 */ /* 0x000fca0000010000 */
.L_x_11560:
[----:B------:R-:W-:-:S04]  /*3aa0*/  F2FP.BF16.PACK_AB R168, RZ, R209 ;  /* 0x000000d1ffa8723e */ /* 0x000fc800000010ff */
[----:B------:R-:W-:Y:S02]  /*3ab0*/  PRMT R31, R31, 0x5410, R168 ;  /* 0x000054101f1f7816 */ /* 0x000fe400000000a8 */
.L_x_11561:
[----:B------:R-:W-:-:S04]  /*3ac0*/  @P0 LEA R168, P2, R214, c[0x0][0x188], 0x4 ;  /* 0x00006200d6a80a11 */ /* 0x000fc800078420ff */
[C---:B------:R-:W-:Y:S02]  /*3ad0*/  @P0 LEA.HI.X R169, R214.reuse, c[0x0][0x18c], RZ, 0x4, P2 ;  /* 0x00006300d6a90a11 */ /* 0x040fe400010f24ff */
[----:B------:R-:W-:-:S03]  /*3ae0*/  IADD3 R214, R214, 0x20, RZ ;  /* 0x00000020d6d67810 */ /* 0x000fc60007ffe0ff */
[----:B------:R0:W-:Y:S04]  /*3af0*/  @P0 STG.E.128 [R168.64], R28 ;  /* 0x0000001ca8000986 */ /* 0x0001e8000c101d04 */
.L_x_11529:
[----:B------:R-:W-:Y:S05]  /*3b00*/  BSYNC B0 ;  /* 0x0000000000007941 */ /* 0x000fea0003800000 */
.L_x_11528:
        /* <DEDUP_REMOVED lines=25> */
.L_x_11565:
[----:B-----5:R-:W-:-:S05]  /*3ca0*/  PRMT R23, RZ, 0x5410, R32 ;  /* 0x00005410ff177816 */ /* 0x020fca0000000020 */
[----:B------:R-:W-:Y:S01]  /*3cb0*/  FADD.FTZ R10, R23, R10 ;  /* 0x0000000a170a7221 */ /* 0x000fe20000010000 */
[----:B------:R-:W-:Y:S05]  /*3cc0*/  BRA `(.L_x_11566) ;  /* 0x0000004000007947 */ /* 0x000fea0003800000 */
.L_x_11564:
[----:B0----5:R-:W-:-:S05]  /*3cd0*/  PRMT R23, RZ, 0x5410, R36 ;  /* 0x00005410ff177816 */ /* 0x021fca0000000024 */
[----:B------:R-:W-:Y:S01]  /*3ce0*/  FADD.FTZ R10, R23, R10 ;  /* 0x0000000a170a7221 */ /* 0x000fe20000010000 */
[----:B------:R-:W-:-:S05]  /*3cf0*/  @P2 PRMT R23, RZ, 0x5410, R32 ;  /* 0x00005410ff172816 */ /* 0x000fca0000000020 */
[----:B------:R-:W-:-:S05]  /*3d00*/  @P2 FADD.FTZ R10, R23, R10 ;  /* 0x0000000a170a2221 */ /* 0x000fca0000010000 */
.L_x_11566:
[----:B------:R-:W-:-:S04]  /*3d10*/  F2FP.BF16.PACK_AB R23, RZ, R10 ;  /* 0x0000000aff17723e */ /* 0x000fc800000010ff */
[----:B------:R-:W-:Y:S02]  /*3d20*/  PRMT R28, R23, 0x7610, R28 ;  /* 0x00007610171c7816 */ /* 0x000fe4000000001c */
.L_x_11567:
[----:B------:R-:W-:Y:S01]  /*3d30*/  PRMT R23, RZ, 0x7610, R168 ;  /* 0x00007610ff177816 */ /* 0x000fe200000000a8 */
[----:B------:R-:W-:Y:S05]  /*3d40*/  @P3 BRA `(.L_x_11568) ;  /* 0x0000008000003947 */ /* 0x000fea0003800000 */
[----:B------:R-:W-:-:S04]  /*3d50*/  ISETP.NE.U32.AND P4, PT, RZ, c[0x0][0x180], PT ;  /* 0x00006000ff007a0c */ /* 0x000fc80003f85070 */
[----:B------:R-:W-:-:S13]  /*3d60*/  ISETP.NE.AND.EX P4, PT, RZ, c[0x0][0x184], PT, P4 ;  /* 0x00006100ff007a0c */ /* 0x000fda0003f85340 */
[----:B------:R-:W-:Y:S05]  /*3d70*/  @P4 BRA `(.L_x_11569) ;  /* 0x0000002000004947 */ /* 0x000fea0003800000 */
[----:B------:R-:W-:Y:S05]  /*3d80*/  @P0 BRA `(.L_x_11570) ;  /* 0x0000008000000947 */ /* 0x000fea0003800000 */
[----:B------:R-:W-:Y:S05]  /*3d90*/  BRA `(.L_x_11571) ;  /* 0x0000009000007947 */ /* 0x000fea0003800000 */
.L_x_11569:
[----:B-----5:R-:W-:-:S05]  /*3da0*/  PRMT R24, RZ, 0x7610, R32 ;  /* 0x00007610ff187816 */ /* 0x020fca0000000020 */
[----:B------:R-:W-:Y:S01]  /*3db0*/  FADD.FTZ R23, R24, R23 ;  /* 0x0000001718177221 */ /* 0x000fe20000010000 */
[----:B------:R-:W-:Y:S05]  /*3dc0*/  BRA `(.L_x_11570) ;  /* 0x0000004000007947 */ /* 0x000fea0003800000 */
.L_x_11568:
[----:B-----5:R-:W-:-:S05]  /*3dd0*/  PRMT R24, RZ, 0x7610, R36 ;  /* 0x00007610ff187816 */ /* 0x020fca0000000024 */
[----:B------:R-:W-:Y:S01]  /*3de0*/  FADD.FTZ R23, R24, R23 ;  /* 0x0000001718177221 */ /* 0x000fe20000010000 */
[----:B------:R-:W-:-:S05]  /*3df0*/  @P2 PRMT R24, RZ, 0x7610, R32 ;  /* 0x00007610ff182816 */ /* 0x000fca0000000020 */
[----:B------:R-:W-:-:S05]  /*3e00*/  @P2 FADD.FTZ R23, R24, R23 ;  /* 0x0000001718172221 */ /* 0x000fca0000010000 */
.L_x_11570:
[----:B------:R-:W-:-:S04]  /*3e10*/  F2FP.BF16.PACK_AB R24, RZ, R23 ;  /* 0x00000017ff18723e */ /* 0x000fc800000010ff */
[----:B------:R-:W-:Y:S02]  /*3e20*/  PRMT R28, R28, 0x5410, R24 ;  /* 0x000054101c1c7816 */ /* 0x000fe40000000018 */
.L_x_11571:
[----:B------:R-:W-:Y:S01]  /*3e30*/  PRMT R24, RZ, 0x5410, R169 ;  /* 0x00005410ff187816 */ /* 0x000fe200000000a9 */
[----:B------:R-:W-:Y:S05]  /*3e40*/  @P3 BRA `(.L_x_11572) ;  /* 0x0000008000003947 */ /* 0x000fea0003800000 */
[----:B------:R-:W-:-:S04]  /*3e50*/  ISETP.NE.U32.AND P4, PT, RZ, c[0x0][0x180], PT ;  /* 0x00006000ff007a0c */ /* 0x000fc80003f85070 */
[----:B------:R-:W-:-:S13]  /*3e60*/  ISETP.NE.AND.EX P4, PT, RZ, c[0x0][0x184], PT, P4 ;  /* 0x00006100ff007a0c */ /* 0x000fda0003f85340 */
[----:B------:R-:W-:Y:S05]  /*3e70*/  @P4 BRA `(.L_x_11573) ;  /* 0x0000002000004947 */ /* 0x000fea0003800000 */
[----:B------:R-:W-:Y:S05]  /*3e80*/  @P0 BRA `(.L_x_11574) ;  /* 0x0000008000000947 */ /* 0x000fea0003800000 */
[----:B------:R-:W-:Y:S05]  /*3e90*/  BRA `(.L_x_11575) ;  /* 0x0000009000007947 */ /* 0x000fea0003800000 */
.L_x_11573:
[----:B-----5:R-:W-:-:S05]  /*3ea0*/  PRMT R183, RZ, 0x5410, R33 ;  /* 0x00005410ffb77816 */ /* 0x020fca0000000021 */
[----:B------:R-:W-:Y:S01]  /*3eb0*/  FADD.FTZ R24, R183, R24 ;  /* 0x00000018b7187221 */ /* 0x000fe20000010000 */
[----:B------:R-:W-:Y:S05]  /*3ec0*/  BRA `(.L_x_11574) ;  /* 0x0000004000007947 */ /* 0x000fea0003800000 */
.L_x_11572:
[----:B-----5:R-:W-:-:S05]  /*3ed0*/  PRMT R183, RZ, 0x5410, R37 ;  /* 0x00005410ffb77816 */ /* 0x020fca0000000025 */
[----:B------:R-:W-:Y:S01]  /*3ee0*/  FADD.FTZ R24, R183, R24 ;  /* 0x00000018b7187221 */ /* 0x000fe20000010000 */
[----:B------:R-:W-:-:S05]  /*3ef0*/  @P2 PRMT R183, RZ, 0x5410, R33 ;  /* 0x00005410ffb72816 */ /* 0x000fca0000000021 */
[----:B------:R-:W-:-:S05]  /*3f00*/  @P2 FADD.FTZ R24, R183, R24 ;  /* 0x00000018b7182221 */ /* 0x000fca0000010000 */
.L_x_11574:
[----:B------:R-:W-:-:S04]  /*3f10*/  F2FP.BF16.PACK_AB R168, RZ, R24 ;  /* 0x00000018ffa8723e */ /* 0x000fc800000010ff */
[----:B------:R-:W-:Y:S02]  /*3f20*/  PRMT R29, R168, 0x7610, R29 ;  /* 0x00007610a81d7816 */ /* 0x000fe4000000001d */
.L_x_11575:
[----:B------:R-:W-:Y:S01]  /*3f30*/  PRMT R183, RZ, 0x7610, R169 ;  /* 0x00007610ffb77816 */ /* 0x000fe200000000a9 */
[----:B------:R-:W-:Y:S05]  /*3f40*/  @P3 BRA `(.L_x_11576) ;  /* 0x0000008000003947 */ /* 0x000fea0003800000 */
[----:B------:R-:W-:-:S04]  /*3f50*/  ISETP.NE.U32.AND P4, PT, RZ, c[0x0][0x180], PT ;  /* 0x00006000ff007a0c */ /* 0x000fc80003f85070 */
[----:B------:R-:W-:-:S13]  /*3f60*/  ISETP.NE.AND.EX P4, PT, RZ, c[0x0][0x184], PT, P4 ;  /* 0x00006100ff007a0c */ /* 0x000fda0003f85340 */
[----:B------:R-:W-:Y:S05]  /*3f70*/  @P4 BRA `(.L_x_11577) ;  /* 0x0000002000004947 */ /* 0x000fea0003800000 */
[----:B------:R-:W-:Y:S05]  /*3f80*/  @P0 BRA `(.L_x_11578) ;  /* 0x0000008000000947 */ /* 0x000fea0003800000 */
[----:B------:R-:W-:Y:S05]  /*3f90*/  BRA `(.L_x_11579) ;  /* 0x0000009000007947 */ /* 0x000fea0003800000 */
.L_x_11577:
[----:B-----5:R-:W-:-:S05]  /*3fa0*/  PRMT R168, RZ, 0x7610, R33 ;  /* 0x00007610ffa87816 */ /* 0x020fca0000000021 */
[----:B------:R-:W-:Y:S01]  /*3fb0*/  FADD.FTZ R183, R168, R183 ;  /* 0x000000b7a8b77221 */ /* 0x000fe20000010000 */
[----:B------:R-:W-:Y:S05]  /*3fc0*/  BRA `(.L_x_11578) ;  /* 0x0000004000007947 */ /* 0x000fea0003800000 */
.L_x_11576:
[----:B-----5:R-:W-:-:S05]  /*3fd0*/  PRMT R168, RZ, 0x7610, R37 ;  /* 0x00007610ffa87816 */ /* 0x020fca0000000025 */
[----:B------:R-:W-:Y:S01]  /*3fe0*/  FADD.FTZ R183, R168, R183 ;  /* 0x000000b7a8b77221 */ /* 0x000fe20000010000 */
[----:B------:R-:W-:-:S05]  /*3ff0*/  @P2 PRMT R168, RZ, 0x7610, R33 ;  /* 0x00007610ffa82816 */ /* 0x000fca0000000021 */
[----:B------:R-:W-:-:S05]  /*4000*/  @P2 FADD.FTZ R183, R168, R183 ;  /* 0x000000b7a8b72221 */ /* 0x000fca0000010000 */
.L_x_11578:
[----:B------:R-:W-:-:S04]  /*4010*/  F2FP.BF16.PACK_AB R168, RZ, R183 ;  /* 0x000000b7ffa8723e */ /* 0x000fc800000010ff */
[----:B------:R-:W-:Y:S02]  /*4020*/  PRMT R29, R29, 0x5410, R168 ;  /* 0x000054101d1d7816 */ /* 0x000fe400000000a8 */
.L_x_11579:
[----:B------:R-:W-:Y:S01]  /*4030*/  PRMT R184, RZ, 0x5410, R170 ;  /* 0x00005410ffb87816 */ /* 0x000fe200000000aa */
[----:B------:R-:W-:Y:S05]  /*4040*/  @P3 BRA `(.L_x_11580) ;  /* 0x0000008000003947 */ /* 0x000fea0003800000 */
[----:B------:R-:W-:-:S04]  /*4050*/  ISETP.NE.U32.AND P4, PT, RZ, c[0x0][0x180], PT ;  /* 0x00006000ff007a0c */ /* 0x000fc80003f85070 */
[----:B------:R-:W-:-:S13]  /*4060*/  ISETP.NE.AND.EX P4, PT, RZ, c[0x0][0x184], PT, P4 ;  /* 0x00006100ff007a0c */ /* 0x000fda0003f85340 */
[----:B------:R-:W-:Y:S05]  /*4070*/  @P4 BRA `(.L_x_11581) ;  /* 0x0000002000004947 */ /* 0x000fea0003800000 */
[----:B------:R-:W-:Y:S05]  /*4080*/  @P0 BRA `(.L_x_11582) ;  /* 0x0000008000000947 */ /* 0x000fea0003800000 */
[----:B------:R-:W-:Y:S05]  /*4090*/  BRA `(.L_x_11583) ;  /* 0x0000009000007947 */ /* 0x000fea0003800000 */
.L_x_11581:
[----:B-----5:R-:W-:-:S05]  /*40a0*/  PRMT R169, RZ, 0x5410, R34 ;  /* 0x00005410ffa97816 */ /* 0x020fca0000000022 */
[----:B------:R-:W-:Y:S01]  /*40b0*/  FADD.FTZ R184, R169, R184 ;  /* 0x000000b8a9b87221 */ /* 0x000fe20000010000 */
[----:B------:R-:W-:Y:S05]  /*40c0*/  BRA `(.L_x_11582) ;  /* 0x0000004000007947 */ /* 0x000fea0003800000 */
.L_x_11580:
[----:B-----5:R-:W-:-:S05]  /*40d0*/  PRMT R169, RZ, 0x5410, R38 ;  /* 0x00005410ffa97816 */ /* 0x020fca0000000026 */
[----:B------:R-:W-:Y:S01]  /*40e0*/  FADD.FTZ R184, R169, R184 ;  /* 0x000000b8a9b87221 */ /* 0x000fe20000010000 */
[----:B------:R-:W-:-:S05]  /*40f0*/  @P2 PRMT R169, RZ, 0x5410, R34 ;  /* 0x00005410ffa92816 */ /* 0x000fca0000000022 */
[----:B------:R-:W-:-:S05]  /*4100*/  @P2 FADD.FTZ R184, R169, R184 ;  /* 0x000000b8a9b82221 */ /* 0x000fca0000010000 */
.L_x_11582:
[----:B------:R-:W-:-:S04]  /*4110*/  F2FP.BF16.PACK_AB R168, RZ, R184 ;  /* 0x000000b8ffa8723e */ /* 0x000fc800000010ff */
[----:B------:R-:W-:Y:S02]  /*4120*/  PRMT R30, R168, 0x7610, R30 ;  /* 0x00007610a81e7816 */ /* 0x000fe4000000001e */
.L_x_11583:
[----:B------:R-:W-:Y:S01]  /*4130*/  PRMT R199, RZ, 0x7610, R170 ;  /* 0x00007610ffc77816 */ /* 0x000fe200000000aa */
[----:B------:R-:W-:Y:S05]  /*4140*/  @P3 BRA `(.L_x_11584) ;  /* 0x0000008000003947 */ /* 0x000fea0003800000 */
[----:B------:R-:W-:-:S04]  /*4150*/  ISETP.NE.U32.AND P4, PT, RZ, c[0x0][0x180], PT ;  /* 0x00006000ff007a0c */ /* 0x000fc80003f85070 */
[----:B------:R-:W-:-:S13]  /*4160*/  ISETP.NE.AND.EX P4, PT, RZ, c[0x0][0x184], PT, P4 ;  /* 0x00006100ff007a0c */ /* 0x000fda0003f85340 */
[----:B------:R-:W-:Y:S05]  /*4170*/  @P4 BRA `(.L_x_11585) ;  /* 0x0000002000004947 */ /* 0x000fea0003800000 */
[----:B------:R-:W-:Y:S05]  /*4180*/  @P0 BRA `(.L_x_11586) ;  /* 0x0000008000000947 */ /* 0x000fea0003800000 */
[----:B------:R-:W-:Y:S05]  /*4190*/  BRA `(.L_x_11587) ;  /* 0x0000009000007947 */ /* 0x000fea0003800000 */
.L_x_11585:
[----:B-----5:R-:W-:-:S05]  /*41a0*/  PRMT R168, RZ, 0x7610, R34 ;  /* 0x00007610ffa87816 */ /* 0x020fca0000000022 */
[----:B------:R-:W-:Y:S01]  /*41b0*/  FADD.FTZ R199, R168, R199 ;  /* 0x000000c7a8c77221 */ /* 0x000fe20000010000 */
[----:B------:R-:W-:Y:S05]  /*41c0*/  BRA `(.L_x_11586) ;  /* 0x0000004000007947 */ /* 0x000fea0003800000 */
.L_x_11584:
[----:B-----5:R-:W-:-:S05]  /*41d0*/  PRMT R168, RZ, 0x7610, R38 ;  /* 0x00007610ffa87816 */ /* 0x020fca0000000026 */
[----:B------:R-:W-:Y:S01]  /*41e0*/  FADD.FTZ R199, R168, R199 ;  /* 0x000000c7a8c77221 */ /* 0x000fe20000010000 */
[----:B------:R-:W-:-:S05]  /*41f0*/  @P2 PRMT R168, RZ, 0x7610, R34 ;  /* 0x00007610ffa82816 */ /* 0x000fca0000000022 */
[----:B------:R-:W-:-:S05]  /*4200*/  @P2 FADD.FTZ R199, R168, R199 ;  /* 0x000000c7a8c72221 */ /* 0x000fca0000010000 */
.L_x_11586:
[----:B------:R-:W-:-:S04]  /*4210*/  F2FP.BF16.PACK_AB R168, RZ, R199 ;  /* 0x000000c7ffa8723e */ /* 0x000fc800000010ff */
[----:B------:R-:W-:Y:S02]  /*4220*/  PRMT R30, R30, 0x5410, R168 ;  /* 0x000054101e1e7816 */ /* 0x000fe400000000a8 */
.L_x_11587:
[----:B------:R-:W-:Y:S01]  /*4230*/  PRMT R200, RZ, 0x5410, R171 ;  /* 0x00005410ffc87816 */ /* 0x000fe200000000ab */
[----:B------:R-:W-:Y:S05]  /*4240*/  @P3 BRA `(.L_x_11588) ;  /* 0x0000008000003947 */ /* 0x000fea0003800000 */
[----:B------:R-:W-:-:S04]  /*4250*/  ISETP.NE.U32.AND P4, PT, RZ, c[0x0][0x180], PT ;  /* 0x00006000ff007a0c */ /* 0x000fc80003f85070 */
[----:B------:R-:W-:-:S13]  /*4260*/  ISETP.NE.AND.EX P4, PT, RZ, c[0x0][0x184], PT, P4 ;  /* 0x00006100ff007a0c */ /* 0x000fda0003f85340 */
[----:B------:R-:W-:Y:S05]  /*4270*/  @P4 BRA `(.L_x_11589) ;  /* 0x0000002000004947 */ /* 0x000fea0003800000 */
[----:B------:R-:W-:Y:S05]  /*4280*/  @P0 BRA `(.L_x_11590) ;  /* 0x0000008000000947 */ /* 0x000fea0003800000 */
[----:B------:R-:W-:Y:S05]  /*4290*/  BRA `(.L_x_11591) ;  /* 0x0000009000007947 */ /* 0x000fea0003800000 */
.L_x_11589:
[----:B-----5:R-:W-:-:S05]  /*42a0*/  PRMT R169, RZ, 0x5410, R35 ;  /* 0x00005410ffa97816 */ /* 0x020fca0000000023 */
[----:B------:R-:W-:Y:S01]  /*42b0*/  FADD.FTZ R200, R169, R200 ;  /* 0x000000c8a9c87221 */ /* 0x000fe20000010000 */
[----:B------:R-:W-:Y:S05]  /*42c0*/  BRA `(.L_x_11590) ;  /* 0x0000004000007947 */ /* 0x000fea0003800000 */
.L_x_11588:
[----:B-----5:R-:W-:-:S05]  /*42d0*/  PRMT R169, RZ, 0x5410, R39 ;  /* 0x00005410ffa97816 */ /* 0x020fca0000000027 */
[----:B------:R-:W-:Y:S01]  /*42e0*/  FADD.FTZ R200, R169, R200 ;  /* 0x000000c8a9c87221 */ /* 0x000fe20000010000 */
[----:B------:R-:W-:-:S05]  /*42f0*/  @P2 PRMT R169, RZ, 0x5410, R35 ;  /* 0x00005410ffa92816 */ /* 0x000fca0000000023 */
[----:B------:R-:W-:-:S05]  /*4300*/  @P2 FADD.FTZ R200, R169, R200 ;  /* 0x000000c8a9c82221 */ /* 0x000fca0000010000 */
.L_x_11590:
[----:B------:R-:W-:-:S04]  /*4310*/  F2FP.BF16.PACK_AB R168, RZ, R200 ;  /* 0x000000c8ffa8723e */ /* 0x000fc800000010ff */
[----:B------:R-:W-:Y:S02]  /*4320*/  PRMT R31, R168, 0x7610, R31 ;  /* 0x00007610a81f7816 */ /* 0x000fe4000000001f */
.L_x_11591:
[----:B------:R-:W-:Y:S01]  /*4330*/  PRMT R210, RZ, 0x7610, R171 ;  /* 0x00007610ffd27816 */ /* 0x000fe200000000ab */
[----:B------:R-:W-:Y:S05]  /*4340*/  @P3 BRA `(.L_x_11592) ;  /* 0x0000008000003947 */ /* 0x000fea0003800000 */
[----:B------:R-:W-:-:S04]  /*4350*/  ISETP.NE.U32.AND P2, PT, RZ, c[0x0][0x180], PT ;  /* 0x00006000ff007a0c */ /* 0x000fc80003f45070 */
[----:B------:R-:W-:-:S13]  /*4360*/  ISETP.NE.AND.EX P2, PT, RZ, c[0x0][0x184], PT, P2 ;  /* 0x00006100ff007a0c */ /* 0x000fda0003f45320 */
[----:B------:R-:W-:Y:S05]  /*4370*/  @P2 BRA `(.L_x_11593) ;  /* 0x0000002000002947 */ /* 0x000fea0003800000 */
[----:B------:R-:W-:Y:S05]  /*4380*/  @P0 BRA `(.L_x_11594) ;  /* 0x0000008000000947 */ /* 0x000fea0003800000 */
[----:B------:R-:W-:Y:S05]  /*4390*/  BRA `(.L_x_11595) ;  /* 0x0000009000007947 */ /* 0x000fea0003800000 */
.L_x_11593:
[----:B-----5:R-:W-:-:S05]  /*43a0*/  PRMT R169, RZ, 0x7610, R35 ;  /* 0x00007610ffa97816 */ /* 0x020fca0000000023 */
[----:B------:R-:W-:Y:S01]  /*43b0*/  FADD.FTZ R210, R169, R210 ;  /* 0x000000d2a9d27221 */ /* 0x000fe20000010000 */
[----:B------:R-:W-:Y:S05]  /*43c0*/  BRA `(.L_x_11594) ;  /* 0x0000004000007947 */ /* 0x000fea0003800000 */
.L_x_11592:
[----:B-----5:R-:W-:-:S05]  /*43d0*/  PRMT R169, RZ, 0x7610, R39 ;  /* 0x00007610ffa97816 */ /* 0x020fca0000000027 */
[----:B------:R-:W-:Y:S01]  /*43e0*/  FADD.FTZ R210, R169, R210 ;  /* 0x000000d2a9d27221 */ /* 0x000fe20000010000 */
[----:B------:R-:W-:-:S05]  /*43f0*/  @P2 PRMT R169, RZ, 0x7610, R35 ;  /* 0x00007610ffa92816 */ /* 0x000fca0000000023 */
[----:B------:R-:W-:-:S05]  /*4400*/  @P2 FADD.FTZ R210, R169, R210 ;  /* 0x000000d2a9d22221 */ /* 0x000fca0000010000 */
.L_x_11594:
[----:B------:R-:W-:-:S04]  /*4410*/  F2FP.BF16.PACK_AB R168, RZ, R210 ;  /* 0x000000d2ffa8723e */ /* 0x000fc800000010ff */
[----:B------:R-:W-:Y:S02]  /*4420*/  PRMT R31, R31, 0x5410, R168 ;  /* 0x000054101f1f7816 */ /* 0x000fe400000000a8 */
.L_x_11595:
[----:B------:R-:W-:-:S04]  /*4430*/  @P0 LEA R168, P2, R214, c[0x0][0x188], 0x4 ;  /* 0x00006200d6a80a11 */ /* 0x000fc800078420ff */
[C---:B------:R-:W-:Y:S02]  /*4440*/  @P0 LEA.HI.X R169, R214.reuse, c[0x0][0x18c], RZ, 0x4, P2 ;  /* 0x00006300d6a90a11 */ /* 0x040fe400010f24ff */
[----:B------:R-:W-:-:S03]  /*4450*/  IADD3 R214, R214, 0x20, RZ ;  /* 0x00000020d6d67810 */ /* 0x000fc60007ffe0ff */
[----:B------:R0:W-:Y:S04]  /*4460*/  @P0 STG.E.128 [R168.64], R28 ;  /* 0x0000001ca8000986 */ /* 0x0001e8000c101d04 */
.L_x_11563:
[----:B------:R-:W-:Y:S05]  /*4470*/  BSYNC B0 ;  /* 0x0000000000007941 */ /* 0x000fea0003800000 */
.L_x_11562:
        /* <DEDUP_REMOVED lines=25> */
.L_x_11599:
[----:B-----5:R-:W-:-:S05]  /*4610*/  PRMT R26, RZ, 0x5410, R32 ;  /* 0x00005410ff1a7816 */ /* 0x020fca0000000020 */
[----:B------:R-:W-:Y:S01]  /*4620*/  FADD.FTZ R11, R26, R11 ;  /* 0x0000000b1a0b7221 */ /* 0x000fe20000010000 */
[----:B------:R-:W-:Y:S05]  /*4630*/  BRA `(.L_x_11600) ;  /* 0x0000004000007947 */ /* 0x000fea0003800000 */
.L_x_11598:
[----:B0----5:R-:W-:-:S05]  /*4640*/  PRMT R26, RZ, 0x5410, R36 ;  /* 0x00005410ff1a7816 */ /* 0x021fca0000000024 */
[----:B------:R-:W-:Y:S01]  /*4650*/  FADD.FTZ R11, R26, R11 ;  /* 0x0000000b1a0b7221 */ /* 0x000fe20000010000 */
[----:B------:R-:W-:-:S05]  /*4660*/  @P2 PRMT R26, RZ, 0x5410, R32 ;  /* 0x00005410ff1a2816 */ /* 0x000fca0000000020 */
[----:B------:R-:W-:-:S05]  /*4670*/  @P2 FADD.FTZ R11, R26, R11 ;  /* 0x0000000b1a0b2221 */ /* 0x000fca0000010000 */
.L_x_11600:
[----:B------:R-:W-:-:S04]  /*4680*/  F2FP.BF16.PACK_AB R25, RZ, R11 ;  /* 0x0000000bff19723e */ /* 0x000fc800000010ff */
[----:B------:R-:W-:Y:S02]  /*4690*/  PRMT R28, R25, 0x7610, R28 ;  /* 0x00007610191c7816 */ /* 0x000fe4000000001c */
.L_x_11601:
[----:B------:R-:W-:Y:S01]  /*46a0*/  PRMT R25, RZ, 0x7610, R168 ;  /* 0x00007610ff197816 */ /* 0x000fe200000000a8 */
[----:B------:R-:W-:Y:S05]  /*46b0*/  @P3 BRA `(.L_x_11602) ;  /* 0x0000008000003947 */ /* 0x000fea0003800000 */
[----:B------:R-:W-:-:S04]  /*46c0*/  ISETP.NE.U32.AND P4, PT, RZ, c[0x0][0x180], PT ;  /* 0x00006000ff007a0c */ /* 0x000fc80003f85070 */
[----:B------:R-:W-:-:S13]  /*46d0*/  ISETP.NE.AND.EX P4, PT, RZ, c[0x0][0x184], PT, P4 ;  /* 0x00006100ff007a0c */ /* 0x000fda0003f85340 */
[----:B------:R-:W-:Y:S05]  /*46e0*/  @P4 BRA `(.L_x_11603) ;  /* 0x0000002000004947 */ /* 0x000fea0003800000 */
[----:B------:R-:W-:Y:S05]  /*46f0*/  @P0 BRA `(.L_x_11604) ;  /* 0x0000008000000947 */ /* 0x000fea0003800000 */
[----:B------:R-:W-:Y:S05]  /*4700*/  BRA `(.L_x_11605) ;  /* 0x0000009000007947 */ /* 0x000fea0003800000 */
.L_x_11603:
[----:B-----5:R-:W-:-:S05]  /*4710*/  PRMT R26, RZ, 0x7610, R32 ;  /* 0x00007610ff1a7816 */ /* 0x020fca0000000020 */
[----:B------:R-:W-:Y:S01]  /*4720*/  FADD.FTZ R25, R26, R25 ;  /* 0x000000191a197221 */ /* 0x000fe20000010000 */
[----:B------:R-:W-:Y:S05]  /*4730*/  BRA `(.L_x_11604) ;  /* 0x0000004000007947 */ /* 0x000fea0003800000 */
.L_x_11602:
[----:B-----5:R-:W-:-:S05]  /*4740*/  PRMT R26, RZ, 0x7610, R36 ;  /* 0x00007610ff1a7816 */ /* 0x020fca0000000024 */
[----:B------:R-:W-:Y:S01]  /*4750*/  FADD.FTZ R25, R26, R25 ;  /* 0x000000191a197221 */ /* 0x000fe20000010000 */
[----:B------:R-:W-:-:S05]  /*4760*/  @P2 PRMT R26, RZ, 0x7610, R32 ;  /* 0x00007610ff1a2816 */ /* 0x000fca0000000020 */
[----:B------:R-:W-:-:S05]  /*4770*/  @P2 FADD.FTZ R25, R26, R25 ;  /* 0x000000191a192221 */ /* 0x000fca0000010000 */
.L_x_11604:
[----:B------:R-:W-:-:S04]  /*4780*/  F2FP.BF16.PACK_AB R26, RZ, R25 ;  /* 0x00000019ff1a723e */ /* 0x000fc800000010ff */
[----:B------:R-:W-:Y:S02]  /*4790*/  PRMT R28, R28, 0x5410, R26 ;  /* 0x000054101c1c7816 */ /* 0x000fe4000000001a */
.L_x_11605:
[----:B------:R-:W-:Y:S01]  /*47a0*/  PRMT R26, RZ, 0x5410, R169 ;  /* 0x00005410ff1a7816 */ /* 0x000fe200000000a9 */
[----:B------:R-:W-:Y:S05]  /*47b0*/  @P3 BRA `(.L_x_11606) ;  /* 0x0000008000003947 */ /* 0x000fea0003800000 */
[----:B------:R-:W-:-:S04]  /*47c0*/  ISETP.NE.U32.AND P4, PT, RZ, c[0x0][0x180], PT ;  /* 0x00006000ff007a0c */ /* 0x000fc80003f85070 */
[----:B------:R-:W-:-:S13]  /*47d0*/  ISETP.NE.AND.EX P4, PT, RZ, c[0x0][0x184], PT, P4 ;  /* 0x00006100ff007a0c */ /* 0x000fda0003f85340 */
[----:B------:R-:W-:Y:S05]  /*47e0*/  @P4 BRA `(.L_x_11607) ;  /* 0x0000002000004947 */ /* 0x000fea0003800000 */
[----:B------:R-:W-:Y:S05]  /*47f0*/  @P0 BRA `(.L_x_11608) ;  /* 0x0000008000000947 */ /* 0x000fea0003800000 */
[----:B------:R-:W-:Y:S05]  /*4800*/  BRA `(.L_x_11609) ;  /* 0x0000009000007947 */ /* 0x000fea0003800000 */
.L_x_11607:
[----:B-----5:R-:W-:-:S05]  /*4810*/  PRMT R185, RZ, 0x5410, R33 ;  /* 0x00005410ffb97816 */ /* 0x020fca0000000021 */
[----:B------:R-:W-:Y:S01]  /*4820*/  FADD.FTZ R26, R185, R26 ;  /* 0x0000001ab91a7221 */ /* 0x000fe20000010000 */
[----:B------:R-:W-:Y:S05]  /*4830*/  BRA `(.L_x_11608) ;  /* 0x0000004000007947 */ /* 0x000fea0003800000 */
.L_x_11606:
[----:B-----5:R-:W-:-:S05]  /*4840*/  PRMT R185, RZ, 0x5410, R37 ;  /* 0x00005410ffb97816 */ /* 0x020fca0000000025 */
[----:B------:R-:W-:Y:S01]  /*4850*/  FADD.FTZ R26, R185, R26 ;  /* 0x0000001ab91a7221 */ /* 0x000fe20000010000 */
[----:B------:R-:W-:-:S05]  /*4860*/  @P2 PRMT R185, RZ, 0x5410, R33 ;  /* 0x00005410ffb92816 */ /* 0x000fca0000000021 */
[----:B------:R-:W-:-:S05]  /*4870*/  @P2 FADD.FTZ R26, R185, R26 ;  /* 0x0000001ab91a2221 */ /* 0x000fca0000010000 */
.L_x_11608:
[----:B------:R-:W-:-:S04]  /*4880*/  F2FP.BF16.PACK_AB R168, RZ, R26 ;  /* 0x0000001affa8723e */ /* 0x000fc800000010ff */
[----:B------:R-:W-:Y:S02]  /*4890*/  PRMT R29, R168, 0x7610, R29 ;  /* 0x00007610a81d7816 */ /* 0x000fe4000000001d */
.L_x_11609:
[----:B------:R-:W-:Y:S01]  /*48a0*/  PRMT R185, RZ, 0x7610, R169 ;  /* 0x00007610ffb97816 */ /* 0x000fe200000000a9 */
[----:B------:R-:W-:Y:S05]  /*48b0*/  @P3 BRA `(.L_x_11610) ;  /* 0x0000008000003947 */ /* 0x000fea0003800000 */
[----:B------:R-:W-:-:S04]  /*48c0*/  ISETP.NE.U32.AND P4, PT, RZ, c[0x0][0x180], PT ;  /* 0x00006000ff007a0c */ /* 0x000fc80003f85070 */
[----:B------:R-:W-:-:S13]  /*48d0*/  ISETP.NE.AND.EX P4, PT, RZ, c[0x0][0x184], PT, P4 ;  /* 0x00006100ff007a0c */ /* 0x000fda0003f85340 */
[----:B------:R-:W-:Y:S05]  /*48e0*/  @P4 BRA `(.L_x_11611) ;  /* 0x0000002000004947 */ /* 0x000fea0003800000 */
[----:B------:R-:W-:Y:S05]  /*48f0*/  @P0 BRA `(.L_x_11612) ;  /* 0x0000008000000947 */ /* 0x000fea0003800000 */
[----:B------:R-:W-:Y:S05]  /*4900*/  BRA `(.L_x_11613) ;  /* 0x0000009000007947 */ /* 0x000fea0003800000 */
.L_x_11611:
[----:B-----5:R-:W-:-:S05]  /*4910*/  PRMT R168, RZ, 0x7610, R33 ;  /* 0x00007610ffa87816 */ /* 0x020fca0000000021 */
[----:B------:R-:W-:Y:S01]  /*4920*/  FADD.FTZ R185, R168, R185 ;  /* 0x000000b9a8b97221 */ /* 0x000fe20000010000 */
[----:B------:R-:W-:Y:S05]  /*4930*/  BRA `(.L_x_11612) ;  /* 0x0000004000007947 */ /* 0x000fea0003800000 */
.L_x_11610:
[----:B-----5:R-:W-:-:S05]  /*4940*/  PRMT R168, RZ, 0x7610, R37 ;  /* 0x00007610ffa87816 */ /* 0x020fca0000000025 */
[----:B------:R-:W-:Y:S01]  /*4950*/  FADD.FTZ R185, R168, R185 ;  /* 0x000000b9a8b97221 */ /* 0x000fe20000010000 */
[----:B------:R-:W-:-:S05]  /*4960*/  @P2 PRMT R168, RZ, 0x7610, R33 ;  /* 0x00007610ffa82816 */ /* 0x000fca0000000021 */
[----:B------:R-:W-:-:S05]  /*4970*/  @P2 FADD.FTZ R185, R168, R185 ;  /* 0x000000b9a8b92221 */ /* 0x000fca0000010000 */
.L_x_11612:
[----:B------:R-:W-:-:S04]  /*4980*/  F2FP.BF16.PACK_AB R168, RZ, R185 ;  /* 0x000000b9ffa8723e */ /* 0x000fc800000010ff */
[----:B------:R-:W-:Y:S02]  /*4990*/  PRMT R29, R29, 0x5410, R168 ;  /* 0x000054101d1d7816 */ /* 0x000fe400000000a8 */
.L_x_11613:
[----:B------:R-:W-:Y:S01]  /*49a0*/  PRMT R186, RZ, 0x5410, R170 ;  /* 0x00005410ffba7816 */ /* 0x000fe200000000aa */
[----:B------:R-:W-:Y:S05]  /*49b0*/  @P3 BRA `(.L_x_11614) ;  /* 0x0000008000003947 */ /* 0x000fea0003800000 */
[----:B------:R-:W-:-:S04]  /*49c0*/  ISETP.NE.U32.AND P4, PT, RZ, c[0x0][0x180], PT ;  /* 0x00006000ff007a0c */ /* 0x000fc80003f85070 */
[----:B------:R-:W-:-:S13]  /*49d0*/  ISETP.NE.AND.EX P4, PT, RZ, c[0x0][0x184], PT, P4 ;  /* 0x00006100ff007a0c */ /* 0x000fda0003f85340 */
[----:B------:R-:W-:Y:S05]  /*49e0*/  @P4 BRA `(.L_x_11615) ;  /* 0x0000002000004947 */ /* 0x000fea0003800000 */
[----:B------:R-:W-:Y:S05]  /*49f0*/  @P0 BRA `(.L_x_11616) ;  /* 0x0000008000000947 */ /* 0x000fea0003800000 */
[----:B------:R-:W-:Y:S05]  /*4a00*/  BRA `(.L_x_11617) ;  /* 0x0000009000007947 */ /* 0x000fea0003800000 */
.L_x_11615:
[----:B-----5:R-:W-:-:S05]  /*4a10*/  PRMT R169, RZ, 0x5410, R34 ;  /* 0x00005410ffa97816 */ /* 0x020fca0000000022 */
[----:B------:R-:W-:Y:S01]  /*4a20*/  FADD.FTZ R186, R169, R186 ;  /* 0x000000baa9ba7221 */ /* 0x000fe20000010000 */
[----:B------:R-:W-:Y:S05]  /*4a30*/  BRA `(.L_x_11616) ;  /* 0x0000004000007947 */ /* 0x000fea0003800000 */
.L_x_11614:
[----:B-----5:R-:W-:-:S05]  /*4a40*/  PRMT R169, RZ, 0x5410, R38 ;  /* 0x00005410ffa97816 */ /* 0x020fca0000000026 */
[----:B------:R-:W-:Y:S01]  /*4a50*/  FADD.FTZ R186, R169, R186 ;  /* 0x000000baa9ba7221 */ /* 0x000fe20000010000 */
[----:B------:R-:W-:-:S05]  /*4a60*/  @P2 PRMT R169, RZ, 0x5410, R34 ;  /* 0x00005410ffa92816 */ /* 0x000fca0000000022 */
[----:B------:R-:W-:-:S05]  /*4a70*/  @P2 FADD.FTZ R186, R169, R186 ;  /* 0x000000baa9ba2221 */ /* 0x000fca0000010000 */
.L_x_11616:
[----:B------:R-:W-:-:S04]  /*4a80*/  F2FP.BF16.PACK_AB R168, RZ, R186 ;  /* 0x000000baffa8723e */ /* 0x000fc800000010ff */
[----:B------:R-:W-:Y:S02]  /*4a90*/  PRMT R30, R168, 0x7610, R30 ;  /* 0x00007610a81e7816 */ /* 0x000fe4000000001e */
.L_x_11617:
[----:B------:R-:W-:Y:S01]  /*4aa0*/  PRMT R201, RZ, 0x7610, R170 ;  /* 0x00007610ffc97816 */ /* 0x000fe200000000aa */
[----:B------:R-:W-:Y:S05]  /*4ab0*/  @P3 BRA `(.L_x_11618) ;  /* 0x0000008000003947 */ /* 0x000fea0003800000 */
[----:B------:R-:W-:-:S04]  /*4ac0*/  ISETP.NE.U32.AND P4, PT, RZ, c[0x0][0x180], PT ;  /* 0x00006000ff007a0c */ /* 0x000fc80003f85070 */
[----:B------:R-:W-:-:S13]  /*4ad0*/  ISETP.NE.AND.EX P4, PT, RZ, c[0x0][0x184], PT, P4 ;  /* 0x00006100ff007a0c */ /* 0x000fda0003f85340 */
[----:B------:R-:W-:Y:S05]  /*4ae0*/  @P4 BRA `(.L_x_11619) ;  /* 0x0000002000004947 */ /* 0x000fea0003800000 */
[----:B------:R-:W-:Y:S05]  /*4af0*/  @P0 BRA `(.L_x_11620) ;  /* 0x0000008000000947 */ /* 0x000fea0003800000 */
[----:B------:R-:W-:Y:S05]  /*4b00*/  BRA `(.L_x_11621) ;  /* 0x0000009000007947 */ /* 0x000fea0003800000 */
.L_x_11619:
[----:B-----5:R-:W-:-:S05]  /*4b10*/  PRMT R168, RZ, 0x7610, R34 ;  /* 0x00007610ffa87816 */ /* 0x020fca0000000022 */
[----:B------:R-:W-:Y:S01]  /*4b20*/  FADD.FTZ R201, R168, R201 ;  /* 0x000000c9a8c97221 */ /* 0x000fe20000010000 */
[----:B------:R-:W-:Y:S05]  /*4b30*/  BRA `(.L_x_11620) ;  /* 0x0000004000007947 */ /* 0x000fea0003800000 */
.L_x_11618:
[----:B-----5:R-:W-:-:S05]  /*4b40*/  PRMT R168, RZ, 0x7610, R38 ;  /* 0x00007610ffa87816 */ /* 0x020fca0000000026 */
[----:B------:R-:W-:Y:S01]  /*4b50*/  FADD.FTZ R201, R168, R201 ;  /* 0x000000c9a8c97221 */ /* 0x000fe20000010000 */
[----:B------:R-:W-:-:S05]  /*4b60*/  @P2 PRMT R168, RZ, 0x7610, R34 ;  /* 0x00007610ffa82816 */ /* 0x000fca0000000022 */
[----:B------:R-:W-:-:S05]  /*4b70*/  @P2 FADD.FTZ R201, R168, R201 ;  /* 0x000000c9a8c92221 */ /* 0x000fca0000010000 */
.L_x_11620:
[----:B------:R-:W-:-:S04]  /*4b80*/  F2FP.BF16.PACK_AB R168, RZ, R201 ;  /* 0x000000c9ffa8723e */ /* 0x000fc800000010ff */
[----:B------:R-:W-:Y:S02]  /*4b90*/  PRMT R30, R30, 0x5410, R168 ;  /* 0x000054101e1e7816 */ /* 0x000fe400000000a8 */
.L_x_11621:
[----:B------:R-:W-:Y:S01]  /*4ba0*/  PRMT R202, RZ, 0x5410, R171 ;  /* 0x00005410ffca7816 */ /* 0x000fe200000000ab */
[----:B------:R-:W-:Y:S05]  /*4bb0*/  @P3 BRA `(.L_x_11622) ;  /* 0x0000008000003947 */ /* 0x000fea0003800000 */
[----:B------:R-:W-:-:S04]  /*4bc0*/  ISETP.NE.U32.AND P4, PT, RZ, c[0x0][0x180], PT ;  /* 0x00006000ff007a0c */ /* 0x000fc80003f85070 */
[----:B------:R-:W-:-:S13]  /*4bd0*/  ISETP.NE.AND.EX P4, PT, RZ, c[0x0][0x184], PT, P4 ;  /* 0x00006100ff007a0c */ /* 0x000fda0003f85340 */
[----:B------:R-:W-:Y:S05]  /*4be0*/  @P4 BRA `(.L_x_11623) ;  /* 0x0000002000004947 */ /* 0x000fea0003800000 */
[----:B------:R-:W-:Y:S05]  /*4bf0*/  @P0 BRA `(.L_x_11624) ;  /* 0x0000008000000947 */ /* 0x000fea0003800000 */
[----:B------:R-:W-:Y:S05]  /*4c00*/  BRA `(.L_x_11625) ;  /* 0x0000009000007947 */ /* 0x000fea0003800000 */
.L_x_11623:
[----:B-----5:R-:W-:-:S05]  /*4c10*/  PRMT R169, RZ, 0x5410, R35 ;  /* 0x00005410ffa97816 */ /* 0x020fca0000000023 */
[----:B------:R-:W-:Y:S01]  /*4c20*/  FADD.FTZ R202, R169, R202 ;  /* 0x000000caa9ca7221 */ /* 0x000fe20000010000 */
[----:B------:R-:W-:Y:S05]  /*4c30*/  BRA `(.L_x_11624) ;  /* 0x0000004000007947 */ /* 0x000fea0003800000 */
.L_x_11622:
[----:B-----5:R-:W-:-:S05]  /*4c40*/  PRMT R169, RZ, 0x5410, R39 ;  /* 0x00005410ffa97816 */ /* 0x020fca0000000027 */
[----:B------:R-:W-:Y:S01]  /*4c50*/  FADD.FTZ R202, R169, R202 ;  /* 0x000000caa9ca7221 */ /* 0x000fe20000010000 */
[----:B------:R-:W-:-:S05]  /*4c60*/  @P2 PRMT R169, RZ, 0x5410, R35 ;  /* 0x00005410ffa92816 */ /* 0x000fca0000000023 */
[----:B------:R-:W-:-:S05]  /*4c70*/  @P2 FADD.FTZ R202, R169, R202 ;  /* 0x000000caa9ca2221 */ /* 0x000fca0000010000 */
.L_x_11624:
[----:B------:R-:W-:-:S04]  /*4c80*/  F2FP.BF16.PACK_AB R168, RZ, R202 ;  /* 0x000000caffa8723e */ /* 0x000fc800000010ff */
[----:B------:R-:W-:Y:S02]  /*4c90*/  PRMT R31, R168, 0x7610, R31 ;  /* 0x00007610a81f7816 */ /* 0x000fe4000000001f */
.L_x_11625:
[----:B------:R-:W-:Y:S01]  /*4ca0*/  PRMT R211, RZ, 0x7610, R171 ;  /* 0x00007610ffd37816 */ /* 0x000fe200000000ab */
[----:B------:R-:W-:Y:S05]  /*4cb0*/  @P3 BRA `(.L_x_11626) ;  /* 0x0000008000003947 */ /* 0x000fea0003800000 */
[----:B------:R-:W-:-:S04]  /*4cc0*/  ISETP.NE.U32.AND P2, PT, RZ, c[0x0][0x180], PT ;  /* 0x00006000ff007a0c */ /* 0x000fc80003f45070 */
[----:B------:R-:W-:-:S13]  /*4cd0*/  ISETP.NE.AND.EX P2, PT, RZ, c[0x0][0x184], PT, P2 ;  /* 0x00006100ff007a0c */ /* 0x000fda0003f45320 */
[----:B------:R-:W-:Y:S05]  /*4ce0*/  @P2 BRA `(.L_x_11627) ;  /* 0x0000002000002947 */ /* 0x000fea0003800000 */
[----:B------:R-:W-:Y:S05]  /*4cf0*/  @P0 BRA `(.L_x_11628) ;  /* 0x0000008000000947 */ /* 0x000fea0003800000 */
[----:B------:R-:W-:Y:S05]  /*4d00*/  BRA `(.L_x_11629) ;  /* 0x0000009000007947 */ /* 0x000fea0003800000 */
.L_x_11627:
[----:B-----5:R-:W-:-:S05]  /*4d10*/  PRMT R168, RZ, 0x7610, R35 ;  /* 0x00007610ffa87816 */ /* 0x020fca0000000023 */
[----:B------:R-:W-:Y:S01]  /*4d20*/  FADD.FTZ R211, R168, R211 ;  /* 0x000000d3a8d37221 */ /* 0x000fe20000010000 */
[----:B------:R-:W-:Y:S05]  /*4d30*/  BRA `(.L_x_11628) ;  /* 0x0000004000007947 */ /* 0x000fea0003800000 */
.L_x_11626:
[----:B-----5:R-:W-:-:S05]  /*4d40*/  PRMT R168, RZ, 0x7610, R39 ;  /* 0x00007610ffa87816 */ /* 0x020fca0000000027 */
[----:B------:R-:W-:Y:S01]  /*4d50*/  FADD.FTZ R211, R168, R211 ;  /* 0x000000d3a8d37221 */ /* 0x000fe20000010000 */
[----:B------:R-:W-:-:S05]  /*4d60*/  @P2 PRMT R168, RZ, 0x7610, R35 ;  /* 0x00007610ffa82816 */ /* 0x000fca0000000023 */
[----:B------:R-:W-:-:S05]  /*4d70*/  @P2 FADD.FTZ R211, R168, R211 ;  /* 0x000000d3a8d32221 */ /* 0x000fca0000010000 */
.L_x_11628:
[----:B------:R-:W-:-:S04]  /*4d80*/  F2FP.BF16.PACK_AB R168, RZ, R211 ;  /* 0x000000d3ffa8723e */ /* 0x000fc800000010ff */
[----:B------:R-:W-:Y:S02]  /*4d90*/  PRMT R31, R31, 0x5410, R168 ;  /* 0x000054101f1f7816 */ /* 0x000fe400000000a8 */
.L_x_11629:
[----:B------:R-:W-:-:S04]  /*4da0*/  @P0 LEA R168, P2, R214, c[0x0][0x188], 0x4 ;  /* 0x00006200d6a80a11 */ /* 0x000fc800078420ff */
[C---:B------:R-:W-:Y:S02]  /*4db0*/  @P0 LEA.HI.X R169, R214.reuse, c[0x0][0x18c], RZ, 0x4, P2 ;  /* 0x00006300d6a90a11 */ /* 0x040fe400010f24ff */
[----:B------:R-:W-:-:S03]  /*4dc0*/  IADD3 R214, R214, 0x20, RZ ;  /* 0x00000020d6d67810 */ /* 0x000fc60007ffe0ff */
[----:B------:R0:W-:Y:S04]  /*4dd0*/  @P0 STG.E.128 [R168.64], R28 ;  /* 0x0000001ca8000986 */ /* 0x0001e8000c101d04 */
.L_x_11597:
[----:B------:R-:W-:Y:S05]  /*4de0*/  BSYNC B0 ;  /* 0x0000000000007941 */ /* 0x000fea0003800000 */
.L_x_11596:
        /* <DEDUP_REMOVED lines=25> */
.L_x_11633:
[----:B-----5:R-:W-:-:S05]  /*4f80*/  PRMT R27, RZ, 0x5410, R32 ;  /* 0x00005410ff1b7816 */ /* 0x020fca0000000020 */
[----:B------:R-:W-:Y:S01]  /*4f90*/  FADD.FTZ R12, R27, R12 ;  /* 0x0000000c1b0c7221 */ /* 0x000fe20000010000 */
[----:B------:R-:W-:Y:S05]  /*4fa0*/  BRA `(.L_x_11634) ;  /* 0x0000004000007947 */ /* 0x000fea0003800000 */
.L_x_11632:
[----:B0----5:R-:W-:-:S05]  /*4fb0*/  PRMT R27, RZ, 0x5410, R36 ;  /* 0x00005410ff1b7816 */ /* 0x021fca0000000024 */
[----:B------:R-:W-:Y:S01]  /*4fc0*/  FADD.FTZ R12, R27, R12 ;  /* 0x0000000c1b0c7221 */ /* 0x000fe20000010000 */
[----:B------:R-:W-:-:S05]  /*4fd0*/  @P2 PRMT R27, RZ, 0x5410, R32 ;  /* 0x00005410ff1b2816 */ /* 0x000fca0000000020 */
[----:B------:R-:W-:-:S05]  /*4fe0*/  @P2 FADD.FTZ R12, R27, R12 ;  /* 0x0000000c1b0c2221 */ /* 0x000fca0000010000 */
.L_x_11634:
[----:B------:R-:W-:-:S04]  /*4ff0*/  F2FP.BF16.PACK_AB R27, RZ, R12 ;  /* 0x0000000cff1b723e */ /* 0x000fc800000010ff */
[----:B------:R-:W-:Y:S02]  /*5000*/  PRMT R28, R27, 0x7610, R28 ;  /* 0x000076101b1c7816 */ /* 0x000fe4000000001c */
.L_x_11635:
[----:B------:R-:W-:Y:S01]  /*5010*/  PRMT R27, RZ, 0x7610, R168 ;  /* 0x00007610ff1b7816 */ /* 0x000fe200000000a8 */
[----:B------:R-:W-:Y:S05]  /*5020*/  @P3 BRA `(.L_x_11636) ;  /* 0x0000008000003947 */ /* 0x000fea0003800000 */
[----:B------:R-:W-:-:S04]  /*5030*/  ISETP.NE.U32.AND P4, PT, RZ, c[0x0][0x180], PT ;  /* 0x00006000ff007a0c */ /* 0x000fc80003f85070 */
[----:B------:R-:W-:-:S13]  /*5040*/  ISETP.NE.AND.EX P4, PT, RZ, c[0x0][0x184], PT, P4 ;  /* 0x00006100ff007a0c */ /* 0x000fda0003f85340 */
[----:B------:R-:W-:Y:S05]  /*5050*/  @P4 BRA `(.L_x_11637) ;  /* 0x0000002000004947 */ /* 0x000fea0003800000 */
[----:B------:R-:W-:Y:S05]  /*5060*/  @P0 BRA `(.L_x_11638) ;  /* 0x0000008000000947 */ /* 0x000fea0003800000 */
[----:B------:R-:W-:Y:S05]  /*5070*/  BRA `(.L_x_11639) ;  /* 0x0000009000007947 */ /* 0x000fea0003800000 */
.L_x_11637:
[----:B-----5:R-:W-:-:S05]  /*5080*/  PRMT R168, RZ, 0x7610, R32 ;  /* 0x00007610ffa87816 */ /* 0x020fca0000000020 */
[----:B------:R-:W-:Y:S01]  /*5090*/  FADD.FTZ R27, R168, R27 ;  /* 0x0000001ba81b7221 */ /* 0x000fe20000010000 */
[----:B------:R-:W-:Y:S05]  /*50a0*/  BRA `(.L_x_11638) ;  /* 0x0000004000007947 */ /* 0x000fea0003800000 */
.L_x_11636:
[----:B-----5:R-:W-:-:S05]  /*50b0*/  PRMT R168, RZ, 0x7610, R36 ;  /* 0x00007610ffa87816 */ /* 0x020fca0000000024 */
[----:B------:R-:W-:Y:S01]  /*50c0*/  FADD.FTZ R27, R168, R27 ;  /* 0x0000001ba81b7221 */ /* 0x000fe20000010000 */
[----:B------:R-:W-:-:S05]  /*50d0*/  @P2 PRMT R168, RZ, 0x7610, R32 ;  /* 0x00007610ffa82816 */ /* 0x000fca0000000020 */
[----:B------:R-:W-:-:S05]  /*50e0*/  @P2 FADD.FTZ R27, R168, R27 ;  /* 0x0000001ba81b2221 */ /* 0x000fca0000010000 */
.L_x_11638:
[----:B------:R-:W-:-:S04]  /*50f0*/  F2FP.BF16.PACK_AB R168, RZ, R27 ;  /* 0x0000001bffa8723e */ /* 0x000fc800000010ff */
[----:B------:R-:W-:Y:S02]  /*5100*/  PRMT R28, R28, 0x5410, R168 ;  /* 0x000054101c1c7816 */ /* 0x000fe400000000a8 */
.L_x_11639:
[----:B------:R-:W-:Y:S01]  /*5110*/  PRMT R172, RZ, 0x5410, R169 ;  /* 0x00005410ffac7816 */ /* 0x000fe200000000a9 */
[----:B------:R-:W-:Y:S05]  /*5120*/  @P3 BRA `(.L_x_11640) ;  /* 0x0000008000003947 */ /* 0x000fea0003800000 */
[----:B------:R-:W-:-:S04]  /*5130*/  ISETP.NE.U32.AND P4, PT, RZ, c[0x0][0x180], PT ;  /* 0x00006000ff007a0c */ /* 0x000fc80003f85070 */
[----:B------:R-:W-:-:S13]  /*5140*/  ISETP.NE.AND.EX P4, PT, RZ, c[0x0][0x184], PT, P4 ;  /* 0x00006100ff007a0c */ /* 0x000fda0003f85340 */
[----:B------:R-:W-:Y:S05]  /*5150*/  @P4 BRA `(.L_x_11641) ;  /* 0x0000002000004947 */ /* 0x000fea0003800000 */
[----:B------:R-:W-:Y:S05]  /*5160*/  @P0 BRA `(.L_x_11642) ;  /* 0x0000008000000947 */ /* 0x000fea0003800000 */
[----:B------:R-:W-:Y:S05]  /*5170*/  BRA `(.L_x_11643) ;  /* 0x0000009000007947 */ /* 0x000fea0003800000 */
.L_x_11641:
[----:B-----5:R-:W-:-:S05]  /*5180*/  PRMT R187, RZ, 0x5410, R33 ;  /* 0x00005410ffbb7816 */ /* 0x020fca0000000021 */
[----:B------:R-:W-:Y:S01]  /*5190*/  FADD.FTZ R172, R187, R172 ;  /* 0x000000acbbac7221 */ /* 0x000fe20000010000 */
[----:B------:R-:W-:Y:S05]  /*51a0*/  BRA `(.L_x_11642) ;  /* 0x0000004000007947 */ /* 0x000fea0003800000 */
.L_x_11640:
[----:B-----5:R-:W-:-:S05]  /*51b0*/  PRMT R187, RZ, 0x5410, R37 ;  /* 0x00005410ffbb7816 */ /* 0x020fca0000000025 */
[----:B------:R-:W-:Y:S01]  /*51c0*/  FADD.FTZ R172, R187, R172 ;  /* 0x000000acbbac7221 */ /* 0x000fe20000010000 */
[----:B------:R-:W-:-:S05]  /*51d0*/  @P2 PRMT R187, RZ, 0x5410, R33 ;  /* 0x00005410ffbb2816 */ /* 0x000fca0000000021 */
[----:B------:R-:W-:-:S05]  /*51e0*/  @P2 FADD.FTZ R172, R187, R172 ;  /* 0x000000acbbac2221 */ /* 0x000fca0000010000 */
.L_x_11642:
[----:B------:R-:W-:-:S04]  /*51f0*/  F2FP.BF16.PACK_AB R168, RZ, R172 ;  /* 0x000000acffa8723e */ /* 0x000fc800000010ff */
[----:B------:R-:W-:Y:S02]  /*5200*/  PRMT R29, R168, 0x7610, R29 ;  /* 0x00007610a81d7816 */ /* 0x000fe4000000001d */
.L_x_11643:
[----:B------:R-:W-:Y:S01]  /*5210*/  PRMT R187, RZ, 0x7610, R169 ;  /* 0x00007610ffbb7816 */ /* 0x000fe200000000a9 */
[----:B------:R-:W-:Y:S05]  /*5220*/  @P3 BRA `(.L_x_11644) ;  /* 0x0000008000003947 */ /* 0x000fea0003800000 */
[----:B------:R-:W-:-:S04]  /*5230*/  ISETP.NE.U32.AND P4, PT, RZ, c[0x0][0x180], PT ;  /* 0x00006000ff007a0c */ /* 0x000fc80003f85070 */
[----:B------:R-:W-:-:S13]  /*5240*/  ISETP.NE.AND.EX P4, PT, RZ, c[0x0][0x184], PT, P4 ;  /* 0x00006100ff007a0c */ /* 0x000fda0003f85340 */
[----:B------:R-:W-:Y:S05]  /*5250*/  @P4 BRA `(.L_x_11645) ;  /* 0x0000002000004947 */ /* 0x000fea0003800000 */
[----:B------:R-:W-:Y:S05]  /*5260*/  @P0 BRA `(.L_x_11646) ;  /* 0x0000008000000947 */ /* 0x000fea0003800000 */
[----:B------:R-:W-:Y:S05]  /*5270*/  BRA `(.L_x_11647) ;  /* 0x0000009000007947 */ /* 0x000fea0003800000 */
.L_x_11645:
[----:B-----5:R-:W-:-:S05]  /*5280*/  PRMT R168, RZ, 0x7610, R33 ;  /* 0x00007610ffa87816 */ /* 0x020fca0000000021 */
[----:B------:R-:W-:Y:S01]  /*5290*/  FADD.FTZ R187, R168, R187 ;  /* 0x000000bba8bb7221 */ /* 0x000fe20000010000 */
[----:B------:R-:W-:Y:S05]  /*52a0*/  BRA `(.L_x_11646) ;  /* 0x0000004000007947 */ /* 0x000fea0003800000 */
.L_x_11644:
[----:B-----5:R-:W-:-:S05]  /*52b0*/  PRMT R168, RZ, 0x7610, R37 ;  /* 0x00007610ffa87816 */ /* 0x020fca0000000025 */
[----:B------:R-:W-:Y:S01]  /*52c0*/  FADD.FTZ R187, R168, R187 ;  /* 0x000000bba8bb7221 */ /* 0x000fe20000010000 */
[----:B------:R-:W-:-:S05]  /*52d0*/  @P2 PRMT R168, RZ, 0x7610, R33 ;  /* 0x00007610ffa82816 */ /* 0x000fca0000000021 */
[----:B------:R-:W-:-:S05]  /*52e0*/  @P2 FADD.FTZ R187, R168, R187 ;  /* 0x000000bba8bb2221 */ /* 0x000fca0000010000 */
.L_x_11646:
[----:B------:R-:W-:-:S04]  /*52f0*/  F2FP.BF16.PACK_AB R168, RZ, R187 ;  /* 0x000000bbffa8723e */ /* 0x000fc800000010ff */
[----:B------:R-:W-:Y:S02]  /*5300*/  PRMT R29, R29, 0x5410, R168 ;  /* 0x000054101d1d7816 */ /* 0x000fe400000000a8 */
.L_x_11647:
[----:B------:R-:W-:Y:S01]  /*5310*/  PRMT R188, RZ, 0x5410, R170 ;  /* 0x00005410ffbc7816 */ /* 0x000fe200000000aa */
[----:B------:R-:W-:Y:S05]  /*5320*/  @P3 BRA `(.L_x_11648) ;  /* 0x0000008000003947 */ /* 0x000fea0003800000 */
[----:B------:R-:W-:-:S04]  /*5330*/  ISETP.NE.U32.AND P4, PT, RZ, c[0x0][0x180], PT ;  /* 0x00006000ff007a0c */ /* 0x000fc80003f85070 */
[----:B------:R-:W-:-:S13]  /*5340*/  ISETP.NE.AND.EX P4, PT, RZ, c[0x0][0x184], PT, P4 ;  /* 0x00006100ff007a0c */ /* 0x000fda0003f85340 */
[----:B------:R-:W-:Y:S05]  /*5350*/  @P4 BRA `(.L_x_11649) ;  /* 0x0000002000004947 */ /* 0x000fea0003800000 */
[----:B------:R-:W-:Y:S05]  /*5360*/  @P0 BRA `(.L_x_11650) ;  /* 0x0000008000000947 */ /* 0x000fea0003800000 */
[----:B------:R-:W-:Y:S05]  /*5370*/  BRA `(.L_x_11651) ;  /* 0x0000009000007947 */ /* 0x000fea0003800000 */
.L_x_11649:
[----:B-----5:R-:W-:-:S05]  /*5380*/  PRMT R169, RZ, 0x5410, R34 ;  /* 0x00005410ffa97816 */ /* 0x020fca0000000022 */
[----:B------:R-:W-:Y:S01]  /*5390*/  FADD.FTZ R188, R169, R188 ;  /* 0x000000bca9bc7221 */ /* 0x000fe20000010000 */
[----:B------:R-:W-:Y:S05]  /*53a0*/  BRA `(.L_x_11650) ;  /* 0x0000004000007947 */ /* 0x000fea0003800000 */
.L_x_11648:
[----:B-----5:R-:W-:-:S05]  /*53b0*/  PRMT R169, RZ, 0x5410, R38 ;  /* 0x00005410ffa97816 */ /* 0x020fca0000000026 */
[----:B------:R-:W-:Y:S01]  /*53c0*/  FADD.FTZ R188, R169, R188 ;  /* 0x000000bca9bc7221 */ /* 0x000fe20000010000 */
[----:B------:R-:W-:-:S05]  /*53d0*/  @P2 PRMT R169, RZ, 0x5410, R34 ;  /* 0x00005410ffa92816 */ /* 0x000fca0000000022 */
[----:B------:R-:W-:-:S05]  /*53e0*/  @P2 FADD.FTZ R188, R169, R188 ;  /* 0x000000bca9bc2221 */ /* 0x000fca0000010000 */
.L_x_11650:
[----:B------:R-:W-:-:S04]  /*53f0*/  F2FP.BF16.PACK_AB R168, RZ, R188 ;  /* 0x000000bcffa8723e */ /* 0x000fc800000010ff */
[----:B------:R-:W-:Y:S02]  /*5400*/  PRMT R30, R168, 0x7610, R30 ;  /* 0x00007610a81e7816 */ /* 0x000fe4000000001e */
.L_x_11651:
[----:B------:R-:W-:Y:S01]  /*5410*/  PRMT R203, RZ, 0x7610, R170 ;  /* 0x00007610ffcb7816 */ /* 0x000fe200000000aa */
[----:B------:R-:W-:Y:S05]  /*5420*/  @P3 BRA `(.L_x_11652) ;  /* 0x0000008000003947 */ /* 0x000fea0003800000 */
[----:B------:R-:W-:-:S04]  /*5430*/  ISETP.NE.U32.AND P4, PT, RZ, c[0x0][0x180], PT ;  /* 0x00006000ff007a0c */ /* 0x000fc80003f85070 */
[----:B------:R-:W-:-:S13]  /*5440*/  ISETP.NE.AND.EX P4, PT, RZ, c[0x0][0x184], PT, P4 ;  /* 0x00006100ff007a0c */ /* 0x000fda0003f85340 */
[----:B------:R-:W-:Y:S05]  /*5450*/  @P4 BRA `(.L_x_11653) ;  /* 0x0000002000004947 */ /* 0x000fea0003800000 */
[----:B------:R-:W-:Y:S05]  /*5460*/  @P0 BRA `(.L_x_11654) ;  /* 0x0000008000000947 */ /* 0x000fea0003800000 */
[----:B------:R-:W-:Y:S05]  /*5470*/  BRA `(.L_x_11655) ;  /* 0x0000009000007947 */ /* 0x000fea0003800000 */
.L_x_11653:
[----:B-----5:R-:W-:-:S05]  /*5480*/  PRMT R168, RZ, 0x7610, R34 ;  /* 0x00007610ffa87816 */ /* 0x020fca0000000022 */
[----:B------:R-:W-:Y:S01]  /*5490*/  FADD.FTZ R203, R168, R203 ;  /* 0x000000cba8cb7221 */ /* 0x000fe20000010000 */
[----:B------:R-:W-:Y:S05]  /*54a0*/  BRA `(.L_x_11654) ;  /* 0x0000004000007947 */ /* 0x000fea0003800000 */
.L_x_11652:
[----:B-----5:R-:W-:-:S05]  /*54b0*/  PRMT R168, RZ, 0x7610, R38 ;  /* 0x00007610ffa87816 */ /* 0x020fca0000000026 */
[----:B------:R-:W-:Y:S01]  /*54c0*/  FADD.FTZ R203, R168, R203 ;  /* 0x000000cba8cb7221 */ /* 0x000fe20000010000 */
[----:B------:R-:W-:-:S05]  /*54d0*/  @P2 PRMT R168, RZ, 0x7610, R34 ;  /* 0x00007610ffa82816 */ /* 0x000fca0000000022 */
[----:B------:R-:W-:-:S05]  /*54e0*/  @P2 FADD.FTZ R203, R168, R203 ;  /* 0x000000cba8cb2221 */ /* 0x000fca0000010000 */
.L_x_11654:
[----:B------:R-:W-:-:S04]  /*54f0*/  F2FP.BF16.PACK_AB R168, RZ, R203 ;  /* 0x000000cbffa8723e */ /* 0x000fc800000010ff */
[----:B------:R-:W-:Y:S02]  /*5500*/  PRMT R30, R30, 0x5410, R168 ;  /* 0x000054101e1e7816 */ /* 0x000fe400000000a8 */
.L_x_11655:
[----:B------:R-:W-:Y:S01]  /*5510*/  PRMT R204, RZ, 0x5410, R171 ;  /* 0x00005410ffcc7816 */ /* 0x000fe200000000ab */
[----:B------:R-:W-:Y:S05]  /*5520*/  @P3 BRA `(.L_x_11656) ;  /* 0x0000008000003947 */ /* 0x000fea0003800000 */
[----:B------:R-:W-:-:S04]  /*5530*/  ISETP.NE.U32.AND P4, PT, RZ, c[0x0][0x180], PT ;  /* 0x00006000ff007a0c */ /* 0x000fc80003f85070 */
[----:B------:R-:W-:-:S13]  /*5540*/  ISETP.NE.AND.EX P4, PT, RZ, c[0x0][0x184], PT, P4 ;  /* 0x00006100ff007a0c */ /* 0x000fda0003f85340 */
[----:B------:R-:W-:Y:S05]  /*5550*/  @P4 BRA `(.L_x_11657) ;  /* 0x0000002000004947 */ /* 0x000fea0003800000 */
[----:B------:R-:W-:Y:S05]  /*5560*/  @P0 BRA `(.L_x_11658) ;  /* 0x0000008000000947 */ /* 0x000fea0003800000 */
[----:B------:R-:W-:Y:S05]  /*5570*/  BRA `(.L_x_11659) ;  /* 0x0000009000007947 */ /* 0x000fea0003800000 */
.L_x_11657:
[----:B-----5:R-:W-:-:S05]  /*5580*/  PRMT R169, RZ, 0x5410, R35 ;  /* 0x00005410ffa97816 */ /* 0x020fca0000000023 */
[----:B------:R-:W-:Y:S01]  /*5590*/  FADD.FTZ R204, R169, R204 ;  /* 0x000000cca9cc7221 */ /* 0x000fe20000010000 */
[----:B------:R-:W-:Y:S05]  /*55a0*/  BRA `(.L_x_11658) ;  /* 0x0000004000007947 */ /* 0x000fea0003800000 */
.L_x_11656:
[----:B-----5:R-:W-:-:S05]  /*55b0*/  PRMT R169, RZ, 0x5410, R39 ;  /* 0x00005410ffa97816 */ /* 0x020fca0000000027 */
[----:B------:R-:W-:Y:S01]  /*55c0*/  FADD.FTZ R204, R169, R204 ;  /* 0x000000cca9cc7221 */ /* 0x000fe20000010000 */
[----:B------:R-:W-:-:S05]  /*55d0*/  @P2 PRMT R169, RZ, 0x5410, R35 ;  /* 0x00005410ffa92816 */ /* 0x000fca0000000023 */
[----:B------:R-:W-:-:S05]  /*55e0*/  @P2 FADD.FTZ R204, R169, R204 ;  /* 0x000000cca9cc2221 */ /* 0x000fca0000010000 */
.L_x_11658:
[----:B------:R-:W-:-:S04]  /*55f0*/  F2FP.BF16.PACK_AB R168, RZ, R204 ;  /* 0x000000ccffa8723e */ /* 0x000fc800000010ff */
[----:B------:R-:W-:Y:S02]  /*5600*/  PRMT R31, R168, 0x7610, R31 ;  /* 0x00007610a81f7816 */ /* 0x000fe4000000001f */
.L_x_11659:
[----:B------:R-:W-:Y:S01]  /*5610*/  PRMT R212, RZ, 0x7610, R171 ;  /* 0x00007610ffd47816 */ /* 0x000fe200000000ab */
[----:B------:R-:W-:Y:S05]  /*5620*/  @P3 BRA `(.L_x_11660) ;  /* 0x0000008000003947 */ /* 0x000fea0003800000 */
[----:B------:R-:W-:-:S04]  /*5630*/  ISETP.NE.U32.AND P2, PT, RZ, c[0x0][0x180], PT ;  /* 0x00006000ff007a0c */ /* 0x000fc80003f45070 */
[----:B------:R-:W-:-:S13]  /*5640*/  ISETP.NE.AND.EX P2, PT, RZ, c[0x0][0x184], PT, P2 ;  /* 0x00006100ff007a0c */ /* 0x000fda0003f45320 */
[----:B------:R-:W-:Y:S05]  /*5650*/  @P2 BRA `(.L_x_11661) ;  /* 0x0000002000002947 */ /* 0x000fea0003800000 */
[----:B------:R-:W-:Y:S05]  /*5660*/  @P0 BRA `(.L_x_11662) ;  /* 0x0000008000000947 */ /* 0x000fea0003800000 */
[----:B------:R-:W-:Y:S05]  /*5670*/  BRA `(.L_x_11663) ;  /* 0x0000009000007947 */ /* 0x000fea0003800000 */
.L_x_11661:
[----:B-----5:R-:W-:-:S05]  /*5680*/  PRMT R169, RZ, 0x7610, R35 ;  /* 0x00007610ffa97816 */ /* 0x020fca0000000023 */
[----:B------:R-:W-:Y:S01]  /*5690*/  FADD.FTZ R212, R169, R212 ;  /* 0x000000d4a9d47221 */ /* 0x000fe20000010000 */
[----:B------:R-:W-:Y:S05]  /*56a0*/  BRA `(.L_x_11662) ;  /* 0x0000004000007947 */ /* 0x000fea0003800000 */
.L_x_11660:
[----:B-----5:R-:W-:-:S05]  /*56b0*/  PRMT R169, RZ, 0x7610, R39 ;  /* 0x00007610ffa97816 */ /* 0x020fca0000000027 */
[----:B------:R-:W-:Y:S01]  /*56c0*/  FADD.FTZ R212, R169, R212 ;  /* 0x000000d4a9d47221 */ /* 0x000fe20000010000 */
[----:B------:R-:W-:-:S05]  /*56d0*/  @P2 PRMT R169, RZ, 0x7610, R35 ;  /* 0x00007610ffa92816 */ /* 0x000fca0000000023 */
[----:B------:R-:W-:-:S05]  /*56e0*/  @P2 FADD.FTZ R212, R169, R212 ;  /* 0x000000d4a9d42221 */ /* 0x000fca0000010000 */
.L_x_11662:
[----:B------:R-:W-:-:S04]  /*56f0*/  F2FP.BF16.PACK_AB R168, RZ, R212 ;  /* 0x000000d4ffa8723e */ /* 0x000fc800000010ff */
[----:B------:R-:W-:Y:S02]  /*5700*/  PRMT R31, R31, 0x5410, R168 ;  /* 0x000054101f1f7816 */ /* 0x000fe400000000a8 */
.L_x_11663:
[----:B------:R-:W-:-:S04]  /*5710*/  @P0 LEA R168, P2, R214, c[0x0][0x188], 0x4 ;  /* 0x00006200d6a80a11 */ /* 0x000fc800078420ff */
[----:B------:R-:W-:-:S05]  /*5720*/  @P0 LEA.HI.X R169, R214, c[0x0][0x18c], RZ, 0x4, P2 ;  /* 0x00006300d6a90a11 */ /* 0x000fca00010f24ff */
[----:B------:R0:W-:Y:S04]  /*5730*/  @P0 STG.E.128 [R168.64], R28 ;  /* 0x0000001ca8000986 */ /* 0x0001e8000c101d04 */
.L_x_11631:
[----:B------:R-:W-:Y:S05]  /*5740*/  BSYNC B0 ;  /* 0x0000000000007941 */ /* 0x000fea0003800000 */
.L_x_11630:
        /* <DEDUP_REMOVED lines=81> */
.L_x_11684:
        /* <DEDUP_REMOVED lines=154> */
.L_x_11685:
[----:B------:R-:W-:Y:S01]  /*6600*/  FMUL.FTZ R168, R215, R215 ;  /* 0x000000d7d7a87220 */ /* 0x000fe20000410000 */
[----:B------:R-:W-:Y:S01]  /*6610*/  ISETP.NE.AND P2, PT, RZ, UR6, PT ;  /* 0x00000006ff007c0c */ /* 0x000fe2000bf45270 */
[----:B-1----:R-:W-:Y:S01]  /*6620*/  FADD.FTZ R217, R217, R214 ;  /* 0x000000d6d9d97221 */ /* 0x002fe20000010000 */
[----:B------:R-:W-:Y:S01]  /*6630*/  BSSY B0, `(.L_x_11666) ;  /* 0x000002e000007945 */ /* 0x000fe20003800000 */
[----:B------:R-:W-:Y:S01]  /*6640*/  @!P6 IMAD.MOV.U32 R171, RZ, RZ, 0x4 ;  /* 0x00000004ffabe424 */ /* 0x000fe200078e00ff */
[----:B------:R-:W-:Y:S02]  /*6650*/  FSEL R169, R168, RZ, P2 ;  /* 0x000000ffa8a97208 */ /* 0x000fe40001000000 */
[----:B------:R-:W-:Y:S01]  /*6660*/  MOV R168, c[0x0][0x1e0] ;  /* 0x0000780000a87a02 */ /* 0x000fe20000000f00 */
[----:B------:R-:W-:Y:S01]  /*6670*/  @!P6 IMAD.WIDE R170, R4, R171, c[0x0][0x1a0] ;  /* 0x0000680004aae625 */ /* 0x000fe200078e02ab */
[----:B------:R-:W-:-:S03]  /*6680*/  FSEL R213, R215, RZ, !P2 ;  /* 0x000000ffd7d57208 */ /* 0x000fc60005000000 */
        /* <DEDUP_REMOVED lines=8> */
[--C-:B------:R-:W-:Y:S02]  /*6710*/  FADD.FTZ R221, R195, -R213.reuse ;  /* 0x800000d5c3dd7221 */ /* 0x100fe40000010000 */
[--C-:B-1----:R-:W-:Y:S02]  /*6720*/  FADD.FTZ R169, R2, -R213.reuse ;  /* 0x800000d502a97221 */ /* 0x102fe40000010000 */
[--C-:B------:R-:W-:Y:S02]  /*6730*/  FADD.FTZ R171, R14, -R213.reuse ;  /* 0x800000d50eab7221 */ /* 0x100fe40000010000 */
[----:B------:R-:W-:Y:S02]  /*6740*/  FMUL.FTZ R218, R216, R221 ;  /* 0x000000ddd8da7220 */ /* 0x000fe40000410000 */
[--C-:B------:R-:W-:Y:S02]  /*6750*/  FADD.FTZ R215, R13, -R213.reuse ;  /* 0x800000d50dd77221 */ /* 0x100fe40000010000 */
[----:B------:R-:W-:-:S02]  /*6760*/  FADD.FTZ R217, R174, -R213 ;  /* 0x800000d5aed97221 */ /* 0x000fc40000010000 */
[--C-:B------:R-:W-:Y:S02]  /*6770*/  FADD.FTZ R219, R173, -R213.reuse ;  /* 0x800000d5addb7221 */ /* 0x100fe40000010000 */
[--C-:B------:R-:W-:Y:S02]  /*6780*/  FADD.FTZ R223, R194, -R213.reuse ;  /* 0x800000d5c2df7221 */ /* 0x100fe40000010000 */
[----:B------:R-:W-:Y:S02]  /*6790*/  FADD.FTZ R225, R205, -R213 ;  /* 0x800000d5cde17221 */ /* 0x000fe40000010000 */
[C---:B------:R-:W-:Y:S02]  /*67a0*/  FMUL.FTZ R169, R216.reuse, R169 ;  /* 0x000000a9d8a97220 */ /* 0x040fe40000410000 */
[C---:B------:R-:W-:Y:S02]  /*67b0*/  FMUL.FTZ R170, R216.reuse, R171 ;  /* 0x000000abd8aa7220 */ /* 0x040fe40000410000 */
[----:B-----5:R-:W-:Y:S01]  /*67c0*/  FFMA.FTZ R171, R153, R218, R161 ;  /* 0x000000da99ab7223 */ /* 0x020fe200000100a1 */
[----:B------:R-:W-:Y:S01]  /*67d0*/  HFMA2.MMA R218, -RZ, RZ, 0, 9.5367431640625e-07 ;  /* 0x00000010ffda7435 */ /* 0x000fe200000001ff */
[----:B------:R-:W-:-:S02]  /*67e0*/  FMUL.FTZ R215, R216, R215 ;  /* 0x000000d7d8d77220 */ /* 0x000fc40000410000 */
[C---:B0-----:R-:W-:Y:S02]  /*67f0*/  FMUL.FTZ R214, R216.reuse, R217 ;  /* 0x000000d9d8d67220 */ /* 0x041fe40000410000 */
        /* <DEDUP_REMOVED lines=9> */
[----:B------:R-:W-:Y:S01]  /*6890*/  FFMA.FTZ R223, R154, R223, R162 ;  /* 0x000000df9adf7223 */ /* 0x000fe200000100a2 */
[----:B------:R-:W-:Y:S01]  /*68a0*/  F2FP.BF16.PACK_AB R169, R214, R215 ;  /* 0x000000d7d6a9723e */ /* 0x000fe200000010ff */
[----:B------:R-:W-:Y:S01]  /*68b0*/  FFMA.FTZ R220, R155, R220, R163 ;  /* 0x000000dc9bdc7223 */ /* 0x000fe200000100a3 */
[----:B------:R-:W-:Y:S01]  /*68c0*/  F2FP.BF16.PACK_AB R170, R171, R170 ;  /* 0x000000aaabaa723e */ /* 0x000fe200000010ff */
[C---:B------:R-:W-:Y:S01]  /*68d0*/  IMAD.WIDE.U32 R214, R3.reuse, R218, c[0x0][0x208] ;  /* 0x0000820003d67625 */ /* 0x040fe200078e00da */
[----:B------:R-:W-:-:S02]  /*68e0*/  IADD3 R3, R3, 0x20, RZ ;  /* 0x0000002003037810 */ /* 0x000fc40007ffe0ff */
[----:B------:R-:W-:-:S05]  /*68f0*/  F2FP.BF16.PACK_AB R171, R220, R223 ;  /* 0x000000dfdcab723e */ /* 0x000fca00000010ff */
[----:B------:R0:W-:Y:S02]  /*6900*/  STG.E.128 [R214.64], R168 ;  /* 0x000000a8d6007986 */ /* 0x0001e4000c101d04 */
.L_x_11667:
[----:B------:R-:W-:Y:S05]  /*6910*/  BSYNC B0 ;  /* 0x0000000000007941 */ /* 0x000fea0003800000 */
.L_x_11666:
        /* <DEDUP_REMOVED lines=19> */
[----:B-----5:R-:W-:Y:S02]  /*6a50*/  FFMA.FTZ R168, R140, R169, R148 ;  /* 0x000000a98ca87223 */ /* 0x020fe40000010094 */
[----:B------:R-:W-:-:S02]  /*6a60*/  FFMA.FTZ R169, R141, R170, R149 ;  /* 0x000000aa8da97223 */ /* 0x000fc40000010095 */
[----:B------:R-:W-:Y:S02]  /*6a70*/  FFMA.FTZ R215, R142, R215, R150 ;  /* 0x000000d78ed77223 */ /* 0x000fe40000010096 */
[----:B------:R-:W-:Y:S01]  /*6a80*/  FFMA.FTZ R214, R143, R214, R151 ;  /* 0x000000d68fd67223 */ /* 0x000fe20000010097 */
[----:B------:R-:W-:Y:S01]  /*6a90*/  F2FP.BF16.PACK_AB R168, R169, R168 ;  /* 0x000000a8a9a8723e */ /* 0x000fe200000010ff */
[----:B------:R-:W-:Y:S02]  /*6aa0*/  FFMA.FTZ R170, R136, R219, R144 ;  /* 0x000000db88aa7223 */ /* 0x000fe40000010090 */
        /* <DEDUP_REMOVED lines=10> */
.L_x_11669:
[----:B------:R-:W-:Y:S05]  /*6b50*/  BSYNC B0 ;  /* 0x0000000000007941 */ /* 0x000fea0003800000 */
.L_x_11668:
        /* <DEDUP_REMOVED lines=35> */
.L_x_11671:
[----:B------:R-:W-:Y:S05]  /*6d90*/  BSYNC B0 ;  /* 0x0000000000007941 */ /* 0x000fea0003800000 */
.L_x_11670:
        /* <DEDUP_REMOVED lines=26> */
[----:B------:R-:W-:Y:S01]  /*6f40*/  MOV R218, 0x10 ;  /* 0x0000001000da7802 */ /* 0x000fe20000000f00 */
        /* <DEDUP_REMOVED lines=8> */
.L_x_11673:
[----:B------:R-:W-:Y:S05]  /*6fd0*/  BSYNC B0 ;  /* 0x0000000000007941 */ /* 0x000fea0003800000 */
.L_x_11672:
        /* <DEDUP_REMOVED lines=35> */
.L_x_11675:
[----:B------:R-:W-:Y:S05]  /*7210*/  BSYNC B0 ;  /* 0x0000000000007941 */ /* 0x000fea0003800000 */
.L_x_11674:
        /* <DEDUP_REMOVED lines=35> */
.L_x_11677:
[----:B------:R-:W-:Y:S05]  /*7450*/  BSYNC B0 ;  /* 0x0000000000007941 */ /* 0x000fea0003800000 */
.L_x_11676:
[----:B------:R-:W-:Y:S01]  /*7460*/  ISETP.GE.U32.AND P2, PT, R6, 0xe0, PT ;  /* 0x000000e00600780c */ /* 0x000fe20003f46070 */
[----:B------:R-:W-:-:S12]  /*7470*/  BSSY B0, `(.L_x_11678) ;  /* 0x0000022000007945 */ /* 0x000fd80003800000 */
[----:B------:R-:W-:Y:S05]  /*7480*/  @!P2 BRA `(.L_x_11679) ;  /* 0x000002000000a947 */ /* 0x000fea0003800000 */
[--C-:B------:R-:W-:Y:S02]  /*7490*/  FADD.FTZ R221, R201, -R213.reuse ;  /* 0x800000d5c9dd7221 */ /* 0x100fe40000010000 */
[--C-:B01----:R-:W-:Y:S02]  /*74a0*/  FADD.FTZ R169, R11, -R213.reuse ;  /* 0x800000d50ba97221 */ /* 0x103fe40000010000 */
        /* <DEDUP_REMOVED lines=30> */
.L_x_11679:
[----:B------:R-:W-:Y:S05]  /*7690*/  BSYNC B0 ;  /* 0x0000000000007941 */ /* 0x000fea0003800000 */
.L_x_11678:
        /* <DEDUP_REMOVED lines=22> */
[----:B------:R-:W-:Y:S02]  /*7800*/  FFMA.FTZ R219, R40, R219, R48 ;  /* 0x000000db28db7223 */ /* 0x000fe40000010030 */
[----:B------:R-:W-:Y:S01]  /*7810*/  FFMA.FTZ R171, R42, R223, R50 ;  /* 0x000000df2aab7223 */ /* 0x000fe20000010032 */
[----:B------:R-:W-:Y:S01]  /*7820*/  F2FP.BF16.PACK_AB R169, R214, R169 ;  /* 0x000000a9d6a9723e */ /* 0x000fe200000010ff */
[----:B------:R-:W-:Y:S02]  /*7830*/  FFMA.FTZ R216, R43, R216, R51 ;  /* 0x000000d82bd87223 */ /* 0x000fe40000010033 */
        /* <DEDUP_REMOVED lines=8> */
.L_x_11681:
[----:B------:R-:W-:Y:S05]  /*78c0*/  BSYNC B0 ;  /* 0x0000000000007941 */ /* 0x000fea0003800000 */
.L_x_11680:
[----:B------:R-:W-:-:S04]  /*78d0*/  IMAD.MOV.U32 R3, RZ, RZ, 0x4 ;  /* 0x00000004ff037424 */ /* 0x000fc800078e00ff */
[----:B------:R-:W-:-:S05]  /*78e0*/  IMAD R4, R3, c[0x0][0x160], R4 ;  /* 0x0000580003047a24 */ /* 0x000fca00078e0204 */
[----:B------:R-:W-:-:S13]  /*78f0*/  ISETP.GE.AND P2, PT, R4, c[0x0][0x164], PT ;  /* 0x0000590004007a0c */ /* 0x000fda0003f46270 */
[----:B01---5:R-:W-:Y:S01]  /*7900*/  @P2 CALL.REL.NOINC `(.L_x_11682) ;  /* 0x0000001000002944 */ /* 0x023fe20003c00000 */
[----:B------:R-:W-:Y:S05]  /*7910*/  BRA `(.L_x_11683) ;  /* 0xffff926000007947 */ /* 0x000fea000383ffff */
.L_x_11682:
[----:B------:R-:W-:Y:S05]  /*7920*/  EXIT ;  /* 0x000000000000794d */ /* 0x000fea0003800000 */
.L_x_11664:
[----:B------:R-:W-:Y:S01]  /*7930*/  MOV R170, R171 ;  /* 0x000000ab00aa7202 */ /* 0x000fe20000000f00 */
[----:B------:R-:W-:Y:S01]  /*7940*/  IMAD.MOV.U32 R217, RZ, RZ, 0x1 ;  /* 0x00000001ffd97424 */ /* 0x000fe200078e00ff */
[----:B------:R-:W-:Y:S01]  /*7950*/  MOV R216, 0xffffffff ;  /* 0xffffffff00d87802 */ /* 0x000fe20000000f00 */
[----:B------:R-:W-:Y:S01]  /*7960*/  IMAD.MOV.U32 R213, RZ, RZ, 0x1f ;  /* 0x0000001fffd57424 */ /* 0x000fe200078e00ff */
[----:B------:R-:W-:Y:S02]  /*7970*/  MOV R168, 0x7990 ;  /* 0x0000799000a87802 */ /* 0x000fe40000000f00 */
[----:B-----5:R-:W-:Y:S05]  /*7980*/  CALL.REL.NOINC `($__internal_18_$__cuda_sm70_shflsync_bfly_p) ;  /* 0x00000c1000007944 */ /* 0x020fea0003c00000 */
[----:B-1----:R-:W-:Y:S01]  /*7990*/  IMAD.MOV.U32 R168, RZ, RZ, R217 ;  /* 0x000000ffffa87224 */ /* 0x002fe200078e00d9 */
[----:B0-----:R-:W-:Y:S05]  /*79a0*/  BRA `(.L_x_11684) ;  /* 0xffffe2b000007947 */ /* 0x001fea000383ffff */
.L_x_11665:
[----:B------:R-:W-:Y:S01]  /*79b0*/  HFMA2.MMA R217, -RZ, RZ, 0, 1.1920928955078125e-07 ;  /* 0x00000002ffd97435 */ /* 0x000fe200000001ff */
[----:B------:R-:W-:Y:S01]  /*79c0*/  IMAD.MOV.U32 R170, RZ, RZ, R218 ;  /* 0x000000ffffaa7224 */ /* 0x000fe200078e00da */
[----:B------:R-:W-:Y:S01]  /*79d0*/  MOV R168, 0x7a10 ;  /* 0x00007a1000a87802 */ /* 0x000fe20000000f00 */
[----:B------:R-:W-:Y:S02]  /*79e0*/  IMAD.MOV.U32 R213, RZ, RZ, 0x1f ;  /* 0x0000001fffd57424 */ /* 0x000fe400078e00ff */
[----:B------:R-:W-:-:S02]  /*79f0*/  IMAD.MOV.U32 R216, RZ, RZ, -0x1 ;  /* 0xffffffffffd87424 */ /* 0x000fc400078e00ff */
[----:B0----5:R-:W-:Y:S05]  /*7a00*/  CALL.REL.NOINC `($__internal_18_$__cuda_sm70_shflsync_bfly_p) ;  /* 0x00000b9000007944 */ /* 0x021fea0003c00000 */
[----:B01----:R-:W-:Y:S01]  /*7a10*/  FADD.FTZ R170, R218, R217 ;  /* 0x000000d9daaa7221 */ /* 0x003fe20000010000 */
[----:B------:R-:W-:Y:S01]  /*7a20*/  MOV R217, 0x4 ;  /* 0x0000000400d97802 */ /* 0x000fe20000000f00 */
[----:B------:R-:W-:Y:S01]  /*7a30*/  IMAD.MOV.U32 R213, RZ, RZ, 0x1f ;  /* 0x0000001fffd57424 */ /* 0x000fe200078e00ff */
[----:B------:R-:W-:Y:S01]  /*7a40*/  MOV R168, 0x7a70 ;  /* 0x00007a7000a87802 */ /* 0x000fe20000000f00 */
[----:B------:R-:W-:-:S02]  /*7a50*/  IMAD.MOV.U32 R216, RZ, RZ, -0x1 ;  /* 0xffffffffffd87424 */ /* 0x000fc400078e00ff */
[----:B------:R-:W-:Y:S05]  /*7a60*/  CALL.REL.NOINC `($__internal_18_$__cuda_sm70_shflsync_bfly_p) ;  /* 0x00000b3000007944 */ /* 0x000fea0003c00000 */
[----:B01----:R-:W-:Y:S01]  /*7a70*/  FADD.FTZ R170, R170, R217 ;  /* 0x000000d9aaaa7221 */ /* 0x003fe20000010000 */
[----:B------:R-:W-:Y:S01]  /*7a80*/  HFMA2.MMA R217, -RZ, RZ, 0, 4.76837158203125e-07 ;  /* 0x00000008ffd97435 */ /* 0x000fe200000001ff */
[----:B------:R-:W-:Y:S01]  /*7a90*/  IMAD.MOV.U32 R213, RZ, RZ, 0x1f ;  /* 0x0000001fffd57424 */ /* 0x000fe200078e00ff */
[----:B------:R-:W-:Y:S01]  /*7aa0*/  MOV R168, 0x7ad0 ;  /* 0x00007ad000a87802 */ /* 0x000fe20000000f00 */
[----:B------:R-:W-:-:S03]  /*7ab0*/  IMAD.MOV.U32 R216, RZ, RZ, -0x1 ;  /* 0xffffffffffd87424 */ /* 0x000fc600078e00ff */
[----:B------:R-:W-:Y:S05]  /*7ac0*/  CALL.REL.NOINC `($__internal_18_$__cuda_sm70_shflsync_bfly_p) ;  /* 0x00000ad000007944 */ /* 0x000fea0003c00000 */
[----:B01----:R-:W-:Y:S01]  /*7ad0*/  FADD.FTZ R170, R170, R217 ;  /* 0x000000d9aaaa7221 */ /* 0x003fe20000010000 */
[----:B------:R-:W-:Y:S01]  /*7ae0*/  MOV R217, 0x10 ;  /* 0x0000001000d97802 */ /* 0x000fe20000000f00 */
[----:B------:R-:W-:Y:S01]  /*7af0*/  IMAD.MOV.U32 R213, RZ, RZ, 0x1f ;  /* 0x0000001fffd57424 */ /* 0x000fe200078e00ff */
[----:B------:R-:W-:Y:S01]  /*7b00*/  MOV R168, 0x7b30 ;  /* 0x00007b3000a87802 */ /* 0x000fe20000000f00 */
[----:B------:R-:W-:-:S02]  /*7b10*/  IMAD.MOV.U32 R216, RZ, RZ, -0x1 ;  /* 0xffffffffffd87424 */ /* 0x000fc400078e00ff */
[----:B------:R-:W-:Y:S05]  /*7b20*/  CALL.REL.NOINC `($__internal_18_$__cuda_sm70_shflsync_bfly_p) ;  /* 0x00000a7000007944 */ /* 0x000fea0003c00000 */
[----:B-1----:R-:W-:Y:S01]  /*7b30*/  FADD.FTZ R215, R170, R217 ;  /* 0x000000d9aad77221 */ /* 0x002fe20000010000 */
[----:B0-----:R-:W-:Y:S01]  /*7b40*/  P2R R213, PR, RZ, 0x1 ;  /* 0x00000001ffd57803 */ /* 0x001fe20000000000 */
[----:B------:R-:W-:Y:S01]  /*7b50*/  HFMA2.MMA R217, -RZ, RZ, 0, 5.9604644775390625e-08 ;  /* 0x00000001ffd97435 */ /* 0x000fe200000001ff */
        /* <DEDUP_REMOVED lines=137> */
[----:B------:R-:W-:Y:S05]  /*83f0*/  CALL.REL.NOINC `($__internal_18_$__cuda_sm70_shflsync_bfly_p) ;  /* 0x000001a000007944 */ /* 0x000fea0003c00000 */
[----:B01----:R-:W-:Y:S01]  /*8400*/  FADD.FTZ R170, R170, R217 ;  /* 0x000000d9aaaa7221 */ /* 0x003fe20000010000 */
[----:B------:R-:W-:Y:S01]  /*8410*/  MOV R217, 0x2 ;  /* 0x0000000200d97802 */ /* 0x000fe20000000f00 */
[----:B------:R-:W-:Y:S01]  /*8420*/  IMAD.MOV.U32 R213, RZ, RZ, 0x1f ;  /* 0x0000001fffd57424 */ /* 0x000fe200078e00ff */
[----:B------:R-:W-:Y:S01]  /*8430*/  MOV R168, 0x8460 ;  /* 0x0000846000a87802 */ /* 0x000fe20000000f00 */
[----:B------:R-:W-:Y:S02]  /*8440*/  IMAD.MOV.U32 R216, RZ, RZ, -0x1 ;  /* 0xffffffffffd87424 */ /* 0x000fe400078e00ff */
[----:B------:R-:W-:Y:S05]  /*8450*/  CALL.REL.NOINC `($__internal_18_$__cuda_sm70_shflsync_bfly_p) ;  /* 0x0000014000007944 */ /* 0x000fea0003c00000 */
[----:B01----:R-:W-:Y:S01]  /*8460*/  FADD.FTZ R170, R170, R217 ;  /* 0x000000d9aaaa7221 */ /* 0x003fe20000010000 */
[----:B------:R-:W-:Y:S01]  /*8470*/  HFMA2.MMA R217, -RZ, RZ, 0, 2.384185791015625e-07 ;  /* 0x00000004ffd97435 */ /* 0x000fe200000001ff */
        /* <DEDUP_REMOVED lines=11> */
[----:B------:R-:W-:Y:S01]  /*8530*/  HFMA2.MMA R217, -RZ, RZ, 0, 9.5367431640625e-07 ;  /* 0x00000010ffd97435 */ /* 0x000fe200000001ff */
[----:B0-----:R-:W-:Y:S01]  /*8540*/  IMAD.MOV.U32 R213, RZ, RZ, 0x1f ;  /* 0x0000001fffd57424 */ /* 0x001fe200078e00ff */
[----:B------:R-:W-:Y:S01]  /*8550*/  MOV R168, 0x8590 ;  /* 0x0000859000a87802 */ /* 0x000fe20000000f00 */
[----:B------:R-:W-:Y:S01]  /*8560*/  IMAD.MOV.U32 R216, RZ, RZ, -0x1 ;  /* 0xffffffffffd87424 */ /* 0x000fe200078e00ff */
[----:B------:R-:W-:-:S02]  /*8570*/  MOV R170, R214 ;  /* 0x000000d600aa7202 */ /* 0x000fc40000000f00 */
[----:B------:R-:W-:Y:S05]  /*8580*/  CALL.REL.NOINC `($__internal_18_$__cuda_sm70_shflsync_bfly_p) ;  /* 0x0000001000007944 */ /* 0x000fea0003c00000 */
[----:B01----:R-:W-:Y:S05]  /*8590*/  BRA `(.L_x_11685) ;  /* 0xffffe06000007947 */ /* 0x003fea000383ffff */
        .weak           $__internal_18_$__cuda_sm70_shflsync_bfly_p
        .type           $__internal_18_$__cuda_sm70_shflsync_bfly_p,@function
        .size           $__internal_18_$__cuda_sm70_shflsync_bfly_p,(.L_x_52436 - $__internal_18_$__cuda_sm70_shflsync_bfly_p)
$__internal_18_$__cuda_sm70_shflsync_bfly_p:
[----:B------:R-:W-:Y:S01]  /*85a0*/  IMAD.MOV.U32 R169, RZ, RZ, 0x0 ;  /* 0x00000000ffa97424 */ /* 0x000fe200078e00ff */
[----:B------:R-:W-:Y:S04]  /*85b0*/  WARPSYNC R216 ;  /* 0x000000d800007348 */ /* 0x000fe80003800000 */
[----:B------:R0:W1:Y:S01]  /*85c0*/  SHFL.BFLY PT, R217, R170, R217, R213 ;  /* 0x0c0000d9aad97389 */ /* 0x00006200000e00d5 */
[----:B------:R-:W-:Y:S05]  /*85d0*/  RET.REL.NODEC R168 `(_ZN10layer_norm31ln_parallel_residual_fwd_kernelINS_13Kernel_traitsIf13__nv_bfloat16S2_S2_fjLj2048ELj1ELj4ELj1ELj16ENS_18Kernel_traits_baseILj2048EfS2_S2_S2_fjLj128EEEEELb0ELb1ELb0EEEvNS_9FwdParamsE) ;  /* 0xffff7a20a8007950 */ /* 0x000fea0003c3ffff */
.L_x_11686:
        /* <DEDUP_REMOVED lines=10> */
.L_x_52436:


//--------------------- .text._ZN10layer_norm31ln_parallel_residual_fwd_kernelINS_13Kernel_traitsIf13__nv_bfloat16S2_S2_fjLj2048ELj1ELj4ELj1ELj16ENS_18Kernel_traits_baseILj2048EfS2_S2_S2_fjLj128EEEEELb0ELb1ELb1EEEvNS_9FwdParamsE --------------------------
	.section	.text._ZN10layer_norm31ln_parallel_residual_fwd_kernelINS_13Kernel_traitsIf13__nv_bfloat16S2_S2_fjLj2048ELj1ELj4ELj1ELj16ENS_18Kernel_traits_baseILj2048EfS2_S2_S2_fjLj128EEEEELb0ELb1ELb1EEEvNS_9FwdParamsE,"ax",@progbits
	.sectioninfo	@"SHI_REGISTERS=237"
	.align	128
        .global         _ZN10layer_norm31ln_parallel_residual_fwd_kernelINS_13Kernel_traitsIf13__nv_bfloat16S2_S2_fjLj2048ELj1ELj4ELj1ELj16ENS_18Kernel_traits_baseILj2048EfS2_S2_S2_fjLj128EEEEELb0ELb1ELb1EEEvNS_9FwdParamsE
        .type           _ZN10layer_norm31ln_parallel_residual_fwd_kernelINS_13Kernel_traitsIf13__nv_bfloat16S2_S2_fjLj2048ELj1ELj4ELj1ELj16ENS_18Kernel_traits_baseILj2048EfS2_S2_S2_fjLj128EEEEELb0ELb1ELb1EEEvNS_9FwdParamsE,@function
        .size           _ZN10layer_norm31ln_parallel_residual_fwd_kernelINS_13Kernel_traitsIf13__nv_bfloat16S2_S2_fjLj2048ELj1ELj4ELj1ELj16ENS_18Kernel_traits_baseILj2048EfS2_S2_S2_fjLj128EEEEELb0ELb1ELb1EEEvNS_9FwdParamsE,(.L_x_52437 - _ZN10layer_norm31ln_parallel_residual_fwd_kernelINS_13Kernel_traitsIf13__nv_bfloat16S2_S2_fjLj2048ELj1ELj4ELj1ELj16ENS_18Kernel_traits_baseILj2048EfS2_S2_S2_fjLj128EEEEELb0ELb1ELb1EEEvNS_9FwdParamsE)
        .other          _ZN10layer_norm31ln_parallel_residual_fwd_kernelINS_13Kernel_traitsIf13__nv_bfloat16S2_S2_fjLj2048ELj1ELj4ELj1ELj16ENS_18Kernel_traits_baseILj2048EfS2_S2_S2_fjLj128EEEEELb0ELb1ELb1EEEvNS_9FwdParamsE,@"STO_CUDA_ENTRY STV_DEFAULT"
_ZN10layer_norm31ln_parallel_residual_fwd_kernelINS_13Kernel_traitsIf13__nv_bfloat16S2_S2_fjLj2048ELj1ELj4ELj1ELj16ENS_18Kernel_traits_baseILj2048EfS2_S2_S2_fjLj128EEEEELb0ELb1ELb1EEEvNS_9FwdParamsE:
.text._ZN10layer_norm31ln_parallel_residual_fwd_kernelINS_13Kernel_traitsIf13__nv_bfloat16S2_S2_fjLj2048ELj1ELj4ELj1ELj16ENS_18Kernel_traits_baseILj2048EfS2_S2_S2_fjLj128EEEEELb0ELb1ELb1EEEvNS_9FwdParamsE:
[----:B------:R-:W-:Y:S02]  /*0000*/  MOV R1, c[0x0][0x28] ;  /* 0x00000a0000017a02 */ /* 0x000fe40000000f00 */
[----:B------:R-:W0:Y:S01]  /*0010*/  S2R R2, SR_TID.X ;  /* 0x0000000000027919 */ /* 0x000e220000002100 */
[----:B------:R-:W-:Y:S01]  /*0020*/  ISETP.NE.U32.AND P0, PT, RZ, c[0x0][0x218], PT ;  /* 0x00008600ff007a0c */ /* 0x000fe20003f05070 */
[----:B------:R-:W-:Y:S01]  /*0030*/  CS2R R140, SRZ ;  /* 0x00000000008c7805 */ /* 0x000fe2000001ff00 */
[----:B------:R-:W-:Y:S01]  /*0040*/  CS2R R142, SRZ ;  /* 0x00000000008e7805 */ /* 0x000fe2000001ff00 */
[----:B------:R-:W1:Y:S01]  /*0050*/  S2R R171, SR_CTAID.X ;  /* 0x0000000000ab7919 */ /* 0x000e620000002500 */
[----:B------:R-:W-:Y:S01]  /*0060*/  ISETP.NE.AND.EX P0, PT, RZ, c[0x0][0x21c], PT, P0 ;  /* 0x00008700ff007a0c */ /* 0x000fe20003f05300 */
        /* <DEDUP_REMOVED lines=18> */
[----:B0-----:R-:W-:Y:S01]  /*0190*/  SHF.R.U32.HI R0, RZ, 0x5, R2 ;  /* 0x00000005ff007819 */ /* 0x001fe20000011602 */
[----:B------:R-:W-:Y:S01]  /*01a0*/  CS2R R100, SRZ ;  /* 0x0000000000647805 */ /* 0x000fe2000001ff00 */
[----:B------:R-:W-:Y:S01]  /*01b0*/  CS2R R102, SRZ ;  /* 0x0000000000667805 */ /* 0x000fe2000001ff00 */
[----:B------:R-:W-:Y:S01]  /*01c0*/  CS2R R96, SRZ ;  /* 0x0000000000607805 */ /* 0x000fe2000001ff00 */
[----:B-1----:R-:W-:Y:S01]  /*01d0*/  LEA R171, R171, R0, 0x2 ;  /* 0x00000000abab7211 */ /* 0x002fe200078e10ff */
[----:B------:R-:W-:Y:S01]  /*01e0*/  CS2R R98, SRZ ;  /* 0x0000000000627805 */ /* 0x000fe2000001ff00 */
[----:B------:R-:W-:Y:S01]  /*01f0*/  SHF.L.U32 R0, R2, 0x5, RZ ;  /* 0x0000000502007819 */ /* 0x000fe200000006ff */
[----:B------:R-:W-:Y:S01]  /*0200*/  CS2R R92, SRZ ;  /* 0x00000000005c7805 */ /* 0x000fe2000001ff00 */
[----:B------:R-:W-:Y:S01]  /*0210*/  CS2R R94, SRZ ;  /* 0x00000000005e7805 */ /* 0x000fe2000001ff00 */
[----:B------:R-:W-:Y:S01]  /*0220*/  CS2R R88, SRZ ;  /* 0x0000000000587805 */ /* 0x000fe2000001ff00 */
[----:B------:R-:W-:Y:S01]  /*0230*/  LOP3.LUT R0, R0, 0x3e0, RZ, 0xc0, !PT ;  /* 0x000003e000007812 */ /* 0x000fe200078ec0ff */
[----:B------:R-:W-:Y:S01]  /*0240*/  CS2R R90, SRZ ;  /* 0x00000000005a7805 */ /* 0x000fe2000001ff00 */
[----:B------:R-:W-:Y:S01]  /*0250*/  CS2R R84, SRZ ;  /* 0x0000000000547805 */ /* 0x000fe2000001ff00 */
[----:B------:R-:W-:Y:S01]  /*0260*/  CS2R R86, SRZ ;  /* 0x0000000000567805 */ /* 0x000fe2000001ff00 */
[----:B------:R-:W-:Y:S01]  /*0270*/  IADD3 R4, P1, R0, c[0x0][0x218], RZ ;  /* 0x0000860000047a10 */ /* 0x000fe20007f3e0ff */
[----:B------:R-:W-:Y:S01]  /*0280*/  CS2R R80, SRZ ;  /* 0x0000000000507805 */ /* 0x000fe2000001ff00 */
[----:B------:R-:W-:Y:S01]  /*0290*/  CS2R R82, SRZ ;  /* 0x0000000000527805 */ /* 0x000fe2000001ff00 */
[----:B------:R-:W-:Y:S01]  /*02a0*/  ULDC.64 UR4, c[0x0][0x118] ;  /* 0x0000460000047ab9 */ /* 0x000fe20000000a00 */
[----:B------:R-:W-:-:S02]  /*02b0*/  IADD3.X R5, RZ, c[0x0][0x21c], RZ, P1, !PT ;  /* 0x00008700ff057a10 */ /* 0x000fc40000ffe4ff */
[----:B------:R-:W-:Y:S02]  /*02c0*/  ISETP.GE.AND P1, PT, R171, c[0x0][0x164], PT ;  /* 0x00005900ab007a0c */ /* 0x000fe40003f26270 */
[----:B------:R-:W-:Y:S01]  /*02d0*/  IADD3 R2, P2, R0, c[0x0][0x1b0], RZ ;  /* 0x00006c0000027a10 */ /* 0x000fe20007f5e0ff */
[----:B------:R0:W5:Y:S03]  /*02e0*/  @P0 LDG.E.128 R140, [R4.64] ;  /* 0x00000004048c0981 */ /* 0x000166000c1e1d00 */
[----:B------:R-:W-:Y:S01]  /*02f0*/  IADD3.X R3, RZ, c[0x0][0x1b4], RZ, P2, !PT ;  /* 0x00006d00ff037a10 */ /* 0x000fe200017fe4ff */
[----:B------:R0:W5:Y:S04]  /*0300*/  @P0 LDG.E.128 R136, [R4.64+0x10] ;  /* 0x0000100404880981 */ /* 0x000168000c1e1d00 */
        /* <DEDUP_REMOVED lines=13> */
[----:B------:R0:W5:Y:S01]  /*03e0*/  @P0 LDG.E.128 R80, [R4.64+0x1c10] ;  /* 0x001c100404500981 */ /* 0x000162000c1e1d00 */
[----:B------:R-:W-:Y:S05]  /*03f0*/  @P1 EXIT ;  /* 0x000000000000194d */ /* 0x000fea0003800000 */
[----:B------:R1:W5:Y:S04]  /*0400*/  LDG.E.128 R76, [R2.64] ;  /* 0x00000004024c7981 */ /* 0x000368000c1e1d00 */
[----:B------:R1:W5:Y:S04]  /*0410*/  LDG.E.128 R72, [R2.64+0x10] ;  /* 0x0000100402487981 */ /* 0x000368000c1e1d00 */
        /* <DEDUP_REMOVED lines=13> */
[----:B------:R1:W5:Y:S01]  /*04f0*/  LDG.E.128 R16, [R2.64+0x1c10] ;  /* 0x001c100402107981 */ /* 0x000362000c1e1d00 */
[----:B------:R-:W-:Y:S01]  /*0500*/  MOV R0, c[0x0][0x180] ;  /* 0x0000600000007a02 */ /* 0x000fe20000000f00 */
[----:B------:R-:W-:-:S03]  /*0510*/  ULDC.U8 UR6, c[0x0][0x1f0] ;  /* 0x00007c0000067ab9 */ /* 0x000fc60000000000 */
[----:B------:R-:W-:Y:S02]  /*0520*/  LOP3.LUT P0, RZ, R0, c[0x0][0x178], RZ, 0xfc, !PT ;  /* 0x00005e0000ff7a12 */ /* 0x000fe4000780fcff */
[----:B------:R-:W-:-:S04]  /*0530*/  MOV R0, c[0x0][0x184] ;  /* 0x0000610000007a02 */ /* 0x000fc80000000f00 */
[----:B-1----:R-:W-:Y:S02]  /*0540*/  LOP3.LUT P0, RZ, R0, c[0x0][0x17c], RZ, 0xfc, P0 ;  /* 0x00005f0000ff7a12 */ /* 0x002fe4000000fcff */
.L_x_11946:
[----:B------:R-:W1:Y:S01]  /*0550*/  S2R R188, SR_TID.X ;  /* 0x0000000000bc7919 */ /* 0x000e620000002100 */
[----:B------:R-:W-:Y:S01]  /*0560*/  IMAD R0, R171, c[0x0][0x168], RZ ;  /* 0x00005a00ab007a24 */ /* 0x000fe200078e02ff */
[----:B------:R-:W-:Y:S01]  /*0570*/  ISETP.NE.U32.AND P1, PT, RZ, c[0x0][0x178], PT ;  /* 0x00005e00ff007a0c */ /* 0x000fe20003f25070 */
[----:B------:R-:W-:Y:S01]  /*0580*/  HFMA2.MMA R194, -RZ, RZ, 0, 9.5367431640625e-07 ;  /* 0x00000010ffc27435 */ /* 0x000fe200000001ff */
[----:B------:R-:W-:Y:S02]  /*0590*/  ISETP.NE.U32.AND P2, PT, RZ, c[0x0][0x180], PT ;  /* 0x00006000ff007a0c */ /* 0x000fe40003f45070 */
[----:B------:R-:W-:Y:S02]  /*05a0*/  SHF.R.S32.HI R3, RZ, 0x1f, R0 ;  /* 0x0000001fff037819 */ /* 0x000fe40000011400 */
[----:B------:R-:W-:Y:S02]  /*05b0*/  ISETP.NE.AND.EX P1, PT, RZ, c[0x0][0x17c], PT, P1 ;  /* 0x00005f00ff007a0c */ /* 0x000fe40003f25310 */
[----:B------:R-:W-:-:S02]  /*05c0*/  ISETP.NE.AND.EX P2, PT, RZ, c[0x0][0x184], PT, P2 ;  /* 0x00006100ff007a0c */ /* 0x000fc40003f45320 */
[----:B------:R-:W-:Y:S02]  /*05d0*/  LEA.HI R3, R3, R0, RZ, 0x3 ;  /* 0x0000000003037211 */ /* 0x000fe400078f18ff */
[----:B-1----:R-:W-:-:S04]  /*05e0*/  LOP3.LUT R188, R188, 0x1f, RZ, 0xc0, !PT ;  /* 0x0000001fbcbc7812 */ /* 0x002fc800078ec0ff */
        /* <DEDUP_REMOVED lines=13> */
[----:B-1----:R-:W-:-:S04]  /*06c0*/  ISETP.NE.U32.AND P4, PT, RZ, c[0x0][0x180], PT ;  /* 0x00006000ff007a0c */ /* 0x002fc80003f85070 */
[----:B------:R-:W-:-:S13]  /*06d0*/  ISETP.NE.AND.EX P4, PT, RZ, c[0x0][0x184], PT, P4 ;  /* 0x00006100ff007a0c */ /* 0x000fda0003f85340 */
[----:B------:R-:W-:Y:S05]  /*06e0*/  @P4 BRA `(.L_x_11688) ;  /* 0x0000002000004947 */ /* 0x000fea0003800000 */
[----:B------:R-:W-:Y:S05]  /*06f0*/  @P0 BRA `(.L_x_11689) ;  /* 0x0000008000000947 */ /* 0x000fea0003800000 */
[----:B------:R-:W-:Y:S05]  /*0700*/  BRA `(.L_x_11690) ;  /* 0x0000009000007947 */ /* 0x000fea0003800000 */
.L_x_11688:
[----:B-----5:R-:W-:-:S05]  /*0710*/  PRMT R0, RZ, 0x5410, R8 ;  /* 0x00005410ff007816 */ /* 0x020fca0000000008 */
[----:B------:R-:W-:Y:S01]  /*0720*/  FADD.FTZ R169, R169, R0 ;  /* 0x00000000a9a97221 */ /* 0x000fe20000010000 */
[----:B------:R-:W-:Y:S05]  /*0730*/  BRA `(.L_x_11689) ;  /* 0x0000004000007947 */ /* 0x000fea0003800000 */
.L_x_11687:
[----:B-1---5:R-:W-:-:S05]  /*0740*/  PRMT R0, RZ, 0x5410, R12 ;  /* 0x00005410ff007816 */ /* 0x022fca000000000c */
[----:B------:R-:W-:Y:S01]  /*0750*/  FADD.FTZ R169, R169, R0 ;  /* 0x00000000a9a97221 */ /* 0x000fe20000010000 */
[----:B------:R-:W-:-:S05]  /*0760*/  @P2 PRMT R0, RZ, 0x5410, R8 ;  /* 0x00005410ff002816 */ /* 0x000fca0000000008 */
[----:B------:R-:W-:-:S05]  /*0770*/  @P2 FADD.FTZ R169, R169, R0 ;  /* 0x00000000a9a92221 */ /* 0x000fca0000010000 */
.L_x_11689:
[----:B------:R-:W-:-:S04]  /*0780*/  F2FP.BF16.PACK_AB R2, RZ, R169 ;  /* 0x000000a9ff02723e */ /* 0x000fc800000010ff */
[----:B0-----:R-:W-:Y:S02]  /*0790*/  PRMT R4, R2, 0x7610, R4 ;  /* 0x0000761002047816 */ /* 0x001fe40000000004 */
.L_x_11690:
[----:B------:R-:W-:Y:S01]  /*07a0*/  PRMT R168, RZ, 0x7610, R144 ;  /* 0x00007610ffa87816 */ /* 0x000fe20000000090 */
[----:B------:R-:W-:Y:S05]  /*07b0*/  @P3 BRA `(.L_x_11691) ;  /* 0x0000008000003947 */ /* 0x000fea0003800000 */
[----:B------:R-:W-:-:S04]  /*07c0*/  ISETP.NE.U32.AND P4, PT, RZ, c[0x0][0x180], PT ;  /* 0x00006000ff007a0c */ /* 0x000fc80003f85070 */
[----:B------:R-:W-:-:S13]  /*07d0*/  ISETP.NE.AND.EX P4, PT, RZ, c[0x0][0x184], PT, P4 ;  /* 0x00006100ff007a0c */ /* 0x000fda0003f85340 */
[----:B------:R-:W-:Y:S05]  /*07e0*/  @P4 BRA `(.L_x_11692) ;  /* 0x0000002000004947 */ /* 0x000fea0003800000 */
[----:B------:R-:W-:Y:S05]  /*07f0*/  @P0 BRA `(.L_x_11693) ;  /* 0x0000008000000947 */ /* 0x000fea0003800000 */
[----:B------:R-:W-:Y:S05]  /*0800*/  BRA `(.L_x_11694) ;  /* 0x0000009000007947 */ /* 0x000fea0003800000 */
.L_x_11692:
[----:B-----5:R-:W-:-:S05]  /*0810*/  PRMT R3, RZ, 0x7610, R8 ;  /* 0x00007610ff037816 */ /* 0x020fca0000000008 */
[----:B------:R-:W-:Y:S01]  /*0820*/  FADD.FTZ R168, R168, R3 ;  /* 0x00000003a8a87221 */ /* 0x000fe20000010000 */
[----:B------:R-:W-:Y:S05]  /*0830*/  BRA `(.L_x_11693) ;  /* 0x0000004000007947 */ /* 0x000fea0003800000 */
.L_x_11691:
[----:B-----5:R-:W-:-:S05]  /*0840*/  PRMT R3, RZ, 0x7610, R12 ;  /* 0x00007610ff037816 */ /* 0x020fca000000000c */
[----:B------:R-:W-:Y:S01]  /*0850*/  FADD.FTZ R168, R168, R3 ;  /* 0x00000003a8a87221 */ /* 0x000fe20000010000 */
[----:B------:R-:W-:-:S05]  /*0860*/  @P2 PRMT R3, RZ, 0x7610, R8 ;  /* 0x00007610ff032816 */ /* 0x000fca0000000008 */
[----:B------:R-:W-:-:S05]  /*0870*/  @P2 FADD.FTZ R168, R168, R3 ;  /* 0x00000003a8a82221 */ /* 0x000fca0000010000 */
.L_x_11693:
[----:B------:R-:W-:-:S04]  /*0880*/  F2FP.BF16.PACK_AB R2, RZ, R168 ;  /* 0x000000a8ff02723e */ /* 0x000fc800000010ff */
[----:B0-----:R-:W-:Y:S02]  /*0890*/  PRMT R4, R4, 0x5410, R2 ;  /* 0x0000541004047816 */ /* 0x001fe40000000002 */
.L_x_11694:
[----:B------:R-:W-:Y:S01]  /*08a0*/  PRMT R167, RZ, 0x5410, R145 ;  /* 0x00005410ffa77816 */ /* 0x000fe20000000091 */
[----:B------:R-:W-:Y:S05]  /*08b0*/  @P3 BRA `(.L_x_11695) ;  /* 0x0000008000003947 */ /* 0x000fea0003800000 */
[----:B------:R-:W-:-:S04]  /*08c0*/  ISETP.NE.U32.AND P4, PT, RZ, c[0x0][0x180], PT ;  /* 0x00006000ff007a0c */ /* 0x000fc80003f85070 */
[----:B------:R-:W-:-:S13]  /*08d0*/  ISETP.NE.AND.EX P4, PT, RZ, c[0x0][0x184], PT, P4 ;  /* 0x00006100ff007a0c */ /* 0x000fda0003f85340 */
[----:B------:R-:W-:Y:S05]  /*08e0*/  @P4 BRA `(.L_x_11696) ;  /* 0x0000002000004947 */ /* 0x000fea0003800000 */
[----:B------:R-:W-:Y:S05]  /*08f0*/  @P0 BRA `(.L_x_11697) ;  /* 0x0000008000000947 */ /* 0x000fea0003800000 */
[----:B------:R-:W-:Y:S05]  /*0900*/  BRA `(.L_x_11698) ;  /* 0x0000009000007947 */ /* 0x000fea0003800000 */
.L_x_11696:
[----:B-----5:R-:W-:-:S05]  /*0910*/  PRMT R0, RZ, 0x5410, R9 ;  /* 0x00005410ff007816 */ /* 0x020fca0000000009 */
[----:B------:R-:W-:Y:S01]  /*0920*/  FADD.FTZ R167, R167, R0 ;  /* 0x00000000a7a77221 */ /* 0x000fe20000010000 */
[----:B------:R-:W-:Y:S05]  /*0930*/  BRA `(.L_x_11697) ;  /* 0x0000004000007947 */ /* 0x000fea0003800000 */
.L_x_11695:
[----:B-----5:R-:W-:-:S05]  /*0940*/  PRMT R0, RZ, 0x5410, R13 ;  /* 0x00005410ff007816 */ /* 0x020fca000000000d */
[----:B------:R-:W-:Y:S01]  /*0950*/  FADD.FTZ R167, R167, R0 ;  /* 0x00000000a7a77221 */ /* 0x000fe20000010000 */
[----:B------:R-:W-:-:S05]  /*0960*/  @P2 PRMT R0, RZ, 0x5410, R9 ;  /* 0x00005410ff002816 */ /* 0x000fca0000000009 */
[----:B------:R-:W-:-:S05]  /*0970*/  @P2 FADD.FTZ R167, R167, R0 ;  /* 0x00000000a7a72221 */ /* 0x000fca0000010000 */
.L_x_11697:
[----:B------:R-:W-:-:S04]  /*0980*/  F2FP.BF16.PACK_AB R0, RZ, R167 ;  /* 0x000000a7ff00723e */ /* 0x000fc800000010ff */
[----:B0-----:R-:W-:Y:S02]  /*0990*/  PRMT R5, R0, 0x7610, R5 ;  /* 0x0000761000057816 */ /* 0x001fe40000000005 */
.L_x_11698:
[----:B------:R-:W-:Y:S01]  /*09a0*/  PRMT R166, RZ, 0x7610, R145 ;  /* 0x00007610ffa67816 */ /* 0x000fe20000000091 */
[----:B------:R-:W-:Y:S05]  /*09b0*/  @P3 BRA `(.L_x_11699) ;  /* 0x0000008000003947 */ /* 0x000fea0003800000 */
[----:B------:R-:W-:-:S04]  /*09c0*/  ISETP.NE.U32.AND P4, PT, RZ, c[0x0][0x180], PT ;  /* 0x00006000ff007a0c */ /* 0x000fc80003f85070 */
[----:B------:R-:W-:-:S13]  /*09d0*/  ISETP.NE.AND.EX P4, PT, RZ, c[0x0][0x184], PT, P4 ;  /* 0x00006100ff007a0c */ /* 0x000fda0003f85340 */
[----:B------:R-:W-:Y:S05]  /*09e0*/  @P4 BRA `(.L_x_11700) ;  /* 0x0000002000004947 */ /* 0x000fea0003800000 */
[----:B------:R-:W-:Y:S05]  /*09f0*/  @P0 BRA `(.L_x_11701) ;  /* 0x0000008000000947 */ /* 0x000fea0003800000 */
[----:B------:R-:W-:Y:S05]  /*0a00*/  BRA `(.L_x_11702) ;  /* 0x0000009000007947 */ /* 0x000fea0003800000 */
.L_x_11700:
[----:B-----5:R-:W-:-:S05]  /*0a10*/  PRMT R3, RZ, 0x7610, R9 ;  /* 0x00007610ff037816 */ /* 0x020fca0000000009 */
[----:B------:R-:W-:Y:S01]  /*0a20*/  FADD.FTZ R166, R166, R3 ;  /* 0x00000003a6a67221 */ /* 0x000fe20000010000 */
[----:B------:R-:W-:Y:S05]  /*0a30*/  BRA `(.L_x_11701) ;  /* 0x0000004000007947 */ /* 0x000fea0003800000 */
.L_x_11699:
[----:B-----5:R-:W-:-:S05]  /*0a40*/  PRMT R3, RZ, 0x7610, R13 ;  /* 0x00007610ff037816 */ /* 0x020fca000000000d */
[----:B------:R-:W-:Y:S01]  /*0a50*/  FADD.FTZ R166, R166, R3 ;  /* 0x00000003a6a67221 */ /* 0x000fe20000010000 */
[----:B------:R-:W-:-:S05]  /*0a60*/  @P2 PRMT R3, RZ, 0x7610, R9 ;  /* 0x00007610ff032816 */ /* 0x000fca0000000009 */
[----:B------:R-:W-:-:S05]  /*0a70*/  @P2 FADD.FTZ R166, R166, R3 ;  /* 0x00000003a6a62221 */ /* 0x000fca0000010000 */
.L_x_11701:
[----:B------:R-:W-:-:S04]  /*0a80*/  F2FP.BF16.PACK_AB R0, RZ, R166 ;  /* 0x000000a6ff00723e */ /* 0x000fc800000010ff */
[----:B0-----:R-:W-:Y:S02]  /*0a90*/  PRMT R5, R5, 0x5410, R0 ;  /* 0x0000541005057816 */ /* 0x001fe40000000000 */
.L_x_11702:
[----:B------:R-:W-:Y:S01]  /*0aa0*/  PRMT R165, RZ, 0x5410, R146 ;  /* 0x00005410ffa57816 */ /* 0x000fe20000000092 */
[----:B------:R-:W-:Y:S05]  /*0ab0*/  @P3 BRA `(.L_x_11703) ;  /* 0x0000008000003947 */ /* 0x000fea0003800000 */
[----:B------:R-:W-:-:S04]  /*0ac0*/  ISETP.NE.U32.AND P4, PT, RZ, c[0x0][0x180], PT ;  /* 0x00006000ff007a0c */ /* 0x000fc80003f85070 */
[----:B------:R-:W-:-:S13]  /*0ad0*/  ISETP.NE.AND.EX P4, PT, RZ, c[0x0][0x184], PT, P4 ;  /* 0x00006100ff007a0c */ /* 0x000fda0003f85340 */
[----:B------:R-:W-:Y:S05]  /*0ae0*/  @P4 BRA `(.L_x_11704) ;  /* 0x0000002000004947 */ /* 0x000fea0003800000 */
[----:B------:R-:W-:Y:S05]  /*0af0*/  @P0 BRA `(.L_x_11705) ;  /* 0x0000008000000947 */ /* 0x000fea0003800000 */
[----:B------:R-:W-:Y:S05]  /*0b00*/  BRA `(.L_x_11706) ;  /* 0x0000009000007947 */ /* 0x000fea0003800000 */
.L_x_11704:
[----:B-----5:R-:W-:-:S05]  /*0b10*/  PRMT R0, RZ, 0x5410, R10 ;  /* 0x00005410ff007816 */ /* 0x020fca000000000a */
[----:B------:R-:W-:Y:S01]  /*0b20*/  FADD.FTZ R165, R165, R0 ;  /* 0x00000000a5a57221 */ /* 0x000fe20000010000 */
[----:B------:R-:W-:Y:S05]  /*0b30*/  BRA `(.L_x_11705) ;  /* 0x0000004000007947 */ /* 0x000fea0003800000 */
.L_x_11703:
[----:B-----5:R-:W-:-:S05]  /*0b40*/  PRMT R0, RZ, 0x5410, R14 ;  /* 0x00005410ff007816 */ /* 0x020fca000000000e */
[----:B------:R-:W-:Y:S01]  /*0b50*/  FADD.FTZ R165, R165, R0 ;  /* 0x00000000a5a57221 */ /* 0x000fe20000010000 */
[----:B------:R-:W-:-:S05]  /*0b60*/  @P2 PRMT R0, RZ, 0x5410, R10 ;  /* 0x00005410ff002816 */ /* 0x000fca000000000a */
[----:B------:R-:W-:-:S05]  /*0b70*/  @P2 FADD.FTZ R165, R165, R0 ;  /* 0x00000000a5a52221 */ /* 0x000fca0000010000 */
.L_x_11705:
[----:B------:R-:W-:-:S04]  /*0b80*/  F2FP.BF16.PACK_AB R3, RZ, R165 ;  /* 0x000000a5ff03723e */ /* 0x000fc800000010ff */
[----:B------:R-:W-:Y:S02]  /*0b90*/  PRMT R6, R3, 0x7610, R6 ;  /* 0x0000761003067816 */ /* 0x000fe40000000006 */
.L_x_11706:
[----:B------:R-:W-:Y:S01]  /*0ba0*/  PRMT R164, RZ, 0x7610, R146 ;  /* 0x00007610ffa47816 */ /* 0x000fe20000000092 */
[----:B------:R-:W-:Y:S05]  /*0bb0*/  @P3 BRA `(.L_x_11707) ;  /* 0x0000008000003947 */ /* 0x000fea0003800000 */
[----:B------:R-:W-:-:S04]  /*0bc0*/  ISETP.NE.U32.AND P4, PT, RZ, c[0x0][0x180], PT ;  /* 0x00006000ff007a0c */ /* 0x000fc80003f85070 */
[----:B------:R-:W-:-:S13]  /*0bd0*/  ISETP.NE.AND.EX P4, PT, RZ, c[0x0][0x184], PT, P4 ;  /* 0x00006100ff007a0c */ /* 0x000fda0003f85340 */
[----:B------:R-:W-:Y:S05]  /*0be0*/  @P4 BRA `(.L_x_11708) ;  /* 0x0000002000004947 */ /* 0x000fea0003800000 */
[----:B------:R-:W-:Y:S05]  /*0bf0*/  @P0 BRA `(.L_x_11709) ;  /* 0x0000008000000947 */ /* 0x000fea0003800000 */
[----:B------:R-:W-:Y:S05]  /*0c00*/  BRA `(.L_x_11710) ;  /* 0x0000009000007947 */ /* 0x000fea0003800000 */
.L_x_11708:
[----:B-----5:R-:W-:-:S05]  /*0c10*/  PRMT R3, RZ, 0x7610, R10 ;  /* 0x00007610ff037816 */ /* 0x020fca000000000a */
[----:B------:R-:W-:Y:S01]  /*0c20*/  FADD.FTZ R164, R164, R3 ;  /* 0x00000003a4a47221 */ /* 0x000fe20000010000 */
[----:B------:R-:W-:Y:S05]  /*0c30*/  BRA `(.L_x_11709) ;  /* 0x0000004000007947 */ /* 0x000fea0003800000 */
.L_x_11707:
[----:B-----5:R-:W-:-:S05]  /*0c40*/  PRMT R3, RZ, 0x7610, R14 ;  /* 0x00007610ff037816 */ /* 0x020fca000000000e */
[----:B------:R-:W-:Y:S01]  /*0c50*/  FADD.FTZ R164, R164, R3 ;  /* 0x00000003a4a47221 */ /* 0x000fe20000010000 */
[----:B------:R-:W-:-:S05]  /*0c60*/  @P2 PRMT R3, RZ, 0x7610, R10 ;  /* 0x00007610ff032816 */ /* 0x000fca000000000a */
[----:B------:R-:W-:-:S05]  /*0c70*/  @P2 FADD.FTZ R164, R164, R3 ;  /* 0x00000003a4a42221 */ /* 0x000fca0000010000 */
.L_x_11709:
[----:B------:R-:W-:-:S04]  /*0c80*/  F2FP.BF16.PACK_AB R3, RZ, R164 ;  /* 0x000000a4ff03723e */ /* 0x000fc800000010ff */
[----:B------:R-:W-:Y:S02]  /*0c90*/  PRMT R6, R6, 0x5410, R3 ;  /* 0x0000541006067816 */ /* 0x000fe40000000003 */
.L_x_11710:
[----:B------:R-:W-:Y:S01]  /*0ca0*/  PRMT R163, RZ, 0x5410, R147 ;  /* 0x00005410ffa37816 */ /* 0x000fe20000000093 */
[----:B------:R-:W-:Y:S05]  /*0cb0*/  @P3 BRA `(.L_x_11711) ;  /* 0x0000008000003947 */ /* 0x000fea0003800000 */
[----:B------:R-:W-:-:S04]  /*0cc0*/  ISETP.NE.U32.AND P4, PT, RZ, c[0x0][0x180], PT ;  /* 0x00006000ff007a0c */ /* 0x000fc80003f85070 */
[----:B------:R-:W-:-:S13]  /*0cd0*/  ISETP.NE.AND.EX P4, PT, RZ, c[0x0][0x184], PT, P4 ;  /* 0x00006100ff007a0c */ /* 0x000fda0003f85340 */
[----:B------:R-:W-:Y:S05]  /*0ce0*/  @P4 BRA `(.L_x_11712) ;  /* 0x0000002000004947 */ /* 0x000fea0003800000 */
[----:B------:R-:W-:Y:S05]  /*0cf0*/  @P0 BRA `(.L_x_11713) ;  /* 0x0000008000000947 */ /* 0x000fea0003800000 */
[----:B------:R-:W-:Y:S05]  /*0d00*/  BRA `(.L_x_11714) ;  /* 0x0000009000007947 */ /* 0x000fea0003800000 */
.L_x_11712:
[----:B-----5:R-:W-:-:S05]  /*0d10*/  PRMT R0, RZ, 0x5410, R11 ;  /* 0x00005410ff007816 */ /* 0x020fca000000000b */
[----:B------:R-:W-:Y:S01]  /*0d20*/  FADD.FTZ R163, R163, R0 ;  /* 0x00000000a3a37221 */ /* 0x000fe20000010000 */
[----:B------:R-:W-:Y:S05]  /*0d30*/  BRA `(.L_x_11713) ;  /* 0x0000004000007947 */ /* 0x000fea0003800000 */
.L_x_11711:
[----:B-----5:R-:W-:-:S05]  /*0d40*/  PRMT R0, RZ, 0x5410, R15 ;  /* 0x00005410ff007816 */ /* 0x020fca000000000f */
[----:B------:R-:W-:Y:S01]  /*0d50*/  FADD.FTZ R163, R163, R0 ;  /* 0x00000000a3a37221 */ /* 0x000fe20000010000 */
[----:B------:R-:W-:-:S05]  /*0d60*/  @P2 PRMT R0, RZ, 0x5410, R11 ;  /* 0x00005410ff002816 */ /* 0x000fca000000000b */
[----:B------:R-:W-:-:S05]  /*0d70*/  @P2 FADD.FTZ R163, R163, R0 ;  /* 0x00000000a3a32221 */ /* 0x000fca0000010000 */
.L_x_11713:
[----:B------:R-:W-:-:S04]  /*0d80*/  F2FP.BF16.PACK_AB R0, RZ, R163 ;  /* 0x000000a3ff00723e */ /* 0x000fc800000010ff */
[----:B------:R-:W-:Y:S02]  /*0d90*/  PRMT R7, R0, 0x7610, R7 ;  /* 0x0000761000077816 */ /* 0x000fe40000000007 */
.L_x_11714:
[----:B------:R-:W-:Y:S01]  /*0da0*/  PRMT R162, RZ, 0x7610, R147 ;  /* 0x00007610ffa27816 */ /* 0x000fe20000000093 */
[----:B------:R-:W-:Y:S05]  /*0db0*/  @P3 BRA `(.L_x_11715) ;  /* 0x0000008000003947 */ /* 0x000fea0003800000 */
[----:B------:R-:W-:-:S04]  /*0dc0*/  ISETP.NE.U32.AND P4, PT, RZ, c[0x0][0x180], PT ;  /* 0x00006000ff007a0c */ /* 0x000fc80003f85070 */
[----:B------:R-:W-:-:S13]  /*0dd0*/  ISETP.NE.AND.EX P4, PT, RZ, c[0x0][0x184], PT, P4 ;  /* 0x00006100ff007a0c */ /* 0x000fda0003f85340 */
[----:B------:R-:W-:Y:S05]  /*0de0*/  @P4 BRA `(.L_x_11716) ;  /* 0x0000002000004947 */ /* 0x000fea0003800000 */
[----:B------:R-:W-:Y:S05]  /*0df0*/  @P0 BRA `(.L_x_11717) ;  /* 0x0000008000000947 */ /* 0x000fea0003800000 */
[----:B------:R-:W-:Y:S05]  /*0e00*/  BRA `(.L_x_11718) ;  /* 0x0000009000007947 */ /* 0x000fea0003800000 */
.L_x_11716:
[----:B-----5:R-:W-:-:S05]  /*0e10*/  PRMT R3, RZ, 0x7610, R11 ;  /* 0x00007610ff037816 */ /* 0x020fca000000000b */
[----:B------:R-:W-:Y:S01]  /*0e20*/  FADD.FTZ R162, R162, R3 ;  /* 0x00000003a2a27221 */ /* 0x000fe20000010000 */
[----:B------:R-:W-:Y:S05]  /*0e30*/  BRA `(.L_x_11717) ;  /* 0x0000004000007947 */ /* 0x000fea0003800000 */
.L_x_11715:
[----:B-----5:R-:W-:-:S05]  /*0e40*/  PRMT R3, RZ, 0x7610, R15 ;  /* 0x00007610ff037816 */ /* 0x020fca000000000f */
[----:B------:R-:W-:Y:S01]  /*0e50*/  FADD.FTZ R162, R162, R3 ;  /* 0x00000003a2a27221 */ /* 0x000fe20000010000 */
[----:B------:R-:W-:-:S05]  /*0e60*/  @P2 PRMT R3, RZ, 0x7610, R11 ;  /* 0x00007610ff032816 */ /* 0x000fca000000000b */
[----:B------:R-:W-:-:S05]  /*0e70*/  @P2 FADD.FTZ R162, R162, R3 ;  /* 0x00000003a2a22221 */ /* 0x000fca0000010000 */
.L_x_11717:
[----:B------:R-:W-:-:S04]  /*0e80*/  F2FP.BF16.PACK_AB R0, RZ, R162 ;  /* 0x000000a2ff00723e */ /* 0x000fc800000010ff */
[----:B------:R-:W-:Y:S02]  /*0e90*/  PRMT R7, R7, 0x5410, R0 ;  /* 0x0000541007077816 */ /* 0x000fe40000000000 */
.L_x_11718:
        /* <DEDUP_REMOVED lines=12> */
[----:B-1----:R-:W-:-:S04]  /*0f60*/  ISETP.NE.U32.AND P4, PT, RZ, c[0x0][0x180], PT ;  /* 0x00006000ff007a0c */ /* 0x002fc80003f85070 */
[----:B------:R-:W-:-:S13]  /*0f70*/  ISETP.NE.AND.EX P4, PT, RZ, c[0x0][0x184], PT, P4 ;  /* 0x00006100ff007a0c */ /* 0x000fda0003f85340 */
[----:B------:R-:W-:Y:S05]  /*0f80*/  @P4 BRA `(.L_x_11720) ;  /* 0x0000002000004947 */ /* 0x000fea0003800000 */
[----:B------:R-:W-:Y:S05]  /*0f90*/  @P0 BRA `(.L_x_11721) ;  /* 0x0000008000000947 */ /* 0x000fea0003800000 */
[----:B------:R-:W-:Y:S05]  /*0fa0*/  BRA `(.L_x_11722) ;  /* 0x0000009000007947 */ /* 0x000fea0003800000 */
.L_x_11720:
[----:B-----5:R-:W-:-:S05]  /*0fb0*/  PRMT R3, RZ, 0x5410, R8 ;  /* 0x00005410ff037816 */ /* 0x020fca0000000008 */
[----:B------:R-:W-:Y:S01]  /*0fc0*/  FADD.FTZ R160, R3, R160 ;  /* 0x000000a003a07221 */ /* 0x000fe20000010000 */
[----:B------:R-:W-:Y:S05]  /*0fd0*/  BRA `(.L_x_11721) ;  /* 0x0000004000007947 */ /* 0x000fea0003800000 */
.L_x_11719:
[----:B-1---5:R-:W-:-:S05]  /*0fe0*/  PRMT R3, RZ, 0x5410, R12 ;  /* 0x00005410ff037816 */ /* 0x022fca000000000c */
[----:B------:R-:W-:Y:S01]  /*0ff0*/  FADD.FTZ R160, R3, R160 ;  /* 0x000000a003a07221 */ /* 0x000fe20000010000 */
[----:B------:R-:W-:-:S05]  /*1000*/  @P2 PRMT R3, RZ, 0x5410, R8 ;  /* 0x00005410ff032816 */ /* 0x000fca0000000008 */
[----:B------:R-:W-:-:S05]  /*1010*/  @P2 FADD.FTZ R160, R3, R160 ;  /* 0x000000a003a02221 */ /* 0x000fca0000010000 */
.L_x_11721:
[----:B------:R-:W-:-:S04]  /*1020*/  F2FP.BF16.PACK_AB R2, RZ, R160 ;  /* 0x000000a0ff02723e */ /* 0x000fc800000010ff */
[----:B0-----:R-:W-:Y:S02]  /*1030*/  PRMT R4, R2, 0x7610, R4 ;  /* 0x0000761002047816 */ /* 0x001fe40000000004 */
.L_x_11722:
[----:B------:R-:W-:Y:S01]  /*1040*/  PRMT R159, RZ, 0x7610, R144 ;  /* 0x00007610ff9f7816 */ /* 0x000fe20000000090 */
[----:B------:R-:W-:Y:S05]  /*1050*/  @P3 BRA `(.L_x_11723) ;  /* 0x0000008000003947 */ /* 0x000fea0003800000 */
[----:B------:R-:W-:-:S04]  /*1060*/  ISETP.NE.U32.AND P4, PT, RZ, c[0x0][0x180], PT ;  /* 0x00006000ff007a0c */ /* 0x000fc80003f85070 */
[----:B------:R-:W-:-:S13]  /*1070*/  ISETP.NE.AND.EX P4, PT, RZ, c[0x0][0x184], PT, P4 ;  /* 0x00006100ff007a0c */ /* 0x000fda0003f85340 */
[----:B------:R-:W-:Y:S05]  /*1080*/  @P4 BRA `(.L_x_11724) ;  /* 0x0000002000004947 */ /* 0x000fea0003800000 */
[----:B------:R-:W-:Y:S05]  /*1090*/  @P0 BRA `(.L_x_11725) ;  /* 0x0000008000000947 */ /* 0x000fea0003800000 */
[----:B------:R-:W-:Y:S05]  /*10a0*/  BRA `(.L_x_11726) ;  /* 0x0000009000007947 */ /* 0x000fea0003800000 */
.L_x_11724:
[----:B-----5:R-:W-:-:S05]  /*10b0*/  PRMT R0, RZ, 0x7610, R8 ;  /* 0x00007610ff007816 */ /* 0x020fca0000000008 */
[----:B------:R-:W-:Y:S01]  /*10c0*/  FADD.FTZ R159, R0, R159 ;  /* 0x0000009f009f7221 */ /* 0x000fe20000010000 */
[----:B------:R-:W-:Y:S05]  /*10d0*/  BRA `(.L_x_11725) ;  /* 0x0000004000007947 */ /* 0x000fea0003800000 */
.L_x_11723:
[----:B-----5:R-:W-:-:S05]  /*10e0*/  PRMT R0, RZ, 0x7610, R12 ;  /* 0x00007610ff007816 */ /* 0x020fca000000000c */
[----:B------:R-:W-:Y:S01]  /*10f0*/  FADD.FTZ R159, R0, R159 ;  /* 0x0000009f009f7221 */ /* 0x000fe20000010000 */
[----:B------:R-:W-:-:S05]  /*1100*/  @P2 PRMT R0, RZ, 0x7610, R8 ;  /* 0x00007610ff002816 */ /* 0x000fca0000000008 */
[----:B------:R-:W-:-:S05]  /*1110*/  @P2 FADD.FTZ R159, R0, R159 ;  /* 0x0000009f009f2221 */ /* 0x000fca0000010000 */
.L_x_11725:
[----:B------:R-:W-:-:S04]  /*1120*/  F2FP.BF16.PACK_AB R2, RZ, R159 ;  /* 0x0000009fff02723e */ /* 0x000fc800000010ff */
[----:B0-----:R-:W-:Y:S02]  /*1130*/  PRMT R4, R4, 0x5410, R2 ;  /* 0x0000541004047816 */ /* 0x001fe40000000002 */
.L_x_11726:
[----:B------:R-:W-:Y:S01]  /*1140*/  PRMT R158, RZ, 0x5410, R145 ;  /* 0x00005410ff9e7816 */ /* 0x000fe20000000091 */
[----:B------:R-:W-:Y:S05]  /*1150*/  @P3 BRA `(.L_x_11727) ;  /* 0x0000008000003947 */ /* 0x000fea0003800000 */
[----:B------:R-:W-:-:S04]  /*1160*/  ISETP.NE.U32.AND P4, PT, RZ, c[0x0][0x180], PT ;  /* 0x00006000ff007a0c */ /* 0x000fc80003f85070 */
[----:B------:R-:W-:-:S13]  /*1170*/  ISETP.NE.AND.EX P4, PT, RZ, c[0x0][0x184], PT, P4 ;  /* 0x00006100ff007a0c */ /* 0x000fda0003f85340 */
[----:B------:R-:W-:Y:S05]  /*1180*/  @P4 BRA `(.L_x_11728) ;  /* 0x0000002000004947 */ /* 0x000fea0003800000 */
[----:B------:R-:W-:Y:S05]  /*1190*/  @P0 BRA `(.L_x_11729) ;  /* 0x0000008000000947 */ /* 0x000fea0003800000 */
[----:B------:R-:W-:Y:S05]  /*11a0*/  BRA `(.L_x_11730) ;  /* 0x0000009000007947 */ /* 0x000fea0003800000 */
.L_x_11728:
[----:B-----5:R-:W-:-:S05]  /*11b0*/  PRMT R3, RZ, 0x5410, R9 ;  /* 0x00005410ff037816 */ /* 0x020fca0000000009 */
[----:B------:R-:W-:Y:S01]  /*11c0*/  FADD.FTZ R158, R3, R158 ;  /* 0x0000009e039e7221 */ /* 0x000fe20000010000 */
[----:B------:R-:W-:Y:S05]  /*11d0*/  BRA `(.L_x_11729) ;  /* 0x0000004000007947 */ /* 0x000fea0003800000 */
.L_x_11727:
[----:B-----5:R-:W-:-:S05]  /*11e0*/  PRMT R3, RZ, 0x5410, R13 ;  /* 0x00005410ff037816 */ /* 0x020fca000000000d */
[----:B------:R-:W-:Y:S01]  /*11f0*/  FADD.FTZ R158, R3, R158 ;  /* 0x0000009e039e7221 */ /* 0x000fe20000010000 */
[----:B------:R-:W-:-:S05]  /*1200*/  @P2 PRMT R3, RZ, 0x5410, R9 ;  /* 0x00005410ff032816 */ /* 0x000fca0000000009 */
[----:B------:R-:W-:-:S05]  /*1210*/  @P2 FADD.FTZ R158, R3, R158 ;  /* 0x0000009e039e2221 */ /* 0x000fca0000010000 */
.L_x_11729:
[----:B------:R-:W-:-:S04]  /*1220*/  F2FP.BF16.PACK_AB R0, RZ, R158 ;  /* 0x0000009eff00723e */ /* 0x000fc800000010ff */
[----:B0-----:R-:W-:Y:S02]  /*1230*/  PRMT R5, R0, 0x7610, R5 ;  /* 0x0000761000057816 */ /* 0x001fe40000000005 */
.L_x_11730:
[----:B------:R-:W-:Y:S01]  /*1240*/  PRMT R157, RZ, 0x7610, R145 ;  /* 0x00007610ff9d7816 */ /* 0x000fe20000000091 */
[----:B------:R-:W-:Y:S05]  /*1250*/  @P3 BRA `(.L_x_11731) ;  /* 0x0000008000003947 */ /* 0x000fea0003800000 */
[----:B------:R-:W-:-:S04]  /*1260*/  ISETP.NE.U32.AND P4, PT, RZ, c[0x0][0x180], PT ;  /* 0x00006000ff007a0c */ /* 0x000fc80003f85070 */
[----:B------:R-:W-:-:S13]  /*1270*/  ISETP.NE.AND.EX P4, PT, RZ, c[0x0][0x184], PT, P4 ;  /* 0x00006100ff007a0c */ /* 0x000fda0003f85340 */
[----:B------:R-:W-:Y:S05]  /*1280*/  @P4 BRA `(.L_x_11732) ;  /* 0x0000002000004947 */ /* 0x000fea0003800000 */
[----:B------:R-:W-:Y:S05]  /*1290*/  @P0 BRA `(.L_x_11733) ;  /* 0x0000008000000947 */ /* 0x000fea0003800000 */
[----:B------:R-:W-:Y:S05]  /*12a0*/  BRA `(.L_x_11734) ;  /* 0x0000009000007947 */ /* 0x000fea0003800000 */
.L_x_11732:
[----:B-----5:R-:W-:-:S05]  /*12b0*/  PRMT R0, RZ, 0x7610, R9 ;  /* 0x00007610ff007816 */ /* 0x020fca0000000009 */
[----:B------:R-:W-:Y:S01]  /*12c0*/  FADD.FTZ R157, R0, R157 ;  /* 0x0000009d009d7221 */ /* 0x000fe20000010000 */
[----:B------:R-:W-:Y:S05]  /*12d0*/  BRA `(.L_x_11733) ;  /* 0x0000004000007947 */ /* 0x000fea0003800000 */
.L_x_11731:
[----:B-----5:R-:W-:-:S05]  /*12e0*/  PRMT R0, RZ, 0x7610, R13 ;  /* 0x00007610ff007816 */ /* 0x020fca000000000d */
[----:B------:R-:W-:Y:S01]  /*12f0*/  FADD.FTZ R157, R0, R157 ;  /* 0x0000009d009d7221 */ /* 0x000fe20000010000 */
[----:B------:R-:W-:-:S05]  /*1300*/  @P2 PRMT R0, RZ, 0x7610, R9 ;  /* 0x00007610ff002816 */ /* 0x000fca0000000009 */
[----:B------:R-:W-:-:S05]  /*1310*/  @P2 FADD.FTZ R157, R0, R157 ;  /* 0x0000009d009d2221 */ /* 0x000fca0000010000 */
.L_x_11733:
[----:B------:R-:W-:-:S04]  /*1320*/  F2FP.BF16.PACK_AB R0, RZ, R157 ;  /* 0x0000009dff00723e */ /* 0x000fc800000010ff */
[----:B0-----:R-:W-:Y:S02]  /*1330*/  PRMT R5, R5, 0x5410, R0 ;  /* 0x0000541005057816 */ /* 0x001fe40000000000 */
.L_x_11734:
[----:B------:R-:W-:Y:S01]  /*1340*/  PRMT R156, RZ, 0x5410, R146 ;  /* 0x00005410ff9c7816 */ /* 0x000fe20000000092 */
[----:B------:R-:W-:Y:S05]  /*1350*/  @P3 BRA `(.L_x_11735) ;  /* 0x0000008000003947 */ /* 0x000fea0003800000 */
[----:B------:R-:W-:-:S04]  /*1360*/  ISETP.NE.U32.AND P4, PT, RZ, c[0x0][0x180], PT ;  /* 0x00006000ff007a0c */ /* 0x000fc80003f85070 */
[----:B------:R-:W-:-:S13]  /*1370*/  ISETP.NE.AND.EX P4, PT, RZ, c[0x0][0x184], PT, P4 ;  /* 0x00006100ff007a0c */ /* 0x000fda0003f85340 */
[----:B------:R-:W-:Y:S05]  /*1380*/  @P4 BRA `(.L_x_11736) ;  /* 0x0000002000004947 */ /* 0x000fea0003800000 */
[----:B------:R-:W-:Y:S05]  /*1390*/  @P0 BRA `(.L_x_11737) ;  /* 0x0000008000000947 */ /* 0x000fea0003800000 */
[----:B------:R-:W-:Y:S05]  /*13a0*/  BRA `(.L_x_11738) ;  /* 0x0000009000007947 */ /* 0x000fea0003800000 */
.L_x_11736:
[----:B-----5:R-:W-:-:S05]  /*13b0*/  PRMT R3, RZ, 0x5410, R10 ;  /* 0x00005410ff037816 */ /* 0x020fca000000000a */
[----:B------:R-:W-:Y:S01]  /*13c0*/  FADD.FTZ R156, R3, R156 ;  /* 0x0000009c039c7221 */ /* 0x000fe20000010000 */
[----:B------:R-:W-:Y:S05]  /*13d0*/  BRA `(.L_x_11737) ;  /* 0x0000004000007947 */ /* 0x000fea0003800000 */
.L_x_11735:
[----:B-----5:R-:W-:-:S05]  /*13e0*/  PRMT R3, RZ, 0x5410, R14 ;  /* 0x00005410ff037816 */ /* 0x020fca000000000e */
[----:B------:R-:W-:Y:S01]  /*13f0*/  FADD.FTZ R156, R3, R156 ;  /* 0x0000009c039c7221 */ /* 0x000fe20000010000 */
[----:B------:R-:W-:-:S05]  /*1400*/  @P2 PRMT R3, RZ, 0x5410, R10 ;  /* 0x00005410ff032816 */ /* 0x000fca000000000a */
[----:B------:R-:W-:-:S05]  /*1410*/  @P2 FADD.FTZ R156, R3, R156 ;  /* 0x0000009c039c2221 */ /* 0x000fca0000010000 */
.L_x_11737:
[----:B------:R-:W-:-:S04]  /*1420*/  F2FP.BF16.PACK_AB R3, RZ, R156 ;  /* 0x0000009cff03723e */ /* 0x000fc800000010ff */
[----:B------:R-:W-:Y:S02]  /*1430*/  PRMT R6, R3, 0x7610, R6 ;  /* 0x0000761003067816 */ /* 0x000fe40000000006 */
.L_x_11738:
[----:B------:R-:W-:Y:S01]  /*1440*/  PRMT R155, RZ, 0x7610, R146 ;  /* 0x00007610ff9b7816 */ /* 0x000fe20000000092 */
[----:B------:R-:W-:Y:S05]  /*1450*/  @P3 BRA `(.L_x_11739) ;  /* 0x0000008000003947 */ /* 0x000fea0003800000 */
[----:B------:R-:W-:-:S04]  /*1460*/  ISETP.NE.U32.AND P4, PT, RZ, c[0x0][0x180], PT ;  /* 0x00006000ff007a0c */ /* 0x000fc80003f85070 */
[----:B------:R-:W-:-:S13]  /*1470*/  ISETP.NE.AND.EX P4, PT, RZ, c[0x0][0x184], PT, P4 ;  /* 0x00006100ff007a0c */ /* 0x000fda0003f85340 */
[----:B------:R-:W-:Y:S05]  /*1480*/  @P4 BRA `(.L_x_11740) ;  /* 0x0000002000004947 */ /* 0x000fea0003800000 */
[----:B------:R-:W-:Y:S05]  /*1490*/  @P0 BRA `(.L_x_11741) ;  /* 0x0000008000000947 */ /* 0x000fea0003800000 */
[----:B------:R-:W-:Y:S05]  /*14a0*/  BRA `(.L_x_11742) ;  /* 0x0000009000007947 */ /* 0x000fea0003800000 */
.L_x_11740:
[----:B-----5:R-:W-:-:S05]  /*14b0*/  PRMT R0, RZ, 0x7610, R10 ;  /* 0x00007610ff007816 */ /* 0x020fca000000000a */
[----:B------:R-:W-:Y:S01]  /*14c0*/  FADD.FTZ R155, R0, R155 ;  /* 0x0000009b009b7221 */ /* 0x000fe20000010000 */
[----:B------:R-:W-:Y:S05]  /*14d0*/  BRA `(.L_x_11741) ;  /* 0x0000004000007947 */ /* 0x000fea0003800000 */
.L_x_11739:
[----:B-----5:R-:W-:-:S05]  /*14e0*/  PRMT R0, RZ, 0x7610, R14 ;  /* 0x00007610ff007816 */ /* 0x020fca000000000e */
[----:B------:R-:W-:Y:S01]  /*14f0*/  FADD.FTZ R155, R0, R155 ;  /* 0x0000009b009b7221 */ /* 0x000fe20000010000 */
[----:B------:R-:W-:-:S05]  /*1500*/  @P2 PRMT R0, RZ, 0x7610, R10 ;  /* 0x00007610ff002816 */ /* 0x000fca000000000a */
[----:B------:R-:W-:-:S05]  /*1510*/  @P2 FADD.FTZ R155, R0, R155 ;  /* 0x0000009b009b2221 */ /* 0x000fca0000010000 */
.L_x_11741:
[----:B------:R-:W-:-:S04]  /*1520*/  F2FP.BF16.PACK_AB R3, RZ, R155 ;  /* 0x0000009bff03723e */ /* 0x000fc800000010ff */
[----:B------:R-:W-:Y:S02]  /*1530*/  PRMT R6, R6, 0x5410, R3 ;  /* 0x0000541006067816 */ /* 0x000fe40000000003 */
.L_x_11742:
[----:B------:R-:W-:Y:S01]  /*1540*/  PRMT R154, RZ, 0x5410, R147 ;  /* 0x00005410ff9a7816 */ /* 0x000fe20000000093 */
[----:B------:R-:W-:Y:S05]  /*1550*/  @P3 BRA `(.L_x_11743) ;  /* 0x0000008000003947 */ /* 0x000fea0003800000 */
[----:B------:R-:W-:-:S04]  /*1560*/  ISETP.NE.U32.AND P4, PT, RZ, c[0x0][0x180], PT ;  /* 0x00006000ff007a0c */ /* 0x000fc80003f85070 */
[----:B------:R-:W-:-:S13]  /*1570*/  ISETP.NE.AND.EX P4, PT, RZ, c[0x0][0x184], PT, P4 ;  /* 0x00006100ff007a0c */ /* 0x000fda0003f85340 */
[----:B------:R-:W-:Y:S05]  /*1580*/  @P4 BRA `(.L_x_11744) ;  /* 0x0000002000004947 */ /* 0x000fea0003800000 */
[----:B------:R-:W-:Y:S05]  /*1590*/  @P0 BRA `(.L_x_11745) ;  /* 0x0000008000000947 */ /* 0x000fea0003800000 */
[----:B------:R-:W-:Y:S05]  /*15a0*/  BRA `(.L_x_11746) ;  /* 0x0000009000007947 */ /* 0x000fea0003800000 */
.L_x_11744:
[----:B-----5:R-:W-:-:S05]  /*15b0*/  PRMT R3, RZ, 0x5410, R11 ;  /* 0x00005410ff037816 */ /* 0x020fca000000000b */
[----:B------:R-:W-:Y:S01]  /*15c0*/  FADD.FTZ R154, R3, R154 ;  /* 0x0000009a039a7221 */ /* 0x000fe20000010000 */
[----:B------:R-:W-:Y:S05]  /*15d0*/  BRA `(.L_x_11745) ;  /* 0x0000004000007947 */ /* 0x000fea0003800000 */
.L_x_11743:
[----:B-----5:R-:W-:-:S05]  /*15e0*/  PRMT R3, RZ, 0x5410, R15 ;  /* 0x00005410ff037816 */ /* 0x020fca000000000f */
[----:B------:R-:W-:Y:S01]  /*15f0*/  FADD.FTZ R154, R3, R154 ;  /* 0x0000009a039a7221 */ /* 0x000fe20000010000 */
[----:B------:R-:W-:-:S05]  /*1600*/  @P2 PRMT R3, RZ, 0x5410, R11 ;  /* 0x00005410ff032816 */ /* 0x000fca000000000b */
[----:B------:R-:W-:-:S05]  /*1610*/  @P2 FADD.FTZ R154, R3, R154 ;  /* 0x0000009a039a2221 */ /* 0x000fca0000010000 */
.L_x_11745:
[----:B------:R-:W-:-:S04]  /*1620*/  F2FP.BF16.PACK_AB R0, RZ, R154 ;  /* 0x0000009aff00723e */ /* 0x000fc800000010ff */
[----:B------:R-:W-:Y:S02]  /*1630*/  PRMT R7, R0, 0x7610, R7 ;  /* 0x0000761000077816 */ /* 0x000fe40000000007 */
.L_x_11746:
[----:B------:R-:W-:Y:S01]  /*1640*/  PRMT R153, RZ, 0x7610, R147 ;  /* 0x00007610ff997816 */ /* 0x000fe20000000093 */
[----:B------:R-:W-:Y:S05]  /*1650*/  @P3 BRA `(.L_x_11747) ;  /* 0x0000008000003947 */ /* 0x000fea0003800000 */
[----:B------:R-:W-:-:S04]  /*1660*/  ISETP.NE.U32.AND P4, PT, RZ, c[0x0][0x180], PT ;  /* 0x00006000ff007a0c */ /* 0x000fc80003f85070 */
[----:B------:R-:W-:-:S13]  /*1670*/  ISETP.NE.AND.EX P4, PT, RZ, c[0x0][0x184], PT, P4 ;  /* 0x00006100ff007a0c */ /* 0x000fda0003f85340 */
[----:B------:R-:W-:Y:S05]  /*1680*/  @P4 BRA `(.L_x_11748) ;  /* 0x0000002000004947 */ /* 0x000fea0003800000 */
[----:B------:R-:W-:Y:S05]  /*1690*/  @P0 BRA `(.L_x_11749) ;  /* 0x0000008000000947 */ /* 0x000fea0003800000 */
[----:B------:R-:W-:Y:S05]  /*16a0*/  BRA `(.L_x_11750) ;  /* 0x0000009000007947 */ /* 0x000fea0003800000 */
.L_x_11748:
[----:B-----5:R-:W-:-:S05]  /*16b0*/  PRMT R0, RZ, 0x7610, R11 ;  /* 0x00007610ff007816 */ /* 0x020fca000000000b */
[----:B------:R-:W-:Y:S01]  /*16c0*/  FADD.FTZ R153, R0, R153 ;  /* 0x0000009900997221 */ /* 0x000fe20000010000 */
[----:B------:R-:W-:Y:S05]  /*16d0*/  BRA `(.L_x_11749) ;  /* 0x0000004000007947 */ /* 0x000fea0003800000 */
.L_x_11747:
[----:B-----5:R-:W-:-:S05]  /*16e0*/  PRMT R0, RZ, 0x7610, R15 ;  /* 0x00007610ff007816 */ /* 0x020fca000000000f */
[----:B------:R-:W-:Y:S01]  /*16f0*/  FADD.FTZ R153, R0, R153 ;  /* 0x0000009900997221 */ /* 0x000fe20000010000 */
[----:B------:R-:W-:-:S05]  /*1700*/  @P2 PRMT R0, RZ, 0x7610, R11 ;  /* 0x00007610ff002816 */ /* 0x000fca000000000b */
[----:B------:R-:W-:-:S05]  /*1710*/  @P2 FADD.FTZ R153, R0, R153 ;  /* 0x0000009900992221 */ /* 0x000fca0000010000 */
.L_x_11749:
[----:B------:R-:W-:-:S04]  /*1720*/  F2FP.BF16.PACK_AB R0, RZ, R153 ;  /* 0x00000099ff00723e */ /* 0x000fc800000010ff */
[----:B------:R-:W-:Y:S02]  /*1730*/  PRMT R7, R7, 0x5410, R0 ;  /* 0x0000541007077816 */ /* 0x000fe40000000000 */
.L_x_11750:
        /* <DEDUP_REMOVED lines=16> */
.L_x_11752:
[----:B-----5:R-:W-:-:S05]  /*1840*/  PRMT R3, RZ, 0x5410, R8 ;  /* 0x00005410ff037816 */ /* 0x020fca0000000008 */
[----:B------:R-:W-:Y:S01]  /*1850*/  FADD.FTZ R0, R3, R0 ;  /* 0x0000000003007221 */ /* 0x000fe20000010000 */
[----:B------:R-:W-:Y:S05]  /*1860*/  BRA `(.L_x_11753) ;  /* 0x0000004000007947 */ /* 0x000fea0003800000 */
.L_x_11751:
[----:B-1---5:R-:W-:-:S05]  /*1870*/  PRMT R3, RZ, 0x5410, R12 ;  /* 0x00005410ff037816 */ /* 0x022fca000000000c */
[----:B------:R-:W-:Y:S01]  /*1880*/  FADD.FTZ R0, R3, R0 ;  /* 0x0000000003007221 */ /* 0x000fe20000010000 */
[----:B------:R-:W-:-:S05]  /*1890*/  @P2 PRMT R3, RZ, 0x5410, R8 ;  /* 0x00005410ff032816 */ /* 0x000fca0000000008 */
[----:B------:R-:W-:-:S05]  /*18a0*/  @P2 FADD.FTZ R0, R3, R0 ;  /* 0x0000000003002221 */ /* 0x000fca0000010000 */
.L_x_11753:
[----:B------:R-:W-:-:S04]  /*18b0*/  F2FP.BF16.PACK_AB R2, RZ, R0 ;  /* 0x00000000ff02723e */ /* 0x000fc800000010ff */
[----:B0-----:R-:W-:Y:S02]  /*18c0*/  PRMT R4, R2, 0x7610, R4 ;  /* 0x0000761002047816 */ /* 0x001fe40000000004 */
.L_x_11754:
[----:B------:R-:W-:Y:S01]  /*18d0*/  PRMT R173, RZ, 0x7610, R144 ;  /* 0x00007610ffad7816 */ /* 0x000fe20000000090 */
[----:B------:R-:W-:Y:S05]  /*18e0*/  @P3 BRA `(.L_x_11755) ;  /* 0x0000008000003947 */ /* 0x000fea0003800000 */
[----:B------:R-:W-:-:S04]  /*18f0*/  ISETP.NE.U32.AND P4, PT, RZ, c[0x0][0x180], PT ;  /* 0x00006000ff007a0c */ /* 0x000fc80003f85070 */
[----:B------:R-:W-:-:S13]  /*1900*/  ISETP.NE.AND.EX P4, PT, RZ, c[0x0][0x184], PT, P4 ;  /* 0x00006100ff007a0c */ /* 0x000fda0003f85340 */
[----:B------:R-:W-:Y:S05]  /*1910*/  @P4 BRA `(.L_x_11756) ;  /* 0x0000002000004947 */ /* 0x000fea0003800000 */
[----:B------:R-:W-:Y:S05]  /*1920*/  @P0 BRA `(.L_x_11757) ;  /* 0x0000008000000947 */ /* 0x000fea0003800000 */
[----:B------:R-:W-:Y:S05]  /*1930*/  BRA `(.L_x_11758) ;  /* 0x0000009000007947 */ /* 0x000fea0003800000 */
.L_x_11756:
[----:B-----5:R-:W-:-:S05]  /*1940*/  PRMT R2, RZ, 0x7610, R8 ;  /* 0x00007610ff027816 */ /* 0x020fca0000000008 */
[----:B------:R-:W-:Y:S01]  /*1950*/  FADD.FTZ R173, R2, R173 ;  /* 0x000000ad02ad7221 */ /* 0x000fe20000010000 */
[----:B------:R-:W-:Y:S05]  /*1960*/  BRA `(.L_x_11757) ;  /* 0x0000004000007947 */ /* 0x000fea0003800000 */
.L_x_11755:
[----:B-----5:R-:W-:-:S05]  /*1970*/  PRMT R2, RZ, 0x7610, R12 ;  /* 0x00007610ff027816 */ /* 0x020fca000000000c */
[----:B------:R-:W-:Y:S01]  /*1980*/  FADD.FTZ R173, R2, R173 ;  /* 0x000000ad02ad7221 */ /* 0x000fe20000010000 */
[----:B------:R-:W-:-:S05]  /*1990*/  @P2 PRMT R2, RZ, 0x7610, R8 ;  /* 0x00007610ff022816 */ /* 0x000fca0000000008 */
[----:B------:R-:W-:-:S05]  /*19a0*/  @P2 FADD.FTZ R173, R2, R173 ;  /* 0x000000ad02ad2221 */ /* 0x000fca0000010000 */
.L_x_11757:
[----:B------:R-:W-:-:S04]  /*19b0*/  F2FP.BF16.PACK_AB R2, RZ, R173 ;  /* 0x000000adff02723e */ /* 0x000fc800000010ff */
[----:B0-----:R-:W-:Y:S02]  /*19c0*/  PRMT R4, R4, 0x5410, R2 ;  /* 0x0000541004047816 */ /* 0x001fe40000000002 */
.L_x_11758:
[----:B------:R-:W-:Y:S01]  /*19d0*/  PRMT R172, RZ, 0x5410, R145 ;  /* 0x00005410ffac7816 */ /* 0x000fe20000000091 */
[----:B------:R-:W-:Y:S05]  /*19e0*/  @P3 BRA `(.L_x_11759) ;  /* 0x0000008000003947 */ /* 0x000fea0003800000 */
[----:B------:R-:W-:-:S04]  /*19f0*/  ISETP.NE.U32.AND P4, PT, RZ, c[0x0][0x180], PT ;  /* 0x00006000ff007a0c */ /* 0x000fc80003f85070 */
[----:B------:R-:W-:-:S13]  /*1a00*/  ISETP.NE.AND.EX P4, PT, RZ, c[0x0][0x184], PT, P4 ;  /* 0x00006100ff007a0c */ /* 0x000fda0003f85340 */
[----:B------:R-:W-:Y:S05]  /*1a10*/  @P4 BRA `(.L_x_11760) ;  /* 0x0000002000004947 */ /* 0x000fea0003800000 */
[----:B------:R-:W-:Y:S05]  /*1a20*/  @P0 BRA `(.L_x_11761) ;  /* 0x0000008000000947 */ /* 0x000fea0003800000 */
[----:B------:R-:W-:Y:S05]  /*1a30*/  BRA `(.L_x_11762) ;  /* 0x0000009000007947 */ /* 0x000fea0003800000 */
.L_x_11760:
[----:B-----5:R-:W-:-:S05]  /*1a40*/  PRMT R3, RZ, 0x5410, R9 ;  /* 0x00005410ff037816 */ /* 0x020fca0000000009 */
[----:B------:R-:W-:Y:S01]  /*1a50*/  FADD.FTZ R172, R3, R172 ;  /* 0x000000ac03ac7221 */ /* 0x000fe20000010000 */
[----:B------:R-:W-:Y:S05]  /*1a60*/  BRA `(.L_x_11761) ;  /* 0x0000004000007947 */ /* 0x000fea0003800000 */
.L_x_11759:
[----:B-----5:R-:W-:-:S05]  /*1a70*/  PRMT R3, RZ, 0x5410, R13 ;  /* 0x00005410ff037816 */ /* 0x020fca000000000d */
[----:B------:R-:W-:Y:S01]  /*1a80*/  FADD.FTZ R172, R3, R172 ;  /* 0x000000ac03ac7221 */ /* 0x000fe20000010000 */
[----:B------:R-:W-:-:S05]  /*1a90*/  @P2 PRMT R3, RZ, 0x5410, R9 ;  /* 0x00005410ff032816 */ /* 0x000fca0000000009 */
[----:B------:R-:W-:-:S05]  /*1aa0*/  @P2 FADD.FTZ R172, R3, R172 ;  /* 0x000000ac03ac2221 */ /* 0x000fca0000010000 */
.L_x_11761:
[----:B------:R-:W-:-:S04]  /*1ab0*/  F2FP.BF16.PACK_AB R2, RZ, R172 ;  /* 0x000000acff02723e */ /* 0x000fc800000010ff */
[----:B0-----:R-:W-:Y:S02]  /*1ac0*/  PRMT R5, R2, 0x7610, R5 ;  /* 0x0000761002057816 */ /* 0x001fe40000000005 */
.L_x_11762:
[----:B------:R-:W-:Y:S01]  /*1ad0*/  PRMT R175, RZ, 0x7610, R145 ;  /* 0x00007610ffaf7816 */ /* 0x000fe20000000091 */
[----:B------:R-:W-:Y:S05]  /*1ae0*/  @P3 BRA `(.L_x_11763) ;  /* 0x0000008000003947 */ /* 0x000fea0003800000 */
[----:B------:R-:W-:-:S04]  /*1af0*/  ISETP.NE.U32.AND P4, PT, RZ, c[0x0][0x180], PT ;  /* 0x00006000ff007a0c */ /* 0x000fc80003f85070 */
[----:B------:R-:W-:-:S13]  /*1b00*/  ISETP.NE.AND.EX P4, PT, RZ, c[0x0][0x184], PT, P4 ;  /* 0x00006100ff007a0c */ /* 0x000fda0003f85340 */
[----:B------:R-:W-:Y:S05]  /*1b10*/  @P4 BRA `(.L_x_11764) ;  /* 0x0000002000004947 */ /* 0x000fea0003800000 */
[----:B------:R-:W-:Y:S05]  /*1b20*/  @P0 BRA `(.L_x_11765) ;  /* 0x0000008000000947 */ /* 0x000fea0003800000 */
[----:B------:R-:W-:Y:S05]  /*1b30*/  BRA `(.L_x_11766) ;  /* 0x0000009000007947 */ /* 0x000fea0003800000 */
.L_x_11764:
[----:B-----5:R-:W-:-:S05]  /*1b40*/  PRMT R2, RZ, 0x7610, R9 ;  /* 0x00007610ff027816 */ /* 0x020fca0000000009 */
[----:B------:R-:W-:Y:S01]  /*1b50*/  FADD.FTZ R175, R2, R175 ;  /* 0x000000af02af7221 */ /* 0x000fe20000010000 */
[----:B------:R-:W-:Y:S05]  /*1b60*/  BRA `(.L_x_11765) ;  /* 0x0000004000007947 */ /* 0x000fea0003800000 */
.L_x_11763:
[----:B-----5:R-:W-:-:S05]  /*1b70*/  PRMT R2, RZ, 0x7610, R13 ;  /* 0x00007610ff027816 */ /* 0x020fca000000000d */
[----:B------:R-:W-:Y:S01]  /*1b80*/  FADD.FTZ R175, R2, R175 ;  /* 0x000000af02af7221 */ /* 0x000fe20000010000 */
[----:B------:R-:W-:-:S05]  /*1b90*/  @P2 PRMT R2, RZ, 0x7610, R9 ;  /* 0x00007610ff022816 */ /* 0x000fca0000000009 */
[----:B------:R-:W-:-:S05]  /*1ba0*/  @P2 FADD.FTZ R175, R2, R175 ;  /* 0x000000af02af2221 */ /* 0x000fca0000010000 */
.L_x_11765:
[----:B------:R-:W-:-:S04]  /*1bb0*/  F2FP.BF16.PACK_AB R2, RZ, R175 ;  /* 0x000000afff02723e */ /* 0x000fc800000010ff */
[----:B0-----:R-:W-:Y:S02]  /*1bc0*/  PRMT R5, R5, 0x5410, R2 ;  /* 0x0000541005057816 */ /* 0x001fe40000000002 */
.L_x_11766:
[----:B------:R-:W-:Y:S01]  /*1bd0*/  PRMT R174, RZ, 0x5410, R146 ;  /* 0x00005410ffae7816 */ /* 0x000fe20000000092 */
[----:B------:R-:W-:Y:S05]  /*1be0*/  @P3 BRA `(.L_x_11767) ;  /* 0x0000008000003947 */ /* 0x000fea0003800000 */
[----:B------:R-:W-:-:S04]  /*1bf0*/  ISETP.NE.U32.AND P4, PT, RZ, c[0x0][0x180], PT ;  /* 0x00006000ff007a0c */ /* 0x000fc80003f85070 */
[----:B------:R-:W-:-:S13]  /*1c00*/  ISETP.NE.AND.EX P4, PT, RZ, c[0x0][0x184], PT, P4 ;  /* 0x00006100ff007a0c */ /* 0x000fda0003f85340 */
[----:B------:R-:W-:Y:S05]  /*1c10*/  @P4 BRA `(.L_x_11768) ;  /* 0x0000002000004947 */ /* 0x000fea0003800000 */
[----:B------:R-:W-:Y:S05]  /*1c20*/  @P0 BRA `(.L_x_11769) ;  /* 0x0000008000000947 */ /* 0x000fea0003800000 */
[----:B------:R-:W-:Y:S05]  /*1c30*/  BRA `(.L_x_11770) ;  /* 0x0000009000007947 */ /* 0x000fea0003800000 */
.L_x_11768:
[----:B-----5:R-:W-:-:S05]  /*1c40*/  PRMT R3, RZ, 0x5410, R10 ;  /* 0x00005410ff037816 */ /* 0x020fca000000000a */
[----:B------:R-:W-:Y:S01]  /*1c50*/  FADD.FTZ R174, R3, R174 ;  /* 0x000000ae03ae7221 */ /* 0x000fe20000010000 */
[----:B------:R-:W-:Y:S05]  /*1c60*/  BRA `(.L_x_11769) ;  /* 0x0000004000007947 */ /* 0x000fea0003800000 */
.L_x_11767:
[----:B-----5:R-:W-:-:S05]  /*1c70*/  PRMT R3, RZ, 0x5410, R14 ;  /* 0x00005410ff037816 */ /* 0x020fca000000000e */
[----:B------:R-:W-:Y:S01]  /*1c80*/  FADD.FTZ R174, R3, R174 ;  /* 0x000000ae03ae7221 */ /* 0x000fe20000010000 */
[----:B------:R-:W-:-:S05]  /*1c90*/  @P2 PRMT R3, RZ, 0x5410, R10 ;  /* 0x00005410ff032816 */ /* 0x000fca000000000a */
[----:B------:R-:W-:-:S05]  /*1ca0*/  @P2 FADD.FTZ R174, R3, R174 ;  /* 0x000000ae03ae2221 */ /* 0x000fca0000010000 */
.L_x_11769:
[----:B------:R-:W-:-:S04]  /*1cb0*/  F2FP.BF16.PACK_AB R3, RZ, R174 ;  /* 0x000000aeff03723e */ /* 0x000fc800000010ff */
[----:B------:R-:W-:Y:S02]  /*1cc0*/  PRMT R6, R3, 0x7610, R6 ;  /* 0x0000761003067816 */ /* 0x000fe40000000006 */
.L_x_11770:
[----:B------:R-:W-:Y:S01]  /*1cd0*/  PRMT R176, RZ, 0x7610, R146 ;  /* 0x00007610ffb07816 */ /* 0x000fe20000000092 */
[----:B------:R-:W-:Y:S05]  /*1ce0*/  @P3 BRA `(.L_x_11771) ;  /* 0x0000008000003947 */ /* 0x000fea0003800000 */
[----:B------:R-:W-:-:S04]  /*1cf0*/  ISETP.NE.U32.AND P4, PT, RZ, c[0x0][0x180], PT ;  /* 0x00006000ff007a0c */ /* 0x000fc80003f85070 */
[----:B------:R-:W-:-:S13]  /*1d00*/  ISETP.NE.AND.EX P4, PT, RZ, c[0x0][0x184], PT, P4 ;  /* 0x00006100ff007a0c */ /* 0x000fda0003f85340 */
[----:B------:R-:W-:Y:S05]  /*1d10*/  @P4 BRA `(.L_x_11772) ;  /* 0x0000002000004947 */ /* 0x000fea0003800000 */
[----:B------:R-:W-:Y:S05]  /*1d20*/  @P0 BRA `(.L_x_11773) ;  /* 0x0000008000000947 */ /* 0x000fea0003800000 */
[----:B------:R-:W-:Y:S05]  /*1d30*/  BRA `(.L_x_11774) ;  /* 0x0000009000007947 */ /* 0x000fea0003800000 */
.L_x_11772:
[----:B-----5:R-:W-:-:S05]  /*1d40*/  PRMT R3, RZ, 0x7610, R10 ;  /* 0x00007610ff037816 */ /* 0x020fca000000000a */
[----:B------:R-:W-:Y:S01]  /*1d50*/  FADD.FTZ R176, R3, R176 ;  /* 0x000000b003b07221 */ /* 0x000fe20000010000 */
[----:B------:R-:W-:Y:S05]  /*1d60*/  BRA `(.L_x_11773) ;  /* 0x0000004000007947 */ /* 0x000fea0003800000 */
.L_x_11771:
[----:B-----5:R-:W-:-:S05]  /*1d70*/  PRMT R3, RZ, 0x7610, R14 ;  /* 0x00007610ff037816 */ /* 0x020fca000000000e */
[----:B------:R-:W-:Y:S01]  /*1d80*/  FADD.FTZ R176, R3, R176 ;  /* 0x000000b003b07221 */ /* 0x000fe20000010000 */
[----:B------:R-:W-:-:S05]  /*1d90*/  @P2 PRMT R3, RZ, 0x7610, R10 ;  /* 0x00007610ff032816 */ /* 0x000fca000000000a */
[----:B------:R-:W-:-:S05]  /*1da0*/  @P2 FADD.FTZ R176, R3, R176 ;  /* 0x000000b003b02221 */ /* 0x000fca0000010000 */
.L_x_11773:
[----:B------:R-:W-:-:S04]  /*1db0*/  F2FP.BF16.PACK_AB R3, RZ, R176 ;  /* 0x000000b0ff03723e */ /* 0x000fc800000010ff */
[----:B------:R-:W-:Y:S02]  /*1dc0*/  PRMT R6, R6, 0x5410, R3 ;  /* 0x0000541006067816 */ /* 0x000fe40000000003 */
.L_x_11774:
[----:B------:R-:W-:Y:S01]  /*1dd0*/  PRMT R177, RZ, 0x5410, R147 ;  /* 0x00005410ffb17816 */ /* 0x000fe20000000093 */
[----:B------:R-:W-:Y:S05]  /*1de0*/  @P3 BRA `(.L_x_11775) ;  /* 0x0000008000003947 */ /* 0x000fea0003800000 */
[----:B------:R-:W-:-:S04]  /*1df0*/  ISETP.NE.U32.AND P4, PT, RZ, c[0x0][0x180], PT ;  /* 0x00006000ff007a0c */ /* 0x000fc80003f85070 */
[----:B------:R-:W-:-:S13]  /*1e00*/  ISETP.NE.AND.EX P4, PT, RZ, c[0x0][0x184], PT, P4 ;  /* 0x00006100ff007a0c */ /* 0x000fda0003f85340 */
[----:B------:R-:W-:Y:S05]  /*1e10*/  @P4 BRA `(.L_x_11776) ;  /* 0x0000002000004947 */ /* 0x000fea0003800000 */
[----:B------:R-:W-:Y:S05]  /*1e20*/  @P0 BRA `(.L_x_11777) ;  /* 0x0000008000000947 */ /* 0x000fea0003800000 */
[----:B------:R-:W-:Y:S05]  /*1e30*/  BRA `(.L_x_11778) ;  /* 0x0000009000007947 */ /* 0x000fea0003800000 */
.L_x_11776:
[----:B-----5:R-:W-:-:S05]  /*1e40*/  PRMT R2, RZ, 0x5410, R11 ;  /* 0x00005410ff027816 */ /* 0x020fca000000000b */
[----:B------:R-:W-:Y:S01]  /*1e50*/  FADD.FTZ R177, R2, R177 ;  /* 0x000000b102b17221 */ /* 0x000fe20000010000 */
[----:B------:R-:W-:Y:S05]  /*1e60*/  BRA `(.L_x_11777) ;  /* 0x0000004000007947 */ /* 0x000fea0003800000 */
.L_x_11775:
[----:B-----5:R-:W-:-:S05]  /*1e70*/  PRMT R2, RZ, 0x5410, R15 ;  /* 0x00005410ff027816 */ /* 0x020fca000000000f */
[----:B------:R-:W-:Y:S01]  /*1e80*/  FADD.FTZ R177, R2, R177 ;  /* 0x000000b102b17221 */ /* 0x000fe20000010000 */
[----:B------:R-:W-:-:S05]  /*1e90*/  @P2 PRMT R2, RZ, 0x5410, R11 ;  /* 0x00005410ff022816 */ /* 0x000fca000000000b */
[----:B------:R-:W-:-:S05]  /*1ea0*/  @P2 FADD.FTZ R177, R2, R177 ;  /* 0x000000b102b12221 */ /* 0x000fca0000010000 */
.L_x_11777:
[----:B------:R-:W-:-:S04]  /*1eb0*/  F2FP.BF16.PACK_AB R2, RZ, R177 ;  /* 0x000000b1ff02723e */ /* 0x000fc800000010ff */
[----:B------:R-:W-:Y:S02]  /*1ec0*/  PRMT R7, R2, 0x7610, R7 ;  /* 0x0000761002077816 */ /* 0x000fe40000000007 */
.L_x_11778:
[----:B------:R-:W-:Y:S01]  /*1ed0*/  PRMT R180, RZ, 0x7610, R147 ;  /* 0x00007610ffb47816 */ /* 0x000fe20000000093 */
[----:B------:R-:W-:Y:S05]  /*1ee0*/  @P3 BRA `(.L_x_11779) ;  /* 0x0000008000003947 */ /* 0x000fea0003800000 */
[----:B------:R-:W-:-:S04]  /*1ef0*/  ISETP.NE.U32.AND P4, PT, RZ, c[0x0][0x180], PT ;  /* 0x00006000ff007a0c */ /* 0x000fc80003f85070 */
[----:B------:R-:W-:-:S13]  /*1f00*/  ISETP.NE.AND.EX P4, PT, RZ, c[0x0][0x184], PT, P4 ;  /* 0x00006100ff007a0c */ /* 0x000fda0003f85340 */
[----:B------:R-:W-:Y:S05]  /*1f10*/  @P4 BRA `(.L_x_11780) ;  /* 0x0000002000004947 */ /* 0x000fea0003800000 */
[----:B------:R-:W-:Y:S05]  /*1f20*/  @P0 BRA `(.L_x_11781) ;  /* 0x0000008000000947 */ /* 0x000fea0003800000 */
[----:B------:R-:W-:Y:S05]  /*1f30*/  BRA `(.L_x_11782) ;  /* 0x0000009000007947 */ /* 0x000fea0003800000 */
.L_x_11780:
[----:B-----5:R-:W-:-:S05]  /*1f40*/  PRMT R3, RZ, 0x7610, R11 ;  /* 0x00007610ff037816 */ /* 0x020fca000000000b */
[----:B------:R-:W-:Y:S01]  /*1f50*/  FADD.FTZ R180, R3, R180 ;  /* 0x000000b403b47221 */ /* 0x000fe20000010000 */
[----:B------:R-:W-:Y:S05]  /*1f60*/  BRA `(.L_x_11781) ;  /* 0x0000004000007947 */ /* 0x000fea0003800000 */
.L_x_11779:
[----:B-----5:R-:W-:-:S05]  /*1f70*/  PRMT R3, RZ, 0x7610, R15 ;  /* 0x00007610ff037816 */ /* 0x020fca000000000f */
[----:B------:R-:W-:Y:S01]  /*1f80*/  FADD.FTZ R180, R3, R180 ;  /* 0x000000b403b47221 */ /* 0x000fe20000010000 */
[----:B------:R-:W-:-:S05]  /*1f90*/  @P2 PRMT R3, RZ, 0x7610, R11 ;  /* 0x00007610ff032816 */ /* 0x000fca000000000b */
[----:B------:R-:W-:-:S05]  /*1fa0*/  @P2 FADD.FTZ R180, R3, R180 ;  /* 0x000000b403b42221 */ /* 0x000fca0000010000 */
.L_x_11781:
[----:B------:R-:W-:-:S04]  /*1fb0*/  F2FP.BF16.PACK_AB R2, RZ, R180 ;  /* 0x000000b4ff02723e */ /* 0x000fc800000010ff */
[----:B------:R-:W-:Y:S02]  /*1fc0*/  PRMT R7, R7, 0x5410, R2 ;  /* 0x0000541007077816 */ /* 0x000fe40000000002 */
.L_x_11782:
        /* <DEDUP_REMOVED lines=16> */
.L_x_11784:
[----:B-----5:R-:W-:-:S05]  /*20d0*/  PRMT R3, RZ, 0x5410, R8 ;  /* 0x00005410ff037816 */ /* 0x020fca0000000008 */
[----:B------:R-:W-:Y:S01]  /*20e0*/  FADD.FTZ R178, R3, R178 ;  /* 0x000000b203b27221 */ /* 0x000fe20000010000 */
[----:B------:R-:W-:Y:S05]  /*20f0*/  BRA `(.L_x_11785) ;  /* 0x0000004000007947 */ /* 0x000fea0003800000 */
.L_x_11783:
[----:B-1---5:R-:W-:-:S05]  /*2100*/  PRMT R3, RZ, 0x5410, R12 ;  /* 0x00005410ff037816 */ /* 0x022fca000000000c */
[----:B------:R-:W-:Y:S01]  /*2110*/  FADD.FTZ R178, R3, R178 ;  /* 0x000000b203b27221 */ /* 0x000fe20000010000 */
[----:B------:R-:W-:-:S05]  /*2120*/  @P2 PRMT R3, RZ, 0x5410, R8 ;  /* 0x00005410ff032816 */ /* 0x000fca0000000008 */
[----:B------:R-:W-:-:S05]  /*2130*/  @P2 FADD.FTZ R178, R3, R178 ;  /* 0x000000b203b22221 */ /* 0x000fca0000010000 */
.L_x_11785:
[----:B------:R-:W-:-:S04]  /*2140*/  F2FP.BF16.PACK_AB R2, RZ, R178 ;  /* 0x000000b2ff02723e */ /* 0x000fc800000010ff */
[----:B0-----:R-:W-:Y:S02]  /*2150*/  PRMT R4, R2, 0x7610, R4 ;  /* 0x0000761002047816 */ /* 0x001fe40000000004 */
.L_x_11786:
[----:B------:R-:W-:Y:S01]  /*2160*/  PRMT R183, RZ, 0x7610, R144 ;  /* 0x00007610ffb77816 */ /* 0x000fe20000000090 */
[----:B------:R-:W-:Y:S05]  /*2170*/  @P3 BRA `(.L_x_11787) ;  /* 0x0000008000003947 */ /* 0x000fea0003800000 */
[----:B------:R-:W-:-:S04]  /*2180*/  ISETP.NE.U32.AND P4, PT, RZ, c[0x0][0x180], PT ;  /* 0x00006000ff007a0c */ /* 0x000fc80003f85070 */
[----:B------:R-:W-:-:S13]  /*2190*/  ISETP.NE.AND.EX P4, PT, RZ, c[0x0][0x184], PT, P4 ;  /* 0x00006100ff007a0c */ /* 0x000fda0003f85340 */
[----:B------:R-:W-:Y:S05]  /*21a0*/  @P4 BRA `(.L_x_11788) ;  /* 0x0000002000004947 */ /* 0x000fea0003800000 */
[----:B------:R-:W-:Y:S05]  /*21b0*/  @P0 BRA `(.L_x_11789) ;  /* 0x0000008000000947 */ /* 0x000fea0003800000 */
[----:B------:R-:W-:Y:S05]  /*21c0*/  BRA `(.L_x_11790) ;  /* 0x0000009000007947 */ /* 0x000fea0003800000 */
.L_x_11788:
[----:B-----5:R-:W-:-:S05]  /*21d0*/  PRMT R2, RZ, 0x7610, R8 ;  /* 0x00007610ff027816 */ /* 0x020fca0000000008 */
[----:B------:R-:W-:Y:S01]  /*21e0*/  FADD.FTZ R183, R2, R183 ;  /* 0x000000b702b77221 */ /* 0x000fe20000010000 */
[----:B------:R-:W-:Y:S05]  /*21f0*/  BRA `(.L_x_11789) ;  /* 0x0000004000007947 */ /* 0x000fea0003800000 */
.L_x_11787:
[----:B-----5:R-:W-:-:S05]  /*2200*/  PRMT R2, RZ, 0x7610, R12 ;  /* 0x00007610ff027816 */ /* 0x020fca000000000c */
[----:B------:R-:W-:Y:S01]  /*2210*/  FADD.FTZ R183, R2, R183 ;  /* 0x000000b702b77221 */ /* 0x000fe20000010000 */
[----:B------:R-:W-:-:S05]  /*2220*/  @P2 PRMT R2, RZ, 0x7610, R8 ;  /* 0x00007610ff022816 */ /* 0x000fca0000000008 */
[----:B------:R-:W-:-:S05]  /*2230*/  @P2 FADD.FTZ R183, R2, R183 ;  /* 0x000000b702b72221 */ /* 0x000fca0000010000 */
.L_x_11789:
[----:B------:R-:W-:-:S04]  /*2240*/  F2FP.BF16.PACK_AB R2, RZ, R183 ;  /* 0x000000b7ff02723e */ /* 0x000fc800000010ff */
[----:B0-----:R-:W-:Y:S02]  /*2250*/  PRMT R4, R4, 0x5410, R2 ;  /* 0x0000541004047816 */ /* 0x001fe40000000002 */
.L_x_11790:
[----:B------:R-:W-:Y:S01]  /*2260*/  PRMT R182, RZ, 0x5410, R145 ;  /* 0x00005410ffb67816 */ /* 0x000fe20000000091 */
[----:B------:R-:W-:Y:S05]  /*2270*/  @P3 BRA `(.L_x_11791) ;  /* 0x0000008000003947 */ /* 0x000fea0003800000 */
[----:B------:R-:W-:-:S04]  /*2280*/  ISETP.NE.U32.AND P4, PT, RZ, c[0x0][0x180], PT ;  /* 0x00006000ff007a0c */ /* 0x000fc80003f85070 */
[----:B------:R-:W-:-:S13]  /*2290*/  ISETP.NE.AND.EX P4, PT, RZ, c[0x0][0x184], PT, P4 ;  /* 0x00006100ff007a0c */ /* 0x000fda0003f85340 */
[----:B------:R-:W-:Y:S05]  /*22a0*/  @P4 BRA `(.L_x_11792) ;  /* 0x0000002000004947 */ /* 0x000fea0003800000 */
[----:B------:R-:W-:Y:S05]  /*22b0*/  @P0 BRA `(.L_x_11793) ;  /* 0x0000008000000947 */ /* 0x000fea0003800000 */
[----:B------:R-:W-:Y:S05]  /*22c0*/  BRA `(.L_x_11794) ;  /* 0x0000009000007947 */ /* 0x000fea0003800000 */
.L_x_11792:
[----:B-----5:R-:W-:-:S05]  /*22d0*/  PRMT R3, RZ, 0x5410, R9 ;  /* 0x00005410ff037816 */ /* 0x020fca0000000009 */
[----:B------:R-:W-:Y:S01]  /*22e0*/  FADD.FTZ R182, R3, R182 ;  /* 0x000000b603b67221 */ /* 0x000fe20000010000 */
[----:B------:R-:W-:Y:S05]  /*22f0*/  BRA `(.L_x_11793) ;  /* 0x0000004000007947 */ /* 0x000fea0003800000 */
.L_x_11791:
[----:B-----5:R-:W-:-:S05]  /*2300*/  PRMT R3, RZ, 0x5410, R13 ;  /* 0x00005410ff037816 */ /* 0x020fca000000000d */
[----:B------:R-:W-:Y:S01]  /*2310*/  FADD.FTZ R182, R3, R182 ;  /* 0x000000b603b67221 */ /* 0x000fe20000010000 */
[----:B------:R-:W-:-:S05]  /*2320*/  @P2 PRMT R3, RZ, 0x5410, R9 ;  /* 0x00005410ff032816 */ /* 0x000fca0000000009 */
[----:B------:R-:W-:-:S05]  /*2330*/  @P2 FADD.FTZ R182, R3, R182 ;  /* 0x000000b603b62221 */ /* 0x000fca0000010000 */
.L_x_11793:
[----:B------:R-:W-:-:S04]  /*2340*/  F2FP.BF16.PACK_AB R2, RZ, R182 ;  /* 0x000000b6ff02723e */ /* 0x000fc800000010ff */
[----:B0-----:R-:W-:Y:S02]  /*2350*/  PRMT R5, R2, 0x7610, R5 ;  /* 0x0000761002057816 */ /* 0x001fe40000000005 */
.L_x_11794:
[----:B------:R-:W-:Y:S01]  /*2360*/  PRMT R185, RZ, 0x7610, R145 ;  /* 0x00007610ffb97816 */ /* 0x000fe20000000091 */
[----:B------:R-:W-:Y:S05]  /*2370*/  @P3 BRA `(.L_x_11795) ;  /* 0x0000008000003947 */ /* 0x000fea0003800000 */
[----:B------:R-:W-:-:S04]  /*2380*/  ISETP.NE.U32.AND P4, PT, RZ, c[0x0][0x180], PT ;  /* 0x00006000ff007a0c */ /* 0x000fc80003f85070 */
[----:B------:R-:W-:-:S13]  /*2390*/  ISETP.NE.AND.EX P4, PT, RZ, c[0x0][0x184], PT, P4 ;  /* 0x00006100ff007a0c */ /* 0x000fda0003f85340 */
[----:B------:R-:W-:Y:S05]  /*23a0*/  @P4 BRA `(.L_x_11796) ;  /* 0x0000002000004947 */ /* 0x000fea0003800000 */
[----:B------:R-:W-:Y:S05]  /*23b0*/  @P0 BRA `(.L_x_11797) ;  /* 0x0000008000000947 */ /* 0x000fea0003800000 */
[----:B------:R-:W-:Y:S05]  /*23c0*/  BRA `(.L_x_11798) ;  /* 0x0000009000007947 */ /* 0x000fea0003800000 */
.L_x_11796:
[----:B-----5:R-:W-:-:S05]  /*23d0*/  PRMT R2, RZ, 0x7610, R9 ;  /* 0x00007610ff027816 */ /* 0x020fca0000000009 */
[----:B------:R-:W-:Y:S01]  /*23e0*/  FADD.FTZ R185, R2, R185 ;  /* 0x000000b902b97221 */ /* 0x000fe20000010000 */
[----:B------:R-:W-:Y:S05]  /*23f0*/  BRA `(.L_x_11797) ;  /* 0x0000004000007947 */ /* 0x000fea0003800000 */
.L_x_11795:
[----:B-----5:R-:W-:-:S05]  /*2400*/  PRMT R2, RZ, 0x7610, R13 ;  /* 0x00007610ff027816 */ /* 0x020fca000000000d */
[----:B------:R-:W-:Y:S01]  /*2410*/  FADD.FTZ R185, R2, R185 ;  /* 0x000000b902b97221 */ /* 0x000fe20000010000 */
[----:B------:R-:W-:-:S05]  /*2420*/  @P2 PRMT R2, RZ, 0x7610, R9 ;  /* 0x00007610ff022816 */ /* 0x000fca0000000009 */
[----:B------:R-:W-:-:S05]  /*2430*/  @P2 FADD.FTZ R185, R2, R185 ;  /* 0x000000b902b92221 */ /* 0x000fca0000010000 */
.L_x_11797:
[----:B------:R-:W-:-:S04]  /*2440*/  F2FP.BF16.PACK_AB R2, RZ, R185 ;  /* 0x000000b9ff02723e */ /* 0x000fc800000010ff */
[----:B0-----:R-:W-:Y:S02]  /*2450*/  PRMT R5, R5, 0x5410, R2 ;  /* 0x0000541005057816 */ /* 0x001fe40000000002 */
.L_x_11798:
[----:B------:R-:W-:Y:S01]  /*2460*/  PRMT R184, RZ, 0x5410, R146 ;  /* 0x00005410ffb87816 */ /* 0x000fe20000000092 */
[----:B------:R-:W-:Y:S05]  /*2470*/  @P3 BRA `(.L_x_11799) ;  /* 0x0000008000003947 */ /* 0x000fea0003800000 */
[----:B------:R-:W-:-:S04]  /*2480*/  ISETP.NE.U32.AND P4, PT, RZ, c[0x0][0x180], PT ;  /* 0x00006000ff007a0c */ /* 0x000fc80003f85070 */
[----:B------:R-:W-:-:S13]  /*2490*/  ISETP.NE.AND.EX P4, PT, RZ, c[0x0][0x184], PT, P4 ;  /* 0x00006100ff007a0c */ /* 0x000fda0003f85340 */
[----:B------:R-:W-:Y:S05]  /*24a0*/  @P4 BRA `(.L_x_11800) ;  /* 0x0000002000004947 */ /* 0x000fea0003800000 */
[----:B------:R-:W-:Y:S05]  /*24b0*/  @P0 BRA `(.L_x_11801) ;  /* 0x0000008000000947 */ /* 0x000fea0003800000 */
[----:B------:R-:W-:Y:S05]  /*24c0*/  BRA `(.L_x_11802) ;  /* 0x0000009000007947 */ /* 0x000fea0003800000 */
.L_x_11800:
[----:B-----5:R-:W-:-:S05]  /*24d0*/  PRMT R3, RZ, 0x5410, R10 ;  /* 0x00005410ff037816 */ /* 0x020fca000000000a */
[----:B------:R-:W-:Y:S01]  /*24e0*/  FADD.FTZ R184, R3, R184 ;  /* 0x000000b803b87221 */ /* 0x000fe20000010000 */
[----:B------:R-:W-:Y:S05]  /*24f0*/  BRA `(.L_x_11801) ;  /* 0x0000004000007947 */ /* 0x000fea0003800000 */
.L_x_11799:
[----:B-----5:R-:W-:-:S05]  /*2500*/  PRMT R3, RZ, 0x5410, R14 ;  /* 0x00005410ff037816 */ /* 0x020fca000000000e */
[----:B------:R-:W-:Y:S01]  /*2510*/  FADD.FTZ R184, R3, R184 ;  /* 0x000000b803b87221 */ /* 0x000fe20000010000 */
[----:B------:R-:W-:-:S05]  /*2520*/  @P2 PRMT R3, RZ, 0x5410, R10 ;  /* 0x00005410ff032816 */ /* 0x000fca000000000a */
[----:B------:R-:W-:-:S05]  /*2530*/  @P2 FADD.FTZ R184, R3, R184 ;  /* 0x000000b803b82221 */ /* 0x000fca0000010000 */
.L_x_11801:
[----:B------:R-:W-:-:S04]  /*2540*/  F2FP.BF16.PACK_AB R3, RZ, R184 ;  /* 0x000000b8ff03723e */ /* 0x000fc800000010ff */
[----:B------:R-:W-:Y:S02]  /*2550*/  PRMT R6, R3, 0x7610, R6 ;  /* 0x0000761003067816 */ /* 0x000fe40000000006 */
.L_x_11802:
[----:B------:R-:W-:Y:S01]  /*2560*/  PRMT R187, RZ, 0x7610, R146 ;  /* 0x00007610ffbb7816 */ /* 0x000fe20000000092 */
[----:B------:R-:W-:Y:S05]  /*2570*/  @P3 BRA `(.L_x_11803) ;  /* 0x0000008000003947 */ /* 0x000fea0003800000 */
[----:B------:R-:W-:-:S04]  /*2580*/  ISETP.NE.U32.AND P4, PT, RZ, c[0x0][0x180], PT ;  /* 0x00006000ff007a0c */ /* 0x000fc80003f85070 */
[----:B------:R-:W-:-:S13]  /*2590*/  ISETP.NE.AND.EX P4, PT, RZ, c[0x0][0x184], PT, P4 ;  /* 0x00006100ff007a0c */ /* 0x000fda0003f85340 */
[----:B------:R-:W-:Y:S05]  /*25a0*/  @P4 BRA `(.L_x_11804) ;  /* 0x0000002000004947 */ /* 0x000fea0003800000 */
[----:B------:R-:W-:Y:S05]  /*25b0*/  @P0 BRA `(.L_x_11805) ;  /* 0x0000008000000947 */ /* 0x000fea0003800000 */
[----:B------:R-:W-:Y:S05]  /*25c0*/  BRA `(.L_x_11806) ;  /* 0x0000009000007947 */ /* 0x000fea0003800000 */
.L_x_11804:
[----:B-----5:R-:W-:-:S05]  /*25d0*/  PRMT R2, RZ, 0x7610, R10 ;  /* 0x00007610ff027816 */ /* 0x020fca000000000a */
[----:B------:R-:W-:Y:S01]  /*25e0*/  FADD.FTZ R187, R2, R187 ;  /* 0x000000bb02bb7221 */ /* 0x000fe20000010000 */
[----:B------:R-:W-:Y:S05]  /*25f0*/  BRA `(.L_x_11805) ;  /* 0x0000004000007947 */ /* 0x000fea0003800000 */
.L_x_11803:
[----:B-----5:R-:W-:-:S05]  /*2600*/  PRMT R2, RZ, 0x7610, R14 ;  /* 0x00007610ff027816 */ /* 0x020fca000000000e */
[----:B------:R-:W-:Y:S01]  /*2610*/  FADD.FTZ R187, R2, R187 ;  /* 0x000000bb02bb7221 */ /* 0x000fe20000010000 */
[----:B------:R-:W-:-:S05]  /*2620*/  @P2 PRMT R2, RZ, 0x7610, R10 ;  /* 0x00007610ff022816 */ /* 0x000fca000000000a */
[----:B------:R-:W-:-:S05]  /*2630*/  @P2 FADD.FTZ R187, R2, R187 ;  /* 0x000000bb02bb2221 */ /* 0x000fca0000010000 */
.L_x_11805:
[----:B------:R-:W-:-:S04]  /*2640*/  F2FP.BF16.PACK_AB R3, RZ, R187 ;  /* 0x000000bbff03723e */ /* 0x000fc800000010ff */
[----:B------:R-:W-:Y:S02]  /*2650*/  PRMT R6, R6, 0x5410, R3 ;  /* 0x0000541006067816 */ /* 0x000fe40000000003 */
.L_x_11806:
[----:B------:R-:W-:Y:S01]  /*2660*/  PRMT R186, RZ, 0x5410, R147 ;  /* 0x00005410ffba7816 */ /* 0x000fe20000000093 */
[----:B------:R-:W-:Y:S05]  /*2670*/  @P3 BRA `(.L_x_11807) ;  /* 0x0000008000003947 */ /* 0x000fea0003800000 */
[----:B------:R-:W-:-:S04]  /*2680*/  ISETP.NE.U32.AND P4, PT, RZ, c[0x0][0x180], PT ;  /* 0x00006000ff007a0c */ /* 0x000fc80003f85070 */
[----:B------:R-:W-:-:S13]  /*2690*/  ISETP.NE.AND.EX P4, PT, RZ, c[0x0][0x184], PT, P4 ;  /* 0x00006100ff007a0c */ /* 0x000fda0003f85340 */
[----:B------:R-:W-:Y:S05]  /*26a0*/  @P4 BRA `(.L_x_11808) ;  /* 0x0000002000004947 */ /* 0x000fea0003800000 */
[----:B------:R-:W-:Y:S05]  /*26b0*/  @P0 BRA `(.L_x_11809) ;  /* 0x0000008000000947 */ /* 0x000fea0003800000 */
[----:B------:R-:W-:Y:S05]  /*26c0*/  BRA `(.L_x_11810) ;  /* 0x0000009000007947 */ /* 0x000fea0003800000 */
.L_x_11808:
[----:B-----5:R-:W-:-:S05]  /*26d0*/  PRMT R3, RZ, 0x5410, R11 ;  /* 0x00005410ff037816 */ /* 0x020fca000000000b */
[----:B------:R-:W-:Y:S01]  /*26e0*/  FADD.FTZ R186, R3, R186 ;  /* 0x000000ba03ba7221 */ /* 0x000fe20000010000 */
[----:B------:R-:W-:Y:S05]  /*26f0*/  BRA `(.L_x_11809) ;  /* 0x0000004000007947 */ /* 0x000fea0003800000 */
.L_x_11807:
[----:B-----5:R-:W-:-:S05]  /*2700*/  PRMT R3, RZ, 0x5410, R15 ;  /* 0x00005410ff037816 */ /* 0x020fca000000000f */
[----:B------:R-:W-:Y:S01]  /*2710*/  FADD.FTZ R186, R3, R186 ;  /* 0x000000ba03ba7221 */ /* 0x000fe20000010000 */
[----:B------:R-:W-:-:S05]  /*2720*/  @P2 PRMT R3, RZ, 0x5410, R11 ;  /* 0x00005410ff032816 */ /* 0x000fca000000000b */
[----:B------:R-:W-:-:S05]  /*2730*/  @P2 FADD.FTZ R186, R3, R186 ;  /* 0x000000ba03ba2221 */ /* 0x000fca0000010000 */
.L_x_11809:
[----:B------:R-:W-:-:S04]  /*2740*/  F2FP.BF16.PACK_AB R2, RZ, R186 ;  /* 0x000000baff02723e */ /* 0x000fc800000010ff */
[----:B------:R-:W-:Y:S02]  /*2750*/  PRMT R7, R2, 0x7610, R7 ;  /* 0x0000761002077816 */ /* 0x000fe40000000007 */
.L_x_11810:
[----:B------:R-:W-:Y:S01]  /*2760*/  PRMT R191, RZ, 0x7610, R147 ;  /* 0x00007610ffbf7816 */ /* 0x000fe20000000093 */
[----:B------:R-:W-:Y:S05]  /*2770*/  @P3 BRA `(.L_x_11811) ;  /* 0x0000008000003947 */ /* 0x000fea0003800000 */
[----:B------:R-:W-:-:S04]  /*2780*/  ISETP.NE.U32.AND P4, PT, RZ, c[0x0][0x180], PT ;  /* 0x00006000ff007a0c */ /* 0x000fc80003f85070 */
[----:B------:R-:W-:-:S13]  /*2790*/  ISETP.NE.AND.EX P4, PT, RZ, c[0x0][0x184], PT, P4 ;  /* 0x00006100ff007a0c */ /* 0x000fda0003f85340 */
[----:B------:R-:W-:Y:S05]  /*27a0*/  @P4 BRA `(.L_x_11812) ;  /* 0x0000002000004947 */ /* 0x000fea0003800000 */
[----:B------:R-:W-:Y:S05]  /*27b0*/  @P0 BRA `(.L_x_11813) ;  /* 0x0000008000000947 */ /* 0x000fea0003800000 */
[----:B------:R-:W-:Y:S05]  /*27c0*/  BRA `(.L_x_11814) ;  /* 0x0000009000007947 */ /* 0x000fea0003800000 */
.L_x_11812:
[----:B-----5:R-:W-:-:S05]  /*27d0*/  PRMT R2, RZ, 0x7610, R11 ;  /* 0x00007610ff027816 */ /* 0x020fca000000000b */
[----:B------:R-:W-:Y:S01]  /*27e0*/  FADD.FTZ R191, R2, R191 ;  /* 0x000000bf02bf7221 */ /* 0x000fe20000010000 */
[----:B------:R-:W-:Y:S05]  /*27f0*/  BRA `(.L_x_11813) ;  /* 0x0000004000007947 */ /* 0x000fea0003800000 */
.L_x_11811:
[----:B-----5:R-:W-:-:S05]  /*2800*/  PRMT R2, RZ, 0x7610, R15 ;  /* 0x00007610ff027816 */ /* 0x020fca000000000f */
[----:B------:R-:W-:Y:S01]  /*2810*/  FADD.FTZ R191, R2, R191 ;  /* 0x000000bf02bf7221 */ /* 0x000fe20000010000 */
[----:B------:R-:W-:-:S05]  /*2820*/  @P2 PRMT R2, RZ, 0x7610, R11 ;  /* 0x00007610ff022816 */ /* 0x000fca000000000b */
[----:B------:R-:W-:-:S05]  /*2830*/  @P2 FADD.FTZ R191, R2, R191 ;  /* 0x000000bf02bf2221 */ /* 0x000fca0000010000 */
.L_x_11813:
[----:B------:R-:W-:-:S04]  /*2840*/  F2FP.BF16.PACK_AB R2, RZ, R191 ;  /* 0x000000bfff02723e */ /* 0x000fc800000010ff */
[----:B------:R-:W-:Y:S02]  /*2850*/  PRMT R7, R7, 0x5410, R2 ;  /* 0x0000541007077816 */ /* 0x000fe40000000002 */
.L_x_11814:
        /* <DEDUP_REMOVED lines=16> */
.L_x_11816:
[----:B-----5:R-:W-:-:S05]  /*2960*/  PRMT R3, RZ, 0x5410, R8 ;  /* 0x00005410ff037816 */ /* 0x020fca0000000008 */
[----:B------:R-:W-:Y:S01]  /*2970*/  FADD.FTZ R190, R3, R190 ;  /* 0x000000be03be7221 */ /* 0x000fe20000010000 */
[----:B------:R-:W-:Y:S05]  /*2980*/  BRA `(.L_x_11817) ;  /* 0x0000004000007947 */ /* 0x000fea0003800000 */
.L_x_11815:
[----:B-1---5:R-:W-:-:S05]  /*2990*/  PRMT R3, RZ, 0x5410, R12 ;  /* 0x00005410ff037816 */ /* 0x022fca000000000c */
[----:B------:R-:W-:Y:S01]  /*29a0*/  FADD.FTZ R190, R3, R190 ;  /* 0x000000be03be7221 */ /* 0x000fe20000010000 */
[----:B------:R-:W-:-:S05]  /*29b0*/  @P2 PRMT R3, RZ, 0x5410, R8 ;  /* 0x00005410ff032816 */ /* 0x000fca0000000008 */
[----:B------:R-:W-:-:S05]  /*29c0*/  @P2 FADD.FTZ R190, R3, R190 ;  /* 0x000000be03be2221 */ /* 0x000fca0000010000 */
.L_x_11817:
[----:B------:R-:W-:-:S04]  /*29d0*/  F2FP.BF16.PACK_AB R2, RZ, R190 ;  /* 0x000000beff02723e */ /* 0x000fc800000010ff */
[----:B0-----:R-:W-:Y:S02]  /*29e0*/  PRMT R4, R2, 0x7610, R4 ;  /* 0x0000761002047816 */ /* 0x001fe40000000004 */
.L_x_11818:
[----:B------:R-:W-:Y:S01]  /*29f0*/  PRMT R193, RZ, 0x7610, R144 ;  /* 0x00007610ffc17816 */ /* 0x000fe20000000090 */
[----:B------:R-:W-:Y:S05]  /*2a00*/  @P3 BRA `(.L_x_11819) ;  /* 0x0000008000003947 */ /* 0x000fea0003800000 */
[----:B------:R-:W-:-:S04]  /*2a10*/  ISETP.NE.U32.AND P4, PT, RZ, c[0x0][0x180], PT ;  /* 0x00006000ff007a0c */ /* 0x000fc80003f85070 */
[----:B------:R-:W-:-:S13]  /*2a20*/  ISETP.NE.AND.EX P4, PT, RZ, c[0x0][0x184], PT, P4 ;  /* 0x00006100ff007a0c */ /* 0x000fda0003f85340 */
[----:B------:R-:W-:Y:S05]  /*2a30*/  @P4 BRA `(.L_x_11820) ;  /* 0x0000002000004947 */ /* 0x000fea0003800000 */
[----:B------:R-:W-:Y:S05]  /*2a40*/  @P0 BRA `(.L_x_11821) ;  /* 0x0000008000000947 */ /* 0x000fea0003800000 */
[----:B------:R-:W-:Y:S05]  /*2a50*/  BRA `(.L_x_11822) ;  /* 0x0000009000007947 */ /* 0x000fea0003800000 */
.L_x_11820:
[----:B-----5:R-:W-:-:S05]  /*2a60*/  PRMT R2, RZ, 0x7610, R8 ;  /* 0x00007610ff027816 */ /* 0x020fca0000000008 */
[----:B------:R-:W-:Y:S01]  /*2a70*/  FADD.FTZ R193, R2, R193 ;  /* 0x000000c102c17221 */ /* 0x000fe20000010000 */
[----:B------:R-:W-:Y:S05]  /*2a80*/  BRA `(.L_x_11821) ;  /* 0x0000004000007947 */ /* 0x000fea0003800000 */
.L_x_11819:
[----:B-----5:R-:W-:-:S05]  /*2a90*/  PRMT R2, RZ, 0x7610, R12 ;  /* 0x00007610ff027816 */ /* 0x020fca000000000c */
[----:B------:R-:W-:Y:S01]  /*2aa0*/  FADD.FTZ R193, R2, R193 ;  /* 0x000000c102c17221 */ /* 0x000fe20000010000 */
[----:B------:R-:W-:-:S05]  /*2ab0*/  @P2 PRMT R2, RZ, 0x7610, R8 ;  /* 0x00007610ff022816 */ /* 0x000fca0000000008 */
[----:B------:R-:W-:-:S05]  /*2ac0*/  @P2 FADD.FTZ R193, R2, R193 ;  /* 0x000000c102c12221 */ /* 0x000fca0000010000 */
.L_x_11821:
[----:B------:R-:W-:-:S04]  /*2ad0*/  F2FP.BF16.PACK_AB R2, RZ, R193 ;  /* 0x000000c1ff02723e */ /* 0x000fc800000010ff */
[----:B0-----:R-:W-:Y:S02]  /*2ae0*/  PRMT R4, R4, 0x5410, R2 ;  /* 0x0000541004047816 */ /* 0x001fe40000000002 */
.L_x_11822:
[----:B------:R-:W-:Y:S01]  /*2af0*/  PRMT R192, RZ, 0x5410, R145 ;  /* 0x00005410ffc07816 */ /* 0x000fe20000000091 */
[----:B------:R-:W-:Y:S05]  /*2b00*/  @P3 BRA `(.L_x_11823) ;  /* 0x0000008000003947 */ /* 0x000fea0003800000 */
[----:B------:R-:W-:-:S04]  /*2b10*/  ISETP.NE.U32.AND P4, PT, RZ, c[0x0][0x180], PT ;  /* 0x00006000ff007a0c */ /* 0x000fc80003f85070 */
[----:B------:R-:W-:-:S13]  /*2b20*/  ISETP.NE.AND.EX P4, PT, RZ, c[0x0][0x184], PT, P4 ;  /* 0x00006100ff007a0c */ /* 0x000fda0003f85340 */
[----:B------:R-:W-:Y:S05]  /*2b30*/  @P4 BRA `(.L_x_11824) ;  /* 0x0000002000004947 */ /* 0x000fea0003800000 */
[----:B------:R-:W-:Y:S05]  /*2b40*/  @P0 BRA `(.L_x_11825) ;  /* 0x0000008000000947 */ /* 0x000fea0003800000 */
[----:B------:R-:W-:Y:S05]  /*2b50*/  BRA `(.L_x_11826) ;  /* 0x0000009000007947 */ /* 0x000fea0003800000 */
.L_x_11824:
[----:B-----5:R-:W-:-:S05]  /*2b60*/  PRMT R3, RZ, 0x5410, R9 ;  /* 0x00005410ff037816 */ /* 0x020fca0000000009 */
[----:B------:R-:W-:Y:S01]  /*2b70*/  FADD.FTZ R192, R3, R192 ;  /* 0x000000c003c07221 */ /* 0x000fe20000010000 */
[----:B------:R-:W-:Y:S05]  /*2b80*/  BRA `(.L_x_11825) ;  /* 0x0000004000007947 */ /* 0x000fea0003800000 */
.L_x_11823:
[----:B-----5:R-:W-:-:S05]  /*2b90*/  PRMT R3, RZ, 0x5410, R13 ;  /* 0x00005410ff037816 */ /* 0x020fca000000000d */
[----:B------:R-:W-:Y:S01]  /*2ba0*/  FADD.FTZ R192, R3, R192 ;  /* 0x000000c003c07221 */ /* 0x000fe20000010000 */
[----:B------:R-:W-:-:S05]  /*2bb0*/  @P2 PRMT R3, RZ, 0x5410, R9 ;  /* 0x00005410ff032816 */ /* 0x000fca0000000009 */
[----:B------:R-:W-:-:S05]  /*2bc0*/  @P2 FADD.FTZ R192, R3, R192 ;  /* 0x000000c003c02221 */ /* 0x000fca0000010000 */
.L_x_11825:
[----:B------:R-:W-:-:S04]  /*2bd0*/  F2FP.BF16.PACK_AB R2, RZ, R192 ;  /* 0x000000c0ff02723e */ /* 0x000fc800000010ff */
[----:B0-----:R-:W-:Y:S02]  /*2be0*/  PRMT R5, R2, 0x7610, R5 ;  /* 0x0000761002057816 */ /* 0x001fe40000000005 */
.L_x_11826:
[----:B------:R-:W-:Y:S01]  /*2bf0*/  PRMT R196, RZ, 0x7610, R145 ;  /* 0x00007610ffc47816 */ /* 0x000fe20000000091 */
[----:B------:R-:W-:Y:S05]  /*2c00*/  @P3 BRA `(.L_x_11827) ;  /* 0x0000008000003947 */ /* 0x000fea0003800000 */
[----:B------:R-:W-:-:S04]  /*2c10*/  ISETP.NE.U32.AND P4, PT, RZ, c[0x0][0x180], PT ;  /* 0x00006000ff007a0c */ /* 0x000fc80003f85070 */
[----:B------:R-:W-:-:S13]  /*2c20*/  ISETP.NE.AND.EX P4, PT, RZ, c[0x0][0x184], PT, P4 ;  /* 0x00006100ff007a0c */ /* 0x000fda0003f85340 */
[----:B------:R-:W-:Y:S05]  /*2c30*/  @P4 BRA `(.L_x_11828) ;  /* 0x0000002000004947 */ /* 0x000fea0003800000 */
[----:B------:R-:W-:Y:S05]  /*2c40*/  @P0 BRA `(.L_x_11829) ;  /* 0x0000008000000947 */ /* 0x000fea0003800000 */
[----:B------:R-:W-:Y:S05]  /*2c50*/  BRA `(.L_x_11830) ;  /* 0x0000009000007947 */ /* 0x000fea0003800000 */
.L_x_11828:
[----:B-----5:R-:W-:-:S05]  /*2c60*/  PRMT R3, RZ, 0x7610, R9 ;  /* 0x00007610ff037816 */ /* 0x020fca0000000009 */
[----:B------:R-:W-:Y:S01]  /*2c70*/  FADD.FTZ R196, R3, R196 ;  /* 0x000000c403c47221 */ /* 0x000fe20000010000 */
[----:B------:R-:W-:Y:S05]  /*2c80*/  BRA `(.L_x_11829) ;  /* 0x0000004000007947 */ /* 0x000fea0003800000 */
.L_x_11827:
[----:B-----5:R-:W-:-:S05]  /*2c90*/  PRMT R3, RZ, 0x7610, R13 ;  /* 0x00007610ff037816 */ /* 0x020fca000000000d */
[----:B------:R-:W-:Y:S01]  /*2ca0*/  FADD.FTZ R196, R3, R196 ;  /* 0x000000c403c47221 */ /* 0x000fe20000010000 */
[----:B------:R-:W-:-:S05]  /*2cb0*/  @P2 PRMT R3, RZ, 0x7610, R9 ;  /* 0x00007610ff032816 */ /* 0x000fca0000000009 */
[----:B------:R-:W-:-:S05]  /*2cc0*/  @P2 FADD.FTZ R196, R3, R196 ;  /* 0x000000c403c42221 */ /* 0x000fca0000010000 */
.L_x_11829:
[----:B------:R-:W-:-:S04]  /*2cd0*/  F2FP.BF16.PACK_AB R2, RZ, R196 ;  /* 0x000000c4ff02723e */ /* 0x000fc800000010ff */
[----:B0-----:R-:W-:Y:S02]  /*2ce0*/  PRMT R5, R5, 0x5410, R2 ;  /* 0x0000541005057816 */ /* 0x001fe40000000002 */
.L_x_11830:
[----:B------:R-:W-:Y:S01]  /*2cf0*/  PRMT R195, RZ, 0x5410, R146 ;  /* 0x00005410ffc37816 */ /* 0x000fe20000000092 */
[----:B------:R-:W-:Y:S05]  /*2d00*/  @P3 BRA `(.L_x_11831) ;  /* 0x0000008000003947 */ /* 0x000fea0003800000 */
[----:B------:R-:W-:-:S04]  /*2d10*/  ISETP.NE.U32.AND P4, PT, RZ, c[0x0][0x180], PT ;  /* 0x00006000ff007a0c */ /* 0x000fc80003f85070 */
[----:B------:R-:W-:-:S13]  /*2d20*/  ISETP.NE.AND.EX P4, PT, RZ, c[0x0][0x184], PT, P4 ;  /* 0x00006100ff007a0c */ /* 0x000fda0003f85340 */
[----:B------:R-:W-:Y:S05]  /*2d30*/  @P4 BRA `(.L_x_11832) ;  /* 0x0000002000004947 */ /* 0x000fea0003800000 */
[----:B------:R-:W-:Y:S05]  /*2d40*/  @P0 BRA `(.L_x_11833) ;  /* 0x0000008000000947 */ /* 0x000fea0003800000 */
[----:B------:R-:W-:Y:S05]  /*2d50*/  BRA `(.L_x_11834) ;  /* 0x0000009000007947 */ /* 0x000fea0003800000 */
.L_x_11832:
[----:B-----5:R-:W-:-:S05]  /*2d60*/  PRMT R2, RZ, 0x5410, R10 ;  /* 0x00005410ff027816 */ /* 0x020fca000000000a */
[----:B------:R-:W-:Y:S01]  /*2d70*/  FADD.FTZ R195, R2, R195 ;  /* 0x000000c302c37221 */ /* 0x000fe20000010000 */
[----:B------:R-:W-:Y:S05]  /*2d80*/  BRA `(.L_x_11833) ;  /* 0x0000004000007947 */ /* 0x000fea0003800000 */
.L_x_11831:
[----:B-----5:R-:W-:-:S05]  /*2d90*/  PRMT R2, RZ, 0x5410, R14 ;  /* 0x00005410ff027816 */ /* 0x020fca000000000e */
[----:B------:R-:W-:Y:S01]  /*2da0*/  FADD.FTZ R195, R2, R195 ;  /* 0x000000c302c37221 */ /* 0x000fe20000010000 */
[----:B------:R-:W-:-:S05]  /*2db0*/  @P2 PRMT R2, RZ, 0x5410, R10 ;  /* 0x00005410ff022816 */ /* 0x000fca000000000a */
[----:B------:R-:W-:-:S05]  /*2dc0*/  @P2 FADD.FTZ R195, R2, R195 ;  /* 0x000000c302c32221 */ /* 0x000fca0000010000 */
.L_x_11833:
[----:B------:R-:W-:-:S04]  /*2dd0*/  F2FP.BF16.PACK_AB R3, RZ, R195 ;  /* 0x000000c3ff03723e */ /* 0x000fc800000010ff */
[----:B------:R-:W-:Y:S02]  /*2de0*/  PRMT R6, R3, 0x7610, R6 ;  /* 0x0000761003067816 */ /* 0x000fe40000000006 */
.L_x_11834:
[----:B------:R-:W-:Y:S01]  /*2df0*/  PRMT R198, RZ, 0x7610, R146 ;  /* 0x00007610ffc67816 */ /* 0x000fe20000000092 */
[----:B------:R-:W-:Y:S05]  /*2e00*/  @P3 BRA `(.L_x_11835) ;  /* 0x0000008000003947 */ /* 0x000fea0003800000 */
[----:B------:R-:W-:-:S04]  /*2e10*/  ISETP.NE.U32.AND P4, PT, RZ, c[0x0][0x180], PT ;  /* 0x00006000ff007a0c */ /* 0x000fc80003f85070 */
[----:B------:R-:W-:-:S13]  /*2e20*/  ISETP.NE.AND.EX P4, PT, RZ, c[0x0][0x184], PT, P4 ;  /* 0x00006100ff007a0c */ /* 0x000fda0003f85340 */
[----:B------:R-:W-:Y:S05]  /*2e30*/  @P4 BRA `(.L_x_11836) ;  /* 0x0000002000004947 */ /* 0x000fea0003800000 */
[----:B------:R-:W-:Y:S05]  /*2e40*/  @P0 BRA `(.L_x_11837) ;  /* 0x0000008000000947 */ /* 0x000fea0003800000 */
[----:B------:R-:W-:Y:S05]  /*2e50*/  BRA `(.L_x_11838) ;  /* 0x0000009000007947 */ /* 0x000fea0003800000 */
.L_x_11836:
[----:B-----5:R-:W-:-:S05]  /*2e60*/  PRMT R3, RZ, 0x7610, R10 ;  /* 0x00007610ff037816 */ /* 0x020fca000000000a */
[----:B------:R-:W-:Y:S01]  /*2e70*/  FADD.FTZ R198, R3, R198 ;  /* 0x000000c603c67221 */ /* 0x000fe20000010000 */
[----:B------:R-:W-:Y:S05]  /*2e80*/  BRA `(.L_x_11837) ;  /* 0x0000004000007947 */ /* 0x000fea0003800000 */
.L_x_11835:
[----:B-----5:R-:W-:-:S05]  /*2e90*/  PRMT R3, RZ, 0x7610, R14 ;  /* 0x00007610ff037816 */ /* 0x020fca000000000e */
[----:B------:R-:W-:Y:S01]  /*2ea0*/  FADD.FTZ R198, R3, R198 ;  /* 0x000000c603c67221 */ /* 0x000fe20000010000 */
[----:B------:R-:W-:-:S05]  /*2eb0*/  @P2 PRMT R3, RZ, 0x7610, R10 ;  /* 0x00007610ff032816 */ /* 0x000fca000000000a */
[----:B------:R-:W-:-:S05]  /*2ec0*/  @P2 FADD.FTZ R198, R3, R198 ;  /* 0x000000c603c62221 */ /* 0x000fca0000010000 */
.L_x_11837:
[----:B------:R-:W-:-:S04]  /*2ed0*/  F2FP.BF16.PACK_AB R3, RZ, R198 ;  /* 0x000000c6ff03723e */ /* 0x000fc800000010ff */
[----:B------:R-:W-:Y:S02]  /*2ee0*/  PRMT R6, R6, 0x5410, R3 ;  /* 0x0000541006067816 */ /* 0x000fe40000000003 */
.L_x_11838:
[----:B------:R-:W-:Y:S01]  /*2ef0*/  PRMT R197, RZ, 0x5410, R147 ;  /* 0x00005410ffc57816 */ /* 0x000fe20000000093 */
[----:B------:R-:W-:Y:S05]  /*2f00*/  @P3 BRA `(.L_x_11839) ;  /* 0x0000008000003947 */ /* 0x000fea0003800000 */
[----:B------:R-:W-:-:S04]  /*2f10*/  ISETP.NE.U32.AND P4, PT, RZ, c[0x0][0x180], PT ;  /* 0x00006000ff007a0c */ /* 0x000fc80003f85070 */
[----:B------:R-:W-:-:S13]  /*2f20*/  ISETP.NE.AND.EX P4, PT, RZ, c[0x0][0x184], PT, P4 ;  /* 0x00006100ff007a0c */ /* 0x000fda0003f85340 */
[----:B------:R-:W-:Y:S05]  /*2f30*/  @P4 BRA `(.L_x_11840) ;  /* 0x0000002000004947 */ /* 0x000fea0003800000 */
[----:B------:R-:W-:Y:S05]  /*2f40*/  @P0 BRA `(.L_x_11841) ;  /* 0x0000008000000947 */ /* 0x000fea0003800000 */
[----:B------:R-:W-:Y:S05]  /*2f50*/  BRA `(.L_x_11842) ;  /* 0x0000009000007947 */ /* 0x000fea0003800000 */
.L_x_11840:
[----:B-----5:R-:W-:-:S05]  /*2f60*/  PRMT R2, RZ, 0x5410, R11 ;  /* 0x00005410ff027816 */ /* 0x020fca000000000b */
[----:B------:R-:W-:Y:S01]  /*2f70*/  FADD.FTZ R197, R2, R197 ;  /* 0x000000c502c57221 */ /* 0x000fe20000010000 */
[----:B------:R-:W-:Y:S05]  /*2f80*/  BRA `(.L_x_11841) ;  /* 0x0000004000007947 */ /* 0x000fea0003800000 */
.L_x_11839:
[----:B-----5:R-:W-:-:S05]  /*2f90*/  PRMT R2, RZ, 0x5410, R15 ;  /* 0x00005410ff027816 */ /* 0x020fca000000000f */
[----:B------:R-:W-:Y:S01]  /*2fa0*/  FADD.FTZ R197, R2, R197 ;  /* 0x000000c502c57221 */ /* 0x000fe20000010000 */
[----:B------:R-:W-:-:S05]  /*2fb0*/  @P2 PRMT R2, RZ, 0x5410, R11 ;  /* 0x00005410ff022816 */ /* 0x000fca000000000b */
[----:B------:R-:W-:-:S05]  /*2fc0*/  @P2 FADD.FTZ R197, R2, R197 ;  /* 0x000000c502c52221 */ /* 0x000fca0000010000 */
.L_x_11841:
[----:B------:R-:W-:-:S04]  /*2fd0*/  F2FP.BF16.PACK_AB R2, RZ, R197 ;  /* 0x000000c5ff02723e */ /* 0x000fc800000010ff */
[----:B------:R-:W-:Y:S02]  /*2fe0*/  PRMT R7, R2, 0x7610, R7 ;  /* 0x0000761002077816 */ /* 0x000fe40000000007 */
.L_x_11842:
[----:B------:R-:W-:Y:S01]  /*2ff0*/  PRMT R201, RZ, 0x7610, R147 ;  /* 0x00007610ffc97816 */ /* 0x000fe20000000093 */
[----:B------:R-:W-:Y:S05]  /*3000*/  @P3 BRA `(.L_x_11843) ;  /* 0x0000008000003947 */ /* 0x000fea0003800000 */
[----:B------:R-:W-:-:S04]  /*3010*/  ISETP.NE.U32.AND P4, PT, RZ, c[0x0][0x180], PT ;  /* 0x00006000ff007a0c */ /* 0x000fc80003f85070 */
[----:B------:R-:W-:-:S13]  /*3020*/  ISETP.NE.AND.EX P4, PT, RZ, c[0x0][0x184], PT, P4 ;  /* 0x00006100ff007a0c */ /* 0x000fda0003f85340 */
[----:B------:R-:W-:Y:S05]  /*3030*/  @P4 BRA `(.L_x_11844) ;  /* 0x0000002000004947 */ /* 0x000fea0003800000 */
[----:B------:R-:W-:Y:S05]  /*3040*/  @P0 BRA `(.L_x_11845) ;  /* 0x0000008000000947 */ /* 0x000fea0003800000 */
[----:B------:R-:W-:Y:S05]  /*3050*/  BRA `(.L_x_11846) ;  /* 0x0000009000007947 */ /* 0x000fea0003800000 */
.L_x_11844:
[----:B-----5:R-:W-:-:S05]  /*3060*/  PRMT R2, RZ, 0x7610, R11 ;  /* 0x00007610ff027816 */ /* 0x020fca000000000b */
[----:B------:R-:W-:Y:S01]  /*3070*/  FADD.FTZ R201, R2, R201 ;  /* 0x000000c902c97221 */ /* 0x000fe20000010000 */
[----:B------:R-:W-:Y:S05]  /*3080*/  BRA `(.L_x_11845) ;  /* 0x0000004000007947 */ /* 0x000fea0003800000 */
.L_x_11843:
[----:B-----5:R-:W-:-:S05]  /*3090*/  PRMT R2, RZ, 0x7610, R15 ;  /* 0x00007610ff027816 */ /* 0x020fca000000000f */
[----:B------:R-:W-:Y:S01]  /*30a0*/  FADD.FTZ R201, R2, R201 ;  /* 0x000000c902c97221 */ /* 0x000fe20000010000 */
[----:B------:R-:W-:-:S05]  /*30b0*/  @P2 PRMT R2, RZ, 0x7610, R11 ;  /* 0x00007610ff022816 */ /* 0x000fca000000000b */
[----:B------:R-:W-:-:S05]  /*30c0*/  @P2 FADD.FTZ R201, R2, R201 ;  /* 0x000000c902c92221 */ /* 0x000fca0000010000 */
.L_x_11845:
[----:B------:R-:W-:-:S04]  /*30d0*/  F2FP.BF16.PACK_AB R2, RZ, R201 ;  /* 0x000000c9ff02723e */ /* 0x000fc800000010ff */
[----:B------:R-:W-:Y:S02]  /*30e0*/  PRMT R7, R7, 0x5410, R2 ;  /* 0x0000541007077816 */ /* 0x000fe40000000002 */
.L_x_11846:
        /* <DEDUP_REMOVED lines=16> */
.L_x_11848:
[----:B-----5:R-:W-:-:S05]  /*31f0*/  PRMT R3, RZ, 0x5410, R8 ;  /* 0x00005410ff037816 */ /* 0x020fca0000000008 */
[----:B------:R-:W-:Y:S01]  /*3200*/  FADD.FTZ R200, R3, R200 ;  /* 0x000000c803c87221 */ /* 0x000fe20000010000 */
[----:B------:R-:W-:Y:S05]  /*3210*/  BRA `(.L_x_11849) ;  /* 0x0000004000007947 */ /* 0x000fea0003800000 */
.L_x_11847:
[----:B-1---5:R-:W-:-:S05]  /*3220*/  PRMT R3, RZ, 0x5410, R12 ;  /* 0x00005410ff037816 */ /* 0x022fca000000000c */
[----:B------:R-:W-:Y:S01]  /*3230*/  FADD.FTZ R200, R3, R200 ;  /* 0x000000c803c87221 */ /* 0x000fe20000010000 */
[----:B------:R-:W-:-:S05]  /*3240*/  @P2 PRMT R3, RZ, 0x5410, R8 ;  /* 0x00005410ff032816 */ /* 0x000fca0000000008 */
[----:B------:R-:W-:-:S05]  /*3250*/  @P2 FADD.FTZ R200, R3, R200 ;  /* 0x000000c803c82221 */ /* 0x000fca0000010000 */
.L_x_11849:
[----:B------:R-:W-:-:S04]  /*3260*/  F2FP.BF16.PACK_AB R2, RZ, R200 ;  /* 0x000000c8ff02723e */ /* 0x000fc800000010ff */
[----:B0-----:R-:W-:Y:S02]  /*3270*/  PRMT R4, R2, 0x7610, R4 ;  /* 0x0000761002047816 */ /* 0x001fe40000000004 */
.L_x_11850:
[----:B------:R-:W-:Y:S01]  /*3280*/  PRMT R203, RZ, 0x7610, R144 ;  /* 0x00007610ffcb7816 */ /* 0x000fe20000000090 */
[----:B------:R-:W-:Y:S05]  /*3290*/  @P3 BRA `(.L_x_11851) ;  /* 0x0000008000003947 */ /* 0x000fea0003800000 */
[----:B------:R-:W-:-:S04]  /*32a0*/  ISETP.NE.U32.AND P4, PT, RZ, c[0x0][0x180], PT ;  /* 0x00006000ff007a0c */ /* 0x000fc80003f85070 */
[----:B------:R-:W-:-:S13]  /*32b0*/  ISETP.NE.AND.EX P4, PT, RZ, c[0x0][0x184], PT, P4 ;  /* 0x00006100ff007a0c */ /* 0x000fda0003f85340 */
[----:B------:R-:W-:Y:S05]  /*32c0*/  @P4 BRA `(.L_x_11852) ;  /* 0x0000002000004947 */ /* 0x000fea0003800000 */
[----:B------:R-:W-:Y:S05]  /*32d0*/  @P0 BRA `(.L_x_11853) ;  /* 0x0000008000000947 */ /* 0x000fea0003800000 */
[----:B------:R-:W-:Y:S05]  /*32e0*/  BRA `(.L_x_11854) ;  /* 0x0000009000007947 */ /* 0x000fea0003800000 */
.L_x_11852:
[----:B-----5:R-:W-:-:S05]  /*32f0*/  PRMT R2, RZ, 0x7610, R8 ;  /* 0x00007610ff027816 */ /* 0x020fca0000000008 */
[----:B------:R-:W-:Y:S01]  /*3300*/  FADD.FTZ R203, R2, R203 ;  /* 0x000000cb02cb7221 */ /* 0x000fe20000010000 */
[----:B------:R-:W-:Y:S05]  /*3310*/  BRA `(.L_x_11853) ;  /* 0x0000004000007947 */ /* 0x000fea0003800000 */
.L_x_11851:
[----:B-----5:R-:W-:-:S05]  /*3320*/  PRMT R2, RZ, 0x7610, R12 ;  /* 0x00007610ff027816 */ /* 0x020fca000000000c */
[----:B------:R-:W-:Y:S01]  /*3330*/  FADD.FTZ R203, R2, R203 ;  /* 0x000000cb02cb7221 */ /* 0x000fe20000010000 */
[----:B------:R-:W-:-:S05]  /*3340*/  @P2 PRMT R2, RZ, 0x7610, R8 ;  /* 0x00007610ff022816 */ /* 0x000fca0000000008 */
[----:B------:R-:W-:-:S05]  /*3350*/  @P2 FADD.FTZ R203, R2, R203 ;  /* 0x000000cb02cb2221 */ /* 0x000fca0000010000 */
.L_x_11853:
[----:B------:R-:W-:-:S04]  /*3360*/  F2FP.BF16.PACK_AB R2, RZ, R203 ;  /* 0x000000cbff02723e */ /* 0x000fc800000010ff */
[----:B0-----:R-:W-:Y:S02]  /*3370*/  PRMT R4, R4, 0x5410, R2 ;  /* 0x0000541004047816 */ /* 0x001fe40000000002 */
.L_x_11854:
[----:B------:R-:W-:Y:S01]  /*3380*/  PRMT R202, RZ, 0x5410, R145 ;  /* 0x00005410ffca7816 */ /* 0x000fe20000000091 */
[----:B------:R-:W-:Y:S05]  /*3390*/  @P3 BRA `(.L_x_11855) ;  /* 0x0000008000003947 */ /* 0x000fea0003800000 */
[----:B------:R-:W-:-:S04]  /*33a0*/  ISETP.NE.U32.AND P4, PT, RZ, c[0x0][0x180], PT ;  /* 0x00006000ff007a0c */ /* 0x000fc80003f85070 */
[----:B------:R-:W-:-:S13]  /*33b0*/  ISETP.NE.AND.EX P4, PT, RZ, c[0x0][0x184], PT, P4 ;  /* 0x00006100ff007a0c */ /* 0x000fda0003f85340 */
[----:B------:R-:W-:Y:S05]  /*33c0*/  @P4 BRA `(.L_x_11856) ;  /* 0x0000002000004947 */ /* 0x000fea0003800000 */
[----:B------:R-:W-:Y:S05]  /*33d0*/  @P0 BRA `(.L_x_11857) ;  /* 0x0000008000000947 */ /* 0x000fea0003800000 */
[----:B------:R-:W-:Y:S05]  /*33e0*/  BRA `(.L_x_11858) ;  /* 0x0000009000007947 */ /* 0x000fea0003800000 */
.L_x_11856:
[----:B-----5:R-:W-:-:S05]  /*33f0*/  PRMT R3, RZ, 0x5410, R9 ;  /* 0x00005410ff037816 */ /* 0x020fca0000000009 */
[----:B------:R-:W-:Y:S01]  /*3400*/  FADD.FTZ R202, R3, R202 ;  /* 0x000000ca03ca7221 */ /* 0x000fe20000010000 */
[----:B------:R-:W-:Y:S05]  /*3410*/  BRA `(.L_x_11857) ;  /* 0x0000004000007947 */ /* 0x000fea0003800000 */
.L_x_11855:
[----:B-----5:R-:W-:-:S05]  /*3420*/  PRMT R3, RZ, 0x5410, R13 ;  /* 0x00005410ff037816 */ /* 0x020fca000000000d */
[----:B------:R-:W-:Y:S01]  /*3430*/  FADD.FTZ R202, R3, R202 ;  /* 0x000000ca03ca7221 */ /* 0x000fe20000010000 */
[----:B------:R-:W-:-:S05]  /*3440*/  @P2 PRMT R3, RZ, 0x5410, R9 ;  /* 0x00005410ff032816 */ /* 0x000fca0000000009 */
[----:B------:R-:W-:-:S05]  /*3450*/  @P2 FADD.FTZ R202, R3, R202 ;  /* 0x000000ca03ca2221 */ /* 0x000fca0000010000 */
.L_x_11857:
[----:B------:R-:W-:-:S04]  /*3460*/  F2FP.BF16.PACK_AB R2, RZ, R202 ;  /* 0x000000caff02723e */ /* 0x000fc800000010ff */
[----:B0-----:R-:W-:Y:S02]  /*3470*/  PRMT R5, R2, 0x7610, R5 ;  /* 0x0000761002057816 */ /* 0x001fe40000000005 */
.L_x_11858:
[----:B------:R-:W-:Y:S01]  /*3480*/  PRMT R205, RZ, 0x7610, R145 ;  /* 0x00007610ffcd7816 */ /* 0x000fe20000000091 */
[----:B------:R-:W-:Y:S05]  /*3490*/  @P3 BRA `(.L_x_11859) ;  /* 0x0000008000003947 */ /* 0x000fea0003800000 */
[----:B------:R-:W-:-:S04]  /*34a0*/  ISETP.NE.U32.AND P4, PT, RZ, c[0x0][0x180], PT ;  /* 0x00006000ff007a0c */ /* 0x000fc80003f85070 */
[----:B------:R-:W-:-:S13]  /*34b0*/  ISETP.NE.AND.EX P4, PT, RZ, c[0x0][0x184], PT, P4 ;  /* 0x00006100ff007a0c */ /* 0x000fda0003f85340 */
[----:B------:R-:W-:Y:S05]  /*34c0*/  @P4 BRA `(.L_x_11860) ;  /* 0x0000002000004947 */ /* 0x000fea0003800000 */
[----:B------:R-:W-:Y:S05]  /*34d0*/  @P0 BRA `(.L_x_11861) ;  /* 0x0000008000000947 */ /* 0x000fea0003800000 */
[----:B------:R-:W-:Y:S05]  /*34e0*/  BRA `(.L_x_11862) ;  /* 0x0000009000007947 */ /* 0x000fea0003800000 */
.L_x_11860:
[----:B-----5:R-:W-:-:S05]  /*34f0*/  PRMT R2, RZ, 0x7610, R9 ;  /* 0x00007610ff027816 */ /* 0x020fca0000000009 */
[----:B------:R-:W-:Y:S01]  /*3500*/  FADD.FTZ R205, R2, R205 ;  /* 0x000000cd02cd7221 */ /* 0x000fe20000010000 */
[----:B------:R-:W-:Y:S05]  /*3510*/  BRA `(.L_x_11861) ;  /* 0x0000004000007947 */ /* 0x000fea0003800000 */
.L_x_11859:
[----:B-----5:R-:W-:-:S05]  /*3520*/  PRMT R2, RZ, 0x7610, R13 ;  /* 0x00007610ff027816 */ /* 0x020fca000000000d */
[----:B------:R-:W-:Y:S01]  /*3530*/  FADD.FTZ R205, R2, R205 ;  /* 0x000000cd02cd7221 */ /* 0x000fe20000010000 */
[----:B------:R-:W-:-:S05]  /*3540*/  @P2 PRMT R2, RZ, 0x7610, R9 ;  /* 0x00007610ff022816 */ /* 0x000fca0000000009 */
[----:B------:R-:W-:-:S05]  /*3550*/  @P2 FADD.FTZ R205, R2, R205 ;  /* 0x000000cd02cd2221 */ /* 0x000fca0000010000 */
.L_x_11861:
[----:B------:R-:W-:-:S04]  /*3560*/  F2FP.BF16.PACK_AB R2, RZ, R205 ;  /* 0x000000cdff02723e */ /* 0x000fc800000010ff */
[----:B0-----:R-:W-:Y:S02]  /*3570*/  PRMT R5, R5, 0x5410, R2 ;  /* 0x0000541005057816 */ /* 0x001fe40000000002 */
.L_x_11862:
[----:B------:R-:W-:Y:S01]  /*3580*/  PRMT R204, RZ, 0x5410, R146 ;  /* 0x00005410ffcc7816 */ /* 0x000fe20000000092 */
[----:B------:R-:W-:Y:S05]  /*3590*/  @P3 BRA `(.L_x_11863) ;  /* 0x0000008000003947 */ /* 0x000fea0003800000 */
[----:B------:R-:W-:-:S04]  /*35a0*/  ISETP.NE.U32.AND P4, PT, RZ, c[0x0][0x180], PT ;  /* 0x00006000ff007a0c */ /* 0x000fc80003f85070 */
[----:B------:R-:W-:-:S13]  /*35b0*/  ISETP.NE.AND.EX P4, PT, RZ, c[0x0][0x184], PT, P4 ;  /* 0x00006100ff007a0c */ /* 0x000fda0003f85340 */
[----:B------:R-:W-:Y:S05]  /*35c0*/  @P4 BRA `(.L_x_11864) ;  /* 0x0000002000004947 */ /* 0x000fea0003800000 */
[----:B------:R-:W-:Y:S05]  /*35d0*/  @P0 BRA `(.L_x_11865) ;  /* 0x0000008000000947 */ /* 0x000fea0003800000 */
[----:B------:R-:W-:Y:S05]  /*35e0*/  BRA `(.L_x_11866) ;  /* 0x0000009000007947 */ /* 0x000fea0003800000 */
.L_x_11864:
[----:B-----5:R-:W-:-:S05]  /*35f0*/  PRMT R3, RZ, 0x5410, R10 ;  /* 0x00005410ff037816 */ /* 0x020fca000000000a */
[----:B------:R-:W-:Y:S01]  /*3600*/  FADD.FTZ R204, R3, R204 ;  /* 0x000000cc03cc7221 */ /* 0x000fe20000010000 */
[----:B------:R-:W-:Y:S05]  /*3610*/  BRA `(.L_x_11865) ;  /* 0x0000004000007947 */ /* 0x000fea0003800000 */
.L_x_11863:
[----:B-----5:R-:W-:-:S05]  /*3620*/  PRMT R3, RZ, 0x5410, R14 ;  /* 0x00005410ff037816 */ /* 0x020fca000000000e */
[----:B------:R-:W-:Y:S01]  /*3630*/  FADD.FTZ R204, R3, R204 ;  /* 0x000000cc03cc7221 */ /* 0x000fe20000010000 */
[----:B------:R-:W-:-:S05]  /*3640*/  @P2 PRMT R3, RZ, 0x5410, R10 ;  /* 0x00005410ff032816 */ /* 0x000fca000000000a */
[----:B------:R-:W-:-:S05]  /*3650*/  @P2 FADD.FTZ R204, R3, R204 ;  /* 0x000000cc03cc2221 */ /* 0x000fca0000010000 */
.L_x_11865:
[----:B------:R-:W-:-:S04]  /*3660*/  F2FP.BF16.PACK_AB R3, RZ, R204 ;  /* 0x000000ccff03723e */ /* 0x000fc800000010ff */
[----:B------:R-:W-:Y:S02]  /*3670*/  PRMT R6, R3, 0x7610, R6 ;  /* 0x0000761003067816 */ /* 0x000fe40000000006 */
.L_x_11866:
[----:B------:R-:W-:Y:S01]  /*3680*/  PRMT R207, RZ, 0x7610, R146 ;  /* 0x00007610ffcf7816 */ /* 0x000fe20000000092 */
[----:B------:R-:W-:Y:S05]  /*3690*/  @P3 BRA `(.L_x_11867) ;  /* 0x0000008000003947 */ /* 0x000fea0003800000 */
[----:B------:R-:W-:-:S04]  /*36a0*/  ISETP.NE.U32.AND P4, PT, RZ, c[0x0][0x180], PT ;  /* 0x00006000ff007a0c */ /* 0x000fc80003f85070 */
[----:B------:R-:W-:-:S13]  /*36b0*/  ISETP.NE.AND.EX P4, PT, RZ, c[0x0][0x184], PT, P4 ;  /* 0x00006100ff007a0c */ /* 0x000fda0003f85340 */
[----:B------:R-:W-:Y:S05]  /*36c0*/  @P4 BRA `(.L_x_11868) ;  /* 0x0000002000004947 */ /* 0x000fea0003800000 */
[----:B------:R-:W-:Y:S05]  /*36d0*/  @P0 BRA `(.L_x_11869) ;  /* 0x0000008000000947 */ /* 0x000fea0003800000 */
[----:B------:R-:W-:Y:S05]  /*36e0*/  BRA `(.L_x_11870) ;  /* 0x0000009000007947 */ /* 0x000fea0003800000 */
.L_x_11868:
[----:B-----5:R-:W-:-:S05]  /*36f0*/  PRMT R2, RZ, 0x7610, R10 ;  /* 0x00007610ff027816 */ /* 0x020fca000000000a */
[----:B------:R-:W-:Y:S01]  /*3700*/  FADD.FTZ R207, R2, R207 ;  /* 0x000000cf02cf7221 */ /* 0x000fe20000010000 */
[----:B------:R-:W-:Y:S05]  /*3710*/  BRA `(.L_x_11869) ;  /* 0x0000004000007947 */ /* 0x000fea0003800000 */
.L_x_11867:
[----:B-----5:R-:W-:-:S05]  /*3720*/  PRMT R2, RZ, 0x7610, R14 ;  /* 0x00007610ff027816 */ /* 0x020fca000000000e */
[----:B------:R-:W-:Y:S01]  /*3730*/  FADD.FTZ R207, R2, R207 ;  /* 0x000000cf02cf7221 */ /* 0x000fe20000010000 */
[----:B------:R-:W-:-:S05]  /*3740*/  @P2 PRMT R2, RZ, 0x7610, R10 ;  /* 0x00007610ff022816 */ /* 0x000fca000000000a */
[----:B------:R-:W-:-:S05]  /*3750*/  @P2 FADD.FTZ R207, R2, R207 ;  /* 0x000000cf02cf2221 */ /* 0x000fca0000010000 */
.L_x_11869:
[----:B------:R-:W-:-:S04]  /*3760*/  F2FP.BF16.PACK_AB R3, RZ, R207 ;  /* 0x000000cfff03723e */ /* 0x000fc800000010ff */
[----:B------:R-:W-:Y:S02]  /*3770*/  PRMT R6, R6, 0x5410, R3 ;  /* 0x0000541006067816 */ /* 0x000fe40000000003 */
.L_x_11870:
[----:B------:R-:W-:Y:S01]  /*3780*/  PRMT R206, RZ, 0x5410, R147 ;  /* 0x00005410ffce7816 */ /* 0x000fe20000000093 */
[----:B------:R-:W-:Y:S05]  /*3790*/  @P3 BRA `(.L_x_11871) ;  /* 0x0000008000003947 */ /* 0x000fea0003800000 */
[----:B------:R-:W-:-:S04]  /*37a0*/  ISETP.NE.U32.AND P4, PT, RZ, c[0x0][0x180], PT ;  /* 0x00006000ff007a0c */ /* 0x000fc80003f85070 */
[----:B------:R-:W-:-:S13]  /*37b0*/  ISETP.NE.AND.EX P4, PT, RZ, c[0x0][0x184], PT, P4 ;  /* 0x00006100ff007a0c */ /* 0x000fda0003f85340 */
[----:B------:R-:W-:Y:S05]  /*37c0*/  @P4 BRA `(.L_x_11872) ;  /* 0x0000002000004947 */ /* 0x000fea0003800000 */
[----:B------:R-:W-:Y:S05]  /*37d0*/  @P0 BRA `(.L_x_11873) ;  /* 0x0000008000000947 */ /* 0x000fea0003800000 */
[----:B------:R-:W-:Y:S05]  /*37e0*/  BRA `(.L_x_11874) ;  /* 0x0000009000007947 */ /* 0x000fea0003800000 */
.L_x_11872:
[----:B-----5:R-:W-:-:S05]  /*37f0*/  PRMT R3, RZ, 0x5410, R11 ;  /* 0x00005410ff037816 */ /* 0x020fca000000000b */
[----:B------:R-:W-:Y:S01]  /*3800*/  FADD.FTZ R206, R3, R206 ;  /* 0x000000ce03ce7221 */ /* 0x000fe20000010000 */
[----:B------:R-:W-:Y:S05]  /*3810*/  BRA `(.L_x_11873) ;  /* 0x0000004000007947 */ /* 0x000fea0003800000 */
.L_x_11871:
[----:B-----5:R-:W-:-:S05]  /*3820*/  PRMT R3, RZ, 0x5410, R15 ;  /* 0x00005410ff037816 */ /* 0x020fca000000000f */
[----:B------:R-:W-:Y:S01]  /*3830*/  FADD.FTZ R206, R3, R206 ;  /* 0x000000ce03ce7221 */ /* 0x000fe20000010000 */
[----:B------:R-:W-:-:S05]  /*3840*/  @P2 PRMT R3, RZ, 0x5410, R11 ;  /* 0x00005410ff032816 */ /* 0x000fca000000000b */
[----:B------:R-:W-:-:S05]  /*3850*/  @P2 FADD.FTZ R206, R3, R206 ;  /* 0x000000ce03ce2221 */ /* 0x000fca0000010000 */
.L_x_11873:
[----:B------:R-:W-:-:S04]  /*3860*/  F2FP.BF16.PACK_AB R2, RZ, R206 ;  /* 0x000000ceff02723e */ /* 0x000fc800000010ff */
[----:B------:R-:W-:Y:S02]  /*3870*/  PRMT R7, R2, 0x7610, R7 ;  /* 0x0000761002077816 */ /* 0x000fe40000000007 */
.L_x_11874:
[----:B------:R-:W-:Y:S01]  /*3880*/  PRMT R208, RZ, 0x7610, R147 ;  /* 0x00007610ffd07816 */ /* 0x000fe20000000093 */
[----:B------:R-:W-:Y:S05]  /*3890*/  @P3 BRA `(.L_x_11875) ;  /* 0x0000008000003947 */ /* 0x000fea0003800000 */
[----:B------:R-:W-:-:S04]  /*38a0*/  ISETP.NE.U32.AND P4, PT, RZ, c[0x0][0x180], PT ;  /* 0x00006000ff007a0c */ /* 0x000fc80003f85070 */
[----:B------:R-:W-:-:S13]  /*38b0*/  ISETP.NE.AND.EX P4, PT, RZ, c[0x0][0x184], PT, P4 ;  /* 0x00006100ff007a0c */ /* 0x000fda0003f85340 */
[----:B------:R-:W-:Y:S05]  /*38c0*/  @P4 BRA `(.L_x_11876) ;  /* 0x0000002000004947 */ /* 0x000fea0003800000 */
[----:B------:R-:W-:Y:S05]  /*38d0*/  @P0 BRA `(.L_x_11877) ;  /* 0x0000008000000947 */ /* 0x000fea0003800000 */
[----:B------:R-:W-:Y:S05]  /*38e0*/  BRA `(.L_x_11878) ;  /* 0x0000009000007947 */ /* 0x000fea0003800000 */
.L_x_11876:
[----:B-----5:R-:W-:-:S05]  /*38f0*/  PRMT R3, RZ, 0x7610, R11 ;  /* 0x00007610ff037816 */ /* 0x020fca000000000b */
[----:B------:R-:W-:Y:S01]  /*3900*/  FADD.FTZ R208, R3, R208 ;  /* 0x000000d003d07221 */ /* 0x000fe20000010000 */
[----:B------:R-:W-:Y:S05]  /*3910*/  BRA `(.L_x_11877) ;  /* 0x0000004000007947 */ /* 0x000fea0003800000 */
.L_x_11875:
[----:B-----5:R-:W-:-:S05]  /*3920*/  PRMT R3, RZ, 0x7610, R15 ;  /* 0x00007610ff037816 */ /* 0x020fca000000000f */
[----:B------:R-:W-:Y:S01]  /*3930*/  FADD.FTZ R208, R3, R208 ;  /* 0x000000d003d07221 */ /* 0x000fe20000010000 */
[----:B------:R-:W-:-:S05]  /*3940*/  @P2 PRMT R3, RZ, 0x7610, R11 ;  /* 0x00007610ff032816 */ /* 0x000fca000000000b */
[----:B------:R-:W-:-:S05]  /*3950*/  @P2 FADD.FTZ R208, R3, R208 ;  /* 0x000000d003d02221 */ /* 0x000fca0000010000 */
.L_x_11877:
[----:B------:R-:W-:-:S04]  /*3960*/  F2FP.BF16.PACK_AB R2, RZ, R208 ;  /* 0x000000d0ff02723e */ /* 0x000fc800000010ff */
[----:B------:R-:W-:Y:S02]  /*3970*/  PRMT R7, R7, 0x5410, R2 ;  /* 0x0000541007077816 */ /* 0x000fe40000000002 */
.L_x_11878:
        /* <DEDUP_REMOVED lines=16> */
.L_x_11880:
[----:B-----5:R-:W-:-:S05]  /*3a80*/  PRMT R3, RZ, 0x5410, R8 ;  /* 0x00005410ff037816 */ /* 0x020fca0000000008 */
[----:B------:R-:W-:Y:S01]  /*3a90*/  FADD.FTZ R210, R3, R210 ;  /* 0x000000d203d27221 */ /* 0x000fe20000010000 */
[----:B------:R-:W-:Y:S05]  /*3aa0*/  BRA `(.L_x_11881) ;  /* 0x0000004000007947 */ /* 0x000fea0003800000 */
.L_x_11879:
[----:B-1---5:R-:W-:-:S05]  /*3ab0*/  PRMT R3, RZ, 0x5410, R12 ;  /* 0x00005410ff037816 */ /* 0x022fca000000000c */
[----:B------:R-:W-:Y:S01]  /*3ac0*/  FADD.FTZ R210, R3, R210 ;  /* 0x000000d203d27221 */ /* 0x000fe20000010000 */
[----:B------:R-:W-:-:S05]  /*3ad0*/  @P2 PRMT R3, RZ, 0x5410, R8 ;  /* 0x00005410ff032816 */ /* 0x000fca0000000008 */
[----:B------:R-:W-:-:S05]  /*3ae0*/  @P2 FADD.FTZ R210, R3, R210 ;  /* 0x000000d203d22221 */ /* 0x000fca0000010000 */
.L_x_11881:
[----:B------:R-:W-:-:S04]  /*3af0*/  F2FP.BF16.PACK_AB R2, RZ, R210 ;  /* 0x000000d2ff02723e */ /* 0x000fc800000010ff */
[----:B0-----:R-:W-:Y:S02]  /*3b00*/  PRMT R4, R2, 0x7610, R4 ;  /* 0x0000761002047816 */ /* 0x001fe40000000004 */
.L_x_11882:
[----:B------:R-:W-:Y:S01]  /*3b10*/  PRMT R211, RZ, 0x7610, R144 ;  /* 0x00007610ffd37816 */ /* 0x000fe20000000090 */
[----:B------:R-:W-:Y:S05]  /*3b20*/  @P3 BRA `(.L_x_11883) ;  /* 0x0000008000003947 */ /* 0x000fea0003800000 */
[----:B------:R-:W-:-:S04]  /*3b30*/  ISETP.NE.U32.AND P4, PT, RZ, c[0x0][0x180], PT ;  /* 0x00006000ff007a0c */ /* 0x000fc80003f85070 */
[----:B------:R-:W-:-:S13]  /*3b40*/  ISETP.NE.AND.EX P4, PT, RZ, c[0x0][0x184], PT, P4 ;  /* 0x00006100ff007a0c */ /* 0x000fda0003f85340 */
[----:B------:R-:W-:Y:S05]  /*3b50*/  @P4 BRA `(.L_x_11884) ;  /* 0x0000002000004947 */ /* 0x000fea0003800000 */
[----:B------:R-:W-:Y:S05]  /*3b60*/  @P0 BRA `(.L_x_11885) ;  /* 0x0000008000000947 */ /* 0x000fea0003800000 */
[----:B------:R-:W-:Y:S05]  /*3b70*/  BRA `(.L_x_11886) ;  /* 0x0000009000007947 */ /* 0x000fea0003800000 */
.L_x_11884:
[----:B-----5:R-:W-:-:S05]  /*3b80*/  PRMT R2, RZ, 0x7610, R8 ;  /* 0x00007610ff027816 */ /* 0x020fca0000000008 */
[----:B------:R-:W-:Y:S01]  /*3b90*/  FADD.FTZ R211, R2, R211 ;  /* 0x000000d302d37221 */ /* 0x000fe20000010000 */
[----:B------:R-:W-:Y:S05]  /*3ba0*/  BRA `(.L_x_11885) ;  /* 0x0000004000007947 */ /* 0x000fea0003800000 */
.L_x_11883:
[----:B-----5:R-:W-:-:S05]  /*3bb0*/  PRMT R2, RZ, 0x7610, R12 ;  /* 0x00007610ff027816 */ /* 0x020fca000000000c */
[----:B------:R-:W-:Y:S01]  /*3bc0*/  FADD.FTZ R211, R2, R211 ;  /* 0x000000d302d37221 */ /* 0x000fe20000010000 */
[----:B------:R-:W-:-:S05]  /*3bd0*/  @P2 PRMT R2, RZ, 0x7610, R8 ;  /* 0x00007610ff022816 */ /* 0x000fca0000000008 */
[----:B------:R-:W-:-:S05]  /*3be0*/  @P2 FADD.FTZ R211, R2, R211 ;  /* 0x000000d302d32221 */ /* 0x000fca0000010000 */
.L_x_11885:
[----:B------:R-:W-:-:S04]  /*3bf0*/  F2FP.BF16.PACK_AB R2, RZ, R211 ;  /* 0x000000d3ff02723e */ /* 0x000fc800000010ff */
[----:B0-----:R-:W-:Y:S02]  /*3c00*/  PRMT R4, R4, 0x5410, R2 ;  /* 0x0000541004047816 */ /* 0x001fe40000000002 */
.L_x_11886:
[----:B------:R-:W-:Y:S01]  /*3c10*/  PRMT R212, RZ, 0x5410, R145 ;  /* 0x00005410ffd47816 */ /* 0x000fe20000000091 */
[----:B------:R-:W-:Y:S05]  /*3c20*/  @P3 BRA `(.L_x_11887) ;  /* 0x0000008000003947 */ /* 0x000fea0003800000 */
[----:B------:R-:W-:-:S04]  /*3c30*/  ISETP.NE.U32.AND P4, PT, RZ, c[0x0][0x180], PT ;  /* 0x00006000ff007a0c */ /* 0x000fc80003f85070 */
[----:B------:R-:W-:-:S13]  /*3c40*/  ISETP.NE.AND.EX P4, PT, RZ, c[0x0][0x184], PT, P4 ;  /* 0x00006100ff007a0c */ /* 0x000fda0003f85340 */
[----:B------:R-:W-:Y:S05]  /*3c50*/  @P4 BRA `(.L_x_11888) ;  /* 0x0000002000004947 */ /* 0x000fea0003800000 */
[----:B------:R-:W-:Y:S05]  /*3c60*/  @P0 BRA `(.L_x_11889) ;  /* 0x0000008000000947 */ /* 0x000fea0003800000 */
[----:B------:R-:W-:Y:S05]  /*3c70*/  BRA `(.L_x_11890) ;  /* 0x0000009000007947 */ /* 0x000fea0003800000 */
.L_x_11888:
[----:B-----5:R-:W-:-:S05]  /*3c80*/  PRMT R3, RZ, 0x5410, R9 ;  /* 0x00005410ff037816 */ /* 0x020fca0000000009 */
[----:B------:R-:W-:Y:S01]  /*3c90*/  FADD.FTZ R212, R3, R212 ;  /* 0x000000d403d47221 */ /* 0x000fe20000010000 */
[----:B------:R-:W-:Y:S05]  /*3ca0*/  BRA `(.L_x_11889) ;  /* 0x0000004000007947 */ /* 0x000fea0003800000 */
.L_x_11887:
[----:B-----5:R-:W-:-:S05]  /*3cb0*/  PRMT R3, RZ, 0x5410, R13 ;  /* 0x00005410ff037816 */ /* 0x020fca000000000d */
[----:B------:R-:W-:Y:S01]  /*3cc0*/  FADD.FTZ R212, R3, R212 ;  /* 0x000000d403d47221 */ /* 0x000fe20000010000 */
[----:B------:R-:W-:-:S05]  /*3cd0*/  @P2 PRMT R3, RZ, 0x5410, R9 ;  /* 0x00005410ff032816 */ /* 0x000fca0000000009 */
[----:B------:R-:W-:-:S05]  /*3ce0*/  @P2 FADD.FTZ R212, R3, R212 ;  /* 0x000000d403d42221 */ /* 0x000fca0000010000 */
.L_x_11889:
[----:B------:R-:W-:-:S04]  /*3cf0*/  F2FP.BF16.PACK_AB R2, RZ, R212 ;  /* 0x000000d4ff02723e */ /* 0x000fc800000010ff */
[----:B0-----:R-:W-:Y:S02]  /*3d00*/  PRMT R5, R2, 0x7610, R5 ;  /* 0x0000761002057816 */ /* 0x001fe40000000005 */
.L_x_11890:
[----:B------:R-:W-:Y:S01]  /*3d10*/  PRMT R214, RZ, 0x7610, R145 ;  /* 0x00007610ffd67816 */ /* 0x000fe20000000091 */
[----:B------:R-:W-:Y:S05]  /*3d20*/  @P3 BRA `(.L_x_11891) ;  /* 0x0000008000003947 */ /* 0x000fea0003800000 */
[----:B------:R-:W-:-:S04]  /*3d30*/  ISETP.NE.U32.AND P4, PT, RZ, c[0x0][0x180], PT ;  /* 0x00006000ff007a0c */ /* 0x000fc80003f85070 */
[----:B------:R-:W-:-:S13]  /*3d40*/  ISETP.NE.AND.EX P4, PT, RZ, c[0x0][0x184], PT, P4 ;  /* 0x00006100ff007a0c */ /* 0x000fda0003f85340 */
[----:B------:R-:W-:Y:S05]  /*3d50*/  @P4 BRA `(.L_x_11892) ;  /* 0x0000002000004947 */ /* 0x000fea0003800000 */
[----:B------:R-:W-:Y:S05]  /*3d60*/  @P0 BRA `(.L_x_11893) ;  /* 0x0000008000000947 */ /* 0x000fea0003800000 */
[----:B------:R-:W-:Y:S05]  /*3d70*/  BRA `(.L_x_11894) ;  /* 0x0000009000007947 */ /* 0x000fea0003800000 */
.L_x_11892:
[----:B-----5:R-:W-:-:S05]  /*3d80*/  PRMT R3, RZ, 0x7610, R9 ;  /* 0x00007610ff037816 */ /* 0x020fca0000000009 */
[----:B------:R-:W-:Y:S01]  /*3d90*/  FADD.FTZ R214, R3, R214 ;  /* 0x000000d603d67221 */ /* 0x000fe20000010000 */
[----:B------:R-:W-:Y:S05]  /*3da0*/  BRA `(.L_x_11893) ;  /* 0x0000004000007947 */ /* 0x000fea0003800000 */
.L_x_11891:
[----:B-----5:R-:W-:-:S05]  /*3db0*/  PRMT R3, RZ, 0x7610, R13 ;  /* 0x00007610ff037816 */ /* 0x020fca000000000d */
[----:B------:R-:W-:Y:S01]  /*3dc0*/  FADD.FTZ R214, R3, R214 ;  /* 0x000000d603d67221 */ /* 0x000fe20000010000 */
[----:B------:R-:W-:-:S05]  /*3dd0*/  @P2 PRMT R3, RZ, 0x7610, R9 ;  /* 0x00007610ff032816 */ /* 0x000fca0000000009 */
[----:B------:R-:W-:-:S05]  /*3de0*/  @P2 FADD.FTZ R214, R3, R214 ;  /* 0x000000d603d62221 */ /* 0x000fca0000010000 */
.L_x_11893:
[----:B------:R-:W-:-:S04]  /*3df0*/  F2FP.BF16.PACK_AB R2, RZ, R214 ;  /* 0x000000d6ff02723e */ /* 0x000fc800000010ff */
[----:B0-----:R-:W-:Y:S02]  /*3e00*/  PRMT R5, R5, 0x5410, R2 ;  /* 0x0000541005057816 */ /* 0x001fe40000000002 */
.L_x_11894:
[----:B------:R-:W-:Y:S01]  /*3e10*/  PRMT R213, RZ, 0x5410, R146 ;  /* 0x00005410ffd57816 */ /* 0x000fe20000000092 */
[----:B------:R-:W-:Y:S05]  /*3e20*/  @P3 BRA `(.L_x_11895) ;  /* 0x0000008000003947 */ /* 0x000fea0003800000 */
[----:B------:R-:W-:-:S04]  /*3e30*/  ISETP.NE.U32.AND P4, PT, RZ, c[0x0][0x180], PT ;  /* 0x00006000ff007a0c */ /* 0x000fc80003f85070 */
[----:B------:R-:W-:-:S13]  /*3e40*/  ISETP.NE.AND.EX P4, PT, RZ, c[0x0][0x184], PT, P4 ;  /* 0x00006100ff007a0c */ /* 0x000fda0003f85340 */
[----:B------:R-:W-:Y:S05]  /*3e50*/  @P4 BRA `(.L_x_11896) ;  /* 0x0000002000004947 */ /* 0x000fea0003800000 */
[----:B------:R-:W-:Y:S05]  /*3e60*/  @P0 BRA `(.L_x_11897) ;  /* 0x0000008000000947 */ /* 0x000fea0003800000 */
[----:B------:R-:W-:Y:S05]  /*3e70*/  BRA `(.L_x_11898) ;  /* 0x0000009000007947 */ /* 0x000fea0003800000 */
.L_x_11896:
[----:B-----5:R-:W-:-:S05]  /*3e80*/  PRMT R2, RZ, 0x5410, R10 ;  /* 0x00005410ff027816 */ /* 0x020fca000000000a */
[----:B------:R-:W-:Y:S01]  /*3e90*/  FADD.FTZ R213, R2, R213 ;  /* 0x000000d502d57221 */ /* 0x000fe20000010000 */
[----:B------:R-:W-:Y:S05]  /*3ea0*/  BRA `(.L_x_11897) ;  /* 0x0000004000007947 */ /* 0x000fea0003800000 */
.L_x_11895:
[----:B-----5:R-:W-:-:S05]  /*3eb0*/  PRMT R2, RZ, 0x5410, R14 ;  /* 0x00005410ff027816 */ /* 0x020fca000000000e */
[----:B------:R-:W-:Y:S01]  /*3ec0*/  FADD.FTZ R213, R2, R213 ;  /* 0x000000d502d57221 */ /* 0x000fe20000010000 */
[----:B------:R-:W-:-:S05]  /*3ed0*/  @P2 PRMT R2, RZ, 0x5410, R10 ;  /* 0x00005410ff022816 */ /* 0x000fca000000000a */
[----:B------:R-:W-:-:S05]  /*3ee0*/  @P2 FADD.FTZ R213, R2, R213 ;  /* 0x000000d502d52221 */ /* 0x000fca0000010000 */
.L_x_11897:
[----:B------:R-:W-:-:S04]  /*3ef0*/  F2FP.BF16.PACK_AB R3, RZ, R213 ;  /* 0x000000d5ff03723e */ /* 0x000fc800000010ff */
[----:B------:R-:W-:Y:S02]  /*3f00*/  PRMT R6, R3, 0x7610, R6 ;  /* 0x0000761003067816 */ /* 0x000fe40000000006 */
.L_x_11898:
[----:B------:R-:W-:Y:S01]  /*3f10*/  PRMT R215, RZ, 0x7610, R146 ;  /* 0x00007610ffd77816 */ /* 0x000fe20000000092 */
[----:B------:R-:W-:Y:S05]  /*3f20*/  @P3 BRA `(.L_x_11899) ;  /* 0x0000008000003947 */ /* 0x000fea0003800000 */
[----:B------:R-:W-:-:S04]  /*3f30*/  ISETP.NE.U32.AND P4, PT, RZ, c[0x0][0x180], PT ;  /* 0x00006000ff007a0c */ /* 0x000fc80003f85070 */
[----:B------:R-:W-:-:S13]  /*3f40*/  ISETP.NE.AND.EX P4, PT, RZ, c[0x0][0x184], PT, P4 ;  /* 0x00006100ff007a0c */ /* 0x000fda0003f85340 */
[----:B------:R-:W-:Y:S05]  /*3f50*/  @P4 BRA `(.L_x_11900) ;  /* 0x0000002000004947 */ /* 0x000fea0003800000 */
[----:B------:R-:W-:Y:S05]  /*3f60*/  @P0 BRA `(.L_x_11901) ;  /* 0x0000008000000947 */ /* 0x000fea0003800000 */
[----:B------:R-:W-:Y:S05]  /*3f70*/  BRA `(.L_x_11902) ;  /* 0x0000009000007947 */ /* 0x000fea0003800000 */
.L_x_11900:
[----:B-----5:R-:W-:-:S05]  /*3f80*/  PRMT R2, RZ, 0x7610, R10 ;  /* 0x00007610ff027816 */ /* 0x020fca000000000a */
[----:B------:R-:W-:Y:S01]  /*3f90*/  FADD.FTZ R215, R2, R215 ;  /* 0x000000d702d77221 */ /* 0x000fe20000010000 */
[----:B------:R-:W-:Y:S05]  /*3fa0*/  BRA `(.L_x_11901) ;  /* 0x0000004000007947 */ /* 0x000fea0003800000 */
.L_x_11899:
[----:B-----5:R-:W-:-:S05]  /*3fb0*/  PRMT R2, RZ, 0x7610, R14 ;  /* 0x00007610ff027816 */ /* 0x020fca000000000e */
[----:B------:R-:W-:Y:S01]  /*3fc0*/  FADD.FTZ R215, R2, R215 ;  /* 0x000000d702d77221 */ /* 0x000fe20000010000 */
[----:B------:R-:W-:-:S05]  /*3fd0*/  @P2 PRMT R2, RZ, 0x7610, R10 ;  /* 0x00007610ff022816 */ /* 0x000fca000000000a */
[----:B------:R-:W-:-:S05]  /*3fe0*/  @P2 FADD.FTZ R215, R2, R215 ;  /* 0x000000d702d72221 */ /* 0x000fca0000010000 */
.L_x_11901:
[----:B------:R-:W-:-:S04]  /*3ff0*/  F2FP.BF16.PACK_AB R3, RZ, R215 ;  /* 0x000000d7ff03723e */ /* 0x000fc800000010ff */
[----:B------:R-:W-:Y:S02]  /*4000*/  PRMT R6, R6, 0x5410, R3 ;  /* 0x0000541006067816 */ /* 0x000fe40000000003 */
.L_x_11902:
[----:B------:R-:W-:Y:S01]  /*4010*/  PRMT R216, RZ, 0x5410, R147 ;  /* 0x00005410ffd87816 */ /* 0x000fe20000000093 */
[----:B------:R-:W-:Y:S05]  /*4020*/  @P3 BRA `(.L_x_11903) ;  /* 0x0000008000003947 */ /* 0x000fea0003800000 */
[----:B------:R-:W-:-:S04]  /*4030*/  ISETP.NE.U32.AND P4, PT, RZ, c[0x0][0x180], PT ;  /* 0x00006000ff007a0c */ /* 0x000fc80003f85070 */
[----:B------:R-:W-:-:S13]  /*4040*/  ISETP.NE.AND.EX P4, PT, RZ, c[0x0][0x184], PT, P4 ;  /* 0x00006100ff007a0c */ /* 0x000fda0003f85340 */
[----:B------:R-:W-:Y:S05]  /*4050*/  @P4 BRA `(.L_x_11904) ;  /* 0x0000002000004947 */ /* 0x000fea0003800000 */
[----:B------:R-:W-:Y:S05]  /*4060*/  @P0 BRA `(.L_x_11905) ;  /* 0x0000008000000947 */ /* 0x000fea0003800000 */
[----:B------:R-:W-:Y:S05]  /*4070*/  BRA `(.L_x_11906) ;  /* 0x0000009000007947 */ /* 0x000fea0003800000 */
.L_x_11904:
[----:B-----5:R-:W-:-:S05]  /*4080*/  PRMT R3, RZ, 0x5410, R11 ;  /* 0x00005410ff037816 */ /* 0x020fca000000000b */
[----:B------:R-:W-:Y:S01]  /*4090*/  FADD.FTZ R216, R3, R216 ;  /* 0x000000d803d87221 */ /* 0x000fe20000010000 */
[----:B------:R-:W-:Y:S05]  /*40a0*/  BRA `(.L_x_11905) ;  /* 0x0000004000007947 */ /* 0x000fea0003800000 */
.L_x_11903:
[----:B-----5:R-:W-:-:S05]  /*40b0*/  PRMT R3, RZ, 0x5410, R15 ;  /* 0x00005410ff037816 */ /* 0x020fca000000000f */
[----:B------:R-:W-:Y:S01]  /*40c0*/  FADD.FTZ R216, R3, R216 ;  /* 0x000000d803d87221 */ /* 0x000fe20000010000 */
[----:B------:R-:W-:-:S05]  /*40d0*/  @P2 PRMT R3, RZ, 0x5410, R11 ;  /* 0x00005410ff032816 */ /* 0x000fca000000000b */
[----:B------:R-:W-:-:S05]  /*40e0*/  @P2 FADD.FTZ R216, R3, R216 ;  /* 0x000000d803d82221 */ /* 0x000fca0000010000 */
.L_x_11905:
[----:B------:R-:W-:-:S04]  /*40f0*/  F2FP.BF16.PACK_AB R2, RZ, R216 ;  /* 0x000000d8ff02723e */ /* 0x000fc800000010ff */
[----:B------:R-:W-:Y:S02]  /*4100*/  PRMT R7, R2, 0x7610, R7 ;  /* 0x0000761002077816 */ /* 0x000fe40000000007 */
.L_x_11906:
[----:B------:R-:W-:Y:S01]  /*4110*/  PRMT R217, RZ, 0x7610, R147 ;  /* 0x00007610ffd97816 */ /* 0x000fe20000000093 */
[----:B------:R-:W-:Y:S05]  /*4120*/  @P3 BRA `(.L_x_11907) ;  /* 0x0000008000003947 */ /* 0x000fea0003800000 */
[----:B------:R-:W-:-:S04]  /*4130*/  ISETP.NE.U32.AND P4, PT, RZ, c[0x0][0x180], PT ;  /* 0x00006000ff007a0c */ /* 0x000fc80003f85070 */
[----:B------:R-:W-:-:S13]  /*4140*/  ISETP.NE.AND.EX P4, PT, RZ, c[0x0][0x184], PT, P4 ;  /* 0x00006100ff007a0c */ /* 0x000fda0003f85340 */
[----:B------:R-:W-:Y:S05]  /*4150*/  @P4 BRA `(.L_x_11908) ;  /* 0x0000002000004947 */ /* 0x000fea0003800000 */
[----:B------:R-:W-:Y:S05]  /*4160*/  @P0 BRA `(.L_x_11909) ;  /* 0x0000008000000947 */ /* 0x000fea0003800000 */
[----:B------:R-:W-:Y:S05]  /*4170*/  BRA `(.L_x_11910) ;  /* 0x0000009000007947 */ /* 0x000fea0003800000 */
.L_x_11908:
[----:B-----5:R-:W-:-:S05]  /*4180*/  PRMT R2, RZ, 0x7610, R11 ;  /* 0x00007610ff027816 */ /* 0x020fca000000000b */
[----:B------:R-:W-:Y:S01]  /*4190*/  FADD.FTZ R217, R2, R217 ;  /* 0x000000d902d97221 */ /* 0x000fe20000010000 */
[----:B------:R-:W-:Y:S05]  /*41a0*/  BRA `(.L_x_11909) ;  /* 0x0000004000007947 */ /* 0x000fea0003800000 */
.L_x_11907:
[----:B-----5:R-:W-:-:S05]  /*41b0*/  PRMT R2, RZ, 0x7610, R15 ;  /* 0x00007610ff027816 */ /* 0x020fca000000000f */
[----:B------:R-:W-:Y:S01]  /*41c0*/  FADD.FTZ R217, R2, R217 ;  /* 0x000000d902d97221 */ /* 0x000fe20000010000 */
[----:B------:R-:W-:-:S05]  /*41d0*/  @P2 PRMT R2, RZ, 0x7610, R11 ;  /* 0x00007610ff022816 */ /* 0x000fca000000000b */
[----:B------:R-:W-:-:S05]  /*41e0*/  @P2 FADD.FTZ R217, R2, R217 ;  /* 0x000000d902d92221 */ /* 0x000fca0000010000 */
.L_x_11909:
[----:B------:R-:W-:-:S04]  /*41f0*/  F2FP.BF16.PACK_AB R2, RZ, R217 ;  /* 0x000000d9ff02723e */ /* 0x000fc800000010ff */
[----:B------:R-:W-:Y:S02]  /*4200*/  PRMT R7, R7, 0x5410, R2 ;  /* 0x0000541007077816 */ /* 0x000fe40000000002 */
.L_x_11910:
        /* <DEDUP_REMOVED lines=11> */
[----:B-1----:R-:W-:-:S04]  /*42c0*/  ISETP.NE.U32.AND P1, PT, RZ, c[0x0][0x180], PT ;  /* 0x00006000ff007a0c */ /* 0x002fc80003f25070 */
[----:B------:R-:W-:-:S13]  /*42d0*/  ISETP.NE.AND.EX P1, PT, RZ, c[0x0][0x184], PT, P1 ;  /* 0x00006100ff007a0c */ /* 0x000fda0003f25310 */
[----:B------:R-:W-:Y:S05]  /*42e0*/  @P1 BRA `(.L_x_11912) ;  /* 0x0000002000001947 */ /* 0x000fea0003800000 */
[----:B------:R-:W-:Y:S05]  /*42f0*/  @P0 BRA `(.L_x_11913) ;  /* 0x0000008000000947 */ /* 0x000fea0003800000 */
[----:B------:R-:W-:Y:S05]  /*4300*/  BRA `(.L_x_11914) ;  /* 0x0000009000007947 */ /* 0x000fea0003800000 */
.L_x_11912:
[----:B-----5:R-:W-:-:S05]  /*4310*/  PRMT R3, RZ, 0x5410, R8 ;  /* 0x00005410ff037816 */ /* 0x020fca0000000008 */
[----:B------:R-:W-:Y:S01]  /*4320*/  FADD.FTZ R148, R3, R148 ;  /* 0x0000009403947221 */ /* 0x000fe20000010000 */
[----:B------:R-:W-:Y:S05]  /*4330*/  BRA `(.L_x_11913) ;  /* 0x0000004000007947 */ /* 0x000fea0003800000 */
.L_x_11911:
[----:B-1---5:R-:W-:-:S05]  /*4340*/  PRMT R3, RZ, 0x5410, R12 ;  /* 0x00005410ff037816 */ /* 0x022fca000000000c */
[----:B------:R-:W-:Y:S01]  /*4350*/  FADD.FTZ R148, R3, R148 ;  /* 0x0000009403947221 */ /* 0x000fe20000010000 */
[----:B------:R-:W-:-:S05]  /*4360*/  @P2 PRMT R3, RZ, 0x5410, R8 ;  /* 0x00005410ff032816 */ /* 0x000fca0000000008 */
[----:B------:R-:W-:-:S05]  /*4370*/  @P2 FADD.FTZ R148, R3, R148 ;  /* 0x0000009403942221 */ /* 0x000fca0000010000 */
.L_x_11913:
[----:B------:R-:W-:-:S04]  /*4380*/  F2FP.BF16.PACK_AB R2, RZ, R148 ;  /* 0x00000094ff02723e */ /* 0x000fc800000010ff */
[----:B0-----:R-:W-:Y:S02]  /*4390*/  PRMT R4, R2, 0x7610, R4 ;  /* 0x0000761002047816 */ /* 0x001fe40000000004 */
.L_x_11914:
[----:B------:R-:W-:Y:S01]  /*43a0*/  PRMT R150, RZ, 0x7610, R144 ;  /* 0x00007610ff967816 */ /* 0x000fe20000000090 */
[----:B------:R-:W-:Y:S05]  /*43b0*/  @P3 BRA `(.L_x_11915) ;  /* 0x0000008000003947 */ /* 0x000fea0003800000 */
[----:B------:R-:W-:-:S04]  /*43c0*/  ISETP.NE.U32.AND P1, PT, RZ, c[0x0][0x180], PT ;  /* 0x00006000ff007a0c */ /* 0x000fc80003f25070 */
[----:B------:R-:W-:-:S13]  /*43d0*/  ISETP.NE.AND.EX P1, PT, RZ, c[0x0][0x184], PT, P1 ;  /* 0x00006100ff007a0c */ /* 0x000fda0003f25310 */
[----:B------:R-:W-:Y:S05]  /*43e0*/  @P1 BRA `(.L_x_11916) ;  /* 0x0000002000001947 */ /* 0x000fea0003800000 */
[----:B------:R-:W-:Y:S05]  /*43f0*/  @P0 BRA `(.L_x_11917) ;  /* 0x0000008000000947 */ /* 0x000fea0003800000 */
[----:B------:R-:W-:Y:S05]  /*4400*/  BRA `(.L_x_11918) ;  /* 0x0000009000007947 */ /* 0x000fea0003800000 */
.L_x_11916:
[----:B-----5:R-:W-:-:S05]  /*4410*/  PRMT R3, RZ, 0x7610, R8 ;  /* 0x00007610ff037816 */ /* 0x020fca0000000008 */
[----:B------:R-:W-:Y:S01]  /*4420*/  FADD.FTZ R150, R3, R150 ;  /* 0x0000009603967221 */ /* 0x000fe20000010000 */
[----:B------:R-:W-:Y:S05]  /*4430*/  BRA `(.L_x_11917) ;  /* 0x0000004000007947 */ /* 0x000fea0003800000 */
.L_x_11915:
[----:B-----5:R-:W-:-:S05]  /*4440*/  PRMT R3, RZ, 0x7610, R12 ;  /* 0x00007610ff037816 */ /* 0x020fca000000000c */
[----:B------:R-:W-:Y:S01]  /*4450*/  FADD.FTZ R150, R3, R150 ;  /* 0x0000009603967221 */ /* 0x000fe20000010000 */
[----:B------:R-:W-:-:S05]  /*4460*/  @P2 PRMT R3, RZ, 0x7610, R8 ;  /* 0x00007610ff032816 */ /* 0x000fca0000000008 */
[----:B------:R-:W-:-:S05]  /*4470*/  @P2 FADD.FTZ R150, R3, R150 ;  /* 0x0000009603962221 */ /* 0x000fca0000010000 */
.L_x_11917:
[----:B------:R-:W-:-:S04]  /*4480*/  F2FP.BF16.PACK_AB R2, RZ, R150 ;  /* 0x00000096ff02723e */ /* 0x000fc800000010ff */
[----:B0-----:R-:W-:Y:S02]  /*4490*/  PRMT R4, R4, 0x5410, R2 ;  /* 0x0000541004047816 */ /* 0x001fe40000000002 */
.L_x_11918:
[----:B------:R-:W-:Y:S01]  /*44a0*/  PRMT R149, RZ, 0x5410, R145 ;  /* 0x00005410ff957816 */ /* 0x000fe20000000091 */
[----:B------:R-:W-:Y:S05]  /*44b0*/  @P3 BRA `(.L_x_11919) ;  /* 0x0000008000003947 */ /* 0x000fea0003800000 */
[----:B------:R-:W-:-:S04]  /*44c0*/  ISETP.NE.U32.AND P1, PT, RZ, c[0x0][0x180], PT ;  /* 0x00006000ff007a0c */ /* 0x000fc80003f25070 */
[----:B------:R-:W-:-:S13]  /*44d0*/  ISETP.NE.AND.EX P1, PT, RZ, c[0x0][0x184], PT, P1 ;  /* 0x00006100ff007a0c */ /* 0x000fda0003f25310 */
[----:B------:R-:W-:Y:S05]  /*44e0*/  @P1 BRA `(.L_x_11920) ;  /* 0x0000002000001947 */ /* 0x000fea0003800000 */
[----:B------:R-:W-:Y:S05]  /*44f0*/  @P0 BRA `(.L_x_11921) ;  /* 0x0000008000000947 */ /* 0x000fea0003800000 */
[----:B------:R-:W-:Y:S05]  /*4500*/  BRA `(.L_x_11922) ;  /* 0x0000009000007947 */ /* 0x000fea0003800000 */
.L_x_11920:
[----:B-----5:R-:W-:-:S05]  /*4510*/  PRMT R2, RZ, 0x5410, R9 ;  /* 0x00005410ff027816 */ /* 0x020fca0000000009 */
[----:B------:R-:W-:Y:S01]  /*4520*/  FADD.FTZ R149, R2, R149 ;  /* 0x0000009502957221 */ /* 0x000fe20000010000 */
[----:B------:R-:W-:Y:S05]  /*4530*/  BRA `(.L_x_11921) ;  /* 0x0000004000007947 */ /* 0x000fea0003800000 */
.L_x_11919:
[----:B-----5:R-:W-:-:S05]  /*4540*/  PRMT R2, RZ, 0x5410, R13 ;  /* 0x00005410ff027816 */ /* 0x020fca000000000d */
[----:B------:R-:W-:Y:S01]  /*4550*/  FADD.FTZ R149, R2, R149 ;  /* 0x0000009502957221 */ /* 0x000fe20000010000 */
[----:B------:R-:W-:-:S05]  /*4560*/  @P2 PRMT R2, RZ, 0x5410, R9 ;  /* 0x00005410ff022816 */ /* 0x000fca0000000009 */
[----:B------:R-:W-:-:S05]  /*4570*/  @P2 FADD.FTZ R149, R2, R149 ;  /* 0x0000009502952221 */ /* 0x000fca0000010000 */
.L_x_11921:
[----:B------:R-:W-:-:S04]  /*4580*/  F2FP.BF16.PACK_AB R2, RZ, R149 ;  /* 0x00000095ff02723e */ /* 0x000fc800000010ff */
[----:B0-----:R-:W-:Y:S02]  /*4590*/  PRMT R5, R2, 0x7610, R5 ;  /* 0x0000761002057816 */ /* 0x001fe40000000005 */
.L_x_11922:
[----:B------:R-:W-:Y:S01]  /*45a0*/  PRMT R145, RZ, 0x7610, R145 ;  /* 0x00007610ff917816 */ /* 0x000fe20000000091 */
[----:B------:R-:W-:Y:S05]  /*45b0*/  @P3 BRA `(.L_x_11923) ;  /* 0x0000008000003947 */ /* 0x000fea0003800000 */
[----:B------:R-:W-:-:S04]  /*45c0*/  ISETP.NE.U32.AND P1, PT, RZ, c[0x0][0x180], PT ;  /* 0x00006000ff007a0c */ /* 0x000fc80003f25070 */
[----:B------:R-:W-:-:S13]  /*45d0*/  ISETP.NE.AND.EX P1, PT, RZ, c[0x0][0x184], PT, P1 ;  /* 0x00006100ff007a0c */ /* 0x000fda0003f25310 */
[----:B------:R-:W-:Y:S05]  /*45e0*/  @P1 BRA `(.L_x_11924) ;  /* 0x0000002000001947 */ /* 0x000fea0003800000 */
[----:B------:R-:W-:Y:S05]  /*45f0*/  @P0 BRA `(.L_x_11925) ;  /* 0x0000008000000947 */ /* 0x000fea0003800000 */
[----:B------:R-:W-:Y:S05]  /*4600*/  BRA `(.L_x_11926) ;  /* 0x0000009000007947 */ /* 0x000fea0003800000 */
.L_x_11924:
[----:B-----5:R-:W-:-:S05]  /*4610*/  PRMT R2, RZ, 0x7610, R9 ;  /* 0x00007610ff027816 */ /* 0x020fca0000000009 */
[----:B------:R-:W-:Y:S01]  /*4620*/  FADD.FTZ R145, R2, R145 ;  /* 0x0000009102917221 */ /* 0x000fe20000010000 */
[----:B------:R-:W-:Y:S05]  /*4630*/  BRA `(.L_x_11925) ;  /* 0x0000004000007947 */ /* 0x000fea0003800000 */
.L_x_11923:
[----:B-----5:R-:W-:-:S05]  /*4640*/  PRMT R2, RZ, 0x7610, R13 ;  /* 0x00007610ff027816 */ /* 0x020fca000000000d */
[----:B------:R-:W-:Y:S01]  /*4650*/  FADD.FTZ R145, R2, R145 ;  /* 0x0000009102917221 */ /* 0x000fe20000010000 */
[----:B------:R-:W-:-:S05]  /*4660*/  @P2 PRMT R2, RZ, 0x7610, R9 ;  /* 0x00007610ff022816 */ /* 0x000fca0000000009 */
[----:B------:R-:W-:-:S05]  /*4670*/  @P2 FADD.FTZ R145, R2, R145 ;  /* 0x0000009102912221 */ /* 0x000fca0000010000 */
.L_x_11925:
[----:B------:R-:W-:-:S04]  /*4680*/  F2FP.BF16.PACK_AB R2, RZ, R145 ;  /* 0x00000091ff02723e */ /* 0x000fc800000010ff */
[----:B0-----:R-:W-:Y:S02]  /*4690*/  PRMT R5, R5, 0x5410, R2 ;  /* 0x0000541005057816 */ /* 0x001fe40000000002 */
.L_x_11926:
[----:B------:R-:W-:Y:S01]  /*46a0*/  PRMT R151, RZ, 0x5410, R146 ;  /* 0x00005410ff977816 */ /* 0x000fe20000000092 */
[----:B------:R-:W-:Y:S05]  /*46b0*/  @P3 BRA `(.L_x_11927) ;  /* 0x0000008000003947 */ /* 0x000fea0003800000 */
[----:B------:R-:W-:-:S04]  /*46c0*/  ISETP.NE.U32.AND P1, PT, RZ, c[0x0][0x180], PT ;  /* 0x00006000ff007a0c */ /* 0x000fc80003f25070 */
[----:B------:R-:W-:-:S13]  /*46d0*/  ISETP.NE.AND.EX P1, PT, RZ, c[0x0][0x184], PT, P1 ;  /* 0x00006100ff007a0c */ /* 0x000fda0003f25310 */
[----:B------:R-:W-:Y:S05]  /*46e0*/  @P1 BRA `(.L_x_11928) ;  /* 0x0000002000001947 */ /* 0x000fea0003800000 */
[----:B------:R-:W-:Y:S05]  /*46f0*/  @P0 BRA `(.L_x_11929) ;  /* 0x0000008000000947 */ /* 0x000fea0003800000 */
[----:B------:R-:W-:Y:S05]  /*4700*/  BRA `(.L_x_11930) ;  /* 0x0000009000007947 */ /* 0x000fea0003800000 */
.L_x_11928:
[----:B-----5:R-:W-:-:S05]  /*4710*/  PRMT R2, RZ, 0x5410, R10 ;  /* 0x00005410ff027816 */ /* 0x020fca000000000a */
[----:B------:R-:W-:Y:S01]  /*4720*/  FADD.FTZ R151, R2, R151 ;  /* 0x0000009702977221 */ /* 0x000fe20000010000 */
[----:B------:R-:W-:Y:S05]  /*4730*/  BRA `(.L_x_11929) ;  /* 0x0000004000007947 */ /* 0x000fea0003800000 */
.L_x_11927:
[----:B-----5:R-:W-:-:S05]  /*4740*/  PRMT R2, RZ, 0x5410, R14 ;  /* 0x00005410ff027816 */ /* 0x020fca000000000e */
[----:B------:R-:W-:Y:S01]  /*4750*/  FADD.FTZ R151, R2, R151 ;  /* 0x0000009702977221 */ /* 0x000fe20000010000 */
[----:B------:R-:W-:-:S05]  /*4760*/  @P2 PRMT R2, RZ, 0x5410, R10 ;  /* 0x00005410ff022816 */ /* 0x000fca000000000a */
[----:B------:R-:W-:-:S05]  /*4770*/  @P2 FADD.FTZ R151, R2, R151 ;  /* 0x0000009702972221 */ /* 0x000fca0000010000 */
.L_x_11929:
[----:B------:R-:W-:-:S04]  /*4780*/  F2FP.BF16.PACK_AB R3, RZ, R151 ;  /* 0x00000097ff03723e */ /* 0x000fc800000010ff */
[----:B------:R-:W-:Y:S02]  /*4790*/  PRMT R6, R3, 0x7610, R6 ;  /* 0x0000761003067816 */ /* 0x000fe40000000006 */
.L_x_11930:
[----:B------:R-:W-:Y:S01]  /*47a0*/  PRMT R146, RZ, 0x7610, R146 ;  /* 0x00007610ff927816 */ /* 0x000fe20000000092 */
[----:B------:R-:W-:Y:S05]  /*47b0*/  @P3 BRA `(.L_x_11931) ;  /* 0x0000008000003947 */ /* 0x000fea0003800000 */
[----:B------:R-:W-:-:S04]  /*47c0*/  ISETP.NE.U32.AND P1, PT, RZ, c[0x0][0x180], PT ;  /* 0x00006000ff007a0c */ /* 0x000fc80003f25070 */
[----:B------:R-:W-:-:S13]  /*47d0*/  ISETP.NE.AND.EX P1, PT, RZ, c[0x0][0x184], PT, P1 ;  /* 0x00006100ff007a0c */ /* 0x000fda0003f25310 */
[----:B------:R-:W-:Y:S05]  /*47e0*/  @P1 BRA `(.L_x_11932) ;  /* 0x0000002000001947 */ /* 0x000fea0003800000 */
[----:B------:R-:W-:Y:S05]  /*47f0*/  @P0 BRA `(.L_x_11933) ;  /* 0x0000008000000947 */ /* 0x000fea0003800000 */
[----:B------:R-:W-:Y:S05]  /*4800*/  BRA `(.L_x_11934) ;  /* 0x0000009000007947 */ /* 0x000fea0003800000 */
.L_x_11932:
[----:B-----5:R-:W-:-:S05]  /*4810*/  PRMT R3, RZ, 0x7610, R10 ;  /* 0x00007610ff037816 */ /* 0x020fca000000000a */
[----:B------:R-:W-:Y:S01]  /*4820*/  FADD.FTZ R146, R3, R146 ;  /* 0x0000009203927221 */ /* 0x000fe20000010000 */
[----:B------:R-:W-:Y:S05]  /*4830*/  BRA `(.L_x_11933) ;  /* 0x0000004000007947 */ /* 0x000fea0003800000 */
.L_x_11931:
[----:B-----5:R-:W-:-:S05]  /*4840*/  PRMT R3, RZ, 0x7610, R14 ;  /* 0x00007610ff037816 */ /* 0x020fca000000000e */
[----:B------:R-:W-:Y:S01]  /*4850*/  FADD.FTZ R146, R3, R146 ;  /* 0x0000009203927221 */ /* 0x000fe20000010000 */
[----:B------:R-:W-:-:S05]  /*4860*/  @P2 PRMT R3, RZ, 0x7610, R10 ;  /* 0x00007610ff032816 */ /* 0x000fca000000000a */
[----:B------:R-:W-:-:S05]  /*4870*/  @P2 FADD.FTZ R146, R3, R146 ;  /* 0x0000009203922221 */ /* 0x000fca0000010000 */
.L_x_11933:
[----:B------:R-:W-:-:S04]  /*4880*/  F2FP.BF16.PACK_AB R3, RZ, R146 ;  /* 0x00000092ff03723e */ /* 0x000fc800000010ff */
[----:B------:R-:W-:Y:S02]  /*4890*/  PRMT R6, R6, 0x5410, R3 ;  /* 0x0000541006067816 */ /* 0x000fe40000000003 */
.L_x_11934:
[----:B------:R-:W-:Y:S01]  /*48a0*/  PRMT R218, RZ, 0x5410, R147 ;  /* 0x00005410ffda7816 */ /* 0x000fe20000000093 */
[----:B------:R-:W-:Y:S05]  /*48b0*/  @P3 BRA `(.L_x_11935) ;  /* 0x0000008000003947 */ /* 0x000fea0003800000 */
[----:B------:R-:W-:-:S04]  /*48c0*/  ISETP.NE.U32.AND P1, PT, RZ, c[0x0][0x180], PT ;  /* 0x00006000ff007a0c */ /* 0x000fc80003f25070 */
[----:B------:R-:W-:-:S13]  /*48d0*/  ISETP.NE.AND.EX P1, PT, RZ, c[0x0][0x184], PT, P1 ;  /* 0x00006100ff007a0c */ /* 0x000fda0003f25310 */
[----:B------:R-:W-:Y:S05]  /*48e0*/  @P1 BRA `(.L_x_11936) ;  /* 0x0000002000001947 */ /* 0x000fea0003800000 */
[----:B------:R-:W-:Y:S05]  /*48f0*/  @P0 BRA `(.L_x_11937) ;  /* 0x0000008000000947 */ /* 0x000fea0003800000 */
[----:B------:R-:W-:Y:S05]  /*4900*/  BRA `(.L_x_11938) ;  /* 0x0000009000007947 */ /* 0x000fea0003800000 */
.L_x_11936:
[----:B-----5:R-:W-:-:S05]  /*4910*/  PRMT R3, RZ, 0x5410, R11 ;  /* 0x00005410ff037816 */ /* 0x020fca000000000b */
[----:B------:R-:W-:Y:S01]  /*4920*/  FADD.FTZ R218, R3, R218 ;  /* 0x000000da03da7221 */ /* 0x000fe20000010000 */
[----:B------:R-:W-:Y:S05]  /*4930*/  BRA `(.L_x_11937) ;  /* 0x0000004000007947 */ /* 0x000fea0003800000 */
.L_x_11935:
[----:B-----5:R-:W-:-:S05]  /*4940*/  PRMT R3, RZ, 0x5410, R15 ;  /* 0x00005410ff037816 */ /* 0x020fca000000000f */
[----:B------:R-:W-:Y:S01]  /*4950*/  FADD.FTZ R218, R3, R218 ;  /* 0x000000da03da7221 */ /* 0x000fe20000010000 */
[----:B------:R-:W-:-:S05]  /*4960*/  @P2 PRMT R3, RZ, 0x5410, R11 ;  /* 0x00005410ff032816 */ /* 0x000fca000000000b */
[----:B------:R-:W-:-:S05]  /*4970*/  @P2 FADD.FTZ R218, R3, R218 ;  /* 0x000000da03da2221 */ /* 0x000fca0000010000 */
.L_x_11937:
[----:B------:R-:W-:-:S04]  /*4980*/  F2FP.BF16.PACK_AB R2, RZ, R218 ;  /* 0x000000daff02723e */ /* 0x000fc800000010ff */
[----:B------:R-:W-:Y:S02]  /*4990*/  PRMT R7, R2, 0x7610, R7 ;  /* 0x0000761002077816 */ /* 0x000fe40000000007 */
.L_x_11938:
[----:B------:R-:W-:Y:S01]  /*49a0*/  PRMT R147, RZ, 0x7610, R147 ;  /* 0x00007610ff937816 */ /* 0x000fe20000000093 */
[----:B------:R-:W-:Y:S05]  /*49b0*/  @P3 BRA `(.L_x_11939) ;  /* 0x0000008000003947 */ /* 0x000fea0003800000 */
[----:B------:R-:W-:-:S04]  /*49c0*/  ISETP.NE.U32.AND P1, PT, RZ, c[0x0][0x180], PT ;  /* 0x00006000ff007a0c */ /* 0x000fc80003f25070 */
[----:B------:R-:W-:-:S13]  /*49d0*/  ISETP.NE.AND.EX P1, PT, RZ, c[0x0][0x184], PT, P1 ;  /* 0x00006100ff007a0c */ /* 0x000fda0003f25310 */
[----:B------:R-:W-:Y:S05]  /*49e0*/  @P1 BRA `(.L_x_11940) ;  /* 0x0000002000001947 */ /* 0x000fea0003800000 */
[----:B------:R-:W-:Y:S05]  /*49f0*/  @P0 BRA `(.L_x_11941) ;  /* 0x0000008000000947 */ /* 0x000fea0003800000 */
[----:B------:R-:W-:Y:S05]  /*4a00*/  BRA `(.L_x_11942) ;  /* 0x0000009000007947 */ /* 0x000fea0003800000 */
.L_x_11940:
[----:B-----5:R-:W-:-:S05]  /*4a10*/  PRMT R2, RZ, 0x7610, R11 ;  /* 0x00007610ff027816 */ /* 0x020fca000000000b */
[----:B------:R-:W-:Y:S01]  /*4a20*/  FADD.FTZ R147, R2, R147 ;  /* 0x0000009302937221 */ /* 0x000fe20000010000 */
[----:B------:R-:W-:Y:S05]  /*4a30*/  BRA `(.L_x_11941) ;  /* 0x0000004000007947 */ /* 0x000fea0003800000 */
.L_x_11939:
[----:B-----5:R-:W-:-:S05]  /*4a40*/  PRMT R2, RZ, 0x7610, R15 ;  /* 0x00007610ff027816 */ /* 0x020fca000000000f */
[----:B------:R-:W-:Y:S01]  /*4a50*/  FADD.FTZ R147, R2, R147 ;  /* 0x0000009302937221 */ /* 0x000fe20000010000 */
[----:B------:R-:W-:-:S05]  /*4a60*/  @P2 PRMT R2, RZ, 0x7610, R11 ;  /* 0x00007610ff022816 */ /* 0x000fca000000000b */
[----:B------:R-:W-:-:S05]  /*4a70*/  @P2 FADD.FTZ R147, R2, R147 ;  /* 0x0000009302932221 */ /* 0x000fca0000010000 */
.L_x_11941:
[----:B------:R-:W-:-:S04]  /*4a80*/  F2FP.BF16.PACK_AB R2, RZ, R147 ;  /* 0x00000093ff02723e */ /* 0x000fc800000010ff */
[----:B------:R-:W-:Y:S02]  /*4a90*/  PRMT R7, R7, 0x5410, R2 ;  /* 0x0000541007077816 */ /* 0x000fe40000000002 */
.L_x_11942:
        /* <DEDUP_REMOVED lines=68> */
[----:B-1----:R1:W2:Y:S02]  /*4ee0*/  SHFL.BFLY PT, R2, R144, 0x1, 0x1f ;  /* 0x0c201f0090027f89 */ /* 0x0022a400000e0000 */
.L_x_11947:
[----:B--2---:R-:W-:Y:S01]  /*4ef0*/  FADD.FTZ R194, R144, R2 ;  /* 0x0000000290c27221 */ /* 0x004fe20000010000 */
[----:B------:R-:W-:Y:S05]  /*4f00*/  BRA.DIV ~URZ, `(.L_x_11944) ;  /* 0x000019e27f007947 */ /* 0x000fea000b800000 */
[----:B------:R-:W2:Y:S02]  /*4f10*/  SHFL.BFLY PT, R2, R194, 0x2, 0x1f ;  /* 0x0c401f00c2027f89 */ /* 0x000ea400000e0000 */
[----:B--2---:R-:W-:-:S05]  /*4f20*/  FADD.FTZ R2, R194, R2 ;  /* 0x00000002c2027221 */ /* 0x004fca0000010000 */
[----:B------:R-:W2:Y:S02]  /*4f30*/  SHFL.BFLY PT, R3, R2, 0x4, 0x1f ;  /* 0x0c801f0002037f89 */ /* 0x000ea400000e0000 */
[----:B--2---:R-:W-:-:S05]  /*4f40*/  FADD.FTZ R3, R2, R3 ;  /* 0x0000000302037221 */ /* 0x004fca0000010000 */
[----:B-1----:R-:W1:Y:S02]  /*4f50*/  SHFL.BFLY PT, R144, R3, 0x8, 0x1f ;  /* 0x0d001f0003907f89 */ /* 0x002e6400000e0000 */
[----:B-1----:R-:W-:-:S05]  /*4f60*/  FADD.FTZ R144, R3, R144 ;  /* 0x0000009003907221 */ /* 0x002fca0000010000 */
[----:B------:R-:W1:Y:S02]  /*4f70*/  SHFL.BFLY PT, R219, R144, 0x10, 0x1f ;  /* 0x0e001f0090db7f89 */ /* 0x000e6400000e0000 */
[----:B-1----:R-:W-:-:S04]  /*4f80*/  FADD.FTZ R219, R144, R219 ;  /* 0x000000db90db7221 */ /* 0x002fc80000010000 */
        /* <DEDUP_REMOVED lines=129> */
[----:B------:R-:W1:Y:S02]  /*57a0*/  SHFL.BFLY PT, R3, R188, 0x1, 0x1f ;  /* 0x0c201f00bc037f89 */ /* 0x000e6400000e0000 */
[----:B-1----:R-:W-:-:S05]  /*57b0*/  FADD.FTZ R3, R188, R3 ;  /* 0x00000003bc037221 */ /* 0x002fca0000010000 */
[----:B------:R-:W1:Y:S02]  /*57c0*/  SHFL.BFLY PT, R2, R3, 0x2, 0x1f ;  /* 0x0c401f0003027f89 */ /* 0x000e6400000e0000 */
[----:B-1----:R-:W-:-:S05]  /*57d0*/  FADD.FTZ R2, R3, R2 ;  /* 0x0000000203027221 */ /* 0x002fca0000010000 */
[----:B------:R-:W1:Y:S02]  /*57e0*/  SHFL.BFLY PT, R219, R2, 0x4, 0x1f ;  /* 0x0c801f0002db7f89 */ /* 0x000e6400000e0000 */
[----:B-1----:R-:W-:-:S05]  /*57f0*/  FADD.FTZ R219, R2, R219 ;  /* 0x000000db02db7221 */ /* 0x002fca0000010000 */
[----:B------:R-:W1:Y:S02]  /*5800*/  SHFL.BFLY PT, R144, R219, 0x8, 0x1f ;  /* 0x0d001f00db907f89 */ /* 0x000e6400000e0000 */
[----:B-1----:R-:W-:-:S05]  /*5810*/  FADD.FTZ R144, R219, R144 ;  /* 0x00000090db907221 */ /* 0x002fca0000010000 */
[----:B------:R1:W2:Y:S02]  /*5820*/  SHFL.BFLY PT, R223, R144, 0x10, 0x1f ;  /* 0x0e001f0090df7f89 */ /* 0x0002a400000e0000 */
.L_x_11948:
[----:B--2---:R-:W-:Y:S01]  /*5830*/  FADD.FTZ R223, R223, R144 ;  /* 0x00000090dfdf7221 */ /* 0x004fe20000010000 */
[----:B-1----:R-:W-:Y:S01]  /*5840*/  HFMA2.MMA R144, -RZ, RZ, 0, 2.384185791015625e-07 ;  /* 0x00000004ff907435 */ /* 0x002fe200000001ff */
[----:B------:R-:W-:Y:S01]  /*5850*/  MOV R188, c[0x0][0x1e0] ;  /* 0x0000780000bc7a02 */ /* 0x000fe20000000f00 */
[----:B------:R-:W-:Y:S01]  /*5860*/  FMUL.FTZ R194, R221, R221 ;  /* 0x000000ddddc27220 */ /* 0x000fe20000410000 */
[----:B------:R-:W-:-:S03]  /*5870*/  ISETP.NE.AND P1, PT, RZ, UR6, PT ;  /* 0x00000006ff007c0c */ /* 0x000fc6000bf25270 */
[----:B------:R-:W-:Y:S01]  /*5880*/  FFMA.FTZ R188, R223, R188, c[0x0][0x228] ;  /* 0x00008a00dfbc7623 */ /* 0x000fe200000100bc */
[----:B------:R-:W-:Y:S02]  /*5890*/  FSEL R223, R194, RZ, P1 ;  /* 0x000000ffc2df7208 */ /* 0x000fe40000800000 */
[----:B------:R-:W-:Y:S01]  /*58a0*/  FSEL R219, R221, RZ, !P1 ;  /* 0x000000ffdddb7208 */ /* 0x000fe20004800000 */
[----:B------:R-:W-:-:S04]  /*58b0*/  @!P2 IMAD.WIDE R2, R171, R144, c[0x0][0x1a0] ;  /* 0x00006800ab02a625 */ /* 0x000fc800078e0290 */
[----:B------:R-:W-:Y:S01]  /*58c0*/  FADD.FTZ R188, R188, R223 ;  /* 0x000000dfbcbc7221 */ /* 0x000fe20000010000 */
[----:B------:R1:W-:Y:S01]  /*58d0*/  @!P2 STG.E [R2.64], R221 ;  /* 0x000000dd0200a986 */ /* 0x0003e2000c101904 */
[C---:B------:R-:W-:Y:S02]  /*58e0*/  FADD.FTZ R165, -R219.reuse, R165 ;  /* 0x000000a5dba57221 */ /* 0x040fe40000010100 */
[C---:B------:R-:W-:Y:S02]  /*58f0*/  FADD.FTZ R164, -R219.reuse, R164 ;  /* 0x000000a4dba47221 */ /* 0x040fe40000010100 */
[C---:B------:R-:W-:Y:S02]  /*5900*/  FADD.FTZ R169, -R219.reuse, R169 ;  /* 0x000000a9dba97221 */ /* 0x040fe40000010100 */
[C---:B------:R-:W-:Y:S02]  /*5910*/  FADD.FTZ R168, -R219.reuse, R168 ;  /* 0x000000a8dba87221 */ /* 0x040fe40000010100 */
[----:B------:R-:W-:-:S02]  /*5920*/  FADD.FTZ R224, -R219, R150 ;  /* 0x00000096dbe07221 */ /* 0x000fc40000010100 */
[C---:B------:R-:W-:Y:S01]  /*5930*/  FADD.FTZ R234, -R219.reuse, R147 ;  /* 0x00000093dbea7221 */ /* 0x040fe20000010100 */
[----:B-1----:R-:W1:Y:S01]  /*5940*/  MUFU.RSQ R221, R188 ;  /* 0x000000bc00dd7308 */ /* 0x002e620000001400 */
[----:B------:R-:W-:Y:S02]  /*5950*/  FADD.FTZ R158, -R219, R158 ;  /* 0x0000009edb9e7221 */ /* 0x000fe40000010100 */
[----:B------:R-:W-:-:S04]  /*5960*/  @!P2 IMAD.WIDE R2, R171, R144, c[0x0][0x1a8] ;  /* 0x00006a00ab02a625 */ /* 0x000fc800078e0290 */
[C---:B------:R-:W-:Y:S02]  /*5970*/  FADD.FTZ R157, -R219.reuse, R157 ;  /* 0x0000009ddb9d7221 */ /* 0x040fe40000010100 */
[C---:B------:R-:W-:Y:S02]  /*5980*/  FADD.FTZ R232, -R219.reuse, R148 ;  /* 0x00000094dbe87221 */ /* 0x040fe40000010100 */
[C---:B------:R-:W-:Y:S02]  /*5990*/  FADD.FTZ R228, -R219.reuse, R145 ;  /* 0x00000091dbe47221 */ /* 0x040fe40000010100 */
[C---:B------:R-:W-:Y:S02]  /*59a0*/  FADD.FTZ R156, -R219.reuse, R156 ;  /* 0x0000009cdb9c7221 */ /* 0x040fe40000010100 */
[----:B------:R-:W-:Y:S01]  /*59b0*/  FADD.FTZ R154, -R219, R154 ;  /* 0x0000009adb9a7221 */ /* 0x000fe20000010100 */
[----:B-1----:R1:W-:Y:S01]  /*59c0*/  @!P2 STG.E [R2.64], R221 ;  /* 0x000000dd0200a986 */ /* 0x0023e2000c101904 */
[----:B------:R-:W-:-:S02]  /*59d0*/  FMUL.FTZ R165, R221, R165 ;  /* 0x000000a5dda57220 */ /* 0x000fc40000410000 */
[C---:B------:R-:W-:Y:S02]  /*59e0*/  FMUL.FTZ R164, R221.reuse, R164 ;  /* 0x000000a4dda47220 */ /* 0x040fe40000410000 */
[C---:B------:R-:W-:Y:S02]  /*59f0*/  FMUL.FTZ R169, R221.reuse, R169 ;  /* 0x000000a9dda97220 */ /* 0x040fe40000410000 */
[----:B------:R-:W-:Y:S02]  /*5a00*/  FMUL.FTZ R168, R221, R168 ;  /* 0x000000a8dda87220 */ /* 0x000fe40000410000 */
[----:B------:R-:W-:Y:S02]  /*5a10*/  FFMA.FTZ R150, R72, R165, R136 ;  /* 0x000000a548967223 */ /* 0x000fe40000010088 */
[----:B------:R-:W-:Y:S02]  /*5a20*/  FFMA.FTZ R147, R73, R164, R137 ;  /* 0x000000a449937223 */ /* 0x000fe40000010089 */
[----:B------:R-:W-:-:S02]  /*5a30*/  FADD.FTZ R153, -R219, R153 ;  /* 0x00000099db997221 */ /* 0x000fc40000010100 */
[----:B------:R-:W-:Y:S01]  /*5a40*/  FFMA.FTZ R148, R76, R169, R140 ;  /* 0x000000a94c947223 */ /* 0x000fe2000001008c */
[----:B------:R-:W-:Y:S01]  /*5a50*/  F2FP.BF16.PACK_AB R150, R147, R150 ;  /* 0x000000969396723e */ /* 0x000fe200000010ff */
[----:B------:R-:W-:Y:S02]  /*5a60*/  FFMA.FTZ R145, R77, R168, R141 ;  /* 0x000000a84d917223 */ /* 0x000fe4000001008d */
[C---:B------:R-:W-:Y:S02]  /*5a70*/  FADD.FTZ R155, -R219.reuse, R155 ;  /* 0x0000009bdb9b7221 */ /* 0x040fe40000010100 */
[----:B------:R-:W-:Y:S01]  /*5a80*/  FADD.FTZ R160, -R219, R160 ;  /* 0x000000a0dba07221 */ /* 0x000fe20000010100 */
[----:B------:R-:W-:Y:S01]  /*5a90*/  F2FP.BF16.PACK_AB R148, R145, R148 ;  /* 0x000000949194723e */ /* 0x000fe200000010ff */
[----:B------:R-:W-:Y:S02]  /*5aa0*/  FADD.FTZ R159, -R219, R159 ;  /* 0x0000009fdb9f7221 */ /* 0x000fe40000010100 */
[----:B------:R-:W-:-:S02]  /*5ab0*/  FMUL.FTZ R147, R221, R158 ;  /* 0x0000009edd937220 */ /* 0x000fc40000410000 */
[C---:B------:R-:W-:Y:S02]  /*5ac0*/  FMUL.FTZ R158, R221.reuse, R157 ;  /* 0x0000009ddd9e7220 */ /* 0x040fe40000410000 */
[C---:B------:R-:W-:Y:S02]  /*5ad0*/  FMUL.FTZ R157, R221.reuse, R156 ;  /* 0x0000009cdd9d7220 */ /* 0x040fe40000410000 */
[C---:B-1----:R-:W-:Y:S02]  /*5ae0*/  FMUL.FTZ R3, R221.reuse, R154 ;  /* 0x0000009add037220 */ /* 0x042fe40000410000 */
[----:B------:R-:W-:Y:S02]  /*5af0*/  FMUL.FTZ R2, R221, R153 ;  /* 0x00000099dd027220 */ /* 0x000fe40000410000 */
[----:B------:R-:W-:Y:S02]  /*5b00*/  FADD.FTZ R230, -R219, R146 ;  /* 0x00000092dbe67221 */ /* 0x000fe40000010100 */
[----:B------:R-:W-:-:S02]  /*5b10*/  FMUL.FTZ R156, R221, R155 ;  /* 0x0000009bdd9c7220 */ /* 0x000fc40000410000 */
[C---:B------:R-:W-:Y:S02]  /*5b20*/  FADD.FTZ R167, -R219.reuse, R167 ;  /* 0x000000a7dba77221 */ /* 0x040fe40000010100 */
[----:B------:R-:W-:Y:S02]  /*5b30*/  FADD.FTZ R166, -R219, R166 ;  /* 0x000000a6dba67221 */ /* 0x000fe40000010100 */
[C---:B------:R-:W-:Y:S02]  /*5b40*/  FMUL.FTZ R145, R221.reuse, R160 ;  /* 0x000000a0dd917220 */ /* 0x040fe40000410000 */
[----:B------:R-:W-:Y:S02]  /*5b50*/  FMUL.FTZ R146, R221, R159 ;  /* 0x0000009fdd927220 */ /* 0x000fe40000410000 */
[----:B------:R-:W-:Y:S02]  /*5b60*/  FFMA.FTZ R3, R66, R3, R130 ;  /* 0x0000000342037223 */ /* 0x000fe40000010082 */
[----:B------:R-:W-:-:S02]  /*5b70*/  FFMA.FTZ R154, R67, R2, R131 ;  /* 0x00000002439a7223 */ /* 0x000fc40000010083 */
[----:B------:R-:W-:Y:S02]  /*5b80*/  FFMA.FTZ R157, R64, R157, R128 ;  /* 0x0000009d409d7223 */ /* 0x000fe40000010080 */
[----:B------:R-:W-:Y:S01]  /*5b90*/  FFMA.FTZ R156, R65, R156, R129 ;  /* 0x0000009c419c7223 */ /* 0x000fe20000010081 */
[----:B------:R-:W-:Y:S01]  /*5ba0*/  F2FP.BF16.PACK_AB R159, R154, R3 ;  /* 0x000000039a9f723e */ /* 0x000fe200000010ff */
[----:B------:R-:W-:Y:S02]  /*5bb0*/  FADD.FTZ R0, -R219, R0 ;  /* 0x00000000db007221 */ /* 0x000fe40000010100 */
[C---:B------:R-:W-:Y:S02]  /*5bc0*/  FMUL.FTZ R167, R221.reuse, R167 ;  /* 0x000000a7dda77220 */ /* 0x040fe40000410000 */
[----:B------:R-:W-:Y:S02]  /*5bd0*/  FMUL.FTZ R166, R221, R166 ;  /* 0x000000a6dda67220 */ /* 0x000fe40000410000 */
[----:B------:R-:W-:-:S02]  /*5be0*/  FFMA.FTZ R145, R68, R145, R132 ;  /* 0x0000009144917223 */ /* 0x000fc40000010084 */
[----:B------:R-:W-:Y:S02]  /*5bf0*/  FFMA.FTZ R146, R69, R146, R133 ;  /* 0x0000009245927223 */ /* 0x000fe40000010085 */
[----:B------:R-:W-:Y:S02]  /*5c00*/  FFMA.FTZ R147, R70, R147, R134 ;  /* 0x0000009346937223 */ /* 0x000fe40000010086 */
[----:B------:R-:W-:Y:S01]  /*5c10*/  FFMA.FTZ R2, R71, R158, R135 ;  /* 0x0000009e47027223 */ /* 0x000fe20000010087 */
[----:B------:R-:W-:Y:S01]  /*5c20*/  F2FP.BF16.PACK_AB R158, R156, R157 ;  /* 0x0000009d9c9e723e */ /* 0x000fe200000010ff */
[C---:B------:R-:W-:Y:S01]  /*5c30*/  FADD.FTZ R173, -R219.reuse, R173 ;  /* 0x000000addbad7221 */ /* 0x040fe20000010100 */
[----:B------:R-:W-:Y:S01]  /*5c40*/  F2FP.BF16.PACK_AB R156, R146, R145 ;  /* 0x00000091929c723e */ /* 0x000fe200000010ff */
[C---:B------:R-:W-:Y:S01]  /*5c50*/  FADD.FTZ R163, -R219.reuse, R163 ;  /* 0x000000a3dba37221 */ /* 0x040fe20000010100 */
[----:B------:R-:W-:Y:S01]  /*5c60*/  F2FP.BF16.PACK_AB R157, R2, R147 ;  /* 0x00000093029d723e */ /* 0x000fe200000010ff */
[----:B------:R-:W-:-:S02]  /*5c70*/  FADD.FTZ R162, -R219, R162 ;  /* 0x000000a2dba27221 */ /* 0x000fc40000010100 */
[C---:B------:R-:W-:Y:S02]  /*5c80*/  FADD.FTZ R172, -R219.reuse, R172 ;  /* 0x000000acdbac7221 */ /* 0x040fe40000010100 */
[C---:B------:R-:W-:Y:S02]  /*5c90*/  FADD.FTZ R175, -R219.reuse, R175 ;  /* 0x000000afdbaf7221 */ /* 0x040fe40000010100 */
[C---:B------:R-:W-:Y:S02]  /*5ca0*/  FADD.FTZ R174, -R219.reuse, R174 ;  /* 0x000000aedbae7221 */ /* 0x040fe40000010100 */
[C---:B------:R-:W-:Y:S02]  /*5cb0*/  FADD.FTZ R176, -R219.reuse, R176 ;  /* 0x000000b0dbb07221 */ /* 0x040fe40000010100 */
[C---:B------:R-:W-:Y:S02]  /*5cc0*/  FADD.FTZ R226, -R219.reuse, R149 ;  /* 0x00000095dbe27221 */ /* 0x040fe40000010100 */
[----:B------:R-:W-:-:S02]  /*5cd0*/  FADD.FTZ R177, -R219, R177 ;  /* 0x000000b1dbb17221 */ /* 0x000fc40000010100 */
[----:B------:R-:W-:Y:S02]  /*5ce0*/  FADD.FTZ R180, -R219, R180 ;  /* 0x000000b4dbb47221 */ /* 0x000fe40000010100 */
[----:B------:R-:W-:Y:S02]  /*5cf0*/  FFMA.FTZ R149, R78, R167, R142 ;  /* 0x000000a74e957223 */ /* 0x000fe4000001008e */
[----:B------:R-:W-:Y:S02]  /*5d00*/  FFMA.FTZ R166, R79, R166, R143 ;  /* 0x000000a64fa67223 */ /* 0x000fe4000001008f */
[C---:B------:R-:W-:Y:S02]  /*5d10*/  FMUL.FTZ R3, R221.reuse, R0 ;  /* 0x00000000dd037220 */ /* 0x040fe40000410000 */
[C---:B------:R-:W-:Y:S01]  /*5d20*/  FMUL.FTZ R0, R221.reuse, R173 ;  /* 0x000000addd007220 */ /* 0x040fe20000410000 */
[----:B------:R-:W-:Y:S01]  /*5d30*/  F2FP.BF16.PACK_AB R149, R166, R149 ;  /* 0x00000095a695723e */ /* 0x000fe200000010ff */
[----:B------:R-:W-:-:S02]  /*5d40*/  FMUL.FTZ R163, R221, R163 ;  /* 0x000000a3dda37220 */ /* 0x000fc40000410000 */
[C---:B------:R-:W-:Y:S02]  /*5d50*/  FMUL.FTZ R162, R221.reuse, R162 ;  /* 0x000000a2dda27220 */ /* 0x040fe40000410000 */
[C---:B------:R-:W-:Y:S02]  /*5d60*/  FMUL.FTZ R145, R221.reuse, R172 ;  /* 0x000000acdd917220 */ /* 0x040fe40000410000 */
[C---:B------:R-:W-:Y:S02]  /*5d70*/  FMUL.FTZ R2, R221.reuse, R175 ;  /* 0x000000afdd027220 */ /* 0x040fe40000410000 */
[C---:B------:R-:W-:Y:S02]  /*5d80*/  FMUL.FTZ R147, R221.reuse, R174 ;  /* 0x000000aedd937220 */ /* 0x040fe40000410000 */
[C---:B------:R-:W-:Y:S02]  /*5d90*/  FMUL.FTZ R176, R221.reuse, R176 ;  /* 0x000000b0ddb07220 */ /* 0x040fe40000410000 */
[----:B------:R-:W-:-:S02]  /*5da0*/  FMUL.FTZ R177, R221, R177 ;  /* 0x000000b1ddb17220 */ /* 0x000fc40000410000 */
[----:B------:R-:W-:Y:S02]  /*5db0*/  FMUL.FTZ R180, R221, R180 ;  /* 0x000000b4ddb47220 */ /* 0x000fe40000410000 */
[----:B------:R-:W-:Y:S02]  /*5dc0*/  FADD.FTZ R188, -R219, R151 ;  /* 0x00000097dbbc7221 */ /* 0x000fe40000010100 */
[----:B------:R-:W-:Y:S02]  /*5dd0*/  FFMA.FTZ R3, R60, R3, R124 ;  /* 0x000000033c037223 */ /* 0x000fe4000001007c */
[----:B------:R-:W-:Y:S01]  /*5de0*/  FFMA.FTZ R164, R61, R0, R125 ;  /* 0x000000003da47223 */ /* 0x000fe2000001007d */
[----:B------:R-:W-:Y:S01]  /*5df0*/  MOV R0, 0x10 ;  /* 0x0000001000007802 */ /* 0x000fe20000000f00 */
[----:B------:R-:W-:Y:S02]  /*5e00*/  FFMA.FTZ R151, R74, R163, R138 ;  /* 0x000000a34a977223 */ /* 0x000fe4000001008a */
[----:B------:R-:W-:Y:S01]  /*5e10*/  FFMA.FTZ R162, R75, R162, R139 ;  /* 0x000000a24ba27223 */ /* 0x000fe2000001008b */
[----:B------:R-:W-:Y:S01]  /*5e20*/  F2FP.BF16.PACK_AB R164, R164, R3 ;  /* 0x00000003a4a4723e */ /* 0x000fe200000010ff */
[----:B------:R-:W-:-:S02]  /*5e30*/  FFMA.FTZ R145, R62, R145, R126 ;  /* 0x000000913e917223 */ /* 0x000fc4000001007e */
[----:B------:R-:W-:Y:S01]  /*5e40*/  FFMA.FTZ R147, R56, R147, R120 ;  /* 0x0000009338937223 */ /* 0x000fe20000010078 */
[----:B------:R-:W-:Y:S01]  /*5e50*/  F2FP.BF16.PACK_AB R151, R162, R151 ;  /* 0x00000097a297723e */ /* 0x000fe200000010ff */
[----:B------:R-:W-:Y:S02]  /*5e60*/  FFMA.FTZ R166, R57, R176, R121 ;  /* 0x000000b039a67223 */ /* 0x000fe40000010079 */
[----:B------:R-:W-:Y:S01]  /*5e70*/  FFMA.FTZ R146, R63, R2, R127 ;  /* 0x000000023f927223 */ /* 0x000fe2000001007f */
[----:B------:R-:W-:Y:S01]  /*5e80*/  LEA R2, P1, R170, c[0x0][0x208], 0x4 ;  /* 0x00008200aa027a11 */ /* 0x000fe200078220ff */
[----:B------:R-:W-:Y:S01]  /*5e90*/  FFMA.FTZ R167, R58, R177, R122 ;  /* 0x000000b13aa77223 */ /* 0x000fe2000001007a */
[----:B------:R-:W-:Y:S01]  /*5ea0*/  F2FP.BF16.PACK_AB R166, R166, R147 ;  /* 0x00000093a6a6723e */ /* 0x000fe200000010ff */
[----:B------:R-:W-:Y:S01]  /*5eb0*/  FFMA.FTZ R180, R59, R180, R123 ;  /* 0x000000b43bb47223 */ /* 0x000fe2000001007b */
[----:B------:R-:W-:Y:S01]  /*5ec0*/  F2FP.BF16.PACK_AB R165, R146, R145 ;  /* 0x0000009192a5723e */ /* 0x000fe200000010ff */
[C---:B------:R-:W-:Y:S01]  /*5ed0*/  FADD.FTZ R187, -R219.reuse, R187 ;  /* 0x000000bbdbbb7221 */ /* 0x040fe20000010100 */
[----:B------:R-:W-:Y:S01]  /*5ee0*/  LEA.HI.X R3, R170, c[0x0][0x20c], RZ, 0x4, P1 ;  /* 0x00008300aa037a11 */ /* 0x000fe200008f24ff */
[C---:B------:R-:W-:Y:S01]  /*5ef0*/  FADD.FTZ R190, -R219.reuse, R190 ;  /* 0x000000bedbbe7221 */ /* 0x040fe20000010100 */
[----:B------:R-:W-:Y:S01]  /*5f00*/  F2FP.BF16.PACK_AB R167, R180, R167 ;  /* 0x000000a7b4a7723e */ /* 0x000fe200000010ff */
[----:B------:R-:W-:-:S02]  /*5f10*/  FADD.FTZ R193, -R219, R193 ;  /* 0x000000c1dbc17221 */ /* 0x000fc40000010100 */
[-C--:B------:R-:W-:Y:S01]  /*5f20*/  IMAD.WIDE.U32 R146, R161, R0.reuse, c[0x0][0x208] ;  /* 0x00008200a1927625 */ /* 0x080fe200078e0000 */
[----:B------:R-:W-:Y:S03]  /*5f30*/  STG.E.128 [R2.64], R148 ;  /* 0x0000009402007986 */ /* 0x000fe6000c101d04 */
[----:B------:R-:W-:Y:S01]  /*5f40*/  IMAD.WIDE.U32 R152, R152, R0, c[0x0][0x208] ;  /* 0x0000820098987625 */ /* 0x000fe200078e0000 */
[----:B------:R-:W-:Y:S03]  /*5f50*/  STG.E.128 [R146.64], R156 ;  /* 0x0000009c92007986 */ /* 0x000fe6000c101d04 */
[C---:B------:R-:W-:Y:S01]  /*5f60*/  FADD.FTZ R204, -R219.reuse, R204 ;  /* 0x000000ccdbcc7221 */ /* 0x040fe20000010100 */
[----:B------:R1:W-:Y:S01]  /*5f70*/  STG.E.128 [R152.64], R164 ;  /* 0x000000a498007986 */ /* 0x0003e2000c101d04 */
[----:B------:R-:W-:-:S02]  /*5f80*/  FADD.FTZ R207, -R219, R207 ;  /* 0x000000cfdbcf7221 */ /* 0x000fc40000010100 */
[C---:B------:R-:W-:Y:S02]  /*5f90*/  FMUL.FTZ R174, R221.reuse, R187 ;  /* 0x000000bbddae7220 */ /* 0x040fe40000410000 */
[C---:B------:R-:W-:Y:S02]  /*5fa0*/  FMUL.FTZ R187, R221.reuse, R190 ;  /* 0x000000beddbb7220 */ /* 0x040fe40000410000 */
[----:B------:R-:W-:Y:S02]  /*5fb0*/  FMUL.FTZ R154, R221, R193 ;  /* 0x000000c1dd9a7220 */ /* 0x000fe40000410000 */
        /* <DEDUP_REMOVED lines=12> */
[----:B------:R-:W-:Y:S02]  /*6080*/  FMUL.FTZ R180, R221, R207 ;  /* 0x000000cfddb47220 */ /* 0x000fe40000410000 */
[C---:B------:R-:W-:Y:S02]  /*6090*/  FADD.FTZ R192, -R219.reuse, R192 ;  /* 0x000000c0dbc07221 */ /* 0x040fe40000010100 */
[----:B------:R-:W-:-:S02]  /*60a0*/  FADD.FTZ R196, -R219, R196 ;  /* 0x000000c4dbc47221 */ /* 0x000fc40000010100 */
[C---:B------:R-:W-:Y:S02]  /*60b0*/  FADD.FTZ R197, -R219.reuse, R197 ;  /* 0x000000c5dbc57221 */ /* 0x040fe40000010100 */
[----:B------:R-:W-:Y:S02]  /*60c0*/  FADD.FTZ R201, -R219, R201 ;  /* 0x000000c9dbc97221 */ /* 0x000fe40000010100 */
[----:B-1----:R-:W-:Y:S02]  /*60d0*/  FFMA.FTZ R152, R44, R187, R108 ;  /* 0x000000bb2c987223 */ /* 0x002fe4000001006c */
[----:B------:R-:W-:Y:S02]  /*60e0*/  FFMA.FTZ R3, R45, R154, R109 ;  /* 0x0000009a2d037223 */ /* 0x000fe4000001006d */
[C---:B------:R-:W-:Y:S02]  /*60f0*/  FADD.FTZ R202, -R219.reuse, R202 ;  /* 0x000000cadbca7221 */ /* 0x040fe40000010100 */
[----:B------:R-:W-:Y:S01]  /*6100*/  FADD.FTZ R205, -R219, R205 ;  /* 0x000000cddbcd7221 */ /* 0x000fe20000010100 */
        /* <DEDUP_REMOVED lines=11> */
[C---:B------:R-:W-:Y:S02]  /*61c0*/  FMUL.FTZ R163, R221.reuse, R200 ;  /* 0x000000c8dda37220 */ /* 0x040fe40000410000 */
[----:B------:R-:W-:Y:S02]  /*61d0*/  FMUL.FTZ R160, R221, R203 ;  /* 0x000000cbdda07220 */ /* 0x000fe40000410000 */
[----:B------:R-:W-:-:S02]  /*61e0*/  FADD.FTZ R218, -R219, R218 ;  /* 0x000000dadbda7221 */ /* 0x000fc40000010100 */
        /* <DEDUP_REMOVED lines=8> */
[----:B------:R-:W-:Y:S02]  /*6270*/  FMUL.FTZ R198, R221, R198 ;  /* 0x000000c6ddc67220 */ /* 0x000fe40000410000 */
[----:B------:R-:W-:Y:S02]  /*6280*/  FFMA.FTZ R158, R32, R193, R96 ;  /* 0x000000c1209e7223 */ /* 0x000fe40000010060 */
[----:B------:R-:W-:Y:S02]  /*6290*/  FFMA.FTZ R157, R33, R180, R97 ;  /* 0x000000b4219d7223 */ /* 0x000fe40000010061 */
[----:B------:R-:W-:-:S02]  /*62a0*/  FMUL.FTZ R185, R221, R192 ;  /* 0x000000c0ddb97220 */ /* 0x000fc40000410000 */
[----:B------:R-:W-:Y:S01]  /*62b0*/  FMUL.FTZ R196, R221, R196 ;  /* 0x000000c4ddc47220 */ /* 0x000fe20000410000 */
[----:B------:R-:W-:Y:S01]  /*62c0*/  F2FP.BF16.PACK_AB R158, R157, R158 ;  /* 0x0000009e9d9e723e */ /* 0x000fe200000010ff */
        /* <DEDUP_REMOVED lines=15> */
[----:B------:R-:W-:Y:S02]  /*63c0*/  FMUL.FTZ R224, R221, R224 ;  /* 0x000000e0dde07220 */ /* 0x000fe40000410000 */
[----:B------:R-:W-:-:S02]  /*63d0*/  FFMA.FTZ R156, R36, R163, R100 ;  /* 0x000000a3249c7223 */ /* 0x000fc40000010064 */
[----:B------:R-:W-:Y:S02]  /*63e0*/  FFMA.FTZ R3, R37, R160, R101 ;  /* 0x000000a025037223 */ /* 0x000fe40000010065 */
[C---:B------:R-:W-:Y:S02]  /*63f0*/  FMUL.FTZ R173, R221.reuse, R226 ;  /* 0x000000e2ddad7220 */ /* 0x040fe40000410000 */
[----:B------:R-:W-:Y:S01]  /*6400*/  FMUL.FTZ R228, R221, R228 ;  /* 0x000000e4dde47220 */ /* 0x000fe20000410000 */
[----:B------:R-:W-:Y:S01]  /*6410*/  F2FP.BF16.PACK_AB R156, R3, R156 ;  /* 0x0000009c039c723e */ /* 0x000fe200000010ff */
[C---:B------:R-:W-:Y:S02]  /*6420*/  FMUL.FTZ R175, R221.reuse, R188 ;  /* 0x000000bcddaf7220 */ /* 0x040fe40000410000 */
[C---:B------:R-:W-:Y:S02]  /*6430*/  FMUL.FTZ R230, R221.reuse, R230 ;  /* 0x000000e6dde67220 */ /* 0x040fe40000410000 */
[----:B------:R-:W-:-:S02]  /*6440*/  FMUL.FTZ R183, R221, R218 ;  /* 0x000000daddb77220 */ /* 0x000fc40000410000 */
[----:B------:R-:W-:Y:S02]  /*6450*/  FMUL.FTZ R234, R221, R234 ;  /* 0x000000eaddea7220 */ /* 0x000fe40000410000 */
[----:B------:R-:W-:Y:S02]  /*6460*/  FFMA.FTZ R155, R52, R155, R116 ;  /* 0x0000009b349b7223 */ /* 0x000fe40000010074 */
[----:B------:R-:W-:Y:S02]  /*6470*/  FFMA.FTZ R170, R53, R170, R117 ;  /* 0x000000aa35aa7223 */ /* 0x000fe40000010075 */
[----:B------:R-:W-:Y:S02]  /*6480*/  FFMA.FTZ R213, R54, R213, R118 ;  /* 0x000000d536d57223 */ /* 0x000fe40000010076 */
        /* <DEDUP_REMOVED lines=11> */
[----:B------:R-:W-:-:S02]  /*6540*/  FFMA.FTZ R197, R42, R197, R106 ;  /* 0x000000c52ac57223 */ /* 0x000fc4000001006a */
        /* <DEDUP_REMOVED lines=15> */
[----:B------:R-:W-:Y:S02]  /*6640*/  FFMA.FTZ R222, R27, R222, R91 ;  /* 0x000000de1bde7223 */ /* 0x000fe4000001005b */
[----:B------:R-:W-:-:S02]  /*6650*/  FFMA.FTZ R220, R25, R220, R89 ;  /* 0x000000dc19dc7223 */ /* 0x000fc40000010059 */
[----:B------:R-:W-:Y:S01]  /*6660*/  FFMA.FTZ R214, R31, R214, R95 ;  /* 0x000000d61fd67223 */ /* 0x000fe2000001005f */
[----:B------:R-:W-:Y:S01]  /*6670*/  F2FP.BF16.PACK_AB R163, R222, R163 ;  /* 0x000000a3dea3723e */ /* 0x000fe200000010ff */
[----:B------:R-:W-:Y:S01]  /*6680*/  FFMA.FTZ R145, R28, R145, R92 ;  /* 0x000000911c917223 */ /* 0x000fe2000001005c */
[----:B------:R-:W-:Y:S01]  /*6690*/  F2FP.BF16.PACK_AB R162, R220, R191 ;  /* 0x000000bfdca2723e */ /* 0x000fe200000010ff */
        /* <DEDUP_REMOVED lines=9> */
[----:B------:R-:W-:Y:S02]  /*6730*/  FFMA.FTZ R234, R19, R234, R83 ;  /* 0x000000ea13ea7223 */ /* 0x000fe40000010053 */
[----:B------:R-:W-:Y:S02]  /*6740*/  FFMA.FTZ R230, R17, R230, R81 ;  /* 0x000000e611e67223 */ /* 0x000fe40000010051 */
[----:B------:R-:W-:Y:S01]  /*6750*/  FFMA.FTZ R228, R23, R228, R87 ;  /* 0x000000e417e47223 */ /* 0x000fe20000010057 */
[----:B------:R-:W-:Y:S01]  /*6760*/  F2FP.BF16.PACK_AB R227, R234, R183 ;  /* 0x000000b7eae3723e */ /* 0x000fe200000010ff */
[----:B------:R-:W-:Y:S01]  /*6770*/  IMAD.WIDE.U32 R2, R179, R0, c[0x0][0x208] ;  /* 0x00008200b3027625 */ /* 0x000fe200078e0000 */
[----:B------:R-:W-:-:S02]  /*6780*/  F2FP.BF16.PACK_AB R226, R230, R175 ;  /* 0x000000afe6e2723e */ /* 0x000fc400000010ff */
[----:B------:R-:W-:Y:S01]  /*6790*/  F2FP.BF16.PACK_AB R225, R228, R173 ;  /* 0x000000ade4e1723e */ /* 0x000fe200000010ff */
[-C--:B------:R-:W-:Y:S01]  /*67a0*/  IMAD.WIDE.U32 R146, R181, R0.reuse, c[0x0][0x208] ;  /* 0x00008200b5927625 */ /* 0x080fe200078e0000 */
[----:B------:R1:W-:Y:S03]  /*67b0*/  STG.E.128 [R2.64], R148 ;  /* 0x0000009402007986 */ /* 0x0003e6000c101d04 */
[-C--:B------:R-:W-:Y:S01]  /*67c0*/  IMAD.WIDE.U32 R164, R189, R0.reuse, c[0x0][0x208] ;  /* 0x00008200bda47625 */ /* 0x080fe200078e0000 */
[----:B------:R1:W-:Y:S03]  /*67d0*/  STG.E.128 [R146.64], R152 ;  /* 0x0000009892007986 */ /* 0x0003e6000c101d04 */
[-C--:B------:R-:W-:Y:S01]  /*67e0*/  IMAD.WIDE.U32 R166, R199, R0.reuse, c[0x0][0x208] ;  /* 0x00008200c7a67625 */ /* 0x080fe200078e0000 */
[----:B------:R1:W-:Y:S03]  /*67f0*/  STG.E.128 [R164.64], R156 ;  /* 0x0000009ca4007986 */ /* 0x0003e6000c101d04 */
[----:B------:R-:W-:Y:S01]  /*6800*/  IMAD.WIDE.U32 R168, R209, R0, c[0x0][0x208] ;  /* 0x00008200d1a87625 */ /* 0x000fe200078e0000 */
[----:B------:R1:W-:Y:S03]  /*6810*/  STG.E.128 [R166.64], R160 ;  /* 0x000000a0a6007986 */ /* 0x0003e6000c101d04 */
[----:B------:R-:W-:Y:S01]  /*6820*/  IMAD R171, R144, c[0x0][0x160], R171 ;  /* 0x0000580090ab7a24 */ /* 0x000fe200078e02ab */
[----:B------:R1:W-:Y:S04]  /*6830*/  STG.E.128 [R168.64], R224 ;  /* 0x000000e0a8007986 */ /* 0x0003e8000c101d04 */
[----:B------:R-:W-:-:S13]  /*6840*/  ISETP.GE.AND P1, PT, R171, c[0x0][0x164], PT ;  /* 0x00005900ab007a0c */ /* 0x000fda0003f26270 */
[----:B01---5:R-:W-:Y:S01]  /*6850*/  @P1 CALL.REL.NOINC `(.L_x_11945) ;  /* 0x0000001000001944 */ /* 0x023fe20003c00000 */
[----:B------:R-:W-:Y:S05]  /*6860*/  BRA `(.L_x_11946) ;  /* 0xffff9ce000007947 */ /* 0x000fea000383ffff */
.L_x_11945:
[----:B------:R-:W-:Y:S05]  /*6870*/  EXIT ;  /* 0x000000000000794d */ /* 0x000fea0003800000 */
.L_x_11943:
[----:B-1----:R-:W-:Y:S01]  /*6880*/  HFMA2.MMA R223, -RZ, RZ, 0, 5.9604644775390625e-08 ;  /* 0x00000001ffdf7435 */ /* 0x002fe200000001ff */
[----:B------:R-:W-:Y:S02]  /*6890*/  MOV R188, 0x1f ;  /* 0x0000001f00bc7802 */ /* 0x000fe40000000f00 */
[----:B------:R-:W-:Y:S02]  /*68a0*/  MOV R219, 0xffffffff ;  /* 0xffffffff00db7802 */ /* 0x000fe40000000f00 */
[----:B------:R-:W-:Y:S02]  /*68b0*/  MOV R2, 0x68d0 ;  /* 0x000068d000027802 */ /* 0x000fe40000000f00 */
[----:B0----5:R-:W-:Y:S05]  /*68c0*/  CALL.REL.NOINC `($__internal_19_$__cuda_sm70_shflsync_bfly_p) ;  /* 0x00000ba000007944 */ /* 0x021fea0003c00000 */
[----:B-1----:R-:W-:Y:S01]  /*68d0*/  MOV R2, R223 ;  /* 0x000000df00027202 */ /* 0x002fe20000000f00 */
[----:B0-----:R-:W-:Y:S05]  /*68e0*/  BRA `(.L_x_11947) ;  /* 0xffffe60000007947 */ /* 0x001fea000383ffff */
.L_x_11944:
[----:B------:R-:W-:Y:S01]  /*68f0*/  HFMA2.MMA R223, -RZ, RZ, 0, 1.1920928955078125e-07 ;  /* 0x00000002ffdf7435 */ /* 0x000fe200000001ff */
[----:B-1----:R-:W-:Y:S02]  /*6900*/  MOV R144, R194 ;  /* 0x000000c200907202 */ /* 0x002fe40000000f00 */
[----:B------:R-:W-:Y:S02]  /*6910*/  MOV R188, 0x1f ;  /* 0x0000001f00bc7802 */ /* 0x000fe40000000f00 */
[----:B------:R-:W-:-:S02]  /*6920*/  MOV R219, 0xffffffff ;  /* 0xffffffff00db7802 */ /* 0x000fc40000000f00 */
[----:B------:R-:W-:Y:S02]  /*6930*/  MOV R2, 0x6950 ;  /* 0x0000695000027802 */ /* 0x000fe40000000f00 */
[----:B0----5:R-:W-:Y:S05]  /*6940*/  CALL.REL.NOINC `($__internal_19_$__cuda_sm70_shflsync_bfly_p) ;  /* 0x00000b2000007944 */ /* 0x021fea0003c00000 */
[----:B01----:R-:W-:Y:S01]  /*6950*/  FADD.FTZ R144, R194, R223 ;  /* 0x000000dfc2907221 */ /* 0x003fe20000010000 */
[----:B------:R-:W-:Y:S01]  /*6960*/  HFMA2.MMA R223, -RZ, RZ, 0, 2.384185791015625e-07 ;  /* 0x00000004ffdf7435 */ /* 0x000fe200000001ff */
[----:B------:R-:W-:Y:S02]  /*6970*/  MOV R188, 0x1f ;  /* 0x0000001f00bc7802 */ /* 0x000fe40000000f00 */
[----:B------:R-:W-:Y:S02]  /*6980*/  MOV R219, 0xffffffff ;  /* 0xffffffff00db7802 */ /* 0x000fe40000000f00 */
[----:B------:R-:W-:Y:S02]  /*6990*/  MOV R2, 0x69b0 ;  /* 0x000069b000027802 */ /* 0x000fe40000000f00 */
[----:B------:R-:W-:Y:S05]  /*69a0*/  CALL.REL.NOINC `($__internal_19_$__cuda_sm70_shflsync_bfly_p) ;  /* 0x00000ac000007944 */ /* 0x000fea0003c00000 */
[----:B01----:R-:W-:Y:S01]  /*69b0*/  FADD.FTZ R144, R144, R223 ;  /* 0x000000df90907221 */ /* 0x003fe20000010000 */
[----:B------:R-:W-:Y:S01]  /*69c0*/  HFMA2.MMA R223, -RZ, RZ, 0, 4.76837158203125e-07 ;  /* 0x00000008ffdf7435 */ /* 0x000fe200000001ff */
[----:B------:R-:W-:Y:S02]  /*69d0*/  MOV R188, 0x1f ;  /* 0x0000001f00bc7802 */ /* 0x000fe40000000f00 */
[----:B------:R-:W-:-:S02]  /*69e0*/  MOV R219, 0xffffffff ;  /* 0xffffffff00db7802 */ /* 0x000fc40000000f00 */
[----:B------:R-:W-:Y:S02]  /*69f0*/  MOV R2, 0x6a10 ;  /* 0x00006a1000027802 */ /* 0x000fe40000000f00 */
[----:B------:R-:W-:Y:S05]  /*6a00*/  CALL.REL.NOINC `($__internal_19_$__cuda_sm70_shflsync_bfly_p) ;  /* 0x00000a6000007944 */ /* 0x000fea0003c00000 */
[----:B01----:R-:W-:Y:S01]  /*6a10*/  FADD.FTZ R144, R144, R223 ;  /* 0x000000df90907221 */ /* 0x003fe20000010000 */
[----:B------:R-:W-:Y:S01]  /*6a20*/  HFMA2.MMA R223, -RZ, RZ, 0, 9.5367431640625e-07 ;  /* 0x00000010ffdf7435 */ /* 0x000fe200000001ff */
[----:B------:R-:W-:Y:S02]  /*6a30*/  MOV R188, 0x1f ;  /* 0x0000001f00bc7802 */ /* 0x000fe40000000f00 */
[----:B------:R-:W-:Y:S02]  /*6a40*/  MOV R219, 0xffffffff ;  /* 0xffffffff00db7802 */ /* 0x000fe40000000f00 */
[----:B------:R-:W-:Y:S02]  /*6a50*/  MOV R2, 0x6a70 ;  /* 0x00006a7000027802 */ /* 0x000fe40000000f00 */
[----:B------:R-:W-:Y:S05]  /*6a60*/  CALL.REL.NOINC `($__internal_19_$__cuda_sm70_shflsync_bfly_p) ;  /* 0x00000a0000007944 */ /* 0x000fea0003c00000 */
        /* <DEDUP_REMOVED lines=134> */
[----:B------:R-:W-:Y:S05]  /*72d0*/  CALL.REL.NOINC `($__internal_19_$__cuda_sm70_shflsync_bfly_p) ;  /* 0x0000019000007944 */ /* 0x000fea0003c00000 */
[----:B01----:R-:W-:Y:S01]  /*72e0*/  FADD.FTZ R144, R144, R223 ;  /* 0x000000df90907221 */ /* 0x003fe20000010000 */
[----:B------:R-:W-:Y:S01]  /*72f0*/  HFMA2.MMA R223, -RZ, RZ, 0, 1.1920928955078125e-07 ;  /* 0x00000002ffdf7435 */ /* 0x000fe200000001ff */
[----:B------:R-:W-:Y:S02]  /*7300*/  MOV R188, 0x1f ;  /* 0x0000001f00bc7802 */ /* 0x000fe40000000f00 */
[----:B------:R-:W-:Y:S02]  /*7310*/  MOV R219, 0xffffffff ;  /* 0xffffffff00db7802 */ /* 0x000fe40000000f00 */
[----:B------:R-:W-:Y:S02]  /*7320*/  MOV R2, 0x7340 ;  /* 0x0000734000027802 */ /* 0x000fe40000000f00 */
[----:B------:R-:W-:Y:S05]  /*7330*/  CALL.REL.NOINC `($__internal_19_$__cuda_sm70_shflsync_bfly_p) ;  /* 0x0000013000007944 */ /* 0x000fea0003c00000 */
[----:B01----:R-:W-:Y:S01]  /*7340*/  FADD.FTZ R144, R144, R223 ;  /* 0x000000df90907221 */ /* 0x003fe20000010000 */
[----:B------:R-:W-:Y:S01]  /*7350*/  HFMA2.MMA R223, -RZ, RZ, 0, 2.384185791015625e-07 ;  /* 0x00000004ffdf7435 */ /* 0x000fe200000001ff */
[----:B------:R-:W-:Y:S02]  /*7360*/  MOV R188, 0x1f ;  /* 0x0000001f00bc7802 */ /* 0x000fe40000000f00 */
[----:B------:R-:W-:-:S02]  /*7370*/  MOV R219, 0xffffffff ;  /* 0xffffffff00db7802 */ /* 0x000fc40000000f00 */
[----:B------:R-:W-:Y:S02]  /*7380*/  MOV R2, 0x73a0 ;  /* 0x000073a000027802 */ /* 0x000fe40000000f00 */
[----:B------:R-:W-:Y:S05]  /*7390*/  CALL.REL.NOINC `($__internal_19_$__cuda_sm70_shflsync_bfly_p) ;  /* 0x000000d000007944 */ /* 0x000fea0003c00000 */
[----:B01----:R-:W-:Y:S01]  /*73a0*/  FADD.FTZ R144, R144, R223 ;  /* 0x000000df90907221 */ /* 0x003fe20000010000 */
[----:B------:R-:W-:Y:S01]  /*73b0*/  HFMA2.MMA R223, -RZ, RZ, 0, 4.76837158203125e-07 ;  /* 0x00000008ffdf7435 */ /* 0x000fe200000001ff */
[----:B------:R-:W-:Y:S02]  /*73c0*/  MOV R188, 0x1f ;  /* 0x0000001f00bc7802 */ /* 0x000fe40000000f00 */
[----:B------:R-:W-:Y:S02]  /*73d0*/  MOV R219, 0xffffffff ;  /* 0xffffffff00db7802 */ /* 0x000fe40000000f00 */
[----:B------:R-:W-:Y:S02]  /*73e0*/  MOV R2, 0x7400 ;  /* 0x0000740000027802 */ /* 0x000fe40000000f00 */
[----:B------:R-:W-:Y:S05]  /*73f0*/  CALL.REL.NOINC `($__internal_19_$__cuda_sm70_shflsync_bfly_p) ;  /* 0x0000007000007944 */ /* 0x000fea0003c00000 */
[----:B01----:R-:W-:Y:S01]  /*7400*/  FADD.FTZ R144, R144, R223 ;  /* 0x000000df90907221 */ /* 0x003fe20000010000 */
[----:B------:R-:W-:Y:S01]  /*7410*/  HFMA2.MMA R223, -RZ, RZ, 0, 9.5367431640625e-07 ;  /* 0x00000010ffdf7435 */ /* 0x000fe200000001ff */
[----:B------:R-:W-:Y:S02]  /*7420*/  MOV R188, 0x1f ;  /* 0x0000001f00bc7802 */ /* 0x000fe40000000f00 */
[----:B------:R-:W-:-:S02]  /*7430*/  MOV R219, 0xffffffff ;  /* 0xffffffff00db7802 */ /* 0x000fc40000000f00 */
[----:B------:R-:W-:Y:S02]  /*7440*/  MOV R2, 0x7460 ;  /* 0x0000746000027802 */ /* 0x000fe40000000f00 */
[----:B------:R-:W-:Y:S05]  /*7450*/  CALL.REL.NOINC `($__internal_19_$__cuda_sm70_shflsync_bfly_p) ;  /* 0x0000001000007944 */ /* 0x000fea0003c00000 */
[----:B01----:R-:W-:Y:S05]  /*7460*/  BRA `(.L_x_11948) ;  /* 0xffffe3c000007947 */ /* 0x003fea000383ffff */
        .weak           $__internal_19_$__cuda_sm70_shflsync_bfly_p
        .type           $__internal_19_$__cuda_sm70_shflsync_bfly_p,@function
        .size           $__internal_19_$__cuda_sm70_shflsync_bfly_p,(.L_x_52437 - $__internal_19_$__cuda_sm70_shflsync_bfly_p)
$__internal_19_$__cuda_sm70_shflsync_bfly_p:
[----:B------:R-:W-:Y:S01]  /*7470*/  HFMA2.MMA R3, -RZ, RZ, 0, 0 ;  /* 0x00000000ff037435 */ /* 0x000fe200000001ff */
[----:B------:R-:W-:Y:S04]  /*7480*/  WARPSYNC R219 ;  /* 0x000000db00007348 */ /* 0x000fe80003800000 */
[----:B------:R0:W1:Y:S01]  /*7490*/  SHFL.BFLY PT, R223, R144, R223, R188 ;  /* 0x0c0000df90df7389 */ /* 0x00006200000e00bc */
[----:B------:R-:W-:Y:S05]  /*74a0*/  RET.REL.NODEC R2 `(_ZN10layer_norm31ln_parallel_residual_fwd_kernelINS_13Kernel_traitsIf13__nv_bfloat16S2_S2_fjLj2048ELj1ELj4ELj1ELj16ENS_18Kernel_traits_baseILj2048EfS2_S2_S2_fjLj128EEEEELb0ELb1ELb1EEEvNS_9FwdParamsE) ;  /* 0xffff8b5002007950 */ /* 0x000fea0003c3ffff */
.L_x_11949:
        /* <DEDUP_REMOVED lines=13> */
.L_x_52437:


//--------------------- .text._ZN10layer_norm31ln_parallel_residual_fwd_kernelINS_13Kernel_traitsIf13__nv_bfloat16S2_S2_fjLj2048ELj1ELj4ELj1ELj16ENS_18Kernel_traits_baseILj2048EfS2_S2_S2_fjLj128EEEEELb1ELb0ELb0EEEvNS_9FwdParamsE --------------------------
	.section	.text._ZN10layer_norm31ln_parallel_residual_fwd_kernelINS_13Kernel_traitsIf13__nv_bfloat16S2_S2_fjLj2048ELj1ELj4ELj1ELj16ENS_18Kernel_traits_baseILj2048EfS2_S2_S2_fjLj128EEEEELb1ELb0ELb0EEEvNS_9FwdParamsE,"ax",@progbits
	.sectioninfo	@"SHI_REGISTERS=255"
	.align	128
        .global         _ZN10layer_norm31ln_parallel_residual_fwd_kernelINS_13Kernel_traitsIf13__nv_bfloat16S2_S2_fjLj2048ELj1ELj4ELj1ELj16ENS_18Kernel_traits_baseILj2048EfS2_S2_S2_fjLj128EEEEELb1ELb0ELb0EEEvNS_9FwdParamsE
        .type           _ZN10layer_norm31ln_parallel_residual_fwd_kernelINS_13Kernel_traitsIf13__nv_bfloat16S2_S2_fjLj2048ELj1ELj4ELj1ELj16ENS_18Kernel_traits_baseILj2048EfS2_S2_S2_fjLj128EEEEELb1ELb0ELb0EEEvNS_9FwdParamsE,@function
        .size           _ZN10layer_norm31ln_parallel_residual_fwd_kernelINS_13Kernel_traitsIf13__nv_bfloat16S2_S2_fjLj2048ELj1ELj4ELj1ELj16ENS_18Kernel_traits_baseILj2048EfS2_S2_S2_fjLj128EEEEELb1ELb0ELb0EEEvNS_9FwdParamsE,(.L_x_52438 - _ZN10layer_norm31ln_parallel_residual_fwd_kernelINS_13Kernel_traitsIf13__nv_bfloat16S2_S2_fjLj2048ELj1ELj4ELj1ELj16ENS_18Kernel_traits_baseILj2048EfS2_S2_S2_fjLj128EEEEELb1ELb0ELb0EEEvNS_9FwdParamsE)
        .other          _ZN10layer_norm31ln_parallel_residual_fwd_kernelINS_13Kernel_traitsIf13__nv_bfloat16S2_S2_fjLj2048ELj1ELj4ELj1ELj16ENS_18Kernel_traits_baseILj2048EfS2_S2_S2_fjLj128EEEEELb1ELb0ELb0EEEvNS_9FwdParamsE,@"STO_CUDA_ENTRY STV_DEFAULT"
_ZN10layer_norm31ln_parallel_residual_fwd_kernelINS_13Kernel_traitsIf13__nv_bfloat16S2_S2_fjLj2048ELj1ELj4ELj1ELj16ENS_18Kernel_traits_baseILj2048EfS2_S2_S2_fjLj128EEEEELb1ELb0ELb0EEEvNS_9FwdParamsE:
.text._ZN10layer_norm31ln_parallel_residual_fwd_kernelINS_13Kernel_traitsIf13__nv_bfloat16S2_S2_fjLj2048ELj1ELj4ELj1ELj16ENS_18Kernel_traits_baseILj2048EfS2_S2_S2_fjLj128EEEEELb1ELb0ELb0EEEvNS_9FwdParamsE:
[----:B------:R-:W-:-:S04]  /*0000*/  IMAD.MOV.U32 R1, RZ, RZ, c[0x0][0x28] ;  /* 0x00000a00ff017624 */ /* 0x000fc800078e00ff */
[----:B------:R-:W-:Y:S01]  /*0010*/  ULDC.U8 UR4, c[0x0][0x244] ;  /* 0x0000910000047ab9 */ /* 0x000fe20000000000 */
[----:B------:R-:W-:Y:S01]  /*0020*/  IADD3 R1, R1, -0x1c8, RZ ;  /* 0xfffffe3801017810 */ /* 0x000fe20007ffe0ff */
[----:B------:R-:W-:Y:S02]  /*0030*/  UISETP.NE.AND UP0, UPT, UR4, URZ, UPT ;  /* 0x0000003f0400728c */ /* 0x000fe4000bf05270 */
[----:B------:R-:W-:Y:S02]  /*0040*/  ULDC UR7, c[0x0][0x238] ;  /* 0x00008e0000077ab9 */ /* 0x000fe40000000800 */
[----:B------:R-:W-:Y:S02]  /*0050*/  ULDC UR6, c[0x0][0x23c] ;  /* 0x00008f0000067ab9 */ /* 0x000fe40000000800 */
[----:B------:R-:W-:Y:S01]  /*0060*/  PLOP3.LUT P0, PT, PT, PT, UP0, 0x80, 0x0 ;  /* 0x000000000000781c */ /* 0x000fe20003f0f008 */
[----:B------:R-:W-:-:S04]  /*0070*/  ULDC.64 UR8, c[0x0][0x118] ;  /* 0x0000460000087ab9 */ /* 0x000fc80000000a00 */
[----:B------:R-:W-:Y:S02]  /*0080*/  @UP0 UMOV UR4, UR7 ;  /* 0x0000000700040c82 */ /* 0x000fe40008000000 */
[----:B------:R-:W-:Y:S01]  /*0090*/  @UP0 UMOV UR5, UR6 ;  /* 0x0000000600050c82 */ /* 0x000fe20008000000 */
[----:B------:R-:W-:Y:S02]  /*00a0*/  IMAD.U32 R4, RZ, RZ, UR4 ;  /* 0x00000004ff047e24 */ /* 0x000fe4000f8e00ff */
[----:B------:R-:W-:-:S06]  /*00b0*/  IMAD.U32 R5, RZ, RZ, UR5 ;  /* 0x00000005ff057e24 */ /* 0x000fcc000f8e00ff */
[----:B------:R-:W2:Y:S01]  /*00c0*/  @P0 LDG.E.64 R4, [R4.64] ;  /* 0x0000000804040981 */ /* 0x000ea2000c1e1b00 */
[----:B------:R-:W-:Y:S02]  /*00d0*/  ULDC.64 UR10, c[0x0][0x230] ;  /* 0x00008c00000a7ab9 */ /* 0x000fe40000000a00 */
[----:B------:R-:W-:Y:S02]  /*00e0*/  IMAD.U32 R2, RZ, RZ, UR10 ;  /* 0x0000000aff027e24 */ /* 0x000fe4000f8e00ff */
[----:B------:R-:W-:-:S06]  /*00f0*/  IMAD.U32 R3, RZ, RZ, UR11 ;  /* 0x0000000bff037e24 */ /* 0x000fcc000f8e00ff */
[----:B------:R-:W3:Y:S01]  /*0100*/  @P0 LDG.E.64 R2, [R2.64] ;  /* 0x0000000802020981 */ /* 0x000ee2000c1e1b00 */
[----:B------:R-:W-:Y:S01]  /*0110*/  ULDC UR12, c[0x0][0x240] ;  /* 0x00009000000c7ab9 */ /* 0x000fe20000000800 */
[----:B------:R-:W-:Y:S01]  /*0120*/  LOP3.LUT R24, R24, 0xffffffdf, RZ, 0xc0, !PT ;  /* 0xffffffdf18187812 */ /* 0x000fe200078ec0ff */
[----:B------:R-:W-:Y:S01]  /*0130*/  BSSY B0, `(.L_x_11950) ;  /* 0x0000079000007945 */ /* 0x000fe20003800000 */
[----:B------:R-:W0:Y:S04]  /*0140*/  S2R R10, SR_TID.X ;  /* 0x00000000000a7919 */ /* 0x000e280000002100 */
[----:B------:R-:W1:Y:S01]  /*0150*/  S2R R11, SR_CTAID.X ;  /* 0x00000000000b7919 */ /* 0x000e620000002500 */
[--C-:B0-----:R-:W-:Y:S01]  /*0160*/  SHF.R.U32.HI R28, RZ, 0x5, R10.reuse ;  /* 0x00000005ff1c7819 */ /* 0x101fe2000001160a */
[----:B-1----:R-:W-:-:S04]  /*0170*/  IMAD R29, R11, c[0x0][0x0], R10 ;  /* 0x000000000b1d7a24 */ /* 0x002fc800078e020a */
[----:B------:R-:W-:Y:S01]  /*0180*/  IMAD R28, R11, 0x4, R28 ;  /* 0x000000040b1c7824 */ /* 0x000fe200078e021c */
[----:B--2---:R-:W0:Y:S08]  /*0190*/  @P0 R2UR UR4, R4 ;  /* 0x00000000040403c2 */ /* 0x004e3000000e0000 */
[----:B------:R-:W1:Y:S08]  /*01a0*/  @P0 R2UR UR5, R5 ;  /* 0x00000000050503c2 */ /* 0x000e7000000e0000 */
[----:B---3--:R2:W3:Y:S01]  /*01b0*/  @P0 R2UR UR11, R3 ;  /* 0x00000000030b03c2 */ /* 0x0084e200000e0000 */
[----:B0-----:R-:W-:-:S07]  /*01c0*/  @UP0 UIADD3 UR7, UP1, UR4, UR12, URZ ;  /* 0x0000000c04070290 */ /* 0x001fce000ff3e03f */
[----:B------:R2:W0:Y:S01]  /*01d0*/  @P0 R2UR UR10, R2 ;  /* 0x00000000020a03c2 */ /* 0x00042200000e0000 */
[----:B-1----:R-:W-:Y:S01]  /*01e0*/  @UP0 UIADD3.X UR6, URZ, UR5, URZ, UP1, !UPT ;  /* 0x000000053f060290 */ /* 0x002fe20008ffe43f */
[----:B--2---:R-:W-:-:S03]  /*01f0*/  IMAD.WIDE.U32 R2, R29, -0x326172a9, RZ ;  /* 0xcd9e8d571d027825 */ /* 0x004fc600078e00ff */
[----:B------:R-:W-:Y:S02]  /*0200*/  USHF.R.U64 UR14, UR7, 0x2, UR6 ;  /* 0x00000002070e7899 */ /* 0x000fe40008001206 */
[----:B------:R-:W-:Y:S02]  /*0210*/  USHF.R.U32.HI UR6, URZ, 0x2, UR6 ;  /* 0x000000023f067899 */ /* 0x000fe40008011606 */
[----:B------:R-:W-:Y:S02]  /*0220*/  UIMAD.WIDE.U32 UR12, UR14, -0x2daee0ad, URZ ;  /* 0xd2511f530e0c78a5 */ /* 0x000fe4000f8e003f */
[----:B---3--:R-:W-:Y:S01]  /*0230*/  UIADD3 UR17, UR11, 0x32370b8f, URZ ;  /* 0x32370b8f0b117890 */ /* 0x008fe2000fffe03f */
[----:B------:R-:W-:Y:S01]  /*0240*/  IMAD.U32 R26, RZ, RZ, UR14 ;  /* 0x0000000eff1a7e24 */ /* 0x000fe2000f8e00ff */
[----:B------:R-:W-:Y:S01]  /*0250*/  ULOP3.LUT UR4, UR13, UR11, URZ, 0x3c, !UPT ;  /* 0x0000000b0d047292 */ /* 0x000fe2000f8e3c3f */
[----:B------:R-:W-:Y:S01]  /*0260*/  IMAD.U32 R5, RZ, RZ, UR6 ;  /* 0x00000006ff057e24 */ /* 0x000fe2000f8e00ff */
[----:B------:R-:W-:Y:S01]  /*0270*/  UIADD3 UR19, UR11, -0x126145ec, URZ ;  /* 0xed9eba140b137890 */ /* 0x000fe2000fffe03f */
[----:B------:R-:W-:Y:S01]  /*0280*/  IMAD.U32 R4, RZ, RZ, UR12 ;  /* 0x0000000cff047e24 */ /* 0x000fe2000f8e00ff */
[----:B------:R-:W-:Y:S01]  /*0290*/  UIMAD.WIDE.U32 UR4, UR4, -0x326172a9, URZ ;  /* 0xcd9e8d57040478a5 */ /* 0x000fe2000f8e003f */
[----:B------:R-:W-:Y:S01]  /*02a0*/  IMAD.U32 R25, RZ, RZ, UR6 ;  /* 0x00000006ff197e24 */ /* 0x000fe2000f8e00ff */
[----:B0-----:R-:W-:Y:S01]  /*02b0*/  UIADD3 UR15, UR10, -0x61c88647, URZ ;  /* 0x9e3779b90a0f7890 */ /* 0x001fe2000fffe03f */
[----:B------:R-:W-:Y:S01]  /*02c0*/  LOP3.LUT R3, R3, UR10, R5, 0x96, !PT ;  /* 0x0000000a03037c12 */ /* 0x000fe2000f8e9605 */
[----:B------:R-:W-:Y:S01]  /*02d0*/  IMAD.U32 R5, RZ, RZ, UR13 ;  /* 0x0000000dff057e24 */ /* 0x000fe2000f8e00ff */
[----:B------:R-:W-:Y:S01]  /*02e0*/  UIADD3 UR13, UR11, 0x76cf5d0a, URZ ;  /* 0x76cf5d0a0b0d7890 */ /* 0x000fe2000fffe03f */
[----:B------:R-:W-:Y:S01]  /*02f0*/  IMAD.U32 R7, RZ, RZ, UR5 ;  /* 0x00000005ff077e24 */ /* 0x000fe2000f8e00ff */
[----:B------:R-:W-:Y:S01]  /*0300*/  UIADD3 UR5, UR11, -0x4498517b, URZ ;  /* 0xbb67ae850b057890 */ /* 0x000fe2000fffe03f */
[----:B------:R-:W-:Y:S01]  /*0310*/  IMAD.U32 R6, RZ, RZ, UR4 ;  /* 0x00000004ff067e24 */ /* 0x000fe2000f8e00ff */
[----:B------:R-:W-:-:S02]  /*0320*/  UIADD3 UR12, UR10, 0x3c6ef372, URZ ;  /* 0x3c6ef3720a0c7890 */ /* 0x000fc4000fffe03f */
[----:B------:R-:W-:Y:S01]  /*0330*/  LOP3.LUT R0, R7, UR15, R2, 0x96, !PT ;  /* 0x0000000f07007c12 */ /* 0x000fe2000f8e9602 */
[----:B------:R-:W-:Y:S01]  /*0340*/  IMAD.WIDE.U32 R2, R3, -0x2daee0ad, RZ ;  /* 0xd2511f5303027825 */ /* 0x000fe200078e00ff */
[----:B------:R-:W-:Y:S02]  /*0350*/  UIADD3 UR16, UR10, -0x255992d5, URZ ;  /* 0xdaa66d2b0a107890 */ /* 0x000fe4000fffe03f */
[----:B------:R-:W-:Y:S02]  /*0360*/  UIADD3 UR18, UR10, 0x78dde6e4, URZ ;  /* 0x78dde6e40a127890 */ /* 0x000fe4000fffe03f */
[----:B------:R-:W-:Y:S01]  /*0370*/  LOP3.LUT R3, R3, UR5, R4, 0x96, !PT ;  /* 0x0000000503037c12 */ /* 0x000fe2000f8e9604 */
[----:B------:R-:W-:Y:S01]  /*0380*/  IMAD.WIDE.U32 R4, R0, -0x2daee0ad, RZ ;  /* 0xd2511f5300047825 */ /* 0x000fe200078e00ff */
[----:B------:R-:W-:Y:S02]  /*0390*/  UIADD3 UR21, UR11, -0x56f99767, URZ ;  /* 0xa90668990b157890 */ /* 0x000fe4000fffe03f */
[----:B------:R-:W-:-:S02]  /*03a0*/  UIADD3 UR20, UR10, 0x1715609d, URZ ;  /* 0x1715609d0a147890 */ /* 0x000fc4000fffe03f */
[----:B------:R-:W-:Y:S01]  /*03b0*/  LOP3.LUT R5, R5, UR13, R2, 0x96, !PT ;  /* 0x0000000d05057c12 */ /* 0x000fe2000f8e9602 */
[----:B------:R-:W-:Y:S01]  /*03c0*/  IMAD.WIDE.U32 R2, R3, -0x326172a9, RZ ;  /* 0xcd9e8d5703027825 */ /* 0x000fe200078e00ff */
[----:B------:R-:W-:Y:S02]  /*03d0*/  UIADD3 UR23, UR11, 0x646e171e, URZ ;  /* 0x646e171e0b177890 */ /* 0x000fe4000fffe03f */
[----:B------:R-:W-:Y:S02]  /*03e0*/  UIADD3 UR22, UR10, -0x4ab325aa, URZ ;  /* 0xb54cda560a167890 */ /* 0x000fe4000fffe03f */
[----:B------:R-:W-:Y:S01]  /*03f0*/  LOP3.LUT R6, R3, UR12, R6, 0x96, !PT ;  /* 0x0000000c03067c12 */ /* 0x000fe2000f8e9606 */
[----:B------:R-:W-:Y:S02]  /*0400*/  UIADD3 UR25, UR11, 0x1fd5c5a3, URZ ;  /* 0x1fd5c5a30b197890 */ /* 0x000fe4000fffe03f */
[----:B------:R-:W-:Y:S02]  /*0410*/  UIADD3 UR24, UR10, 0x5384540f, URZ ;  /* 0x5384540f0a187890 */ /* 0x000fe4000fffe03f */
[----:B------:R-:W-:Y:S01]  /*0420*/  IMAD.WIDE.U32 R6, R6, -0x2daee0ad, RZ ;  /* 0xd2511f5306067825 */ /* 0x000fe200078e00ff */
[----:B------:R-:W-:-:S02]  /*0430*/  UIADD3 UR27, UR11, -0x24c28bd8, URZ ;  /* 0xdb3d74280b1b7890 */ /* 0x000fc4000fffe03f */
[----:B------:R-:W-:Y:S02]  /*0440*/  UIADD3 UR26, UR10, -0xe443238, URZ ;  /* 0xf1bbcdc80a1a7890 */ /* 0x000fe4000fffe03f */
        /* <DEDUP_REMOVED lines=14> */
[----:B------:R-:W-:-:S03]  /*0530*/  LOP3.LUT R7, R10, 0x1f, RZ, 0xc0, !PT ;  /* 0x0000001f0a077812 */ /* 0x000fc600078ec0ff */
[----:B------:R-:W-:Y:S01]  /*0540*/  IMAD.WIDE.U32 R8, R8, -0x326172a9, RZ ;  /* 0xcd9e8d5708087825 */ /* 0x000fe200078e00ff */
[----:B------:R-:W-:Y:S02]  /*0550*/  LOP3.LUT R2, R5, UR22, R2, 0x96, !PT ;  /* 0x0000001605027c12 */ /* 0x000fe4000f8e9602 */
[----:B------:R-:W-:-:S03]  /*0560*/  LOP3.LUT R27, R7, 0x1f, RZ, 0x3c, !PT ;  /* 0x0000001f071b7812 */ /* 0x000fc600078e3cff */
[----:B------:R-:W-:-:S05]  /*0570*/  IMAD.WIDE.U32 R2, R2, -0x2daee0ad, RZ ;  /* 0xd2511f5302027825 */ /* 0x000fca00078e00ff */
[----:B------:R-:W-:Y:S02]  /*0580*/  LOP3.LUT R6, R3, UR25, R6, 0x96, !PT ;  /* 0x0000001903067c12 */ /* 0x000fe4000f8e9606 */
[----:B------:R-:W-:Y:S01]  /*0590*/  LOP3.LUT R3, R9, UR24, R4, 0x96, !PT ;  /* 0x0000001809037c12 */ /* 0x000fe2000f8e9604 */
[----:B------:R-:W-:-:S04]  /*05a0*/  IMAD.MOV.U32 R4, RZ, RZ, c[0x0][0x168] ;  /* 0x00005a00ff047624 */ /* 0x000fc800078e00ff */
[----:B------:R-:W-:Y:S01]  /*05b0*/  IMAD.HI.U32 R5, R3, -0x2daee0ad, RZ ;  /* 0xd2511f5303057827 */ /* 0x000fe200078e00ff */
[----:B------:R-:W-:-:S04]  /*05c0*/  SHF.R.S32.HI R4, RZ, 0x1f, R4 ;  /* 0x0000001fff047819 */ /* 0x000fc80000011404 */
[----:B------:R-:W-:Y:S02]  /*05d0*/  LEA.HI R4, R4, c[0x0][0x168], RZ, 0x3 ;  /* 0x00005a0004047a11 */ /* 0x000fe400078f18ff */
[----:B------:R-:W-:Y:S01]  /*05e0*/  LOP3.LUT R2, R5, UR27, R2, 0x96, !PT ;  /* 0x0000001b05027c12 */ /* 0x000fe2000f8e9602 */
[----:B------:R-:W-:Y:S01]  /*05f0*/  IMAD.HI.U32 R5, R6, -0x326172a9, RZ ;  /* 0xcd9e8d5706057827 */ /* 0x000fe200078e00ff */
[----:B------:R-:W-:-:S04]  /*0600*/  LEA.HI.SX32 R27, R4, R27, 0x1d ;  /* 0x0000001b041b7211 */ /* 0x000fc800078feaff */
[----:B------:R-:W-:Y:S02]  /*0610*/  LOP3.LUT P1, RZ, R27, 0xffffffe0, RZ, 0xc0, !PT ;  /* 0xffffffe01bff7812 */ /* 0x000fe4000782c0ff */
[----:B------:R-:W-:-:S11]  /*0620*/  LOP3.LUT R0, R5, UR26, R8, 0x96, !PT ;  /* 0x0000001a05007c12 */ /* 0x000fd6000f8e9608 */
[----:B------:R-:W-:Y:S01]  /*0630*/  @P1 LOP3.LUT R24, R24, 0x20, RZ, 0xfc, !PT ;  /* 0x0000002018181812 */ /* 0x000fe200078efcff */
        /* <DEDUP_REMOVED lines=12> */
[----:B------:R-:W-:-:S03]  /*0700*/  SHF.L.U64.HI R9, R7, 0x5, RZ ;  /* 0x0000000507097819 */ /* 0x000fc600000102ff */
[----:B------:R0:W5:Y:S04]  /*0710*/  @P0 LDG.E.128 R228, [R4.64] ;  /* 0x0000000804e40981 */ /* 0x000168000c1e1d00 */
[----:B------:R0:W5:Y:S01]  /*0720*/  @P0 LDG.E.128 R232, [R4.64+0x10] ;  /* 0x0000100804e80981 */ /* 0x000162000c1e1d00 */
[C---:B------:R-:W-:Y:S01]  /*0730*/  @P1 IADD3 R10, P0, R8.reuse, c[0x0][0x220], RZ ;  /* 0x00008800080a1a10 */ /* 0x040fe20007f1e0ff */
[----:B------:R-:W-:Y:S01]  /*0740*/  CS2R R222, SRZ ;  /* 0x0000000000de7805 */ /* 0x000fe2000001ff00 */
[----:B------:R-:W-:Y:S01]  /*0750*/  CS2R R220, SRZ ;  /* 0x0000000000dc7805 */ /* 0x000fe2000001ff00 */
[----:B------:R-:W-:Y:S01]  /*0760*/  CS2R R226, SRZ ;  /* 0x0000000000e27805 */ /* 0x000fe2000001ff00 */
[----:B------:R-:W-:Y:S01]  /*0770*/  @P1 IADD3.X R11, R9, c[0x0][0x224], RZ, P0, !PT ;  /* 0x00008900090b1a10 */ /* 0x000fe200007fe4ff */
[----:B------:R-:W-:Y:S01]  /*0780*/  CS2R R224, SRZ ;  /* 0x0000000000e07805 */ /* 0x000fe2000001ff00 */
[----:B------:R-:W-:Y:S01]  /*0790*/  IADD3 R8, P0, R8, c[0x0][0x1b8], RZ ;  /* 0x00006e0008087a10 */ /* 0x000fe20007f1e0ff */
[----:B0-----:R-:W-:-:S03]  /*07a0*/  IMAD.MOV.U32 R4, RZ, RZ, 0x20 ;  /* 0x00000020ff047424 */ /* 0x001fc600078e00ff */
[----:B------:R-:W-:Y:S01]  /*07b0*/  IADD3.X R9, R9, c[0x0][0x1bc], RZ, P0, !PT ;  /* 0x00006f0009097a10 */ /* 0x000fe200007fe4ff */
[----:B------:R0:W5:Y:S01]  /*07c0*/  @P1 LDG.E.128 R220, [R10.64] ;  /* 0x000000080adc1981 */ /* 0x000162000c1e1d00 */
[----:B------:R-:W-:-:S03]  /*07d0*/  IMAD.WIDE.U32 R4, R7, R4, c[0x0][0x1b0] ;  /* 0x00006c0007047625 */ /* 0x000fc600078e0004 */
[----:B------:R0:W5:Y:S04]  /*07e0*/  @P1 LDG.E.128 R224, [R10.64+0x10] ;  /* 0x000010080ae01981 */ /* 0x000168000c1e1d00 */
[----:B------:R0:W2:Y:S04]  /*07f0*/  LDG.E.128 R12, [R8.64] ;  /* 0x00000008080c7981 */ /* 0x0000a8000c1e1d00 */
[----:B------:R-:W3:Y:S04]  /*0800*/  LDG.E.128 R16, [R4.64+0x10] ;  /* 0x0000100804107981 */ /* 0x000ee8000c1e1d00 */
[----:B------:R-:W4:Y:S04]  /*0810*/  LDG.E.128 R20, [R4.64] ;  /* 0x0000000804147981 */ /* 0x000f28000c1e1d00 */
[----:B0-----:R-:W2:Y:S01]  /*0820*/  LDG.E.128 R8, [R8.64+0x10] ;  /* 0x0000100808087981 */ /* 0x001ea2000c1e1d00 */
[----:B------:R-:W-:-:S03]  /*0830*/  LOP3.LUT R7, R7, 0x20, RZ, 0xfc, !PT ;  /* 0x0000002007077812 */ /* 0x000fc600078efcff */
[----:B--2---:R0:W-:Y:S04]  /*0840*/  STL.64 [R1+0x180], R8 ;  /* 0x0001800801007387 */ /* 0x0041e80000100a00 */
[----:B------:R0:W-:Y:S04]  /*0850*/  STL.64 [R1+0x188], R10 ;  /* 0x0001880a01007387 */ /* 0x0001e80000100a00 */
[----:B------:R0:W-:Y:S04]  /*0860*/  STL.64 [R1+0x190], R12 ;  /* 0x0001900c01007387 */ /* 0x0001e80000100a00 */
[----:B------:R0:W-:Y:S04]  /*0870*/  STL.64 [R1+0x198], R14 ;  /* 0x0001980e01007387 */ /* 0x0001e80000100a00 */
[----:B---3--:R0:W-:Y:S04]  /*0880*/  STL.64 [R1+0x1a0], R16 ;  /* 0x0001a01001007387 */ /* 0x0081e80000100a00 */
[----:B------:R0:W-:Y:S04]  /*0890*/  STL.64 [R1+0x1a8], R18 ;  /* 0x0001a81201007387 */ /* 0x0001e80000100a00 */
[----:B----4-:R0:W-:Y:S04]  /*08a0*/  STL.64 [R1+0x1b0], R20 ;  /* 0x0001b01401007387 */ /* 0x0101e80000100a00 */
[----:B------:R0:W-:Y:S02]  /*08b0*/  STL.64 [R1+0x1b8], R22 ;  /* 0x0001b81601007387 */ /* 0x0001e40000100a00 */
.L_x_11951:
[----:B------:R-:W-:Y:S05]  /*08c0*/  BSYNC B0 ;  /* 0x0000000000007941 */ /* 0x000fea0003800000 */
.L_x_11950:
[----:B------:R-:W-:Y:S01]  /*08d0*/  ISETP.GE.U32.AND P0, PT, R27, 0x40, PT ;  /* 0x000000401b00780c */ /* 0x000fe20003f06070 */
[----:B------:R-:W-:Y:S01]  /*08e0*/  BSSY B0, `(.L_x_11952) ;  /* 0x000002b000007945 */ /* 0x000fe20003800000 */
[----:B------:R-:W-:-:S11]  /*08f0*/  LOP3.LUT R24, R24, 0xffffefff, RZ, 0xc0, !PT ;  /* 0xffffefff18187812 */ /* 0x000fd600078ec0ff */
        /* <DEDUP_REMOVED lines=10> */
[----:B0-----:R-:W-:-:S09]  /*09a0*/  IMAD.SHL.U32 R11, R7, 0x20, RZ ;  /* 0x00000020070b7824 */ /* 0x001fd200078e00ff */
[----:B------:R-:W-:-:S04]  /*09b0*/  @P0 LEA R4, P2, R7, c[0x0][0x218], 0x5 ;  /* 0x0000860007040a11 */ /* 0x000fc800078428ff */
[C---:B------:R-:W-:Y:S02]  /*09c0*/  @P0 LEA.HI.X R5, R7.reuse, c[0x0][0x21c], RZ, 0x5, P2 ;  /* 0x0000870007050a11 */ /* 0x040fe400010f2cff */
[----:B------:R-:W-:-:S03]  /*09d0*/  SHF.L.U64.HI R10, R7, 0x5, RZ ;  /* 0x00000005070a7819 */ /* 0x000fc600000102ff */
[----:B------:R0:W5:Y:S04]  /*09e0*/  @P0 LDG.E.128 R212, [R4.64] ;  /* 0x0000000804d40981 */ /* 0x000168000c1e1d00 */
[----:B------:R0:W5:Y:S01]  /*09f0*/  @P0 LDG.E.128 R216, [R4.64+0x10] ;  /* 0x0000100804d80981 */ /* 0x000162000c1e1d00 */
[C---:B------:R-:W-:Y:S01]  /*0a00*/  @P1 IADD3 R8, P0, R11.reuse, c[0x0][0x220], RZ ;  /* 0x000088000b081a10 */ /* 0x040fe20007f1e0ff */
[----:B------:R-:W-:Y:S01]  /*0a10*/  IMAD.MOV.U32 R12, RZ, RZ, 0x20 ;  /* 0x00000020ff0c7424 */ /* 0x000fe200078e00ff */
[----:B------:R-:W-:Y:S01]  /*0a20*/  CS2R R206, SRZ ;  /* 0x0000000000ce7805 */ /* 0x000fe2000001ff00 */
[----:B------:R-:W-:Y:S01]  /*0a30*/  CS2R R204, SRZ ;  /* 0x0000000000cc7805 */ /* 0x000fe2000001ff00 */
[----:B------:R-:W-:Y:S01]  /*0a40*/  @P1 IADD3.X R9, R10, c[0x0][0x224], RZ, P0, !PT ;  /* 0x000089000a091a10 */ /* 0x000fe200007fe4ff */
[----:B------:R-:W-:Y:S01]  /*0a50*/  CS2R R210, SRZ ;  /* 0x0000000000d27805 */ /* 0x000fe2000001ff00 */
[----:B------:R-:W-:Y:S01]  /*0a60*/  CS2R R208, SRZ ;  /* 0x0000000000d07805 */ /* 0x000fe2000001ff00 */
[----:B0-----:R-:W-:-:S02]  /*0a70*/  IADD3 R4, P0, R11, c[0x0][0x1b8], RZ ;  /* 0x00006e000b047a10 */ /* 0x001fc40007f1e0ff */
[----:B------:R0:W5:Y:S02]  /*0a80*/  @P1 LDG.E.128 R204, [R8.64] ;  /* 0x0000000808cc1981 */ /* 0x000164000c1e1d00 */
[----:B------:R-:W-:Y:S01]  /*0a90*/  IADD3.X R5, R10, c[0x0][0x1bc], RZ, P0, !PT ;  /* 0x00006f000a057a10 */ /* 0x000fe200007fe4ff */
[C---:B------:R-:W-:Y:S01]  /*0aa0*/  IMAD.WIDE.U32 R10, R7.reuse, R12, c[0x0][0x1b0] ;  /* 0x00006c00070a7625 */ /* 0x040fe200078e000c */
[----:B------:R0:W5:Y:S04]  /*0ab0*/  @P1 LDG.E.128 R208, [R8.64+0x10] ;  /* 0x0000100808d01981 */ /* 0x000168000c1e1d00 */
[----:B------:R0:W2:Y:S04]  /*0ac0*/  LDG.E.128 R20, [R10.64] ;  /* 0x000000080a147981 */ /* 0x0000a8000c1e1d00 */
[----:B------:R0:W3:Y:S04]  /*0ad0*/  LDG.E.128 R16, [R10.64+0x10] ;  /* 0x000010080a107981 */ /* 0x0000e8000c1e1d00 */
[----:B------:R-:W4:Y:S04]  /*0ae0*/  LDG.E.128 R12, [R4.64] ;  /* 0x00000008040c7981 */ /* 0x000f28000c1e1d00 */
[----:B0-----:R-:W2:Y:S01]  /*0af0*/  LDG.E.128 R8, [R4.64+0x10] ;  /* 0x0000100804087981 */ /* 0x001ea2000c1e1d00 */
[----:B------:R-:W-:-:S03]  /*0b00*/  IADD3 R7, R7, 0x20, RZ ;  /* 0x0000002007077810 */ /* 0x000fc60007ffe0ff */
[----:B--2---:R0:W-:Y:S04]  /*0b10*/  STL.64 [R1+0x160], R8 ;  /* 0x0001600801007387 */ /* 0x0041e80000100a00 */
[----:B------:R0:W-:Y:S04]  /*0b20*/  STL.64 [R1+0x168], R10 ;  /* 0x0001680a01007387 */ /* 0x0001e80000100a00 */
[----:B----4-:R0:W-:Y:S04]  /*0b30*/  STL.64 [R1+0x170], R12 ;  /* 0x0001700c01007387 */ /* 0x0101e80000100a00 */
[----:B------:R0:W-:Y:S04]  /*0b40*/  STL.64 [R1+0x178], R14 ;  /* 0x0001780e01007387 */ /* 0x0001e80000100a00 */
[----:B---3--:R0:W-:Y:S04]  /*0b50*/  STL.64 [R1+0x60], R16 ;  /* 0x0000601001007387 */ /* 0x0081e80000100a00 */
[----:B------:R0:W-:Y:S04]  /*0b60*/  STL.64 [R1+0x68], R18 ;  /* 0x0000681201007387 */ /* 0x0001e80000100a00 */
[----:B------:R0:W-:Y:S04]  /*0b70*/  STL.64 [R1+0x70], R20 ;  /* 0x0000701401007387 */ /* 0x0001e80000100a00 */
[----:B------:R0:W-:Y:S02]  /*0b80*/  STL.64 [R1+0x78], R22 ;  /* 0x0000781601007387 */ /* 0x0001e40000100a00 */
.L_x_11953:
[----:B------:R-:W-:Y:S05]  /*0b90*/  BSYNC B0 ;  /* 0x0000000000007941 */ /* 0x000fea0003800000 */
.L_x_11952:
        /* <DEDUP_REMOVED lines=44> */
.L_x_11955:
[----:B------:R-:W-:Y:S05]  /*0e60*/  BSYNC B0 ;  /* 0x0000000000007941 */ /* 0x000fea0003800000 */
.L_x_11954:
        /* <DEDUP_REMOVED lines=44> */
.L_x_11957:
[----:B------:R-:W-:Y:S05]  /*1130*/  BSYNC B0 ;  /* 0x0000000000007941 */ /* 0x000fea0003800000 */
.L_x_11956:
        /* <DEDUP_REMOVED lines=11> */
[----:B------:R-:W-:-:S04]  /*11f0*/  @P0 LEA R4, P1, R7, c[0x0][0x218], 0x5 ;  /* 0x0000860007040a11 */ /* 0x000fc800078228ff */
[C---:B------:R-:W-:Y:S02]  /*1200*/  @P0 LEA.HI.X R5, R7.reuse, c[0x0][0x21c], RZ, 0x5, P1 ;  /* 0x0000870007050a11 */ /* 0x040fe400008f2cff */
[----:B------:R-:W-:Y:S01]  /*1210*/  ISETP.NE.U32.AND P1, PT, RZ, c[0x0][0x220], PT ;  /* 0x00008800ff007a0c */ /* 0x000fe20003f25070 */
[C---:B0-----:R-:W-:Y:S01]  /*1220*/  IMAD.SHL.U32 R11, R7.reuse, 0x20, RZ ;  /* 0x00000020070b7824 */ /* 0x041fe200078e00ff */
[----:B------:R-:W-:Y:S01]  /*1230*/  SHF.L.U64.HI R10, R7, 0x5, RZ ;  /* 0x00000005070a7819 */ /* 0x000fe200000102ff */
[----:B------:R0:W5:Y:S01]  /*1240*/  @P0 LDG.E.128 R160, [R4.64] ;  /* 0x0000000804a00981 */ /* 0x000162000c1e1d00 */
[----:B------:R-:W-:-:S03]  /*1250*/  ISETP.NE.AND.EX P1, PT, RZ, c[0x0][0x224], PT, P1 ;  /* 0x00008900ff007a0c */ /* 0x000fc60003f25310 */
[----:B------:R0:W5:Y:S01]  /*1260*/  @P0 LDG.E.128 R164, [R4.64+0x10] ;  /* 0x0000100804a40981 */ /* 0x000162000c1e1d00 */
[----:B------:R-:W-:-:S09]  /*1270*/  IMAD.MOV.U32 R12, RZ, RZ, 0x20 ;  /* 0x00000020ff0c7424 */ /* 0x000fd200078e00ff */
[----:B------:R-:W-:-:S04]  /*1280*/  @P1 IADD3 R8, P0, R11, c[0x0][0x220], RZ ;  /* 0x000088000b081a10 */ /* 0x000fc80007f1e0ff */
[C---:B------:R-:W-:Y:S02]  /*1290*/  @P1 IADD3.X R9, R10.reuse, c[0x0][0x224], RZ, P0, !PT ;  /* 0x000089000a091a10 */ /* 0x040fe400007fe4ff */
[----:B0-----:R-:W-:Y:S01]  /*12a0*/  IADD3 R4, P0, R11, c[0x0][0x1b8], RZ ;  /* 0x00006e000b047a10 */ /* 0x001fe20007f1e0ff */
[----:B------:R-:W-:Y:S01]  /*12b0*/  CS2R R154, SRZ ;  /* 0x00000000009a7805 */ /* 0x000fe2000001ff00 */
[----:B------:R-:W-:Y:S01]  /*12c0*/  CS2R R152, SRZ ;  /* 0x0000000000987805 */ /* 0x000fe2000001ff00 */
[----:B------:R-:W-:Y:S01]  /*12d0*/  CS2R R158, SRZ ;  /* 0x00000000009e7805 */ /* 0x000fe2000001ff00 */
[----:B------:R-:W-:Y:S01]  /*12e0*/  CS2R R156, SRZ ;  /* 0x00000000009c7805 */ /* 0x000fe2000001ff00 */
[----:B------:R-:W-:Y:S01]  /*12f0*/  IADD3.X R5, R10, c[0x0][0x1bc], RZ, P0, !PT ;  /* 0x00006f000a057a10 */ /* 0x000fe200007fe4ff */
[C---:B------:R-:W-:Y:S02]  /*1300*/  IMAD.WIDE.U32 R10, R7.reuse, R12, c[0x0][0x1b0] ;  /* 0x00006c00070a7625 */ /* 0x040fe400078e000c */
[----:B------:R0:W5:Y:S04]  /*1310*/  @P1 LDG.E.128 R152, [R8.64] ;  /* 0x0000000808981981 */ /* 0x000168000c1e1d00 */
        /* <DEDUP_REMOVED lines=10> */
[----:B---3--:R0:W-:Y:S04]  /*13c0*/  STL.64 [R1], R16 ;  /* 0x0000001001007387 */ /* 0x0081e80000100a00 */
[----:B------:R0:W-:Y:S04]  /*13d0*/  STL.64 [R1+0x8], R18 ;  /* 0x0000081201007387 */ /* 0x0001e80000100a00 */
[----:B------:R0:W-:Y:S04]  /*13e0*/  STL.64 [R1+0x10], R20 ;  /* 0x0000101401007387 */ /* 0x0001e80000100a00 */
[----:B------:R0:W-:Y:S02]  /*13f0*/  STL.64 [R1+0x18], R22 ;  /* 0x0000181601007387 */ /* 0x0001e40000100a00 */
.L_x_11959:
[----:B------:R-:W-:Y:S05]  /*1400*/  BSYNC B0 ;  /* 0x0000000000007941 */ /* 0x000fea0003800000 */
.L_x_11958:
        /* <DEDUP_REMOVED lines=24> */
[----:B------:R1:W2:Y:S01]  /*1590*/  LDG.E.128 R12, [R8.64] ;  /* 0x00000008080c7981 */ /* 0x0002a2000c1e1d00 */
[----:B------:R-:W-:-:S13]  /*15a0*/  ISETP.NE.AND.EX P0, PT, RZ, c[0x0][0x224], PT, P0 ;  /* 0x00008900ff007a0c */ /* 0x000fda0003f05300 */
[----:B------:R-:W-:-:S04]  /*15b0*/  @P0 IADD3 R10, P1, R10, c[0x0][0x220], RZ ;  /* 0x000088000a0a0a10 */ /* 0x000fc80007f3e0ff */
[----:B------:R-:W-:-:S05]  /*15c0*/  @P0 IADD3.X R11, R11, c[0x0][0x224], RZ, P1, !PT ;  /* 0x000089000b0b0a10 */ /* 0x000fca0000ffe4ff */
[----:B------:R1:W5:Y:S04]  /*15d0*/  @P0 LDG.E.128 R136, [R10.64] ;  /* 0x000000080a880981 */ /* 0x000368000c1e1d00 */
[----:B------:R1:W5:Y:S01]  /*15e0*/  @P0 LDG.E.128 R140, [R10.64+0x10] ;  /* 0x000010080a8c0981 */ /* 0x000362000c1e1d00 */
[----:B0-----:R-:W-:-:S04]  /*15f0*/  IMAD.MOV.U32 R4, RZ, RZ, 0x20 ;  /* 0x00000020ff047424 */ /* 0x001fc800078e00ff */
[C---:B------:R-:W-:Y:S01]  /*1600*/  IMAD.WIDE.U32 R4, R7.reuse, R4, c[0x0][0x1b0] ;  /* 0x00006c0007047625 */ /* 0x040fe200078e0004 */
[----:B-1----:R-:W3:Y:S04]  /*1610*/  LDG.E.128 R8, [R8.64+0x10] ;  /* 0x0000100808087981 */ /* 0x002ee8000c1e1d00 */
[----:B------:R0:W5:Y:S04]  /*1620*/  LDG.E.128 R248, [R4.64] ;  /* 0x0000000804f87981 */ /* 0x000168000c1e1d00 */
[----:B------:R0:W5:Y:S01]  /*1630*/  LDG.E.128 R244, [R4.64+0x10] ;  /* 0x0000100804f47981 */ /* 0x000162000c1e1d00 */
[----:B------:R-:W-:-:S03]  /*1640*/  IADD3 R7, R7, 0x20, RZ ;  /* 0x0000002007077810 */ /* 0x000fc60007ffe0ff */
[----:B---3--:R0:W-:Y:S04]  /*1650*/  STL.64 [R1+0xe0], R8 ;  /* 0x0000e00801007387 */ /* 0x0081e80000100a00 */
[----:B------:R0:W-:Y:S04]  /*1660*/  STL.64 [R1+0xe8], R10 ;  /* 0x0000e80a01007387 */ /* 0x0001e80000100a00 */
[----:B--2---:R0:W-:Y:S04]  /*1670*/  STL.64 [R1+0xf0], R12 ;  /* 0x0000f00c01007387 */ /* 0x0041e80000100a00 */
[----:B------:R0:W-:Y:S02]  /*1680*/  STL.64 [R1+0xf8], R14 ;  /* 0x0000f80e01007387 */ /* 0x0001e40000100a00 */
.L_x_11961:
[----:B------:R-:W-:Y:S05]  /*1690*/  BSYNC B0 ;  /* 0x0000000000007941 */ /* 0x000fea0003800000 */
.L_x_11960:
[----:B------:R-:W-:Y:S01]  /*16a0*/  ISETP.GE.U32.AND P0, PT, R27, 0xe0, PT ;  /* 0x000000e01b00780c */ /* 0x000fe20003f06070 */
[----:B------:R-:W-:Y:S01]  /*16b0*/  UIADD3 UR6, UR10, -0x700cb87f, URZ ;  /* 0x8ff347810a067890 */ /* 0x000fe2000fffe03f */
[----:B------:R-:W-:Y:S01]  /*16c0*/  LOP3.LUT R24, R24, 0xffffff7f, RZ, 0xc0, !PT ;  /* 0xffffff7f18187812 */ /* 0x000fe200078ec0ff */
[----:B------:R-:W-:Y:S01]  /*16d0*/  UIADD3 UR14, UR11, -0x695add53, URZ ;  /* 0x96a522ad0b0e7890 */ /* 0x000fe2000fffe03f */
[----:B------:R-:W-:Y:S09]  /*16e0*/  BSSY B0, `(.L_x_11962) ;  /* 0x0000026000007945 */ /* 0x000ff20003800000 */
        /* <DEDUP_REMOVED lines=11> */
[----:B------:R-:W-:Y:S02]  /*17a0*/  @P0 LEA.HI.X R5, R7, c[0x0][0x21c], RZ, 0x5, P1 ;  /* 0x0000870007050a11 */ /* 0x000fe400008f2cff */
[----:B------:R-:W-:-:S03]  /*17b0*/  ISETP.NE.U32.AND P1, PT, RZ, c[0x0][0x220], PT ;  /* 0x00008800ff007a0c */ /* 0x000fc60003f25070 */
[----:B------:R0:W5:Y:S01]  /*17c0*/  @P0 LDG.E.128 R52, [R4.64] ;  /* 0x0000000804340981 */ /* 0x000162000c1e1d00 */
[----:B------:R-:W-:-:S03]  /*17d0*/  ISETP.NE.AND.EX P1, PT, RZ, c[0x0][0x224], PT, P1 ;  /* 0x00008900ff007a0c */ /* 0x000fc60003f25310 */
[----:B------:R0:W5:Y:S01]  /*17e0*/  @P0 LDG.E.128 R56, [R4.64+0x10] ;  /* 0x0000100804380981 */ /* 0x000162000c1e1d00 */
[----:B------:R-:W-:Y:S01]  /*17f0*/  CS2R R62, SRZ ;  /* 0x00000000003e7805 */ /* 0x000fe2000001ff00 */
[----:B------:R-:W-:Y:S01]  /*1800*/  CS2R R60, SRZ ;  /* 0x00000000003c7805 */ /* 0x000fe2000001ff00 */
[----:B------:R-:W-:Y:S01]  /*1810*/  CS2R R66, SRZ ;  /* 0x0000000000427805 */ /* 0x000fe2000001ff00 */
[----:B------:R-:W-:-:S06]  /*1820*/  CS2R R64, SRZ ;  /* 0x0000000000407805 */ /* 0x000fcc000001ff00 */
[C---:B------:R-:W-:Y:S02]  /*1830*/  @P1 IADD3 R8, P2, R10.reuse, c[0x0][0x220], RZ ;  /* 0x000088000a081a10 */ /* 0x040fe40007f5e0ff */
[----:B0-----:R-:W-:Y:S01]  /*1840*/  IADD3 R4, P0, R10, c[0x0][0x1b8], RZ ;  /* 0x00006e000a047a10 */ /* 0x001fe20007f1e0ff */
[----:B------:R-:W-:Y:S01]  /*1850*/  IMAD.MOV.U32 R10, RZ, RZ, 0x20 ;  /* 0x00000020ff0a7424 */ /* 0x000fe200078e00ff */
[C---:B------:R-:W-:Y:S02]  /*1860*/  @P1 IADD3.X R9, R11.reuse, c[0x0][0x224], RZ, P2, !PT ;  /* 0x000089000b091a10 */ /* 0x040fe400017fe4ff */
[----:B------:R-:W-:Y:S01]  /*1870*/  IADD3.X R5, R11, c[0x0][0x1bc], RZ, P0, !PT ;  /* 0x00006f000b057a10 */ /* 0x000fe200007fe4ff */
[C---:B------:R-:W-:Y:S02]  /*1880*/  IMAD.WIDE.U32 R10, R7.reuse, R10, c[0x0][0x1b0] ;  /* 0x00006c00070a7625 */ /* 0x040fe400078e000a */
[----:B------:R0:W5:Y:S04]  /*1890*/  @P1 LDG.E.128 R60, [R8.64] ;  /* 0x00000008083c1981 */ /* 0x000168000c1e1d00 */
[----:B------:R0:W5:Y:S04]  /*18a0*/  @P1 LDG.E.128 R64, [R8.64+0x10] ;  /* 0x0000100808401981 */ /* 0x000168000c1e1d00 */
[----:B------:R0:W5:Y:S04]  /*18b0*/  LDG.E.128 R240, [R10.64] ;  /* 0x000000080af07981 */ /* 0x000168000c1e1d00 */
[----:B------:R0:W5:Y:S04]  /*18c0*/  LDG.E.128 R236, [R10.64+0x10] ;  /* 0x000010080aec7981 */ /* 0x000168000c1e1d00 */
[----:B------:R-:W2:Y:S04]  /*18d0*/  LDG.E.128 R12, [R4.64] ;  /* 0x00000008040c7981 */ /* 0x000ea8000c1e1d00 */
[----:B0-----:R-:W3:Y:S01]  /*18e0*/  LDG.E.128 R8, [R4.64+0x10] ;  /* 0x0000100804087981 */ /* 0x001ee2000c1e1d00 */
[----:B------:R-:W-:-:S03]  /*18f0*/  IADD3 R7, R7, 0x20, RZ ;  /* 0x0000002007077810 */ /* 0x000fc60007ffe0ff */
[----:B---3--:R0:W-:Y:S04]  /*1900*/  STL.64 [R1+0xc0], R8 ;  /* 0x0000c00801007387 */ /* 0x0081e80000100a00 */
[----:B------:R0:W-:Y:S04]  /*1910*/  STL.64 [R1+0xc8], R10 ;  /* 0x0000c80a01007387 */ /* 0x0001e80000100a00 */
[----:B--2---:R0:W-:Y:S04]  /*1920*/  STL.64 [R1+0xd0], R12 ;  /* 0x0000d00c01007387 */ /* 0x0041e80000100a00 */
[----:B------:R0:W-:Y:S02]  /*1930*/  STL.64 [R1+0xd8], R14 ;  /* 0x0000d80e01007387 */ /* 0x0001e40000100a00 */
.L_x_11963:
[----:B------:R-:W-:Y:S05]  /*1940*/  BSYNC B0 ;  /* 0x0000000000007941 */ /* 0x000fea0003800000 */
.L_x_11962:
        /* <DEDUP_REMOVED lines=11> */
[----:B0-----:R-:W-:-:S04]  /*1a00*/  @P0 LEA R4, P1, R7, c[0x0][0x218], 0x5 ;  /* 0x0000860007040a11 */ /* 0x001fc800078228ff */
        /* <DEDUP_REMOVED lines=11> */
[----:B0-----:R-:W-:-:S04]  /*1ac0*/  @P0 IADD3 R4, P1, R9, c[0x0][0x220], RZ ;  /* 0x0000880009040a10 */ /* 0x001fc80007f3e0ff */
[----:B------:R-:W-:-:S05]  /*1ad0*/  @P0 IADD3.X R5, R8, c[0x0][0x224], RZ, P1, !PT ;  /* 0x0000890008050a10 */ /* 0x000fca0000ffe4ff */
[----:B------:R0:W5:Y:S04]  /*1ae0*/  @P0 LDG.E.128 R76, [R4.64] ;  /* 0x00000008044c0981 */ /* 0x000168000c1e1d00 */
[----:B------:R0:W5:Y:S02]  /*1af0*/  @P0 LDG.E.128 R80, [R4.64+0x10] ;  /* 0x0000100804500981 */ /* 0x000164000c1e1d00 */
[----:B0-----:R-:W-:-:S04]  /*1b00*/  IADD3 R4, P0, R9, c[0x0][0x1b8], RZ ;  /* 0x00006e0009047a10 */ /* 0x001fc80007f1e0ff */
[----:B------:R-:W-:Y:S01]  /*1b10*/  IADD3.X R5, R8, c[0x0][0x1bc], RZ, P0, !PT ;  /* 0x00006f0008057a10 */ /* 0x000fe200007fe4ff */
[----:B------:R-:W-:-:S04]  /*1b20*/  IMAD.MOV.U32 R8, RZ, RZ, 0x20 ;  /* 0x00000020ff087424 */ /* 0x000fc800078e00ff */
[----:B------:R-:W-:Y:S01]  /*1b30*/  IMAD.WIDE.U32 R8, R7, R8, c[0x0][0x1b0] ;  /* 0x00006c0007087625 */ /* 0x000fe200078e0008 */
[----:B------:R-:W2:Y:S04]  /*1b40*/  LDG.E.128 R12, [R4.64] ;  /* 0x00000008040c7981 */ /* 0x000ea8000c1e1d00 */
[----:B------:R0:W3:Y:S04]  /*1b50*/  LDG.E.128 R20, [R8.64] ;  /* 0x0000000808147981 */ /* 0x0000e8000c1e1d00 */
[----:B------:R0:W4:Y:S04]  /*1b60*/  LDG.E.128 R16, [R8.64+0x10] ;  /* 0x0000100808107981 */ /* 0x000128000c1e1d00 */
[----:B0-----:R-:W2:Y:S04]  /*1b70*/  LDG.E.128 R8, [R4.64+0x10] ;  /* 0x0000100804087981 */ /* 0x001ea8000c1e1d00 */
        /* <DEDUP_REMOVED lines=8> */
.L_x_11965:
[----:B------:R-:W-:Y:S05]  /*1c00*/  BSYNC B0 ;  /* 0x0000000000007941 */ /* 0x000fea0003800000 */
.L_x_11964:
[----:B------:R-:W-:-:S13]  /*1c10*/  ISETP.GE.AND P0, PT, R28, c[0x0][0x164], PT ;  /* 0x000059001c007a0c */ /* 0x000fda0003f06270 */
[----:B------:R-:W-:Y:S05]  /*1c20*/  @P0 EXIT ;  /* 0x000000000000094d */ /* 0x000fea0003800000 */
[----:B------:R-:W-:Y:S01]  /*1c30*/  IMAD R6, R6, -0x326172a9, RZ ;  /* 0xcd9e8d5706067824 */ /* 0x000fe200078e02ff */
[----:B------:R-:W-:Y:S01]  /*1c40*/  ULOP3.LUT UR4, UR7, 0x3, URZ, 0xc0, !UPT ;  /* 0x0000000307047892 */ /* 0x000fe2000f8ec03f */
[----:B0-----:R-:W-:Y:S01]  /*1c50*/  IMAD.HI.U32 R4, R2, -0x326172a9, RZ ;  /* 0xcd9e8d5702047827 */ /* 0x001fe200078e00ff */
[----:B------:R-:W-:Y:S03]  /*1c60*/  BSSY B0, `(.L_x_11966) ;  /* 0x0003087000007945 */ /* 0x000fe60003800000 */
[----:B------:R-:W-:Y:S01]  /*1c70*/  IMAD R3, R3, -0x2daee0ad, RZ ;  /* 0xd2511f5303037824 */ /* 0x000fe200078e02ff */
[----:B------:R-:W-:Y:S01]  /*1c80*/  LOP3.LUT R23, R4, UR6, R6, 0x96, !PT ;  /* 0x0000000604177c12 */ /* 0x000fe2000f8e9606 */
[----:B------:R-:W-:-:S04]  /*1c90*/  IMAD.HI.U32 R4, R0, -0x2daee0ad, RZ ;  /* 0xd2511f5300047827 */ /* 0x000fc800078e00ff */
[----:B------:R-:W-:Y:S01]  /*1ca0*/  IMAD R22, R2, -0x326172a9, RZ ;  /* 0xcd9e8d5702167824 */ /* 0x000fe200078e02ff */
[----:B------:R-:W-:Y:S01]  /*1cb0*/  LOP3.LUT R21, R4, UR14, R3, 0x96, !PT ;  /* 0x0000000e04157c12 */ /* 0x000fe2000f8e9603 */
[----:B------:R-:W-:Y:S02]  /*1cc0*/  IMAD R20, R0, -0x2daee0ad, RZ ;  /* 0xd2511f5300147824 */ /* 0x000fe400078e02ff */
[----:B------:R-:W-:Y:S02]  /*1cd0*/  IMAD.MOV.U32 R19, RZ, RZ, RZ ;  /* 0x000000ffff137224 */ /* 0x000fe400078e00ff */
[----:B------:R-:W-:Y:S01]  /*1ce0*/  IMAD.U32 R18, RZ, RZ, UR4 ;  /* 0x00000004ff127e24 */ /* 0x000fe2000f8e00ff */
[----:B------:R-:W-:Y:S02]  /*1cf0*/  ULDC.U8 UR4, c[0x0][0x1f0] ;  /* 0x00007c0000047ab9 */ /* 0x000fe40000000000 */
.L_x_13033:
        /* <DEDUP_REMOVED lines=18> */
[----:B------:R0:W5:Y:S01]  /*1e20*/  @P2 LDG.E.128 R84, [R30.64] ;  /* 0x000000081e542981 */ /* 0x000162000c1e1d00 */
[----:B------:R-:W-:-:S13]  /*1e30*/  ISETP.NE.AND.EX P0, PT, RZ, c[0x0][0x184], PT, P0 ;  /* 0x00006100ff007a0c */ /* 0x000fda0003f05300 */
[----:B------:R-:W-:-:S04]  /*1e40*/  @P0 LEA R46, P1, R17, c[0x0][0x180], 0x4 ;  /* 0x00006000112e0a11 */ /* 0x000fc800078220ff */
[----:B------:R-:W-:-:S05]  /*1e50*/  @P0 LEA.HI.X R47, R17, c[0x0][0x184], RZ, 0x4, P1 ;  /* 0x00006100112f0a11 */ /* 0x000fca00008f24ff */
[----:B------:R1:W5:Y:S01]  /*1e60*/  @P0 LDG.E.128 R88, [R46.64] ;  /* 0x000000082e580981 */ /* 0x000362000c1e1d00 */
[----:B------:R-:W-:Y:S01]  /*1e70*/  ISETP.NE.AND P1, PT, R18, 0x1, PT ;  /* 0x000000011200780c */ /* 0x000fe20003f25270 */
[----:B0-----:R-:W-:-:S04]  /*1e80*/  IMAD.MOV.U32 R30, RZ, RZ, 0x10 ;  /* 0x00000010ff1e7424 */ /* 0x001fc800078e00ff */
[----:B------:R-:W-:-:S05]  /*1e90*/  IMAD.WIDE.U32 R30, R17, R30, c[0x0][0x170] ;  /* 0x00005c00111e7625 */ /* 0x000fca00078e001e */
[----:B------:R0:W5:Y:S02]  /*1ea0*/  LDG.E.128 R92, [R30.64] ;  /* 0x000000081e5c7981 */ /* 0x000164000c1e1d00 */
[----:B0-----:R-:W-:Y:S01]  /*1eb0*/  IADD3 R30, R18, 0x1, RZ ;  /* 0x00000001121e7810 */ /* 0x001fe20007ffe0ff */
        /* <DEDUP_REMOVED lines=9> */
.L_x_11970:
[----:B-1----:R-:W-:Y:S02]  /*1f50*/  IMAD.MOV.U32 R16, RZ, RZ, R22 ;  /* 0x000000ffff107224 */ /* 0x002fe400078e0016 */
.L_x_11971:
[----:B------:R-:W-:Y:S05]  /*1f60*/  BSYNC B2 ;  /* 0x0000000000027941 */ /* 0x000fea0003800000 */
.L_x_11969:
        /* <DEDUP_REMOVED lines=16> */
.L_x_11975:
[----:B------:R-:W-:Y:S05]  /*2070*/  BSYNC B3 ;  /* 0x0000000000037941 */ /* 0x000fea0003800000 */
.L_x_11974:
        /* <DEDUP_REMOVED lines=41> */
[----:B------:R-:W-:Y:S02]  /*2310*/  IMAD.MOV.U32 R30, RZ, RZ, RZ ;  /* 0x000000ffff1e7224 */ /* 0x000fe400078e00ff */
.L_x_11973:
[----:B------:R-:W-:Y:S05]  /*2320*/  BSYNC B2 ;  /* 0x0000000000027941 */ /* 0x000fea0003800000 */
.L_x_11972:
        /* <DEDUP_REMOVED lines=18> */
.L_x_11976:
        /* <DEDUP_REMOVED lines=12> */
.L_x_11979:
[----:B------:R-:W-:Y:S02]  /*2510*/  IMAD.MOV.U32 R15, RZ, RZ, R22 ;  /* 0x000000ffff0f7224 */ /* 0x000fe400078e0016 */
.L_x_11980:
[----:B------:R-:W-:Y:S05]  /*2520*/  BSYNC B2 ;  /* 0x0000000000027941 */ /* 0x000fea0003800000 */
.L_x_11978:
        /* <DEDUP_REMOVED lines=16> */
.L_x_11984:
[----:B------:R-:W-:Y:S05]  /*2630*/  BSYNC B3 ;  /* 0x0000000000037941 */ /* 0x000fea0003800000 */
.L_x_11983:
        /* <DEDUP_REMOVED lines=41> */
[----:B------:R-:W-:Y:S02]  /*28d0*/  LOP3.LUT R23, R23, UR6, R30, 0x96, !PT ;  /* 0x0000000617177c12 */ /* 0x000fe4000f8e961e */
.L_x_11982:
[----:B------:R-:W-:Y:S05]  /*28e0*/  BSYNC B2 ;  /* 0x0000000000027941 */ /* 0x000fea0003800000 */
.L_x_11981:
        /* <DEDUP_REMOVED lines=10> */
.L_x_11977:
        /* <DEDUP_REMOVED lines=12> */
.L_x_11986:
[----:B------:R-:W-:Y:S02]  /*2a50*/  IMAD.MOV.U32 R18, RZ, RZ, R22 ;  /* 0x000000ffff127224 */ /* 0x000fe400078e0016 */
.L_x_11987:
[----:B------:R-:W-:Y:S05]  /*2a60*/  BSYNC B2 ;  /* 0x0000000000027941 */ /* 0x000fea0003800000 */
.L_x_11985:
        /* <DEDUP_REMOVED lines=16> */
.L_x_11991:
[----:B------:R-:W-:Y:S05]  /*2b70*/  BSYNC B3 ;  /* 0x0000000000037941 */ /* 0x000fea0003800000 */
.L_x_11990:
        /* <DEDUP_REMOVED lines=37> */
[----:B------:R-:W-:-:S04]  /*2dd0*/  IMAD.MOV.U32 R31, RZ, RZ, RZ ;  /* 0x000000ffff1f7224 */ /* 0x000fc800078e00ff */
[----:B------:R-:W-:-:S05]  /*2de0*/  IMAD.WIDE.U32 R20, R20, -0x2daee0ad, RZ ;  /* 0xd2511f5314147825 */ /* 0x000fca00078e00ff */
[----:B------:R-:W-:Y:S01]  /*2df0*/  LOP3.LUT R21, R21, UR14, R22, 0x96, !PT ;  /* 0x0000000e15157c12 */ /* 0x000fe2000f8e9616 */
[----:B------:R-:W-:-:S05]  /*2e00*/  IMAD.WIDE.U32 R22, R23, -0x326172a9, RZ ;  /* 0xcd9e8d5717167825 */ /* 0x000fca00078e00ff */
[----:B------:R-:W-:Y:S02]  /*2e10*/  LOP3.LUT R23, R23, UR6, R30, 0x96, !PT ;  /* 0x0000000617177c12 */ /* 0x000fe4000f8e961e */
.L_x_11989:
[----:B------:R-:W-:Y:S05]  /*2e20*/  BSYNC B2 ;  /* 0x0000000000027941 */ /* 0x000fea0003800000 */
.L_x_11988:
        /* <DEDUP_REMOVED lines=15> */
.L_x_11992:
        /* <DEDUP_REMOVED lines=12> */
.L_x_11995:
[----:B------:R-:W-:Y:S02]  /*2fe0*/  IMAD.MOV.U32 R14, RZ, RZ, R22 ;  /* 0x000000ffff0e7224 */ /* 0x000fe400078e0016 */
.L_x_11996:
[----:B------:R-:W-:Y:S05]  /*2ff0*/  BSYNC B2 ;  /* 0x0000000000027941 */ /* 0x000fea0003800000 */
.L_x_11994:
        /* <DEDUP_REMOVED lines=16> */
.L_x_12000:
[----:B------:R-:W-:Y:S05]  /*3100*/  BSYNC B3 ;  /* 0x0000000000037941 */ /* 0x000fea0003800000 */
.L_x_11999:
        /* <DEDUP_REMOVED lines=42> */
.L_x_11998:
[----:B------:R-:W-:Y:S05]  /*33b0*/  BSYNC B2 ;  /* 0x0000000000027941 */ /* 0x000fea0003800000 */
.L_x_11997:
        /* <DEDUP_REMOVED lines=10> */
.L_x_11993:
        /* <DEDUP_REMOVED lines=12> */
.L_x_12002:
[----:B------:R-:W-:Y:S02]  /*3520*/  IMAD.MOV.U32 R18, RZ, RZ, R22 ;  /* 0x000000ffff127224 */ /* 0x000fe400078e0016 */
.L_x_12003:
[----:B------:R-:W-:Y:S05]  /*3530*/  BSYNC B2 ;  /* 0x0000000000027941 */ /* 0x000fea0003800000 */
.L_x_12001:
        /* <DEDUP_REMOVED lines=16> */
.L_x_12007:
[----:B------:R-:W-:Y:S05]  /*3640*/  BSYNC B3 ;  /* 0x0000000000037941 */ /* 0x000fea0003800000 */
.L_x_12006:
        /* <DEDUP_REMOVED lines=42> */
.L_x_12005:
[----:B------:R-:W-:Y:S05]  /*38f0*/  BSYNC B2 ;  /* 0x0000000000027941 */ /* 0x000fea0003800000 */
.L_x_12004:
        /* <DEDUP_REMOVED lines=15> */
.L_x_12008:
        /* <DEDUP_REMOVED lines=12> */
.L_x_12011:
[----:B------:R-:W-:Y:S02]  /*3ab0*/  IMAD.MOV.U32 R13, RZ, RZ, R22 ;  /* 0x000000ffff0d7224 */ /* 0x000fe400078e0016 */
.L_x_12012:
[----:B------:R-:W-:Y:S05]  /*3ac0*/  BSYNC B2 ;  /* 0x0000000000027941 */ /* 0x000fea0003800000 */
.L_x_12010:
        /* <DEDUP_REMOVED lines=16> */
.L_x_12016:
[----:B------:R-:W-:Y:S05]  /*3bd0*/  BSYNC B3 ;  /* 0x0000000000037941 */ /* 0x000fea0003800000 */
.L_x_12015:
        /* <DEDUP_REMOVED lines=42> */
.L_x_12014:
[----:B------:R-:W-:Y:S05]  /*3e80*/  BSYNC B2 ;  /* 0x0000000000027941 */ /* 0x000fea0003800000 */
.L_x_12013:
        /* <DEDUP_REMOVED lines=10> */
.L_x_12009:
        /* <DEDUP_REMOVED lines=12> */
.L_x_12018:
[----:B------:R-:W-:Y:S02]  /*3ff0*/  IMAD.MOV.U32 R18, RZ, RZ, R22 ;  /* 0x000000ffff127224 */ /* 0x000fe400078e0016 */
.L_x_12019:
[----:B------:R-:W-:Y:S05]  /*4000*/  BSYNC B2 ;  /* 0x0000000000027941 */ /* 0x000fea0003800000 */
.L_x_12017:
        /* <DEDUP_REMOVED lines=16> */
.L_x_12023:
[----:B------:R-:W-:Y:S05]  /*4110*/  BSYNC B3 ;  /* 0x0000000000037941 */ /* 0x000fea0003800000 */
.L_x_12022:
        /* <DEDUP_REMOVED lines=42> */
.L_x_12021:
[----:B------:R-:W-:Y:S05]  /*43c0*/  BSYNC B2 ;  /* 0x0000000000027941 */ /* 0x000fea0003800000 */
.L_x_12020:
        /* <DEDUP_REMOVED lines=15> */
.L_x_12024:
        /* <DEDUP_REMOVED lines=12> */
.L_x_12027:
[----:B------:R-:W-:Y:S02]  /*4580*/  IMAD.MOV.U32 R12, RZ, RZ, R22 ;  /* 0x000000ffff0c7224 */ /* 0x000fe400078e0016 */
.L_x_12028:
[----:B------:R-:W-:Y:S05]  /*4590*/  BSYNC B2 ;  /* 0x0000000000027941 */ /* 0x000fea0003800000 */
.L_x_12026:
        /* <DEDUP_REMOVED lines=16> */
.L_x_12032:
[----:B------:R-:W-:Y:S05]  /*46a0*/  BSYNC B3 ;  /* 0x0000000000037941 */ /* 0x000fea0003800000 */
.L_x_12031:
        /* <DEDUP_REMOVED lines=42> */
.L_x_12030:
[----:B------:R-:W-:Y:S05]  /*4950*/  BSYNC B2 ;  /* 0x0000000000027941 */ /* 0x000fea0003800000 */
.L_x_12029:
        /* <DEDUP_REMOVED lines=10> */
.L_x_12025:
        /* <DEDUP_REMOVED lines=12> */
.L_x_12034:
[----:B------:R-:W-:Y:S02]  /*4ac0*/  IMAD.MOV.U32 R18, RZ, RZ, R22 ;  /* 0x000000ffff127224 */ /* 0x000fe400078e0016 */
.L_x_12035:
[----:B------:R-:W-:Y:S05]  /*4ad0*/  BSYNC B2 ;  /* 0x0000000000027941 */ /* 0x000fea0003800000 */
.L_x_12033:
        /* <DEDUP_REMOVED lines=16> */
.L_x_12039:
[----:B------:R-:W-:Y:S05]  /*4be0*/  BSYNC B3 ;  /* 0x0000000000037941 */ /* 0x000fea0003800000 */
.L_x_12038:
        /* <DEDUP_REMOVED lines=42> */
.L_x_12037:
[----:B------:R-:W-:Y:S05]  /*4e90*/  BSYNC B2 ;  /* 0x0000000000027941 */ /* 0x000fea0003800000 */
.L_x_12036:
        /* <DEDUP_REMOVED lines=13> */
.L_x_12040:
        /* <DEDUP_REMOVED lines=12> */
.L_x_12043:
[----:B------:R-:W-:Y:S02]  /*5030*/  IMAD.MOV.U32 R11, RZ, RZ, R22 ;  /* 0x000000ffff0b7224 */ /* 0x000fe400078e0016 */
.L_x_12044:
[----:B------:R-:W-:Y:S05]  /*5040*/  BSYNC B2 ;  /* 0x0000000000027941 */ /* 0x000fea0003800000 */
.L_x_12042:
        /* <DEDUP_REMOVED lines=16> */
.L_x_12048:
[----:B------:R-:W-:Y:S05]  /*5150*/  BSYNC B3 ;  /* 0x0000000000037941 */ /* 0x000fea0003800000 */
.L_x_12047:
        /* <DEDUP_REMOVED lines=42> */
.L_x_12046:
[----:B------:R-:W-:Y:S05]  /*5400*/  BSYNC B2 ;  /* 0x0000000000027941 */ /* 0x000fea0003800000 */
.L_x_12045:
        /* <DEDUP_REMOVED lines=10> */
.L_x_12041:
        /* <DEDUP_REMOVED lines=12> */
.L_x_12050:
[----:B------:R-:W-:Y:S02]  /*5570*/  IMAD.MOV.U32 R18, RZ, RZ, R22 ;  /* 0x000000ffff127224 */ /* 0x000fe400078e0016 */
.L_x_12051:
[----:B------:R-:W-:Y:S05]  /*5580*/  BSYNC B2 ;  /* 0x0000000000027941 */ /* 0x000fea0003800000 */
.L_x_12049:
        /* <DEDUP_REMOVED lines=16> */
.L_x_12055:
[----:B------:R-:W-:Y:S05]  /*5690*/  BSYNC B3 ;  /* 0x0000000000037941 */ /* 0x000fea0003800000 */
.L_x_12054:
        /* <DEDUP_REMOVED lines=42> */
.L_x_12053:
[----:B------:R-:W-:Y:S05]  /*5940*/  BSYNC B2 ;  /* 0x0000000000027941 */ /* 0x000fea0003800000 */
.L_x_12052:
        /* <DEDUP_REMOVED lines=13> */
.L_x_12056:
        /* <DEDUP_REMOVED lines=12> */
.L_x_12059:
[----:B------:R-:W-:Y:S02]  /*5ae0*/  IMAD.MOV.U32 R10, RZ, RZ, R22 ;  /* 0x000000ffff0a7224 */ /* 0x000fe400078e0016 */
.L_x_12060:
[----:B------:R-:W-:Y:S05]  /*5af0*/  BSYNC B2 ;  /* 0x0000000000027941 */ /* 0x000fea0003800000 */
.L_x_12058:
        /* <DEDUP_REMOVED lines=16> */
.L_x_12064:
[----:B------:R-:W-:Y:S05]  /*5c00*/  BSYNC B3 ;  /* 0x0000000000037941 */ /* 0x000fea0003800000 */
.L_x_12063:
        /* <DEDUP_REMOVED lines=42> */
.L_x_12062:
[----:B------:R-:W-:Y:S05]  /*5eb0*/  BSYNC B2 ;  /* 0x0000000000027941 */ /* 0x000fea0003800000 */
.L_x_12061:
        /* <DEDUP_REMOVED lines=10> */
.L_x_12057:
        /* <DEDUP_REMOVED lines=12> */
.L_x_12066:
[----:B------:R-:W-:Y:S02]  /*6020*/  IMAD.MOV.U32 R18, RZ, RZ, R22 ;  /* 0x000000ffff127224 */ /* 0x000fe400078e0016 */
.L_x_12067:
[----:B------:R-:W-:Y:S05]  /*6030*/  BSYNC B2 ;  /* 0x0000000000027941 */ /* 0x000fea0003800000 */
.L_x_12065:
        /* <DEDUP_REMOVED lines=16> */
.L_x_12071:
[----:B------:R-:W-:Y:S05]  /*6140*/  BSYNC B3 ;  /* 0x0000000000037941 */ /* 0x000fea0003800000 */
.L_x_12070:
        /* <DEDUP_REMOVED lines=42> */
.L_x_12069:
[----:B------:R-:W-:Y:S05]  /*63f0*/  BSYNC B2 ;  /* 0x0000000000027941 */ /* 0x000fea0003800000 */
.L_x_12068:
        /* <DEDUP_REMOVED lines=13> */
.L_x_12072:
        /* <DEDUP_REMOVED lines=12> */
.L_x_12075:
[----:B------:R-:W-:Y:S02]  /*6590*/  IMAD.MOV.U32 R9, RZ, RZ, R22 ;  /* 0x000000ffff097224 */ /* 0x000fe400078e0016 */
.L_x_12076:
[----:B------:R-:W-:Y:S05]  /*65a0*/  BSYNC B2 ;  /* 0x0000000000027941 */ /* 0x000fea0003800000 */
.L_x_12074:
        /* <DEDUP_REMOVED lines=16> */
.L_x_12080:
[----:B------:R-:W-:Y:S05]  /*66b0*/  BSYNC B3 ;  /* 0x0000000000037941 */ /* 0x000fea0003800000 */
.L_x_12079:
        /* <DEDUP_REMOVED lines=42> */
.L_x_12078:
[----:B------:R-:W-:Y:S05]  /*6960*/  BSYNC B2 ;  /* 0x0000000000027941 */ /* 0x000fea0003800000 */
.L_x_12077:
        /* <DEDUP_REMOVED lines=10> */
.L_x_12073:
        /* <DEDUP_REMOVED lines=12> */
.L_x_12082:
[----:B------:R-:W-:Y:S02]  /*6ad0*/  IMAD.MOV.U32 R18, RZ, RZ, R22 ;  /* 0x000000ffff127224 */ /* 0x000fe400078e0016 */
.L_x_12083:
[----:B------:R-:W-:Y:S05]  /*6ae0*/  BSYNC B2 ;  /* 0x0000000000027941 */ /* 0x000fea0003800000 */
.L_x_12081:
        /* <DEDUP_REMOVED lines=16> */
.L_x_12087:
[----:B------:R-:W-:Y:S05]  /*6bf0*/  BSYNC B3 ;  /* 0x0000000000037941 */ /* 0x000fea0003800000 */
.L_x_12086:
        /* <DEDUP_REMOVED lines=42> */
.L_x_12085:
[----:B------:R-:W-:Y:S05]  /*6ea0*/  BSYNC B2 ;  /* 0x0000000000027941 */ /* 0x000fea0003800000 */
.L_x_12084:
        /* <DEDUP_REMOVED lines=13> */
.L_x_12088:
        /* <DEDUP_REMOVED lines=12> */
.L_x_12091:
[----:B------:R-:W-:Y:S02]  /*7040*/  IMAD.MOV.U32 R8, RZ, RZ, R22 ;  /* 0x000000ffff087224 */ /* 0x000fe400078e0016 */
.L_x_12092:
[----:B------:R-:W-:Y:S05]  /*7050*/  BSYNC B2 ;  /* 0x0000000000027941 */ /* 0x000fea0003800000 */
.L_x_12090:
        /* <DEDUP_REMOVED lines=16> */
.L_x_12096:
[----:B------:R-:W-:Y:S05]  /*7160*/  BSYNC B3 ;  /* 0x0000000000037941 */ /* 0x000fea0003800000 */
.L_x_12095:
        /* <DEDUP_REMOVED lines=40> */
[----:B------:R-:W-:Y:S01]  /*73f0*/  IMAD.MOV.U32 R18, RZ, RZ, RZ ;  /* 0x000000ffff127224 */ /* 0x000fe200078e00ff */
[----:B------:R-:W-:Y:S02]  /*7400*/  LOP3.LUT R23, R23, UR6, R92, 0x96, !PT ;  /* 0x0000000617177c12 */ /* 0x000fe4000f8e965c */
.L_x_12094:
[----:B------:R-:W-:Y:S05]  /*7410*/  BSYNC B2 ;  /* 0x0000000000027941 */ /* 0x000fea0003800000 */
.L_x_12093:
        /* <DEDUP_REMOVED lines=10> */
.L_x_12089:
        /* <DEDUP_REMOVED lines=36> */
[----:B------:R-:W-:Y:S02]  /*7700*/  LOP3.LUT R94, R13, 0xff, RZ, 0xc0, !PT ;  /* 0x000000ff0d5e7812 */ /* 0x000fe400078ec0ff */
[----:B------:R-:W-:Y:S02]  /*7710*/  LOP3.LUT R92, R92, 0xff0000, RZ, 0xc0, !PT ;  /* 0x00ff00005c5c7812 */ /* 0x000fe400078ec0ff */
[----:B------:R-:W-:Y:S01]  /*7720*/  LOP3.LUT R96, R14, 0xff, RZ, 0xc0, !PT ;  /* 0x000000ff0e607812 */ /* 0x000fe200078ec0ff */
[----:B------:R-:W-:Y:S01]  /*7730*/  IMAD.WIDE.U32 R94, R94, 0x10000, RZ ;  /* 0x000100005e5e7825 */ /* 0x000fe200078e00ff */
        /* <DEDUP_REMOVED lines=14> */
.L_x_12097:
[----:B------:R-:W-:Y:S02]  /*7820*/  IADD3 R96, R17, 0x20, RZ ;  /* 0x0000002011607810 */ /* 0x000fe40007ffe0ff */
.L_x_11968:
[----:B------:R-:W-:Y:S05]  /*7830*/  BSYNC B1 ;  /* 0x0000000000017941 */ /* 0x000fea0003800000 */
.L_x_11967:
[----:B------:R-:W-:Y:S01]  /*7840*/  LOP3.LUT P0, RZ, R24, 0x1000, RZ, 0xc0, !PT ;  /* 0x0000100018ff7812 */ /* 0x000fe2000780c0ff */
[----:B------:R-:W-:-:S12]  /*7850*/  BSSY B1, `(.L_x_12098) ;  /* 0x00005ab000017945 */ /* 0x000fd80003800000 */
[----:B------:R-:W-:Y:S05]  /*7860*/  @!P0 BRA `(.L_x_12099) ;  /* 0x00005a9000008947 */ /* 0x000fea0003800000 */
[----:B------:R-:W-:Y:S02]  /*7870*/  ISETP.NE.U32.AND P0, PT, RZ, c[0x0][0x178], PT ;  /* 0x00005e00ff007a0c */ /* 0x000fe40003f05070 */
[----:B------:R-:W-:Y:S02]  /*7880*/  LOP3.LUT R24, R24, 0xffffffef, RZ, 0xc0, !PT ;  /* 0xffffffef18187812 */ /* 0x000fe400078ec0ff */
[----:B------:R-:W-:-:S13]  /*7890*/  ISETP.NE.AND.EX P2, PT, RZ, c[0x0][0x17c], PT, P0 ;  /* 0x00005f00ff007a0c */ /* 0x000fda0003f45300 */
[----:B------:R-:W-:Y:S01]  /*78a0*/  @P2 LEA R32, P0, R96, c[0x0][0x178], 0x4 ;  /* 0x00005e0060202a11 */ /* 0x000fe200078020ff */
        /* <DEDUP_REMOVED lines=10> */
[----:B-1----:R-:W-:-:S04]  /*7950*/  IMAD.MOV.U32 R32, RZ, RZ, 0x10 ;  /* 0x00000010ff207424 */ /* 0x002fc800078e00ff */
[----:B------:R-:W-:-:S05]  /*7960*/  IMAD.WIDE.U32 R32, R96, R32, c[0x0][0x170] ;  /* 0x00005c0060207625 */ /* 0x000fca00078e0020 */
[----:B0-----:R0:W5:Y:S02]  /*7970*/  LDG.E.128 R92, [R32.64] ;  /* 0x00000008205c7981 */ /* 0x001164000c1e1d00 */
[----:B0-----:R-:W-:Y:S01]  /*7980*/  IADD3 R32, R18, 0x1, RZ ;  /* 0x0000000112207810 */ /* 0x001fe20007ffe0ff */
[----:B------:R-:W-:Y:S05]  /*7990*/  @!P1 BRA `(.L_x_12101) ;  /* 0x0000008000009947 */ /* 0x000fea0003800000 */
[----:B--2---:R-:W-:Y:S01]  /*79a0*/  ISETP.NE.AND P1, PT, R18, 0x2, PT ;  /* 0x000000021200780c */ /* 0x004fe20003f25270 */
[----:B------:R-:W-:-:S12]  /*79b0*/  IMAD.MOV.U32 R7, RZ, RZ, R21 ;  /* 0x000000ffff077224 */ /* 0x000fd800078e0015 */
[----:B------:R-:W-:Y:S05]  /*79c0*/  @!P1 BRA `(.L_x_12102) ;  /* 0x0000006000009947 */ /* 0x000fea0003800000 */
[----:B------:R-:W-:Y:S01]  /*79d0*/  ISETP.NE.AND P1, PT, R18, 0x3, PT ;  /* 0x000000031200780c */ /* 0x000fe20003f25270 */
[----:B------:R-:W-:-:S12]  /*79e0*/  IMAD.MOV.U32 R7, RZ, RZ, R23 ;  /* 0x000000ffff077224 */ /* 0x000fd800078e0017 */
[----:B------:R-:W-:Y:S05]  /*79f0*/  @P1 BRA `(.L_x_12102) ;  /* 0x0000003000001947 */ /* 0x000fea0003800000 */
[----:B------:R-:W-:Y:S01]  /*7a00*/  IMAD.MOV.U32 R7, RZ, RZ, R20 ;  /* 0x000000ffff077224 */ /* 0x000fe200078e0014 */
[----:B------:R-:W-:Y:S05]  /*7a10*/  BRA `(.L_x_12102) ;  /* 0x0000001000007947 */ /* 0x000fea0003800000 */
.L_x_12101:
[----:B--2---:R-:W-:Y:S02]  /*7a20*/  IMAD.MOV.U32 R7, RZ, RZ, R22 ;  /* 0x000000ffff077224 */ /* 0x004fe400078e0016 */
.L_x_12102:
[----:B------:R-:W-:Y:S05]  /*7a30*/  BSYNC B2 ;  /* 0x0000000000027941 */ /* 0x000fea0003800000 */
.L_x_12100:
        /* <DEDUP_REMOVED lines=16> */
.L_x_12106:
[----:B------:R-:W-:Y:S05]  /*7b40*/  BSYNC B3 ;  /* 0x0000000000037941 */ /* 0x000fea0003800000 */
.L_x_12105:
        /* <DEDUP_REMOVED lines=42> */
.L_x_12104:
[----:B------:R-:W-:Y:S05]  /*7df0*/  BSYNC B2 ;  /* 0x0000000000027941 */ /* 0x000fea0003800000 */
.L_x_12103:
        /* <DEDUP_REMOVED lines=18> */
.L_x_12107:
        /* <DEDUP_REMOVED lines=12> */
.L_x_12110:
[----:B------:R-:W-:Y:S02]  /*7fe0*/  IMAD.MOV.U32 R15, RZ, RZ, R22 ;  /* 0x000000ffff0f7224 */ /* 0x000fe400078e0016 */
.L_x_12111:
[----:B------:R-:W-:Y:S05]  /*7ff0*/  BSYNC B2 ;  /* 0x0000000000027941 */ /* 0x000fea0003800000 */
.L_x_12109:
        /* <DEDUP_REMOVED lines=16> */
.L_x_12115:
[----:B------:R-:W-:Y:S05]  /*8100*/  BSYNC B3 ;  /* 0x0000000000037941 */ /* 0x000fea0003800000 */
.L_x_12114:
        /* <DEDUP_REMOVED lines=42> */
.L_x_12113:
[----:B------:R-:W-:Y:S05]  /*83b0*/  BSYNC B2 ;  /* 0x0000000000027941 */ /* 0x000fea0003800000 */
.L_x_12112:
        /* <DEDUP_REMOVED lines=10> */
.L_x_12108:
        /* <DEDUP_REMOVED lines=12> */
.L_x_12117:
[----:B------:R-:W-:Y:S02]  /*8520*/  IMAD.MOV.U32 R18, RZ, RZ, R22 ;  /* 0x000000ffff127224 */ /* 0x000fe400078e0016 */
.L_x_12118:
[----:B------:R-:W-:Y:S05]  /*8530*/  BSYNC B2 ;  /* 0x0000000000027941 */ /* 0x000fea0003800000 */
.L_x_12116:
        /* <DEDUP_REMOVED lines=16> */
.L_x_12122:
[----:B------:R-:W-:Y:S05]  /*8640*/  BSYNC B3 ;  /* 0x0000000000037941 */ /* 0x000fea0003800000 */
.L_x_12121:
        /* <DEDUP_REMOVED lines=42> */
.L_x_12120:
[----:B------:R-:W-:Y:S05]  /*88f0*/  BSYNC B2 ;  /* 0x0000000000027941 */ /* 0x000fea0003800000 */
.L_x_12119:
        /* <DEDUP_REMOVED lines=15> */
.L_x_12123:
        /* <DEDUP_REMOVED lines=12> */
.L_x_12126:
[----:B------:R-:W-:Y:S02]  /*8ab0*/  IMAD.MOV.U32 R14, RZ, RZ, R22 ;  /* 0x000000ffff0e7224 */ /* 0x000fe400078e0016 */
.L_x_12127:
[----:B------:R-:W-:Y:S05]  /*8ac0*/  BSYNC B2 ;  /* 0x0000000000027941 */ /* 0x000fea0003800000 */
.L_x_12125:
        /* <DEDUP_REMOVED lines=16> */
.L_x_12131:
[----:B------:R-:W-:Y:S05]  /*8bd0*/  BSYNC B3 ;  /* 0x0000000000037941 */ /* 0x000fea0003800000 */
.L_x_12130:
        /* <DEDUP_REMOVED lines=42> */
.L_x_12129:
[----:B------:R-:W-:Y:S05]  /*8e80*/  BSYNC B2 ;  /* 0x0000000000027941 */ /* 0x000fea0003800000 */
.L_x_12128:
        /* <DEDUP_REMOVED lines=10> */
.L_x_12124:
        /* <DEDUP_REMOVED lines=12> */
.L_x_12133:
[----:B------:R-:W-:Y:S02]  /*8ff0*/  IMAD.MOV.U32 R18, RZ, RZ, R22 ;  /* 0x000000ffff127224 */ /* 0x000fe400078e0016 */
.L_x_12134:
[----:B------:R-:W-:Y:S05]  /*9000*/  BSYNC B2 ;  /* 0x0000000000027941 */ /* 0x000fea0003800000 */
.L_x_12132:
        /* <DEDUP_REMOVED lines=16> */
.L_x_12138:
[----:B------:R-:W-:Y:S05]  /*9110*/  BSYNC B3 ;  /* 0x0000000000037941 */ /* 0x000fea0003800000 */
.L_x_12137:
        /* <DEDUP_REMOVED lines=42> */
.L_x_12136:
[----:B------:R-:W-:Y:S05]  /*93c0*/  BSYNC B2 ;  /* 0x0000000000027941 */ /* 0x000fea0003800000 */
.L_x_12135:
        /* <DEDUP_REMOVED lines=15> */
.L_x_12139:
        /* <DEDUP_REMOVED lines=12> */
.L_x_12142:
[----:B------:R-:W-:Y:S02]  /*9580*/  IMAD.MOV.U32 R13, RZ, RZ, R22 ;  /* 0x000000ffff0d7224 */ /* 0x000fe400078e0016 */
.L_x_12143:
[----:B------:R-:W-:Y:S05]  /*9590*/  BSYNC B2 ;  /* 0x0000000000027941 */ /* 0x000fea0003800000 */
.L_x_12141:
        /* <DEDUP_REMOVED lines=16> */
.L_x_12147:
[----:B------:R-:W-:Y:S05]  /*96a0*/  BSYNC B3 ;  /* 0x0000000000037941 */ /* 0x000fea0003800000 */
.L_x_12146:
        /* <DEDUP_REMOVED lines=42> */
.L_x_12145:
[----:B------:R-:W-:Y:S05]  /*9950*/  BSYNC B2 ;  /* 0x0000000000027941 */ /* 0x000fea0003800000 */
.L_x_12144:
        /* <DEDUP_REMOVED lines=10> */
.L_x_12140:
        /* <DEDUP_REMOVED lines=12> */
.L_x_12149:
[----:B------:R-:W-:Y:S02]  /*9ac0*/  IMAD.MOV.U32 R18, RZ, RZ, R22 ;  /* 0x000000ffff127224 */ /* 0x000fe400078e0016 */
.L_x_12150:
[----:B------:R-:W-:Y:S05]  /*9ad0*/  BSYNC B2 ;  /* 0x0000000000027941 */ /* 0x000fea0003800000 */
.L_x_12148:
        /* <DEDUP_REMOVED lines=16> */
.L_x_12154:
[----:B------:R-:W-:Y:S05]  /*9be0*/  BSYNC B3 ;  /* 0x0000000000037941 */ /* 0x000fea0003800000 */
.L_x_12153:
        /* <DEDUP_REMOVED lines=42> */
.L_x_12152:
[----:B------:R-:W-:Y:S05]  /*9e90*/  BSYNC B2 ;  /* 0x0000000000027941 */ /* 0x000fea0003800000 */
.L_x_12151:
        /* <DEDUP_REMOVED lines=15> */
.L_x_12155:
        /* <DEDUP_REMOVED lines=12> */
.L_x_12158:
[----:B------:R-:W-:Y:S02]  /*a050*/  IMAD.MOV.U32 R12, RZ, RZ, R22 ;  /* 0x000000ffff0c7224 */ /* 0x000fe400078e0016 */
.L_x_12159:
[----:B------:R-:W-:Y:S05]  /*a060*/  BSYNC B2 ;  /* 0x0000000000027941 */ /* 0x000fea0003800000 */
.L_x_12157:
        /* <DEDUP_REMOVED lines=16> */
.L_x_12163:
[----:B------:R-:W-:Y:S05]  /*a170*/  BSYNC B3 ;  /* 0x0000000000037941 */ /* 0x000fea0003800000 */
.L_x_12162:
        /* <DEDUP_REMOVED lines=42> */
.L_x_12161:
[----:B------:R-:W-:Y:S05]  /*a420*/  BSYNC B2 ;  /* 0x0000000000027941 */ /* 0x000fea0003800000 */
.L_x_12160:
        /* <DEDUP_REMOVED lines=10> */
.L_x_12156:
        /* <DEDUP_REMOVED lines=12> */
.L_x_12165:
[----:B------:R-:W-:Y:S02]  /*a590*/  IMAD.MOV.U32 R18, RZ, RZ, R22 ;  /* 0x000000ffff127224 */ /* 0x000fe400078e0016 */
.L_x_12166:
[----:B------:R-:W-:Y:S05]  /*a5a0*/  BSYNC B2 ;  /* 0x0000000000027941 */ /* 0x000fea0003800000 */
.L_x_12164:
        /* <DEDUP_REMOVED lines=16> */
.L_x_12170:
[----:B------:R-:W-:Y:S05]  /*a6b0*/  BSYNC B3 ;  /* 0x0000000000037941 */ /* 0x000fea0003800000 */
.L_x_12169:
        /* <DEDUP_REMOVED lines=42> */
.L_x_12168:
[----:B------:R-:W-:Y:S05]  /*a960*/  BSYNC B2 ;  /* 0x0000000000027941 */ /* 0x000fea0003800000 */
.L_x_12167:
        /* <DEDUP_REMOVED lines=13> */
.L_x_12171:
        /* <DEDUP_REMOVED lines=12> */
.L_x_12174:
[----:B------:R-:W-:Y:S02]  /*ab00*/  IMAD.MOV.U32 R11, RZ, RZ, R22 ;  /* 0x000000ffff0b7224 */ /* 0x000fe400078e0016 */
.L_x_12175:
[----:B------:R-:W-:Y:S05]  /*ab10*/  BSYNC B2 ;  /* 0x0000000000027941 */ /* 0x000fea0003800000 */
.L_x_12173:
        /* <DEDUP_REMOVED lines=16> */
.L_x_12179:
[----:B------:R-:W-:Y:S05]  /*ac20*/  BSYNC B3 ;  /* 0x0000000000037941 */ /* 0x000fea0003800000 */
.L_x_12178:
        /* <DEDUP_REMOVED lines=42> */
.L_x_12177:
[----:B------:R-:W-:Y:S05]  /*aed0*/  BSYNC B2 ;  /* 0x0000000000027941 */ /* 0x000fea0003800000 */
.L_x_12176:
        /* <DEDUP_REMOVED lines=10> */
.L_x_12172:
        /* <DEDUP_REMOVED lines=12> */
.L_x_12181:
[----:B------:R-:W-:Y:S02]  /*b040*/  IMAD.MOV.U32 R18, RZ, RZ, R22 ;  /* 0x000000ffff127224 */ /* 0x000fe400078e0016 */
.L_x_12182:
[----:B------:R-:W-:Y:S05]  /*b050*/  BSYNC B2 ;  /* 0x0000000000027941 */ /* 0x000fea0003800000 */
.L_x_12180:
        /* <DEDUP_REMOVED lines=16> */
.L_x_12186:
[----:B------:R-:W-:Y:S05]  /*b160*/  BSYNC B3 ;  /* 0x0000000000037941 */ /* 0x000fea0003800000 */
.L_x_12185:
        /* <DEDUP_REMOVED lines=42> */
.L_x_12184:
[----:B------:R-:W-:Y:S05]  /*b410*/  BSYNC B2 ;  /* 0x0000000000027941 */ /* 0x000fea0003800000 */
.L_x_12183:
        /* <DEDUP_REMOVED lines=13> */
.L_x_12187:
        /* <DEDUP_REMOVED lines=12> */
.L_x_12190:
[----:B------:R-:W-:Y:S02]  /*b5b0*/  IMAD.MOV.U32 R10, RZ, RZ, R22 ;  /* 0x000000ffff0a7224 */ /* 0x000fe400078e0016 */
.L_x_12191:
[----:B------:R-:W-:Y:S05]  /*b5c0*/  BSYNC B2 ;  /* 0x0000000000027941 */ /* 0x000fea0003800000 */
.L_x_12189:
        /* <DEDUP_REMOVED lines=16> */
.L_x_12195:
[----:B------:R-:W-:Y:S05]  /*b6d0*/  BSYNC B3 ;  /* 0x0000000000037941 */ /* 0x000fea0003800000 */
.L_x_12194:
        /* <DEDUP_REMOVED lines=42> */
.L_x_12193:
[----:B------:R-:W-:Y:S05]  /*b980*/  BSYNC B2 ;  /* 0x0000000000027941 */ /* 0x000fea0003800000 */
.L_x_12192:
        /* <DEDUP_REMOVED lines=10> */
.L_x_12188:
        /* <DEDUP_REMOVED lines=12> */
.L_x_12197:
[----:B------:R-:W-:Y:S02]  /*baf0*/  IMAD.MOV.U32 R18, RZ, RZ, R22 ;  /* 0x000000ffff127224 */ /* 0x000fe400078e0016 */
.L_x_12198:
[----:B------:R-:W-:Y:S05]  /*bb00*/  BSYNC B2 ;  /* 0x0000000000027941 */ /* 0x000fea0003800000 */
.L_x_12196:
        /* <DEDUP_REMOVED lines=16> */
.L_x_12202:
[----:B------:R-:W-:Y:S05]  /*bc10*/  BSYNC B3 ;  /* 0x0000000000037941 */ /* 0x000fea0003800000 */
.L_x_12201:
        /* <DEDUP_REMOVED lines=42> */
.L_x_12200:
[----:B------:R-:W-:Y:S05]  /*bec0*/  BSYNC B2 ;  /* 0x0000000000027941 */ /* 0x000fea0003800000 */
.L_x_12199:
        /* <DEDUP_REMOVED lines=13> */
.L_x_12203:
        /* <DEDUP_REMOVED lines=12> */
.L_x_12206:
[----:B------:R-:W-:Y:S02]  /*c060*/  IMAD.MOV.U32 R9, RZ, RZ, R22 ;  /* 0x000000ffff097224 */ /* 0x000fe400078e0016 */
.L_x_12207:
[----:B------:R-:W-:Y:S05]  /*c070*/  BSYNC B2 ;  /* 0x0000000000027941 */ /* 0x000fea0003800000 */
.L_x_12205:
        /* <DEDUP_REMOVED lines=16> */
.L_x_12211:
[----:B------:R-:W-:Y:S05]  /*c180*/  BSYNC B3 ;  /* 0x0000000000037941 */ /* 0x000fea0003800000 */
.L_x_12210:
        /* <DEDUP_REMOVED lines=42> */
.L_x_12209:
[----:B------:R-:W-:Y:S05]  /*c430*/  BSYNC B2 ;  /* 0x0000000000027941 */ /* 0x000fea0003800000 */
.L_x_12208:
        /* <DEDUP_REMOVED lines=10> */
.L_x_12204:
        /* <DEDUP_REMOVED lines=12> */
.L_x_12213:
[----:B------:R-:W-:Y:S02]  /*c5a0*/  IMAD.MOV.U32 R18, RZ, RZ, R22 ;  /* 0x000000ffff127224 */ /* 0x000fe400078e0016 */
.L_x_12214:
[----:B------:R-:W-:Y:S05]  /*c5b0*/  BSYNC B2 ;  /* 0x0000000000027941 */ /* 0x000fea0003800000 */
.L_x_12212:
        /* <DEDUP_REMOVED lines=16> */
.L_x_12218:
[----:B------:R-:W-:Y:S05]  /*c6c0*/  BSYNC B3 ;  /* 0x0000000000037941 */ /* 0x000fea0003800000 */
.L_x_12217:
        /* <DEDUP_REMOVED lines=42> */
.L_x_12216:
[----:B------:R-:W-:Y:S05]  /*c970*/  BSYNC B2 ;  /* 0x0000000000027941 */ /* 0x000fea0003800000 */
.L_x_12215:
        /* <DEDUP_REMOVED lines=13> */
.L_x_12219:
        /* <DEDUP_REMOVED lines=12> */
.L_x_12222:
[----:B------:R-:W-:Y:S02]  /*cb10*/  IMAD.MOV.U32 R8, RZ, RZ, R22 ;  /* 0x000000ffff087224 */ /* 0x000fe400078e0016 */
.L_x_12223:
[----:B------:R-:W-:Y:S05]  /*cb20*/  BSYNC B2 ;  /* 0x0000000000027941 */ /* 0x000fea0003800000 */
.L_x_12221:
        /* <DEDUP_REMOVED lines=16> */
.L_x_12227:
[----:B------:R-:W-:Y:S05]  /*cc30*/  BSYNC B3 ;  /* 0x0000000000037941 */ /* 0x000fea0003800000 */
.L_x_12226:
        /* <DEDUP_REMOVED lines=42> */
.L_x_12225:
[----:B------:R-:W-:Y:S05]  /*cee0*/  BSYNC B2 ;  /* 0x0000000000027941 */ /* 0x000fea0003800000 */
.L_x_12224:
        /* <DEDUP_REMOVED lines=10> */
.L_x_12220:
        /* <DEDUP_REMOVED lines=12> */
[----:B0-----:R-:W-:Y:S02]  /*d050*/  SEL R94, RZ, 0x10000, P4 ;  /* 0x00010000ff5e7807 */ /* 0x001fe40002000000 */
[----:B------:R-:W-:-:S02]  /*d060*/  LOP3.LUT P4, RZ, R24, 0x1, RZ, 0xc0, !PT ;  /* 0x0000000118ff7812 */ /* 0x000fc4000788c0ff */
[----:B------:R-:W-:Y:S02]  /*d070*/  SEL R93, RZ, 0x1000000, P5 ;  /* 0x01000000ff5d7807 */ /* 0x000fe40002800000 */
[----:B------:R-:W-:Y:S02]  /*d080*/  SEL R92, RZ, 0x1, P4 ;  /* 0x00000001ff5c7807 */ /* 0x000fe40002000000 */
[----:B------:R-:W-:Y:S02]  /*d090*/  LOP3.LUT P5, RZ, R24, 0x2, RZ, 0xc0, !PT ;  /* 0x0000000218ff7812 */ /* 0x000fe400078ac0ff */
[----:B------:R-:W-:Y:S01]  /*d0a0*/  LOP3.LUT R97, R97, R93, R94, 0xfe, !PT ;  /* 0x0000005d61617212 */ /* 0x000fe200078efe5e */
[----:B------:R-:W-:Y:S01]  /*d0b0*/  IMAD.WIDE.U32 R92, R92, 0x1000000, RZ ;  /* 0x010000005c5c7825 */ /* 0x000fe200078e00ff */
[----:B------:R-:W-:Y:S02]  /*d0c0*/  SEL R95, RZ, 0x1, P2 ;  /* 0x00000001ff5f7807 */ /* 0x000fe40001000000 */
        /* <DEDUP_REMOVED lines=20> */
[----:B------:R-:W-:Y:S02]  /*d210*/  LOP3.LUT R93, R13, 0xff, RZ, 0xc0, !PT ;  /* 0x000000ff0d5d7812 */ /* 0x000fe400078ec0ff */
[----:B------:R-:W-:Y:S02]  /*d220*/  LOP3.LUT R95, R92, 0xff00, R95, 0xf8, !PT ;  /* 0x0000ff005c5f7812 */ /* 0x000fe400078ef85f */
[----:B------:R-:W-:Y:S01]  /*d230*/  LOP3.LUT R92, R14, 0xff, RZ, 0xc0, !PT ;  /* 0x000000ff0e5c7812 */ /* 0x000fe200078ec0ff */
[----:B------:R-:W-:Y:S01]  /*d240*/  IMAD.WIDE.U32 R98, R93, 0x10000, RZ ;  /* 0x000100005d627825 */ /* 0x000fe200078e00ff */
[----:B------:R-:W-:-:S03]  /*d250*/  LOP3.LUT R135, R95, 0xff, R11, 0xf8, !PT ;  /* 0x000000ff5f877812 */ /* 0x000fc600078ef80b */
[----:B------:R-:W-:-:S04]  /*d260*/  IMAD.WIDE.U32 R94, R94, 0x1000000, RZ ;  /* 0x010000005e5e7825 */ /* 0x000fc800078e00ff */
[----:B------:R-:W-:Y:S01]  /*d270*/  IMAD.WIDE.U32 R92, R92, 0x100, RZ ;  /* 0x000001005c5c7825 */ /* 0x000fe200078e00ff */
[----:B------:R-:W-:-:S04]  /*d280*/  LOP3.LUT R99, R99, R135, R95, 0xfe, !PT ;  /* 0x0000008763637212 */ /* 0x000fc800078efe5f */
[----:B------:R-:W-:Y:S02]  /*d290*/  LOP3.LUT R92, R92, R94, R98, 0xfe, !PT ;  /* 0x0000005e5c5c7212 */ /* 0x000fe400078efe62 */
[----:B------:R-:W-:Y:S02]  /*d2a0*/  IADD3 R94, P0, R134, c[0x0][0x198], RZ ;  /* 0x00006600865e7a10 */ /* 0x000fe40007f1e0ff */
[----:B------:R-:W-:Y:S02]  /*d2b0*/  LOP3.LUT R93, R99, R93, RZ, 0xfc, !PT ;  /* 0x0000005d635d7212 */ /* 0x000fe400078efcff */
[----:B------:R-:W-:Y:S02]  /*d2c0*/  IADD3.X R95, R97, c[0x0][0x19c], RZ, P0, !PT ;  /* 0x00006700615f7a10 */ /* 0x000fe400007fe4ff */
[----:B------:R-:W-:-:S05]  /*d2d0*/  LOP3.LUT R92, R92, 0xff, R15, 0xf8, !PT ;  /* 0x000000ff5c5c7812 */ /* 0x000fca00078ef80f */
[----:B------:R0:W-:Y:S02]  /*d2e0*/  STG.E.64 [R94.64], R92 ;  /* 0x0000005c5e007986 */ /* 0x0001e4000c101b08 */
.L_x_12228:
[----:B------:R-:W-:Y:S02]  /*d2f0*/  IADD3 R96, R96, 0x20, RZ ;  /* 0x0000002060607810 */ /* 0x000fe40007ffe0ff */
.L_x_12099:
[----:B------:R-:W-:Y:S05]  /*d300*/  BSYNC B1 ;  /* 0x0000000000017941 */ /* 0x000fea0003800000 */
.L_x_12098:
        /* <DEDUP_REMOVED lines=30> */
.L_x_12232:
[----:B--2---:R-:W-:Y:S02]  /*d4f0*/  IMAD.MOV.U32 R6, RZ, RZ, R22 ;  /* 0x000000ffff067224 */ /* 0x004fe400078e0016 */
.L_x_12233:
[----:B------:R-:W-:Y:S05]  /*d500*/  BSYNC B2 ;  /* 0x0000000000027941 */ /* 0x000fea0003800000 */
.L_x_12231:
        /* <DEDUP_REMOVED lines=16> */
.L_x_12237:
[----:B------:R-:W-:Y:S05]  /*d610*/  BSYNC B3 ;  /* 0x0000000000037941 */ /* 0x000fea0003800000 */
.L_x_12236:
        /* <DEDUP_REMOVED lines=42> */
.L_x_12235:
[----:B------:R-:W-:Y:S05]  /*d8c0*/  BSYNC B2 ;  /* 0x0000000000027941 */ /* 0x000fea0003800000 */
.L_x_12234:
        /* <DEDUP_REMOVED lines=18> */
.L_x_12238:
        /* <DEDUP_REMOVED lines=12> */
.L_x_12241:
[----:B------:R-:W-:Y:S02]  /*dab0*/  IMAD.MOV.U32 R15, RZ, RZ, R22 ;  /* 0x000000ffff0f7224 */ /* 0x000fe400078e0016 */
.L_x_12242:
[----:B------:R-:W-:Y:S05]  /*dac0*/  BSYNC B2 ;  /* 0x0000000000027941 */ /* 0x000fea0003800000 */
.L_x_12240:
        /* <DEDUP_REMOVED lines=16> */
.L_x_12246:
[----:B------:R-:W-:Y:S05]  /*dbd0*/  BSYNC B3 ;  /* 0x0000000000037941 */ /* 0x000fea0003800000 */
.L_x_12245:
        /* <DEDUP_REMOVED lines=42> */
.L_x_12244:
[----:B------:R-:W-:Y:S05]  /*de80*/  BSYNC B2 ;  /* 0x0000000000027941 */ /* 0x000fea0003800000 */
.L_x_12243:
        /* <DEDUP_REMOVED lines=10> */
.L_x_12239:
        /* <DEDUP_REMOVED lines=12> */
.L_x_12248:
[----:B------:R-:W-:Y:S02]  /*dff0*/  IMAD.MOV.U32 R18, RZ, RZ, R22 ;  /* 0x000000ffff127224 */ /* 0x000fe400078e0016 */
.L_x_12249:
[----:B------:R-:W-:Y:S05]  /*e000*/  BSYNC B2 ;  /* 0x0000000000027941 */ /* 0x000fea0003800000 */
.L_x_12247:
        /* <DEDUP_REMOVED lines=16> */
.L_x_12253:
[----:B------:R-:W-:Y:S05]  /*e110*/  BSYNC B3 ;  /* 0x0000000000037941 */ /* 0x000fea0003800000 */
.L_x_12252:
        /* <DEDUP_REMOVED lines=42> */
.L_x_12251:
[----:B------:R-:W-:Y:S05]  /*e3c0*/  BSYNC B2 ;  /* 0x0000000000027941 */ /* 0x000fea0003800000 */
.L_x_12250:
        /* <DEDUP_REMOVED lines=15> */
.L_x_12254:
        /* <DEDUP_REMOVED lines=12> */
.L_x_12257:
[----:B------:R-:W-:Y:S02]  /*e580*/  IMAD.MOV.U32 R14, RZ, RZ, R22 ;  /* 0x000000ffff0e7224 */ /* 0x000fe400078e0016 */
.L_x_12258:
[----:B------:R-:W-:Y:S05]  /*e590*/  BSYNC B2 ;  /* 0x0000000000027941 */ /* 0x000fea0003800000 */
.L_x_12256:
        /* <DEDUP_REMOVED lines=16> */
.L_x_12262:
[----:B------:R-:W-:Y:S05]  /*e6a0*/  BSYNC B3 ;  /* 0x0000000000037941 */ /* 0x000fea0003800000 */
.L_x_12261:
        /* <DEDUP_REMOVED lines=42> */
.L_x_12260:
[----:B------:R-:W-:Y:S05]  /*e950*/  BSYNC B2 ;  /* 0x0000000000027941 */ /* 0x000fea0003800000 */
.L_x_12259:
        /* <DEDUP_REMOVED lines=10> */
.L_x_12255:
        /* <DEDUP_REMOVED lines=12> */
.L_x_12264:
[----:B------:R-:W-:Y:S02]  /*eac0*/  IMAD.MOV.U32 R18, RZ, RZ, R22 ;  /* 0x000000ffff127224 */ /* 0x000fe400078e0016 */
.L_x_12265:
[----:B------:R-:W-:Y:S05]  /*ead0*/  BSYNC B2 ;  /* 0x0000000000027941 */ /* 0x000fea0003800000 */
.L_x_12263:
        /* <DEDUP_REMOVED lines=16> */
.L_x_12269:
[----:B------:R-:W-:Y:S05]  /*ebe0*/  BSYNC B3 ;  /* 0x0000000000037941 */ /* 0x000fea0003800000 */
.L_x_12268:
        /* <DEDUP_REMOVED lines=42> */
.L_x_12267:
[----:B------:R-:W-:Y:S05]  /*ee90*/  BSYNC B2 ;  /* 0x0000000000027941 */ /* 0x000fea0003800000 */
.L_x_12266:
        /* <DEDUP_REMOVED lines=15> */
.L_x_12270:
        /* <DEDUP_REMOVED lines=12> */
.L_x_12273:
[----:B------:R-:W-:Y:S02]  /*f050*/  IMAD.MOV.U32 R13, RZ, RZ, R22 ;  /* 0x000000ffff0d7224 */ /* 0x000fe400078e0016 */
.L_x_12274:
[----:B------:R-:W-:Y:S05]  /*f060*/  BSYNC B2 ;  /* 0x0000000000027941 */ /* 0x000fea0003800000 */
.L_x_12272:
        /* <DEDUP_REMOVED lines=16> */
.L_x_12278:
[----:B------:R-:W-:Y:S05]  /*f170*/  BSYNC B3 ;  /* 0x0000000000037941 */ /* 0x000fea0003800000 */
.L_x_12277:
        /* <DEDUP_REMOVED lines=42> */
.L_x_12276:
[----:B------:R-:W-:Y:S05]  /*f420*/  BSYNC B2 ;  /* 0x0000000000027941 */ /* 0x000fea0003800000 */
.L_x_12275:
        /* <DEDUP_REMOVED lines=10> */
.L_x_12271:
        /* <DEDUP_REMOVED lines=12> */
.L_x_12280:
[----:B------:R-:W-:Y:S02]  /*f590*/  IMAD.MOV.U32 R18, RZ, RZ, R22 ;  /* 0x000000ffff127224 */ /* 0x000fe400078e0016 */
.L_x_12281:
[----:B------:R-:W-:Y:S05]  /*f5a0*/  BSYNC B2 ;  /* 0x0000000000027941 */ /* 0x000fea0003800000 */
.L_x_12279:
        /* <DEDUP_REMOVED lines=16> */
.L_x_12285:
[----:B------:R-:W-:Y:S05]  /*f6b0*/  BSYNC B3 ;  /* 0x0000000000037941 */ /* 0x000fea0003800000 */
.L_x_12284:
        /* <DEDUP_REMOVED lines=42> */
.L_x_12283:
[----:B------:R-:W-:Y:S05]  /*f960*/  BSYNC B2 ;  /* 0x0000000000027941 */ /* 0x000fea0003800000 */
.L_x_12282:
        /* <DEDUP_REMOVED lines=15> */
.L_x_12286:
        /* <DEDUP_REMOVED lines=12> */
.L_x_12289:
[----:B------:R-:W-:Y:S02]  /*fb20*/  IMAD.MOV.U32 R12, RZ, RZ, R22 ;  /* 0x000000ffff0c7224 */ /* 0x000fe400078e0016 */
.L_x_12290:
[----:B------:R-:W-:Y:S05]  /*fb30*/  BSYNC B2 ;  /* 0x0000000000027941 */ /* 0x000fea0003800000 */
.L_x_12288:
        /* <DEDUP_REMOVED lines=16> */
.L_x_12294:
[----:B------:R-:W-:Y:S05]  /*fc40*/  BSYNC B3 ;  /* 0x0000000000037941 */ /* 0x000fea0003800000 */
.L_x_12293:
        /* <DEDUP_REMOVED lines=42> */
.L_x_12292:
[----:B------:R-:W-:Y:S05]  /*fef0*/  BSYNC B2 ;  /* 0x0000000000027941 */ /* 0x000fea0003800000 */
.L_x_12291:
        /* <DEDUP_REMOVED lines=10> */
.L_x_12287:
        /* <DEDUP_REMOVED lines=12> */
.L_x_12296:
[----:B------:R-:W-:Y:S02]  /*10060*/  IMAD.MOV.U32 R18, RZ, RZ, R22 ;  /* 0x000000ffff127224 */ /* 0x000fe400078e0016 */
.L_x_12297:
[----:B------:R-:W-:Y:S05]  /*10070*/  BSYNC B2 ;  /* 0x0000000000027941 */ /* 0x000fea0003800000 */
.L_x_12295:
        /* <DEDUP_REMOVED lines=16> */
.L_x_12301:
[----:B------:R-:W-:Y:S05]  /*10180*/  BSYNC B3 ;  /* 0x0000000000037941 */ /* 0x000fea0003800000 */
.L_x_12300:
        /* <DEDUP_REMOVED lines=42> */
.L_x_12299:
[----:B------:R-:W-:Y:S05]  /*10430*/  BSYNC B2 ;  /* 0x0000000000027941 */ /* 0x000fea0003800000 */
.L_x_12298:
        /* <DEDUP_REMOVED lines=13> */
.L_x_12302:
        /* <DEDUP_REMOVED lines=12> */
.L_x_12305:
[----:B------:R-:W-:Y:S02]  /*105d0*/  IMAD.MOV.U32 R11, RZ, RZ, R22 ;  /* 0x000000ffff0b7224 */ /* 0x000fe400078e0016 */
.L_x_12306:
[----:B------:R-:W-:Y:S05]  /*105e0*/  BSYNC B2 ;  /* 0x0000000000027941 */ /* 0x000fea0003800000 */
.L_x_12304:
        /* <DEDUP_REMOVED lines=16> */
.L_x_12310:
[----:B------:R-:W-:Y:S05]  /*106f0*/  BSYNC B3 ;  /* 0x0000000000037941 */ /* 0x000fea0003800000 */
.L_x_12309:
        /* <DEDUP_REMOVED lines=42> */
.L_x_12308:
[----:B------:R-:W-:Y:S05]  /*109a0*/  BSYNC B2 ;  /* 0x0000000000027941 */ /* 0x000fea0003800000 */
.L_x_12307:
        /* <DEDUP_REMOVED lines=10> */
.L_x_12303:
        /* <DEDUP_REMOVED lines=12> */
.L_x_12312:
[----:B------:R-:W-:Y:S02]  /*10b10*/  IMAD.MOV.U32 R18, RZ, RZ, R22 ;  /* 0x000000ffff127224 */ /* 0x000fe400078e0016 */
.L_x_12313:
[----:B------:R-:W-:Y:S05]  /*10b20*/  BSYNC B2 ;  /* 0x0000000000027941 */ /* 0x000fea0003800000 */
.L_x_12311:
        /* <DEDUP_REMOVED lines=16> */
.L_x_12317:
[----:B------:R-:W-:Y:S05]  /*10c30*/  BSYNC B3 ;  /* 0x0000000000037941 */ /* 0x000fea0003800000 */
.L_x_12316:
        /* <DEDUP_REMOVED lines=42> */
.L_x_12315:
[----:B------:R-:W-:Y:S05]  /*10ee0*/  BSYNC B2 ;  /* 0x0000000000027941 */ /* 0x000fea0003800000 */
.L_x_12314:
        /* <DEDUP_REMOVED lines=13> */
.L_x_12318:
        /* <DEDUP_REMOVED lines=12> */
.L_x_12321:
[----:B------:R-:W-:Y:S02]  /*11080*/  IMAD.MOV.U32 R10, RZ, RZ, R22 ;  /* 0x000000ffff0a7224 */ /* 0x000fe400078e0016 */
.L_x_12322:
[----:B------:R-:W-:Y:S05]  /*11090*/  BSYNC B2 ;  /* 0x0000000000027941 */ /* 0x000fea0003800000 */
.L_x_12320:
        /* <DEDUP_REMOVED lines=16> */
.L_x_12326:
[----:B------:R-:W-:Y:S05]  /*111a0*/  BSYNC B3 ;  /* 0x0000000000037941 */ /* 0x000fea0003800000 */
.L_x_12325:
        /* <DEDUP_REMOVED lines=42> */
.L_x_12324:
[----:B------:R-:W-:Y:S05]  /*11450*/  BSYNC B2 ;  /* 0x0000000000027941 */ /* 0x000fea0003800000 */
.L_x_12323:
        /* <DEDUP_REMOVED lines=10> */
.L_x_12319:
        /* <DEDUP_REMOVED lines=12> */
.L_x_12328:
[----:B------:R-:W-:Y:S02]  /*115c0*/  IMAD.MOV.U32 R18, RZ, RZ, R22 ;  /* 0x000000ffff127224 */ /* 0x000fe400078e0016 */
.L_x_12329:
[----:B------:R-:W-:Y:S05]  /*115d0*/  BSYNC B2 ;  /* 0x0000000000027941 */ /* 0x000fea0003800000 */
.L_x_12327:
        /* <DEDUP_REMOVED lines=16> */
.L_x_12333:
[----:B------:R-:W-:Y:S05]  /*116e0*/  BSYNC B3 ;  /* 0x0000000000037941 */ /* 0x000fea0003800000 */
.L_x_12332:
        /* <DEDUP_REMOVED lines=42> */
.L_x_12331:
[----:B------:R-:W-:Y:S05]  /*11990*/  BSYNC B2 ;  /* 0x0000000000027941 */ /* 0x000fea0003800000 */
.L_x_12330:
        /* <DEDUP_REMOVED lines=13> */
.L_x_12334:
        /* <DEDUP_REMOVED lines=12> */
.L_x_12337:
[----:B------:R-:W-:Y:S02]  /*11b30*/  IMAD.MOV.U32 R9, RZ, RZ, R22 ;  /* 0x000000ffff097224 */ /* 0x000fe400078e0016 */
.L_x_12338:
[----:B------:R-:W-:Y:S05]  /*11b40*/  BSYNC B2 ;  /* 0x0000000000027941 */ /* 0x000fea0003800000 */
.L_x_12336:
        /* <DEDUP_REMOVED lines=16> */
.L_x_12342:
[----:B------:R-:W-:Y:S05]  /*11c50*/  BSYNC B3 ;  /* 0x0000000000037941 */ /* 0x000fea0003800000 */
.L_x_12341:
        /* <DEDUP_REMOVED lines=42> */
.L_x_12340:
[----:B------:R-:W-:Y:S05]  /*11f00*/  BSYNC B2 ;  /* 0x0000000000027941 */ /* 0x000fea0003800000 */
.L_x_12339:
        /* <DEDUP_REMOVED lines=10> */
.L_x_12335:
        /* <DEDUP_REMOVED lines=12> */
.L_x_12344:
[----:B------:R-:W-:Y:S02]  /*12070*/  IMAD.MOV.U32 R18, RZ, RZ, R22 ;  /* 0x000000ffff127224 */ /* 0x000fe400078e0016 */
.L_x_12345:
[----:B------:R-:W-:Y:S05]  /*12080*/  BSYNC B2 ;  /* 0x0000000000027941 */ /* 0x000fea0003800000 */
.L_x_12343:
        /* <DEDUP_REMOVED lines=16> */
.L_x_12349:
[----:B------:R-:W-:Y:S05]  /*12190*/  BSYNC B3 ;  /* 0x0000000000037941 */ /* 0x000fea0003800000 */
.L_x_12348:
        /* <DEDUP_REMOVED lines=42> */
.L_x_12347:
[----:B------:R-:W-:Y:S05]  /*12440*/  BSYNC B2 ;  /* 0x0000000000027941 */ /* 0x000fea0003800000 */
.L_x_12346:
        /* <DEDUP_REMOVED lines=13> */
.L_x_12350:
        /* <DEDUP_REMOVED lines=12> */
.L_x_12353:
[----:B------:R-:W-:Y:S02]  /*125e0*/  IMAD.MOV.U32 R8, RZ, RZ, R22 ;  /* 0x000000ffff087224 */ /* 0x000fe400078e0016 */
.L_x_12354:
[----:B------:R-:W-:Y:S05]  /*125f0*/  BSYNC B2 ;  /* 0x0000000000027941 */ /* 0x000fea0003800000 */
.L_x_12352:
        /* <DEDUP_REMOVED lines=16> */
.L_x_12358:
[----:B------:R-:W-:Y:S05]  /*12700*/  BSYNC B3 ;  /* 0x0000000000037941 */ /* 0x000fea0003800000 */
.L_x_12357:
        /* <DEDUP_REMOVED lines=42> */
.L_x_12356:
[----:B------:R-:W-:Y:S05]  /*129b0*/  BSYNC B2 ;  /* 0x0000000000027941 */ /* 0x000fea0003800000 */
.L_x_12355:
        /* <DEDUP_REMOVED lines=10> */
.L_x_12351:
        /* <DEDUP_REMOVED lines=54> */
.L_x_12359:
[----:B------:R-:W-:Y:S02]  /*12dc0*/  IADD3 R96, R96, 0x20, RZ ;  /* 0x0000002060607810 */ /* 0x000fe40007ffe0ff */
.L_x_12230:
[----:B------:R-:W-:Y:S05]  /*12dd0*/  BSYNC B1 ;  /* 0x0000000000017941 */ /* 0x000fea0003800000 */
.L_x_12229:
        /* <DEDUP_REMOVED lines=13> */
[----:B0-----:R-:W-:-:S04]  /*12eb0*/  @P0 LEA R92, P1, R96, c[0x0][0x180], 0x4 ;  /* 0x00006000605c0a11 */ /* 0x001fc800078220ff */
[----:B------:R-:W-:Y:S02]  /*12ec0*/  @P0 LEA.HI.X R93, R96, c[0x0][0x184], RZ, 0x4, P1 ;  /* 0x00006100605d0a11 */ /* 0x000fe400008f24ff */
[----:B------:R-:W-:Y:S01]  /*12ed0*/  ISETP.NE.AND P1, PT, R18, 0x1, PT ;  /* 0x000000011200780c */ /* 0x000fe20003f25270 */
[----:B-1----:R-:W-:Y:S02]  /*12ee0*/  IMAD.MOV.U32 R36, RZ, RZ, 0x10 ;  /* 0x00000010ff247424 */ /* 0x002fe400078e00ff */
[----:B------:R0:W5:Y:S02]  /*12ef0*/  @P0 LDG.E.128 R88, [R92.64] ;  /* 0x000000085c580981 */ /* 0x000164000c1e1d00 */
[----:B------:R-:W-:-:S05]  /*12f00*/  IMAD.WIDE.U32 R36, R96, R36, c[0x0][0x170] ;  /* 0x00005c0060247625 */ /* 0x000fca00078e0024 */
[----:B0-----:R0:W5:Y:S02]  /*12f10*/  LDG.E.128 R92, [R36.64] ;  /* 0x00000008245c7981 */ /* 0x001164000c1e1d00 */
        /* <DEDUP_REMOVED lines=10> */
.L_x_12363:
[----:B------:R-:W-:Y:S02]  /*12fc0*/  IMAD.MOV.U32 R5, RZ, RZ, R22 ;  /* 0x000000ffff057224 */ /* 0x000fe400078e0016 */
.L_x_12364:
[----:B------:R-:W-:Y:S05]  /*12fd0*/  BSYNC B2 ;  /* 0x0000000000027941 */ /* 0x000fea0003800000 */
.L_x_12362:
        /* <DEDUP_REMOVED lines=16> */
.L_x_12368:
[----:B------:R-:W-:Y:S05]  /*130e0*/  BSYNC B3 ;  /* 0x0000000000037941 */ /* 0x000fea0003800000 */
.L_x_12367:
        /* <DEDUP_REMOVED lines=42> */
.L_x_12366:
[----:B------:R-:W-:Y:S05]  /*13390*/  BSYNC B2 ;  /* 0x0000000000027941 */ /* 0x000fea0003800000 */
.L_x_12365:
        /* <DEDUP_REMOVED lines=18> */
.L_x_12369:
        /* <DEDUP_REMOVED lines=12> */
.L_x_12372:
[----:B------:R-:W-:Y:S02]  /*13580*/  IMAD.MOV.U32 R15, RZ, RZ, R22 ;  /* 0x000000ffff0f7224 */ /* 0x000fe400078e0016 */
.L_x_12373:
[----:B------:R-:W-:Y:S05]  /*13590*/  BSYNC B2 ;  /* 0x0000000000027941 */ /* 0x000fea0003800000 */
.L_x_12371:
        /* <DEDUP_REMOVED lines=16> */
.L_x_12377:
[----:B------:R-:W-:Y:S05]  /*136a0*/  BSYNC B3 ;  /* 0x0000000000037941 */ /* 0x000fea0003800000 */
.L_x_12376:
        /* <DEDUP_REMOVED lines=42> */
.L_x_12375:
[----:B------:R-:W-:Y:S05]  /*13950*/  BSYNC B2 ;  /* 0x0000000000027941 */ /* 0x000fea0003800000 */
.L_x_12374:
        /* <DEDUP_REMOVED lines=10> */
.L_x_12370:
        /* <DEDUP_REMOVED lines=12> */
.L_x_12379:
[----:B------:R-:W-:Y:S02]  /*13ac0*/  IMAD.MOV.U32 R18, RZ, RZ, R22 ;  /* 0x000000ffff127224 */ /* 0x000fe400078e0016 */
.L_x_12380:
[----:B------:R-:W-:Y:S05]  /*13ad0*/  BSYNC B2 ;  /* 0x0000000000027941 */ /* 0x000fea0003800000 */
.L_x_12378:
        /* <DEDUP_REMOVED lines=16> */
.L_x_12384:
[----:B------:R-:W-:Y:S05]  /*13be0*/  BSYNC B3 ;  /* 0x0000000000037941 */ /* 0x000fea0003800000 */
.L_x_12383:
        /* <DEDUP_REMOVED lines=42> */
.L_x_12382:
[----:B------:R-:W-:Y:S05]  /*13e90*/  BSYNC B2 ;  /* 0x0000000000027941 */ /* 0x000fea0003800000 */
.L_x_12381:
        /* <DEDUP_REMOVED lines=15> */
.L_x_12385:
        /* <DEDUP_REMOVED lines=12> */
.L_x_12388:
[----:B------:R-:W-:Y:S02]  /*14050*/  IMAD.MOV.U32 R14, RZ, RZ, R22 ;  /* 0x000000ffff0e7224 */ /* 0x000fe400078e0016 */
.L_x_12389:
[----:B------:R-:W-:Y:S05]  /*14060*/  BSYNC B2 ;  /* 0x0000000000027941 */ /* 0x000fea0003800000 */
.L_x_12387:
        /* <DEDUP_REMOVED lines=16> */
.L_x_12393:
[----:B------:R-:W-:Y:S05]  /*14170*/  BSYNC B3 ;  /* 0x0000000000037941 */ /* 0x000fea0003800000 */
.L_x_12392:
        /* <DEDUP_REMOVED lines=42> */
.L_x_12391:
[----:B------:R-:W-:Y:S05]  /*14420*/  BSYNC B2 ;  /* 0x0000000000027941 */ /* 0x000fea0003800000 */
.L_x_12390:
        /* <DEDUP_REMOVED lines=10> */
.L_x_12386:
        /* <DEDUP_REMOVED lines=12> */
.L_x_12395:
[----:B------:R-:W-:Y:S02]  /*14590*/  IMAD.MOV.U32 R18, RZ, RZ, R22 ;  /* 0x000000ffff127224 */ /* 0x000fe400078e0016 */
.L_x_12396:
[----:B------:R-:W-:Y:S05]  /*145a0*/  BSYNC B2 ;  /* 0x0000000000027941 */ /* 0x000fea0003800000 */
.L_x_12394:
        /* <DEDUP_REMOVED lines=16> */
.L_x_12400:
[----:B------:R-:W-:Y:S05]  /*146b0*/  BSYNC B3 ;  /* 0x0000000000037941 */ /* 0x000fea0003800000 */
.L_x_12399:
        /* <DEDUP_REMOVED lines=42> */
.L_x_12398:
[----:B------:R-:W-:Y:S05]  /*14960*/  BSYNC B2 ;  /* 0x0000000000027941 */ /* 0x000fea0003800000 */
.L_x_12397:
        /* <DEDUP_REMOVED lines=15> */
.L_x_12401:
        /* <DEDUP_REMOVED lines=12> */
.L_x_12404:
[----:B------:R-:W-:Y:S02]  /*14b20*/  IMAD.MOV.U32 R13, RZ, RZ, R22 ;  /* 0x000000ffff0d7224 */ /* 0x000fe400078e0016 */
.L_x_12405:
[----:B------:R-:W-:Y:S05]  /*14b30*/  BSYNC B2 ;  /* 0x0000000000027941 */ /* 0x000fea0003800000 */
.L_x_12403:
        /* <DEDUP_REMOVED lines=16> */
.L_x_12409:
[----:B------:R-:W-:Y:S05]  /*14c40*/  BSYNC B3 ;  /* 0x0000000000037941 */ /* 0x000fea0003800000 */
.L_x_12408:
        /* <DEDUP_REMOVED lines=42> */
.L_x_12407:
[----:B------:R-:W-:Y:S05]  /*14ef0*/  BSYNC B2 ;  /* 0x0000000000027941 */ /* 0x000fea0003800000 */
.L_x_12406:
        /* <DEDUP_REMOVED lines=10> */
.L_x_12402:
        /* <DEDUP_REMOVED lines=12> */
.L_x_12411:
[----:B------:R-:W-:Y:S02]  /*15060*/  IMAD.MOV.U32 R18, RZ, RZ, R22 ;  /* 0x000000ffff127224 */ /* 0x000fe400078e0016 */
.L_x_12412:
[----:B------:R-:W-:Y:S05]  /*15070*/  BSYNC B2 ;  /* 0x0000000000027941 */ /* 0x000fea0003800000 */
.L_x_12410:
        /* <DEDUP_REMOVED lines=16> */
.L_x_12416:
[----:B------:R-:W-:Y:S05]  /*15180*/  BSYNC B3 ;  /* 0x0000000000037941 */ /* 0x000fea0003800000 */
.L_x_12415:
        /* <DEDUP_REMOVED lines=37> */
[----:B------:R-:W-:-:S05]  /*153e0*/  LOP3.LUT R20, R99, UR26, R20, 0x96, !PT ;  /* 0x0000001a63147c12 */ /* 0x000fca000f8e9614 */
[----:B------:R-:W-:-:S05]  /*153f0*/  IMAD.WIDE.U32 R20, R20, -0x2daee0ad, RZ ;  /* 0xd2511f5314147825 */ /* 0x000fca00078e00ff */
[----:B------:R-:W-:Y:S01]  /*15400*/  LOP3.LUT R21, R21, UR14, R22, 0x96, !PT ;  /* 0x0000000e15157c12 */ /* 0x000fe2000f8e9616 */
[----:B------:R-:W-:-:S05]  /*15410*/  IMAD.WIDE.U32 R22, R23, -0x326172a9, RZ ;  /* 0xcd9e8d5717167825 */ /* 0x000fca00078e00ff */
[----:B------:R-:W-:Y:S02]  /*15420*/  LOP3.LUT R23, R23, UR6, R98, 0x96, !PT ;  /* 0x0000000617177c12 */ /* 0x000fe4000f8e9662 */
.L_x_12414:
[----:B------:R-:W-:Y:S05]  /*15430*/  BSYNC B2 ;  /* 0x0000000000027941 */ /* 0x000fea0003800000 */
.L_x_12413:
        /* <DEDUP_REMOVED lines=15> */
.L_x_12417:
        /* <DEDUP_REMOVED lines=12> */
.L_x_12420:
[----:B------:R-:W-:Y:S02]  /*155f0*/  IMAD.MOV.U32 R12, RZ, RZ, R22 ;  /* 0x000000ffff0c7224 */ /* 0x000fe400078e0016 */
.L_x_12421:
[----:B------:R-:W-:Y:S05]  /*15600*/  BSYNC B2 ;  /* 0x0000000000027941 */ /* 0x000fea0003800000 */
.L_x_12419:
        /* <DEDUP_REMOVED lines=16> */
.L_x_12425:
[----:B------:R-:W-:Y:S05]  /*15710*/  BSYNC B3 ;  /* 0x0000000000037941 */ /* 0x000fea0003800000 */
.L_x_12424:
        /* <DEDUP_REMOVED lines=42> */
.L_x_12423:
[----:B------:R-:W-:Y:S05]  /*159c0*/  BSYNC B2 ;  /* 0x0000000000027941 */ /* 0x000fea0003800000 */
.L_x_12422:
        /* <DEDUP_REMOVED lines=10> */
.L_x_12418:
        /* <DEDUP_REMOVED lines=12> */
.L_x_12427:
[----:B------:R-:W-:Y:S02]  /*15b30*/  IMAD.MOV.U32 R18, RZ, RZ, R22 ;  /* 0x000000ffff127224 */ /* 0x000fe400078e0016 */
.L_x_12428:
[----:B------:R-:W-:Y:S05]  /*15b40*/  BSYNC B2 ;  /* 0x0000000000027941 */ /* 0x000fea0003800000 */
.L_x_12426:
        /* <DEDUP_REMOVED lines=16> */
.L_x_12432:
[----:B------:R-:W-:Y:S05]  /*15c50*/  BSYNC B3 ;  /* 0x0000000000037941 */ /* 0x000fea0003800000 */
.L_x_12431:
        /* <DEDUP_REMOVED lines=42> */
.L_x_12430:
[----:B------:R-:W-:Y:S05]  /*15f00*/  BSYNC B2 ;  /* 0x0000000000027941 */ /* 0x000fea0003800000 */
.L_x_12429:
        /* <DEDUP_REMOVED lines=13> */
.L_x_12433:
        /* <DEDUP_REMOVED lines=12> */
.L_x_12436:
[----:B------:R-:W-:Y:S02]  /*160a0*/  IMAD.MOV.U32 R11, RZ, RZ, R22 ;  /* 0x000000ffff0b7224 */ /* 0x000fe400078e0016 */
.L_x_12437:
[----:B------:R-:W-:Y:S05]  /*160b0*/  BSYNC B2 ;  /* 0x0000000000027941 */ /* 0x000fea0003800000 */
.L_x_12435:
        /* <DEDUP_REMOVED lines=16> */
.L_x_12441:
[----:B------:R-:W-:Y:S05]  /*161c0*/  BSYNC B3 ;  /* 0x0000000000037941 */ /* 0x000fea0003800000 */
.L_x_12440:
        /* <DEDUP_REMOVED lines=42> */
.L_x_12439:
[----:B------:R-:W-:Y:S05]  /*16470*/  BSYNC B2 ;  /* 0x0000000000027941 */ /* 0x000fea0003800000 */
.L_x_12438:
        /* <DEDUP_REMOVED lines=10> */
.L_x_12434:
        /* <DEDUP_REMOVED lines=12> */
.L_x_12443:
[----:B------:R-:W-:Y:S02]  /*165e0*/  IMAD.MOV.U32 R18, RZ, RZ, R22 ;  /* 0x000000ffff127224 */ /* 0x000fe400078e0016 */
.L_x_12444:
[----:B------:R-:W-:Y:S05]  /*165f0*/  BSYNC B2 ;  /* 0x0000000000027941 */ /* 0x000fea0003800000 */
.L_x_12442:
        /* <DEDUP_REMOVED lines=16> */
.L_x_12448:
[----:B------:R-:W-:Y:S05]  /*16700*/  BSYNC B3 ;  /* 0x0000000000037941 */ /* 0x000fea0003800000 */
.L_x_12447:
        /* <DEDUP_REMOVED lines=42> */
.L_x_12446:
[----:B------:R-:W-:Y:S05]  /*169b0*/  BSYNC B2 ;  /* 0x0000000000027941 */ /* 0x000fea0003800000 */
.L_x_12445:
        /* <DEDUP_REMOVED lines=13> */
.L_x_12449:
        /* <DEDUP_REMOVED lines=12> */
.L_x_12452:
[----:B------:R-:W-:Y:S02]  /*16b50*/  IMAD.MOV.U32 R10, RZ, RZ, R22 ;  /* 0x000000ffff0a7224 */ /* 0x000fe400078e0016 */
.L_x_12453:
[----:B------:R-:W-:Y:S05]  /*16b60*/  BSYNC B2 ;  /* 0x0000000000027941 */ /* 0x000fea0003800000 */
.L_x_12451:
        /* <DEDUP_REMOVED lines=16> */
.L_x_12457:
[----:B------:R-:W-:Y:S05]  /*16c70*/  BSYNC B3 ;  /* 0x0000000000037941 */ /* 0x000fea0003800000 */
.L_x_12456:
        /* <DEDUP_REMOVED lines=42> */
.L_x_12455:
[----:B------:R-:W-:Y:S05]  /*16f20*/  BSYNC B2 ;  /* 0x0000000000027941 */ /* 0x000fea0003800000 */
.L_x_12454:
        /* <DEDUP_REMOVED lines=10> */
.L_x_12450:
        /* <DEDUP_REMOVED lines=12> */
.L_x_12459:
[----:B------:R-:W-:Y:S02]  /*17090*/  IMAD.MOV.U32 R18, RZ, RZ, R22 ;  /* 0x000000ffff127224 */ /* 0x000fe400078e0016 */
.L_x_12460:
[----:B------:R-:W-:Y:S05]  /*170a0*/  BSYNC B2 ;  /* 0x0000000000027941 */ /* 0x000fea0003800000 */
.L_x_12458:
        /* <DEDUP_REMOVED lines=16> */
.L_x_12464:
[----:B------:R-:W-:Y:S05]  /*171b0*/  BSYNC B3 ;  /* 0x0000000000037941 */ /* 0x000fea0003800000 */
.L_x_12463:
        /* <DEDUP_REMOVED lines=42> */
.L_x_12462:
[----:B------:R-:W-:Y:S05]  /*17460*/  BSYNC B2 ;  /* 0x0000000000027941 */ /* 0x000fea0003800000 */
.L_x_12461:
        /* <DEDUP_REMOVED lines=13> */
.L_x_12465:
        /* <DEDUP_REMOVED lines=12> */
.L_x_12468:
[----:B------:R-:W-:Y:S02]  /*17600*/  IMAD.MOV.U32 R9, RZ, RZ, R22 ;  /* 0x000000ffff097224 */ /* 0x000fe400078e0016 */
.L_x_12469:
[----:B------:R-:W-:Y:S05]  /*17610*/  BSYNC B2 ;  /* 0x0000000000027941 */ /* 0x000fea0003800000 */
.L_x_12467:
        /* <DEDUP_REMOVED lines=16> */
.L_x_12473:
[----:B------:R-:W-:Y:S05]  /*17720*/  BSYNC B3 ;  /* 0x0000000000037941 */ /* 0x000fea0003800000 */
.L_x_12472:
        /* <DEDUP_REMOVED lines=42> */
.L_x_12471:
[----:B------:R-:W-:Y:S05]  /*179d0*/  BSYNC B2 ;  /* 0x0000000000027941 */ /* 0x000fea0003800000 */
.L_x_12470:
        /* <DEDUP_REMOVED lines=10> */
.L_x_12466:
        /* <DEDUP_REMOVED lines=12> */
.L_x_12475:
[----:B------:R-:W-:Y:S02]  /*17b40*/  IMAD.MOV.U32 R18, RZ, RZ, R22 ;  /* 0x000000ffff127224 */ /* 0x000fe400078e0016 */
.L_x_12476:
[----:B------:R-:W-:Y:S05]  /*17b50*/  BSYNC B2 ;  /* 0x0000000000027941 */ /* 0x000fea0003800000 */
.L_x_12474:
        /* <DEDUP_REMOVED lines=16> */
.L_x_12480:
[----:B------:R-:W-:Y:S05]  /*17c60*/  BSYNC B3 ;  /* 0x0000000000037941 */ /* 0x000fea0003800000 */
.L_x_12479:
        /* <DEDUP_REMOVED lines=42> */
.L_x_12478:
[----:B------:R-:W-:Y:S05]  /*17f10*/  BSYNC B2 ;  /* 0x0000000000027941 */ /* 0x000fea0003800000 */
.L_x_12477:
        /* <DEDUP_REMOVED lines=13> */
.L_x_12481:
        /* <DEDUP_REMOVED lines=12> */
.L_x_12484:
[----:B------:R-:W-:Y:S02]  /*180b0*/  IMAD.MOV.U32 R8, RZ, RZ, R22 ;  /* 0x000000ffff087224 */ /* 0x000fe400078e0016 */
.L_x_12485:
[----:B------:R-:W-:Y:S05]  /*180c0*/  BSYNC B2 ;  /* 0x0000000000027941 */ /* 0x000fea0003800000 */
.L_x_12483:
        /* <DEDUP_REMOVED lines=16> */
.L_x_12489:
[----:B------:R-:W-:Y:S05]  /*181d0*/  BSYNC B3 ;  /* 0x0000000000037941 */ /* 0x000fea0003800000 */
.L_x_12488:
        /* <DEDUP_REMOVED lines=42> */
.L_x_12487:
[----:B------:R-:W-:Y:S05]  /*18480*/  BSYNC B2 ;  /* 0x0000000000027941 */ /* 0x000fea0003800000 */
.L_x_12486:
        /* <DEDUP_REMOVED lines=10> */
.L_x_12482:
        /* <DEDUP_REMOVED lines=54> */
.L_x_12490:
[----:B------:R-:W-:Y:S02]  /*18890*/  IADD3 R96, R96, 0x20, RZ ;  /* 0x0000002060607810 */ /* 0x000fe40007ffe0ff */
.L_x_12361:
[----:B------:R-:W-:Y:S05]  /*188a0*/  BSYNC B1 ;  /* 0x0000000000017941 */ /* 0x000fea0003800000 */
.L_x_12360:
        /* <DEDUP_REMOVED lines=30> */
.L_x_12494:
[----:B------:R-:W-:Y:S02]  /*18a90*/  IMAD.MOV.U32 R4, RZ, RZ, R22 ;  /* 0x000000ffff047224 */ /* 0x000fe400078e0016 */
.L_x_12495:
[----:B------:R-:W-:Y:S05]  /*18aa0*/  BSYNC B2 ;  /* 0x0000000000027941 */ /* 0x000fea0003800000 */
.L_x_12493:
        /* <DEDUP_REMOVED lines=16> */
.L_x_12499:
[----:B------:R-:W-:Y:S05]  /*18bb0*/  BSYNC B3 ;  /* 0x0000000000037941 */ /* 0x000fea0003800000 */
.L_x_12498:
        /* <DEDUP_REMOVED lines=42> */
.L_x_12497:
[----:B------:R-:W-:Y:S05]  /*18e60*/  BSYNC B2 ;  /* 0x0000000000027941 */ /* 0x000fea0003800000 */
.L_x_12496:
        /* <DEDUP_REMOVED lines=18> */
.L_x_12500:
        /* <DEDUP_REMOVED lines=12> */
.L_x_12503:
[----:B------:R-:W-:Y:S02]  /*19050*/  IMAD.MOV.U32 R15, RZ, RZ, R22 ;  /* 0x000000ffff0f7224 */ /* 0x000fe400078e0016 */
.L_x_12504:
[----:B------:R-:W-:Y:S05]  /*19060*/  BSYNC B2 ;  /* 0x0000000000027941 */ /* 0x000fea0003800000 */
.L_x_12502:
        /* <DEDUP_REMOVED lines=16> */
.L_x_12508:
[----:B------:R-:W-:Y:S05]  /*19170*/  BSYNC B3 ;  /* 0x0000000000037941 */ /* 0x000fea0003800000 */
.L_x_12507:
        /* <DEDUP_REMOVED lines=42> */
.L_x_12506:
[----:B------:R-:W-:Y:S05]  /*19420*/  BSYNC B2 ;  /* 0x0000000000027941 */ /* 0x000fea0003800000 */
.L_x_12505:
        /* <DEDUP_REMOVED lines=10> */
.L_x_12501:
        /* <DEDUP_REMOVED lines=12> */
.L_x_12510:
[----:B------:R-:W-:Y:S02]  /*19590*/  IMAD.MOV.U32 R18, RZ, RZ, R22 ;  /* 0x000000ffff127224 */ /* 0x000fe400078e0016 */
.L_x_12511:
[----:B------:R-:W-:Y:S05]  /*195a0*/  BSYNC B2 ;  /* 0x0000000000027941 */ /* 0x000fea0003800000 */
.L_x_12509:
        /* <DEDUP_REMOVED lines=16> */
.L_x_12515:
[----:B------:R-:W-:Y:S05]  /*196b0*/  BSYNC B3 ;  /* 0x0000000000037941 */ /* 0x000fea0003800000 */
.L_x_12514:
        /* <DEDUP_REMOVED lines=42> */
.L_x_12513:
[----:B------:R-:W-:Y:S05]  /*19960*/  BSYNC B2 ;  /* 0x0000000000027941 */ /* 0x000fea0003800000 */
.L_x_12512:
        /* <DEDUP_REMOVED lines=15> */
.L_x_12516:
        /* <DEDUP_REMOVED lines=12> */
.L_x_12519:
[----:B------:R-:W-:Y:S02]  /*19b20*/  IMAD.MOV.U32 R14, RZ, RZ, R22 ;  /* 0x000000ffff0e7224 */ /* 0x000fe400078e0016 */
.L_x_12520:
[----:B------:R-:W-:Y:S05]  /*19b30*/  BSYNC B2 ;  /* 0x0000000000027941 */ /* 0x000fea0003800000 */
.L_x_12518:
        /* <DEDUP_REMOVED lines=16> */
.L_x_12524:
[----:B------:R-:W-:Y:S05]  /*19c40*/  BSYNC B3 ;  /* 0x0000000000037941 */ /* 0x000fea0003800000 */
.L_x_12523:
        /* <DEDUP_REMOVED lines=42> */
.L_x_12522:
[----:B------:R-:W-:Y:S05]  /*19ef0*/  BSYNC B2 ;  /* 0x0000000000027941 */ /* 0x000fea0003800000 */
.L_x_12521:
        /* <DEDUP_REMOVED lines=10> */
.L_x_12517:
        /* <DEDUP_REMOVED lines=12> */
.L_x_12526:
[----:B------:R-:W-:Y:S02]  /*1a060*/  IMAD.MOV.U32 R18, RZ, RZ, R22 ;  /* 0x000000ffff127224 */ /* 0x000fe400078e0016 */
.L_x_12527:
[----:B------:R-:W-:Y:S05]  /*1a070*/  BSYNC B2 ;  /* 0x0000000000027941 */ /* 0x000fea0003800000 */
.L_x_12525:
        /* <DEDUP_REMOVED lines=16> */
.L_x_12531:
[----:B------:R-:W-:Y:S05]  /*1a180*/  BSYNC B3 ;  /* 0x0000000000037941 */ /* 0x000fea0003800000 */
.L_x_12530:
        /* <DEDUP_REMOVED lines=42> */
.L_x_12529:
[----:B------:R-:W-:Y:S05]  /*1a430*/  BSYNC B2 ;  /* 0x0000000000027941 */ /* 0x000fea0003800000 */
.L_x_12528:
        /* <DEDUP_REMOVED lines=15> */
.L_x_12532:
        /* <DEDUP_REMOVED lines=12> */
.L_x_12535:
[----:B------:R-:W-:Y:S02]  /*1a5f0*/  IMAD.MOV.U32 R13, RZ, RZ, R22 ;  /* 0x000000ffff0d7224 */ /* 0x000fe400078e0016 */
.L_x_12536:
[----:B------:R-:W-:Y:S05]  /*1a600*/  BSYNC B2 ;  /* 0x0000000000027941 */ /* 0x000fea0003800000 */
.L_x_12534:
        /* <DEDUP_REMOVED lines=16> */
.L_x_12540:
[----:B------:R-:W-:Y:S05]  /*1a710*/  BSYNC B3 ;  /* 0x0000000000037941 */ /* 0x000fea0003800000 */
.L_x_12539:
        /* <DEDUP_REMOVED lines=42> */
.L_x_12538:
[----:B------:R-:W-:Y:S05]  /*1a9c0*/  BSYNC B2 ;  /* 0x0000000000027941 */ /* 0x000fea0003800000 */
.L_x_12537:
        /* <DEDUP_REMOVED lines=10> */
.L_x_12533:
        /* <DEDUP_REMOVED lines=12> */
.L_x_12542:
[----:B------:R-:W-:Y:S02]  /*1ab30*/  IMAD.MOV.U32 R18, RZ, RZ, R22 ;  /* 0x000000ffff127224 */ /* 0x000fe400078e0016 */
.L_x_12543:
[----:B------:R-:W-:Y:S05]  /*1ab40*/  BSYNC B2 ;  /* 0x0000000000027941 */ /* 0x000fea0003800000 */
.L_x_12541:
        /* <DEDUP_REMOVED lines=16> */
.L_x_12547:
[----:B------:R-:W-:Y:S05]  /*1ac50*/  BSYNC B3 ;  /* 0x0000000000037941 */ /* 0x000fea0003800000 */
.L_x_12546:
        /* <DEDUP_REMOVED lines=42> */
.L_x_12545:
[----:B------:R-:W-:Y:S05]  /*1af00*/  BSYNC B2 ;  /* 0x0000000000027941 */ /* 0x000fea0003800000 */
.L_x_12544:
        /* <DEDUP_REMOVED lines=15> */
.L_x_12548:
        /* <DEDUP_REMOVED lines=12> */
.L_x_12551:
[----:B------:R-:W-:Y:S02]  /*1b0c0*/  IMAD.MOV.U32 R12, RZ, RZ, R22 ;  /* 0x000000ffff0c7224 */ /* 0x000fe400078e0016 */
.L_x_12552:
[----:B------:R-:W-:Y:S05]  /*1b0d0*/  BSYNC B2 ;  /* 0x0000000000027941 */ /* 0x000fea0003800000 */
.L_x_12550:
        /* <DEDUP_REMOVED lines=16> */
.L_x_12556:
[----:B------:R-:W-:Y:S05]  /*1b1e0*/  BSYNC B3 ;  /* 0x0000000000037941 */ /* 0x000fea0003800000 */
.L_x_12555:
        /* <DEDUP_REMOVED lines=42> */
.L_x_12554:
[----:B------:R-:W-:Y:S05]  /*1b490*/  BSYNC B2 ;  /* 0x0000000000027941 */ /* 0x000fea0003800000 */
.L_x_12553:
        /* <DEDUP_REMOVED lines=10> */
.L_x_12549:
        /* <DEDUP_REMOVED lines=12> */
.L_x_12558:
[----:B------:R-:W-:Y:S02]  /*1b600*/  IMAD.MOV.U32 R18, RZ, RZ, R22 ;  /* 0x000000ffff127224 */ /* 0x000fe400078e0016 */
.L_x_12559:
[----:B------:R-:W-:Y:S05]  /*1b610*/  BSYNC B2 ;  /* 0x0000000000027941 */ /* 0x000fea0003800000 */
.L_x_12557:
        /* <DEDUP_REMOVED lines=16> */
.L_x_12563:
[----:B------:R-:W-:Y:S05]  /*1b720*/  BSYNC B3 ;  /* 0x0000000000037941 */ /* 0x000fea0003800000 */
.L_x_12562:
        /* <DEDUP_REMOVED lines=42> */
.L_x_12561:
[----:B------:R-:W-:Y:S05]  /*1b9d0*/  BSYNC B2 ;  /* 0x0000000000027941 */ /* 0x000fea0003800000 */
.L_x_12560:
        /* <DEDUP_REMOVED lines=13> */
.L_x_12564:
        /* <DEDUP_REMOVED lines=12> */
.L_x_12567:
[----:B------:R-:W-:Y:S02]  /*1bb70*/  IMAD.MOV.U32 R11, RZ, RZ, R22 ;  /* 0x000000ffff0b7224 */ /* 0x000fe400078e0016 */
.L_x_12568:
[----:B------:R-:W-:Y:S05]  /*1bb80*/  BSYNC B2 ;  /* 0x0000000000027941 */ /* 0x000fea0003800000 */
.L_x_12566:
        /* <DEDUP_REMOVED lines=16> */
.L_x_12572:
[----:B------:R-:W-:Y:S05]  /*1bc90*/  BSYNC B3 ;  /* 0x0000000000037941 */ /* 0x000fea0003800000 */
.L_x_12571:
        /* <DEDUP_REMOVED lines=42> */
.L_x_12570:
[----:B------:R-:W-:Y:S05]  /*1bf40*/  BSYNC B2 ;  /* 0x0000000000027941 */ /* 0x000fea0003800000 */
.L_x_12569:
        /* <DEDUP_REMOVED lines=10> */
.L_x_12565:
        /* <DEDUP_REMOVED lines=12> */
.L_x_12574:
[----:B------:R-:W-:Y:S02]  /*1c0b0*/  IMAD.MOV.U32 R18, RZ, RZ, R22 ;  /* 0x000000ffff127224 */ /* 0x000fe400078e0016 */
.L_x_12575:
[----:B------:R-:W-:Y:S05]  /*1c0c0*/  BSYNC B2 ;  /* 0x0000000000027941 */ /* 0x000fea0003800000 */
.L_x_12573:
        /* <DEDUP_REMOVED lines=16> */
.L_x_12579:
[----:B------:R-:W-:Y:S05]  /*1c1d0*/  BSYNC B3 ;  /* 0x0000000000037941 */ /* 0x000fea0003800000 */
.L_x_12578:
        /* <DEDUP_REMOVED lines=42> */
.L_x_12577:
[----:B------:R-:W-:Y:S05]  /*1c480*/  BSYNC B2 ;  /* 0x0000000000027941 */ /* 0x000fea0003800000 */
.L_x_12576:
        /* <DEDUP_REMOVED lines=13> */
.L_x_12580:
        /* <DEDUP_REMOVED lines=12> */
.L_x_12583:
[----:B------:R-:W-:Y:S02]  /*1c620*/  IMAD.MOV.U32 R10, RZ, RZ, R22 ;  /* 0x000000ffff0a7224 */ /* 0x000fe400078e0016 */
.L_x_12584:
[----:B------:R-:W-:Y:S05]  /*1c630*/  BSYNC B2 ;  /* 0x0000000000027941 */ /* 0x000fea0003800000 */
.L_x_12582:
        /* <DEDUP_REMOVED lines=16> */
.L_x_12588:
[----:B------:R-:W-:Y:S05]  /*1c740*/  BSYNC B3 ;  /* 0x0000000000037941 */ /* 0x000fea0003800000 */
.L_x_12587:
        /* <DEDUP_REMOVED lines=42> */
.L_x_12586:
[----:B------:R-:W-:Y:S05]  /*1c9f0*/  BSYNC B2 ;  /* 0x0000000000027941 */ /* 0x000fea0003800000 */
.L_x_12585:
        /* <DEDUP_REMOVED lines=10> */
.L_x_12581:
        /* <DEDUP_REMOVED lines=12> */
.L_x_12590:
[----:B------:R-:W-:Y:S02]  /*1cb60*/  IMAD.MOV.U32 R18, RZ, RZ, R22 ;  /* 0x000000ffff127224 */ /* 0x000fe400078e0016 */
.L_x_12591:
[----:B------:R-:W-:Y:S05]  /*1cb70*/  BSYNC B2 ;  /* 0x0000000000027941 */ /* 0x000fea0003800000 */
.L_x_12589:
        /* <DEDUP_REMOVED lines=16> */
.L_x_12595:
[----:B------:R-:W-:Y:S05]  /*1cc80*/  BSYNC B3 ;  /* 0x0000000000037941 */ /* 0x000fea0003800000 */
.L_x_12594:
        /* <DEDUP_REMOVED lines=42> */
.L_x_12593:
[----:B------:R-:W-:Y:S05]  /*1cf30*/  BSYNC B2 ;  /* 0x0000000000027941 */ /* 0x000fea0003800000 */
.L_x_12592:
        /* <DEDUP_REMOVED lines=13> */
.L_x_12596:
        /* <DEDUP_REMOVED lines=12> */
.L_x_12599:
[----:B------:R-:W-:Y:S02]  /*1d0d0*/  IMAD.MOV.U32 R9, RZ, RZ, R22 ;  /* 0x000000ffff097224 */ /* 0x000fe400078e0016 */
.L_x_12600:
[----:B------:R-:W-:Y:S05]  /*1d0e0*/  BSYNC B2 ;  /* 0x0000000000027941 */ /* 0x000fea0003800000 */
.L_x_12598:
        /* <DEDUP_REMOVED lines=16> */
.L_x_12604:
[----:B------:R-:W-:Y:S05]  /*1d1f0*/  BSYNC B3 ;  /* 0x0000000000037941 */ /* 0x000fea0003800000 */
.L_x_12603:
        /* <DEDUP_REMOVED lines=42> */
.L_x_12602:
[----:B------:R-:W-:Y:S05]  /*1d4a0*/  BSYNC B2 ;  /* 0x0000000000027941 */ /* 0x000fea0003800000 */
.L_x_12601:
        /* <DEDUP_REMOVED lines=10> */
.L_x_12597:
        /* <DEDUP_REMOVED lines=12> */
.L_x_12606:
[----:B------:R-:W-:Y:S02]  /*1d610*/  IMAD.MOV.U32 R18, RZ, RZ, R22 ;  /* 0x000000ffff127224 */ /* 0x000fe400078e0016 */
.L_x_12607:
[----:B------:R-:W-:Y:S05]  /*1d620*/  BSYNC B2 ;  /* 0x0000000000027941 */ /* 0x000fea0003800000 */
.L_x_12605:
        /* <DEDUP_REMOVED lines=16> */
.L_x_12611:
[----:B------:R-:W-:Y:S05]  /*1d730*/  BSYNC B3 ;  /* 0x0000000000037941 */ /* 0x000fea0003800000 */
.L_x_12610:
        /* <DEDUP_REMOVED lines=42> */
.L_x_12609:
[----:B------:R-:W-:Y:S05]  /*1d9e0*/  BSYNC B2 ;  /* 0x0000000000027941 */ /* 0x000fea0003800000 */
.L_x_12608:
        /* <DEDUP_REMOVED lines=13> */
.L_x_12612:
        /* <DEDUP_REMOVED lines=12> */
.L_x_12615:
[----:B------:R-:W-:Y:S02]  /*1db80*/  IMAD.MOV.U32 R8, RZ, RZ, R22 ;  /* 0x000000ffff087224 */ /* 0x000fe400078e0016 */
.L_x_12616:
[----:B------:R-:W-:Y:S05]  /*1db90*/  BSYNC B2 ;  /* 0x0000000000027941 */ /* 0x000fea0003800000 */
.L_x_12614:
        /* <DEDUP_REMOVED lines=16> */
.L_x_12620:
[----:B------:R-:W-:Y:S05]  /*1dca0*/  BSYNC B3 ;  /* 0x0000000000037941 */ /* 0x000fea0003800000 */
.L_x_12619:
        /* <DEDUP_REMOVED lines=42> */
.L_x_12618:
[----:B------:R-:W-:Y:S05]  /*1df50*/  BSYNC B2 ;  /* 0x0000000000027941 */ /* 0x000fea0003800000 */
.L_x_12617:
        /* <DEDUP_REMOVED lines=10> */
.L_x_12613:
        /* <DEDUP_REMOVED lines=54> */
.L_x_12621:
[----:B------:R-:W-:Y:S02]  /*1e360*/  IADD3 R96, R96, 0x20, RZ ;  /* 0x0000002060607810 */ /* 0x000fe40007ffe0ff */
.L_x_12492:
[----:B------:R-:W-:Y:S05]  /*1e370*/  BSYNC B1 ;  /* 0x0000000000017941 */ /* 0x000fea0003800000 */
.L_x_12491:
        /* <DEDUP_REMOVED lines=30> */
.L_x_12625:
[----:B------:R-:W-:Y:S02]  /*1e560*/  IMAD.MOV.U32 R3, RZ, RZ, R22 ;  /* 0x000000ffff037224 */ /* 0x000fe400078e0016 */
.L_x_12626:
[----:B------:R-:W-:Y:S05]  /*1e570*/  BSYNC B2 ;  /* 0x0000000000027941 */ /* 0x000fea0003800000 */
.L_x_12624:
        /* <DEDUP_REMOVED lines=16> */
.L_x_12630:
[----:B------:R-:W-:Y:S05]  /*1e680*/  BSYNC B3 ;  /* 0x0000000000037941 */ /* 0x000fea0003800000 */
.L_x_12629:
        /* <DEDUP_REMOVED lines=42> */
.L_x_12628:
[----:B------:R-:W-:Y:S05]  /*1e930*/  BSYNC B2 ;  /* 0x0000000000027941 */ /* 0x000fea0003800000 */
.L_x_12627:
        /* <DEDUP_REMOVED lines=18> */
.L_x_12631:
        /* <DEDUP_REMOVED lines=12> */
.L_x_12634:
[----:B------:R-:W-:Y:S02]  /*1eb20*/  IMAD.MOV.U32 R15, RZ, RZ, R22 ;  /* 0x000000ffff0f7224 */ /* 0x000fe400078e0016 */
.L_x_12635:
[----:B------:R-:W-:Y:S05]  /*1eb30*/  BSYNC B2 ;  /* 0x0000000000027941 */ /* 0x000fea0003800000 */
.L_x_12633:
        /* <DEDUP_REMOVED lines=16> */
.L_x_12639:
[----:B------:R-:W-:Y:S05]  /*1ec40*/  BSYNC B3 ;  /* 0x0000000000037941 */ /* 0x000fea0003800000 */
.L_x_12638:
        /* <DEDUP_REMOVED lines=42> */
.L_x_12637:
[----:B------:R-:W-:Y:S05]  /*1eef0*/  BSYNC B2 ;  /* 0x0000000000027941 */ /* 0x000fea0003800000 */
.L_x_12636:
        /* <DEDUP_REMOVED lines=10> */
.L_x_12632:
        /* <DEDUP_REMOVED lines=12> */
.L_x_12641:
[----:B------:R-:W-:Y:S02]  /*1f060*/  IMAD.MOV.U32 R18, RZ, RZ, R22 ;  /* 0x000000ffff127224 */ /* 0x000fe400078e0016 */
.L_x_12642:
[----:B------:R-:W-:Y:S05]  /*1f070*/  BSYNC B2 ;  /* 0x0000000000027941 */ /* 0x000fea0003800000 */
.L_x_12640:
        /* <DEDUP_REMOVED lines=16> */
.L_x_12646:
[----:B------:R-:W-:Y:S05]  /*1f180*/  BSYNC B3 ;  /* 0x0000000000037941 */ /* 0x000fea0003800000 */
.L_x_12645:
        /* <DEDUP_REMOVED lines=42> */
.L_x_12644:
[----:B------:R-:W-:Y:S05]  /*1f430*/  BSYNC B2 ;  /* 0x0000000000027941 */ /* 0x000fea0003800000 */
.L_x_12643:
        /* <DEDUP_REMOVED lines=15> */
.L_x_12647:
        /* <DEDUP_REMOVED lines=12> */
.L_x_12650:
[----:B------:R-:W-:Y:S02]  /*1f5f0*/  IMAD.MOV.U32 R14, RZ, RZ, R22 ;  /* 0x000000ffff0e7224 */ /* 0x000fe400078e0016 */
.L_x_12651:
[----:B------:R-:W-:Y:S05]  /*1f600*/  BSYNC B2 ;  /* 0x0000000000027941 */ /* 0x000fea0003800000 */
.L_x_12649:
        /* <DEDUP_REMOVED lines=16> */
.L_x_12655:
[----:B------:R-:W-:Y:S05]  /*1f710*/  BSYNC B3 ;  /* 0x0000000000037941 */ /* 0x000fea0003800000 */
.L_x_12654:
        /* <DEDUP_REMOVED lines=42> */
.L_x_12653:
[----:B------:R-:W-:Y:S05]  /*1f9c0*/  BSYNC B2 ;  /* 0x0000000000027941 */ /* 0x000fea0003800000 */
.L_x_12652:
        /* <DEDUP_REMOVED lines=10> */
.L_x_12648:
        /* <DEDUP_REMOVED lines=12> */
.L_x_12657:
[----:B------:R-:W-:Y:S02]  /*1fb30*/  IMAD.MOV.U32 R18, RZ, RZ, R22 ;  /* 0x000000ffff127224 */ /* 0x000fe400078e0016 */
.L_x_12658:
[----:B------:R-:W-:Y:S05]  /*1fb40*/  BSYNC B2 ;  /* 0x0000000000027941 */ /* 0x000fea0003800000 */
.L_x_12656:
        /* <DEDUP_REMOVED lines=16> */
.L_x_12662:
[----:B------:R-:W-:Y:S05]  /*1fc50*/  BSYNC B3 ;  /* 0x0000000000037941 */ /* 0x000fea0003800000 */
.L_x_12661:
        /* <DEDUP_REMOVED lines=42> */
.L_x_12660:
[----:B------:R-:W-:Y:S05]  /*1ff00*/  BSYNC B2 ;  /* 0x0000000000027941 */ /* 0x000fea0003800000 */
.L_x_12659:
        /* <DEDUP_REMOVED lines=15> */
.L_x_12663:
        /* <DEDUP_REMOVED lines=12> */
.L_x_12666:
[----:B------:R-:W-:Y:S02]  /*200c0*/  IMAD.MOV.U32 R13, RZ, RZ, R22 ;  /* 0x000000ffff0d7224 */ /* 0x000fe400078e0016 */
.L_x_12667:
[----:B------:R-:W-:Y:S05]  /*200d0*/  BSYNC B2 ;  /* 0x0000000000027941 */ /* 0x000fea0003800000 */
.L_x_12665:
        /* <DEDUP_REMOVED lines=16> */
.L_x_12671:
[----:B------:R-:W-:Y:S05]  /*201e0*/  BSYNC B3 ;  /* 0x0000000000037941 */ /* 0x000fea0003800000 */
.L_x_12670:
        /* <DEDUP_REMOVED lines=42> */
.L_x_12669:
[----:B------:R-:W-:Y:S05]  /*20490*/  BSYNC B2 ;  /* 0x0000000000027941 */ /* 0x000fea0003800000 */
.L_x_12668:
        /* <DEDUP_REMOVED lines=10> */
.L_x_12664:
        /* <DEDUP_REMOVED lines=12> */
.L_x_12673:
[----:B------:R-:W-:Y:S02]  /*20600*/  IMAD.MOV.U32 R18, RZ, RZ, R22 ;  /* 0x000000ffff127224 */ /* 0x000fe400078e0016 */
.L_x_12674:
[----:B------:R-:W-:Y:S05]  /*20610*/  BSYNC B2 ;  /* 0x0000000000027941 */ /* 0x000fea0003800000 */
.L_x_12672:
        /* <DEDUP_REMOVED lines=16> */
.L_x_12678:
[----:B------:R-:W-:Y:S05]  /*20720*/  BSYNC B3 ;  /* 0x0000000000037941 */ /* 0x000fea0003800000 */
.L_x_12677:
        /* <DEDUP_REMOVED lines=42> */
.L_x_12676:
[----:B------:R-:W-:Y:S05]  /*209d0*/  BSYNC B2 ;  /* 0x0000000000027941 */ /* 0x000fea0003800000 */
.L_x_12675:
        /* <DEDUP_REMOVED lines=15> */
.L_x_12679:
        /* <DEDUP_REMOVED lines=12> */
.L_x_12682:
[----:B------:R-:W-:Y:S02]  /*20b90*/  IMAD.MOV.U32 R12, RZ, RZ, R22 ;  /* 0x000000ffff0c7224 */ /* 0x000fe400078e0016 */
.L_x_12683:
[----:B------:R-:W-:Y:S05]  /*20ba0*/  BSYNC B2 ;  /* 0x0000000000027941 */ /* 0x000fea0003800000 */
.L_x_12681:
        /* <DEDUP_REMOVED lines=16> */
.L_x_12687:
[----:B------:R-:W-:Y:S05]  /*20cb0*/  BSYNC B3 ;  /* 0x0000000000037941 */ /* 0x000fea0003800000 */
.L_x_12686:
        /* <DEDUP_REMOVED lines=42> */
.L_x_12685:
[----:B------:R-:W-:Y:S05]  /*20f60*/  BSYNC B2 ;  /* 0x0000000000027941 */ /* 0x000fea0003800000 */
.L_x_12684:
        /* <DEDUP_REMOVED lines=10> */
.L_x_12680:
        /* <DEDUP_REMOVED lines=12> */
.L_x_12689:
[----:B------:R-:W-:Y:S02]  /*210d0*/  IMAD.MOV.U32 R18, RZ, RZ, R22 ;  /* 0x000000ffff127224 */ /* 0x000fe400078e0016 */
.L_x_12690:
[----:B------:R-:W-:Y:S05]  /*210e0*/  BSYNC B2 ;  /* 0x0000000000027941 */ /* 0x000fea0003800000 */
.L_x_12688:
        /* <DEDUP_REMOVED lines=16> */
.L_x_12694:
[----:B------:R-:W-:Y:S05]  /*211f0*/  BSYNC B3 ;  /* 0x0000000000037941 */ /* 0x000fea0003800000 */
.L_x_12693:
        /* <DEDUP_REMOVED lines=42> */
.L_x_12692:
[----:B------:R-:W-:Y:S05]  /*214a0*/  BSYNC B2 ;  /* 0x0000000000027941 */ /* 0x000fea0003800000 */
.L_x_12691:
        /* <DEDUP_REMOVED lines=13> */
.L_x_12695:
        /* <DEDUP_REMOVED lines=12> */
.L_x_12698:
[----:B------:R-:W-:Y:S02]  /*21640*/  IMAD.MOV.U32 R11, RZ, RZ, R22 ;  /* 0x000000ffff0b7224 */ /* 0x000fe400078e0016 */
.L_x_12699:
[----:B------:R-:W-:Y:S05]  /*21650*/  BSYNC B2 ;  /* 0x0000000000027941 */ /* 0x000fea0003800000 */
.L_x_12697:
        /* <DEDUP_REMOVED lines=16> */
.L_x_12703:
[----:B------:R-:W-:Y:S05]  /*21760*/  BSYNC B3 ;  /* 0x0000000000037941 */ /* 0x000fea0003800000 */
.L_x_12702:
        /* <DEDUP_REMOVED lines=42> */
.L_x_12701:
[----:B------:R-:W-:Y:S05]  /*21a10*/  BSYNC B2 ;  /* 0x0000000000027941 */ /* 0x000fea0003800000 */
.L_x_12700:
        /* <DEDUP_REMOVED lines=10> */
.L_x_12696:
        /* <DEDUP_REMOVED lines=12> */
.L_x_12705:
[----:B------:R-:W-:Y:S02]  /*21b80*/  IMAD.MOV.U32 R18, RZ, RZ, R22 ;  /* 0x000000ffff127224 */ /* 0x000fe400078e0016 */
.L_x_12706:
[----:B------:R-:W-:Y:S05]  /*21b90*/  BSYNC B2 ;  /* 0x0000000000027941 */ /* 0x000fea0003800000 */
.L_x_12704:
        /* <DEDUP_REMOVED lines=16> */
.L_x_12710:
[----:B------:R-:W-:Y:S05]  /*21ca0*/  BSYNC B3 ;  /* 0x0000000000037941 */ /* 0x000fea0003800000 */
.L_x_12709:
        /* <DEDUP_REMOVED lines=42> */
.L_x_12708:
[----:B------:R-:W-:Y:S05]  /*21f50*/  BSYNC B2 ;  /* 0x0000000000027941 */ /* 0x000fea0003800000 */
.L_x_12707:
        /* <DEDUP_REMOVED lines=13> */
.L_x_12711:
        /* <DEDUP_REMOVED lines=12> */
.L_x_12714:
[----:B------:R-:W-:Y:S02]  /*220f0*/  IMAD.MOV.U32 R10, RZ, RZ, R22 ;  /* 0x000000ffff0a7224 */ /* 0x000fe400078e0016 */
.L_x_12715:
[----:B------:R-:W-:Y:S05]  /*22100*/  BSYNC B2 ;  /* 0x0000000000027941 */ /* 0x000fea0003800000 */
.L_x_12713:
        /* <DEDUP_REMOVED lines=16> */
.L_x_12719:
[----:B------:R-:W-:Y:S05]  /*22210*/  BSYNC B3 ;  /* 0x0000000000037941 */ /* 0x000fea0003800000 */
.L_x_12718:
        /* <DEDUP_REMOVED lines=42> */
.L_x_12717:
[----:B------:R-:W-:Y:S05]  /*224c0*/  BSYNC B2 ;  /* 0x0000000000027941 */ /* 0x000fea0003800000 */
.L_x_12716:
        /* <DEDUP_REMOVED lines=10> */
.L_x_12712:
        /* <DEDUP_REMOVED lines=12> */
.L_x_12721:
[----:B------:R-:W-:Y:S02]  /*22630*/  IMAD.MOV.U32 R18, RZ, RZ, R22 ;  /* 0x000000ffff127224 */ /* 0x000fe400078e0016 */
.L_x_12722:
[----:B------:R-:W-:Y:S05]  /*22640*/  BSYNC B2 ;  /* 0x0000000000027941 */ /* 0x000fea0003800000 */
.L_x_12720:
        /* <DEDUP_REMOVED lines=16> */
.L_x_12726:
[----:B------:R-:W-:Y:S05]  /*22750*/  BSYNC B3 ;  /* 0x0000000000037941 */ /* 0x000fea0003800000 */
.L_x_12725:
        /* <DEDUP_REMOVED lines=42> */
.L_x_12724:
[----:B------:R-:W-:Y:S05]  /*22a00*/  BSYNC B2 ;  /* 0x0000000000027941 */ /* 0x000fea0003800000 */
.L_x_12723:
        /* <DEDUP_REMOVED lines=13> */
.L_x_12727:
        /* <DEDUP_REMOVED lines=12> */
.L_x_12730:
[----:B------:R-:W-:Y:S02]  /*22ba0*/  IMAD.MOV.U32 R9, RZ, RZ, R22 ;  /* 0x000000ffff097224 */ /* 0x000fe400078e0016 */
.L_x_12731:
[----:B------:R-:W-:Y:S05]  /*22bb0*/  BSYNC B2 ;  /* 0x0000000000027941 */ /* 0x000fea0003800000 */
.L_x_12729:
        /* <DEDUP_REMOVED lines=16> */
.L_x_12735:
[----:B------:R-:W-:Y:S05]  /*22cc0*/  BSYNC B3 ;  /* 0x0000000000037941 */ /* 0x000fea0003800000 */
.L_x_12734:
        /* <DEDUP_REMOVED lines=42> */
.L_x_12733:
[----:B------:R-:W-:Y:S05]  /*22f70*/  BSYNC B2 ;  /* 0x0000000000027941 */ /* 0x000fea0003800000 */
.L_x_12732:
        /* <DEDUP_REMOVED lines=10> */
.L_x_12728:
        /* <DEDUP_REMOVED lines=12> */
.L_x_12737:
[----:B------:R-:W-:Y:S02]  /*230e0*/  IMAD.MOV.U32 R18, RZ, RZ, R22 ;  /* 0x000000ffff127224 */ /* 0x000fe400078e0016 */
.L_x_12738:
[----:B------:R-:W-:Y:S05]  /*230f0*/  BSYNC B2 ;  /* 0x0000000000027941 */ /* 0x000fea0003800000 */
.L_x_12736:
        /* <DEDUP_REMOVED lines=16> */
.L_x_12742:
[----:B------:R-:W-:Y:S05]  /*23200*/  BSYNC B3 ;  /* 0x0000000000037941 */ /* 0x000fea0003800000 */
.L_x_12741:
        /* <DEDUP_REMOVED lines=42> */
.L_x_12740:
[----:B------:R-:W-:Y:S05]  /*234b0*/  BSYNC B2 ;  /* 0x0000000000027941 */ /* 0x000fea0003800000 */
.L_x_12739:
        /* <DEDUP_REMOVED lines=13> */
.L_x_12743:
        /* <DEDUP_REMOVED lines=12> */
.L_x_12746:
[----:B------:R-:W-:Y:S02]  /*23650*/  IMAD.MOV.U32 R8, RZ, RZ, R22 ;  /* 0x000000ffff087224 */ /* 0x000fe400078e0016 */
.L_x_12747:
[----:B------:R-:W-:Y:S05]  /*23660*/  BSYNC B2 ;  /* 0x0000000000027941 */ /* 0x000fea0003800000 */
.L_x_12745:
        /* <DEDUP_REMOVED lines=16> */
.L_x_12751:
[----:B------:R-:W-:Y:S05]  /*23770*/  BSYNC B3 ;  /* 0x0000000000037941 */ /* 0x000fea0003800000 */
.L_x_12750:
        /* <DEDUP_REMOVED lines=42> */
.L_x_12749:
[----:B------:R-:W-:Y:S05]  /*23a20*/  BSYNC B2 ;  /* 0x0000000000027941 */ /* 0x000fea0003800000 */
.L_x_12748:
        /* <DEDUP_REMOVED lines=10> */
.L_x_12744:
        /* <DEDUP_REMOVED lines=54> */
.L_x_12752:
[----:B------:R-:W-:Y:S02]  /*23e30*/  IADD3 R96, R96, 0x20, RZ ;  /* 0x0000002060607810 */ /* 0x000fe40007ffe0ff */
.L_x_12623:
[----:B------:R-:W-:Y:S05]  /*23e40*/  BSYNC B1 ;  /* 0x0000000000017941 */ /* 0x000fea0003800000 */
.L_x_12622:
        /* <DEDUP_REMOVED lines=30> */
.L_x_12756:
[----:B------:R-:W-:Y:S02]  /*24030*/  IMAD.MOV.U32 R2, RZ, RZ, R22 ;  /* 0x000000ffff027224 */ /* 0x000fe400078e0016 */
.L_x_12757:
[----:B------:R-:W-:Y:S05]  /*24040*/  BSYNC B2 ;  /* 0x0000000000027941 */ /* 0x000fea0003800000 */
.L_x_12755:
        /* <DEDUP_REMOVED lines=16> */
.L_x_12761:
[----:B------:R-:W-:Y:S05]  /*24150*/  BSYNC B3 ;  /* 0x0000000000037941 */ /* 0x000fea0003800000 */
.L_x_12760:
        /* <DEDUP_REMOVED lines=42> */
.L_x_12759:
[----:B------:R-:W-:Y:S05]  /*24400*/  BSYNC B2 ;  /* 0x0000000000027941 */ /* 0x000fea0003800000 */
.L_x_12758:
        /* <DEDUP_REMOVED lines=18> */
.L_x_12762:
        /* <DEDUP_REMOVED lines=12> */
.L_x_12765:
[----:B------:R-:W-:Y:S02]  /*245f0*/  IMAD.MOV.U32 R15, RZ, RZ, R22 ;  /* 0x000000ffff0f7224 */ /* 0x000fe400078e0016 */
.L_x_12766:
[----:B------:R-:W-:Y:S05]  /*24600*/  BSYNC B2 ;  /* 0x0000000000027941 */ /* 0x000fea0003800000 */
.L_x_12764:
        /* <DEDUP_REMOVED lines=16> */
.L_x_12770:
[----:B------:R-:W-:Y:S05]  /*24710*/  BSYNC B3 ;  /* 0x0000000000037941 */ /* 0x000fea0003800000 */
.L_x_12769:
        /* <DEDUP_REMOVED lines=42> */
.L_x_12768:
[----:B------:R-:W-:Y:S05]  /*249c0*/  BSYNC B2 ;  /* 0x0000000000027941 */ /* 0x000fea0003800000 */
.L_x_12767:
        /* <DEDUP_REMOVED lines=10> */
.L_x_12763:
        /* <DEDUP_REMOVED lines=12> */
.L_x_12772:
[----:B------:R-:W-:Y:S02]  /*24b30*/  IMAD.MOV.U32 R18, RZ, RZ, R22 ;  /* 0x000000ffff127224 */ /* 0x000fe400078e0016 */
.L_x_12773:
[----:B------:R-:W-:Y:S05]  /*24b40*/  BSYNC B2 ;  /* 0x0000000000027941 */ /* 0x000fea0003800000 */
.L_x_12771:
        /* <DEDUP_REMOVED lines=16> */
.L_x_12777:
[----:B------:R-:W-:Y:S05]  /*24c50*/  BSYNC B3 ;  /* 0x0000000000037941 */ /* 0x000fea0003800000 */
.L_x_12776:
        /* <DEDUP_REMOVED lines=42> */
.L_x_12775:
[----:B------:R-:W-:Y:S05]  /*24f00*/  BSYNC B2 ;  /* 0x0000000000027941 */ /* 0x000fea0003800000 */
.L_x_12774:
        /* <DEDUP_REMOVED lines=15> */
.L_x_12778:
        /* <DEDUP_REMOVED lines=12> */
.L_x_12781:
[----:B------:R-:W-:Y:S02]  /*250c0*/  IMAD.MOV.U32 R14, RZ, RZ, R22 ;  /* 0x000000ffff0e7224 */ /* 0x000fe400078e0016 */
.L_x_12782:
[----:B------:R-:W-:Y:S05]  /*250d0*/  BSYNC B2 ;  /* 0x0000000000027941 */ /* 0x000fea0003800000 */
.L_x_12780:
        /* <DEDUP_REMOVED lines=16> */
.L_x_12786:
[----:B------:R-:W-:Y:S05]  /*251e0*/  BSYNC B3 ;  /* 0x0000000000037941 */ /* 0x000fea0003800000 */
.L_x_12785:
        /* <DEDUP_REMOVED lines=42> */
.L_x_12784:
[----:B------:R-:W-:Y:S05]  /*25490*/  BSYNC B2 ;  /* 0x0000000000027941 */ /* 0x000fea0003800000 */
.L_x_12783:
        /* <DEDUP_REMOVED lines=10> */
.L_x_12779:
        /* <DEDUP_REMOVED lines=12> */
.L_x_12788:
[----:B------:R-:W-:Y:S02]  /*25600*/  IMAD.MOV.U32 R18, RZ, RZ, R22 ;  /* 0x000000ffff127224 */ /* 0x000fe400078e0016 */
.L_x_12789:
[----:B------:R-:W-:Y:S05]  /*25610*/  BSYNC B2 ;  /* 0x0000000000027941 */ /* 0x000fea0003800000 */
.L_x_12787:
        /* <DEDUP_REMOVED lines=16> */
.L_x_12793:
[----:B------:R-:W-:Y:S05]  /*25720*/  BSYNC B3 ;  /* 0x0000000000037941 */ /* 0x000fea0003800000 */
.L_x_12792:
        /* <DEDUP_REMOVED lines=42> */
.L_x_12791:
[----:B------:R-:W-:Y:S05]  /*259d0*/  BSYNC B2 ;  /* 0x0000000000027941 */ /* 0x000fea0003800000 */
.L_x_12790:
        /* <DEDUP_REMOVED lines=15> */
.L_x_12794:
        /* <DEDUP_REMOVED lines=12> */
.L_x_12797:
[----:B------:R-:W-:Y:S02]  /*25b90*/  IMAD.MOV.U32 R13, RZ, RZ, R22 ;  /* 0x000000ffff0d7224 */ /* 0x000fe400078e0016 */
.L_x_12798:
[----:B------:R-:W-:Y:S05]  /*25ba0*/  BSYNC B2 ;  /* 0x0000000000027941 */ /* 0x000fea0003800000 */
.L_x_12796:
        /* <DEDUP_REMOVED lines=16> */
.L_x_12802:
[----:B------:R-:W-:Y:S05]  /*25cb0*/  BSYNC B3 ;  /* 0x0000000000037941 */ /* 0x000fea0003800000 */
.L_x_12801:
        /* <DEDUP_REMOVED lines=42> */
.L_x_12800:
[----:B------:R-:W-:Y:S05]  /*25f60*/  BSYNC B2 ;  /* 0x0000000000027941 */ /* 0x000fea0003800000 */
.L_x_12799:
        /* <DEDUP_REMOVED lines=10> */
.L_x_12795:
        /* <DEDUP_REMOVED lines=12> */
.L_x_12804:
[----:B------:R-:W-:Y:S02]  /*260d0*/  IMAD.MOV.U32 R18, RZ, RZ, R22 ;  /* 0x000000ffff127224 */ /* 0x000fe400078e0016 */
.L_x_12805:
[----:B------:R-:W-:Y:S05]  /*260e0*/  BSYNC B2 ;  /* 0x0000000000027941 */ /* 0x000fea0003800000 */
.L_x_12803:
        /* <DEDUP_REMOVED lines=16> */
.L_x_12809:
[----:B------:R-:W-:Y:S05]  /*261f0*/  BSYNC B3 ;  /* 0x0000000000037941 */ /* 0x000fea0003800000 */
.L_x_12808:
        /* <DEDUP_REMOVED lines=42> */
.L_x_12807:
[----:B------:R-:W-:Y:S05]  /*264a0*/  BSYNC B2 ;  /* 0x0000000000027941 */ /* 0x000fea0003800000 */
.L_x_12806:
        /* <DEDUP_REMOVED lines=15> */
.L_x_12810:
        /* <DEDUP_REMOVED lines=12> */
.L_x_12813:
[----:B------:R-:W-:Y:S02]  /*26660*/  IMAD.MOV.U32 R12, RZ, RZ, R22 ;  /* 0x000000ffff0c7224 */ /* 0x000fe400078e0016 */
.L_x_12814:
[----:B------:R-:W-:Y:S05]  /*26670*/  BSYNC B2 ;  /* 0x0000000000027941 */ /* 0x000fea0003800000 */
.L_x_12812:
        /* <DEDUP_REMOVED lines=16> */
.L_x_12818:
[----:B------:R-:W-:Y:S05]  /*26780*/  BSYNC B3 ;  /* 0x0000000000037941 */ /* 0x000fea0003800000 */
.L_x_12817:
        /* <DEDUP_REMOVED lines=42> */
.L_x_12816:
[----:B------:R-:W-:Y:S05]  /*26a30*/  BSYNC B2 ;  /* 0x0000000000027941 */ /* 0x000fea0003800000 */
.L_x_12815:
        /* <DEDUP_REMOVED lines=10> */
.L_x_12811:
        /* <DEDUP_REMOVED lines=12> */
.L_x_12820:
[----:B------:R-:W-:Y:S02]  /*26ba0*/  IMAD.MOV.U32 R18, RZ, RZ, R22 ;  /* 0x000000ffff127224 */ /* 0x000fe400078e0016 */
.L_x_12821:
[----:B------:R-:W-:Y:S05]  /*26bb0*/  BSYNC B2 ;  /* 0x0000000000027941 */ /* 0x000fea0003800000 */
.L_x_12819:
        /* <DEDUP_REMOVED lines=16> */
.L_x_12825:
[----:B------:R-:W-:Y:S05]  /*26cc0*/  BSYNC B3 ;  /* 0x0000000000037941 */ /* 0x000fea0003800000 */
.L_x_12824:
        /* <DEDUP_REMOVED lines=42> */
.L_x_12823:
[----:B------:R-:W-:Y:S05]  /*26f70*/  BSYNC B2 ;  /* 0x0000000000027941 */ /* 0x000fea0003800000 */
.L_x_12822:
        /* <DEDUP_REMOVED lines=13> */
.L_x_12826:
        /* <DEDUP_REMOVED lines=12> */
.L_x_12829:
[----:B------:R-:W-:Y:S02]  /*27110*/  IMAD.MOV.U32 R11, RZ, RZ, R22 ;  /* 0x000000ffff0b7224 */ /* 0x000fe400078e0016 */
.L_x_12830:
[----:B------:R-:W-:Y:S05]  /*27120*/  BSYNC B2 ;  /* 0x0000000000027941 */ /* 0x000fea0003800000 */
.L_x_12828:
        /* <DEDUP_REMOVED lines=16> */
.L_x_12834:
[----:B------:R-:W-:Y:S05]  /*27230*/  BSYNC B3 ;  /* 0x0000000000037941 */ /* 0x000fea0003800000 */
.L_x_12833:
        /* <DEDUP_REMOVED lines=42> */
.L_x_12832:
[----:B------:R-:W-:Y:S05]  /*274e0*/  BSYNC B2 ;  /* 0x0000000000027941 */ /* 0x000fea0003800000 */
.L_x_12831:
        /* <DEDUP_REMOVED lines=10> */
.L_x_12827:
        /* <DEDUP_REMOVED lines=12> */
.L_x_12836:
[----:B------:R-:W-:Y:S02]  /*27650*/  IMAD.MOV.U32 R18, RZ, RZ, R22 ;  /* 0x000000ffff127224 */ /* 0x000fe400078e0016 */
.L_x_12837:
[----:B------:R-:W-:Y:S05]  /*27660*/  BSYNC B2 ;  /* 0x0000000000027941 */ /* 0x000fea0003800000 */
.L_x_12835:
        /* <DEDUP_REMOVED lines=16> */
.L_x_12841:
[----:B------:R-:W-:Y:S05]  /*27770*/  BSYNC B3 ;  /* 0x0000000000037941 */ /* 0x000fea0003800000 */
.L_x_12840:
        /* <DEDUP_REMOVED lines=42> */
.L_x_12839:
[----:B------:R-:W-:Y:S05]  /*27a20*/  BSYNC B2 ;  /* 0x0000000000027941 */ /* 0x000fea0003800000 */
.L_x_12838:
        /* <DEDUP_REMOVED lines=13> */
.L_x_12842:
        /* <DEDUP_REMOVED lines=12> */
.L_x_12845:
[----:B------:R-:W-:Y:S02]  /*27bc0*/  IMAD.MOV.U32 R10, RZ, RZ, R22 ;  /* 0x000000ffff0a7224 */ /* 0x000fe400078e0016 */
.L_x_12846:
[----:B------:R-:W-:Y:S05]  /*27bd0*/  BSYNC B2 ;  /* 0x0000000000027941 */ /* 0x000fea0003800000 */
.L_x_12844:
        /* <DEDUP_REMOVED lines=16> */
.L_x_12850:
[----:B------:R-:W-:Y:S05]  /*27ce0*/  BSYNC B3 ;  /* 0x0000000000037941 */ /* 0x000fea0003800000 */
.L_x_12849:
        /* <DEDUP_REMOVED lines=42> */
.L_x_12848:
[----:B------:R-:W-:Y:S05]  /*27f90*/  BSYNC B2 ;  /* 0x0000000000027941 */ /* 0x000fea0003800000 */
.L_x_12847:
        /* <DEDUP_REMOVED lines=10> */
.L_x_12843:
        /* <DEDUP_REMOVED lines=12> */
.L_x_12852:
[----:B------:R-:W-:Y:S02]  /*28100*/  IMAD.MOV.U32 R18, RZ, RZ, R22 ;  /* 0x000000ffff127224 */ /* 0x000fe400078e0016 */
.L_x_12853:
[----:B------:R-:W-:Y:S05]  /*28110*/  BSYNC B2 ;  /* 0x0000000000027941 */ /* 0x000fea0003800000 */
.L_x_12851:
        /* <DEDUP_REMOVED lines=16> */
.L_x_12857:
[----:B------:R-:W-:Y:S05]  /*28220*/  BSYNC B3 ;  /* 0x0000000000037941 */ /* 0x000fea0003800000 */
.L_x_12856:
        /* <DEDUP_REMOVED lines=42> */
.L_x_12855:
[----:B------:R-:W-:Y:S05]  /*284d0*/  BSYNC B2 ;  /* 0x0000000000027941 */ /* 0x000fea0003800000 */
.L_x_12854:
        /* <DEDUP_REMOVED lines=13> */
.L_x_12858:
        /* <DEDUP_REMOVED lines=12> */
.L_x_12861:
[----:B------:R-:W-:Y:S02]  /*28670*/  IMAD.MOV.U32 R9, RZ, RZ, R22 ;  /* 0x000000ffff097224 */ /* 0x000fe400078e0016 */
.L_x_12862:
[----:B------:R-:W-:Y:S05]  /*28680*/  BSYNC B2 ;  /* 0x0000000000027941 */ /* 0x000fea0003800000 */
.L_x_12860:
        /* <DEDUP_REMOVED lines=16> */
.L_x_12866:
[----:B------:R-:W-:Y:S05]  /*28790*/  BSYNC B3 ;  /* 0x0000000000037941 */ /* 0x000fea0003800000 */
.L_x_12865:
        /* <DEDUP_REMOVED lines=42> */
.L_x_12864:
[----:B------:R-:W-:Y:S05]  /*28a40*/  BSYNC B2 ;  /* 0x0000000000027941 */ /* 0x000fea0003800000 */
.L_x_12863:
        /* <DEDUP_REMOVED lines=10> */
.L_x_12859:
        /* <DEDUP_REMOVED lines=12> */
.L_x_12868:
[----:B------:R-:W-:Y:S02]  /*28bb0*/  IMAD.MOV.U32 R18, RZ, RZ, R22 ;  /* 0x000000ffff127224 */ /* 0x000fe400078e0016 */
.L_x_12869:
[----:B------:R-:W-:Y:S05]  /*28bc0*/  BSYNC B2 ;  /* 0x0000000000027941 */ /* 0x000fea0003800000 */
.L_x_12867:
        /* <DEDUP_REMOVED lines=16> */
.L_x_12873:
[----:B------:R-:W-:Y:S05]  /*28cd0*/  BSYNC B3 ;  /* 0x0000000000037941 */ /* 0x000fea0003800000 */
.L_x_12872:
        /* <DEDUP_REMOVED lines=42> */
.L_x_12871:
[----:B------:R-:W-:Y:S05]  /*28f80*/  BSYNC B2 ;  /* 0x0000000000027941 */ /* 0x000fea0003800000 */
.L_x_12870:
        /* <DEDUP_REMOVED lines=13> */
.L_x_12874:
        /* <DEDUP_REMOVED lines=12> */
.L_x_12877:
[----:B------:R-:W-:Y:S02]  /*29120*/  IMAD.MOV.U32 R8, RZ, RZ, R22 ;  /* 0x000000ffff087224 */ /* 0x000fe400078e0016 */
.L_x_12878:
[----:B------:R-:W-:Y:S05]  /*29130*/  BSYNC B2 ;  /* 0x0000000000027941 */ /* 0x000fea0003800000 */
.L_x_12876:
        /* <DEDUP_REMOVED lines=16> */
.L_x_12882:
[----:B------:R-:W-:Y:S05]  /*29240*/  BSYNC B3 ;  /* 0x0000000000037941 */ /* 0x000fea0003800000 */
.L_x_12881:
        /* <DEDUP_REMOVED lines=42> */
.L_x_12880:
[----:B------:R-:W-:Y:S05]  /*294f0*/  BSYNC B2 ;  /* 0x0000000000027941 */ /* 0x000fea0003800000 */
.L_x_12879:
        /* <DEDUP_REMOVED lines=10> */
.L_x_12875:
        /* <DEDUP_REMOVED lines=54> */
.L_x_12883:
[----:B------:R-:W-:Y:S02]  /*29900*/  IADD3 R96, R96, 0x20, RZ ;  /* 0x0000002060607810 */ /* 0x000fe40007ffe0ff */
.L_x_12754:
[----:B------:R-:W-:Y:S05]  /*29910*/  BSYNC B1 ;  /* 0x0000000000017941 */ /* 0x000fea0003800000 */
.L_x_12753:
        /* <DEDUP_REMOVED lines=30> */
.L_x_12887:
[----:B------:R-:W-:Y:S02]  /*29b00*/  IMAD.MOV.U32 R0, RZ, RZ, R22 ;  /* 0x000000ffff007224 */ /* 0x000fe400078e0016 */
.L_x_12888:
[----:B------:R-:W-:Y:S05]  /*29b10*/  BSYNC B2 ;  /* 0x0000000000027941 */ /* 0x000fea0003800000 */
.L_x_12886:
        /* <DEDUP_REMOVED lines=16> */
.L_x_12892:
[----:B------:R-:W-:Y:S05]  /*29c20*/  BSYNC B3 ;  /* 0x0000000000037941 */ /* 0x000fea0003800000 */
.L_x_12891:
        /* <DEDUP_REMOVED lines=42> */
.L_x_12890:
[----:B------:R-:W-:Y:S05]  /*29ed0*/  BSYNC B2 ;  /* 0x0000000000027941 */ /* 0x000fea0003800000 */
.L_x_12889:
        /* <DEDUP_REMOVED lines=18> */
.L_x_12893:
        /* <DEDUP_REMOVED lines=12> */
.L_x_12896:
[----:B------:R-:W-:Y:S02]  /*2a0c0*/  IMAD.MOV.U32 R15, RZ, RZ, R22 ;  /* 0x000000ffff0f7224 */ /* 0x000fe400078e0016 */
.L_x_12897:
[----:B------:R-:W-:Y:S05]  /*2a0d0*/  BSYNC B2 ;  /* 0x0000000000027941 */ /* 0x000fea0003800000 */
.L_x_12895:
        /* <DEDUP_REMOVED lines=16> */
.L_x_12901:
[----:B------:R-:W-:Y:S05]  /*2a1e0*/  BSYNC B3 ;  /* 0x0000000000037941 */ /* 0x000fea0003800000 */
.L_x_12900:
        /* <DEDUP_REMOVED lines=42> */
.L_x_12899:
[----:B------:R-:W-:Y:S05]  /*2a490*/  BSYNC B2 ;  /* 0x0000000000027941 */ /* 0x000fea0003800000 */
.L_x_12898:
        /* <DEDUP_REMOVED lines=10> */
.L_x_12894:
        /* <DEDUP_REMOVED lines=12> */
.L_x_12903:
[----:B------:R-:W-:Y:S02]  /*2a600*/  IMAD.MOV.U32 R18, RZ, RZ, R22 ;  /* 0x000000ffff127224 */ /* 0x000fe400078e0016 */
.L_x_12904:
[----:B------:R-:W-:Y:S05]  /*2a610*/  BSYNC B2 ;  /* 0x0000000000027941 */ /* 0x000fea0003800000 */
.L_x_12902:
        /* <DEDUP_REMOVED lines=16> */
.L_x_12908:
[----:B------:R-:W-:Y:S05]  /*2a720*/  BSYNC B3 ;  /* 0x0000000000037941 */ /* 0x000fea0003800000 */
.L_x_12907:
        /* <DEDUP_REMOVED lines=42> */
.L_x_12906:
[----:B------:R-:W-:Y:S05]  /*2a9d0*/  BSYNC B2 ;  /* 0x0000000000027941 */ /* 0x000fea0003800000 */
.L_x_12905:
        /* <DEDUP_REMOVED lines=15> */
.L_x_12909:
        /* <DEDUP_REMOVED lines=12> */
.L_x_12912:
[----:B------:R-:W-:Y:S02]  /*2ab90*/  IMAD.MOV.U32 R14, RZ, RZ, R22 ;  /* 0x000000ffff0e7224 */ /* 0x000fe400078e0016 */
.L_x_12913:
[----:B------:R-:W-:Y:S05]  /*2aba0*/  BSYNC B2 ;  /* 0x0000000000027941 */ /* 0x000fea0003800000 */
.L_x_12911:
        /* <DEDUP_REMOVED lines=16> */
.L_x_12917:
[----:B------:R-:W-:Y:S05]  /*2acb0*/  BSYNC B3 ;  /* 0x0000000000037941 */ /* 0x000fea0003800000 */
.L_x_12916:
        /* <DEDUP_REMOVED lines=42> */
.L_x_12915:
[----:B------:R-:W-:Y:S05]  /*2af60*/  BSYNC B2 ;  /* 0x0000000000027941 */ /* 0x000fea0003800000 */
.L_x_12914:
        /* <DEDUP_REMOVED lines=10> */
.L_x_12910:
        /* <DEDUP_REMOVED lines=12> */
.L_x_12919:
[----:B------:R-:W-:Y:S02]  /*2b0d0*/  IMAD.MOV.U32 R18, RZ, RZ, R22 ;  /* 0x000000ffff127224 */ /* 0x000fe400078e0016 */
.L_x_12920:
[----:B------:R-:W-:Y:S05]  /*2b0e0*/  BSYNC B2 ;  /* 0x0000000000027941 */ /* 0x000fea0003800000 */
.L_x_12918:
        /* <DEDUP_REMOVED lines=16> */
.L_x_12924:
[----:B------:R-:W-:Y:S05]  /*2b1f0*/  BSYNC B3 ;  /* 0x0000000000037941 */ /* 0x000fea0003800000 */
.L_x_12923:
        /* <DEDUP_REMOVED lines=42> */
.L_x_12922:
[----:B------:R-:W-:Y:S05]  /*2b4a0*/  BSYNC B2 ;  /* 0x0000000000027941 */ /* 0x000fea0003800000 */
.L_x_12921:
        /* <DEDUP_REMOVED lines=15> */
.L_x_12925:
        /* <DEDUP_REMOVED lines=12> */
.L_x_12928:
[----:B------:R-:W-:Y:S02]  /*2b660*/  IMAD.MOV.U32 R13, RZ, RZ, R22 ;  /* 0x000000ffff0d7224 */ /* 0x000fe400078e0016 */
.L_x_12929:
[----:B------:R-:W-:Y:S05]  /*2b670*/  BSYNC B2 ;  /* 0x0000000000027941 */ /* 0x000fea0003800000 */
.L_x_12927:
        /* <DEDUP_REMOVED lines=16> */
.L_x_12933:
[----:B------:R-:W-:Y:S05]  /*2b780*/  BSYNC B3 ;  /* 0x0000000000037941 */ /* 0x000fea0003800000 */
.L_x_12932:
        /* <DEDUP_REMOVED lines=42> */
.L_x_12931:
[----:B------:R-:W-:Y:S05]  /*2ba30*/  BSYNC B2 ;  /* 0x0000000000027941 */ /* 0x000fea0003800000 */
.L_x_12930:
        /* <DEDUP_REMOVED lines=10> */
.L_x_12926:
        /* <DEDUP_REMOVED lines=12> */
.L_x_12935:
[----:B------:R-:W-:Y:S02]  /*2bba0*/  IMAD.MOV.U32 R18, RZ, RZ, R22 ;  /* 0x000000ffff127224 */ /* 0x000fe400078e0016 */
.L_x_12936:
[----:B------:R-:W-:Y:S05]  /*2bbb0*/  BSYNC B2 ;  /* 0x0000000000027941 */ /* 0x000fea0003800000 */
.L_x_12934:
        /* <DEDUP_REMOVED lines=16> */
.L_x_12940:
[----:B------:R-:W-:Y:S05]  /*2bcc0*/  BSYNC B3 ;  /* 0x0000000000037941 */ /* 0x000fea0003800000 */
.L_x_12939:
        /* <DEDUP_REMOVED lines=42> */
.L_x_12938:
[----:B------:R-:W-:Y:S05]  /*2bf70*/  BSYNC B2 ;  /* 0x0000000000027941 */ /* 0x000fea0003800000 */
.L_x_12937:
        /* <DEDUP_REMOVED lines=15> */
.L_x_12941:
        /* <DEDUP_REMOVED lines=12> */
.L_x_12944:
[----:B------:R-:W-:Y:S02]  /*2c130*/  IMAD.MOV.U32 R12, RZ, RZ, R22 ;  /* 0x000000ffff0c7224 */ /* 0x000fe400078e0016 */
.L_x_12945:
[----:B------:R-:W-:Y:S05]  /*2c140*/  BSYNC B2 ;  /* 0x0000000000027941 */ /* 0x000fea0003800000 */
.L_x_12943:
        /* <DEDUP_REMOVED lines=16> */
.L_x_12949:
[----:B------:R-:W-:Y:S05]  /*2c250*/  BSYNC B3 ;  /* 0x0000000000037941 */ /* 0x000fea0003800000 */
.L_x_12948:
        /* <DEDUP_REMOVED lines=42> */
.L_x_12947:
[----:B------:R-:W-:Y:S05]  /*2c500*/  BSYNC B2 ;  /* 0x0000000000027941 */ /* 0x000fea0003800000 */
.L_x_12946:
        /* <DEDUP_REMOVED lines=10> */
.L_x_12942:
        /* <DEDUP_REMOVED lines=12> */
.L_x_12951:
[----:B------:R-:W-:Y:S02]  /*2c670*/  IMAD.MOV.U32 R18, RZ, RZ, R22 ;  /* 0x000000ffff127224 */ /* 0x000fe400078e0016 */
.L_x_12952:
[----:B------:R-:W-:Y:S05]  /*2c680*/  BSYNC B2 ;  /* 0x0000000000027941 */ /* 0x000fea0003800000 */
.L_x_12950:
        /* <DEDUP_REMOVED lines=16> */
.L_x_12956:
[----:B------:R-:W-:Y:S05]  /*2c790*/  BSYNC B3 ;  /* 0x0000000000037941 */ /* 0x000fea0003800000 */
.L_x_12955:
        /* <DEDUP_REMOVED lines=42> */
.L_x_12954:
[----:B------:R-:W-:Y:S05]  /*2ca40*/  BSYNC B2 ;  /* 0x0000000000027941 */ /* 0x000fea0003800000 */
.L_x_12953:
        /* <DEDUP_REMOVED lines=13> */
.L_x_12957:
        /* <DEDUP_REMOVED lines=12> */
.L_x_12960:
[----:B------:R-:W-:Y:S02]  /*2cbe0*/  IMAD.MOV.U32 R11, RZ, RZ, R22 ;  /* 0x000000ffff0b7224 */ /* 0x000fe400078e0016 */
.L_x_12961:
[----:B------:R-:W-:Y:S05]  /*2cbf0*/  BSYNC B2 ;  /* 0x0000000000027941 */ /* 0x000fea0003800000 */
.L_x_12959:
        /* <DEDUP_REMOVED lines=16> */
.L_x_12965:
[----:B------:R-:W-:Y:S05]  /*2cd00*/  BSYNC B3 ;  /* 0x0000000000037941 */ /* 0x000fea0003800000 */
.L_x_12964:
        /* <DEDUP_REMOVED lines=42> */
.L_x_12963:
[----:B------:R-:W-:Y:S05]  /*2cfb0*/  BSYNC B2 ;  /* 0x0000000000027941 */ /* 0x000fea0003800000 */
.L_x_12962:
        /* <DEDUP_REMOVED lines=10> */
.L_x_12958:
        /* <DEDUP_REMOVED lines=12> */
.L_x_12967:
[----:B------:R-:W-:Y:S02]  /*2d120*/  IMAD.MOV.U32 R18, RZ, RZ, R22 ;  /* 0x000000ffff127224 */ /* 0x000fe400078e0016 */
.L_x_12968:
[----:B------:R-:W-:Y:S05]  /*2d130*/  BSYNC B2 ;  /* 0x0000000000027941 */ /* 0x000fea0003800000 */
.L_x_12966:
        /* <DEDUP_REMOVED lines=16> */
.L_x_12972:
[----:B------:R-:W-:Y:S05]  /*2d240*/  BSYNC B3 ;  /* 0x0000000000037941 */ /* 0x000fea0003800000 */
.L_x_12971:
        /* <DEDUP_REMOVED lines=42> */
.L_x_12970:
[----:B------:R-:W-:Y:S05]  /*2d4f0*/  BSYNC B2 ;  /* 0x0000000000027941 */ /* 0x000fea0003800000 */
.L_x_12969:
        /* <DEDUP_REMOVED lines=13> */
.L_x_12973:
        /* <DEDUP_REMOVED lines=12> */
.L_x_12976:
[----:B------:R-:W-:Y:S02]  /*2d690*/  IMAD.MOV.U32 R10, RZ, RZ, R22 ;  /* 0x000000ffff0a7224 */ /* 0x000fe400078e0016 */
.L_x_12977:
[----:B------:R-:W-:Y:S05]  /*2d6a0*/  BSYNC B2 ;  /* 0x0000000000027941 */ /* 0x000fea0003800000 */
.L_x_12975:
        /* <DEDUP_REMOVED lines=16> */
.L_x_12981:
[----:B------:R-:W-:Y:S05]  /*2d7b0*/  BSYNC B3 ;  /* 0x0000000000037941 */ /* 0x000fea0003800000 */
.L_x_12980:
        /* <DEDUP_REMOVED lines=42> */
.L_x_12979:
[----:B------:R-:W-:Y:S05]  /*2da60*/  BSYNC B2 ;  /* 0x0000000000027941 */ /* 0x000fea0003800000 */
.L_x_12978:
        /* <DEDUP_REMOVED lines=10> */
.L_x_12974:
        /* <DEDUP_REMOVED lines=12> */
.L_x_12983:
[----:B------:R-:W-:Y:S02]  /*2dbd0*/  IMAD.MOV.U32 R18, RZ, RZ, R22 ;  /* 0x000000ffff127224 */ /* 0x000fe400078e0016 */
.L_x_12984:
[----:B------:R-:W-:Y:S05]  /*2dbe0*/  BSYNC B2 ;  /* 0x0000000000027941 */ /* 0x000fea0003800000 */
.L_x_12982:
        /* <DEDUP_REMOVED lines=16> */
.L_x_12988:
[----:B------:R-:W-:Y:S05]  /*2dcf0*/  BSYNC B3 ;  /* 0x0000000000037941 */ /* 0x000fea0003800000 */
.L_x_12987:
        /* <DEDUP_REMOVED lines=42> */
.L_x_12986:
[----:B------:R-:W-:Y:S05]  /*2dfa0*/  BSYNC B2 ;  /* 0x0000000000027941 */ /* 0x000fea0003800000 */
.L_x_12985:
        /* <DEDUP_REMOVED lines=13> */
.L_x_12989:
        /* <DEDUP_REMOVED lines=12> */
.L_x_12992:
[----:B------:R-:W-:Y:S02]  /*2e140*/  IMAD.MOV.U32 R9, RZ, RZ, R22 ;  /* 0x000000ffff097224 */ /* 0x000fe400078e0016 */
.L_x_12993:
[----:B------:R-:W-:Y:S05]  /*2e150*/  BSYNC B2 ;  /* 0x0000000000027941 */ /* 0x000fea0003800000 */
.L_x_12991:
        /* <DEDUP_REMOVED lines=16> */
.L_x_12997:
[----:B------:R-:W-:Y:S05]  /*2e260*/  BSYNC B3 ;  /* 0x0000000000037941 */ /* 0x000fea0003800000 */
.L_x_12996:
        /* <DEDUP_REMOVED lines=42> */
.L_x_12995:
[----:B------:R-:W-:Y:S05]  /*2e510*/  BSYNC B2 ;  /* 0x0000000000027941 */ /* 0x000fea0003800000 */
.L_x_12994:
        /* <DEDUP_REMOVED lines=10> */
.L_x_12990:
        /* <DEDUP_REMOVED lines=12> */
.L_x_12999:
[----:B------:R-:W-:Y:S02]  /*2e680*/  IMAD.MOV.U32 R18, RZ, RZ, R22 ;  /* 0x000000ffff127224 */ /* 0x000fe400078e0016 */
.L_x_13000:
[----:B------:R-:W-:Y:S05]  /*2e690*/  BSYNC B2 ;  /* 0x0000000000027941 */ /* 0x000fea0003800000 */
.L_x_12998:
        /* <DEDUP_REMOVED lines=16> */
.L_x_13004:
[----:B------:R-:W-:Y:S05]  /*2e7a0*/  BSYNC B3 ;  /* 0x0000000000037941 */ /* 0x000fea0003800000 */
.L_x_13003:
        /* <DEDUP_REMOVED lines=42> */
.L_x_13002:
[----:B------:R-:W-:Y:S05]  /*2ea50*/  BSYNC B2 ;  /* 0x0000000000027941 */ /* 0x000fea0003800000 */
.L_x_13001:
        /* <DEDUP_REMOVED lines=13> */
.L_x_13005:
        /* <DEDUP_REMOVED lines=12> */
.L_x_13008:
[----:B------:R-:W-:Y:S02]  /*2ebf0*/  IMAD.MOV.U32 R8, RZ, RZ, R22 ;  /* 0x000000ffff087224 */ /* 0x000fe400078e0016 */
.L_x_13009:
[----:B------:R-:W-:Y:S05]  /*2ec00*/  BSYNC B2 ;  /* 0x0000000000027941 */ /* 0x000fea0003800000 */
.L_x_13007:
        /* <DEDUP_REMOVED lines=16> */
.L_x_13013:
[----:B------:R-:W-:Y:S05]  /*2ed10*/  BSYNC B3 ;  /* 0x0000000000037941 */ /* 0x000fea0003800000 */
.L_x_13012:
        /* <DEDUP_REMOVED lines=42> */
.L_x_13011:
[----:B------:R-:W-:Y:S05]  /*2efc0*/  BSYNC B2 ;  /* 0x0000000000027941 */ /* 0x000fea0003800000 */
.L_x_13010:
        /* <DEDUP_REMOVED lines=10> */
.L_x_13006:
[C---:B------:R-:W-:Y:S02]  /*2f070*/  LEA R98, P0, R96.reuse, c[0x0][0x188], 0x4 ;  /* 0x0000620060627a11 */ /* 0x040fe400078020ff */
        /* <DEDUP_REMOVED lines=53> */
.L_x_12885:
[----:B------:R-:W-:Y:S05]  /*2f3d0*/  BSYNC B1 ;  /* 0x0000000000017941 */ /* 0x000fea0003800000 */
.L_x_12884:
        /* <DEDUP_REMOVED lines=78> */
.L_x_13034:
[----:B01----:R-:W-:Y:S01]  /*2f8c0*/  FADD.FTZ R95, R95, R94 ;  /* 0x0000005e5f5f7221 */ /* 0x003fe20000010000 */
        /* <DEDUP_REMOVED lines=156> */
.L_x_13035:
[----:B------:R-:W-:Y:S01]  /*30290*/  @!P6 IMAD.MOV.U32 R92, RZ, RZ, 0x4 ;  /* 0x00000004ff5ce424 */ /* 0x000fe200078e00ff */
[----:B------:R-:W-:Y:S01]  /*302a0*/  ISETP.NE.AND P0, PT, RZ, UR4, PT ;  /* 0x00000004ff007c0c */ /* 0x000fe2000bf05270 */
[----:B01----:R-:W-:Y:S01]  /*302b0*/  FADD.FTZ R95, R94, R95 ;  /* 0x0000005f5e5f7221 */ /* 0x003fe20000010000 */
        /* <DEDUP_REMOVED lines=14> */
[----:B0-----:R-:W2:Y:S04]  /*303a0*/  LDL R92, [R1+0x1b0] ;  /* 0x0001b000015c7983 */ /* 0x001ea80000100800 */
[----:B------:R-:W3:Y:S04]  /*303b0*/  LDL R96, [R1+0x1b4] ;  /* 0x0001b40001607983 */ /* 0x000ee80000100800 */
[----:B------:R-:W4:Y:S04]  /*303c0*/  LDL R175, [R1+0x190] ;  /* 0x0001900001af7983 */ /* 0x000f280000100800 */
[----:B------:R-:W4:Y:S04]  /*303d0*/  LDL R97, [R1+0x194] ;  /* 0x0001940001617983 */ /* 0x000f280000100800 */
        /* <DEDUP_REMOVED lines=10> */
[----:B------:R-:W4:Y:S04]  /*30480*/  LDL R134, [R1+0x1a4] ;  /* 0x0001a40001867983 */ /* 0x000f280000100800 */
[----:B------:R-:W4:Y:S04]  /*30490*/  LDL R174, [R1+0x184] ;  /* 0x0001840001ae7983 */ /* 0x000f280000100800 */
[----:B0-----:R-:W4:Y:S01]  /*304a0*/  LDL R0, [R1+0x180] ;  /* 0x0001800001007983 */ /* 0x001f220000100800 */
[----:B--2--5:R-:W-:-:S02]  /*304b0*/  FFMA.FTZ R92, R92, R93, R228 ;  /* 0x0000005d5c5c7223 */ /* 0x024fc400000100e4 */
        /* <DEDUP_REMOVED lines=13> */
[----:B------:R-:W-:-:S05]  /*30590*/  FFMA.FTZ R93, R99, R97, R230 ;  /* 0x00000061635d7223 */ /* 0x000fca00000100e6 */
[----:B------:R-:W-:Y:S01]  /*305a0*/  F2FP.BF16.PACK_AB R93, R98, R93 ;  /* 0x0000005d625d723e */ /* 0x000fe200000010ff */
[----:B------:R-:W-:Y:S02]  /*305b0*/  FADD.FTZ R98, R47, -R95 ;  /* 0x8000005f2f627221 */ /* 0x000fe40000010000 */
[----:B------:R-:W-:Y:S02]  /*305c0*/  FFMA.FTZ R97, R252, R97, R222 ;  /* 0x00000061fc617223 */ /* 0x000fe400000100de */
[----:B------:R-:W-:Y:S01]  /*305d0*/  FMUL.FTZ R98, R172, R98 ;  /* 0x00000062ac627220 */ /* 0x000fe20000410000 */
[----:B------:R-:W4:Y:S02]  /*305e0*/  LDL R252, [R1+0x18c] ;  /* 0x00018c0001fc7983 */ /* 0x000f240000100800 */
[----:B------:R-:W-:Y:S01]  /*305f0*/  F2FP.BF16.PACK_AB R97, R135, R97 ;  /* 0x000000618761723e */ /* 0x000fe200000010ff */
[-C--:B---3--:R-:W-:Y:S02]  /*30600*/  FFMA.FTZ R94, R94, R98.reuse, R232 ;  /* 0x000000625e5e7223 */ /* 0x088fe400000100e8 */
[----:B------:R-:W-:-:S02]  /*30610*/  FFMA.FTZ R98, R0, R98, R224 ;  /* 0x0000006200627223 */ /* 0x000fc400000100e0 */
[----:B------:R0:W5:Y:S04]  /*30620*/  LDL.LU R0, [R1+0x1c0] ;  /* 0x0001c00001007983 */ /* 0x0001680000300800 */
[----:B------:R-:W3:Y:S01]  /*30630*/  LDL R135, [R1+0x1a8] ;  /* 0x0001a80001877983 */ /* 0x000ee20000100800 */
[----:B------:R-:W-:-:S04]  /*30640*/  FADD.FTZ R99, R110, -R95 ;  /* 0x8000005f6e637221 */ /* 0x000fc80000010000 */
[----:B------:R-:W-:-:S04]  /*30650*/  FMUL.FTZ R99, R172, R99 ;  /* 0x00000063ac637220 */ /* 0x000fc80000410000 */
[-C--:B------:R-:W-:Y:S02]  /*30660*/  FFMA.FTZ R134, R134, R99.reuse, R233 ;  /* 0x0000006386867223 */ /* 0x080fe400000100e9 */
[----:B------:R-:W-:-:S05]  /*30670*/  FFMA.FTZ R99, R174, R99, R225 ;  /* 0x00000063ae637223 */ /* 0x000fca00000100e1 */
[----:B------:R-:W-:Y:S01]  /*30680*/  F2FP.BF16.PACK_AB R98, R99, R98 ;  /* 0x000000626362723e */ /* 0x000fe200000010ff */
[--C-:B------:R-:W-:Y:S02]  /*30690*/  FADD.FTZ R99, R111, -R95.reuse ;  /* 0x8000005f6f637221 */ /* 0x100fe40000010000 */
[----:B------:R-:W-:Y:S02]  /*306a0*/  FADD.FTZ R95, R126, -R95 ;  /* 0x8000005f7e5f7221 */ /* 0x000fe40000010000 */
[C---:B------:R-:W-:Y:S02]  /*306b0*/  FMUL.FTZ R99, R172.reuse, R99 ;  /* 0x00000063ac637220 */ /* 0x040fe40000410000 */
[----:B------:R-:W-:Y:S01]  /*306c0*/  FMUL.FTZ R174, R172, R95 ;  /* 0x0000005facae7220 */ /* 0x000fe20000410000 */
[----:B------:R-:W-:-:S03]  /*306d0*/  F2FP.BF16.PACK_AB R94, R134, R94 ;  /* 0x0000005e865e723e */ /* 0x000fc600000010ff */
[----:B--2---:R-:W-:Y:S02]  /*306e0*/  FFMA.FTZ R134, R175, R174, R235 ;  /* 0x000000aeaf867223 */ /* 0x004fe400000100eb */
[----:B------:R-:W-:Y:S02]  /*306f0*/  IMAD.MOV.U32 R175, RZ, RZ, 0x10 ;  /* 0x00000010ffaf7424 */ /* 0x000fe400078e00ff */
[----:B---3--:R-:W-:-:S05]  /*30700*/  FFMA.FTZ R95, R135, R99, R234 ;  /* 0x00000063875f7223 */ /* 0x008fca00000100ea */
[----:B------:R-:W-:Y:S01]  /*30710*/  F2FP.BF16.PACK_AB R95, R134, R95 ;  /* 0x0000005f865f723e */ /* 0x000fe200000010ff */
[----:B------:R-:W-:-:S05]  /*30720*/  IMAD.WIDE.U32 R134, R17, R175, c[0x0][0x208] ;  /* 0x0000820011867625 */ /* 0x000fca00078e00af */
[----:B------:R1:W-:Y:S04]  /*30730*/  STG.E.128 [R134.64], R92 ;  /* 0x0000005c86007986 */ /* 0x0003e8000c101d08 */
[----:B-1----:R-:W2:Y:S01]  /*30740*/  LDL R135, [R1+0x188] ;  /* 0x0001880001877983 */ /* 0x002ea20000100800 */
[----:B----4-:R-:W-:Y:S02]  /*30750*/  FFMA.FTZ R93, R252, R174, R227 ;  /* 0x000000aefc5d7223 */ /* 0x010fe400000100e3 */
[----:B--2---:R-:W-:-:S05]  /*30760*/  FFMA.FTZ R92, R135, R99, R226 ;  /* 0x00000063875c7223 */ /* 0x004fca00000100e2 */
[----:B------:R-:W-:Y:S01]  /*30770*/  F2FP.BF16.PACK_AB R99, R93, R92 ;  /* 0x0000005c5d63723e */ /* 0x000fe200000010ff */
[----:B------:R-:W-:-:S05]  /*30780*/  IMAD.WIDE.U32 R92, R17, R175, c[0x0][0x210] ;  /* 0x00008400115c7625 */ /* 0x000fca00078e00af */
[----:B------:R0:W-:Y:S01]  /*30790*/  STG.E.128 [R92.64], R96 ;  /* 0x000000605c007986 */ /* 0x0001e2000c101d08 */
[----:B------:R-:W-:-:S03]  /*307a0*/  IADD3 R17, R17, 0x20, RZ ;  /* 0x0000002011117810 */ /* 0x000fc60007ffe0ff */
.L_x_13017:
[----:B------:R-:W-:Y:S05]  /*307b0*/  BSYNC B1 ;  /* 0x0000000000017941 */ /* 0x000fea0003800000 */
.L_x_13016:
[----:B------:R-:W-:Y:S01]  /*307c0*/  LOP3.LUT P1, RZ, R24, 0x1000, RZ, 0xc0, !PT ;  /* 0x0000100018ff7812 */ /* 0x000fe2000782c0ff */
[----:B------:R-:W-:-:S12]  /*307d0*/  BSSY B1, `(.L_x_13018) ;  /* 0x0000043000017945 */ /* 0x000fd80003800000 */
        /* <DEDUP_REMOVED lines=14> */
[----:B-----5:R0:W-:Y:S04]  /*308c0*/  STL [R1+0x1c0], R0 ;  /* 0x0001c00001007387 */ /* 0x0201e80000100800 */
        /* <DEDUP_REMOVED lines=51> */
.L_x_13019:
[----:B------:R-:W-:Y:S05]  /*30c00*/  BSYNC B1 ;  /* 0x0000000000017941 */ /* 0x000fea0003800000 */
.L_x_13018:
        /* <DEDUP_REMOVED lines=68> */
.L_x_13021:
[----:B------:R-:W-:Y:S05]  /*31050*/  BSYNC B1 ;  /* 0x0000000000017941 */ /* 0x000fea0003800000 */
.L_x_13020:
        /* <DEDUP_REMOVED lines=68> */
.L_x_13023:
[----:B------:R-:W-:Y:S05]  /*314a0*/  BSYNC B1 ;  /* 0x0000000000017941 */ /* 0x000fea0003800000 */
.L_x_13022:
        /* <DEDUP_REMOVED lines=31> */
[----:B------:R-:W3:Y:S01]  /*316a0*/  LDL R94, [R1] ;  /* 0x00000000015e7983 */ /* 0x000ee20000100800 */
        /* <DEDUP_REMOVED lines=36> */
.L_x_13025:
[----:B------:R-:W-:Y:S05]  /*318f0*/  BSYNC B1 ;  /* 0x0000000000017941 */ /* 0x000fea0003800000 */
.L_x_13024:
        /* <DEDUP_REMOVED lines=14> */
[----:B------:R-:W-:Y:S02]  /*319e0*/  FMUL.FTZ R94, R172, R94 ;  /* 0x0000005eac5e7220 */ /* 0x000fe40000410000 */
[----:B-----5:R-:W-:-:S02]  /*319f0*/  FFMA.FTZ R92, R248, R93, R144 ;  /* 0x0000005df85c7223 */ /* 0x020fc40000010090 */
        /* <DEDUP_REMOVED lines=23> */
[----:B------:R-:W-:Y:S02]  /*31b70*/  FADD.FTZ R95, R131, -R95 ;  /* 0x8000005f835f7221 */ /* 0x000fe40000010000 */
[C---:B------:R-:W-:Y:S02]  /*31b80*/  FMUL.FTZ R99, R172.reuse, R99 ;  /* 0x00000063ac637220 */ /* 0x040fe40000410000 */
[----:B------:R-:W-:Y:S01]  /*31b90*/  FMUL.FTZ R174, R172, R95 ;  /* 0x0000005facae7220 */ /* 0x000fe20000410000 */
[----:B------:R-:W-:Y:S01]  /*31ba0*/  F2FP.BF16.PACK_AB R94, R134, R94 ;  /* 0x0000005e865e723e */ /* 0x000fe200000010ff */
[----:B------:R-:W-:Y:S02]  /*31bb0*/  FFMA.FTZ R97, R175, R97, R138 ;  /* 0x00000061af617223 */ /* 0x000fe4000001008a */
[----:B------:R-:W-:-:S02]  /*31bc0*/  FFMA.FTZ R95, R246, R99, R150 ;  /* 0x00000063f65f7223 */ /* 0x000fc40000010096 */
[----:B------:R-:W-:Y:S02]  /*31bd0*/  FFMA.FTZ R134, R247, R174, R151 ;  /* 0x000000aef7867223 */ /* 0x000fe40000010097 */
[----:B------:R-:W-:Y:S01]  /*31be0*/  IMAD.MOV.U32 R175, RZ, RZ, 0x10 ;  /* 0x00000010ffaf7424 */ /* 0x000fe200078e00ff */
[----:B------:R-:W-:Y:S02]  /*31bf0*/  F2FP.BF16.PACK_AB R97, R135, R97 ;  /* 0x000000618761723e */ /* 0x000fe400000010ff */
[----:B------:R-:W-:Y:S01]  /*31c00*/  F2FP.BF16.PACK_AB R95, R134, R95 ;  /* 0x0000005f865f723e */ /* 0x000fe200000010ff */
[----:B------:R-:W-:-:S05]  /*31c10*/  IMAD.WIDE.U32 R134, R17, R175, c[0x0][0x208] ;  /* 0x0000820011867625 */ /* 0x000fca00078e00af */
[----:B------:R0:W-:Y:S04]  /*31c20*/  STG.E.128 [R134.64], R92 ;  /* 0x0000005c86007986 */ /* 0x0001e8000c101d08 */
[----:B0-----:R-:W2:Y:S01]  /*31c30*/  LDL R135, [R1+0xe8] ;  /* 0x0000e80001877983 */ /* 0x001ea20000100800 */
[----:B------:R-:W-:Y:S02]  /*31c40*/  FFMA.FTZ R93, R252, R174, R143 ;  /* 0x000000aefc5d7223 */ /* 0x000fe4000001008f */
[----:B--2---:R-:W-:-:S05]  /*31c50*/  FFMA.FTZ R92, R135, R99, R142 ;  /* 0x00000063875c7223 */ /* 0x004fca000001008e */
[----:B------:R-:W-:Y:S01]  /*31c60*/  F2FP.BF16.PACK_AB R99, R93, R92 ;  /* 0x0000005c5d63723e */ /* 0x000fe200000010ff */
[----:B------:R-:W-:-:S05]  /*31c70*/  IMAD.WIDE.U32 R92, R17, R175, c[0x0][0x210] ;  /* 0x00008400115c7625 */ /* 0x000fca00078e00af */
[----:B------:R0:W-:Y:S01]  /*31c80*/  STG.E.128 [R92.64], R96 ;  /* 0x000000605c007986 */ /* 0x0001e2000c101d08 */
[----:B------:R-:W-:-:S03]  /*31c90*/  IADD3 R17, R17, 0x20, RZ ;  /* 0x0000002011117810 */ /* 0x000fc60007ffe0ff */
.L_x_13027:
[----:B------:R-:W-:Y:S05]  /*31ca0*/  BSYNC B1 ;  /* 0x0000000000017941 */ /* 0x000fea0003800000 */
.L_x_13026:
        /* <DEDUP_REMOVED lines=58> */
.L_x_13029:
[----:B------:R-:W-:Y:S05]  /*32050*/  BSYNC B1 ;  /* 0x0000000000017941 */ /* 0x000fea0003800000 */
.L_x_13028:
[----:B------:R-:W-:Y:S01]  /*32060*/  LOP3.LUT P1, RZ, R24, 0x40, RZ, 0xc0, !PT ;  /* 0x0000004018ff7812 */ /* 0x000fe2000782c0ff */
[----:B------:R-:W-:-:S12]  /*32070*/  BSSY B1, `(.L_x_13030) ;  /* 0x0000040000017945 */ /* 0x000fd80003800000 */
[----:B------:R-:W-:Y:S05]  /*32080*/  @!P1 BRA `(.L_x_13031) ;  /* 0x000003e000009947 */ /* 0x000fea0003800000 */
[----:B0-----:R-:W-:Y:S01]  /*32090*/  FSEL R92, R173, RZ, !P0 ;  /* 0x000000ffad5c7208 */ /* 0x001fe20004000000 */
[----:B------:R-:W2:Y:S04]  /*320a0*/  LDL R252, [R1+0xac] ;  /* 0x0000ac0001fc7983 */ /* 0x000ea80000100800 */
[--C-:B-----5:R-:W-:Y:S02]  /*320b0*/  FADD.FTZ R97, R0, -R92.reuse ;  /* 0x8000005c00617221 */ /* 0x120fe40000010000 */
        /* <DEDUP_REMOVED lines=8> */
[C---:B------:R-:W-:Y:S01]  /*32140*/  FMUL.FTZ R99, R172.reuse, R99 ;  /* 0x00000063ac637220 */ /* 0x040fe20000410000 */
[----:B------:R-:W3:Y:S01]  /*32150*/  LDL R97, [R1+0xa8] ;  /* 0x0000a80001617983 */ /* 0x000ee20000100800 */
[----:B------:R-:W-:-:S02]  /*32160*/  FMUL.FTZ R135, R172, R96 ;  /* 0x00000060ac877220 */ /* 0x000fc40000410000 */
        /* <DEDUP_REMOVED lines=9> */
[----:B------:R-:W4:Y:S01]  /*32200*/  LDL R94, [R1+0xa0] ;  /* 0x0000a000015e7983 */ /* 0x000f220000100800 */
[----:B--2---:R-:W-:-:S02]  /*32210*/  FFMA.FTZ R93, R93, R99, R69 ;  /* 0x000000635d5d7223 */ /* 0x004fc40000010045 */
[----:B---3--:R-:W-:-:S05]  /*32220*/  FFMA.FTZ R92, R92, R134, R68 ;  /* 0x000000865c5c7223 */ /* 0x008fca0000010044 */
[----:B------:R-:W-:Y:S02]  /*32230*/  F2FP.BF16.PACK_AB R92, R93, R92 ;  /* 0x0000005c5d5c723e */ /* 0x000fe400000010ff */
[----:B------:R-:W2:Y:S01]  /*32240*/  LDL R93, [R1+0xb8] ;  /* 0x0000b800015d7983 */ /* 0x000ea20000100800 */
[----:B----4-:R-:W-:Y:S02]  /*32250*/  FFMA.FTZ R96, R96, R98, R71 ;  /* 0x0000006260607223 */ /* 0x010fe40000010047 */
[----:B------:R-:W-:Y:S02]  /*32260*/  FFMA.FTZ R94, R94, R173, R72 ;  /* 0x000000ad5e5e7223 */ /* 0x000fe40000010048 */
[----:B------:R-:W-:-:S05]  /*32270*/  FFMA.FTZ R95, R95, R174, R73 ;  /* 0x000000ae5f5f7223 */ /* 0x000fca0000010049 */
[----:B------:R-:W-:Y:S01]  /*32280*/  F2FP.BF16.PACK_AB R94, R95, R94 ;  /* 0x0000005e5f5e723e */ /* 0x000fe200000010ff */
[----:B------:R-:W-:Y:S02]  /*32290*/  FFMA.FTZ R95, R97, R175, R74 ;  /* 0x000000af615f7223 */ /* 0x000fe4000001004a */
[----:B--2---:R-:W-:-:S05]  /*322a0*/  FFMA.FTZ R93, R93, R135, R70 ;  /* 0x000000875d5d7223 */ /* 0x004fca0000010046 */
[----:B------:R-:W-:Y:S01]  /*322b0*/  F2FP.BF16.PACK_AB R93, R96, R93 ;  /* 0x0000005d605d723e */ /* 0x000fe200000010ff */
[----:B------:R-:W-:Y:S02]  /*322c0*/  FFMA.FTZ R96, R252, R172, R75 ;  /* 0x000000acfc607223 */ /* 0x000fe4000001004b */
[----:B------:R-:W-:-:S03]  /*322d0*/  IMAD.MOV.U32 R252, RZ, RZ, 0x10 ;  /* 0x00000010fffc7424 */ /* 0x000fc600078e00ff */
[----:B------:R-:W-:Y:S01]  /*322e0*/  F2FP.BF16.PACK_AB R95, R96, R95 ;  /* 0x0000005f605f723e */ /* 0x000fe200000010ff */
[----:B------:R-:W-:-:S05]  /*322f0*/  IMAD.WIDE.U32 R96, R17, R252, c[0x0][0x208] ;  /* 0x0000820011607625 */ /* 0x000fca00078e00fc */
        /* <DEDUP_REMOVED lines=11> */
[----:B----4-:R-:W-:Y:S01]  /*323b0*/  FFMA.FTZ R94, R94, R173, R80 ;  /* 0x000000ad5e5e7223 */ /* 0x010fe20000010050 */
[----:B------:R-:W-:Y:S01]  /*323c0*/  F2FP.BF16.PACK_AB R95, R92, R95 ;  /* 0x0000005f5c5f723e */ /* 0x000fe200000010ff */
[----:B------:R-:W-:Y:S02]  /*323d0*/  FFMA.FTZ R96, R96, R174, R81 ;  /* 0x000000ae60607223 */ /* 0x000fe40000010051 */
[----:B------:R-:W-:Y:S02]  /*323e0*/  FFMA.FTZ R93, R93, R135, R78 ;  /* 0x000000875d5d7223 */ /* 0x000fe4000001004e */
[----:B------:R-:W-:Y:S01]  /*323f0*/  FFMA.FTZ R99, R97, R99, R77 ;  /* 0x0000006361637223 */ /* 0x000fe2000001004d */
[----:B------:R-:W-:Y:S01]  /*32400*/  F2FP.BF16.PACK_AB R94, R96, R94 ;  /* 0x0000005e605e723e */ /* 0x000fe200000010ff */
[----:B------:R-:W-:-:S04]  /*32410*/  IMAD.WIDE.U32 R96, R17, R252, c[0x0][0x210] ;  /* 0x0000840011607625 */ /* 0x000fc800078e00fc */
[----:B--2---:R-:W-:Y:S02]  /*32420*/  FFMA.FTZ R98, R175, R98, R79 ;  /* 0x00000062af627223 */ /* 0x004fe4000001004f */
[----:B---3--:R-:W-:-:S03]  /*32430*/  FFMA.FTZ R92, R172, R134, R76 ;  /* 0x00000086ac5c7223 */ /* 0x008fc6000001004c */
[----:B------:R-:W-:Y:S02]  /*32440*/  F2FP.BF16.PACK_AB R93, R98, R93 ;  /* 0x0000005d625d723e */ /* 0x000fe400000010ff */
[----:B------:R-:W-:-:S05]  /*32450*/  F2FP.BF16.PACK_AB R92, R99, R92 ;  /* 0x0000005c635c723e */ /* 0x000fca00000010ff */
[----:B------:R0:W-:Y:S02]  /*32460*/  STG.E.128 [R96.64], R92 ;  /* 0x0000005c60007986 */ /* 0x0001e4000c101d08 */
.L_x_13031:
[----:B------:R-:W-:Y:S05]  /*32470*/  BSYNC B1 ;  /* 0x0000000000017941 */ /* 0x000fea0003800000 */
.L_x_13030:
[----:B------:R-:W-:-:S04]  /*32480*/  IMAD.MOV.U32 R17, RZ, RZ, 0x4 ;  /* 0x00000004ff117424 */ /* 0x000fc800078e00ff */
[----:B------:R-:W-:-:S05]  /*32490*/  IMAD R28, R17, c[0x0][0x160], R28 ;  /* 0x00005800111c7a24 */ /* 0x000fca00078e021c */
[----:B------:R-:W-:-:S13]  /*324a0*/  ISETP.GE.AND P0, PT, R28, c[0x0][0x164], PT ;  /* 0x000059001c007a0c */ /* 0x000fda0003f06270 */
[----:B0----5:R-:W-:Y:S01]  /*324b0*/  @P0 CALL.REL.NOINC `(.L_x_13032) ;  /* 0x0000001000000944 */ /* 0x021fe20003c00000 */
[----:B------:R-:W-:Y:S05]  /*324c0*/  BRA `(.L_x_13033) ;  /* 0xfffcf83000007947 */ /* 0x000fea000383ffff */
.L_x_13032:
[----:B------:R-:W-:Y:S05]  /*324d0*/  BSYNC B0 ;  /* 0x0000000000007941 */ /* 0x000fea0003800000 */
.L_x_11966:
[----:B------:R-:W-:Y:S05]  /*324e0*/  EXIT ;  /* 0x000000000000794d */ /* 0x000fea0003800000 */
.L_x_13014:
[----:B------:R-:W-:Y:S01]  /*324f0*/  IMAD.MOV.U32 R94, RZ, RZ, 0x1 ;  /* 0x00000001ff5e7424 */ /* 0x000fe200078e00ff */
[----:B------:R-:W-:Y:S01]  /*32500*/  MOV R92, 0x32540 ;  /* 0x00032540005c7802 */ /* 0x000fe20000000f00 */
[----:B------:R-:W-:Y:S02]  /*32510*/  IMAD.MOV.U32 R96, RZ, RZ, 0x1f ;  /* 0x0000001fff607424 */ /* 0x000fe400078e00ff */
[----:B------:R-:W-:Y:S02]  /*32520*/  IMAD.MOV.U32 R93, RZ, RZ, -0x1 ;  /* 0xffffffffff5d7424 */ /* 0x000fe400078e00ff */
[----:B-----5:R-:W-:Y:S05]  /*32530*/  CALL.REL.NOINC `($__internal_20_$__cuda_sm70_shflsync_bfly_p) ;  /* 0x00000c1000007944 */ /* 0x020fea0003c00000 */
[----:B-1----:R-:W-:Y:S05]  /*32540*/  BRA `(.L_x_13034) ;  /* 0xffffd37000007947 */ /* 0x002fea000383ffff */
.L_x_13015:
[----:B------:R-:W-:Y:S01]  /*32550*/  IMAD.MOV.U32 R94, RZ, RZ, 0x2 ;  /* 0x00000002ff5e7424 */ /* 0x000fe200078e00ff */
[----:B------:R-:W-:Y:S01]  /*32560*/  MOV R92, 0x325a0 ;  /* 0x000325a0005c7802 */ /* 0x000fe20000000f00 */
[----:B------:R-:W-:Y:S02]  /*32570*/  IMAD.MOV.U32 R96, RZ, RZ, 0x1f ;  /* 0x0000001fff607424 */ /* 0x000fe400078e00ff */
[----:B------:R-:W-:Y:S02]  /*32580*/  IMAD.MOV.U32 R93, RZ, RZ, -0x1 ;  /* 0xffffffffff5d7424 */ /* 0x000fe400078e00ff */
[----:B-----5:R-:W-:Y:S05]  /*32590*/  CALL.REL.NOINC `($__internal_20_$__cuda_sm70_shflsync_bfly_p) ;  /* 0x00000bb000007944 */ /* 0x020fea0003c00000 */
[----:B-1----:R-:W-:Y:S01]  /*325a0*/  FADD.FTZ R95, R95, R94 ;  /* 0x0000005e5f5f7221 */ /* 0x002fe20000010000 */
[----:B------:R-:W-:Y:S01]  /*325b0*/  MOV R92, 0x32600 ;  /* 0x00032600005c7802 */ /* 0x000fe20000000f00 */
[----:B------:R-:W-:-:S02]  /*325c0*/  IMAD.MOV.U32 R94, RZ, RZ, 0x4 ;  /* 0x00000004ff5e7424 */ /* 0x000fc400078e00ff */
[----:B------:R-:W-:Y:S02]  /*325d0*/  IMAD.MOV.U32 R96, RZ, RZ, 0x1f ;  /* 0x0000001fff607424 */ /* 0x000fe400078e00ff */
[----:B------:R-:W-:Y:S02]  /*325e0*/  IMAD.MOV.U32 R93, RZ, RZ, -0x1 ;  /* 0xffffffffff5d7424 */ /* 0x000fe400078e00ff */
[----:B------:R-:W-:Y:S05]  /*325f0*/  CALL.REL.NOINC `($__internal_20_$__cuda_sm70_shflsync_bfly_p) ;  /* 0x00000b5000007944 */ /* 0x000fea0003c00000 */
[----:B-1----:R-:W-:Y:S01]  /*32600*/  FADD.FTZ R95, R95, R94 ;  /* 0x0000005e5f5f7221 */ /* 0x002fe20000010000 */
[----:B------:R-:W-:Y:S01]  /*32610*/  MOV R92, 0x32660 ;  /* 0x00032660005c7802 */ /* 0x000fe20000000f00 */
[----:B------:R-:W-:Y:S02]  /*32620*/  IMAD.MOV.U32 R94, RZ, RZ, 0x8 ;  /* 0x00000008ff5e7424 */ /* 0x000fe400078e00ff */
[----:B------:R-:W-:Y:S02]  /*32630*/  IMAD.MOV.U32 R96, RZ, RZ, 0x1f ;  /* 0x0000001fff607424 */ /* 0x000fe400078e00ff */
[----:B------:R-:W-:Y:S02]  /*32640*/  IMAD.MOV.U32 R93, RZ, RZ, -0x1 ;  /* 0xffffffffff5d7424 */ /* 0x000fe400078e00ff */
[----:B------:R-:W-:Y:S05]  /*32650*/  CALL.REL.NOINC `($__internal_20_$__cuda_sm70_shflsync_bfly_p) ;  /* 0x00000af000007944 */ /* 0x000fea0003c00000 */
[----:B-1----:R-:W-:Y:S01]  /*32660*/  FADD.FTZ R95, R95, R94 ;  /* 0x0000005e5f5f7221 */ /* 0x002fe20000010000 */
[----:B------:R-:W-:Y:S01]  /*32670*/  MOV R92, 0x326c0 ;  /* 0x000326c0005c7802 */ /* 0x000fe20000000f00 */
[----:B------:R-:W-:-:S02]  /*32680*/  IMAD.MOV.U32 R94, RZ, RZ, 0x10 ;  /* 0x00000010ff5e7424 */ /* 0x000fc400078e00ff */
[----:B------:R-:W-:Y:S02]  /*32690*/  IMAD.MOV.U32 R96, RZ, RZ, 0x1f ;  /* 0x0000001fff607424 */ /* 0x000fe400078e00ff */
[----:B------:R-:W-:Y:S02]  /*326a0*/  IMAD.MOV.U32 R93, RZ, RZ, -0x1 ;  /* 0xffffffffff5d7424 */ /* 0x000fe400078e00ff */
[----:B------:R-:W-:Y:S05]  /*326b0*/  CALL.REL.NOINC `($__internal_20_$__cuda_sm70_shflsync_bfly_p) ;  /* 0x00000a9000007944 */ /* 0x000fea0003c00000 */
        /* <DEDUP_REMOVED lines=168> */
[----:B-1----:R-:W-:Y:S05]  /*33140*/  BRA `(.L_x_13035) ;  /* 0xffffd14000007947 */ /* 0x002fea000383ffff */
        .weak           $__internal_20_$__cuda_sm70_shflsync_bfly_p
        .type           $__internal_20_$__cuda_sm70_shflsync_bfly_p,@function
        .size           $__internal_20_$__cuda_sm70_shflsync_bfly_p,(.L_x_52438 - $__internal_20_$__cuda_sm70_shflsync_bfly_p)
$__internal_20_$__cuda_sm70_shflsync_bfly_p:
[----:B------:R-:W-:Y:S04]  /*33150*/  WARPSYNC R93 ;  /* 0x0000005d00007348 */ /* 0x000fe80003800000 */
[----:B------:R0:W1:Y:S02]  /*33160*/  SHFL.BFLY PT, R94, R95, R94, R96 ;  /* 0x0c00005e5f5e7389 */ /* 0x00006400000e0060 */
[----:B0-----:R-:W-:-:S04]  /*33170*/  IMAD.MOV.U32 R93, RZ, RZ, 0x0 ;  /* 0x00000000ff5d7424 */ /* 0x001fc800078e00ff */
[----:B------:R-:W-:Y:S05]  /*33180*/  RET.REL.NODEC R92 `(_ZN10layer_norm31ln_parallel_residual_fwd_kernelINS_13Kernel_traitsIf13__nv_bfloat16S2_S2_fjLj2048ELj1ELj4ELj1ELj16ENS_18Kernel_traits_baseILj2048EfS2_S2_S2_fjLj128EEEEELb1ELb0ELb0EEEvNS_9FwdParamsE) ;  /* 0xfffcce705c007950 */ /* 0x000fea0003c3ffff */
.L_x_13036:
        /* <DEDUP_REMOVED lines=15> */
.L_x_52438:


//--------------------- .text._ZN10layer_norm31ln_parallel_residual_fwd_kernelINS_13Kernel_traitsIf13__nv_bfloat16S2_S2_fjLj2048ELj1ELj4ELj1ELj16ENS_18Kernel_traits_baseILj2048EfS2_S2_S2_fjLj128EEEEELb1ELb0ELb1EEEvNS_9FwdParamsE --------------------------
	.section	.text._ZN10layer_norm31ln_parallel_residual_fwd_kernelINS_13Kernel_traitsIf13__nv_bfloat16S2_S2_fjLj2048ELj1ELj4ELj1ELj16ENS_18Kernel_traits_baseILj2048EfS2_S2_S2_fjLj128EEEEELb1ELb0ELb1EEEvNS_9FwdParamsE,"ax",@progbits
	.sectioninfo	@"SHI_REGISTERS=255"
	.align	128
        .global         _ZN10layer_norm31ln_parallel_residual_fwd_kernelINS_13Kernel_traitsIf13__nv_bfloat16S2_S2_fjLj2048ELj1ELj4ELj1ELj16ENS_18Kernel_traits_baseILj2048EfS2_S2_S2_fjLj128EEEEELb1ELb0ELb1EEEvNS_9FwdParamsE
        .type           _ZN10layer_norm31ln_parallel_residual_fwd_kernelINS_13Kernel_traitsIf13__nv_bfloat16S2_S2_fjLj2048ELj1ELj4ELj1ELj16ENS_18Kernel_traits_baseILj2048EfS2_S2_S2_fjLj128EEEEELb1ELb0ELb1EEEvNS_9FwdParamsE,@function
        .size           _ZN10layer_norm31ln_parallel_residual_fwd_kernelINS_13Kernel_traitsIf13__nv_bfloat16S2_S2_fjLj2048ELj1ELj4ELj1ELj16ENS_18Kernel_traits_baseILj2048EfS2_S2_S2_fjLj128EEEEELb1ELb0ELb1EEEvNS_9FwdParamsE,(.L_x_52439 - _ZN10layer_norm31ln_parallel_residual_fwd_kernelINS_13Kernel_traitsIf13__nv_bfloat16S2_S2_fjLj2048ELj1ELj4ELj1ELj16ENS_18Kernel_traits_baseILj2048EfS2_S2_S2_fjLj128EEEEELb1ELb0ELb1EEEvNS_9FwdParamsE)
        .other          _ZN10layer_norm31ln_parallel_residual_fwd_kernelINS_13Kernel_traitsIf13__nv_bfloat16S2_S2_fjLj2048ELj1ELj4ELj1ELj16ENS_18Kernel_traits_baseILj2048EfS2_S2_S2_fjLj128EEEEELb1ELb0ELb1EEEvNS_9FwdParamsE,@"STO_CUDA_ENTRY STV_DEFAULT"
_ZN10layer_norm31ln_parallel_residual_fwd_kernelINS_13Kernel_traitsIf13__nv_bfloat16S2_S2_fjLj2048ELj1ELj4ELj1ELj16ENS_18Kernel_traits_baseILj2048EfS2_S2_S2_fjLj128EEEEELb1ELb0ELb1EEEvNS_9FwdParamsE:
.text._ZN10layer_norm31ln_parallel_residual_fwd_kernelINS_13Kernel_traitsIf13__nv_bfloat16S2_S2_fjLj2048ELj1ELj4ELj1ELj16ENS_18Kernel_traits_baseILj2048EfS2_S2_S2_fjLj128EEEEELb1ELb0ELb1EEEvNS_9FwdParamsE:
        /* <DEDUP_REMOVED lines=18> */
[----:B------:R-:W-:Y:S01]  /*0120*/  CS2R R232, SRZ ;  /* 0x0000000000e87805 */ /* 0x000fe2000001ff00 */
[----:B------:R-:W-:Y:S01]  /*0130*/  CS2R R234, SRZ ;  /* 0x0000000000ea7805 */ /* 0x000fe2000001ff00 */
[----:B------:R-:W0:Y:S01]  /*0140*/  S2R R250, SR_TID.X ;  /* 0x0000000000fa7919 */ /* 0x000e220000002100 */
[----:B------:R-:W-:Y:S01]  /*0150*/  CS2R R228, SRZ ;  /* 0x0000000000e47805 */ /* 0x000fe2000001ff00 */
[----:B------:R-:W-:Y:S01]  /*0160*/  CS2R R230, SRZ ;  /* 0x0000000000e67805 */ /* 0x000fe2000001ff00 */
[----:B------:R-:W-:Y:S01]  /*0170*/  CS2R R216, SRZ ;  /* 0x0000000000d87805 */ /* 0x000fe2000001ff00 */
[----:B------:R-:W0:Y:S01]  /*0180*/  S2R R15, SR_CTAID.X ;  /* 0x00000000000f7919 */ /* 0x000e220000002500 */
[----:B------:R-:W-:Y:S01]  /*0190*/  CS2R R218, SRZ ;  /* 0x0000000000da7805 */ /* 0x000fe2000001ff00 */
[----:B------:R-:W-:Y:S01]  /*01a0*/  CS2R R212, SRZ ;  /* 0x0000000000d47805 */ /* 0x000fe2000001ff00 */
[----:B------:R-:W-:Y:S01]  /*01b0*/  CS2R R214, SRZ ;  /* 0x0000000000d67805 */ /* 0x000fe2000001ff00 */
[----:B0-----:R-:W-:Y:S01]  /*01c0*/  IMAD R7, R15, c[0x0][0x0], R250 ;  /* 0x000000000f077a24 */ /* 0x001fe200078e02fa */
        /* <DEDUP_REMOVED lines=48> */
[----:B--2---:R0:W1:Y:S08]  /*04d0*/  @P0 R2UR UR4, R4 ;  /* 0x00000000040403c2 */ /* 0x00407000000e0000 */
[----:B------:R0:W2:Y:S08]  /*04e0*/  @P0 R2UR UR5, R5 ;  /* 0x00000000050503c2 */ /* 0x0000b000000e0000 */
[----:B---3--:R-:W3:Y:S01]  /*04f0*/  @P0 R2UR UR9, R3 ;  /* 0x00000000030903c2 */ /* 0x008ee200000e0000 */
[----:B0-----:R-:W-:-:S07]  /*0500*/  IMAD.WIDE.U32 R4, R7, -0x326172a9, RZ ;  /* 0xcd9e8d5707047825 */ /* 0x001fce00078e00ff */
[----:B------:R-:W0:Y:S01]  /*0510*/  @P0 R2UR UR8, R2 ;  /* 0x00000000020803c2 */ /* 0x000e2200000e0000 */
[----:B-1----:R-:W-:Y:S01]  /*0520*/  @UP0 UIADD3 UR7, UP1, UR4, UR12, URZ ;  /* 0x0000000c04070290 */ /* 0x002fe2000ff3e03f */
[----:B------:R-:W-:-:S04]  /*0530*/  ISETP.NE.U32.AND P0, PT, RZ, c[0x0][0x218], PT ;  /* 0x00008600ff007a0c */ /* 0x000fc80003f05070 */
[----:B------:R-:W-:Y:S01]  /*0540*/  ISETP.NE.AND.EX P0, PT, RZ, c[0x0][0x21c], PT, P0 ;  /* 0x00008700ff007a0c */ /* 0x000fe20003f05300 */
[----:B--2---:R-:W-:-:S04]  /*0550*/  @UP0 UIADD3.X UR6, URZ, UR5, URZ, UP1, !UPT ;  /* 0x000000053f060290 */ /* 0x004fc80008ffe43f */
[----:B------:R-:W-:Y:S02]  /*0560*/  USHF.R.U64 UR14, UR7, 0x2, UR6 ;  /* 0x00000002070e7899 */ /* 0x000fe40008001206 */
[----:B------:R-:W-:Y:S02]  /*0570*/  USHF.R.U32.HI UR6, URZ, 0x2, UR6 ;  /* 0x000000023f067899 */ /* 0x000fe40008011606 */
[----:B------:R-:W-:Y:S02]  /*0580*/  UIMAD.WIDE.U32 UR12, UR14, -0x2daee0ad, URZ ;  /* 0xd2511f530e0c78a5 */ /* 0x000fe4000f8e003f */
[----:B---3--:R-:W-:Y:S02]  /*0590*/  UIADD3 UR16, UR9, -0x4498517b, URZ ;  /* 0xbb67ae8509107890 */ /* 0x008fe4000fffe03f */
[----:B------:R-:W-:Y:S01]  /*05a0*/  IMAD.U32 R9, RZ, RZ, UR6 ;  /* 0x00000006ff097e24 */ /* 0x000fe2000f8e00ff */
[----:B------:R-:W-:Y:S01]  /*05b0*/  ULOP3.LUT UR4, UR13, UR9, URZ, 0x3c, !UPT ;  /* 0x000000090d047292 */ /* 0x000fe2000f8e3c3f */
[----:B------:R-:W-:Y:S01]  /*05c0*/  IMAD.U32 R8, RZ, RZ, UR12 ;  /* 0x0000000cff087e24 */ /* 0x000fe2000f8e00ff */
[----:B------:R-:W-:-:S02]  /*05d0*/  UIADD3 UR12, UR9, 0x76cf5d0a, URZ ;  /* 0x76cf5d0a090c7890 */ /* 0x000fc4000fffe03f */
[----:B0-----:R-:W-:Y:S01]  /*05e0*/  LOP3.LUT R2, R5, UR8, R9, 0x96, !PT ;  /* 0x0000000805027c12 */ /* 0x001fe2000f8e9609 */
[----:B------:R-:W-:Y:S01]  /*05f0*/  UIMAD.WIDE.U32 UR4, UR4, -0x326172a9, URZ ;  /* 0xcd9e8d57040478a5 */ /* 0x000fe2000f8e003f */
[----:B------:R-:W-:Y:S01]  /*0600*/  IMAD.U32 R9, RZ, RZ, UR13 ;  /* 0x0000000dff097e24 */ /* 0x000fe2000f8e00ff */
[----:B------:R-:W-:Y:S02]  /*0610*/  UIADD3 UR15, UR8, -0x61c88647, URZ ;  /* 0x9e3779b9080f7890 */ /* 0x000fe4000fffe03f */
[----:B------:R-:W-:Y:S01]  /*0620*/  IMAD.WIDE.U32 R2, R2, -0x2daee0ad, RZ ;  /* 0xd2511f5302027825 */ /* 0x000fe200078e00ff */
[----:B------:R-:W-:Y:S02]  /*0630*/  UIADD3 UR17, UR9, 0x32370b8f, URZ ;  /* 0x32370b8f09117890 */ /* 0x000fe4000fffe03f */
[----:B------:R-:W-:Y:S01]  /*0640*/  UIADD3 UR13, UR8, -0x255992d5, URZ ;  /* 0xdaa66d2b080d7890 */ /* 0x000fe2000fffe03f */
[----:B------:R-:W-:Y:S01]  /*0650*/  IMAD.U32 R11, RZ, RZ, UR5 ;  /* 0x00000005ff0b7e24 */ /* 0x000fe2000f8e00ff */
[----:B------:R-:W-:Y:S01]  /*0660*/  LOP3.LUT R8, R3, UR16, R8, 0x96, !PT ;  /* 0x0000001003087c12 */ /* 0x000fe2000f8e9608 */
[----:B------:R-:W-:Y:S01]  /*0670*/  UIADD3 UR5, UR8, 0x3c6ef372, URZ ;  /* 0x3c6ef37208057890 */ /* 0x000fe2000fffe03f */
[----:B------:R-:W-:Y:S01]  /*0680*/  IMAD.U32 R10, RZ, RZ, UR4 ;  /* 0x00000004ff0a7e24 */ /* 0x000fe2000f8e00ff */
[----:B------:R-:W-:Y:S01]  /*0690*/  UIADD3 UR18, UR8, 0x78dde6e4, URZ ;  /* 0x78dde6e408127890 */ /* 0x000fe2000fffe03f */
[----:B------:R-:W-:Y:S01]  /*06a0*/  LOP3.LUT R4, R11, UR15, R4, 0x96, !PT ;  /* 0x0000000f0b047c12 */ /* 0x000fe2000f8e9604 */
[----:B------:R-:W-:Y:S01]  /*06b0*/  IMAD.WIDE.U32 R8, R8, -0x326172a9, RZ ;  /* 0xcd9e8d5708087825 */ /* 0x000fe200078e00ff */
[----:B------:R-:W-:-:S02]  /*06c0*/  UIADD3 UR19, UR9, -0x126145ec, URZ ;  /* 0xed9eba1409137890 */ /* 0x000fc4000fffe03f */
[----:B------:R-:W-:Y:S01]  /*06d0*/  UIADD3 UR21, UR9, -0x56f99767, URZ ;  /* 0xa906689909157890 */ /* 0x000fe2000fffe03f */
[----:B------:R-:W-:Y:S01]  /*06e0*/  IMAD.WIDE.U32 R4, R4, -0x2daee0ad, RZ ;  /* 0xd2511f5304047825 */ /* 0x000fe200078e00ff */
[----:B------:R-:W-:Y:S01]  /*06f0*/  LOP3.LUT R3, R9, UR5, R10, 0x96, !PT ;  /* 0x0000000509037c12 */ /* 0x000fe2000f8e960a */
[----:B------:R-:W-:Y:S02]  /*0700*/  UIADD3 UR20, UR8, 0x1715609d, URZ ;  /* 0x1715609d08147890 */ /* 0x000fe4000fffe03f */
[----:B------:R-:W-:Y:S01]  /*0710*/  UIADD3 UR23, UR9, 0x646e171e, URZ ;  /* 0x646e171e09177890 */ /* 0x000fe2000fffe03f */
[----:B------:R-:W-:Y:S01]  /*0720*/  LOP3.LUT R10, R5, UR12, R2, 0x96, !PT ;  /* 0x0000000c050a7c12 */ /* 0x000fe2000f8e9602 */
[----:B------:R-:W-:Y:S01]  /*0730*/  IMAD.WIDE.U32 R2, R3, -0x2daee0ad, RZ ;  /* 0xd2511f5303027825 */ /* 0x000fe200078e00ff */
[----:B------:R-:W-:Y:S02]  /*0740*/  UIADD3 UR22, UR8, -0x4ab325aa, URZ ;  /* 0xb54cda5608167890 */ /* 0x000fe4000fffe03f */
[----:B------:R-:W-:Y:S01]  /*0750*/  UIADD3 UR24, UR8, 0x5384540f, URZ ;  /* 0x5384540f08187890 */ /* 0x000fe2000fffe03f */
[----:B------:R-:W-:Y:S01]  /*0760*/  IMAD.WIDE.U32 R10, R10, -0x326172a9, RZ ;  /* 0xcd9e8d570a0a7825 */ /* 0x000fe200078e00ff */
[----:B------:R-:W-:Y:S01]  /*0770*/  LOP3.LUT R9, R3, UR17, R4, 0x96, !PT ;  /* 0x0000001103097c12 */ /* 0x000fe2000f8e9604 */
[----:B------:R-:W-:-:S02]  /*0780*/  UIADD3 UR25, UR9, 0x1fd5c5a3, URZ ;  /* 0x1fd5c5a309197890 */ /* 0x000fc4000fffe03f */
[----:B------:R-:W-:Y:S01]  /*0790*/  UIADD3 UR27, UR9, -0x24c28bd8, URZ ;  /* 0xdb3d7428091b7890 */ /* 0x000fe2000fffe03f */
[----:B------:R-:W-:Y:S01]  /*07a0*/  LOP3.LUT R4, R11, UR13, R8, 0x96, !PT ;  /* 0x0000000d0b047c12 */ /* 0x000fe2000f8e9608 */
[----:B------:R-:W-:Y:S01]  /*07b0*/  IMAD.WIDE.U32 R8, R9, -0x326172a9, RZ ;  /* 0xcd9e8d5709087825 */ /* 0x000fe200078e00ff */
[----:B------:R-:W-:-:S03]  /*07c0*/  UIADD3 UR26, UR8, -0xe443238, URZ ;  /* 0xf1bbcdc8081a7890 */ /* 0x000fc6000fffe03f */
        /* <DEDUP_REMOVED lines=11> */
[----:B------:R-:W-:Y:S01]  /*0880*/  IMAD.WIDE.U32 R10, R10, -0x2daee0ad, RZ ;  /* 0xd2511f530a0a7825 */ /* 0x000fe200078e00ff */
[----:B------:R-:W-:Y:S02]  /*0890*/  SHF.R.U32.HI R2, RZ, 0x5, R250 ;  /* 0x00000005ff027819 */ /* 0x000fe400000116fa */
[----:B------:R-:W-:Y:S01]  /*08a0*/  LOP3.LUT R250, R250, 0x1f, RZ, 0xc0, !PT ;  /* 0x0000001ffafa7812 */ /* 0x000fe200078ec0ff */
[----:B------:R-:W-:Y:S01]  /*08b0*/  IMAD.WIDE.U32 R12, R12, -0x326172a9, RZ ;  /* 0xcd9e8d570c0c7825 */ /* 0x000fe200078e00ff */
[----:B------:R-:W-:Y:S02]  /*08c0*/  LOP3.LUT R0, R11, UR25, R4, 0x96, !PT ;  /* 0x000000190b007c12 */ /* 0x000fe4000f8e9604 */
[----:B------:R-:W-:Y:S02]  /*08d0*/  LOP3.LUT R26, R250, 0x20, RZ, 0xfc, !PT ;  /* 0x00000020fa1a7812 */ /* 0x000fe400078efcff */
[----:B------:R-:W-:Y:S01]  /*08e0*/  LOP3.LUT R3, R13, UR24, R8, 0x96, !PT ;  /* 0x000000180d037c12 */ /* 0x000fe2000f8e9608 */
[----:B------:R-:W-:Y:S01]  /*08f0*/  IMAD.HI.U32 R9, R0, -0x326172a9, RZ ;  /* 0xcd9e8d5700097827 */ /* 0x000fe200078e00ff */
[----:B------:R-:W-:Y:S01]  /*0900*/  @P0 LEA R8, P1, R250, c[0x0][0x218], 0x5 ;  /* 0x00008600fa080a11 */ /* 0x000fe200078228ff */
[----:B------:R-:W-:Y:S01]  /*0910*/  CS2R R66, SRZ ;  /* 0x0000000000427805 */ /* 0x000fe2000001ff00 */
[----:B------:R-:W-:Y:S01]  /*0920*/  CS2R R64, SRZ ;  /* 0x0000000000407805 */ /* 0x000fe2000001ff00 */
[----:B------:R-:W-:Y:S01]  /*0930*/  IMAD.HI.U32 R5, R3, -0x2daee0ad, RZ ;  /* 0xd2511f5303057827 */ /* 0x000fe200078e00ff */
[----:B------:R-:W-:Y:S01]  /*0940*/  LOP3.LUT R6, R9, UR26, R12, 0x96, !PT ;  /* 0x0000001a09067c12 */ /* 0x000fe2000f8e960c */
[----:B------:R-:W-:Y:S01]  /*0950*/  CS2R R62, SRZ ;  /* 0x00000000003e7805 */ /* 0x000fe2000001ff00 */
[----:B------:R-:W-:Y:S01]  /*0960*/  CS2R R60, SRZ ;  /* 0x00000000003c7805 */ /* 0x000fe2000001ff00 */
[----:B------:R-:W-:Y:S01]  /*0970*/  @P0 IMAD.X R9, RZ, RZ, c[0x0][0x21c], P1 ;  /* 0x00008700ff090624 */ /* 0x000fe200008e06ff */
[----:B------:R-:W-:-:S02]  /*0980*/  LOP3.LUT R5, R5, UR27, R10, 0x96, !PT ;  /* 0x0000001b05057c12 */ /* 0x000fc4000f8e960a */
[----:B------:R-:W-:Y:S02]  /*0990*/  @P0 LEA R10, P2, R26, c[0x0][0x218], 0x5 ;  /* 0x000086001a0a0a11 */ /* 0x000fe400078428ff */
[C---:B------:R-:W-:Y:S01]  /*09a0*/  LOP3.LUT R30, R250.reuse, 0x40, RZ, 0xfc, !PT ;  /* 0x00000040fa1e7812 */ /* 0x040fe200078efcff */
[----:B------:R0:W5:Y:S01]  /*09b0*/  @P0 LDG.E.128 R232, [R8.64] ;  /* 0x0000000a08e80981 */ /* 0x000162000c1e1d00 */
[----:B------:R-:W-:Y:S01]  /*09c0*/  CS2R R58, SRZ ;  /* 0x00000000003a7805 */ /* 0x000fe2000001ff00 */
[----:B------:R-:W-:Y:S01]  /*09d0*/  @P0 IMAD.X R11, RZ, RZ, c[0x0][0x21c], P2 ;  /* 0x00008700ff0b0624 */ /* 0x000fe200010e06ff */
[----:B------:R-:W-:Y:S01]  /*09e0*/  LOP3.LUT R34, R250, 0x60, RZ, 0xfc, !PT ;  /* 0x00000060fa227812 */ /* 0x000fe200078efcff */
[----:B------:R0:W5:Y:S01]  /*09f0*/  @P0 LDG.E.128 R228, [R8.64+0x10] ;  /* 0x0000100a08e40981 */ /* 0x000162000c1e1d00 */
[----:B------:R-:W-:Y:S01]  /*0a00*/  CS2R R56, SRZ ;  /* 0x0000000000387805 */ /* 0x000fe2000001ff00 */
[----:B------:R-:W-:Y:S01]  /*0a10*/  CS2R R54, SRZ ;  /* 0x0000000000367805 */ /* 0x000fe2000001ff00 */
[----:B------:R-:W-:Y:S01]  /*0a20*/  CS2R R52, SRZ ;  /* 0x0000000000347805 */ /* 0x000fe2000001ff00 */
[----:B------:R1:W5:Y:S01]  /*0a30*/  @P0 LDG.E.128 R216, [R10.64] ;  /* 0x0000000a0ad80981 */ /* 0x000362000c1e1d00 */
[----:B------:R-:W-:-:S03]  /*0a40*/  LEA R2, R15, R2, 0x2 ;  /* 0x000000020f027211 */ /* 0x000fc600078e10ff */
[----:B------:R1:W5:Y:S01]  /*0a50*/  @P0 LDG.E.128 R212, [R10.64+0x10] ;  /* 0x0000100a0ad40981 */ /* 0x000362000c1e1d00 */
[----:B0-----:R-:W-:Y:S02]  /*0a60*/  @P0 LEA R8, P1, R30, c[0x0][0x218], 0x5 ;  /* 0x000086001e080a11 */ /* 0x001fe400078228ff */
[----:B-1----:R-:W-:-:S03]  /*0a70*/  @P0 LEA R10, P2, R34, c[0x0][0x218], 0x5 ;  /* 0x00008600220a0a11 */ /* 0x002fc600078428ff */
[----:B------:R-:W-:Y:S01]  /*0a80*/  @P0 IMAD.X R9, RZ, RZ, c[0x0][0x21c], P1 ;  /* 0x00008700ff090624 */ /* 0x000fe200008e06ff */
[C---:B------:R-:W-:Y:S01]  /*0a90*/  LOP3.LUT R22, R250.reuse, 0x80, RZ, 0xfc, !PT ;  /* 0x00000080fa167812 */ /* 0x040fe200078efcff */
[----:B------:R-:W-:Y:S01]  /*0aa0*/  @P0 IMAD.X R11, RZ, RZ, c[0x0][0x21c], P2 ;  /* 0x00008700ff0b0624 */ /* 0x000fe200010e06ff */
[----:B------:R-:W-:Y:S02]  /*0ab0*/  LOP3.LUT R20, R250, 0xa0, RZ, 0xfc, !PT ;  /* 0x000000a0fa147812 */ /* 0x000fe400078efcff */
[----:B------:R0:W5:Y:S04]  /*0ac0*/  @P0 LDG.E.128 R200, [R8.64] ;  /* 0x0000000a08c80981 */ /* 0x000168000c1e1d00 */
[----:B------:R0:W5:Y:S04]  /*0ad0*/  @P0 LDG.E.128 R196, [R8.64+0x10] ;  /* 0x0000100a08c40981 */ /* 0x000168000c1e1d00 */
[----:B------:R1:W5:Y:S04]  /*0ae0*/  @P0 LDG.E.128 R184, [R10.64] ;  /* 0x0000000a0ab80981 */ /* 0x000368000c1e1d00 */
[----:B------:R1:W5:Y:S01]  /*0af0*/  @P0 LDG.E.128 R180, [R10.64+0x10] ;  /* 0x0000100a0ab40981 */ /* 0x000362000c1e1d00 */
[----:B0-----:R-:W-:-:S02]  /*0b00*/  @P0 LEA R8, P1, R22, c[0x0][0x218], 0x5 ;  /* 0x0000860016080a11 */ /* 0x001fc400078228ff */
        /* <DEDUP_REMOVED lines=12> */
[----:B------:R-:W-:Y:S01]  /*0bd0*/  ISETP.NE.U32.AND P1, PT, RZ, c[0x0][0x220], PT ;  /* 0x00008800ff007a0c */ /* 0x000fe20003f25070 */
[----:B------:R-:W-:-:S03]  /*0be0*/  @P0 IMAD.X R11, RZ, RZ, c[0x0][0x21c], P2 ;  /* 0x00008700ff0b0624 */ /* 0x000fc600010e06ff */
[----:B------:R0:W5:Y:S04]  /*0bf0*/  @P0 LDG.E.128 R100, [R8.64] ;  /* 0x0000000a08640981 */ /* 0x000168000c1e1d00 */
[----:B------:R0:W5:Y:S04]  /*0c00*/  @P0 LDG.E.128 R96, [R8.64+0x10] ;  /* 0x0000100a08600981 */ /* 0x000168000c1e1d00 */
[----:B------:R1:W5:Y:S04]  /*0c10*/  @P0 LDG.E.128 R92, [R10.64] ;  /* 0x0000000a0a5c0981 */ /* 0x000368000c1e1d00 */
[----:B------:R1:W5:Y:S01]  /*0c20*/  @P0 LDG.E.128 R88, [R10.64+0x10] ;  /* 0x0000100a0a580981 */ /* 0x000362000c1e1d00 */
[----:B------:R-:W-:Y:S01]  /*0c30*/  ISETP.NE.AND.EX P0, PT, RZ, c[0x0][0x224], PT, P1 ;  /* 0x00008900ff007a0c */ /* 0x000fe20003f05310 */
[----:B------:R-:W-:-:S02]  /*0c40*/  IMAD.SHL.U32 R28, R26, 0x20, RZ ;  /* 0x000000201a1c7824 */ /* 0x000fc400078e00ff */
[----:B------:R-:W-:Y:S02]  /*0c50*/  IMAD.SHL.U32 R24, R250, 0x20, RZ ;  /* 0x00000020fa187824 */ /* 0x000fe400078e00ff */
[----:B------:R-:W-:Y:S02]  /*0c60*/  IMAD.SHL.U32 R32, R30, 0x20, RZ ;  /* 0x000000201e207824 */ /* 0x000fe400078e00ff */
[----:B------:R-:W-:-:S06]  /*0c70*/  IMAD.SHL.U32 R36, R34, 0x20, RZ ;  /* 0x0000002022247824 */ /* 0x000fcc00078e00ff */
[----:B-1----:R-:W-:Y:S02]  /*0c80*/  @P0 IADD3 R10, P2, R28, c[0x0][0x220], RZ ;  /* 0x000088001c0a0a10 */ /* 0x002fe40007f5e0ff */
[----:B0-----:R-:W-:-:S03]  /*0c90*/  @P0 IADD3 R8, P1, R24, c[0x0][0x220], RZ ;  /* 0x0000880018080a10 */ /* 0x001fc60007f3e0ff */
[----:B------:R-:W-:Y:S01]  /*0ca0*/  @P0 IMAD.X R11, RZ, RZ, c[0x0][0x224], P2 ;  /* 0x00008900ff0b0624 */ /* 0x000fe200010e06ff */
[----:B------:R-:W-:-:S04]  /*0cb0*/  @P0 IADD3.X R9, RZ, c[0x0][0x224], RZ, P1, !PT ;  /* 0x00008900ff090a10 */ /* 0x000fc80000ffe4ff */
[----:B------:R0:W5:Y:S04]  /*0cc0*/  @P0 LDG.E.128 R204, [R10.64] ;  /* 0x0000000a0acc0981 */ /* 0x000168000c1e1d00 */
[----:B------:R1:W5:Y:S04]  /*0cd0*/  @P0 LDG.E.128 R220, [R8.64] ;  /* 0x0000000a08dc0981 */ /* 0x000368000c1e1d00 */
[----:B------:R1:W5:Y:S04]  /*0ce0*/  @P0 LDG.E.128 R224, [R8.64+0x10] ;  /* 0x0000100a08e00981 */ /* 0x000368000c1e1d00 */
[----:B------:R0:W5:Y:S01]  /*0cf0*/  @P0 LDG.E.128 R208, [R10.64+0x10] ;  /* 0x0000100a0ad00981 */ /* 0x000162000c1e1d00 */
[----:B-1----:R-:W-:-:S02]  /*0d00*/  @P0 IADD3 R8, P1, R32, c[0x0][0x220], RZ ;  /* 0x0000880020080a10 */ /* 0x002fc40007f3e0ff */
[----:B0-----:R-:W-:-:S03]  /*0d10*/  @P0 IADD3 R10, P2, R36, c[0x0][0x220], RZ ;  /* 0x00008800240a0a10 */ /* 0x001fc60007f5e0ff */
[----:B------:R-:W-:Y:S02]  /*0d20*/  @P0 IMAD.X R9, RZ, RZ, c[0x0][0x224], P1 ;  /* 0x00008900ff090624 */ /* 0x000fe400008e06ff */
[----:B------:R-:W-:Y:S02]  /*0d30*/  IMAD.SHL.U32 R38, R22, 0x20, RZ ;  /* 0x0000002016267824 */ /* 0x000fe400078e00ff */
[----:B------:R-:W-:Y:S01]  /*0d40*/  @P0 IMAD.X R11, RZ, RZ, c[0x0][0x224], P2 ;  /* 0x00008900ff0b0624 */ /* 0x000fe200010e06ff */
[----:B------:R0:W5:Y:S01]  /*0d50*/  @P0 LDG.E.128 R188, [R8.64] ;  /* 0x0000000a08bc0981 */ /* 0x000162000c1e1d00 */
[----:B------:R-:W-:-:S03]  /*0d60*/  IMAD.SHL.U32 R18, R20, 0x20, RZ ;  /* 0x0000002014127824 */ /* 0x000fc600078e00ff */
[----:B------:R0:W5:Y:S04]  /*0d70*/  @P0 LDG.E.128 R192, [R8.64+0x10] ;  /* 0x0000100a08c00981 */ /* 0x000168000c1e1d00 */
[----:B------:R1:W5:Y:S04]  /*0d80*/  @P0 LDG.E.128 R84, [R10.64] ;  /* 0x0000000a0a540981 */ /* 0x000368000c1e1d00 */
[----:B------:R1:W5:Y:S01]  /*0d90*/  @P0 LDG.E.128 R176, [R10.64+0x10] ;  /* 0x0000100a0ab00981 */ /* 0x000362000c1e1d00 */
[----:B0-----:R-:W-:Y:S01]  /*0da0*/  @P0 IADD3 R8, P1, R38, c[0x0][0x220], RZ ;  /* 0x0000880026080a10 */ /* 0x001fe20007f3e0ff */
[----:B------:R-:W-:Y:S01]  /*0db0*/  IMAD.SHL.U32 R14, R16, 0x20, RZ ;  /* 0x00000020100e7824 */ /* 0x000fe200078e00ff */
[----:B-1----:R-:W-:-:S03]  /*0dc0*/  @P0 IADD3 R10, P2, R18, c[0x0][0x220], RZ ;  /* 0x00008800120a0a10 */ /* 0x002fc60007f5e0ff */
[----:B------:R-:W-:Y:S01]  /*0dd0*/  @P0 IMAD.X R9, RZ, RZ, c[0x0][0x224], P1 ;  /* 0x00008900ff090624 */ /* 0x000fe200008e06ff */
[----:B------:R-:W-:Y:S01]  /*0de0*/  SHF.L.U32 R4, R12, 0x5, RZ ;  /* 0x000000050c047819 */ /* 0x000fe200000006ff */
[----:B------:R-:W-:-:S03]  /*0df0*/  @P0 IMAD.X R11, RZ, RZ, c[0x0][0x224], P2 ;  /* 0x00008900ff0b0624 */ /* 0x000fc600010e06ff */
[----:B------:R0:W5:Y:S04]  /*0e00*/  @P0 LDG.E.128 R80, [R8.64] ;  /* 0x0000000a08500981 */ /* 0x000168000c1e1d00 */
[----:B------:R0:W5:Y:S04]  /*0e10*/  @P0 LDG.E.128 R76, [R8.64+0x10] ;  /* 0x0000100a084c0981 */ /* 0x000168000c1e1d00 */
[----:B------:R1:W5:Y:S04]  /*0e20*/  @P0 LDG.E.128 R72, [R10.64] ;  /* 0x0000000a0a480981 */ /* 0x000368000c1e1d00 */
[----:B------:R1:W5:Y:S01]  /*0e30*/  @P0 LDG.E.128 R68, [R10.64+0x10] ;  /* 0x0000100a0a440981 */ /* 0x000362000c1e1d00 */
[----:B0-----:R-:W-:-:S02]  /*0e40*/  @P0 IADD3 R8, P1, R14, c[0x0][0x220], RZ ;  /* 0x000088000e080a10 */ /* 0x001fc40007f3e0ff */
[----:B-1----:R-:W-:-:S03]  /*0e50*/  @P0 IADD3 R10, P2, R4, c[0x0][0x220], RZ ;  /* 0x00008800040a0a10 */ /* 0x002fc60007f5e0ff */
[----:B------:R-:W-:Y:S02]  /*0e60*/  @P0 IMAD.X R9, RZ, RZ, c[0x0][0x224], P1 ;  /* 0x00008900ff090624 */ /* 0x000fe400008e06ff */
[----:B------:R-:W-:-:S03]  /*0e70*/  @P0 IMAD.X R11, RZ, RZ, c[0x0][0x224], P2 ;  /* 0x00008900ff0b0624 */ /* 0x000fc600010e06ff */
[----:B------:R0:W5:Y:S04]  /*0e80*/  @P0 LDG.E.128 R64, [R8.64] ;  /* 0x0000000a08400981 */ /* 0x000168000c1e1d00 */
[----:B------:R0:W5:Y:S04]  /*0e90*/  @P0 LDG.E.128 R60, [R8.64+0x10] ;  /* 0x0000100a083c0981 */ /* 0x000168000c1e1d00 */
[----:B------:R1:W5:Y:S04]  /*0ea0*/  @P0 LDG.E.128 R56, [R10.64] ;  /* 0x0000000a0a380981 */ /* 0x000368000c1e1d00 */
[----:B------:R1:W5:Y:S01]  /*0eb0*/  @P0 LDG.E.128 R52, [R10.64+0x10] ;  /* 0x0000100a0a340981 */ /* 0x000362000c1e1d00 */
[----:B------:R-:W-:-:S02]  /*0ec0*/  ISETP.GE.AND P0, PT, R2, c[0x0][0x164], PT ;  /* 0x0000590002007a0c */ /* 0x000fc40003f06270 */
[----:B------:R-:W-:Y:S02]  /*0ed0*/  IADD3 R24, P4, R24, c[0x0][0x1b8], RZ ;  /* 0x00006e0018187a10 */ /* 0x000fe40007f9e0ff */
        /* <DEDUP_REMOVED lines=8> */
[----:B------:R-:W-:Y:S01]  /*0f60*/  IMAD.MOV.U32 R41, RZ, RZ, 0x20 ;  /* 0x00000020ff297424 */ /* 0x000fe200078e00ff */
[----:B------:R-:W-:-:S02]  /*0f70*/  IADD3 R14, P5, R14, c[0x0][0x1b8], RZ ;  /* 0x00006e000e0e7a10 */ /* 0x000fc40007fbe0ff */
[----:B-1----:R-:W-:Y:S01]  /*0f80*/  IADD3 R10, P3, R4, c[0x0][0x1b8], RZ ;  /* 0x00006e00040a7a10 */ /* 0x002fe20007f7e0ff */
[----:B------:R-:W-:-:S03]  /*0f90*/  IMAD.WIDE.U32 R26, R26, R41, c[0x0][0x1b0] ;  /* 0x00006c001a1a7625 */ /* 0x000fc600078e0029 */
[----:B------:R-:W-:Y:S01]  /*0fa0*/  IADD3.X R11, RZ, c[0x0][0x1bc], RZ, P3, !PT ;  /* 0x00006f00ff0b7a10 */ /* 0x000fe20001ffe4ff */
        /* <DEDUP_REMOVED lines=11> */
[----:B0-----:R0:W2:Y:S01]  /*1060*/  LDG.E.128 R48, [R24.64] ;  /* 0x0000000a18307981 */ /* 0x0010a2000c1e1d00 */
[----:B------:R-:W-:-:S03]  /*1070*/  IMAD.WIDE.U32 R8, R250, R41, c[0x0][0x1b0] ;  /* 0x00006c00fa087625 */ /* 0x000fc600078e0029 */
        /* <DEDUP_REMOVED lines=13> */
[----:B------:R-:W4:Y:S04]  /*1150*/  LDG.E.128 R140, [R22.64] ;  /* 0x0000000a168c7981 */ /* 0x000f28000c1e1d00 */
[----:B------:R-:W4:Y:S04]  /*1160*/  LDG.E.128 R136, [R22.64+0x10] ;  /* 0x0000100a16887981 */ /* 0x000f28000c1e1d00 */
[----:B------:R0:W4:Y:S04]  /*1170*/  LDG.E.128 R132, [R38.64] ;  /* 0x0000000a26847981 */ /* 0x000128000c1e1d00 */
[----:B------:R1:W4:Y:S04]  /*1180*/  LDG.E.128 R128, [R38.64+0x10] ;  /* 0x0000100a26807981 */ /* 0x000328000c1e1d00 */
[----:B------:R-:W4:Y:S04]  /*1190*/  LDG.E.128 R124, [R20.64] ;  /* 0x0000000a147c7981 */ /* 0x000f28000c1e1d00 */
[----:B0-----:R0:W4:Y:S04]  /*11a0*/  LDG.E.128 R32, [R14.64] ;  /* 0x0000000a0e207981 */ /* 0x001128000c1e1d00 */
[----:B-1----:R0:W4:Y:S04]  /*11b0*/  LDG.E.128 R28, [R14.64+0x10] ;  /* 0x0000100a0e1c7981 */ /* 0x002128000c1e1d00 */
[----:B------:R0:W4:Y:S04]  /*11c0*/  LDG.E.128 R24, [R12.64] ;  /* 0x0000000a0c187981 */ /* 0x000128000c1e1d00 */
[----:B------:R1:W4:Y:S04]  /*11d0*/  LDG.E.128 R120, [R20.64+0x10] ;  /* 0x0000100a14787981 */ /* 0x000328000c1e1d00 */
[----:B------:R0:W4:Y:S04]  /*11e0*/  LDG.E.128 R36, [R16.64+0x10] ;  /* 0x0000100a10247981 */ /* 0x000128000c1e1d00 */
[----:B--2---:R-:W-:Y:S04]  /*11f0*/  STL.64 [R1+0x1c0], R48 ;  /* 0x0001c03001007387 */ /* 0x004fe80000100a00 */
[----:B------:R2:W-:Y:S04]  /*1200*/  STL.64 [R1+0x1c8], R50 ;  /* 0x0001c83201007387 */ /* 0x0005e80000100a00 */
[----:B---3--:R-:W-:Y:S04]  /*1210*/  STL.64 [R1+0x1b0], R44 ;  /* 0x0001b02c01007387 */ /* 0x008fe80000100a00 */
[----:B------:R3:W-:Y:S04]  /*1220*/  STL.64 [R1+0x1b8], R46 ;  /* 0x0001b82e01007387 */ /* 0x0007e80000100a00 */
[----:B----4-:R-:W-:Y:S04]  /*1230*/  STL.64 [R1+0x180], R40 ;  /* 0x0001802801007387 */ /* 0x010fe80000100a00 */
[----:B------:R-:W-:Y:S04]  /*1240*/  STL.64 [R1+0x188], R42 ;  /* 0x0001882a01007387 */ /* 0x000fe80000100a00 */
[----:B------:R-:W-:Y:S04]  /*1250*/  STL.64 [R1+0x170], R244 ;  /* 0x000170f401007387 */ /* 0x000fe80000100a00 */
[----:B------:R2:W-:Y:S04]  /*1260*/  STL.64 [R1+0x178], R246 ;  /* 0x000178f601007387 */ /* 0x0005e80000100a00 */
[----:B--2---:R2:W4:Y:S04]  /*1270*/  LDG.E.128 R48, [R18.64] ;  /* 0x0000000a12307981 */ /* 0x004528000c1e1d00 */
[----:B---3--:R3:W4:Y:S04]  /*1280*/  LDG.E.128 R44, [R18.64+0x10] ;  /* 0x0000100a122c7981 */ /* 0x008728000c1e1d00 */
[----:B--2---:R0:W5:Y:S04]  /*1290*/  LDG.E.128 R244, [R12.64+0x10] ;  /* 0x0000100a0cf47981 */ /* 0x004168000c1e1d00 */
[----:B------:R3:W2:Y:S04]  /*12a0*/  LDG.E.128 R40, [R16.64] ;  /* 0x0000000a10287981 */ /* 0x0006a8000c1e1d00 */
[----:B0-----:R0:W2:Y:S04]  /*12b0*/  LDG.E.128 R12, [R8.64+0x10] ;  /* 0x0000100a080c7981 */ /* 0x0010a8000c1e1d00 */
[----:B---3--:R0:W3:Y:S04]  /*12c0*/  LDG.E.128 R16, [R8.64] ;  /* 0x0000000a08107981 */ /* 0x0080e8000c1e1d00 */
[----:B------:R-:W-:Y:S04]  /*12d0*/  STL.64 [R1+0x160], R240 ;  /* 0x000160f001007387 */ /* 0x000fe80000100a00 */
[----:B------:R0:W-:Y:S04]  /*12e0*/  STL.64 [R1+0x168], R242 ;  /* 0x000168f201007387 */ /* 0x0001e80000100a00 */
[----:B------:R-:W-:Y:S04]  /*12f0*/  STL.64 [R1+0x150], R236 ;  /* 0x000150ec01007387 */ /* 0x000fe80000100a00 */
[----:B------:R1:W-:Y:S04]  /*1300*/  STL.64 [R1+0x158], R238 ;  /* 0x000158ee01007387 */ /* 0x0003e80000100a00 */
[----:B0-----:R0:W5:Y:S04]  /*1310*/  LDG.E.128 R240, [R10.64] ;  /* 0x0000000a0af07981 */ /* 0x001168000c1e1d00 */
[----:B-1----:R0:W5:Y:S04]  /*1320*/  LDG.E.128 R236, [R10.64+0x10] ;  /* 0x0000100a0aec7981 */ /* 0x002168000c1e1d00 */
[----:B------:R-:W-:Y:S04]  /*1330*/  STL.64 [R1+0x140], R172 ;  /* 0x000140ac01007387 */ /* 0x000fe80000100a00 */
[----:B------:R-:W-:Y:S04]  /*1340*/  STL.64 [R1+0x148], R174 ;  /* 0x000148ae01007387 */ /* 0x000fe80000100a00 */
[----:B------:R-:W-:Y:S04]  /*1350*/  STL.64 [R1+0x130], R168 ;  /* 0x000130a801007387 */ /* 0x000fe80000100a00 */
        /* <DEDUP_REMOVED lines=23> */
[----:B------:R-:W-:Y:S01]  /*14d0*/  UIADD3 UR28, UR8, -0x700cb87f, URZ ;  /* 0x8ff34781081c7890 */ /* 0x000fe2000fffe03f */
[----:B------:R-:W-:-:S02]  /*14e0*/  IMAD R0, R0, -0x326172a9, RZ ;  /* 0xcd9e8d5700007824 */ /* 0x000fc400078e02ff */
[----:B------:R-:W-:Y:S01]  /*14f0*/  IMAD.HI.U32 R4, R5, -0x326172a9, RZ ;  /* 0xcd9e8d5705047827 */ /* 0x000fe200078e00ff */
[----:B------:R-:W-:-:S03]  /*1500*/  UIADD3 UR29, UR9, -0x695add53, URZ ;  /* 0x96a522ad091d7890 */ /* 0x000fc6000fffe03f */
[----:B------:R-:W-:Y:S01]  /*1510*/  IMAD R3, R3, -0x2daee0ad, RZ ;  /* 0xd2511f5303037824 */ /* 0x000fe200078e02ff */
[----:B------:R-:W-:Y:S01]  /*1520*/  LOP3.LUT R0, R4, UR28, R0, 0x96, !PT ;  /* 0x0000001c04007c12 */ /* 0x000fe2000f8e9600 */
[----:B------:R-:W-:Y:S01]  /*1530*/  IMAD.HI.U32 R4, R6, -0x2daee0ad, RZ ;  /* 0xd2511f5306047827 */ /* 0x000fe200078e00ff */
[----:B------:R-:W-:Y:S01]  /*1540*/  ULOP3.LUT UR4, UR7, 0x3, URZ, 0xc0, !UPT ;  /* 0x0000000307047892 */ /* 0x000fe2000f8ec03f */
[----:B------:R-:W-:Y:S02]  /*1550*/  BSSY B0, `(.L_x_13037) ;  /* 0x00030c4000007945 */ /* 0x000fe40003800000 */
[----:B------:R-:W-:Y:S01]  /*1560*/  IMAD R20, R5, -0x326172a9, RZ ;  /* 0xcd9e8d5705147824 */ /* 0x000fe200078e02ff */
[----:B------:R-:W-:Y:S01]  /*1570*/  LOP3.LUT R3, R4, UR29, R3, 0x96, !PT ;  /* 0x0000001d04037c12 */ /* 0x000fe2000f8e9603 */
[----:B------:R-:W-:Y:S02]  /*1580*/  IMAD.MOV.U32 R4, RZ, RZ, R7 ;  /* 0x000000ffff047224 */ /* 0x000fe400078e0007 */
[----:B------:R-:W-:-:S02]  /*1590*/  IMAD R6, R6, -0x2daee0ad, RZ ;  /* 0xd2511f5306067824 */ /* 0x000fc400078e02ff */
[----:B------:R-:W-:Y:S02]  /*15a0*/  IMAD.U32 R5, RZ, RZ, UR14 ;  /* 0x0000000eff057e24 */ /* 0x000fe4000f8e00ff */
[----:B------:R-:W-:Y:S02]  /*15b0*/  IMAD.U32 R7, RZ, RZ, UR6 ;  /* 0x00000006ff077e24 */ /* 0x000fe4000f8e00ff */
[----:B------:R-:W-:Y:S02]  /*15c0*/  IMAD.MOV.U32 R8, RZ, RZ, RZ ;  /* 0x000000ffff087224 */ /* 0x000fe400078e00ff */
[----:B-1----:R-:W-:Y:S01]  /*15d0*/  IMAD.U32 R171, RZ, RZ, UR4 ;  /* 0x00000004ffab7e24 */ /* 0x002fe2000f8e00ff */
[----:B------:R-:W-:Y:S01]  /*15e0*/  ULDC.U8 UR4, c[0x0][0x1f0] ;  /* 0x00007c0000047ab9 */ /* 0x000fe20000000000 */
[----:B--2---:R0:W-:Y:S04]  /*15f0*/  STL.64 [R1+0x190], R12 ;  /* 0x0001900c01007387 */ /* 0x0041e80000100a00 */
[----:B------:R0:W-:Y:S04]  /*1600*/  STL.64 [R1+0x70], R120 ;  /* 0x0000707801007387 */ /* 0x0001e80000100a00 */
[----:B------:R0:W-:Y:S04]  /*1610*/  STL.64 [R1+0x78], R122 ;  /* 0x0000787a01007387 */ /* 0x0001e80000100a00 */
[----:B------:R0:W-:Y:S04]  /*1620*/  STL.64 [R1+0x198], R14 ;  /* 0x0001980e01007387 */ /* 0x0001e80000100a00 */
[----:B----4-:R0:W-:Y:S04]  /*1630*/  STL.64 [R1+0x60], R48 ;  /* 0x0000603001007387 */ /* 0x0101e80000100a00 */
[----:B------:R0:W-:Y:S04]  /*1640*/  STL.64 [R1+0x68], R50 ;  /* 0x0000683201007387 */ /* 0x0001e80000100a00 */
[----:B---3--:R0:W-:Y:S04]  /*1650*/  STL.64 [R1+0x1a0], R16 ;  /* 0x0001a01001007387 */ /* 0x0081e80000100a00 */
[----:B------:R0:W-:Y:S04]  /*1660*/  STL.64 [R1+0x50], R44 ;  /* 0x0000502c01007387 */ /* 0x0001e80000100a00 */
[----:B------:R0:W-:Y:S04]  /*1670*/  STL.64 [R1+0x58], R46 ;  /* 0x0000582e01007387 */ /* 0x0001e80000100a00 */
[----:B------:R0:W-:Y:S04]  /*1680*/  STL.64 [R1+0x1a8], R18 ;  /* 0x0001a81201007387 */ /* 0x0001e80000100a00 */
[----:B------:R0:W-:Y:S04]  /*1690*/  STL.64 [R1+0x40], R40 ;  /* 0x0000402801007387 */ /* 0x0001e80000100a00 */
[----:B------:R0:W-:Y:S04]  /*16a0*/  STL.64 [R1+0x48], R42 ;  /* 0x0000482a01007387 */ /* 0x0001e80000100a00 */
[----:B------:R0:W-:Y:S04]  /*16b0*/  STL.64 [R1], R24 ;  /* 0x0000001801007387 */ /* 0x0001e80000100a00 */
[----:B------:R0:W-:Y:S04]  /*16c0*/  STL.64 [R1+0x30], R36 ;  /* 0x0000302401007387 */ /* 0x0001e80000100a00 */
[----:B------:R0:W-:Y:S04]  /*16d0*/  STL.64 [R1+0x38], R38 ;  /* 0x0000382601007387 */ /* 0x0001e80000100a00 */
[----:B------:R0:W-:Y:S04]  /*16e0*/  STL.64 [R1+0x8], R26 ;  /* 0x0000081a01007387 */ /* 0x0001e80000100a00 */
[----:B------:R0:W-:Y:S04]  /*16f0*/  STL.64 [R1+0x20], R32 ;  /* 0x0000202001007387 */ /* 0x0001e80000100a00 */
[----:B------:R0:W-:Y:S04]  /*1700*/  STL.64 [R1+0x28], R34 ;  /* 0x0000282201007387 */ /* 0x0001e80000100a00 */
[----:B------:R0:W-:Y:S04]  /*1710*/  STL.64 [R1+0x10], R28 ;  /* 0x0000101c01007387 */ /* 0x0001e80000100a00 */
[----:B------:R0:W-:Y:S02]  /*1720*/  STL.64 [R1+0x18], R30 ;  /* 0x0000181e01007387 */ /* 0x0001e40000100a00 */
.L_x_14073:
[----:B------:R-:W-:Y:S01]  /*1730*/  ISETP.NE.U32.AND P0, PT, RZ, c[0x0][0x178], PT ;  /* 0x00005e00ff007a0c */ /* 0x000fe20003f05070 */
[----:B0-----:R-:W-:Y:S01]  /*1740*/  IMAD R18, R2, c[0x0][0x168], RZ ;  /* 0x00005a0002127a24 */ /* 0x001fe200078e02ff */
[----:B------:R-:W-:-:S02]  /*1750*/  LOP3.LUT R9, R9, 0xffffffdf, RZ, 0xc0, !PT ;  /* 0xffffffdf09097812 */ /* 0x000fc400078ec0ff */
[----:B------:R-:W-:Y:S02]  /*1760*/  ISETP.NE.AND.EX P2, PT, RZ, c[0x0][0x17c], PT, P0 ;  /* 0x00005f00ff007a0c */ /* 0x000fe40003f45300 */
[----:B------:R-:W-:Y:S02]  /*1770*/  SHF.R.S32.HI R19, RZ, 0x1f, R18 ;  /* 0x0000001fff137819 */ /* 0x000fe40000011412 */
[----:B------:R-:W-:Y:S02]  /*1780*/  ISETP.NE.U32.AND P0, PT, RZ, c[0x0][0x180], PT ;  /* 0x00006000ff007a0c */ /* 0x000fe40003f05070 */
[----:B------:R-:W-:Y:S02]  /*1790*/  LEA.HI R19, R19, R18, RZ, 0x3 ;  /* 0x0000001213137211 */ /* 0x000fe400078f18ff */
[----:B------:R-:W-:Y:S02]  /*17a0*/  ISETP.NE.AND.EX P0, PT, RZ, c[0x0][0x184], PT, P0 ;  /* 0x00006100ff007a0c */ /* 0x000fe40003f05300 */
[----:B------:R-:W-:Y:S01]  /*17b0*/  LEA.HI.SX32 R161, R19, R250, 0x1d ;  /* 0x000000fa13a17211 */ /* 0x000fe200078feaff */
[----:B------:R-:W-:Y:S01]  /*17c0*/  IMAD.MOV.U32 R248, RZ, RZ, 0x10 ;  /* 0x00000010fff87424 */ /* 0x000fe200078e00ff */
[----:B------:R-:W-:Y:S01]  /*17d0*/  BSSY B1, `(.L_x_13038) ;  /* 0x0000016000017945 */ /* 0x000fe20003800000 */
[----:B------:R-:W-:-:S02]  /*17e0*/  @P2 LOP3.LUT R9, R9, 0x20, RZ, 0xfc, !PT ;  /* 0x0000002009092812 */ /* 0x000fc400078efcff */
[----:B------:R-:W-:-:S04]  /*17f0*/  @P2 LEA R18, P1, R161, c[0x0][0x178], 0x4 ;  /* 0x00005e00a1122a11 */ /* 0x000fc800078220ff */
[----:B------:R-:W-:-:S05]  /*1800*/  @P2 LEA.HI.X R19, R161, c[0x0][0x17c], RZ, 0x4, P1 ;  /* 0x00005f00a1132a11 */ /* 0x000fca00008f24ff */
[----:B-----5:R0:W5:Y:S02]  /*1810*/  @P2 LDG.E.128 R48, [R18.64] ;  /* 0x0000000a12302981 */ /* 0x020164000c1e1d00 */
[----:B0-----:R-:W-:-:S04]  /*1820*/  @P0 LEA R18, P1, R161, c[0x0][0x180], 0x4 ;  /* 0x00006000a1120a11 */ /* 0x001fc800078220ff */
[----:B------:R-:W-:Y:S02]  /*1830*/  @P0 LEA.HI.X R19, R161, c[0x0][0x184], RZ, 0x4, P1 ;  /* 0x00006100a1130a11 */ /* 0x000fe400008f24ff */
[----:B------:R-:W-:-:S03]  /*1840*/  ISETP.NE.AND P1, PT, R171, 0x1, PT ;  /* 0x00000001ab00780c */ /* 0x000fc60003f25270 */
[----:B------:R0:W5:Y:S02]  /*1850*/  @P0 LDG.E.128 R44, [R18.64] ;  /* 0x0000000a122c0981 */ /* 0x000164000c1e1d00 */
[----:B0-----:R-:W-:-:S05]  /*1860*/  IMAD.WIDE.U32 R18, R161, R248, c[0x0][0x170] ;  /* 0x00005c00a1127625 */ /* 0x001fca00078e00f8 */
[----:B------:R0:W5:Y:S02]  /*1870*/  LDG.E.128 R24, [R18.64] ;  /* 0x0000000a12187981 */ /* 0x000164000c1e1d00 */
        /* <DEDUP_REMOVED lines=10> */
.L_x_13039:
[----:B------:R-:W-:Y:S02]  /*1920*/  IMAD.MOV.U32 R22, RZ, RZ, R20 ;  /* 0x000000ffff167224 */ /* 0x000fe400078e0014 */
.L_x_13040:
[----:B------:R-:W-:Y:S05]  /*1930*/  BSYNC B1 ;  /* 0x0000000000017941 */ /* 0x000fea0003800000 */
.L_x_13038:
        /* <DEDUP_REMOVED lines=16> */
.L_x_13044:
[----:B------:R-:W-:Y:S05]  /*1a40*/  BSYNC B2 ;  /* 0x0000000000027941 */ /* 0x000fea0003800000 */
.L_x_13043:
[----:B------:R-:W-:Y:S01]  /*1a50*/  LOP3.LUT R6, R0, UR9, R8, 0x96, !PT ;  /* 0x0000000900067c12 */ /* 0x000fe2000f8e9608 */
[----:B------:R-:W-:-:S04]  /*1a60*/  IMAD.HI.U32 R3, R4, -0x326172a9, RZ ;  /* 0xcd9e8d5704037827 */ /* 0x000fc800078e00ff */
[----:B------:R-:W-:Y:S02]  /*1a70*/  IMAD R0, R4, -0x326172a9, RZ ;  /* 0xcd9e8d5704007824 */ /* 0x000fe400078e02ff */
[----:B------:R-:W-:Y:S01]  /*1a80*/  IMAD.WIDE.U32 R18, R6, -0x326172a9, RZ ;  /* 0xcd9e8d5706127825 */ /* 0x000fe200078e00ff */
[----:B------:R-:W-:-:S03]  /*1a90*/  LOP3.LUT R6, R3, UR8, R7, 0x96, !PT ;  /* 0x0000000803067c12 */ /* 0x000fc6000f8e9607 */
        /* <DEDUP_REMOVED lines=37> */
[----:B------:R-:W-:Y:S02]  /*1cf0*/  IMAD.MOV.U32 R20, RZ, RZ, R18 ;  /* 0x000000ffff147224 */ /* 0x000fe400078e0012 */
[----:B------:R-:W-:Y:S02]  /*1d00*/  IMAD.MOV.U32 R18, RZ, RZ, RZ ;  /* 0x000000ffff127224 */ /* 0x000fe400078e00ff */
.L_x_13042:
[----:B------:R-:W-:Y:S05]  /*1d10*/  BSYNC B1 ;  /* 0x0000000000017941 */ /* 0x000fea0003800000 */
.L_x_13041:
        /* <DEDUP_REMOVED lines=10> */
[----:B------:R-:W-:-:S04]  /*1dc0*/  @P2 LOP3.LUT R9, R9, 0x8, RZ, 0xfc, !PT ;  /* 0x0000000809092812 */ /* 0x000fc800078efcff */
[----:B------:R-:W-:-:S04]  /*1dd0*/  LOP3.LUT R9, R9, 0xffffffef, RZ, 0xc0, !PT ;  /* 0xffffffef09097812 */ /* 0x000fc800078ec0ff */
        /* <DEDUP_REMOVED lines=8> */
.L_x_13045:
        /* <DEDUP_REMOVED lines=12> */
.L_x_13048:
[----:B------:R-:W-:Y:S02]  /*1f20*/  IMAD.MOV.U32 R10, RZ, RZ, R20 ;  /* 0x000000ffff0a7224 */ /* 0x000fe400078e0014 */
.L_x_13049:
[----:B------:R-:W-:Y:S05]  /*1f30*/  BSYNC B1 ;  /* 0x0000000000017941 */ /* 0x000fea0003800000 */
.L_x_13047:
        /* <DEDUP_REMOVED lines=16> */
.L_x_13053:
[----:B------:R-:W-:Y:S05]  /*2040*/  BSYNC B2 ;  /* 0x0000000000027941 */ /* 0x000fea0003800000 */
.L_x_13052:
        /* <DEDUP_REMOVED lines=44> */
.L_x_13051:
[----:B------:R-:W-:Y:S05]  /*2310*/  BSYNC B1 ;  /* 0x0000000000017941 */ /* 0x000fea0003800000 */
.L_x_13050:
        /* <DEDUP_REMOVED lines=10> */
.L_x_13046:
        /* <DEDUP_REMOVED lines=12> */
.L_x_13055:
[----:B------:R-:W-:Y:S02]  /*2480*/  MOV R22, R20 ;  /* 0x0000001400167202 */ /* 0x000fe40000000f00 */
.L_x_13056:
[----:B------:R-:W-:Y:S05]  /*2490*/  BSYNC B1 ;  /* 0x0000000000017941 */ /* 0x000fea0003800000 */
.L_x_13054:
        /* <DEDUP_REMOVED lines=16> */
.L_x_13060:
[----:B------:R-:W-:Y:S05]  /*25a0*/  BSYNC B2 ;  /* 0x0000000000027941 */ /* 0x000fea0003800000 */
.L_x_13059:
        /* <DEDUP_REMOVED lines=44> */
.L_x_13058:
[----:B------:R-:W-:Y:S05]  /*2870*/  BSYNC B1 ;  /* 0x0000000000017941 */ /* 0x000fea0003800000 */
.L_x_13057:
        /* <DEDUP_REMOVED lines=15> */
.L_x_13061:
        /* <DEDUP_REMOVED lines=12> */
.L_x_13064:
[----:B------:R-:W-:Y:S02]  /*2a30*/  IMAD.MOV.U32 R11, RZ, RZ, R20 ;  /* 0x000000ffff0b7224 */ /* 0x000fe400078e0014 */
.L_x_13065:
[----:B------:R-:W-:Y:S05]  /*2a40*/  BSYNC B1 ;  /* 0x0000000000017941 */ /* 0x000fea0003800000 */
.L_x_13063:
        /* <DEDUP_REMOVED lines=16> */
.L_x_13069:
[----:B------:R-:W-:Y:S05]  /*2b50*/  BSYNC B2 ;  /* 0x0000000000027941 */ /* 0x000fea0003800000 */
.L_x_13068:
        /* <DEDUP_REMOVED lines=44> */
.L_x_13067:
[----:B------:R-:W-:Y:S05]  /*2e20*/  BSYNC B1 ;  /* 0x0000000000017941 */ /* 0x000fea0003800000 */
.L_x_13066:
        /* <DEDUP_REMOVED lines=10> */
.L_x_13062:
        /* <DEDUP_REMOVED lines=12> */
.L_x_13071:
[----:B------:R-:W-:Y:S02]  /*2f90*/  MOV R18, R20 ;  /* 0x0000001400127202 */ /* 0x000fe40000000f00 */
.L_x_13072:
[----:B------:R-:W-:Y:S05]  /*2fa0*/  BSYNC B1 ;  /* 0x0000000000017941 */ /* 0x000fea0003800000 */
.L_x_13070:
        /* <DEDUP_REMOVED lines=16> */
.L_x_13076:
[----:B------:R-:W-:Y:S05]  /*30b0*/  BSYNC B2 ;  /* 0x0000000000027941 */ /* 0x000fea0003800000 */
.L_x_13075:
        /* <DEDUP_REMOVED lines=43> */
.L_x_13074:
[----:B------:R-:W-:Y:S05]  /*3370*/  BSYNC B1 ;  /* 0x0000000000017941 */ /* 0x000fea0003800000 */
.L_x_13073:
        /* <DEDUP_REMOVED lines=15> */
.L_x_13077:
        /* <DEDUP_REMOVED lines=12> */
.L_x_13080:
[----:B------:R-:W-:Y:S02]  /*3530*/  MOV R12, R20 ;  /* 0x00000014000c7202 */ /* 0x000fe40000000f00 */
.L_x_13081:
[----:B------:R-:W-:Y:S05]  /*3540*/  BSYNC B1 ;  /* 0x0000000000017941 */ /* 0x000fea0003800000 */
.L_x_13079:
        /* <DEDUP_REMOVED lines=16> */
.L_x_13085:
[----:B------:R-:W-:Y:S05]  /*3650*/  BSYNC B2 ;  /* 0x0000000000027941 */ /* 0x000fea0003800000 */
.L_x_13084:
        /* <DEDUP_REMOVED lines=44> */
.L_x_13083:
[----:B------:R-:W-:Y:S05]  /*3920*/  BSYNC B1 ;  /* 0x0000000000017941 */ /* 0x000fea0003800000 */
.L_x_13082:
        /* <DEDUP_REMOVED lines=10> */
.L_x_13078:
        /* <DEDUP_REMOVED lines=12> */
.L_x_13087:
[----:B------:R-:W-:Y:S02]  /*3a90*/  IMAD.MOV.U32 R22, RZ, RZ, R20 ;  /* 0x000000ffff167224 */ /* 0x000fe400078e0014 */
.L_x_13088:
[----:B------:R-:W-:Y:S05]  /*3aa0*/  BSYNC B1 ;  /* 0x0000000000017941 */ /* 0x000fea0003800000 */
.L_x_13086:
        /* <DEDUP_REMOVED lines=16> */
.L_x_13092:
[----:B------:R-:W-:Y:S05]  /*3bb0*/  BSYNC B2 ;  /* 0x0000000000027941 */ /* 0x000fea0003800000 */
.L_x_13091:
        /* <DEDUP_REMOVED lines=44> */
.L_x_13090:
[----:B------:R-:W-:Y:S05]  /*3e80*/  BSYNC B1 ;  /* 0x0000000000017941 */ /* 0x000fea0003800000 */
.L_x_13089:
        /* <DEDUP_REMOVED lines=13> */
.L_x_13093:
        /* <DEDUP_REMOVED lines=12> */
.L_x_13096:
[----:B------:R-:W-:Y:S02]  /*4020*/  MOV R13, R20 ;  /* 0x00000014000d7202 */ /* 0x000fe40000000f00 */
.L_x_13097:
[----:B------:R-:W-:Y:S05]  /*4030*/  BSYNC B1 ;  /* 0x0000000000017941 */ /* 0x000fea0003800000 */
.L_x_13095:
        /* <DEDUP_REMOVED lines=16> */
.L_x_13101:
[----:B------:R-:W-:Y:S05]  /*4140*/  BSYNC B2 ;  /* 0x0000000000027941 */ /* 0x000fea0003800000 */
.L_x_13100:
        /* <DEDUP_REMOVED lines=44> */
.L_x_13099:
[----:B------:R-:W-:Y:S05]  /*4410*/  BSYNC B1 ;  /* 0x0000000000017941 */ /* 0x000fea0003800000 */
.L_x_13098:
        /* <DEDUP_REMOVED lines=10> */
.L_x_13094:
        /* <DEDUP_REMOVED lines=12> */
.L_x_13103:
[----:B------:R-:W-:Y:S02]  /*4580*/  IMAD.MOV.U32 R22, RZ, RZ, R20 ;  /* 0x000000ffff167224 */ /* 0x000fe400078e0014 */
.L_x_13104:
[----:B------:R-:W-:Y:S05]  /*4590*/  BSYNC B1 ;  /* 0x0000000000017941 */ /* 0x000fea0003800000 */
.L_x_13102:
        /* <DEDUP_REMOVED lines=16> */
.L_x_13108:
[----:B------:R-:W-:Y:S05]  /*46a0*/  BSYNC B2 ;  /* 0x0000000000027941 */ /* 0x000fea0003800000 */
.L_x_13107:
        /* <DEDUP_REMOVED lines=44> */
.L_x_13106:
[----:B------:R-:W-:Y:S05]  /*4970*/  BSYNC B1 ;  /* 0x0000000000017941 */ /* 0x000fea0003800000 */
.L_x_13105:
        /* <DEDUP_REMOVED lines=13> */
.L_x_13109:
        /* <DEDUP_REMOVED lines=12> */
.L_x_13112:
[----:B------:R-:W-:Y:S02]  /*4b10*/  MOV R14, R20 ;  /* 0x00000014000e7202 */ /* 0x000fe40000000f00 */
.L_x_13113:
[----:B------:R-:W-:Y:S05]  /*4b20*/  BSYNC B1 ;  /* 0x0000000000017941 */ /* 0x000fea0003800000 */
.L_x_13111:
        /* <DEDUP_REMOVED lines=16> */
.L_x_13117:
[----:B------:R-:W-:Y:S05]  /*4c30*/  BSYNC B2 ;  /* 0x0000000000027941 */ /* 0x000fea0003800000 */
.L_x_13116:
        /* <DEDUP_REMOVED lines=38> */
[----:B------:R-:W-:-:S04]  /*4ea0*/  IMAD.WIDE.U32 R18, R3, -0x2daee0ad, RZ ;  /* 0xd2511f5303127825 */ /* 0x000fc800078e00ff */
[----:B------:R-:W-:Y:S01]  /*4eb0*/  IMAD.MOV.U32 R6, RZ, RZ, R18 ;  /* 0x000000ffff067224 */ /* 0x000fe200078e0012 */
[----:B------:R-:W-:Y:S01]  /*4ec0*/  LOP3.LUT R3, R19, UR29, R22, 0x96, !PT ;  /* 0x0000001d13037c12 */ /* 0x000fe2000f8e9616 */
[----:B------:R-:W-:-:S05]  /*4ed0*/  IMAD.WIDE.U32 R18, R0, -0x326172a9, RZ ;  /* 0xcd9e8d5700127825 */ /* 0x000fca00078e00ff */
[----:B------:R-:W-:Y:S01]  /*4ee0*/  LOP3.LUT R0, R19, UR28, R20, 0x96, !PT ;  /* 0x0000001c13007c12 */ /* 0x000fe2000f8e9614 */
[----:B------:R-:W-:Y:S02]  /*4ef0*/  IMAD.MOV.U32 R20, RZ, RZ, R18 ;  /* 0x000000ffff147224 */ /* 0x000fe400078e0012 */
.L_x_13115:
[----:B------:R-:W-:Y:S05]  /*4f00*/  BSYNC B1 ;  /* 0x0000000000017941 */ /* 0x000fea0003800000 */
.L_x_13114:
        /* <DEDUP_REMOVED lines=10> */
.L_x_13110:
        /* <DEDUP_REMOVED lines=12> */
.L_x_13119:
[----:B------:R-:W-:Y:S02]  /*5070*/  IMAD.MOV.U32 R18, RZ, RZ, R20 ;  /* 0x000000ffff127224 */ /* 0x000fe400078e0014 */
.L_x_13120:
[----:B------:R-:W-:Y:S05]  /*5080*/  BSYNC B1 ;  /* 0x0000000000017941 */ /* 0x000fea0003800000 */
.L_x_13118:
        /* <DEDUP_REMOVED lines=16> */
.L_x_13124:
[----:B------:R-:W-:Y:S05]  /*5190*/  BSYNC B2 ;  /* 0x0000000000027941 */ /* 0x000fea0003800000 */
.L_x_13123:
        /* <DEDUP_REMOVED lines=43> */
.L_x_13122:
[----:B------:R-:W-:Y:S05]  /*5450*/  BSYNC B1 ;  /* 0x0000000000017941 */ /* 0x000fea0003800000 */
.L_x_13121:
        /* <DEDUP_REMOVED lines=13> */
.L_x_13125:
        /* <DEDUP_REMOVED lines=12> */
.L_x_13128:
[----:B------:R-:W-:Y:S02]  /*55f0*/  IMAD.MOV.U32 R15, RZ, RZ, R20 ;  /* 0x000000ffff0f7224 */ /* 0x000fe400078e0014 */
.L_x_13129:
[----:B------:R-:W-:Y:S05]  /*5600*/  BSYNC B1 ;  /* 0x0000000000017941 */ /* 0x000fea0003800000 */
.L_x_13127:
        /* <DEDUP_REMOVED lines=16> */
.L_x_13133:
[----:B------:R-:W-:Y:S05]  /*5710*/  BSYNC B2 ;  /* 0x0000000000027941 */ /* 0x000fea0003800000 */
.L_x_13132:
        /* <DEDUP_REMOVED lines=44> */
.L_x_13131:
[----:B------:R-:W-:Y:S05]  /*59e0*/  BSYNC B1 ;  /* 0x0000000000017941 */ /* 0x000fea0003800000 */
.L_x_13130:
        /* <DEDUP_REMOVED lines=10> */
.L_x_13126:
        /* <DEDUP_REMOVED lines=12> */
.L_x_13135:
[----:B------:R-:W-:Y:S02]  /*5b50*/  IMAD.MOV.U32 R22, RZ, RZ, R20 ;  /* 0x000000ffff167224 */ /* 0x000fe400078e0014 */
.L_x_13136:
[----:B------:R-:W-:Y:S05]  /*5b60*/  BSYNC B1 ;  /* 0x0000000000017941 */ /* 0x000fea0003800000 */
.L_x_13134:
        /* <DEDUP_REMOVED lines=16> */
.L_x_13140:
[----:B------:R-:W-:Y:S05]  /*5c70*/  BSYNC B2 ;  /* 0x0000000000027941 */ /* 0x000fea0003800000 */
.L_x_13139:
        /* <DEDUP_REMOVED lines=44> */
.L_x_13138:
[----:B------:R-:W-:Y:S05]  /*5f40*/  BSYNC B1 ;  /* 0x0000000000017941 */ /* 0x000fea0003800000 */
.L_x_13137:
        /* <DEDUP_REMOVED lines=13> */
.L_x_13141:
        /* <DEDUP_REMOVED lines=12> */
.L_x_13144:
[----:B------:R-:W-:Y:S02]  /*60e0*/  IMAD.MOV.U32 R16, RZ, RZ, R20 ;  /* 0x000000ffff107224 */ /* 0x000fe400078e0014 */
.L_x_13145:
[----:B------:R-:W-:Y:S05]  /*60f0*/  BSYNC B1 ;  /* 0x0000000000017941 */ /* 0x000fea0003800000 */
.L_x_13143:
        /* <DEDUP_REMOVED lines=16> */
.L_x_13149:
[----:B------:R-:W-:Y:S05]  /*6200*/  BSYNC B2 ;  /* 0x0000000000027941 */ /* 0x000fea0003800000 */
.L_x_13148:
        /* <DEDUP_REMOVED lines=44> */
.L_x_13147:
[----:B------:R-:W-:Y:S05]  /*64d0*/  BSYNC B1 ;  /* 0x0000000000017941 */ /* 0x000fea0003800000 */
.L_x_13146:
        /* <DEDUP_REMOVED lines=10> */
.L_x_13142:
        /* <DEDUP_REMOVED lines=12> */
.L_x_13151:
[----:B------:R-:W-:Y:S02]  /*6640*/  IMAD.MOV.U32 R18, RZ, RZ, R20 ;  /* 0x000000ffff127224 */ /* 0x000fe400078e0014 */
.L_x_13152:
[----:B------:R-:W-:Y:S05]  /*6650*/  BSYNC B1 ;  /* 0x0000000000017941 */ /* 0x000fea0003800000 */
.L_x_13150:
        /* <DEDUP_REMOVED lines=16> */
.L_x_13156:
[----:B------:R-:W-:Y:S05]  /*6760*/  BSYNC B2 ;  /* 0x0000000000027941 */ /* 0x000fea0003800000 */
.L_x_13155:
        /* <DEDUP_REMOVED lines=43> */
.L_x_13154:
[----:B------:R-:W-:Y:S05]  /*6a20*/  BSYNC B1 ;  /* 0x0000000000017941 */ /* 0x000fea0003800000 */
.L_x_13153:
[----:B------:R-:W0:Y:S01]  /*6a30*/  I2F.U32 R18, R18 ;  /* 0x0000001200127306 */ /* 0x000e220000201000 */
[----:B------:R-:W-:Y:S01]  /*6a40*/  LOP3.LUT P6, RZ, R9, 0x10, RZ, 0xc0, !PT ;  /* 0x0000001009ff7812 */ /* 0x000fe200078cc0ff */
        /* <DEDUP_REMOVED lines=12> */
.L_x_13157:
        /* <DEDUP_REMOVED lines=12> */
.L_x_13160:
[----:B------:R-:W-:Y:S02]  /*6bd0*/  IMAD.MOV.U32 R17, RZ, RZ, R20 ;  /* 0x000000ffff117224 */ /* 0x000fe400078e0014 */
.L_x_13161:
[----:B------:R-:W-:Y:S05]  /*6be0*/  BSYNC B1 ;  /* 0x0000000000017941 */ /* 0x000fea0003800000 */
.L_x_13159:
        /* <DEDUP_REMOVED lines=17> */
[----:B------:R-:W-:-:S04]  /*6d00*/  LOP3.LUT P0, RZ, R9, 0x40, RZ, 0xc0, !PT ;  /* 0x0000004009ff7812 */ /* 0x000fc8000780c0ff */
[----:B------:R-:W-:-:S04]  /*6d10*/  @!P6 MOV R8, R3 ;  /* 0x000000030008e202 */ /* 0x000fc80000000f00 */
.L_x_13165:
[----:B------:R-:W-:Y:S05]  /*6d20*/  BSYNC B2 ;  /* 0x0000000000027941 */ /* 0x000fea0003800000 */
.L_x_13164:
        /* <DEDUP_REMOVED lines=44> */
.L_x_13163:
[----:B------:R-:W-:Y:S05]  /*6ff0*/  BSYNC B1 ;  /* 0x0000000000017941 */ /* 0x000fea0003800000 */
.L_x_13162:
        /* <DEDUP_REMOVED lines=10> */
.L_x_13158:
[----:B------:R-:W-:Y:S02]  /*70a0*/  SEL R22, RZ, 0x1000000, P5 ;  /* 0x01000000ff167807 */ /* 0x000fe40002800000 */
[C---:B------:R-:W-:Y:S02]  /*70b0*/  LEA R18, P5, R161.reuse, c[0x0][0x188], 0x4 ;  /* 0x00006200a1127a11 */ /* 0x040fe400078a20ff */
[----:B------:R-:W-:Y:S02]  /*70c0*/  F2FP.BF16.PACK_AB R27, R36, R35 ;  /* 0x00000023241b723e */ /* 0x000fe400000010ff */
[----:B------:R-:W-:Y:S02]  /*70d0*/  LEA.HI.X R19, R161, c[0x0][0x18c], RZ, 0x4, P5 ;  /* 0x00006300a1137a11 */ /* 0x000fe400028f24ff */
[----:B------:R-:W-:Y:S02]  /*70e0*/  F2FP.BF16.PACK_AB R26, R42, R41 ;  /* 0x000000292a1a723e */ /* 0x000fe400000010ff */
[----:B------:R-:W-:-:S02]  /*70f0*/  F2FP.BF16.PACK_AB R25, R40, R39 ;  /* 0x000000272819723e */ /* 0x000fc400000010ff */
[----:B------:R-:W-:Y:S02]  /*7100*/  F2FP.BF16.PACK_AB R24, R38, R37 ;  /* 0x000000252618723e */ /* 0x000fe400000010ff */
[----:B------:R-:W-:Y:S02]  /*7110*/  SEL R23, RZ, 0x100, P3 ;  /* 0x00000100ff177807 */ /* 0x000fe40001800000 */
[C---:B------:R-:W-:Y:S01]  /*7120*/  LOP3.LUT P3, RZ, R9.reuse, 0x2, RZ, 0xc0, !PT ;  /* 0x0000000209ff7812 */ /* 0x040fe2000786c0ff */
[----:B------:R0:W-:Y:S01]  /*7130*/  STG.E.128 [R18.64], R24 ;  /* 0x0000001812007986 */ /* 0x0001e2000c101d0a */
[C---:B------:R-:W-:Y:S02]  /*7140*/  LOP3.LUT P5, RZ, R9.reuse, 0x8, RZ, 0xc0, !PT ;  /* 0x0000000809ff7812 */ /* 0x040fe400078ac0ff */
[----:B------:R-:W-:Y:S02]  /*7150*/  LOP3.LUT P6, RZ, R9, 0x20, RZ, 0xc0, !PT ;  /* 0x0000002009ff7812 */ /* 0x000fe400078cc0ff */
[----:B0-----:R-:W-:Y:S01]  /*7160*/  SEL R19, RZ, 0x10000, P4 ;  /* 0x00010000ff137807 */ /* 0x001fe20002000000 */
[----:B------:R-:W-:Y:S01]  /*7170*/  IMAD.SHL.U32 R27, R161, 0x8, RZ ;  /* 0x00000008a11b7824 */ /* 0x000fe200078e00ff */
[----:B------:R-:W-:-:S02]  /*7180*/  SEL R18, RZ, 0x1, P1 ;  /* 0x00000001ff127807 */ /* 0x000fc40000800000 */
[----:B------:R-:W-:Y:S02]  /*7190*/  LOP3.LUT R22, R23, R22, R19, 0xfe, !PT ;  /* 0x0000001617167212 */ /* 0x000fe400078efe13 */
[----:B------:R-:W-:Y:S01]  /*71a0*/  SEL R23, RZ, 0x1, P2 ;  /* 0x00000001ff177807 */ /* 0x000fe20001000000 */
[----:B------:R-:W-:Y:S01]  /*71b0*/  IMAD.WIDE.U32 R18, R18, 0x1000000, RZ ;  /* 0x0100000012127825 */ /* 0x000fe200078e00ff */
[----:B------:R-:W-:Y:S02]  /*71c0*/  LOP3.LUT P4, RZ, R9, 0x4, RZ, 0xc0, !PT ;  /* 0x0000000409ff7812 */ /* 0x000fe4000788c0ff */
[----:B------:R-:W-:Y:S02]  /*71d0*/  SHF.R.U32.HI R26, RZ, 0x1d, R161 ;  /* 0x0000001dff1a7819 */ /* 0x000fe400000116a1 */
[----:B------:R-:W-:Y:S02]  /*71e0*/  LOP3.LUT R19, R19, R22, R23, 0xfe, !PT ;  /* 0x0000001613137212 */ /* 0x000fe400078efe17 */
[----:B------:R-:W-:-:S02]  /*71f0*/  SEL R22, RZ, 0x1, P3 ;  /* 0x00000001ff167807 */ /* 0x000fc40001800000 */
[----:B------:R-:W-:-:S03]  /*7200*/  SEL R24, RZ, 0x1, P4 ;  /* 0x00000001ff187807 */ /* 0x000fc60002000000 */
[----:B------:R-:W-:-:S04]  /*7210*/  IMAD.WIDE.U32 R22, R22, 0x10000, RZ ;  /* 0x0001000016167825 */ /* 0x000fc800078e00ff */
[----:B------:R-:W-:-:S05]  /*7220*/  IMAD.WIDE.U32 R24, R24, 0x100, RZ ;  /* 0x0000010018187825 */ /* 0x000fca00078e00ff */
[----:B------:R-:W-:Y:S02]  /*7230*/  LOP3.LUT R18, R24, R18, R22, 0xfe, !PT ;  /* 0x0000001218127212 */ /* 0x000fe400078efe16 */
[----:B------:R-:W-:Y:S02]  /*7240*/  SEL R22, RZ, 0x1, P5 ;  /* 0x00000001ff167807 */ /* 0x000fe40002800000 */
[----:B------:R-:W-:Y:S02]  /*7250*/  LOP3.LUT R19, R25, R19, R23, 0xfe, !PT ;  /* 0x0000001319137212 */ /* 0x000fe400078efe17 */
        /* <DEDUP_REMOVED lines=25> */
.L_x_13166:
[----:B------:R-:W-:Y:S02]  /*73f0*/  IADD3 R25, R161, 0x20, RZ ;  /* 0x00000020a1197810 */ /* 0x000fe40007ffe0ff */
[----:B------:R-:W-:-:S03]  /*7400*/  ISETP.NE.AND P1, PT, R21, 0x1, PT ;  /* 0x000000011500780c */ /* 0x000fc60003f25270 */
[----:B0-----:R-:W-:-:S05]  /*7410*/  @P6 IMAD.WIDE.U32 R18, R25, R248, c[0x0][0x178] ;  /* 0x00005e0019126625 */ /* 0x001fca00078e00f8 */
[----:B------:R0:W5:Y:S01]  /*7420*/  @P6 LDG.E.128 R48, [R18.64] ;  /* 0x0000000a12306981 */ /* 0x000162000c1e1d00 */
[----:B------:R-:W-:Y:S01]  /*7430*/  BSSY B1, `(.L_x_13167) ;  /* 0x0000010000017945 */ /* 0x000fe20003800000 */
[----:B0-----:R-:W-:-:S05]  /*7440*/  @P0 IMAD.WIDE.U32 R18, R25, R248, c[0x0][0x180] ;  /* 0x0000600019120625 */ /* 0x001fca00078e00f8 */
        /* <DEDUP_REMOVED lines=13> */
.L_x_13168:
[----:B------:R-:W-:Y:S02]  /*7520*/  IMAD.MOV.U32 R22, RZ, RZ, R20 ;  /* 0x000000ffff167224 */ /* 0x000fe400078e0014 */
.L_x_13169:
[----:B------:R-:W-:Y:S05]  /*7530*/  BSYNC B1 ;  /* 0x0000000000017941 */ /* 0x000fea0003800000 */
.L_x_13167:
        /* <DEDUP_REMOVED lines=16> */
.L_x_13173:
[----:B------:R-:W-:Y:S05]  /*7640*/  BSYNC B2 ;  /* 0x0000000000027941 */ /* 0x000fea0003800000 */
.L_x_13172:
        /* <DEDUP_REMOVED lines=44> */
.L_x_13171:
[----:B------:R-:W-:Y:S05]  /*7910*/  BSYNC B1 ;  /* 0x0000000000017941 */ /* 0x000fea0003800000 */
.L_x_13170:
        /* <DEDUP_REMOVED lines=16> */
.L_x_13174:
        /* <DEDUP_REMOVED lines=12> */
.L_x_13177:
[----:B------:R-:W-:Y:S02]  /*7ae0*/  MOV R10, R20 ;  /* 0x00000014000a7202 */ /* 0x000fe40000000f00 */
.L_x_13178:
[----:B------:R-:W-:Y:S05]  /*7af0*/  BSYNC B1 ;  /* 0x0000000000017941 */ /* 0x000fea0003800000 */
.L_x_13176:
        /* <DEDUP_REMOVED lines=16> */
.L_x_13182:
[----:B------:R-:W-:Y:S05]  /*7c00*/  BSYNC B2 ;  /* 0x0000000000027941 */ /* 0x000fea0003800000 */
.L_x_13181:
        /* <DEDUP_REMOVED lines=44> */
.L_x_13180:
[----:B------:R-:W-:Y:S05]  /*7ed0*/  BSYNC B1 ;  /* 0x0000000000017941 */ /* 0x000fea0003800000 */
.L_x_13179:
        /* <DEDUP_REMOVED lines=10> */
.L_x_13175:
        /* <DEDUP_REMOVED lines=12> */
.L_x_13184:
[----:B------:R-:W-:Y:S02]  /*8040*/  IMAD.MOV.U32 R18, RZ, RZ, R20 ;  /* 0x000000ffff127224 */ /* 0x000fe400078e0014 */
.L_x_13185:
[----:B------:R-:W-:Y:S05]  /*8050*/  BSYNC B1 ;  /* 0x0000000000017941 */ /* 0x000fea0003800000 */
.L_x_13183:
        /* <DEDUP_REMOVED lines=16> */
.L_x_13189:
[----:B------:R-:W-:Y:S05]  /*8160*/  BSYNC B2 ;  /* 0x0000000000027941 */ /* 0x000fea0003800000 */
.L_x_13188:
        /* <DEDUP_REMOVED lines=43> */
.L_x_13187:
[----:B------:R-:W-:Y:S05]  /*8420*/  BSYNC B1 ;  /* 0x0000000000017941 */ /* 0x000fea0003800000 */
.L_x_13186:
        /* <DEDUP_REMOVED lines=15> */
.L_x_13190:
        /* <DEDUP_REMOVED lines=12> */
.L_x_13193:
[----:B------:R-:W-:Y:S02]  /*85e0*/  IMAD.MOV.U32 R11, RZ, RZ, R20 ;  /* 0x000000ffff0b7224 */ /* 0x000fe400078e0014 */
.L_x_13194:
[----:B------:R-:W-:Y:S05]  /*85f0*/  BSYNC B1 ;  /* 0x0000000000017941 */ /* 0x000fea0003800000 */
.L_x_13192:
        /* <DEDUP_REMOVED lines=16> */
.L_x_13198:
[----:B------:R-:W-:Y:S05]  /*8700*/  BSYNC B2 ;  /* 0x0000000000027941 */ /* 0x000fea0003800000 */
.L_x_13197:
        /* <DEDUP_REMOVED lines=44> */
.L_x_13196:
[----:B------:R-:W-:Y:S05]  /*89d0*/  BSYNC B1 ;  /* 0x0000000000017941 */ /* 0x000fea0003800000 */
.L_x_13195:
        /* <DEDUP_REMOVED lines=10> */
.L_x_13191:
        /* <DEDUP_REMOVED lines=12> */
.L_x_13200:
[----:B------:R-:W-:Y:S02]  /*8b40*/  IMAD.MOV.U32 R22, RZ, RZ, R20 ;  /* 0x000000ffff167224 */ /* 0x000fe400078e0014 */
.L_x_13201:
[----:B------:R-:W-:Y:S05]  /*8b50*/  BSYNC B1 ;  /* 0x0000000000017941 */ /* 0x000fea0003800000 */
.L_x_13199:
        /* <DEDUP_REMOVED lines=16> */
.L_x_13205:
[----:B------:R-:W-:Y:S05]  /*8c60*/  BSYNC B2 ;  /* 0x0000000000027941 */ /* 0x000fea0003800000 */
.L_x_13204:
        /* <DEDUP_REMOVED lines=44> */
.L_x_13203:
[----:B------:R-:W-:Y:S05]  /*8f30*/  BSYNC B1 ;  /* 0x0000000000017941 */ /* 0x000fea0003800000 */
.L_x_13202:
        /* <DEDUP_REMOVED lines=15> */
.L_x_13206:
        /* <DEDUP_REMOVED lines=12> */
.L_x_13209:
[----:B------:R-:W-:Y:S02]  /*90f0*/  IMAD.MOV.U32 R12, RZ, RZ, R20 ;  /* 0x000000ffff0c7224 */ /* 0x000fe400078e0014 */
.L_x_13210:
[----:B------:R-:W-:Y:S05]  /*9100*/  BSYNC B1 ;  /* 0x0000000000017941 */ /* 0x000fea0003800000 */
.L_x_13208:
        /* <DEDUP_REMOVED lines=16> */
.L_x_13214:
[----:B------:R-:W-:Y:S05]  /*9210*/  BSYNC B2 ;  /* 0x0000000000027941 */ /* 0x000fea0003800000 */
.L_x_13213:
        /* <DEDUP_REMOVED lines=44> */
.L_x_13212:
[----:B------:R-:W-:Y:S05]  /*94e0*/  BSYNC B1 ;  /* 0x0000000000017941 */ /* 0x000fea0003800000 */
.L_x_13211:
        /* <DEDUP_REMOVED lines=10> */
.L_x_13207:
        /* <DEDUP_REMOVED lines=12> */
.L_x_13216:
[----:B------:R-:W-:Y:S02]  /*9650*/  IMAD.MOV.U32 R18, RZ, RZ, R20 ;  /* 0x000000ffff127224 */ /* 0x000fe400078e0014 */
.L_x_13217:
[----:B------:R-:W-:Y:S05]  /*9660*/  BSYNC B1 ;  /* 0x0000000000017941 */ /* 0x000fea0003800000 */
.L_x_13215:
        /* <DEDUP_REMOVED lines=16> */
.L_x_13221:
[----:B------:R-:W-:Y:S05]  /*9770*/  BSYNC B2 ;  /* 0x0000000000027941 */ /* 0x000fea0003800000 */
.L_x_13220:
        /* <DEDUP_REMOVED lines=43> */
.L_x_13219:
[----:B------:R-:W-:Y:S05]  /*9a30*/  BSYNC B1 ;  /* 0x0000000000017941 */ /* 0x000fea0003800000 */
.L_x_13218:
        /* <DEDUP_REMOVED lines=13> */
.L_x_13222:
        /* <DEDUP_REMOVED lines=12> */
.L_x_13225:
[----:B------:R-:W-:Y:S02]  /*9bd0*/  IMAD.MOV.U32 R13, RZ, RZ, R20 ;  /* 0x000000ffff0d7224 */ /* 0x000fe400078e0014 */
.L_x_13226:
[----:B------:R-:W-:Y:S05]  /*9be0*/  BSYNC B1 ;  /* 0x0000000000017941 */ /* 0x000fea0003800000 */
.L_x_13224:
        /* <DEDUP_REMOVED lines=16> */
.L_x_13230:
[----:B------:R-:W-:Y:S05]  /*9cf0*/  BSYNC B2 ;  /* 0x0000000000027941 */ /* 0x000fea0003800000 */
.L_x_13229:
        /* <DEDUP_REMOVED lines=42> */
[----:B------:R-:W-:Y:S01]  /*9fa0*/  LOP3.LUT R0, R19, UR28, R20, 0x96, !PT ;  /* 0x0000001c13007c12 */ /* 0x000fe2000f8e9614 */
[----:B------:R-:W-:Y:S02]  /*9fb0*/  IMAD.MOV.U32 R20, RZ, RZ, R18 ;  /* 0x000000ffff147224 */ /* 0x000fe400078e0012 */
.L_x_13228:
[----:B------:R-:W-:Y:S05]  /*9fc0*/  BSYNC B1 ;  /* 0x0000000000017941 */ /* 0x000fea0003800000 */
.L_x_13227:
        /* <DEDUP_REMOVED lines=10> */
.L_x_13223:
        /* <DEDUP_REMOVED lines=12> */
.L_x_13232:
[----:B------:R-:W-:Y:S02]  /*a130*/  IMAD.MOV.U32 R18, RZ, RZ, R20 ;  /* 0x000000ffff127224 */ /* 0x000fe400078e0014 */
.L_x_13233:
[----:B------:R-:W-:Y:S05]  /*a140*/  BSYNC B1 ;  /* 0x0000000000017941 */ /* 0x000fea0003800000 */
.L_x_13231:
        /* <DEDUP_REMOVED lines=16> */
.L_x_13237:
[----:B------:R-:W-:Y:S05]  /*a250*/  BSYNC B2 ;  /* 0x0000000000027941 */ /* 0x000fea0003800000 */
.L_x_13236:
        /* <DEDUP_REMOVED lines=43> */
.L_x_13235:
[----:B------:R-:W-:Y:S05]  /*a510*/  BSYNC B1 ;  /* 0x0000000000017941 */ /* 0x000fea0003800000 */
.L_x_13234:
        /* <DEDUP_REMOVED lines=13> */
.L_x_13238:
        /* <DEDUP_REMOVED lines=12> */
.L_x_13241:
[----:B------:R-:W-:Y:S02]  /*a6b0*/  IMAD.MOV.U32 R14, RZ, RZ, R20 ;  /* 0x000000ffff0e7224 */ /* 0x000fe400078e0014 */
.L_x_13242:
[----:B------:R-:W-:Y:S05]  /*a6c0*/  BSYNC B1 ;  /* 0x0000000000017941 */ /* 0x000fea0003800000 */
.L_x_13240:
        /* <DEDUP_REMOVED lines=16> */
.L_x_13246:
[----:B------:R-:W-:Y:S05]  /*a7d0*/  BSYNC B2 ;  /* 0x0000000000027941 */ /* 0x000fea0003800000 */
.L_x_13245:
        /* <DEDUP_REMOVED lines=44> */
.L_x_13244:
[----:B------:R-:W-:Y:S05]  /*aaa0*/  BSYNC B1 ;  /* 0x0000000000017941 */ /* 0x000fea0003800000 */
.L_x_13243:
        /* <DEDUP_REMOVED lines=10> */
.L_x_13239:
        /* <DEDUP_REMOVED lines=12> */
.L_x_13248:
[----:B------:R-:W-:Y:S02]  /*ac10*/  IMAD.MOV.U32 R22, RZ, RZ, R20 ;  /* 0x000000ffff167224 */ /* 0x000fe400078e0014 */
.L_x_13249:
[----:B------:R-:W-:Y:S05]  /*ac20*/  BSYNC B1 ;  /* 0x0000000000017941 */ /* 0x000fea0003800000 */
.L_x_13247:
        /* <DEDUP_REMOVED lines=16> */
.L_x_13253:
[----:B------:R-:W-:Y:S05]  /*ad30*/  BSYNC B2 ;  /* 0x0000000000027941 */ /* 0x000fea0003800000 */
.L_x_13252:
        /* <DEDUP_REMOVED lines=40> */
[----:B------:R-:W-:-:S05]  /*afc0*/  IMAD.WIDE.U32 R18, R0, -0x326172a9, RZ ;  /* 0xcd9e8d5700127825 */ /* 0x000fca00078e00ff */
[----:B------:R-:W-:Y:S01]  /*afd0*/  LOP3.LUT R0, R19, UR28, R20, 0x96, !PT ;  /* 0x0000001c13007c12 */ /* 0x000fe2000f8e9614 */
[----:B------:R-:W-:Y:S02]  /*afe0*/  IMAD.MOV.U32 R20, RZ, RZ, R18 ;  /* 0x000000ffff147224 */ /* 0x000fe400078e0012 */
[----:B------:R-:W-:Y:S02]  /*aff0*/  IMAD.MOV.U32 R18, RZ, RZ, RZ ;  /* 0x000000ffff127224 */ /* 0x000fe400078e00ff */
.L_x_13251:
[----:B------:R-:W-:Y:S05]  /*b000*/  BSYNC B1 ;  /* 0x0000000000017941 */ /* 0x000fea0003800000 */
.L_x_13250:
        /* <DEDUP_REMOVED lines=13> */
.L_x_13254:
        /* <DEDUP_REMOVED lines=12> */
.L_x_13257:
[----:B------:R-:W-:Y:S02]  /*b1a0*/  IMAD.MOV.U32 R15, RZ, RZ, R20 ;  /* 0x000000ffff0f7224 */ /* 0x000fe400078e0014 */
.L_x_13258:
[----:B------:R-:W-:Y:S05]  /*b1b0*/  BSYNC B1 ;  /* 0x0000000000017941 */ /* 0x000fea0003800000 */
.L_x_13256:
        /* <DEDUP_REMOVED lines=16> */
.L_x_13262:
[----:B------:R-:W-:Y:S05]  /*b2c0*/  BSYNC B2 ;  /* 0x0000000000027941 */ /* 0x000fea0003800000 */
.L_x_13261:
        /* <DEDUP_REMOVED lines=44> */
.L_x_13260:
[----:B------:R-:W-:Y:S05]  /*b590*/  BSYNC B1 ;  /* 0x0000000000017941 */ /* 0x000fea0003800000 */
.L_x_13259:
        /* <DEDUP_REMOVED lines=10> */
.L_x_13255:
        /* <DEDUP_REMOVED lines=12> */
.L_x_13264:
[----:B------:R-:W-:Y:S02]  /*b700*/  IMAD.MOV.U32 R18, RZ, RZ, R20 ;  /* 0x000000ffff127224 */ /* 0x000fe400078e0014 */
.L_x_13265:
[----:B------:R-:W-:Y:S05]  /*b710*/  BSYNC B1 ;  /* 0x0000000000017941 */ /* 0x000fea0003800000 */
.L_x_13263:
        /* <DEDUP_REMOVED lines=16> */
.L_x_13269:
[----:B------:R-:W-:Y:S05]  /*b820*/  BSYNC B2 ;  /* 0x0000000000027941 */ /* 0x000fea0003800000 */
.L_x_13268:
        /* <DEDUP_REMOVED lines=43> */
.L_x_13267:
[----:B------:R-:W-:Y:S05]  /*bae0*/  BSYNC B1 ;  /* 0x0000000000017941 */ /* 0x000fea0003800000 */
.L_x_13266:
        /* <DEDUP_REMOVED lines=13> */
.L_x_13270:
        /* <DEDUP_REMOVED lines=12> */
.L_x_13273:
[----:B------:R-:W-:Y:S02]  /*bc80*/  IMAD.MOV.U32 R16, RZ, RZ, R20 ;  /* 0x000000ffff107224 */ /* 0x000fe400078e0014 */
.L_x_13274:
[----:B------:R-:W-:Y:S05]  /*bc90*/  BSYNC B1 ;  /* 0x0000000000017941 */ /* 0x000fea0003800000 */
.L_x_13272:
        /* <DEDUP_REMOVED lines=16> */
.L_x_13278:
[----:B------:R-:W-:Y:S05]  /*bda0*/  BSYNC B2 ;  /* 0x0000000000027941 */ /* 0x000fea0003800000 */
.L_x_13277:
        /* <DEDUP_REMOVED lines=44> */
.L_x_13276:
[----:B------:R-:W-:Y:S05]  /*c070*/  BSYNC B1 ;  /* 0x0000000000017941 */ /* 0x000fea0003800000 */
.L_x_13275:
        /* <DEDUP_REMOVED lines=10> */
.L_x_13271:
        /* <DEDUP_REMOVED lines=12> */
.L_x_13280:
[----:B------:R-:W-:Y:S02]  /*c1e0*/  IMAD.MOV.U32 R22, RZ, RZ, R20 ;  /* 0x000000ffff167224 */ /* 0x000fe400078e0014 */
.L_x_13281:
[----:B------:R-:W-:Y:S05]  /*c1f0*/  BSYNC B1 ;  /* 0x0000000000017941 */ /* 0x000fea0003800000 */
.L_x_13279:
        /* <DEDUP_REMOVED lines=16> */
.L_x_13285:
[----:B------:R-:W-:Y:S05]  /*c300*/  BSYNC B2 ;  /* 0x0000000000027941 */ /* 0x000fea0003800000 */
.L_x_13284:
        /* <DEDUP_REMOVED lines=44> */
.L_x_13283:
[----:B------:R-:W-:Y:S05]  /*c5d0*/  BSYNC B1 ;  /* 0x0000000000017941 */ /* 0x000fea0003800000 */
.L_x_13282:
        /* <DEDUP_REMOVED lines=14> */
.L_x_13286:
        /* <DEDUP_REMOVED lines=12> */
.L_x_13289:
[----:B------:R-:W-:Y:S02]  /*c780*/  MOV R17, R20 ;  /* 0x0000001400117202 */ /* 0x000fe40000000f00 */
.L_x_13290:
[----:B------:R-:W-:Y:S05]  /*c790*/  BSYNC B1 ;  /* 0x0000000000017941 */ /* 0x000fea0003800000 */
.L_x_13288:
        /* <DEDUP_REMOVED lines=19> */
.L_x_13294:
[----:B------:R-:W-:Y:S05]  /*c8d0*/  BSYNC B2 ;  /* 0x0000000000027941 */ /* 0x000fea0003800000 */
.L_x_13293:
        /* <DEDUP_REMOVED lines=44> */
.L_x_13292:
[----:B------:R-:W-:Y:S05]  /*cba0*/  BSYNC B1 ;  /* 0x0000000000017941 */ /* 0x000fea0003800000 */
.L_x_13291:
        /* <DEDUP_REMOVED lines=10> */
.L_x_13287:
        /* <DEDUP_REMOVED lines=9> */
[----:B------:R-:W-:-:S02]  /*cce0*/  LOP3.LUT P3, RZ, R9, 0x2, RZ, 0xc0, !PT ;  /* 0x0000000209ff7812 */ /* 0x000fc4000786c0ff */
[C---:B------:R-:W-:Y:S02]  /*ccf0*/  LOP3.LUT P5, RZ, R9.reuse, 0x8, RZ, 0xc0, !PT ;  /* 0x0000000809ff7812 */ /* 0x040fe400078ac0ff */
[----:B------:R-:W-:Y:S02]  /*cd00*/  LOP3.LUT P6, RZ, R9, 0x20, RZ, 0xc0, !PT ;  /* 0x0000002009ff7812 */ /* 0x000fe400078cc0ff */
[----:B0-----:R-:W-:Y:S02]  /*cd10*/  SEL R19, RZ, 0x10000, P4 ;  /* 0x00010000ff137807 */ /* 0x001fe40002000000 */
        /* <DEDUP_REMOVED lines=11> */
[----:B------:R-:W-:Y:S02]  /*cdd0*/  SEL R22, RZ, 0x1, P5 ;  /* 0x00000001ff167807 */ /* 0x000fe40002800000 */
[----:B------:R-:W-:Y:S02]  /*cde0*/  LOP3.LUT R19, R121, R19, R23, 0xfe, !PT ;  /* 0x0000001379137212 */ /* 0x000fe400078efe17 */
[----:B------:R-:W-:Y:S01]  /*cdf0*/  LOP3.LUT R18, R18, R22, RZ, 0xfc, !PT ;  /* 0x0000001612127212 */ /* 0x000fe200078efcff */
[----:B------:R-:W-:-:S05]  /*ce00*/  IMAD.WIDE.U32 R22, R25, R249, c[0x0][0x190] ;  /* 0x0000640019167625 */ /* 0x000fca00078e00f9 */
        /* <DEDUP_REMOVED lines=16> */
[----:B------:R-:W-:Y:S01]  /*cf10*/  LOP3.LUT R18, R120, R18, R22, 0xfe, !PT ;  /* 0x0000001278127212 */ /* 0x000fe200078efe16 */
[----:B------:R-:W-:Y:S01]  /*cf20*/  IMAD.WIDE.U32 R22, R25, R249, c[0x0][0x198] ;  /* 0x0000660019167625 */ /* 0x000fe200078e00f9 */
[----:B------:R-:W-:Y:S02]  /*cf30*/  LOP3.LUT R19, R19, R121, RZ, 0xfc, !PT ;  /* 0x0000007913137212 */ /* 0x000fe400078efcff */
[----:B------:R-:W-:-:S05]  /*cf40*/  LOP3.LUT R18, R18, 0xff, R10, 0xf8, !PT ;  /* 0x000000ff12127812 */ /* 0x000fca00078ef80a */
[----:B------:R0:W-:Y:S02]  /*cf50*/  STG.E.64 [R22.64], R18 ;  /* 0x0000001216007986 */ /* 0x0001e4000c101b0a */
.L_x_13295:
[----:B0-----:R-:W-:Y:S02]  /*cf60*/  IADD3 R18, R161, 0x40, RZ ;  /* 0x00000040a1127810 */ /* 0x001fe40007ffe0ff */
[----:B------:R-:W-:-:S03]  /*cf70*/  ISETP.NE.AND P1, PT, R21, 0x1, PT ;  /* 0x000000011500780c */ /* 0x000fc60003f25270 */
[----:B------:R-:W-:-:S05]  /*cf80*/  @P6 IMAD.WIDE.U32 R22, R18, R248, c[0x0][0x178] ;  /* 0x00005e0012166625 */ /* 0x000fca00078e00f8 */
        /* <DEDUP_REMOVED lines=16> */
.L_x_13297:
[----:B------:R-:W-:Y:S02]  /*d090*/  IMAD.MOV.U32 R19, RZ, RZ, R20 ;  /* 0x000000ffff137224 */ /* 0x000fe400078e0014 */
.L_x_13298:
[----:B------:R-:W-:Y:S05]  /*d0a0*/  BSYNC B1 ;  /* 0x0000000000017941 */ /* 0x000fea0003800000 */
.L_x_13296:
        /* <DEDUP_REMOVED lines=16> */
.L_x_13302:
[----:B------:R-:W-:Y:S05]  /*d1b0*/  BSYNC B2 ;  /* 0x0000000000027941 */ /* 0x000fea0003800000 */
.L_x_13301:
        /* <DEDUP_REMOVED lines=43> */
.L_x_13300:
[----:B------:R-:W-:Y:S05]  /*d470*/  BSYNC B1 ;  /* 0x0000000000017941 */ /* 0x000fea0003800000 */
.L_x_13299:
        /* <DEDUP_REMOVED lines=16> */
.L_x_13303:
        /* <DEDUP_REMOVED lines=12> */
.L_x_13306:
[----:B------:R-:W-:Y:S02]  /*d640*/  IMAD.MOV.U32 R10, RZ, RZ, R20 ;  /* 0x000000ffff0a7224 */ /* 0x000fe400078e0014 */
.L_x_13307:
[----:B------:R-:W-:Y:S05]  /*d650*/  BSYNC B1 ;  /* 0x0000000000017941 */ /* 0x000fea0003800000 */
.L_x_13305:
        /* <DEDUP_REMOVED lines=16> */
.L_x_13311:
[----:B------:R-:W-:Y:S05]  /*d760*/  BSYNC B2 ;  /* 0x0000000000027941 */ /* 0x000fea0003800000 */
.L_x_13310:
        /* <DEDUP_REMOVED lines=43> */
.L_x_13309:
[----:B------:R-:W-:Y:S05]  /*da20*/  BSYNC B1 ;  /* 0x0000000000017941 */ /* 0x000fea0003800000 */
.L_x_13308:
        /* <DEDUP_REMOVED lines=10> */
.L_x_13304:
        /* <DEDUP_REMOVED lines=12> */
.L_x_13313:
[----:B------:R-:W-:Y:S02]  /*db90*/  IMAD.MOV.U32 R19, RZ, RZ, R20 ;  /* 0x000000ffff137224 */ /* 0x000fe400078e0014 */
.L_x_13314:
[----:B------:R-:W-:Y:S05]  /*dba0*/  BSYNC B1 ;  /* 0x0000000000017941 */ /* 0x000fea0003800000 */
.L_x_13312:
        /* <DEDUP_REMOVED lines=16> */
.L_x_13318:
[----:B------:R-:W-:Y:S05]  /*dcb0*/  BSYNC B2 ;  /* 0x0000000000027941 */ /* 0x000fea0003800000 */
.L_x_13317:
        /* <DEDUP_REMOVED lines=43> */
.L_x_13316:
[----:B------:R-:W-:Y:S05]  /*df70*/  BSYNC B1 ;  /* 0x0000000000017941 */ /* 0x000fea0003800000 */
.L_x_13315:
        /* <DEDUP_REMOVED lines=15> */
.L_x_13319:
        /* <DEDUP_REMOVED lines=12> */
.L_x_13322:
[----:B------:R-:W-:Y:S02]  /*e130*/  IMAD.MOV.U32 R11, RZ, RZ, R20 ;  /* 0x000000ffff0b7224 */ /* 0x000fe400078e0014 */
.L_x_13323:
[----:B------:R-:W-:Y:S05]  /*e140*/  BSYNC B1 ;  /* 0x0000000000017941 */ /* 0x000fea0003800000 */
.L_x_13321:
        /* <DEDUP_REMOVED lines=16> */
.L_x_13327:
[----:B------:R-:W-:Y:S05]  /*e250*/  BSYNC B2 ;  /* 0x0000000000027941 */ /* 0x000fea0003800000 */
.L_x_13326:
        /* <DEDUP_REMOVED lines=44> */
.L_x_13325:
[----:B------:R-:W-:Y:S05]  /*e520*/  BSYNC B1 ;  /* 0x0000000000017941 */ /* 0x000fea0003800000 */
.L_x_13324:
        /* <DEDUP_REMOVED lines=10> */
.L_x_13320:
        /* <DEDUP_REMOVED lines=12> */
.L_x_13329:
[----:B------:R-:W-:Y:S02]  /*e690*/  IMAD.MOV.U32 R19, RZ, RZ, R20 ;  /* 0x000000ffff137224 */ /* 0x000fe400078e0014 */
.L_x_13330:
[----:B------:R-:W-:Y:S05]  /*e6a0*/  BSYNC B1 ;  /* 0x0000000000017941 */ /* 0x000fea0003800000 */
.L_x_13328:
        /* <DEDUP_REMOVED lines=16> */
.L_x_13334:
[----:B------:R-:W-:Y:S05]  /*e7b0*/  BSYNC B2 ;  /* 0x0000000000027941 */ /* 0x000fea0003800000 */
.L_x_13333:
        /* <DEDUP_REMOVED lines=44> */
.L_x_13332:
[----:B------:R-:W-:Y:S05]  /*ea80*/  BSYNC B1 ;  /* 0x0000000000017941 */ /* 0x000fea0003800000 */
.L_x_13331:
        /* <DEDUP_REMOVED lines=9> */
[----:B------:R-:W-:Y:S01]  /*eb20*/  MOV R23, R22 ;  /* 0x0000001600177202 */ /* 0x000fe20000000f00 */
[----:B------:R-:W-:Y:S05]  /*eb30*/  @!P0 BRA `(.L_x_13336) ;  /* 0x000005a000008947 */ /* 0x000fea0003800000 */
[----:B------:R-:W-:-:S05]  /*eb40*/  PRMT R23, RZ, 0x5410, R45 ;  /* 0x00005410ff177816 */ /* 0x000fca000000002d */
[----:B------:R-:W-:Y:S02]  /*eb50*/  FADD.FTZ R19, R23, R19 ;  /* 0x0000001317137221 */ /* 0x000fe40000010000 */
[----:B------:R-:W-:Y:S01]  /*eb60*/  IMAD.MOV.U32 R23, RZ, RZ, R22 ;  /* 0x000000ffff177224 */ /* 0x000fe200078e0016 */
[----:B------:R-:W-:Y:S05]  /*eb70*/  BRA `(.L_x_13336) ;  /* 0x0000056000007947 */ /* 0x000fea0003800000 */
.L_x_13335:
        /* <DEDUP_REMOVED lines=12> */
.L_x_13338:
[----:B------:R-:W-:Y:S02]  /*ec40*/  IMAD.MOV.U32 R12, RZ, RZ, R20 ;  /* 0x000000ffff0c7224 */ /* 0x000fe400078e0014 */
.L_x_13339:
[----:B------:R-:W-:Y:S05]  /*ec50*/  BSYNC B1 ;  /* 0x0000000000017941 */ /* 0x000fea0003800000 */
.L_x_13337:
        /* <DEDUP_REMOVED lines=16> */
.L_x_13343:
[----:B------:R-:W-:Y:S05]  /*ed60*/  BSYNC B2 ;  /* 0x0000000000027941 */ /* 0x000fea0003800000 */
.L_x_13342:
        /* <DEDUP_REMOVED lines=44> */
.L_x_13341:
[----:B------:R-:W-:Y:S05]  /*f030*/  BSYNC B1 ;  /* 0x0000000000017941 */ /* 0x000fea0003800000 */
.L_x_13340:
        /* <DEDUP_REMOVED lines=10> */
.L_x_13336:
        /* <DEDUP_REMOVED lines=12> */
.L_x_13345:
[----:B------:R-:W-:Y:S02]  /*f1a0*/  IMAD.MOV.U32 R26, RZ, RZ, R20 ;  /* 0x000000ffff1a7224 */ /* 0x000fe400078e0014 */
.L_x_13346:
[----:B------:R-:W-:Y:S05]  /*f1b0*/  BSYNC B1 ;  /* 0x0000000000017941 */ /* 0x000fea0003800000 */
.L_x_13344:
        /* <DEDUP_REMOVED lines=16> */
.L_x_13350:
[----:B------:R-:W-:Y:S05]  /*f2c0*/  BSYNC B2 ;  /* 0x0000000000027941 */ /* 0x000fea0003800000 */
.L_x_13349:
        /* <DEDUP_REMOVED lines=44> */
.L_x_13348:
[----:B------:R-:W-:Y:S05]  /*f590*/  BSYNC B1 ;  /* 0x0000000000017941 */ /* 0x000fea0003800000 */
.L_x_13347:
        /* <DEDUP_REMOVED lines=13> */
.L_x_13351:
        /* <DEDUP_REMOVED lines=12> */
.L_x_13354:
[----:B------:R-:W-:Y:S02]  /*f730*/  IMAD.MOV.U32 R13, RZ, RZ, R20 ;  /* 0x000000ffff0d7224 */ /* 0x000fe400078e0014 */
.L_x_13355:
[----:B------:R-:W-:Y:S05]  /*f740*/  BSYNC B1 ;  /* 0x0000000000017941 */ /* 0x000fea0003800000 */
.L_x_13353:
        /* <DEDUP_REMOVED lines=16> */
.L_x_13359:
[----:B------:R-:W-:Y:S05]  /*f850*/  BSYNC B2 ;  /* 0x0000000000027941 */ /* 0x000fea0003800000 */
.L_x_13358:
        /* <DEDUP_REMOVED lines=44> */
.L_x_13357:
[----:B------:R-:W-:Y:S05]  /*fb20*/  BSYNC B1 ;  /* 0x0000000000017941 */ /* 0x000fea0003800000 */
.L_x_13356:
        /* <DEDUP_REMOVED lines=10> */
.L_x_13352:
        /* <DEDUP_REMOVED lines=12> */
.L_x_13361:
[----:B------:R-:W-:Y:S02]  /*fc90*/  IMAD.MOV.U32 R43, RZ, RZ, R20 ;  /* 0x000000ffff2b7224 */ /* 0x000fe400078e0014 */
.L_x_13362:
[----:B------:R-:W-:Y:S05]  /*fca0*/  BSYNC B1 ;  /* 0x0000000000017941 */ /* 0x000fea0003800000 */
.L_x_13360:
        /* <DEDUP_REMOVED lines=16> */
.L_x_13366:
[----:B------:R-:W-:Y:S05]  /*fdb0*/  BSYNC B2 ;  /* 0x0000000000027941 */ /* 0x000fea0003800000 */
.L_x_13365:
        /* <DEDUP_REMOVED lines=44> */
.L_x_13364:
[----:B------:R-:W-:Y:S05]  /*10080*/  BSYNC B1 ;  /* 0x0000000000017941 */ /* 0x000fea0003800000 */
.L_x_13363:
        /* <DEDUP_REMOVED lines=13> */
.L_x_13367:
        /* <DEDUP_REMOVED lines=12> */
.L_x_13370:
[----:B------:R-:W-:Y:S02]  /*10220*/  IMAD.MOV.U32 R14, RZ, RZ, R20 ;  /* 0x000000ffff0e7224 */ /* 0x000fe400078e0014 */
.L_x_13371:
[----:B------:R-:W-:Y:S05]  /*10230*/  BSYNC B1 ;  /* 0x0000000000017941 */ /* 0x000fea0003800000 */
.L_x_13369:
        /* <DEDUP_REMOVED lines=16> */
.L_x_13375:
[----:B------:R-:W-:Y:S05]  /*10340*/  BSYNC B2 ;  /* 0x0000000000027941 */ /* 0x000fea0003800000 */
.L_x_13374:
        /* <DEDUP_REMOVED lines=44> */
.L_x_13373:
[----:B------:R-:W-:Y:S05]  /*10610*/  BSYNC B1 ;  /* 0x0000000000017941 */ /* 0x000fea0003800000 */
.L_x_13372:
        /* <DEDUP_REMOVED lines=10> */
.L_x_13368:
        /* <DEDUP_REMOVED lines=12> */
.L_x_13377:
[----:B------:R-:W-:Y:S02]  /*10780*/  IMAD.MOV.U32 R22, RZ, RZ, R20 ;  /* 0x000000ffff167224 */ /* 0x000fe400078e0014 */
.L_x_13378:
[----:B------:R-:W-:Y:S05]  /*10790*/  BSYNC B1 ;  /* 0x0000000000017941 */ /* 0x000fea0003800000 */
.L_x_13376:
        /* <DEDUP_REMOVED lines=16> */
.L_x_13382:
[----:B------:R-:W-:Y:S05]  /*108a0*/  BSYNC B2 ;  /* 0x0000000000027941 */ /* 0x000fea0003800000 */
.L_x_13381:
        /* <DEDUP_REMOVED lines=44> */
.L_x_13380:
[----:B------:R-:W-:Y:S05]  /*10b70*/  BSYNC B1 ;  /* 0x0000000000017941 */ /* 0x000fea0003800000 */
.L_x_13379:
        /* <DEDUP_REMOVED lines=13> */
.L_x_13383:
        /* <DEDUP_REMOVED lines=12> */
.L_x_13386:
[----:B------:R-:W-:Y:S02]  /*10d10*/  IMAD.MOV.U32 R15, RZ, RZ, R20 ;  /* 0x000000ffff0f7224 */ /* 0x000fe400078e0014 */
.L_x_13387:
[----:B------:R-:W-:Y:S05]  /*10d20*/  BSYNC B1 ;  /* 0x0000000000017941 */ /* 0x000fea0003800000 */
.L_x_13385:
        /* <DEDUP_REMOVED lines=16> */
.L_x_13391:
[----:B------:R-:W-:Y:S05]  /*10e30*/  BSYNC B2 ;  /* 0x0000000000027941 */ /* 0x000fea0003800000 */
.L_x_13390:
        /* <DEDUP_REMOVED lines=44> */
.L_x_13389:
[----:B------:R-:W-:Y:S05]  /*11100*/  BSYNC B1 ;  /* 0x0000000000017941 */ /* 0x000fea0003800000 */
.L_x_13388:
        /* <DEDUP_REMOVED lines=10> */
.L_x_13384:
        /* <DEDUP_REMOVED lines=12> */
.L_x_13393:
[----:B------:R-:W-:Y:S02]  /*11270*/  IMAD.MOV.U32 R22, RZ, RZ, R20 ;  /* 0x000000ffff167224 */ /* 0x000fe400078e0014 */
.L_x_13394:
[----:B------:R-:W-:Y:S05]  /*11280*/  BSYNC B1 ;  /* 0x0000000000017941 */ /* 0x000fea0003800000 */
.L_x_13392:
        /* <DEDUP_REMOVED lines=16> */
.L_x_13398:
[----:B------:R-:W-:Y:S05]  /*11390*/  BSYNC B2 ;  /* 0x0000000000027941 */ /* 0x000fea0003800000 */
.L_x_13397:
        /* <DEDUP_REMOVED lines=44> */
.L_x_13396:
[----:B------:R-:W-:Y:S05]  /*11660*/  BSYNC B1 ;  /* 0x0000000000017941 */ /* 0x000fea0003800000 */
.L_x_13395:
        /* <DEDUP_REMOVED lines=13> */
.L_x_13399:
        /* <DEDUP_REMOVED lines=12> */
.L_x_13402:
[----:B------:R-:W-:Y:S02]  /*11800*/  IMAD.MOV.U32 R16, RZ, RZ, R20 ;  /* 0x000000ffff107224 */ /* 0x000fe400078e0014 */
.L_x_13403:
[----:B------:R-:W-:Y:S05]  /*11810*/  BSYNC B1 ;  /* 0x0000000000017941 */ /* 0x000fea0003800000 */
.L_x_13401:
        /* <DEDUP_REMOVED lines=16> */
.L_x_13407:
[----:B------:R-:W-:Y:S05]  /*11920*/  BSYNC B2 ;  /* 0x0000000000027941 */ /* 0x000fea0003800000 */
.L_x_13406:
        /* <DEDUP_REMOVED lines=44> */
.L_x_13405:
[----:B------:R-:W-:Y:S05]  /*11bf0*/  BSYNC B1 ;  /* 0x0000000000017941 */ /* 0x000fea0003800000 */
.L_x_13404:
        /* <DEDUP_REMOVED lines=10> */
.L_x_13400:
        /* <DEDUP_REMOVED lines=12> */
.L_x_13409:
[----:B------:R-:W-:Y:S02]  /*11d60*/  IMAD.MOV.U32 R122, RZ, RZ, R20 ;  /* 0x000000ffff7a7224 */ /* 0x000fe400078e0014 */
.L_x_13410:
[----:B------:R-:W-:Y:S05]  /*11d70*/  BSYNC B1 ;  /* 0x0000000000017941 */ /* 0x000fea0003800000 */
.L_x_13408:
        /* <DEDUP_REMOVED lines=16> */
.L_x_13414:
[----:B------:R-:W-:Y:S05]  /*11e80*/  BSYNC B2 ;  /* 0x0000000000027941 */ /* 0x000fea0003800000 */
.L_x_13413:
        /* <DEDUP_REMOVED lines=44> */
.L_x_13412:
[----:B------:R-:W-:Y:S05]  /*12150*/  BSYNC B1 ;  /* 0x0000000000017941 */ /* 0x000fea0003800000 */
.L_x_13411:
        /* <DEDUP_REMOVED lines=14> */
.L_x_13415:
        /* <DEDUP_REMOVED lines=12> */
.L_x_13418:
[----:B------:R-:W-:Y:S02]  /*12300*/  IMAD.MOV.U32 R17, RZ, RZ, R20 ;  /* 0x000000ffff117224 */ /* 0x000fe400078e0014 */
.L_x_13419:
[----:B------:R-:W-:Y:S05]  /*12310*/  BSYNC B1 ;  /* 0x0000000000017941 */ /* 0x000fea0003800000 */
.L_x_13417:
        /* <DEDUP_REMOVED lines=19> */
.L_x_13423:
[----:B------:R-:W-:Y:S05]  /*12450*/  BSYNC B2 ;  /* 0x0000000000027941 */ /* 0x000fea0003800000 */
.L_x_13422:
        /* <DEDUP_REMOVED lines=44> */
.L_x_13421:
[----:B------:R-:W-:Y:S05]  /*12720*/  BSYNC B1 ;  /* 0x0000000000017941 */ /* 0x000fea0003800000 */
.L_x_13420:
        /* <DEDUP_REMOVED lines=10> */
.L_x_13416:
        /* <DEDUP_REMOVED lines=48> */
.L_x_13424:
        /* <DEDUP_REMOVED lines=19> */
.L_x_13426:
[----:B------:R-:W-:Y:S02]  /*12c00*/  IMAD.MOV.U32 R132, RZ, RZ, R20 ;  /* 0x000000ffff847224 */ /* 0x000fe400078e0014 */
.L_x_13427:
[----:B------:R-:W-:Y:S05]  /*12c10*/  BSYNC B1 ;  /* 0x0000000000017941 */ /* 0x000fea0003800000 */
.L_x_13425:
        /* <DEDUP_REMOVED lines=16> */
.L_x_13431:
[----:B------:R-:W-:Y:S05]  /*12d20*/  BSYNC B2 ;  /* 0x0000000000027941 */ /* 0x000fea0003800000 */
.L_x_13430:
        /* <DEDUP_REMOVED lines=44> */
.L_x_13429:
[----:B------:R-:W-:Y:S05]  /*12ff0*/  BSYNC B1 ;  /* 0x0000000000017941 */ /* 0x000fea0003800000 */
.L_x_13428:
        /* <DEDUP_REMOVED lines=16> */
.L_x_13432:
        /* <DEDUP_REMOVED lines=12> */
.L_x_13435:
[----:B------:R-:W-:Y:S02]  /*131c0*/  IMAD.MOV.U32 R10, RZ, RZ, R20 ;  /* 0x000000ffff0a7224 */ /* 0x000fe400078e0014 */
.L_x_13436:
[----:B------:R-:W-:Y:S05]  /*131d0*/  BSYNC B1 ;  /* 0x0000000000017941 */ /* 0x000fea0003800000 */
.L_x_13434:
        /* <DEDUP_REMOVED lines=16> */
.L_x_13440:
[----:B------:R-:W-:Y:S05]  /*132e0*/  BSYNC B2 ;  /* 0x0000000000027941 */ /* 0x000fea0003800000 */
.L_x_13439:
        /* <DEDUP_REMOVED lines=44> */
.L_x_13438:
[----:B------:R-:W-:Y:S05]  /*135b0*/  BSYNC B1 ;  /* 0x0000000000017941 */ /* 0x000fea0003800000 */
.L_x_13437:
        /* <DEDUP_REMOVED lines=10> */
.L_x_13433:
        /* <DEDUP_REMOVED lines=12> */
.L_x_13442:
[----:B------:R-:W-:Y:S02]  /*13720*/  IMAD.MOV.U32 R127, RZ, RZ, R20 ;  /* 0x000000ffff7f7224 */ /* 0x000fe400078e0014 */
.L_x_13443:
[----:B------:R-:W-:Y:S05]  /*13730*/  BSYNC B1 ;  /* 0x0000000000017941 */ /* 0x000fea0003800000 */
.L_x_13441:
        /* <DEDUP_REMOVED lines=16> */
.L_x_13447:
[----:B------:R-:W-:Y:S05]  /*13840*/  BSYNC B2 ;  /* 0x0000000000027941 */ /* 0x000fea0003800000 */
.L_x_13446:
        /* <DEDUP_REMOVED lines=44> */
.L_x_13445:
[----:B------:R-:W-:Y:S05]  /*13b10*/  BSYNC B1 ;  /* 0x0000000000017941 */ /* 0x000fea0003800000 */
.L_x_13444:
        /* <DEDUP_REMOVED lines=15> */
.L_x_13448:
        /* <DEDUP_REMOVED lines=12> */
.L_x_13451:
[----:B------:R-:W-:Y:S02]  /*13cd0*/  MOV R11, R20 ;  /* 0x00000014000b7202 */ /* 0x000fe40000000f00 */
.L_x_13452:
[----:B------:R-:W-:Y:S05]  /*13ce0*/  BSYNC B1 ;  /* 0x0000000000017941 */ /* 0x000fea0003800000 */
.L_x_13450:
        /* <DEDUP_REMOVED lines=16> */
.L_x_13456:
[----:B------:R-:W-:Y:S05]  /*13df0*/  BSYNC B2 ;  /* 0x0000000000027941 */ /* 0x000fea0003800000 */
.L_x_13455:
        /* <DEDUP_REMOVED lines=44> */
.L_x_13454:
[----:B------:R-:W-:Y:S05]  /*140c0*/  BSYNC B1 ;  /* 0x0000000000017941 */ /* 0x000fea0003800000 */
.L_x_13453:
        /* <DEDUP_REMOVED lines=10> */
.L_x_13449:
        /* <DEDUP_REMOVED lines=12> */
.L_x_13458:
[----:B------:R-:W-:Y:S02]  /*14230*/  MOV R120, R20 ;  /* 0x0000001400787202 */ /* 0x000fe40000000f00 */
.L_x_13459:
[----:B------:R-:W-:Y:S05]  /*14240*/  BSYNC B1 ;  /* 0x0000000000017941 */ /* 0x000fea0003800000 */
.L_x_13457:
        /* <DEDUP_REMOVED lines=16> */
.L_x_13463:
[----:B------:R-:W-:Y:S05]  /*14350*/  BSYNC B2 ;  /* 0x0000000000027941 */ /* 0x000fea0003800000 */
.L_x_13462:
        /* <DEDUP_REMOVED lines=44> */
.L_x_13461:
[----:B------:R-:W-:Y:S05]  /*14620*/  BSYNC B1 ;  /* 0x0000000000017941 */ /* 0x000fea0003800000 */
.L_x_13460:
        /* <DEDUP_REMOVED lines=15> */
.L_x_13464:
        /* <DEDUP_REMOVED lines=12> */
.L_x_13467:
[----:B------:R-:W-:Y:S02]  /*147e0*/  IMAD.MOV.U32 R12, RZ, RZ, R20 ;  /* 0x000000ffff0c7224 */ /* 0x000fe400078e0014 */
.L_x_13468:
[----:B------:R-:W-:Y:S05]  /*147f0*/  BSYNC B1 ;  /* 0x0000000000017941 */ /* 0x000fea0003800000 */
.L_x_13466:
        /* <DEDUP_REMOVED lines=16> */
.L_x_13472:
[----:B------:R-:W-:Y:S05]  /*14900*/  BSYNC B2 ;  /* 0x0000000000027941 */ /* 0x000fea0003800000 */
.L_x_13471:
        /* <DEDUP_REMOVED lines=44> */
.L_x_13470:
[----:B------:R-:W-:Y:S05]  /*14bd0*/  BSYNC B1 ;  /* 0x0000000000017941 */ /* 0x000fea0003800000 */
.L_x_13469:
        /* <DEDUP_REMOVED lines=10> */
.L_x_13465:
        /* <DEDUP_REMOVED lines=12> */
.L_x_13474:
[----:B------:R-:W-:Y:S02]  /*14d40*/  IMAD.MOV.U32 R120, RZ, RZ, R20 ;  /* 0x000000ffff787224 */ /* 0x000fe400078e0014 */
.L_x_13475:
[----:B------:R-:W-:Y:S05]  /*14d50*/  BSYNC B1 ;  /* 0x0000000000017941 */ /* 0x000fea0003800000 */
.L_x_13473:
        /* <DEDUP_REMOVED lines=16> */
.L_x_13479:
[----:B------:R-:W-:Y:S05]  /*14e60*/  BSYNC B2 ;  /* 0x0000000000027941 */ /* 0x000fea0003800000 */
.L_x_13478:
        /* <DEDUP_REMOVED lines=44> */
.L_x_13477:
[----:B------:R-:W-:Y:S05]  /*15130*/  BSYNC B1 ;  /* 0x0000000000017941 */ /* 0x000fea0003800000 */
.L_x_13476:
        /* <DEDUP_REMOVED lines=13> */
.L_x_13480:
        /* <DEDUP_REMOVED lines=12> */
.L_x_13483:
[----:B------:R-:W-:Y:S02]  /*152d0*/  IMAD.MOV.U32 R13, RZ, RZ, R20 ;  /* 0x000000ffff0d7224 */ /* 0x000fe400078e0014 */
.L_x_13484:
[----:B------:R-:W-:Y:S05]  /*152e0*/  BSYNC B1 ;  /* 0x0000000000017941 */ /* 0x000fea0003800000 */
.L_x_13482:
        /* <DEDUP_REMOVED lines=16> */
.L_x_13488:
[----:B------:R-:W-:Y:S05]  /*153f0*/  BSYNC B2 ;  /* 0x0000000000027941 */ /* 0x000fea0003800000 */
.L_x_13487:
        /* <DEDUP_REMOVED lines=44> */
.L_x_13486:
[----:B------:R-:W-:Y:S05]  /*156c0*/  BSYNC B1 ;  /* 0x0000000000017941 */ /* 0x000fea0003800000 */
.L_x_13485:
        /* <DEDUP_REMOVED lines=10> */
.L_x_13481:
        /* <DEDUP_REMOVED lines=12> */
.L_x_13490:
[----:B------:R-:W-:Y:S02]  /*15830*/  IMAD.MOV.U32 R134, RZ, RZ, R20 ;  /* 0x000000ffff867224 */ /* 0x000fe400078e0014 */
.L_x_13491:
[----:B------:R-:W-:Y:S05]  /*15840*/  BSYNC B1 ;  /* 0x0000000000017941 */ /* 0x000fea0003800000 */
.L_x_13489:
        /* <DEDUP_REMOVED lines=16> */
.L_x_13495:
[----:B------:R-:W-:Y:S05]  /*15950*/  BSYNC B2 ;  /* 0x0000000000027941 */ /* 0x000fea0003800000 */
.L_x_13494:
        /* <DEDUP_REMOVED lines=44> */
.L_x_13493:
[----:B------:R-:W-:Y:S05]  /*15c20*/  BSYNC B1 ;  /* 0x0000000000017941 */ /* 0x000fea0003800000 */
.L_x_13492:
        /* <DEDUP_REMOVED lines=13> */
.L_x_13496:
        /* <DEDUP_REMOVED lines=12> */
.L_x_13499:
[----:B------:R-:W-:Y:S02]  /*15dc0*/  IMAD.MOV.U32 R14, RZ, RZ, R20 ;  /* 0x000000ffff0e7224 */ /* 0x000fe400078e0014 */
.L_x_13500:
[----:B------:R-:W-:Y:S05]  /*15dd0*/  BSYNC B1 ;  /* 0x0000000000017941 */ /* 0x000fea0003800000 */
.L_x_13498:
        /* <DEDUP_REMOVED lines=16> */
.L_x_13504:
[----:B------:R-:W-:Y:S05]  /*15ee0*/  BSYNC B2 ;  /* 0x0000000000027941 */ /* 0x000fea0003800000 */
.L_x_13503:
        /* <DEDUP_REMOVED lines=44> */
.L_x_13502:
[----:B------:R-:W-:Y:S05]  /*161b0*/  BSYNC B1 ;  /* 0x0000000000017941 */ /* 0x000fea0003800000 */
.L_x_13501:
        /* <DEDUP_REMOVED lines=10> */
.L_x_13497:
        /* <DEDUP_REMOVED lines=12> */
.L_x_13506:
[----:B------:R-:W-:Y:S02]  /*16320*/  IMAD.MOV.U32 R131, RZ, RZ, R20 ;  /* 0x000000ffff837224 */ /* 0x000fe400078e0014 */
.L_x_13507:
[----:B------:R-:W-:Y:S05]  /*16330*/  BSYNC B1 ;  /* 0x0000000000017941 */ /* 0x000fea0003800000 */
.L_x_13505:
        /* <DEDUP_REMOVED lines=16> */
.L_x_13511:
[----:B------:R-:W-:Y:S05]  /*16440*/  BSYNC B2 ;  /* 0x0000000000027941 */ /* 0x000fea0003800000 */
.L_x_13510:
        /* <DEDUP_REMOVED lines=44> */
.L_x_13509:
[----:B------:R-:W-:Y:S05]  /*16710*/  BSYNC B1 ;  /* 0x0000000000017941 */ /* 0x000fea0003800000 */
.L_x_13508:
        /* <DEDUP_REMOVED lines=13> */
.L_x_13512:
        /* <DEDUP_REMOVED lines=12> */
.L_x_13515:
[----:B------:R-:W-:Y:S02]  /*168b0*/  IMAD.MOV.U32 R15, RZ, RZ, R20 ;  /* 0x000000ffff0f7224 */ /* 0x000fe400078e0014 */
.L_x_13516:
[----:B------:R-:W-:Y:S05]  /*168c0*/  BSYNC B1 ;  /* 0x0000000000017941 */ /* 0x000fea0003800000 */
.L_x_13514:
        /* <DEDUP_REMOVED lines=16> */
.L_x_13520:
[----:B------:R-:W-:Y:S05]  /*169d0*/  BSYNC B2 ;  /* 0x0000000000027941 */ /* 0x000fea0003800000 */
.L_x_13519:
        /* <DEDUP_REMOVED lines=44> */
.L_x_13518:
[----:B------:R-:W-:Y:S05]  /*16ca0*/  BSYNC B1 ;  /* 0x0000000000017941 */ /* 0x000fea0003800000 */
.L_x_13517:
        /* <DEDUP_REMOVED lines=10> */
.L_x_13513:
        /* <DEDUP_REMOVED lines=12> */
.L_x_13522:
[----:B------:R-:W-:Y:S02]  /*16e10*/  IMAD.MOV.U32 R122, RZ, RZ, R20 ;  /* 0x000000ffff7a7224 */ /* 0x000fe400078e0014 */
.L_x_13523:
[----:B------:R-:W-:Y:S05]  /*16e20*/  BSYNC B1 ;  /* 0x0000000000017941 */ /* 0x000fea0003800000 */
.L_x_13521:
        /* <DEDUP_REMOVED lines=16> */
.L_x_13527:
[----:B------:R-:W-:Y:S05]  /*16f30*/  BSYNC B2 ;  /* 0x0000000000027941 */ /* 0x000fea0003800000 */
.L_x_13526:
        /* <DEDUP_REMOVED lines=44> */
.L_x_13525:
[----:B------:R-:W-:Y:S05]  /*17200*/  BSYNC B1 ;  /* 0x0000000000017941 */ /* 0x000fea0003800000 */
.L_x_13524:
        /* <DEDUP_REMOVED lines=13> */
.L_x_13528:
        /* <DEDUP_REMOVED lines=12> */
.L_x_13531:
[----:B------:R-:W-:Y:S02]  /*173a0*/  MOV R16, R20 ;  /* 0x0000001400107202 */ /* 0x000fe40000000f00 */
.L_x_13532:
[----:B------:R-:W-:Y:S05]  /*173b0*/  BSYNC B1 ;  /* 0x0000000000017941 */ /* 0x000fea0003800000 */
.L_x_13530:
        /* <DEDUP_REMOVED lines=16> */
.L_x_13536:
[----:B------:R-:W-:Y:S05]  /*174c0*/  BSYNC B2 ;  /* 0x0000000000027941 */ /* 0x000fea0003800000 */
.L_x_13535:
        /* <DEDUP_REMOVED lines=44> */
.L_x_13534:
[----:B------:R-:W-:Y:S05]  /*17790*/  BSYNC B1 ;  /* 0x0000000000017941 */ /* 0x000fea0003800000 */
.L_x_13533:
        /* <DEDUP_REMOVED lines=10> */
.L_x_13529:
        /* <DEDUP_REMOVED lines=12> */
.L_x_13538:
[----:B------:R-:W-:Y:S02]  /*17900*/  MOV R122, R20 ;  /* 0x00000014007a7202 */ /* 0x000fe40000000f00 */
.L_x_13539:
[----:B------:R-:W-:Y:S05]  /*17910*/  BSYNC B1 ;  /* 0x0000000000017941 */ /* 0x000fea0003800000 */
.L_x_13537:
        /* <DEDUP_REMOVED lines=16> */
.L_x_13543:
[----:B------:R-:W-:Y:S05]  /*17a20*/  BSYNC B2 ;  /* 0x0000000000027941 */ /* 0x000fea0003800000 */
.L_x_13542:
        /* <DEDUP_REMOVED lines=44> */
.L_x_13541:
[----:B------:R-:W-:Y:S05]  /*17cf0*/  BSYNC B1 ;  /* 0x0000000000017941 */ /* 0x000fea0003800000 */
.L_x_13540:
        /* <DEDUP_REMOVED lines=14> */
.L_x_13544:
        /* <DEDUP_REMOVED lines=12> */
.L_x_13547:
[----:B------:R-:W-:Y:S02]  /*17ea0*/  IMAD.MOV.U32 R17, RZ, RZ, R20 ;  /* 0x000000ffff117224 */ /* 0x000fe400078e0014 */
.L_x_13548:
[----:B------:R-:W-:Y:S05]  /*17eb0*/  BSYNC B1 ;  /* 0x0000000000017941 */ /* 0x000fea0003800000 */
.L_x_13546:
        /* <DEDUP_REMOVED lines=19> */
.L_x_13552:
[----:B------:R-:W-:Y:S05]  /*17ff0*/  BSYNC B2 ;  /* 0x0000000000027941 */ /* 0x000fea0003800000 */
.L_x_13551:
        /* <DEDUP_REMOVED lines=44> */
.L_x_13550:
[----:B------:R-:W-:Y:S05]  /*182c0*/  BSYNC B1 ;  /* 0x0000000000017941 */ /* 0x000fea0003800000 */
.L_x_13549:
        /* <DEDUP_REMOVED lines=10> */
.L_x_13545:
        /* <DEDUP_REMOVED lines=48> */
.L_x_13553:
        /* <DEDUP_REMOVED lines=19> */
.L_x_13555:
[----:B------:R-:W-:Y:S02]  /*187a0*/  IMAD.MOV.U32 R135, RZ, RZ, R20 ;  /* 0x000000ffff877224 */ /* 0x000fe400078e0014 */
.L_x_13556:
[----:B------:R-:W-:Y:S05]  /*187b0*/  BSYNC B1 ;  /* 0x0000000000017941 */ /* 0x000fea0003800000 */
.L_x_13554:
        /* <DEDUP_REMOVED lines=16> */
.L_x_13560:
[----:B------:R-:W-:Y:S05]  /*188c0*/  BSYNC B2 ;  /* 0x0000000000027941 */ /* 0x000fea0003800000 */
.L_x_13559:
        /* <DEDUP_REMOVED lines=44> */
.L_x_13558:
[----:B------:R-:W-:Y:S05]  /*18b90*/  BSYNC B1 ;  /* 0x0000000000017941 */ /* 0x000fea0003800000 */
.L_x_13557:
        /* <DEDUP_REMOVED lines=16> */
.L_x_13561:
        /* <DEDUP_REMOVED lines=12> */
.L_x_13564:
[----:B------:R-:W-:Y:S02]  /*18d60*/  IMAD.MOV.U32 R10, RZ, RZ, R20 ;  /* 0x000000ffff0a7224 */ /* 0x000fe400078e0014 */
.L_x_13565:
[----:B------:R-:W-:Y:S05]  /*18d70*/  BSYNC B1 ;  /* 0x0000000000017941 */ /* 0x000fea0003800000 */
.L_x_13563:
        /* <DEDUP_REMOVED lines=16> */
.L_x_13569:
[----:B------:R-:W-:Y:S05]  /*18e80*/  BSYNC B2 ;  /* 0x0000000000027941 */ /* 0x000fea0003800000 */
.L_x_13568:
        /* <DEDUP_REMOVED lines=44> */
.L_x_13567:
[----:B------:R-:W-:Y:S05]  /*19150*/  BSYNC B1 ;  /* 0x0000000000017941 */ /* 0x000fea0003800000 */
.L_x_13566:
        /* <DEDUP_REMOVED lines=10> */
.L_x_13562:
        /* <DEDUP_REMOVED lines=12> */
.L_x_13571:
[----:B------:R-:W-:Y:S02]  /*192c0*/  IMAD.MOV.U32 R142, RZ, RZ, R20 ;  /* 0x000000ffff8e7224 */ /* 0x000fe400078e0014 */
.L_x_13572:
[----:B------:R-:W-:Y:S05]  /*192d0*/  BSYNC B1 ;  /* 0x0000000000017941 */ /* 0x000fea0003800000 */
.L_x_13570:
        /* <DEDUP_REMOVED lines=16> */
.L_x_13576:
[----:B------:R-:W-:Y:S05]  /*193e0*/  BSYNC B2 ;  /* 0x0000000000027941 */ /* 0x000fea0003800000 */
.L_x_13575:
        /* <DEDUP_REMOVED lines=44> */
.L_x_13574:
[----:B------:R-:W-:Y:S05]  /*196b0*/  BSYNC B1 ;  /* 0x0000000000017941 */ /* 0x000fea0003800000 */
.L_x_13573:
        /* <DEDUP_REMOVED lines=15> */
.L_x_13577:
        /* <DEDUP_REMOVED lines=12> */
.L_x_13580:
[----:B------:R-:W-:Y:S02]  /*19870*/  IMAD.MOV.U32 R11, RZ, RZ, R20 ;  /* 0x000000ffff0b7224 */ /* 0x000fe400078e0014 */
.L_x_13581:
[----:B------:R-:W-:Y:S05]  /*19880*/  BSYNC B1 ;  /* 0x0000000000017941 */ /* 0x000fea0003800000 */
.L_x_13579:
        /* <DEDUP_REMOVED lines=16> */
.L_x_13585:
[----:B------:R-:W-:Y:S05]  /*19990*/  BSYNC B2 ;  /* 0x0000000000027941 */ /* 0x000fea0003800000 */
.L_x_13584:
        /* <DEDUP_REMOVED lines=44> */
.L_x_13583:
[----:B------:R-:W-:Y:S05]  /*19c60*/  BSYNC B1 ;  /* 0x0000000000017941 */ /* 0x000fea0003800000 */
.L_x_13582:
        /* <DEDUP_REMOVED lines=10> */
.L_x_13578:
        /* <DEDUP_REMOVED lines=12> */
.L_x_13587:
[----:B------:R-:W-:Y:S02]  /*19dd0*/  IMAD.MOV.U32 R120, RZ, RZ, R20 ;  /* 0x000000ffff787224 */ /* 0x000fe400078e0014 */
.L_x_13588:
[----:B------:R-:W-:Y:S05]  /*19de0*/  BSYNC B1 ;  /* 0x0000000000017941 */ /* 0x000fea0003800000 */
.L_x_13586:
        /* <DEDUP_REMOVED lines=16> */
.L_x_13592:
[----:B------:R-:W-:Y:S05]  /*19ef0*/  BSYNC B2 ;  /* 0x0000000000027941 */ /* 0x000fea0003800000 */
.L_x_13591:
        /* <DEDUP_REMOVED lines=44> */
.L_x_13590:
[----:B------:R-:W-:Y:S05]  /*1a1c0*/  BSYNC B1 ;  /* 0x0000000000017941 */ /* 0x000fea0003800000 */
.L_x_13589:
        /* <DEDUP_REMOVED lines=15> */
.L_x_13593:
        /* <DEDUP_REMOVED lines=12> */
.L_x_13596:
[----:B------:R-:W-:Y:S02]  /*1a380*/  IMAD.MOV.U32 R12, RZ, RZ, R20 ;  /* 0x000000ffff0c7224 */ /* 0x000fe400078e0014 */
.L_x_13597:
[----:B------:R-:W-:Y:S05]  /*1a390*/  BSYNC B1 ;  /* 0x0000000000017941 */ /* 0x000fea0003800000 */
.L_x_13595:
        /* <DEDUP_REMOVED lines=16> */
.L_x_13601:
[----:B------:R-:W-:Y:S05]  /*1a4a0*/  BSYNC B2 ;  /* 0x0000000000027941 */ /* 0x000fea0003800000 */
.L_x_13600:
        /* <DEDUP_REMOVED lines=44> */
.L_x_13599:
[----:B------:R-:W-:Y:S05]  /*1a770*/  BSYNC B1 ;  /* 0x0000000000017941 */ /* 0x000fea0003800000 */
.L_x_13598:
        /* <DEDUP_REMOVED lines=10> */
.L_x_13594:
        /* <DEDUP_REMOVED lines=12> */
.L_x_13603:
[----:B------:R-:W-:Y:S02]  /*1a8e0*/  IMAD.MOV.U32 R120, RZ, RZ, R20 ;  /* 0x000000ffff787224 */ /* 0x000fe400078e0014 */
.L_x_13604:
[----:B------:R-:W-:Y:S05]  /*1a8f0*/  BSYNC B1 ;  /* 0x0000000000017941 */ /* 0x000fea0003800000 */
.L_x_13602:
        /* <DEDUP_REMOVED lines=16> */
.L_x_13608:
[----:B------:R-:W-:Y:S05]  /*1aa00*/  BSYNC B2 ;  /* 0x0000000000027941 */ /* 0x000fea0003800000 */
.L_x_13607:
        /* <DEDUP_REMOVED lines=44> */
.L_x_13606:
[----:B------:R-:W-:Y:S05]  /*1acd0*/  BSYNC B1 ;  /* 0x0000000000017941 */ /* 0x000fea0003800000 */
.L_x_13605:
        /* <DEDUP_REMOVED lines=13> */
.L_x_13609:
        /* <DEDUP_REMOVED lines=12> */
.L_x_13612:
[----:B------:R-:W-:Y:S02]  /*1ae70*/  IMAD.MOV.U32 R13, RZ, RZ, R20 ;  /* 0x000000ffff0d7224 */ /* 0x000fe400078e0014 */
.L_x_13613:
[----:B------:R-:W-:Y:S05]  /*1ae80*/  BSYNC B1 ;  /* 0x0000000000017941 */ /* 0x000fea0003800000 */
.L_x_13611:
        /* <DEDUP_REMOVED lines=16> */
.L_x_13617:
[----:B------:R-:W-:Y:S05]  /*1af90*/  BSYNC B2 ;  /* 0x0000000000027941 */ /* 0x000fea0003800000 */
.L_x_13616:
        /* <DEDUP_REMOVED lines=44> */
.L_x_13615:
[----:B------:R-:W-:Y:S05]  /*1b260*/  BSYNC B1 ;  /* 0x0000000000017941 */ /* 0x000fea0003800000 */
.L_x_13614:
        /* <DEDUP_REMOVED lines=10> */
.L_x_13610:
        /* <DEDUP_REMOVED lines=12> */
.L_x_13619:
[----:B------:R-:W-:Y:S02]  /*1b3d0*/  IMAD.MOV.U32 R139, RZ, RZ, R20 ;  /* 0x000000ffff8b7224 */ /* 0x000fe400078e0014 */
.L_x_13620:
[----:B------:R-:W-:Y:S05]  /*1b3e0*/  BSYNC B1 ;  /* 0x0000000000017941 */ /* 0x000fea0003800000 */
.L_x_13618:
        /* <DEDUP_REMOVED lines=16> */
.L_x_13624:
[----:B------:R-:W-:Y:S05]  /*1b4f0*/  BSYNC B2 ;  /* 0x0000000000027941 */ /* 0x000fea0003800000 */
.L_x_13623:
        /* <DEDUP_REMOVED lines=44> */
.L_x_13622:
[----:B------:R-:W-:Y:S05]  /*1b7c0*/  BSYNC B1 ;  /* 0x0000000000017941 */ /* 0x000fea0003800000 */
.L_x_13621:
        /* <DEDUP_REMOVED lines=13> */
.L_x_13625:
        /* <DEDUP_REMOVED lines=12> */
.L_x_13628:
[----:B------:R-:W-:Y:S02]  /*1b960*/  IMAD.MOV.U32 R14, RZ, RZ, R20 ;  /* 0x000000ffff0e7224 */ /* 0x000fe400078e0014 */
.L_x_13629:
[----:B------:R-:W-:Y:S05]  /*1b970*/  BSYNC B1 ;  /* 0x0000000000017941 */ /* 0x000fea0003800000 */
.L_x_13627:
        /* <DEDUP_REMOVED lines=16> */
.L_x_13633:
[----:B------:R-:W-:Y:S05]  /*1ba80*/  BSYNC B2 ;  /* 0x0000000000027941 */ /* 0x000fea0003800000 */
.L_x_13632:
        /* <DEDUP_REMOVED lines=44> */
.L_x_13631:
[----:B------:R-:W-:Y:S05]  /*1bd50*/  BSYNC B1 ;  /* 0x0000000000017941 */ /* 0x000fea0003800000 */
.L_x_13630:
        /* <DEDUP_REMOVED lines=10> */
.L_x_13626:
        /* <DEDUP_REMOVED lines=12> */
.L_x_13635:
[----:B------:R-:W-:Y:S02]  /*1bec0*/  IMAD.MOV.U32 R144, RZ, RZ, R20 ;  /* 0x000000ffff907224 */ /* 0x000fe400078e0014 */
.L_x_13636:
[----:B------:R-:W-:Y:S05]  /*1bed0*/  BSYNC B1 ;  /* 0x0000000000017941 */ /* 0x000fea0003800000 */
.L_x_13634:
        /* <DEDUP_REMOVED lines=16> */
.L_x_13640:
[----:B------:R-:W-:Y:S05]  /*1bfe0*/  BSYNC B2 ;  /* 0x0000000000027941 */ /* 0x000fea0003800000 */
.L_x_13639:
        /* <DEDUP_REMOVED lines=44> */
.L_x_13638:
[----:B------:R-:W-:Y:S05]  /*1c2b0*/  BSYNC B1 ;  /* 0x0000000000017941 */ /* 0x000fea0003800000 */
.L_x_13637:
        /* <DEDUP_REMOVED lines=9> */
[----:B------:R-:W-:-:S05]  /*1c350*/  PRMT R121, RZ, 0x7610, R46 ;  /* 0x00007610ff797816 */ /* 0x000fca000000002e */
[----:B------:R-:W-:Y:S02]  /*1c360*/  FADD.FTZ R140, R121, R140 ;  /* 0x0000008c798c7221 */ /* 0x000fe40000010000 */
[----:B------:R-:W-:Y:S01]  /*1c370*/  IMAD.MOV.U32 R121, RZ, RZ, R120 ;  /* 0x000000ffff797224 */ /* 0x000fe200078e0078 */
[----:B------:R-:W-:Y:S05]  /*1c380*/  BRA `(.L_x_13642) ;  /* 0x0000056000007947 */ /* 0x000fea0003800000 */
.L_x_13641:
        /* <DEDUP_REMOVED lines=12> */
.L_x_13644:
[----:B------:R-:W-:Y:S02]  /*1c450*/  IMAD.MOV.U32 R15, RZ, RZ, R20 ;  /* 0x000000ffff0f7224 */ /* 0x000fe400078e0014 */
.L_x_13645:
[----:B------:R-:W-:Y:S05]  /*1c460*/  BSYNC B1 ;  /* 0x0000000000017941 */ /* 0x000fea0003800000 */
.L_x_13643:
        /* <DEDUP_REMOVED lines=16> */
.L_x_13649:
[----:B------:R-:W-:Y:S05]  /*1c570*/  BSYNC B2 ;  /* 0x0000000000027941 */ /* 0x000fea0003800000 */
.L_x_13648:
        /* <DEDUP_REMOVED lines=44> */
.L_x_13647:
[----:B------:R-:W-:Y:S05]  /*1c840*/  BSYNC B1 ;  /* 0x0000000000017941 */ /* 0x000fea0003800000 */
.L_x_13646:
        /* <DEDUP_REMOVED lines=10> */
.L_x_13642:
        /* <DEDUP_REMOVED lines=12> */
.L_x_13651:
[----:B------:R-:W-:Y:S02]  /*1c9b0*/  IMAD.MOV.U32 R122, RZ, RZ, R20 ;  /* 0x000000ffff7a7224 */ /* 0x000fe400078e0014 */
.L_x_13652:
[----:B------:R-:W-:Y:S05]  /*1c9c0*/  BSYNC B1 ;  /* 0x0000000000017941 */ /* 0x000fea0003800000 */
.L_x_13650:
        /* <DEDUP_REMOVED lines=16> */
.L_x_13656:
[----:B------:R-:W-:Y:S05]  /*1cad0*/  BSYNC B2 ;  /* 0x0000000000027941 */ /* 0x000fea0003800000 */
.L_x_13655:
        /* <DEDUP_REMOVED lines=44> */
.L_x_13654:
[----:B------:R-:W-:Y:S05]  /*1cda0*/  BSYNC B1 ;  /* 0x0000000000017941 */ /* 0x000fea0003800000 */
.L_x_13653:
        /* <DEDUP_REMOVED lines=13> */
.L_x_13657:
        /* <DEDUP_REMOVED lines=12> */
.L_x_13660:
[----:B------:R-:W-:Y:S02]  /*1cf40*/  IMAD.MOV.U32 R16, RZ, RZ, R20 ;  /* 0x000000ffff107224 */ /* 0x000fe400078e0014 */
.L_x_13661:
[----:B------:R-:W-:Y:S05]  /*1cf50*/  BSYNC B1 ;  /* 0x0000000000017941 */ /* 0x000fea0003800000 */
.L_x_13659:
        /* <DEDUP_REMOVED lines=16> */
.L_x_13665:
[----:B------:R-:W-:Y:S05]  /*1d060*/  BSYNC B2 ;  /* 0x0000000000027941 */ /* 0x000fea0003800000 */
.L_x_13664:
        /* <DEDUP_REMOVED lines=44> */
.L_x_13663:
[----:B------:R-:W-:Y:S05]  /*1d330*/  BSYNC B1 ;  /* 0x0000000000017941 */ /* 0x000fea0003800000 */
.L_x_13662:
        /* <DEDUP_REMOVED lines=10> */
.L_x_13658:
        /* <DEDUP_REMOVED lines=12> */
.L_x_13667:
[----:B------:R-:W-:Y:S02]  /*1d4a0*/  IMAD.MOV.U32 R122, RZ, RZ, R20 ;  /* 0x000000ffff7a7224 */ /* 0x000fe400078e0014 */
.L_x_13668:
[----:B------:R-:W-:Y:S05]  /*1d4b0*/  BSYNC B1 ;  /* 0x0000000000017941 */ /* 0x000fea0003800000 */
.L_x_13666:
        /* <DEDUP_REMOVED lines=16> */
.L_x_13672:
[----:B------:R-:W-:Y:S05]  /*1d5c0*/  BSYNC B2 ;  /* 0x0000000000027941 */ /* 0x000fea0003800000 */
.L_x_13671:
        /* <DEDUP_REMOVED lines=44> */
.L_x_13670:
[----:B------:R-:W-:Y:S05]  /*1d890*/  BSYNC B1 ;  /* 0x0000000000017941 */ /* 0x000fea0003800000 */
.L_x_13669:
        /* <DEDUP_REMOVED lines=14> */
.L_x_13673:
        /* <DEDUP_REMOVED lines=12> */
.L_x_13676:
[----:B------:R-:W-:Y:S02]  /*1da40*/  IMAD.MOV.U32 R17, RZ, RZ, R20 ;  /* 0x000000ffff117224 */ /* 0x000fe400078e0014 */
.L_x_13677:
[----:B------:R-:W-:Y:S05]  /*1da50*/  BSYNC B1 ;  /* 0x0000000000017941 */ /* 0x000fea0003800000 */
.L_x_13675:
        /* <DEDUP_REMOVED lines=19> */
.L_x_13681:
[----:B------:R-:W-:Y:S05]  /*1db90*/  BSYNC B2 ;  /* 0x0000000000027941 */ /* 0x000fea0003800000 */
.L_x_13680:
        /* <DEDUP_REMOVED lines=44> */
.L_x_13679:
[----:B------:R-:W-:Y:S05]  /*1de60*/  BSYNC B1 ;  /* 0x0000000000017941 */ /* 0x000fea0003800000 */
.L_x_13678:
        /* <DEDUP_REMOVED lines=10> */
.L_x_13674:
        /* <DEDUP_REMOVED lines=48> */
.L_x_13682:
        /* <DEDUP_REMOVED lines=19> */
.L_x_13684:
[----:B------:R-:W-:Y:S02]  /*1e340*/  MOV R150, R20 ;  /* 0x0000001400967202 */ /* 0x000fe40000000f00 */
.L_x_13685:
[----:B------:R-:W-:Y:S05]  /*1e350*/  BSYNC B1 ;  /* 0x0000000000017941 */ /* 0x000fea0003800000 */
.L_x_13683:
        /* <DEDUP_REMOVED lines=16> */
.L_x_13689:
[----:B------:R-:W-:Y:S05]  /*1e460*/  BSYNC B2 ;  /* 0x0000000000027941 */ /* 0x000fea0003800000 */
.L_x_13688:
        /* <DEDUP_REMOVED lines=44> */
.L_x_13687:
[----:B------:R-:W-:Y:S05]  /*1e730*/  BSYNC B1 ;  /* 0x0000000000017941 */ /* 0x000fea0003800000 */
.L_x_13686:
        /* <DEDUP_REMOVED lines=16> */
.L_x_13690:
        /* <DEDUP_REMOVED lines=12> */
.L_x_13693:
[----:B------:R-:W-:Y:S02]  /*1e900*/  IMAD.MOV.U32 R10, RZ, RZ, R20 ;  /* 0x000000ffff0a7224 */ /* 0x000fe400078e0014 */
.L_x_13694:
[----:B------:R-:W-:Y:S05]  /*1e910*/  BSYNC B1 ;  /* 0x0000000000017941 */ /* 0x000fea0003800000 */
.L_x_13692:
        /* <DEDUP_REMOVED lines=16> */
.L_x_13698:
[----:B------:R-:W-:Y:S05]  /*1ea20*/  BSYNC B2 ;  /* 0x0000000000027941 */ /* 0x000fea0003800000 */
.L_x_13697:
        /* <DEDUP_REMOVED lines=44> */
.L_x_13696:
[----:B------:R-:W-:Y:S05]  /*1ecf0*/  BSYNC B1 ;  /* 0x0000000000017941 */ /* 0x000fea0003800000 */
.L_x_13695:
        /* <DEDUP_REMOVED lines=10> */
.L_x_13691:
        /* <DEDUP_REMOVED lines=12> */
.L_x_13700:
[----:B------:R-:W-:Y:S02]  /*1ee60*/  IMAD.MOV.U32 R145, RZ, RZ, R20 ;  /* 0x000000ffff917224 */ /* 0x000fe400078e0014 */
.L_x_13701:
[----:B------:R-:W-:Y:S05]  /*1ee70*/  BSYNC B1 ;  /* 0x0000000000017941 */ /* 0x000fea0003800000 */
.L_x_13699:
        /* <DEDUP_REMOVED lines=16> */
.L_x_13705:
[----:B------:R-:W-:Y:S05]  /*1ef80*/  BSYNC B2 ;  /* 0x0000000000027941 */ /* 0x000fea0003800000 */
.L_x_13704:
        /* <DEDUP_REMOVED lines=44> */
.L_x_13703:
[----:B------:R-:W-:Y:S05]  /*1f250*/  BSYNC B1 ;  /* 0x0000000000017941 */ /* 0x000fea0003800000 */
.L_x_13702:
        /* <DEDUP_REMOVED lines=11> */
[----:B------:R-:W-:Y:S02]  /*1f310*/  PRMT R120, RZ, 0x7610, R44 ;  /* 0x00007610ff787816 */ /* 0x000fe4000000002c */
[----:B------:R-:W-:-:S03]  /*1f320*/  MOV R147, R146 ;  /* 0x0000009200937202 */ /* 0x000fc60000000f00 */
[----:B------:R-:W-:Y:S01]  /*1f330*/  FADD.FTZ R145, R120, R145 ;  /* 0x0000009178917221 */ /* 0x000fe20000010000 */
[----:B------:R-:W-:Y:S05]  /*1f340*/  BRA `(.L_x_13707) ;  /* 0x0000056000007947 */ /* 0x000fea0003800000 */
.L_x_13706:
        /* <DEDUP_REMOVED lines=12> */
.L_x_13709:
[----:B------:R-:W-:Y:S02]  /*1f410*/  IMAD.MOV.U32 R11, RZ, RZ, R20 ;  /* 0x000000ffff0b7224 */ /* 0x000fe400078e0014 */
.L_x_13710:
[----:B------:R-:W-:Y:S05]  /*1f420*/  BSYNC B1 ;  /* 0x0000000000017941 */ /* 0x000fea0003800000 */
.L_x_13708:
        /* <DEDUP_REMOVED lines=16> */
.L_x_13714:
[----:B------:R-:W-:Y:S05]  /*1f530*/  BSYNC B2 ;  /* 0x0000000000027941 */ /* 0x000fea0003800000 */
.L_x_13713:
        /* <DEDUP_REMOVED lines=44> */
.L_x_13712:
[----:B------:R-:W-:Y:S05]  /*1f800*/  BSYNC B1 ;  /* 0x0000000000017941 */ /* 0x000fea0003800000 */
.L_x_13711:
        /* <DEDUP_REMOVED lines=10> */
.L_x_13707:
        /* <DEDUP_REMOVED lines=12> */
.L_x_13716:
[----:B------:R-:W-:Y:S02]  /*1f970*/  IMAD.MOV.U32 R120, RZ, RZ, R20 ;  /* 0x000000ffff787224 */ /* 0x000fe400078e0014 */
.L_x_13717:
[----:B------:R-:W-:Y:S05]  /*1f980*/  BSYNC B1 ;  /* 0x0000000000017941 */ /* 0x000fea0003800000 */
.L_x_13715:
        /* <DEDUP_REMOVED lines=16> */
.L_x_13721:
[----:B------:R-:W-:Y:S05]  /*1fa90*/  BSYNC B2 ;  /* 0x0000000000027941 */ /* 0x000fea0003800000 */
.L_x_13720:
        /* <DEDUP_REMOVED lines=44> */
.L_x_13719:
[----:B------:R-:W-:Y:S05]  /*1fd60*/  BSYNC B1 ;  /* 0x0000000000017941 */ /* 0x000fea0003800000 */
.L_x_13718:
        /* <DEDUP_REMOVED lines=15> */
.L_x_13722:
        /* <DEDUP_REMOVED lines=12> */
.L_x_13725:
[----:B------:R-:W-:Y:S02]  /*1ff20*/  IMAD.MOV.U32 R12, RZ, RZ, R20 ;  /* 0x000000ffff0c7224 */ /* 0x000fe400078e0014 */
.L_x_13726:
[----:B------:R-:W-:Y:S05]  /*1ff30*/  BSYNC B1 ;  /* 0x0000000000017941 */ /* 0x000fea0003800000 */
.L_x_13724:
        /* <DEDUP_REMOVED lines=16> */
.L_x_13730:
[----:B------:R-:W-:Y:S05]  /*20040*/  BSYNC B2 ;  /* 0x0000000000027941 */ /* 0x000fea0003800000 */
.L_x_13729:
        /* <DEDUP_REMOVED lines=44> */
.L_x_13728:
[----:B------:R-:W-:Y:S05]  /*20310*/  BSYNC B1 ;  /* 0x0000000000017941 */ /* 0x000fea0003800000 */
.L_x_13727:
        /* <DEDUP_REMOVED lines=10> */
.L_x_13723:
        /* <DEDUP_REMOVED lines=12> */
.L_x_13732:
[----:B------:R-:W-:Y:S02]  /*20480*/  IMAD.MOV.U32 R120, RZ, RZ, R20 ;  /* 0x000000ffff787224 */ /* 0x000fe400078e0014 */
.L_x_13733:
[----:B------:R-:W-:Y:S05]  /*20490*/  BSYNC B1 ;  /* 0x0000000000017941 */ /* 0x000fea0003800000 */
.L_x_13731:
        /* <DEDUP_REMOVED lines=16> */
.L_x_13737:
[----:B------:R-:W-:Y:S05]  /*205a0*/  BSYNC B2 ;  /* 0x0000000000027941 */ /* 0x000fea0003800000 */
.L_x_13736:
        /* <DEDUP_REMOVED lines=44> */
.L_x_13735:
[----:B------:R-:W-:Y:S05]  /*20870*/  BSYNC B1 ;  /* 0x0000000000017941 */ /* 0x000fea0003800000 */
.L_x_13734:
        /* <DEDUP_REMOVED lines=13> */
.L_x_13738:
        /* <DEDUP_REMOVED lines=12> */
.L_x_13741:
[----:B------:R-:W-:Y:S02]  /*20a10*/  IMAD.MOV.U32 R13, RZ, RZ, R20 ;  /* 0x000000ffff0d7224 */ /* 0x000fe400078e0014 */
.L_x_13742:
[----:B------:R-:W-:Y:S05]  /*20a20*/  BSYNC B1 ;  /* 0x0000000000017941 */ /* 0x000fea0003800000 */
.L_x_13740:
        /* <DEDUP_REMOVED lines=16> */
.L_x_13746:
[----:B------:R-:W-:Y:S05]  /*20b30*/  BSYNC B2 ;  /* 0x0000000000027941 */ /* 0x000fea0003800000 */
.L_x_13745:
        /* <DEDUP_REMOVED lines=44> */
.L_x_13744:
[----:B------:R-:W-:Y:S05]  /*20e00*/  BSYNC B1 ;  /* 0x0000000000017941 */ /* 0x000fea0003800000 */
.L_x_13743:
        /* <DEDUP_REMOVED lines=10> */
.L_x_13739:
        /* <DEDUP_REMOVED lines=12> */
.L_x_13748:
[----:B------:R-:W-:Y:S02]  /*20f70*/  IMAD.MOV.U32 R152, RZ, RZ, R20 ;  /* 0x000000ffff987224 */ /* 0x000fe400078e0014 */
.L_x_13749:
[----:B------:R-:W-:Y:S05]  /*20f80*/  BSYNC B1 ;  /* 0x0000000000017941 */ /* 0x000fea0003800000 */
.L_x_13747:
        /* <DEDUP_REMOVED lines=16> */
.L_x_13753:
[----:B------:R-:W-:Y:S05]  /*21090*/  BSYNC B2 ;  /* 0x0000000000027941 */ /* 0x000fea0003800000 */
.L_x_13752:
        /* <DEDUP_REMOVED lines=44> */
.L_x_13751:
[----:B------:R-:W-:Y:S05]  /*21360*/  BSYNC B1 ;  /* 0x0000000000017941 */ /* 0x000fea0003800000 */
.L_x_13750:
        /* <DEDUP_REMOVED lines=13> */
.L_x_13754:
        /* <DEDUP_REMOVED lines=12> */
.L_x_13757:
[----:B------:R-:W-:Y:S02]  /*21500*/  MOV R14, R20 ;  /* 0x00000014000e7202 */ /* 0x000fe40000000f00 */
.L_x_13758:
[----:B------:R-:W-:Y:S05]  /*21510*/  BSYNC B1 ;  /* 0x0000000000017941 */ /* 0x000fea0003800000 */
.L_x_13756:
        /* <DEDUP_REMOVED lines=16> */
.L_x_13762:
[----:B------:R-:W-:Y:S05]  /*21620*/  BSYNC B2 ;  /* 0x0000000000027941 */ /* 0x000fea0003800000 */
.L_x_13761:
        /* <DEDUP_REMOVED lines=44> */
.L_x_13760:
[----:B------:R-:W-:Y:S05]  /*218f0*/  BSYNC B1 ;  /* 0x0000000000017941 */ /* 0x000fea0003800000 */
.L_x_13759:
        /* <DEDUP_REMOVED lines=10> */
.L_x_13755:
        /* <DEDUP_REMOVED lines=12> */
.L_x_13764:
[----:B------:R-:W-:Y:S02]  /*21a60*/  MOV R149, R20 ;  /* 0x0000001400957202 */ /* 0x000fe40000000f00 */
.L_x_13765:
[----:B------:R-:W-:Y:S05]  /*21a70*/  BSYNC B1 ;  /* 0x0000000000017941 */ /* 0x000fea0003800000 */
.L_x_13763:
        /* <DEDUP_REMOVED lines=16> */
.L_x_13769:
[----:B------:R-:W-:Y:S05]  /*21b80*/  BSYNC B2 ;  /* 0x0000000000027941 */ /* 0x000fea0003800000 */
.L_x_13768:
        /* <DEDUP_REMOVED lines=44> */
.L_x_13767:
[----:B------:R-:W-:Y:S05]  /*21e50*/  BSYNC B1 ;  /* 0x0000000000017941 */ /* 0x000fea0003800000 */
.L_x_13766:
        /* <DEDUP_REMOVED lines=13> */
.L_x_13770:
        /* <DEDUP_REMOVED lines=12> */
.L_x_13773:
[----:B------:R-:W-:Y:S02]  /*21ff0*/  IMAD.MOV.U32 R15, RZ, RZ, R20 ;  /* 0x000000ffff0f7224 */ /* 0x000fe400078e0014 */
.L_x_13774:
[----:B------:R-:W-:Y:S05]  /*22000*/  BSYNC B1 ;  /* 0x0000000000017941 */ /* 0x000fea0003800000 */
.L_x_13772:
        /* <DEDUP_REMOVED lines=16> */
.L_x_13778:
[----:B------:R-:W-:Y:S05]  /*22110*/  BSYNC B2 ;  /* 0x0000000000027941 */ /* 0x000fea0003800000 */
.L_x_13777:
        /* <DEDUP_REMOVED lines=44> */
.L_x_13776:
[----:B------:R-:W-:Y:S05]  /*223e0*/  BSYNC B1 ;  /* 0x0000000000017941 */ /* 0x000fea0003800000 */
.L_x_13775:
        /* <DEDUP_REMOVED lines=10> */
.L_x_13771:
        /* <DEDUP_REMOVED lines=12> */
.L_x_13780:
[----:B------:R-:W-:Y:S02]  /*22550*/  IMAD.MOV.U32 R122, RZ, RZ, R20 ;  /* 0x000000ffff7a7224 */ /* 0x000fe400078e0014 */
.L_x_13781:
[----:B------:R-:W-:Y:S05]  /*22560*/  BSYNC B1 ;  /* 0x0000000000017941 */ /* 0x000fea0003800000 */
.L_x_13779:
        /* <DEDUP_REMOVED lines=16> */
.L_x_13785:
[----:B------:R-:W-:Y:S05]  /*22670*/  BSYNC B2 ;  /* 0x0000000000027941 */ /* 0x000fea0003800000 */
.L_x_13784:
        /* <DEDUP_REMOVED lines=44> */
.L_x_13783:
[----:B------:R-:W-:Y:S05]  /*22940*/  BSYNC B1 ;  /* 0x0000000000017941 */ /* 0x000fea0003800000 */
.L_x_13782:
        /* <DEDUP_REMOVED lines=10> */
[----:B------:R-:W-:Y:S01]  /*229f0*/  FADD.FTZ R150, R121, R150 ;  /* 0x0000009679967221 */ /* 0x000fe20000010000 */
[----:B------:R-:W-:Y:S01]  /*22a00*/  MOV R121, R120 ;  /* 0x0000007800797202 */ /* 0x000fe20000000f00 */
[----:B------:R-:W-:Y:S05]  /*22a10*/  BRA `(.L_x_13787) ;  /* 0x0000056000007947 */ /* 0x000fea0003800000 */
.L_x_13786:
        /* <DEDUP_REMOVED lines=12> */
.L_x_13789:
[----:B------:R-:W-:Y:S02]  /*22ae0*/  IMAD.MOV.U32 R16, RZ, RZ, R20 ;  /* 0x000000ffff107224 */ /* 0x000fe400078e0014 */
.L_x_13790:
[----:B------:R-:W-:Y:S05]  /*22af0*/  BSYNC B1 ;  /* 0x0000000000017941 */ /* 0x000fea0003800000 */
.L_x_13788:
        /* <DEDUP_REMOVED lines=16> */
.L_x_13794:
[----:B------:R-:W-:Y:S05]  /*22c00*/  BSYNC B2 ;  /* 0x0000000000027941 */ /* 0x000fea0003800000 */
.L_x_13793:
        /* <DEDUP_REMOVED lines=44> */
.L_x_13792:
[----:B------:R-:W-:Y:S05]  /*22ed0*/  BSYNC B1 ;  /* 0x0000000000017941 */ /* 0x000fea0003800000 */
.L_x_13791:
        /* <DEDUP_REMOVED lines=10> */
.L_x_13787:
        /* <DEDUP_REMOVED lines=12> */
.L_x_13796:
[----:B------:R-:W-:Y:S02]  /*23040*/  IMAD.MOV.U32 R122, RZ, RZ, R20 ;  /* 0x000000ffff7a7224 */ /* 0x000fe400078e0014 */
.L_x_13797:
[----:B------:R-:W-:Y:S05]  /*23050*/  BSYNC B1 ;  /* 0x0000000000017941 */ /* 0x000fea0003800000 */
.L_x_13795:
        /* <DEDUP_REMOVED lines=16> */
.L_x_13801:
[----:B------:R-:W-:Y:S05]  /*23160*/  BSYNC B2 ;  /* 0x0000000000027941 */ /* 0x000fea0003800000 */
.L_x_13800:
        /* <DEDUP_REMOVED lines=44> */
.L_x_13799:
[----:B------:R-:W-:Y:S05]  /*23430*/  BSYNC B1 ;  /* 0x0000000000017941 */ /* 0x000fea0003800000 */
.L_x_13798:
        /* <DEDUP_REMOVED lines=14> */
.L_x_13802:
        /* <DEDUP_REMOVED lines=12> */
.L_x_13805:
[----:B------:R-:W-:Y:S02]  /*235e0*/  IMAD.MOV.U32 R17, RZ, RZ, R20 ;  /* 0x000000ffff117224 */ /* 0x000fe400078e0014 */
.L_x_13806:
[----:B------:R-:W-:Y:S05]  /*235f0*/  BSYNC B1 ;  /* 0x0000000000017941 */ /* 0x000fea0003800000 */
.L_x_13804:
        /* <DEDUP_REMOVED lines=19> */
.L_x_13810:
[----:B------:R-:W-:Y:S05]  /*23730*/  BSYNC B2 ;  /* 0x0000000000027941 */ /* 0x000fea0003800000 */
.L_x_13809:
        /* <DEDUP_REMOVED lines=44> */
.L_x_13808:
[----:B------:R-:W-:Y:S05]  /*23a00*/  BSYNC B1 ;  /* 0x0000000000017941 */ /* 0x000fea0003800000 */
.L_x_13807:
        /* <DEDUP_REMOVED lines=10> */
.L_x_13803:
        /* <DEDUP_REMOVED lines=48> */
.L_x_13811:
        /* <DEDUP_REMOVED lines=19> */
.L_x_13813:
[----:B------:R-:W-:Y:S02]  /*23ee0*/  IMAD.MOV.U32 R153, RZ, RZ, R20 ;  /* 0x000000ffff997224 */ /* 0x000fe400078e0014 */
.L_x_13814:
[----:B------:R-:W-:Y:S05]  /*23ef0*/  BSYNC B1 ;  /* 0x0000000000017941 */ /* 0x000fea0003800000 */
.L_x_13812:
        /* <DEDUP_REMOVED lines=16> */
.L_x_13818:
[----:B------:R-:W-:Y:S05]  /*24000*/  BSYNC B2 ;  /* 0x0000000000027941 */ /* 0x000fea0003800000 */
.L_x_13817:
        /* <DEDUP_REMOVED lines=44> */
.L_x_13816:
[----:B------:R-:W-:Y:S05]  /*242d0*/  BSYNC B1 ;  /* 0x0000000000017941 */ /* 0x000fea0003800000 */
.L_x_13815:
        /* <DEDUP_REMOVED lines=16> */
.L_x_13819:
        /* <DEDUP_REMOVED lines=12> */
.L_x_13822:
[----:B------:R-:W-:Y:S02]  /*244a0*/  IMAD.MOV.U32 R10, RZ, RZ, R20 ;  /* 0x000000ffff0a7224 */ /* 0x000fe400078e0014 */
.L_x_13823:
[----:B------:R-:W-:Y:S05]  /*244b0*/  BSYNC B1 ;  /* 0x0000000000017941 */ /* 0x000fea0003800000 */
.L_x_13821:
        /* <DEDUP_REMOVED lines=16> */
.L_x_13827:
[----:B------:R-:W-:Y:S05]  /*245c0*/  BSYNC B2 ;  /* 0x0000000000027941 */ /* 0x000fea0003800000 */
.L_x_13826:
        /* <DEDUP_REMOVED lines=44> */
.L_x_13825:
[----:B------:R-:W-:Y:S05]  /*24890*/  BSYNC B1 ;  /* 0x0000000000017941 */ /* 0x000fea0003800000 */
.L_x_13824:
        /* <DEDUP_REMOVED lines=10> */
.L_x_13820:
        /* <DEDUP_REMOVED lines=12> */
.L_x_13829:
[----:B------:R-:W-:Y:S02]  /*24a00*/  IMAD.MOV.U32 R160, RZ, RZ, R20 ;  /* 0x000000ffffa07224 */ /* 0x000fe400078e0014 */
.L_x_13830:
[----:B------:R-:W-:Y:S05]  /*24a10*/  BSYNC B1 ;  /* 0x0000000000017941 */ /* 0x000fea0003800000 */
.L_x_13828:
        /* <DEDUP_REMOVED lines=16> */
.L_x_13834:
[----:B------:R-:W-:Y:S05]  /*24b20*/  BSYNC B2 ;  /* 0x0000000000027941 */ /* 0x000fea0003800000 */
.L_x_13833:
        /* <DEDUP_REMOVED lines=44> */
.L_x_13832:
[----:B------:R-:W-:Y:S05]  /*24df0*/  BSYNC B1 ;  /* 0x0000000000017941 */ /* 0x000fea0003800000 */
.L_x_13831:
        /* <DEDUP_REMOVED lines=15> */
.L_x_13835:
        /* <DEDUP_REMOVED lines=12> */
.L_x_13838:
[----:B------:R-:W-:Y:S02]  /*24fb0*/  IMAD.MOV.U32 R11, RZ, RZ, R20 ;  /* 0x000000ffff0b7224 */ /* 0x000fe400078e0014 */
.L_x_13839:
[----:B------:R-:W-:Y:S05]  /*24fc0*/  BSYNC B1 ;  /* 0x0000000000017941 */ /* 0x000fea0003800000 */
.L_x_13837:
        /* <DEDUP_REMOVED lines=16> */
.L_x_13843:
[----:B------:R-:W-:Y:S05]  /*250d0*/  BSYNC B2 ;  /* 0x0000000000027941 */ /* 0x000fea0003800000 */
.L_x_13842:
        /* <DEDUP_REMOVED lines=44> */
.L_x_13841:
[----:B------:R-:W-:Y:S05]  /*253a0*/  BSYNC B1 ;  /* 0x0000000000017941 */ /* 0x000fea0003800000 */
.L_x_13840:
        /* <DEDUP_REMOVED lines=10> */
.L_x_13836:
        /* <DEDUP_REMOVED lines=12> */
.L_x_13845:
[----:B------:R-:W-:Y:S02]  /*25510*/  IMAD.MOV.U32 R120, RZ, RZ, R20 ;  /* 0x000000ffff787224 */ /* 0x000fe400078e0014 */
.L_x_13846:
[----:B------:R-:W-:Y:S05]  /*25520*/  BSYNC B1 ;  /* 0x0000000000017941 */ /* 0x000fea0003800000 */
.L_x_13844:
        /* <DEDUP_REMOVED lines=16> */
.L_x_13850:
[----:B------:R-:W-:Y:S05]  /*25630*/  BSYNC B2 ;  /* 0x0000000000027941 */ /* 0x000fea0003800000 */
.L_x_13849:
        /* <DEDUP_REMOVED lines=44> */
.L_x_13848:
[----:B------:R-:W-:Y:S05]  /*25900*/  BSYNC B1 ;  /* 0x0000000000017941 */ /* 0x000fea0003800000 */
.L_x_13847:
        /* <DEDUP_REMOVED lines=15> */
.L_x_13851:
        /* <DEDUP_REMOVED lines=12> */
.L_x_13854:
[----:B------:R-:W-:Y:S02]  /*25ac0*/  IMAD.MOV.U32 R12, RZ, RZ, R20 ;  /* 0x000000ffff0c7224 */ /* 0x000fe400078e0014 */
.L_x_13855:
[----:B------:R-:W-:Y:S05]  /*25ad0*/  BSYNC B1 ;  /* 0x0000000000017941 */ /* 0x000fea0003800000 */
.L_x_13853:
        /* <DEDUP_REMOVED lines=16> */
.L_x_13859:
[----:B------:R-:W-:Y:S05]  /*25be0*/  BSYNC B2 ;  /* 0x0000000000027941 */ /* 0x000fea0003800000 */
.L_x_13858:
        /* <DEDUP_REMOVED lines=44> */
.L_x_13857:
[----:B------:R-:W-:Y:S05]  /*25eb0*/  BSYNC B1 ;  /* 0x0000000000017941 */ /* 0x000fea0003800000 */
.L_x_13856:
        /* <DEDUP_REMOVED lines=10> */
.L_x_13852:
        /* <DEDUP_REMOVED lines=12> */
.L_x_13861:
[----:B------:R-:W-:Y:S02]  /*26020*/  IMAD.MOV.U32 R120, RZ, RZ, R20 ;  /* 0x000000ffff787224 */ /* 0x000fe400078e0014 */
.L_x_13862:
[----:B------:R-:W-:Y:S05]  /*26030*/  BSYNC B1 ;  /* 0x0000000000017941 */ /* 0x000fea0003800000 */
.L_x_13860:
        /* <DEDUP_REMOVED lines=16> */
.L_x_13866:
[----:B------:R-:W-:Y:S05]  /*26140*/  BSYNC B2 ;  /* 0x0000000000027941 */ /* 0x000fea0003800000 */
.L_x_13865:
        /* <DEDUP_REMOVED lines=44> */
.L_x_13864:
[----:B------:R-:W-:Y:S05]  /*26410*/  BSYNC B1 ;  /* 0x0000000000017941 */ /* 0x000fea0003800000 */
.L_x_13863:
        /* <DEDUP_REMOVED lines=13> */
.L_x_13867:
        /* <DEDUP_REMOVED lines=12> */
.L_x_13870:
[----:B------:R-:W-:Y:S02]  /*265b0*/  IMAD.MOV.U32 R13, RZ, RZ, R20 ;  /* 0x000000ffff0d7224 */ /* 0x000fe400078e0014 */
.L_x_13871:
[----:B------:R-:W-:Y:S05]  /*265c0*/  BSYNC B1 ;  /* 0x0000000000017941 */ /* 0x000fea0003800000 */
.L_x_13869:
        /* <DEDUP_REMOVED lines=16> */
.L_x_13875:
[----:B------:R-:W-:Y:S05]  /*266d0*/  BSYNC B2 ;  /* 0x0000000000027941 */ /* 0x000fea0003800000 */
.L_x_13874:
        /* <DEDUP_REMOVED lines=44> */
.L_x_13873:
[----:B------:R-:W-:Y:S05]  /*269a0*/  BSYNC B1 ;  /* 0x0000000000017941 */ /* 0x000fea0003800000 */
.L_x_13872:
        /* <DEDUP_REMOVED lines=10> */
.L_x_13868:
        /* <DEDUP_REMOVED lines=12> */
.L_x_13877:
[----:B------:R-:W-:Y:S02]  /*26b10*/  IMAD.MOV.U32 R157, RZ, RZ, R20 ;  /* 0x000000ffff9d7224 */ /* 0x000fe400078e0014 */
.L_x_13878:
[----:B------:R-:W-:Y:S05]  /*26b20*/  BSYNC B1 ;  /* 0x0000000000017941 */ /* 0x000fea0003800000 */
.L_x_13876:
        /* <DEDUP_REMOVED lines=16> */
.L_x_13882:
[----:B------:R-:W-:Y:S05]  /*26c30*/  BSYNC B2 ;  /* 0x0000000000027941 */ /* 0x000fea0003800000 */
.L_x_13881:
        /* <DEDUP_REMOVED lines=44> */
.L_x_13880:
[----:B------:R-:W-:Y:S05]  /*26f00*/  BSYNC B1 ;  /* 0x0000000000017941 */ /* 0x000fea0003800000 */
.L_x_13879:
        /* <DEDUP_REMOVED lines=13> */
.L_x_13883:
        /* <DEDUP_REMOVED lines=12> */
.L_x_13886:
[----:B------:R-:W-:Y:S02]  /*270a0*/  IMAD.MOV.U32 R14, RZ, RZ, R20 ;  /* 0x000000ffff0e7224 */ /* 0x000fe400078e0014 */
.L_x_13887:
[----:B------:R-:W-:Y:S05]  /*270b0*/  BSYNC B1 ;  /* 0x0000000000017941 */ /* 0x000fea0003800000 */
.L_x_13885:
        /* <DEDUP_REMOVED lines=16> */
.L_x_13891:
[----:B------:R-:W-:Y:S05]  /*271c0*/  BSYNC B2 ;  /* 0x0000000000027941 */ /* 0x000fea0003800000 */
.L_x_13890:
        /* <DEDUP_REMOVED lines=44> */
.L_x_13889:
[----:B------:R-:W-:Y:S05]  /*27490*/  BSYNC B1 ;  /* 0x0000000000017941 */ /* 0x000fea0003800000 */
.L_x_13888:
        /* <DEDUP_REMOVED lines=10> */
.L_x_13884:
        /* <DEDUP_REMOVED lines=12> */
.L_x_13893:
[----:B------:R-:W-:Y:S02]  /*27600*/  IMAD.MOV.U32 R160, RZ, RZ, R20 ;  /* 0x000000ffffa07224 */ /* 0x000fe400078e0014 */
.L_x_13894:
[----:B------:R-:W-:Y:S05]  /*27610*/  BSYNC B1 ;  /* 0x0000000000017941 */ /* 0x000fea0003800000 */
.L_x_13892:
        /* <DEDUP_REMOVED lines=16> */
.L_x_13898:
[----:B------:R-:W-:Y:S05]  /*27720*/  BSYNC B2 ;  /* 0x0000000000027941 */ /* 0x000fea0003800000 */
.L_x_13897:
        /* <DEDUP_REMOVED lines=44> */
.L_x_13896:
[----:B------:R-:W-:Y:S05]  /*279f0*/  BSYNC B1 ;  /* 0x0000000000017941 */ /* 0x000fea0003800000 */
.L_x_13895:
        /* <DEDUP_REMOVED lines=13> */
.L_x_13899:
        /* <DEDUP_REMOVED lines=12> */
.L_x_13902:
[----:B------:R-:W-:Y:S02]  /*27b90*/  IMAD.MOV.U32 R15, RZ, RZ, R20 ;  /* 0x000000ffff0f7224 */ /* 0x000fe400078e0014 */
.L_x_13903:
[----:B------:R-:W-:Y:S05]  /*27ba0*/  BSYNC B1 ;  /* 0x0000000000017941 */ /* 0x000fea0003800000 */
.L_x_13901:
        /* <DEDUP_REMOVED lines=16> */
.L_x_13907:
[----:B------:R-:W-:Y:S05]  /*27cb0*/  BSYNC B2 ;  /* 0x0000000000027941 */ /* 0x000fea0003800000 */
.L_x_13906:
        /* <DEDUP_REMOVED lines=44> */
.L_x_13905:
[----:B------:R-:W-:Y:S05]  /*27f80*/  BSYNC B1 ;  /* 0x0000000000017941 */ /* 0x000fea0003800000 */
.L_x_13904:
        /* <DEDUP_REMOVED lines=10> */
.L_x_13900:
        /* <DEDUP_REMOVED lines=12> */
.L_x_13909:
[----:B------:R-:W-:Y:S02]  /*280f0*/  IMAD.MOV.U32 R122, RZ, RZ, R20 ;  /* 0x000000ffff7a7224 */ /* 0x000fe400078e0014 */
.L_x_13910:
[----:B------:R-:W-:Y:S05]  /*28100*/  BSYNC B1 ;  /* 0x0000000000017941 */ /* 0x000fea0003800000 */
.L_x_13908:
        /* <DEDUP_REMOVED lines=16> */
.L_x_13914:
[----:B------:R-:W-:Y:S05]  /*28210*/  BSYNC B2 ;  /* 0x0000000000027941 */ /* 0x000fea0003800000 */
.L_x_13913:
        /* <DEDUP_REMOVED lines=44> */
.L_x_13912:
[----:B------:R-:W-:Y:S05]  /*284e0*/  BSYNC B1 ;  /* 0x0000000000017941 */ /* 0x000fea0003800000 */
.L_x_13911:
        /* <DEDUP_REMOVED lines=13> */
.L_x_13915:
        /* <DEDUP_REMOVED lines=12> */
.L_x_13918:
[----:B------:R-:W-:Y:S02]  /*28680*/  IMAD.MOV.U32 R16, RZ, RZ, R20 ;  /* 0x000000ffff107224 */ /* 0x000fe400078e0014 */
.L_x_13919:
[----:B------:R-:W-:Y:S05]  /*28690*/  BSYNC B1 ;  /* 0x0000000000017941 */ /* 0x000fea0003800000 */
.L_x_13917:
        /* <DEDUP_REMOVED lines=16> */
.L_x_13923:
[----:B------:R-:W-:Y:S05]  /*287a0*/  BSYNC B2 ;  /* 0x0000000000027941 */ /* 0x000fea0003800000 */
.L_x_13922:
        /* <DEDUP_REMOVED lines=44> */
.L_x_13921:
[----:B------:R-:W-:Y:S05]  /*28a70*/  BSYNC B1 ;  /* 0x0000000000017941 */ /* 0x000fea0003800000 */
.L_x_13920:
        /* <DEDUP_REMOVED lines=10> */
.L_x_13916:
        /* <DEDUP_REMOVED lines=12> */
.L_x_13925:
[----:B------:R-:W-:Y:S02]  /*28be0*/  IMAD.MOV.U32 R122, RZ, RZ, R20 ;  /* 0x000000ffff7a7224 */ /* 0x000fe400078e0014 */
.L_x_13926:
[----:B------:R-:W-:Y:S05]  /*28bf0*/  BSYNC B1 ;  /* 0x0000000000017941 */ /* 0x000fea0003800000 */
.L_x_13924:
        /* <DEDUP_REMOVED lines=16> */
.L_x_13930:
[----:B------:R-:W-:Y:S05]  /*28d00*/  BSYNC B2 ;  /* 0x0000000000027941 */ /* 0x000fea0003800000 */
.L_x_13929:
        /* <DEDUP_REMOVED lines=44> */
.L_x_13928:
[----:B------:R-:W-:Y:S05]  /*28fd0*/  BSYNC B1 ;  /* 0x0000000000017941 */ /* 0x000fea0003800000 */
.L_x_13927:
        /* <DEDUP_REMOVED lines=14> */
.L_x_13931:
        /* <DEDUP_REMOVED lines=12> */
.L_x_13934:
[----:B------:R-:W-:Y:S02]  /*29180*/  IMAD.MOV.U32 R17, RZ, RZ, R20 ;  /* 0x000000ffff117224 */ /* 0x000fe400078e0014 */
.L_x_13935:
[----:B------:R-:W-:Y:S05]  /*29190*/  BSYNC B1 ;  /* 0x0000000000017941 */ /* 0x000fea0003800000 */
.L_x_13933:
        /* <DEDUP_REMOVED lines=19> */
.L_x_13939:
[----:B------:R-:W-:Y:S05]  /*292d0*/  BSYNC B2 ;  /* 0x0000000000027941 */ /* 0x000fea0003800000 */
.L_x_13938:
        /* <DEDUP_REMOVED lines=44> */
.L_x_13937:
[----:B------:R-:W-:Y:S05]  /*295a0*/  BSYNC B1 ;  /* 0x0000000000017941 */ /* 0x000fea0003800000 */
.L_x_13936:
        /* <DEDUP_REMOVED lines=10> */
.L_x_13932:
        /* <DEDUP_REMOVED lines=9> */
[----:B------:R-:W-:Y:S02]  /*296e0*/  IADD3 R161, R161, 0xe0, RZ ;  /* 0x000000e0a1a17810 */ /* 0x000fe40007ffe0ff */
        /* <DEDUP_REMOVED lines=23> */
[----:B------:R-:W-:Y:S02]  /*29860*/  LOP3.LUT R122, R12, 0xff, RZ, 0xc0, !PT ;  /* 0x000000ff0c7a7812 */ /* 0x000fe400078ec0ff */
[----:B------:R-:W-:Y:S02]  /*29870*/  PRMT R121, R120, 0x4210, R121 ;  /* 0x0000421078797816 */ /* 0x000fe40000000079 */
[----:B------:R-:W-:Y:S01]  /*29880*/  PRMT R120, R15, 0x7104, RZ ;  /* 0x000071040f787816 */ /* 0x000fe200000000ff */
[----:B------:R-:W-:Y:S01]  /*29890*/  IMAD.WIDE.U32 R122, R122, 0x10000, RZ ;  /* 0x000100007a7a7825 */ /* 0x000fe200078e00ff */
[----:B------:R-:W-:-:S02]  /*298a0*/  LOP3.LUT R162, R11, 0xff, RZ, 0xc0, !PT ;  /* 0x000000ff0ba27812 */ /* 0x000fc400078ec0ff */
[----:B------:R-:W-:Y:S02]  /*298b0*/  LOP3.LUT R121, R121, 0xff00, R120, 0xf8, !PT ;  /* 0x0000ff0079797812 */ /* 0x000fe400078ef878 */
[----:B------:R-:W-:Y:S01]  /*298c0*/  LOP3.LUT R120, R13, 0xff, RZ, 0xc0, !PT ;  /* 0x000000ff0d787812 */ /* 0x000fe200078ec0ff */
[----:B------:R-:W-:Y:S01]  /*298d0*/  IMAD.WIDE.U32 R162, R162, 0x100, RZ ;  /* 0x00000100a2a27825 */ /* 0x000fe200078e00ff */
        /* <DEDUP_REMOVED lines=8> */
.L_x_13940:
        /* <DEDUP_REMOVED lines=18> */
.L_x_13942:
[----:B------:R-:W-:Y:S02]  /*29a80*/  IMAD.MOV.U32 R168, RZ, RZ, R20 ;  /* 0x000000ffffa87224 */ /* 0x000fe400078e0014 */
.L_x_13943:
[----:B------:R-:W-:Y:S05]  /*29a90*/  BSYNC B1 ;  /* 0x0000000000017941 */ /* 0x000fea0003800000 */
.L_x_13941:
        /* <DEDUP_REMOVED lines=16> */
.L_x_13947:
[----:B------:R-:W-:Y:S05]  /*29ba0*/  BSYNC B2 ;  /* 0x0000000000027941 */ /* 0x000fea0003800000 */
.L_x_13946:
        /* <DEDUP_REMOVED lines=44> */
.L_x_13945:
[----:B------:R-:W-:Y:S05]  /*29e70*/  BSYNC B1 ;  /* 0x0000000000017941 */ /* 0x000fea0003800000 */
.L_x_13944:
        /* <DEDUP_REMOVED lines=16> */
.L_x_13948:
        /* <DEDUP_REMOVED lines=12> */
.L_x_13951:
[----:B------:R-:W-:Y:S02]  /*2a040*/  IMAD.MOV.U32 R10, RZ, RZ, R20 ;  /* 0x000000ffff0a7224 */ /* 0x000fe400078e0014 */
.L_x_13952:
[----:B------:R-:W-:Y:S05]  /*2a050*/  BSYNC B1 ;  /* 0x0000000000017941 */ /* 0x000fea0003800000 */
.L_x_13950:
        /* <DEDUP_REMOVED lines=16> */
.L_x_13956:
[----:B------:R-:W-:Y:S05]  /*2a160*/  BSYNC B2 ;  /* 0x0000000000027941 */ /* 0x000fea0003800000 */
.L_x_13955:
        /* <DEDUP_REMOVED lines=44> */
.L_x_13954:
[----:B------:R-:W-:Y:S05]  /*2a430*/  BSYNC B1 ;  /* 0x0000000000017941 */ /* 0x000fea0003800000 */
.L_x_13953:
        /* <DEDUP_REMOVED lines=10> */
.L_x_13949:
        /* <DEDUP_REMOVED lines=12> */
.L_x_13958:
[----:B------:R-:W-:Y:S02]  /*2a5a0*/  IMAD.MOV.U32 R163, RZ, RZ, R20 ;  /* 0x000000ffffa37224 */ /* 0x000fe400078e0014 */
.L_x_13959:
[----:B------:R-:W-:Y:S05]  /*2a5b0*/  BSYNC B1 ;  /* 0x0000000000017941 */ /* 0x000fea0003800000 */
.L_x_13957:
        /* <DEDUP_REMOVED lines=16> */
.L_x_13963:
[----:B------:R-:W-:Y:S05]  /*2a6c0*/  BSYNC B2 ;  /* 0x0000000000027941 */ /* 0x000fea0003800000 */
.L_x_13962:
        /* <DEDUP_REMOVED lines=44> */
.L_x_13961:
[----:B------:R-:W-:Y:S05]  /*2a990*/  BSYNC B1 ;  /* 0x0000000000017941 */ /* 0x000fea0003800000 */
.L_x_13960:
        /* <DEDUP_REMOVED lines=15> */
.L_x_13964:
        /* <DEDUP_REMOVED lines=12> */
.L_x_13967:
[----:B------:R-:W-:Y:S02]  /*2ab50*/  IMAD.MOV.U32 R11, RZ, RZ, R20 ;  /* 0x000000ffff0b7224 */ /* 0x000fe400078e0014 */
.L_x_13968:
[----:B------:R-:W-:Y:S05]  /*2ab60*/  BSYNC B1 ;  /* 0x0000000000017941 */ /* 0x000fea0003800000 */
.L_x_13966:
        /* <DEDUP_REMOVED lines=16> */
.L_x_13972:
[----:B------:R-:W-:Y:S05]  /*2ac70*/  BSYNC B2 ;  /* 0x0000000000027941 */ /* 0x000fea0003800000 */
.L_x_13971:
        /* <DEDUP_REMOVED lines=44> */
.L_x_13970:
[----:B------:R-:W-:Y:S05]  /*2af40*/  BSYNC B1 ;  /* 0x0000000000017941 */ /* 0x000fea0003800000 */
.L_x_13969:
        /* <DEDUP_REMOVED lines=10> */
.L_x_13965:
        /* <DEDUP_REMOVED lines=12> */
.L_x_13974:
[----:B------:R-:W-:Y:S02]  /*2b0b0*/  IMAD.MOV.U32 R120, RZ, RZ, R20 ;  /* 0x000000ffff787224 */ /* 0x000fe400078e0014 */
.L_x_13975:
[----:B------:R-:W-:Y:S05]  /*2b0c0*/  BSYNC B1 ;  /* 0x0000000000017941 */ /* 0x000fea0003800000 */
.L_x_13973:
        /* <DEDUP_REMOVED lines=16> */
.L_x_13979:
[----:B------:R-:W-:Y:S05]  /*2b1d0*/  BSYNC B2 ;  /* 0x0000000000027941 */ /* 0x000fea0003800000 */
.L_x_13978:
        /* <DEDUP_REMOVED lines=44> */
.L_x_13977:
[----:B------:R-:W-:Y:S05]  /*2b4a0*/  BSYNC B1 ;  /* 0x0000000000017941 */ /* 0x000fea0003800000 */
.L_x_13976:
        /* <DEDUP_REMOVED lines=15> */
.L_x_13980:
        /* <DEDUP_REMOVED lines=12> */
.L_x_13983:
[----:B------:R-:W-:Y:S02]  /*2b660*/  MOV R12, R20 ;  /* 0x00000014000c7202 */ /* 0x000fe40000000f00 */
.L_x_13984:
[----:B------:R-:W-:Y:S05]  /*2b670*/  BSYNC B1 ;  /* 0x0000000000017941 */ /* 0x000fea0003800000 */
.L_x_13982:
        /* <DEDUP_REMOVED lines=16> */
.L_x_13988:
[----:B------:R-:W-:Y:S05]  /*2b780*/  BSYNC B2 ;  /* 0x0000000000027941 */ /* 0x000fea0003800000 */
.L_x_13987:
        /* <DEDUP_REMOVED lines=44> */
.L_x_13986:
[----:B------:R-:W-:Y:S05]  /*2ba50*/  BSYNC B1 ;  /* 0x0000000000017941 */ /* 0x000fea0003800000 */
.L_x_13985:
        /* <DEDUP_REMOVED lines=10> */
.L_x_13981:
        /* <DEDUP_REMOVED lines=12> */
.L_x_13990:
[----:B------:R-:W-:Y:S02]  /*2bbc0*/  MOV R120, R20 ;  /* 0x0000001400787202 */ /* 0x000fe40000000f00 */
.L_x_13991:
[----:B------:R-:W-:Y:S05]  /*2bbd0*/  BSYNC B1 ;  /* 0x0000000000017941 */ /* 0x000fea0003800000 */
.L_x_13989:
        /* <DEDUP_REMOVED lines=16> */
.L_x_13995:
[----:B------:R-:W-:Y:S05]  /*2bce0*/  BSYNC B2 ;  /* 0x0000000000027941 */ /* 0x000fea0003800000 */
.L_x_13994:
        /* <DEDUP_REMOVED lines=44> */
.L_x_13993:
[----:B------:R-:W-:Y:S05]  /*2bfb0*/  BSYNC B1 ;  /* 0x0000000000017941 */ /* 0x000fea0003800000 */
.L_x_13992:
        /* <DEDUP_REMOVED lines=13> */
.L_x_13996:
        /* <DEDUP_REMOVED lines=12> */
.L_x_13999:
[----:B------:R-:W-:Y:S02]  /*2c150*/  IMAD.MOV.U32 R13, RZ, RZ, R20 ;  /* 0x000000ffff0d7224 */ /* 0x000fe400078e0014 */
.L_x_14000:
[----:B------:R-:W-:Y:S05]  /*2c160*/  BSYNC B1 ;  /* 0x0000000000017941 */ /* 0x000fea0003800000 */
.L_x_13998:
        /* <DEDUP_REMOVED lines=16> */
.L_x_14004:
[----:B------:R-:W-:Y:S05]  /*2c270*/  BSYNC B2 ;  /* 0x0000000000027941 */ /* 0x000fea0003800000 */
.L_x_14003:
        /* <DEDUP_REMOVED lines=44> */
.L_x_14002:
[----:B------:R-:W-:Y:S05]  /*2c540*/  BSYNC B1 ;  /* 0x0000000000017941 */ /* 0x000fea0003800000 */
.L_x_14001:
        /* <DEDUP_REMOVED lines=10> */
.L_x_13997:
        /* <DEDUP_REMOVED lines=12> */
.L_x_14006:
[----:B------:R-:W-:Y:S02]  /*2c6b0*/  IMAD.MOV.U32 R170, RZ, RZ, R20 ;  /* 0x000000ffffaa7224 */ /* 0x000fe400078e0014 */
.L_x_14007:
[----:B------:R-:W-:Y:S05]  /*2c6c0*/  BSYNC B1 ;  /* 0x0000000000017941 */ /* 0x000fea0003800000 */
.L_x_14005:
        /* <DEDUP_REMOVED lines=16> */
.L_x_14011:
[----:B------:R-:W-:Y:S05]  /*2c7d0*/  BSYNC B2 ;  /* 0x0000000000027941 */ /* 0x000fea0003800000 */
.L_x_14010:
        /* <DEDUP_REMOVED lines=44> */
.L_x_14009:
[----:B------:R-:W-:Y:S05]  /*2caa0*/  BSYNC B1 ;  /* 0x0000000000017941 */ /* 0x000fea0003800000 */
.L_x_14008:
        /* <DEDUP_REMOVED lines=13> */
.L_x_14012:
        /* <DEDUP_REMOVED lines=12> */
.L_x_14015:
[----:B------:R-:W-:Y:S02]  /*2cc40*/  IMAD.MOV.U32 R14, RZ, RZ, R20 ;  /* 0x000000ffff0e7224 */ /* 0x000fe400078e0014 */
.L_x_14016:
[----:B------:R-:W-:Y:S05]  /*2cc50*/  BSYNC B1 ;  /* 0x0000000000017941 */ /* 0x000fea0003800000 */
.L_x_14014:
        /* <DEDUP_REMOVED lines=16> */
.L_x_14020:
[----:B------:R-:W-:Y:S05]  /*2cd60*/  BSYNC B2 ;  /* 0x0000000000027941 */ /* 0x000fea0003800000 */
.L_x_14019:
        /* <DEDUP_REMOVED lines=44> */
.L_x_14018:
[----:B------:R-:W-:Y:S05]  /*2d030*/  BSYNC B1 ;  /* 0x0000000000017941 */ /* 0x000fea0003800000 */
.L_x_14017:
        /* <DEDUP_REMOVED lines=10> */
.L_x_14013:
        /* <DEDUP_REMOVED lines=12> */
.L_x_14022:
[----:B------:R-:W-:Y:S02]  /*2d1a0*/  IMAD.MOV.U32 R169, RZ, RZ, R20 ;  /* 0x000000ffffa97224 */ /* 0x000fe400078e0014 */
.L_x_14023:
[----:B------:R-:W-:Y:S05]  /*2d1b0*/  BSYNC B1 ;  /* 0x0000000000017941 */ /* 0x000fea0003800000 */
.L_x_14021:
        /* <DEDUP_REMOVED lines=16> */
.L_x_14027:
[----:B------:R-:W-:Y:S05]  /*2d2c0*/  BSYNC B2 ;  /* 0x0000000000027941 */ /* 0x000fea0003800000 */
.L_x_14026:
        /* <DEDUP_REMOVED lines=44> */
.L_x_14025:
[----:B------:R-:W-:Y:S05]  /*2d590*/  BSYNC B1 ;  /* 0x0000000000017941 */ /* 0x000fea0003800000 */
.L_x_14024:
        /* <DEDUP_REMOVED lines=13> */
.L_x_14028:
        /* <DEDUP_REMOVED lines=12> */
.L_x_14031:
[----:B------:R-:W-:Y:S02]  /*2d730*/  IMAD.MOV.U32 R15, RZ, RZ, R20 ;  /* 0x000000ffff0f7224 */ /* 0x000fe400078e0014 */
.L_x_14032:
[----:B------:R-:W-:Y:S05]  /*2d740*/  BSYNC B1 ;  /* 0x0000000000017941 */ /* 0x000fea0003800000 */
.L_x_14030:
        /* <DEDUP_REMOVED lines=16> */
.L_x_14036:
[----:B------:R-:W-:Y:S05]  /*2d850*/  BSYNC B2 ;  /* 0x0000000000027941 */ /* 0x000fea0003800000 */
.L_x_14035:
        /* <DEDUP_REMOVED lines=44> */
.L_x_14034:
[----:B------:R-:W-:Y:S05]  /*2db20*/  BSYNC B1 ;  /* 0x0000000000017941 */ /* 0x000fea0003800000 */
.L_x_14033:
        /* <DEDUP_REMOVED lines=10> */
.L_x_14029:
        /* <DEDUP_REMOVED lines=12> */
.L_x_14038:
[----:B------:R-:W-:Y:S02]  /*2dc90*/  IMAD.MOV.U32 R122, RZ, RZ, R20 ;  /* 0x000000ffff7a7224 */ /* 0x000fe400078e0014 */
.L_x_14039:
[----:B------:R-:W-:Y:S05]  /*2dca0*/  BSYNC B1 ;  /* 0x0000000000017941 */ /* 0x000fea0003800000 */
.L_x_14037:
        /* <DEDUP_REMOVED lines=16> */
.L_x_14043:
[----:B------:R-:W-:Y:S05]  /*2ddb0*/  BSYNC B2 ;  /* 0x0000000000027941 */ /* 0x000fea0003800000 */
.L_x_14042:
        /* <DEDUP_REMOVED lines=44> */
.L_x_14041:
[----:B------:R-:W-:Y:S05]  /*2e080*/  BSYNC B1 ;  /* 0x0000000000017941 */ /* 0x000fea0003800000 */
.L_x_14040:
        /* <DEDUP_REMOVED lines=13> */
.L_x_14044:
        /* <DEDUP_REMOVED lines=12> */
.L_x_14047:
[----:B------:R-:W-:Y:S02]  /*2e220*/  IMAD.MOV.U32 R16, RZ, RZ, R20 ;  /* 0x000000ffff107224 */ /* 0x000fe400078e0014 */
.L_x_14048:
[----:B------:R-:W-:Y:S05]  /*2e230*/  BSYNC B1 ;  /* 0x0000000000017941 */ /* 0x000fea0003800000 */
.L_x_14046:
        /* <DEDUP_REMOVED lines=16> */
.L_x_14052:
[----:B------:R-:W-:Y:S05]  /*2e340*/  BSYNC B2 ;  /* 0x0000000000027941 */ /* 0x000fea0003800000 */
.L_x_14051:
        /* <DEDUP_REMOVED lines=44> */
.L_x_14050:
[----:B------:R-:W-:Y:S05]  /*2e610*/  BSYNC B1 ;  /* 0x0000000000017941 */ /* 0x000fea0003800000 */
.L_x_14049:
        /* <DEDUP_REMOVED lines=10> */
.L_x_14045:
        /* <DEDUP_REMOVED lines=12> */
.L_x_14054:
[----:B------:R-:W-:Y:S02]  /*2e780*/  IMAD.MOV.U32 R122, RZ, RZ, R20 ;  /* 0x000000ffff7a7224 */ /* 0x000fe400078e0014 */
.L_x_14055:
[----:B------:R-:W-:Y:S05]  /*2e790*/  BSYNC B1 ;  /* 0x0000000000017941 */ /* 0x000fea0003800000 */
.L_x_14053:
        /* <DEDUP_REMOVED lines=16> */
.L_x_14059:
[----:B------:R-:W-:Y:S05]  /*2e8a0*/  BSYNC B2 ;  /* 0x0000000000027941 */ /* 0x000fea0003800000 */
.L_x_14058:
[----:B------:R-:W-:Y:S01]  /*2e8b0*/  LOP3.LUT R6, R0, UR9, R8, 0x96, !PT ;  /* 0x0000000900067c12 */ /* 0x000fe2000f8e9608 */
[----:B------:R-:W-:-:S04]  /*2e8c0*/  IMAD.HI.U32 R3, R4, -0x326172a9, RZ ;  /* 0xcd9e8d5704037827 */ /* 0x000fc800078e00ff */
[----:B------:R-:W-:Y:S01]  /*2e8d0*/  IMAD.WIDE.U32 R174, R6, -0x326172a9, RZ ;  /* 0xcd9e8d5706ae7825 */ /* 0x000fe200078e00ff */
[----:B------:R-:W-:-:S03]  /*2e8e0*/  LOP3.LUT R6, R3, UR8, R7, 0x96, !PT ;  /* 0x0000000803067c12 */ /* 0x000fc6000f8e9607 */
[----:B------:R-:W-:Y:S02]  /*2e8f0*/  IMAD R3, R5, -0x2daee0ad, RZ ;  /* 0xd2511f5305037824 */ /* 0x000fe400078e02ff */
[----:B------:R-:W-:-:S04]  /*2e900*/  IMAD.WIDE.U32 R120, R6, -0x2daee0ad, RZ ;  /* 0xd2511f5306787825 */ /* 0x000fc800078e00ff */
[----:B------:R-:W-:Y:S01]  /*2e910*/  IMAD R0, R4, -0x326172a9, RZ ;  /* 0xcd9e8d5704007824 */ /* 0x000fe200078e02ff */
[----:B------:R-:W-:-:S04]  /*2e920*/  LOP3.LUT R3, R121, UR16, R3, 0x96, !PT ;  /* 0x0000001079037c12 */ /* 0x000fc8000f8e9603 */
[----:B------:R-:W-:Y:S01]  /*2e930*/  LOP3.LUT R0, R175, UR15, R0, 0x96, !PT ;  /* 0x0000000faf007c12 */ /* 0x000fe2000f8e9600 */
[----:B------:R-:W-:-:S04]  /*2e940*/  IMAD.WIDE.U32 R166, R3, -0x326172a9, RZ ;  /* 0xcd9e8d5703a67825 */ /* 0x000fc800078e00ff */
[----:B------:R-:W-:Y:S01]  /*2e950*/  IMAD.WIDE.U32 R170, R0, -0x2daee0ad, RZ ;  /* 0xd2511f5300aa7825 */ /* 0x000fe200078e00ff */
[----:B------:R-:W-:-:S04]  /*2e960*/  LOP3.LUT R3, R167, UR5, R174, 0x96, !PT ;  /* 0x00000005a7037c12 */ /* 0x000fc8000f8e96ae */
        /* <DEDUP_REMOVED lines=32> */
.L_x_14057:
[----:B------:R-:W-:Y:S05]  /*2eb70*/  BSYNC B1 ;  /* 0x0000000000017941 */ /* 0x000fea0003800000 */
.L_x_14056:
        /* <DEDUP_REMOVED lines=14> */
.L_x_14060:
        /* <DEDUP_REMOVED lines=12> */
.L_x_14063:
[----:B------:R-:W-:Y:S02]  /*2ed20*/  MOV R17, R20 ;  /* 0x0000001400117202 */ /* 0x000fe40000000f00 */
.L_x_14064:
[----:B------:R-:W-:Y:S05]  /*2ed30*/  BSYNC B1 ;  /* 0x0000000000017941 */ /* 0x000fea0003800000 */
.L_x_14062:
        /* <DEDUP_REMOVED lines=19> */
.L_x_14068:
[----:B------:R-:W-:Y:S05]  /*2ee70*/  BSYNC B2 ;  /* 0x0000000000027941 */ /* 0x000fea0003800000 */
.L_x_14067:
        /* <DEDUP_REMOVED lines=44> */
.L_x_14066:
[----:B------:R-:W-:Y:S05]  /*2f140*/  BSYNC B1 ;  /* 0x0000000000017941 */ /* 0x000fea0003800000 */
.L_x_14065:
        /* <DEDUP_REMOVED lines=10> */
.L_x_14061:
[----:B------:R-:W-:Y:S01]  /*2f1f0*/  IMAD.WIDE.U32 R166, R161, R248, c[0x0][0x188] ;  /* 0x00006200a1a67625 */ /* 0x000fe200078e00f8 */
[----:B------:R-:W-:Y:S02]  /*2f200*/  F2FP.BF16.PACK_AB R123, R170, R172 ;  /* 0x000000acaa7b723e */ /* 0x000fe400000010ff */
[----:B------:R-:W-:Y:S02]  /*2f210*/  F2FP.BF16.PACK_AB R122, R169, R168 ;  /* 0x000000a8a97a723e */ /* 0x000fe400000010ff */
[----:B------:R-:W-:Y:S02]  /*2f220*/  F2FP.BF16.PACK_AB R121, R165, R164 ;  /* 0x000000a4a579723e */ /* 0x000fe400000010ff */
[----:B------:R-:W-:Y:S02]  /*2f230*/  F2FP.BF16.PACK_AB R120, R163, R162 ;  /* 0x000000a2a378723e */ /* 0x000fe400000010ff */
[----:B------:R-:W-:-:S02]  /*2f240*/  LOP3.LUT P6, RZ, R9, 0x8, RZ, 0xc0, !PT ;  /* 0x0000000809ff7812 */ /* 0x000fc400078cc0ff */
[C---:B------:R-:W-:Y:S01]  /*2f250*/  LOP3.LUT P0, RZ, R9.reuse, 0x20, RZ, 0xc0, !PT ;  /* 0x0000002009ff7812 */ /* 0x040fe2000780c0ff */
[----:B------:R0:W-:Y:S02]  /*2f260*/  STG.E.128 [R166.64], R120 ;  /* 0x00000078a6007986 */ /* 0x0001e4000c101d0a */
[----:B0-----:R-:W-:Y:S02]  /*2f270*/  SEL R120, RZ, 0x1000000, P5 ;  /* 0x01000000ff787807 */ /* 0x001fe40002800000 */
[----:B------:R-:W-:Y:S02]  /*2f280*/  SEL R121, RZ, 0x10000, P4 ;  /* 0x00010000ff797807 */ /* 0x000fe40002000000 */
[----:B------:R-:W-:Y:S02]  /*2f290*/  SEL R122, RZ, 0x100, P3 ;  /* 0x00000100ff7a7807 */ /* 0x000fe40001800000 */
[----:B------:R-:W-:Y:S02]  /*2f2a0*/  LOP3.LUT P5, RZ, R9, 0x4, RZ, 0xc0, !PT ;  /* 0x0000000409ff7812 */ /* 0x000fe400078ac0ff */
[----:B------:R-:W-:-:S02]  /*2f2b0*/  LOP3.LUT R120, R122, R120, R121, 0xfe, !PT ;  /* 0x000000787a787212 */ /* 0x000fc400078efe79 */
[----:B------:R-:W-:Y:S02]  /*2f2c0*/  SEL R121, RZ, 0x1, P1 ;  /* 0x00000001ff797807 */ /* 0x000fe40000800000 */
[----:B------:R-:W-:-:S03]  /*2f2d0*/  LOP3.LUT P4, RZ, R9, 0x2, RZ, 0xc0, !PT ;  /* 0x0000000209ff7812 */ /* 0x000fc6000788c0ff */
[----:B------:R-:W-:Y:S01]  /*2f2e0*/  IMAD.WIDE.U32 R166, R121, 0x1000000, RZ ;  /* 0x0100000079a67825 */ /* 0x000fe200078e00ff */
[----:B------:R-:W-:Y:S02]  /*2f2f0*/  SEL R121, RZ, 0x1, P2 ;  /* 0x00000001ff797807 */ /* 0x000fe40001000000 */
[----:B------:R-:W-:Y:S02]  /*2f300*/  SEL R122, RZ, 0x1, P4 ;  /* 0x00000001ff7a7807 */ /* 0x000fe40002000000 */
[----:B------:R-:W-:Y:S02]  /*2f310*/  LOP3.LUT R167, R167, R120, R121, 0xfe, !PT ;  /* 0x00000078a7a77212 */ /* 0x000fe400078efe79 */
[----:B------:R-:W-:Y:S01]  /*2f320*/  SEL R120, RZ, 0x1, P5 ;  /* 0x00000001ff787807 */ /* 0x000fe20002800000 */
        /* <DEDUP_REMOVED lines=28> */
.L_x_14069:
        /* <DEDUP_REMOVED lines=67> */
.L_x_14074:
        /* <DEDUP_REMOVED lines=148> */
.L_x_14075:
[----:B------:R-:W-:Y:S01]  /*30260*/  FMUL.FTZ R120, R123, R123 ;  /* 0x0000007b7b787220 */ /* 0x000fe20000410000 */
[----:B------:R-:W-:Y:S01]  /*30270*/  ISETP.NE.AND P0, PT, RZ, UR4, PT ;  /* 0x00000004ff007c0c */ /* 0x000fe2000bf05270 */
[----:B-1----:R-:W-:Y:S01]  /*30280*/  FADD.FTZ R121, R122, R166 ;  /* 0x000000a67a797221 */ /* 0x002fe20000010000 */
[----:B------:R-:W2:Y:S01]  /*30290*/  LDL R248, [R1+0x190] ;  /* 0x0001900001f87983 */ /* 0x000ea20000100800 */
[----:B------:R-:W-:Y:S01]  /*302a0*/  IMAD.MOV.U32 R122, RZ, RZ, c[0x0][0x1e0] ;  /* 0x00007800ff7a7624 */ /* 0x000fe200078e00ff */
[----:B------:R-:W-:Y:S02]  /*302b0*/  FSEL R120, R120, RZ, P0 ;  /* 0x000000ff78787208 */ /* 0x000fe40000000000 */
[----:B------:R-:W3:Y:S01]  /*302c0*/  LDL R175, [R1+0x194] ;  /* 0x0001940001af7983 */ /* 0x000ee20000100800 */
[----:B------:R-:W-:Y:S02]  /*302d0*/  FFMA.FTZ R121, R121, R122, c[0x0][0x228] ;  /* 0x00008a0079797623 */ /* 0x000fe4000001007a */
[----:B------:R-:W-:Y:S01]  /*302e0*/  IMAD.MOV.U32 R249, RZ, RZ, 0x4 ;  /* 0x00000004fff97424 */ /* 0x000fe200078e00ff */
[----:B------:R-:W-:Y:S01]  /*302f0*/  FSEL R167, R123, RZ, !P0 ;  /* 0x000000ff7ba77208 */ /* 0x000fe20004000000 */
[----:B------:R-:W-:Y:S01]  /*30300*/  FADD.FTZ R120, R121, R120 ;  /* 0x0000007879787221 */ /* 0x000fe20000010000 */
[----:B------:R-:W4:Y:S03]  /*30310*/  LDL R122, [R1+0x1ac] ;  /* 0x0001ac00017a7983 */ /* 0x000f260000100800 */
[----:B0-----:R0:W1:Y:S01]  /*30320*/  MUFU.RSQ R166, R120 ;  /* 0x0000007800a67308 */ /* 0x0010620000001400 */
[----:B------:R-:W5:Y:S04]  /*30330*/  LDL R252, [R1+0x198] ;  /* 0x0001980001fc7983 */ /* 0x000f680000100800 */
[----:B------:R-:W2:Y:S01]  /*30340*/  LDL R251, [R1+0x19c] ;  /* 0x00019c0001fb7983 */ /* 0x000ea20000100800 */
[----:B0-----:R-:W-:-:S05]  /*30350*/  @!P1 IMAD.WIDE R120, R2, R249, c[0x0][0x1a0] ;  /* 0x0000680002789625 */ /* 0x001fca00078e02f9 */
[----:B------:R0:W-:Y:S02]  /*30360*/  @!P1 STG.E [R120.64], R123 ;  /* 0x0000007b78009986 */ /* 0x0001e4000c10190a */
[C---:B0-----:R-:W-:Y:S02]  /*30370*/  @!P1 IMAD.WIDE R120, R2.reuse, R249, c[0x0][0x1a8] ;  /* 0x00006a0002789625 */ /* 0x041fe400078e02f9 */
[----:B------:R-:W2:Y:S04]  /*30380*/  LDL R123, [R1+0x1a8] ;  /* 0x0001a800017b7983 */ /* 0x000ea80000100800 */
[----:B-1----:R0:W-:Y:S02]  /*30390*/  @!P1 STG.E [R120.64], R166 ;  /* 0x000000a678009986 */ /* 0x0021e4000c10190a */
[----:B0-----:R-:W-:-:S02]  /*303a0*/  IMAD R120, R2, c[0x0][0x168], RZ ;  /* 0x00005a0002787a24 */ /* 0x001fc400078e02ff */
[----:B------:R-:W-:-:S03]  /*303b0*/  FADD.FTZ R121, -R167, R37 ;  /* 0x00000025a7797221 */ /* 0x000fc60000010100 */
[----:B------:R-:W-:Y:S01]  /*303c0*/  SHF.R.S32.HI R37, RZ, 0x1f, R120 ;  /* 0x0000001fff257819 */ /* 0x000fe20000011478 */
[----:B------:R-:W-:Y:S02]  /*303d0*/  FMUL.FTZ R173, R166, R121 ;  /* 0x00000079a6ad7220 */ /* 0x000fe40000410000 */
[----:B------:R-:W2:Y:S01]  /*303e0*/  LDL R121, [R1+0x1a0] ;  /* 0x0001a00001797983 */ /* 0x000ea20000100800 */
[----:B------:R-:W-:-:S03]  /*303f0*/  LEA.HI R37, R37, R120, RZ, 0x3 ;  /* 0x0000007825257211 */ /* 0x000fc600078f18ff */
[----:B------:R-:W3:Y:S01]  /*30400*/  LDL R120, [R1+0x1a4] ;  /* 0x0001a40001787983 */ /* 0x000ee20000100800 */
[C---:B------:R-:W-:Y:S02]  /*30410*/  FADD.FTZ R38, -R167.reuse, R38 ;  /* 0x00000026a7267221 */ /* 0x040fe40000010100 */
[C---:B------:R-:W-:Y:S02]  /*30420*/  FADD.FTZ R39, -R167.reuse, R39 ;  /* 0x00000027a7277221 */ /* 0x040fe40000010100 */
[C---:B------:R-:W-:Y:S02]  /*30430*/  FMUL.FTZ R174, R166.reuse, R38 ;  /* 0x00000026a6ae7220 */ /* 0x040fe40000410000 */
[----:B------:R-:W-:Y:S02]  /*30440*/  FADD.FTZ R38, -R167, R40 ;  /* 0x00000028a7267221 */ /* 0x000fe40000010100 */
[C---:B------:R-:W-:Y:S02]  /*30450*/  FMUL.FTZ R39, R166.reuse, R39 ;  /* 0x00000027a6277220 */ /* 0x040fe40000410000 */
[----:B------:R-:W-:-:S02]  /*30460*/  FMUL.FTZ R38, R166, R38 ;  /* 0x00000026a6267220 */ /* 0x000fc40000410000 */
[C---:B------:R-:W-:Y:S02]  /*30470*/  FADD.FTZ R41, -R167.reuse, R41 ;  /* 0x00000029a7297221 */ /* 0x040fe40000010100 */
[----:B------:R-:W-:Y:S02]  /*30480*/  FADD.FTZ R42, -R167, R42 ;  /* 0x0000002aa72a7221 */ /* 0x000fe40000010100 */
[C---:B------:R-:W-:Y:S02]  /*30490*/  FMUL.FTZ R41, R166.reuse, R41 ;  /* 0x00000029a6297220 */ /* 0x040fe40000410000 */
[----:B------:R-:W-:Y:S02]  /*304a0*/  FMUL.FTZ R42, R166, R42 ;  /* 0x0000002aa62a7220 */ /* 0x000fe40000410000 */
[----:B--2---:R-:W-:Y:S02]  /*304b0*/  FFMA.FTZ R40, R121, R173, R232 ;  /* 0x000000ad79287223 */ /* 0x004fe400000100e8 */
[----:B---3--:R-:W-:-:S02]  /*304c0*/  FFMA.FTZ R120, R120, R174, R233 ;  /* 0x000000ae78787223 */ /* 0x008fc400000100e9 */
[----:B----4-:R-:W-:-:S03]  /*304d0*/  FFMA.FTZ R121, R122, R38, R235 ;  /* 0x000000267a797223 */ /* 0x010fc600000100eb */
[----:B------:R-:W-:Y:S01]  /*304e0*/  F2FP.BF16.PACK_AB R120, R120, R40 ;  /* 0x000000287878723e */ /* 0x000fe200000010ff */
[----:B------:R-:W-:Y:S02]  /*304f0*/  FFMA.FTZ R40, R123, R39, R234 ;  /* 0x000000277b287223 */ /* 0x000fe400000100ea */
[----:B------:R-:W-:-:S03]  /*30500*/  FADD.FTZ R122, -R167, R36 ;  /* 0x00000024a77a7221 */ /* 0x000fc60000010100 */
[----:B------:R-:W-:Y:S01]  /*30510*/  F2FP.BF16.PACK_AB R121, R121, R40 ;  /* 0x000000287979723e */ /* 0x000fe200000010ff */
[----:B------:R-:W-:Y:S02]  /*30520*/  FADD.FTZ R40, -R167, R35 ;  /* 0x00000023a7287221 */ /* 0x000fe40000010100 */
[----:B------:R-:W-:Y:S02]  /*30530*/  FFMA.FTZ R35, R248, R41, R228 ;  /* 0x00000029f8237223 */ /* 0x000fe400000100e4 */
[----:B------:R-:W-:Y:S02]  /*30540*/  FFMA.FTZ R36, R175, R42, R229 ;  /* 0x0000002aaf247223 */ /* 0x000fe400000100e5 */
[C---:B------:R-:W-:Y:S02]  /*30550*/  FMUL.FTZ R175, R166.reuse, R40 ;  /* 0x00000028a6af7220 */ /* 0x040fe40000410000 */
[----:B------:R-:W-:Y:S01]  /*30560*/  FMUL.FTZ R248, R166, R122 ;  /* 0x0000007aa6f87220 */ /* 0x000fe20000410000 */
[----:B------:R-:W-:Y:S01]  /*30570*/  F2FP.BF16.PACK_AB R122, R36, R35 ;  /* 0x00000023247a723e */ /* 0x000fe200000010ff */
[----:B-----5:R-:W-:-:S02]  /*30580*/  FFMA.FTZ R36, R252, R175, R230 ;  /* 0x000000affc247223 */ /* 0x020fc400000100e6 */
[----:B------:R-:W-:Y:S01]  /*30590*/  FFMA.FTZ R40, R251, R248, R231 ;  /* 0x000000f8fb287223 */ /* 0x000fe200000100e7 */
[----:B------:R-:W-:Y:S01]  /*305a0*/  LEA.HI.SX32 R35, R37, R250, 0x1d ;  /* 0x000000fa25237211 */ /* 0x000fe200078feaff */
[----:B------:R-:W2:Y:S03]  /*305b0*/  LDL R252, [R1+0x1c0] ;  /* 0x0001c00001fc7983 */ /* 0x000ea60000100800 */
[----:B------:R-:W-:Y:S01]  /*305c0*/  F2FP.BF16.PACK_AB R123, R40, R36 ;  /* 0x00000024287b723e */ /* 0x000fe200000010ff */
[----:B------:R-:W3:Y:S01]  /*305d0*/  LDL R251, [R1+0x1c4] ;  /* 0x0001c40001fb7983 */ /* 0x000ee20000100800 */
[----:B------:R-:W-:Y:S02]  /*305e0*/  SHF.L.U32 R40, R35, 0x4, RZ ;  /* 0x0000000423287819 */ /* 0x000fe400000006ff */
[----:B------:R-:W-:Y:S02]  /*305f0*/  SHF.R.U32.HI R35, RZ, 0x1c, R35 ;  /* 0x0000001cff237819 */ /* 0x000fe40000011623 */
[----:B------:R-:W-:-:S04]  /*30600*/  IADD3 R36, P0, R40, c[0x0][0x208], RZ ;  /* 0x0000820028247a10 */ /* 0x000fc80007f1e0ff */
[----:B------:R-:W-:-:S05]  /*30610*/  IADD3.X R37, R35, c[0x0][0x20c], RZ, P0, !PT ;  /* 0x0000830023257a10 */ /* 0x000fca00007fe4ff */
[----:B------:R0:W-:Y:S04]  /*30620*/  STG.E.128 [R36.64], R120 ;  /* 0x0000007824007986 */ /* 0x0001e8000c101d0a */
[----:B0-----:R-:W4:Y:S04]  /*30630*/  LDL R37, [R1+0x1c8] ;  /* 0x0001c80001257983 */ /* 0x001f280000100800 */
[----:B------:R-:W5:Y:S04]  /*30640*/  LDL R36, [R1+0x1b0] ;  /* 0x0001b00001247983 */ /* 0x000f680000100800 */
[----:B------:R-:W2:Y:S04]  /*30650*/  LDL R120, [R1+0x1b8] ;  /* 0x0001b80001787983 */ /* 0x000ea80000100800 */
[----:B------:R-:W3:Y:S04]  /*30660*/  LDL R121, [R1+0x1bc] ;  /* 0x0001bc0001797983 */ /* 0x000ee80000100800 */
[----:B------:R-:W3:Y:S04]  /*30670*/  LDL R122, [R1+0x1b4] ;  /* 0x0001b400017a7983 */ /* 0x000ee80000100800 */
[----:B------:R-:W3:Y:S01]  /*30680*/  LDL R123, [R1+0x1cc] ;  /* 0x0001cc00017b7983 */ /* 0x000ee20000100800 */
[----:B------:R-:W-:Y:S01]  /*30690*/  IADD3 R40, P0, R40, c[0x0][0x210], RZ ;  /* 0x0000840028287a10 */ /* 0x000fe20007f1e0ff */
[----:B----4-:R-:W-:-:S02]  /*306a0*/  FFMA.FTZ R37, R37, R39, R222 ;  /* 0x0000002725257223 */ /* 0x010fc400000100de */
[----:B-----5:R-:W-:Y:S02]  /*306b0*/  FFMA.FTZ R36, R36, R41, R224 ;  /* 0x0000002924247223 */ /* 0x020fe400000100e0 */
[----:B--2---:R-:W-:Y:S02]  /*306c0*/  FFMA.FTZ R39, R120, R175, R226 ;  /* 0x000000af78277223 */ /* 0x004fe400000100e2 */
[----:B------:R-:W2:Y:S01]  /*306d0*/  LDL R175, [R1+0x15c] ;  /* 0x00015c0001af7983 */ /* 0x000ea20000100800 */
[----:B---3--:R-:W-:-:S03]  /*306e0*/  FFMA.FTZ R41, R121, R248, R227 ;  /* 0x000000f879297223 */ /* 0x008fc600000100e3 */
[----:B------:R-:W3:Y:S01]  /*306f0*/  LDL R248, [R1+0x158] ;  /* 0x0001580001f87983 */ /* 0x000ee20000100800 */
[----:B------:R-:W-:Y:S01]  /*30700*/  FFMA.FTZ R42, R122, R42, R225 ;  /* 0x0000002a7a2a7223 */ /* 0x000fe200000100e1 */
[----:B------:R-:W-:Y:S01]  /*30710*/  F2FP.BF16.PACK_AB R39, R41, R39 ;  /* 0x000000272927723e */ /* 0x000fe200000010ff */
[----:B------:R-:W-:Y:S01]  /*30720*/  FFMA.FTZ R41, R251, R174, R221 ;  /* 0x000000aefb297223 */ /* 0x000fe200000100dd */
[----:B------:R-:W4:Y:S01]  /*30730*/  LDL R122, [R1+0x168] ;  /* 0x00016800017a7983 */ /* 0x000f220000100800 */
[----:B------:R-:W-:Y:S01]  /*30740*/  FFMA.FTZ R120, R123, R38, R223 ;  /* 0x000000267b787223 */ /* 0x000fe200000100df */
[----:B------:R-:W-:Y:S01]  /*30750*/  F2FP.BF16.PACK_AB R38, R42, R36 ;  /* 0x000000242a26723e */ /* 0x000fe200000010ff */
[----:B------:R-:W-:Y:S01]  /*30760*/  FFMA.FTZ R36, R252, R173, R220 ;  /* 0x000000adfc247223 */ /* 0x000fe200000100dc */
[----:B------:R-:W5:Y:S02]  /*30770*/  LDL R42, [R1+0x18c] ;  /* 0x00018c00012a7983 */ /* 0x000f640000100800 */
[----:B------:R-:W-:-:S02]  /*30780*/  F2FP.BF16.PACK_AB R37, R120, R37 ;  /* 0x000000257825723e */ /* 0x000fc400000010ff */
[----:B------:R-:W-:Y:S01]  /*30790*/  F2FP.BF16.PACK_AB R36, R41, R36 ;  /* 0x000000242924723e */ /* 0x000fe200000010ff */
[----:B------:R-:W2:Y:S01]  /*307a0*/  LDL R174, [R1+0x170] ;  /* 0x0001700001ae7983 */ /* 0x000ea20000100800 */
[----:B------:R-:W-:-:S03]  /*307b0*/  IADD3.X R41, R35, c[0x0][0x214], RZ, P0, !PT ;  /* 0x0000850023297a10 */ /* 0x000fc600007fe4ff */
[----:B------:R-:W2:Y:S04]  /*307c0*/  LDL R252, [R1+0x174] ;  /* 0x0001740001fc7983 */ /* 0x000ea80000100800 */
[----:B------:R0:W-:Y:S04]  /*307d0*/  STG.E.128 [R40.64], R36 ;  /* 0x0000002428007986 */ /* 0x0001e8000c101d0a */
[----:B------:R-:W2:Y:S04]  /*307e0*/  LDL R173, [R1+0x17c] ;  /* 0x00017c0001ad7983 */ /* 0x000ea80000100800 */
[----:B------:R-:W2:Y:S01]  /*307f0*/  LDL R251, [R1+0x178] ;  /* 0x0001780001fb7983 */ /* 0x000ea20000100800 */
[----:B------:R-:W-:-:S02]  /*30800*/  FADD.FTZ R29, -R167, R29 ;  /* 0x0000001da71d7221 */ /* 0x000fc40000010100 */
[----:B------:R-:W-:Y:S01]  /*30810*/  FADD.FTZ R30, -R167, R30 ;  /* 0x0000001ea71e7221 */ /* 0x000fe20000010100 */
[----:B------:R-:W2:Y:S04]  /*30820*/  LDL R123, [R1+0x160] ;  /* 0x00016000017b7983 */ /* 0x000ea80000100800 */
[----:B------:R-:W2:Y:S04]  /*30830*/  LDL R121, [R1+0x150] ;  /* 0x0001500001797983 */ /* 0x000ea80000100800 */
[----:B0-----:R-:W2:Y:S04]  /*30840*/  LDL R39, [R1+0x180] ;  /* 0x0001800001277983 */ /* 0x001ea80000100800 */
[----:B------:R-:W3:Y:S04]  /*30850*/  LDL R40, [R1+0x184] ;  /* 0x0001840001287983 */ /* 0x000ee80000100800 */
[----:B------:R-:W4:Y:S01]  /*30860*/  LDL R41, [R1+0x188] ;  /* 0x0001880001297983 */ /* 0x000f220000100800 */
[----:B------:R-:W-:-:S03]  /*30870*/  FMUL.FTZ R36, R166, R29 ;  /* 0x0000001da6247220 */ /* 0x000fc60000410000 */
[----:B------:R-:W4:Y:S01]  /*30880*/  LDL R120, [R1+0x154] ;  /* 0x0001540001787983 */ /* 0x000f220000100800 */
[C---:B------:R-:W-:Y:S02]  /*30890*/  FMUL.FTZ R30, R166.reuse, R30 ;  /* 0x0000001ea61e7220 */ /* 0x040fe40000410000 */
[C---:B------:R-:W-:Y:S02]  /*308a0*/  FADD.FTZ R32, -R167.reuse, R32 ;  /* 0x00000020a7207221 */ /* 0x040fe40000010100 */
[C---:B------:R-:W-:Y:S02]  /*308b0*/  FADD.FTZ R35, -R167.reuse, R31 ;  /* 0x0000001fa7237221 */ /* 0x040fe40000010100 */
[C---:B------:R-:W-:Y:S02]  /*308c0*/  FMUL.FTZ R37, R166.reuse, R32 ;  /* 0x00000020a6257220 */ /* 0x040fe40000410000 */
[----:B------:R-:W-:Y:S02]  /*308d0*/  FMUL.FTZ R38, R166, R35 ;  /* 0x00000023a6267220 */ /* 0x000fe40000410000 */
[----:B------:R-:W-:-:S02]  /*308e0*/  FADD.FTZ R35, -R167, R33 ;  /* 0x00000021a7237221 */ /* 0x000fc40000010100 */
[C---:B------:R-:W-:Y:S02]  /*308f0*/  FADD.FTZ R34, -R167.reuse, R34 ;  /* 0x00000022a7227221 */ /* 0x040fe40000010100 */
[----:B------:R-:W-:Y:S02]  /*30900*/  FADD.FTZ R27, -R167, R27 ;  /* 0x0000001ba71b7221 */ /* 0x000fe40000010100 */
[----:B--2---:R-:W-:Y:S02]  /*30910*/  FFMA.FTZ R29, R39, R36, R216 ;  /* 0x00000024271d7223 */ /* 0x004fe400000100d8 */
[----:B---3--:R-:W-:-:S05]  /*30920*/  FFMA.FTZ R31, R40, R30, R217 ;  /* 0x0000001e281f7223 */ /* 0x008fca00000100d9 */
[----:B------:R-:W-:Y:S01]  /*30930*/  F2FP.BF16.PACK_AB R32, R31, R29 ;  /* 0x0000001d1f20723e */ /* 0x000fe200000010ff */
[----:B-----5:R-:W-:Y:S02]  /*30940*/  FFMA.FTZ R31, R42, R37, R219 ;  /* 0x000000252a1f7223 */ /* 0x020fe400000100db */
[----:B----4-:R-:W-:Y:S01]  /*30950*/  FFMA.FTZ R29, R41, R38, R218 ;  /* 0x00000026291d7223 */ /* 0x010fe200000100da */
[----:B------:R-:W2:Y:S04]  /*30960*/  LDL R42, [R1+0x16c] ;  /* 0x00016c00012a7983 */ /* 0x000ea80000100800 */
[----:B------:R-:W3:Y:S01]  /*30970*/  LDL R41, [R1+0x164] ;  /* 0x0001640001297983 */ /* 0x000ee20000100800 */
[C---:B------:R-:W-:Y:S02]  /*30980*/  FMUL.FTZ R39, R166.reuse, R35 ;  /* 0x00000023a6277220 */ /* 0x040fe40000410000 */
[----:B------:R-:W-:Y:S01]  /*30990*/  FMUL.FTZ R40, R166, R34 ;  /* 0x00000022a6287220 */ /* 0x000fe20000410000 */
[----:B------:R-:W-:Y:S01]  /*309a0*/  F2FP.BF16.PACK_AB R33, R31, R29 ;  /* 0x0000001d1f21723e */ /* 0x000fe200000010ff */
[----:B------:R-:W-:-:S02]  /*309b0*/  FADD.FTZ R31, -R167, R28 ;  /* 0x0000001ca71f7221 */ /* 0x000fc40000010100 */
[----:B------:R-:W-:Y:S02]  /*309c0*/  FFMA.FTZ R28, R174, R39, R212 ;  /* 0x00000027ae1c7223 */ /* 0x000fe400000100d4 */
[----:B------:R-:W-:Y:S01]  /*309d0*/  FFMA.FTZ R29, R252, R40, R213 ;  /* 0x00000028fc1d7223 */ /* 0x000fe200000100d5 */
[----:B------:R-:W4:Y:S01]  /*309e0*/  LDL R174, [R1+0x14c] ;  /* 0x00014c0001ae7983 */ /* 0x000f220000100800 */
[C---:B------:R-:W-:Y:S02]  /*309f0*/  FMUL.FTZ R27, R166.reuse, R27 ;  /* 0x0000001ba61b7220 */ /* 0x040fe40000410000 */
[----:B------:R-:W-:Y:S01]  /*30a00*/  FMUL.FTZ R31, R166, R31 ;  /* 0x0000001fa61f7220 */ /* 0x000fe20000410000 */
[----:B------:R-:W-:Y:S01]  /*30a10*/  F2FP.BF16.PACK_AB R34, R29, R28 ;  /* 0x0000001c1d22723e */ /* 0x000fe200000010ff */
[----:B------:R-:W-:Y:S01]  /*30a20*/  FFMA.FTZ R29, R173, R27, R215 ;  /* 0x0000001bad1d7223 */ /* 0x000fe200000100d7 */
[----:B------:R-:W5:Y:S01]  /*30a30*/  LDL R252, [R1+0xf4] ;  /* 0x0000f40001fc7983 */ /* 0x000f620000100800 */
[----:B------:R-:W-:-:S02]  /*30a40*/  FFMA.FTZ R28, R251, R31, R214 ;  /* 0x0000001ffb1c7223 */ /* 0x000fc400000100d6 */
[----:B------:R-:W-:Y:S01]  /*30a50*/  FFMA.FTZ R27, R175, R27, R211 ;  /* 0x0000001baf1b7223 */ /* 0x000fe200000100d3 */
[----:B------:R-:W4:Y:S01]  /*30a60*/  LDL R251, [R1+0x140] ;  /* 0x0001400001fb7983 */ /* 0x000f220000100800 */
[----:B------:R-:W-:-:S03]  /*30a70*/  FFMA.FTZ R31, R248, R31, R210 ;  /* 0x0000001ff81f7223 */ /* 0x000fc600000100d2 */
[----:B------:R-:W4:Y:S01]  /*30a80*/  LDL R175, [R1+0x148] ;  /* 0x0001480001af7983 */ /* 0x000f220000100800 */
[----:B------:R-:W-:-:S03]  /*30a90*/  IMAD.MOV.U32 R173, RZ, RZ, 0x10 ;  /* 0x00000010ffad7424 */ /* 0x000fc600078e00ff */
[----:B------:R-:W4:Y:S01]  /*30aa0*/  LDL R248, [R1+0x144] ;  /* 0x0001440001f87983 */ /* 0x000f220000100800 */
[----:B------:R-:W-:Y:S01]  /*30ab0*/  F2FP.BF16.PACK_AB R35, R29, R28 ;  /* 0x0000001c1d23723e */ /* 0x000fe200000010ff */
[----:B------:R-:W-:Y:S01]  /*30ac0*/  IMAD.WIDE.U32 R28, R25, R173, c[0x0][0x208] ;  /* 0x00008200191c7625 */ /* 0x000fe200078e00ad */
[----:B------:R-:W-:-:S03]  /*30ad0*/  F2FP.BF16.PACK_AB R31, R27, R31 ;  /* 0x0000001f1b1f723e */ /* 0x000fc600000010ff */
[----:B------:R-:W-:Y:S01]  /*30ae0*/  FFMA.FTZ R27, R123, R36, R204 ;  /* 0x000000247b1b7223 */ /* 0x000fe200000100cc */
[----:B------:R0:W-:Y:S04]  /*30af0*/  STG.E.128 [R28.64], R32 ;  /* 0x000000201c007986 */ /* 0x0001e8000c101d0a */
[----:B------:R-:W5:Y:S04]  /*30b00*/  LDL R123, [R1+0x130] ;  /* 0x00013000017b7983 */ /* 0x000f680000100800 */
[----:B------:R-:W5:Y:S01]  /*30b10*/  LDL R36, [R1+0x12c] ;  /* 0x00012c0001247983 */ /* 0x000f620000100800 */
[----:B0-----:R-:W-:-:S03]  /*30b20*/  FFMA.FTZ R29, R122, R38, R206 ;  /* 0x000000267a1d7223 */ /* 0x001fc600000100ce */
[----:B------:R-:W5:Y:S01]  /*30b30*/  LDL R35, [R1+0x124] ;  /* 0x0001240001237983 */ /* 0x000f620000100800 */
[----:B------:R-:W-:Y:S02]  /*30b40*/  FFMA.FTZ R28, R121, R39, R208 ;  /* 0x00000027791c7223 */ /* 0x000fe400000100d0 */
[----:B------:R-:W-:Y:S01]  /*30b50*/  FFMA.FTZ R32, R120, R40, R209 ;  /* 0x0000002878207223 */ /* 0x000fe200000100d1 */
[----:B------:R-:W5:Y:S04]  /*30b60*/  LDL R122, [R1+0x134] ;  /* 0x00013400017a7983 */ /* 0x000f680000100800 */
[----:B------:R-:W5:Y:S04]  /*30b70*/  LDL R121, [R1+0x138] ;  /* 0x0001380001797983 */ /* 0x000f680000100800 */
[----:B------:R-:W5:Y:S04]  /*30b80*/  LDL R120, [R1+0x13c] ;  /* 0x00013c0001787983 */ /* 0x000f680000100800 */
[----:B------:R-:W5:Y:S04]  /*30b90*/  LDL R39, [R1+0x118] ;  /* 0x0001180001277983 */ /* 0x000f680000100800 */
[----:B------:R-:W5:Y:S04]  /*30ba0*/  LDL R38, [R1+0x11c] ;  /* 0x00011c0001267983 */ /* 0x000f680000100800 */
[----:B------:R-:W5:Y:S01]  /*30bb0*/  LDL R40, [R1+0x110] ;  /* 0x0001100001287983 */ /* 0x000f620000100800 */
[----:B--2---:R-:W-:-:S03]  /*30bc0*/  FFMA.FTZ R33, R42, R37, R207 ;  /* 0x000000252a217223 */ /* 0x004fc600000100cf */
[----:B------:R-:W2:Y:S01]  /*30bd0*/  LDL R42, [R1+0x120] ;  /* 0x00012000012a7983 */ /* 0x000ea20000100800 */
[----:B---3--:R-:W-:-:S03]  /*30be0*/  FFMA.FTZ R34, R41, R30, R205 ;  /* 0x0000001e29227223 */ /* 0x008fc600000100cd */
[----:B------:R-:W3:Y:S04]  /*30bf0*/  LDL R37, [R1+0x114] ;  /* 0x0001140001257983 */ /* 0x000ee80000100800 */
[----:B------:R-:W3:Y:S01]  /*30c00*/  LDL R41, [R1+0x128] ;  /* 0x0001280001297983 */ /* 0x000ee20000100800 */
[----:B------:R-:W-:Y:S02]  /*30c10*/  F2FP.BF16.PACK_AB R30, R32, R28 ;  /* 0x0000001c201e723e */ /* 0x000fe400000010ff */
[----:B------:R-:W-:Y:S01]  /*30c20*/  F2FP.BF16.PACK_AB R29, R33, R29 ;  /* 0x0000001d211d723e */ /* 0x000fe200000010ff */
[----:B------:R-:W-:Y:S01]  /*30c30*/  IMAD.WIDE.U32 R32, R25, R173, c[0x0][0x210] ;  /* 0x0000840019207625 */ /* 0x000fe200078e00ad */
[----:B------:R-:W-:-:S03]  /*30c40*/  F2FP.BF16.PACK_AB R28, R34, R27 ;  /* 0x0000001b221c723e */ /* 0x000fc600000010ff */
[C---:B------:R-:W-:Y:S02]  /*30c50*/  FADD.FTZ R21, -R167.reuse, R21 ;  /* 0x00000015a7157221 */ /* 0x040fe40000010100 */
[C---:B------:R-:W-:Y:S02]  /*30c60*/  FADD.FTZ R25, -R167.reuse, R19 ;  /* 0x00000013a7197221 */ /* 0x040fe40000010100 */
[C---:B------:R-:W-:Y:S02]  /*30c70*/  FADD.FTZ R26, -R167.reuse, R26 ;  /* 0x0000001aa71a7221 */ /* 0x040fe40000010100 */
[----:B------:R-:W-:Y:S01]  /*30c80*/  FADD.FTZ R24, -R167, R24 ;  /* 0x00000018a7187221 */ /* 0x000fe20000010100 */
[----:B------:R0:W-:Y:S01]  /*30c90*/  STG.E.128 [R32.64], R28 ;  /* 0x0000001c20007986 */ /* 0x0001e2000c101d0a */
[C---:B------:R-:W-:Y:S02]  /*30ca0*/  FMUL.FTZ R19, R166.reuse, R21 ;  /* 0x00000015a6137220 */ /* 0x040fe40000410000 */
[----:B------:R-:W-:-:S04]  /*30cb0*/  FMUL.FTZ R21, R166, R26 ;  /* 0x0000001aa6157220 */ /* 0x000fc80000410000 */
[----:B----4-:R-:W-:Y:S02]  /*30cc0*/  FFMA.FTZ R26, R174, R21, R203 ;  /* 0x00000015ae1a7223 */ /* 0x010fe400000100cb */
[----:B------:R-:W-:Y:S01]  /*30cd0*/  FFMA.FTZ R27, R248, R19, R201 ;  /* 0x00000013f81b7223 */ /* 0x000fe200000100c9 */
[----:B------:R-:W4:Y:S01]  /*30ce0*/  LDL R174, [R1+0xec] ;  /* 0x0000ec0001ae7983 */ /* 0x000f220000100800 */
[C---:B------:R-:W-:Y:S02]  /*30cf0*/  FADD.FTZ R23, -R167.reuse, R23 ;  /* 0x00000017a7177221 */ /* 0x040fe40000010100 */
[----:B------:R-:W-:Y:S01]  /*30d00*/  FADD.FTZ R22, -R167, R22 ;  /* 0x00000016a7167221 */ /* 0x000fe20000010100 */
[----:B------:R-:W4:Y:S01]  /*30d10*/  LDL R248, [R1+0xdc] ;  /* 0x0000dc0001f87983 */ /* 0x000f220000100800 */
[C---:B0-----:R-:W-:Y:S02]  /*30d20*/  FMUL.FTZ R28, R166.reuse, R25 ;  /* 0x00000019a61c7220 */ /* 0x041fe40000410000 */
[----:B------:R-:W-:-:S02]  /*30d30*/  FMUL.FTZ R29, R166, R24 ;  /* 0x00000018a61d7220 */ /* 0x000fc40000410000 */
[----:B------:R-:W-:Y:S02]  /*30d40*/  FFMA.FTZ R25, R175, R28, R202 ;  /* 0x0000001caf197223 */ /* 0x000fe400000100ca */
[----:B------:R-:W-:Y:S01]  /*30d50*/  FFMA.FTZ R24, R251, R29, R200 ;  /* 0x0000001dfb187223 */ /* 0x000fe200000100c8 */
[----:B------:R-:W4:Y:S02]  /*30d60*/  LDL R175, [R1+0xd4] ;  /* 0x0000d40001af7983 */ /* 0x000f240000100800 */
[----:B------:R-:W-:Y:S01]  /*30d70*/  F2FP.BF16.PACK_AB R25, R26, R25 ;  /* 0x000000191a19723e */ /* 0x000fe200000010ff */
[----:B------:R-:W-:Y:S01]  /*30d80*/  FADD.FTZ R26, -R167, R43 ;  /* 0x0000002ba71a7221 */ /* 0x000fe20000010100 */
[----:B------:R-:W-:Y:S01]  /*30d90*/  F2FP.BF16.PACK_AB R24, R27, R24 ;  /* 0x000000181b18723e */ /* 0x000fe200000010ff */
[----:B------:R-:W-:Y:S01]  /*30da0*/  FADD.FTZ R27, -R167, R124 ;  /* 0x0000007ca71b7221 */ /* 0x000fe20000010100 */
[----:B------:R-:W4:Y:S01]  /*30db0*/  LDL R251, [R1+0xfc] ;  /* 0x0000fc0001fb7983 */ /* 0x000f220000100800 */
[----:B------:R-:W-:-:S02]  /*30dc0*/  FMUL.FTZ R31, R166, R23 ;  /* 0x00000017a61f7220 */ /* 0x000fc40000410000 */
[C---:B------:R-:W-:Y:S02]  /*30dd0*/  FMUL.FTZ R30, R166.reuse, R26 ;  /* 0x0000001aa61e7220 */ /* 0x040fe40000410000 */
[C---:B------:R-:W-:Y:S02]  /*30de0*/  FMUL.FTZ R32, R166.reuse, R22 ;  /* 0x00000016a6207220 */ /* 0x040fe40000410000 */
[----:B------:R-:W-:Y:S02]  /*30df0*/  FMUL.FTZ R33, R166, R27 ;  /* 0x0000001ba6217220 */ /* 0x000fe40000410000 */
[----:B-----5:R-:W-:Y:S02]  /*30e00*/  FFMA.FTZ R26, R123, R31, R196 ;  /* 0x0000001f7b1a7223 */ /* 0x020fe400000100c4 */
[----:B------:R-:W-:Y:S02]  /*30e10*/  FFMA.FTZ R27, R122, R30, R197 ;  /* 0x0000001e7a1b7223 */ /* 0x000fe400000100c5 */
[----:B------:R-:W-:-:S02]  /*30e20*/  FFMA.FTZ R22, R121, R32, R198 ;  /* 0x0000002079167223 */ /* 0x000fc400000100c6 */
[----:B------:R-:W-:Y:S01]  /*30e30*/  FFMA.FTZ R23, R120, R33, R199 ;  /* 0x0000002178177223 */ /* 0x000fe200000100c7 */
[----:B------:R-:W-:-:S04]  /*30e40*/  F2FP.BF16.PACK_AB R26, R27, R26 ;  /* 0x0000001a1b1a723e */ /* 0x000fc800000010ff */
[----:B------:R-:W-:Y:S01]  /*30e50*/  F2FP.BF16.PACK_AB R27, R23, R22 ;  /* 0x00000016171b723e */ /* 0x000fe200000010ff */
[----:B------:R-:W-:-:S05]  /*30e60*/  IMAD.WIDE.U32 R22, R18, R173, c[0x0][0x208] ;  /* 0x0000820012167625 */ /* 0x000fca00078e00ad */
[----:B------:R0:W-:Y:S01]  /*30e70*/  STG.E.128 [R22.64], R24 ;  /* 0x0000001816007986 */ /* 0x0001e2000c101d0a */
[----:B------:R-:W-:Y:S02]  /*30e80*/  FFMA.FTZ R19, R35, R19, R189 ;  /* 0x0000001323137223 */ /* 0x000fe400000100bd */
[----:B------:R-:W-:Y:S02]  /*30e90*/  FFMA.FTZ R21, R36, R21, R191 ;  /* 0x0000001524157223 */ /* 0x000fe400000100bf */
[----:B0-----:R-:W-:Y:S02]  /*30ea0*/  FFMA.FTZ R27, R39, R32, R194 ;  /* 0x00000020271b7223 */ /* 0x001fe400000100c2 */
[----:B------:R-:W-:Y:S02]  /*30eb0*/  FFMA.FTZ R24, R38, R33, R195 ;  /* 0x0000002126187223 */ /* 0x000fe400000100c3 */
[----:B------:R-:W-:-:S03]  /*30ec0*/  FFMA.FTZ R26, R40, R31, R192 ;  /* 0x0000001f281a7223 */ /* 0x000fc600000100c0 */
[----:B------:R-:W-:Y:S01]  /*30ed0*/  F2FP.BF16.PACK_AB R27, R24, R27 ;  /* 0x0000001b181b723e */ /* 0x000fe200000010ff */
[C---:B------:R-:W-:Y:S02]  /*30ee0*/  FADD.FTZ R32, -R167.reuse, R138 ;  /* 0x0000008aa7207221 */ /* 0x040fe40000010100 */
[C---:B------:R-:W-:Y:S01]  /*30ef0*/  FADD.FTZ R33, -R167.reuse, R139 ;  /* 0x0000008ba7217221 */ /* 0x040fe20000010100 */
[----:B------:R-:W5:Y:S04]  /*30f00*/  LDL R138, [R1+0x104] ;  /* 0x00010400018a7983 */ /* 0x000f680000100800 */
[----:B------:R-:W4:Y:S01]  /*30f10*/  LDL R139, [R1+0x100] ;  /* 0x00010000018b7983 */ /* 0x000f220000100800 */
[C---:B------:R-:W-:Y:S02]  /*30f20*/  FADD.FTZ R35, -R167.reuse, R141 ;  /* 0x0000008da7237221 */ /* 0x040fe40000010100 */
[C---:B------:R-:W-:Y:S01]  /*30f30*/  FADD.FTZ R36, -R167.reuse, R144 ;  /* 0x00000090a7247221 */ /* 0x040fe20000010100 */
[----:B------:R-:W4:Y:S04]  /*30f40*/  LDL R141, [R1+0xd8] ;  /* 0x0000d800018d7983 */ /* 0x000f280000100800 */
[----:B------:R-:W4:Y:S01]  /*30f50*/  LDL R144, [R1+0xd0] ;  /* 0x0000d00001907983 */ /* 0x000f220000100800 */
[----:B------:R-:W-:-:S03]  /*30f60*/  FADD.FTZ R38, -R167, R146 ;  /* 0x00000092a7267221 */ /* 0x000fc60000010100 */
[----:B------:R-:W4:Y:S01]  /*30f70*/  LDL R146, [R1+0xe8] ;  /* 0x0000e80001927983 */ /* 0x000f220000100800 */
[C---:B------:R-:W-:Y:S02]  /*30f80*/  FADD.FTZ R124, -R167.reuse, R156 ;  /* 0x0000009ca77c7221 */ /* 0x040fe40000010100 */
[C---:B------:R-:W-:Y:S01]  /*30f90*/  FADD.FTZ R40, -R167.reuse, R148 ;  /* 0x00000094a7287221 */ /* 0x040fe20000010100 */
[----:B------:R-:W4:Y:S01]  /*30fa0*/  LDL R156, [R1+0xc4] ;  /* 0x0000c400019c7983 */ /* 0x000f220000100800 */
[C---:B------:R-:W-:Y:S02]  /*30fb0*/  FADD.FTZ R122, -R167.reuse, R154 ;  /* 0x0000009aa77a7221 */ /* 0x040fe40000010100 */
[C---:B------:R-:W-:Y:S01]  /*30fc0*/  FADD.FTZ R123, -R167.reuse, R155 ;  /* 0x0000009ba77b7221 */ /* 0x040fe20000010100 */
[----:B------:R-:W4:Y:S01]  /*30fd0*/  LDL R154, [R1+0xcc] ;  /* 0x0000cc00019a7983 */ /* 0x000f220000100800 */
[C---:B------:R-:W-:Y:S02]  /*30fe0*/  FADD.FTZ R120, -R167.reuse, R151 ;  /* 0x00000097a7787221 */ /* 0x040fe40000010100 */
[----:B------:R-:W-:Y:S01]  /*30ff0*/  FADD.FTZ R121, -R167, R153 ;  /* 0x00000099a7797221 */ /* 0x000fe20000010100 */
[----:B------:R-:W4:Y:S04]  /*31000*/  LDL R155, [R1+0xc8] ;  /* 0x0000c800019b7983 */ /* 0x000f280000100800 */
[----:B------:R-:W4:Y:S04]  /*31010*/  LDL R148, [R1+0xbc] ;  /* 0x0000bc0001947983 */ /* 0x000f280000100800 */
[----:B------:R-:W4:Y:S04]  /*31020*/  LDL R153, [R1+0xb0] ;  /* 0x0000b00001997983 */ /* 0x000f280000100800 */
[----:B------:R-:W4:Y:S01]  /*31030*/  LDL R151, [R1+0xb4] ;  /* 0x0000b40001977983 */ /* 0x000f220000100800 */
[----:B--2---:R-:W-:-:S02]  /*31040*/  FFMA.FTZ R22, R42, R29, R188 ;  /* 0x0000001d2a167223 */ /* 0x004fc400000100bc */
[----:B---3--:R-:W-:Y:S02]  /*31050*/  FFMA.FTZ R25, R37, R30, R193 ;  /* 0x0000001e25197223 */ /* 0x008fe400000100c1 */
[----:B------:R-:W-:-:S03]  /*31060*/  FFMA.FTZ R23, R41, R28, R190 ;  /* 0x0000001c29177223 */ /* 0x000fc600000100be */
[----:B------:R-:W-:Y:S02]  /*31070*/  F2FP.BF16.PACK_AB R26, R25, R26 ;  /* 0x0000001a191a723e */ /* 0x000fe400000010ff */
[----:B------:R-:W-:Y:S01]  /*31080*/  F2FP.BF16.PACK_AB R24, R19, R22 ;  /* 0x000000161318723e */ /* 0x000fe200000010ff */
[----:B------:R-:W-:Y:S01]  /*31090*/  IMAD.WIDE.U32 R18, R18, R173, c[0x0][0x210] ;  /* 0x0000840012127625 */ /* 0x000fe200078e00ad */
[----:B------:R-:W-:-:S05]  /*310a0*/  F2FP.BF16.PACK_AB R25, R21, R23 ;  /* 0x000000171519723e */ /* 0x000fca00000010ff */
[----:B------:R0:W-:Y:S01]  /*310b0*/  STG.E.128 [R18.64], R24 ;  /* 0x0000001812007986 */ /* 0x0001e2000c101d0a */
[----:B------:R-:W-:-:S03]  /*310c0*/  FADD.FTZ R41, -R167, R142 ;  /* 0x0000008ea7297221 */ /* 0x000fc60000010100 */
[----:B------:R-:W2:Y:S01]  /*310d0*/  LDL R142, [R1+0xf8] ;  /* 0x0000f800018e7983 */ /* 0x000ea20000100800 */
[----:B------:R-:W-:-:S03]  /*310e0*/  FADD.FTZ R37, -R167, R145 ;  /* 0x00000091a7257221 */ /* 0x000fc60000010100 */
[----:B------:R-:W3:Y:S01]  /*310f0*/  LDL R145, [R1+0xf0] ;  /* 0x0000f00001917983 */ /* 0x000ee20000100800 */
[----:B0-----:R-:W-:-:S03]  /*31100*/  FADD.FTZ R24, -R167, R129 ;  /* 0x00000081a7187221 */ /* 0x001fc60000010100 */
[----:B------:R-:W3:Y:S04]  /*31110*/  LDL R25, [R1+0x108] ;  /* 0x0001080001197983 */ /* 0x000ee80000100800 */
[----:B------:R-:W3:Y:S01]  /*31120*/  LDL R129, [R1+0x10c] ;  /* 0x00010c0001817983 */ /* 0x000ee20000100800 */
[C---:B------:R-:W-:Y:S02]  /*31130*/  FADD.FTZ R21, -R167.reuse, R126 ;  /* 0x0000007ea7157221 */ /* 0x040fe40000010100 */
[C---:B------:R-:W-:Y:S02]  /*31140*/  FADD.FTZ R22, -R167.reuse, R127 ;  /* 0x0000007fa7167221 */ /* 0x040fe40000010100 */
[C---:B------:R-:W-:Y:S02]  /*31150*/  FADD.FTZ R126, -R167.reuse, R157 ;  /* 0x0000009da77e7221 */ /* 0x040fe40000010100 */
[C---:B------:R-:W-:Y:S01]  /*31160*/  FADD.FTZ R42, -R167.reuse, R149 ;  /* 0x00000095a72a7221 */ /* 0x040fe20000010100 */
[----:B------:R-:W3:Y:S01]  /*31170*/  LDL R157, [R1+0xc0] ;  /* 0x0000c000019d7983 */ /* 0x000ee20000100800 */
[----:B------:R-:W-:-:S02]  /*31180*/  FADD.FTZ R127, -R167, R158 ;  /* 0x0000009ea77f7221 */ /* 0x000fc40000010100 */
[C---:B------:R-:W-:Y:S01]  /*31190*/  FADD.FTZ R26, -R167.reuse, R130 ;  /* 0x00000082a71a7221 */ /* 0x040fe20000010100 */
[----:B------:R-:W3:Y:S01]  /*311a0*/  LDL R158, [R1+0xe4] ;  /* 0x0000e400019e7983 */ /* 0x000ee20000100800 */
[----:B------:R-:W-:-:S03]  /*311b0*/  FADD.FTZ R130, -R167, R159 ;  /* 0x0000009fa7827221 */ /* 0x000fc60000010100 */
[----:B------:R-:W3:Y:S04]  /*311c0*/  LDL R149, [R1+0xb8] ;  /* 0x0000b80001957983 */ /* 0x000ee80000100800 */
[----:B------:R-:W3:Y:S01]  /*311d0*/  LDL R159, [R1+0xe0] ;  /* 0x0000e000019f7983 */ /* 0x000ee20000100800 */
[C---:B------:R-:W-:Y:S02]  /*311e0*/  FADD.FTZ R30, -R167.reuse, R133 ;  /* 0x00000085a71e7221 */ /* 0x040fe40000010100 */
[C---:B------:R-:W-:Y:S02]  /*311f0*/  FADD.FTZ R18, -R167.reuse, R135 ;  /* 0x00000087a7127221 */ /* 0x040fe40000010100 */
[C---:B------:R-:W-:Y:S02]  /*31200*/  FADD.FTZ R133, -R167.reuse, R163 ;  /* 0x000000a3a7857221 */ /* 0x040fe40000010100 */
[C---:B------:R-:W-:Y:S01]  /*31210*/  FADD.FTZ R135, -R167.reuse, R164 ;  /* 0x000000a4a7877221 */ /* 0x040fe20000010100 */
[----:B------:R-:W3:Y:S04]  /*31220*/  LDL R163, [R1+0xa4] ;  /* 0x0000a40001a37983 */ /* 0x000ee80000100800 */
[----:B------:R-:W3:Y:S01]  /*31230*/  LDL R164, [R1+0xa0] ;  /* 0x0000a00001a47983 */ /* 0x000ee20000100800 */
[----:B------:R-:W-:-:S02]  /*31240*/  FADD.FTZ R23, -R167, R128 ;  /* 0x00000080a7177221 */ /* 0x000fc40000010100 */
[C---:B------:R-:W-:Y:S02]  /*31250*/  FMUL.FTZ R128, R166.reuse, R21 ;  /* 0x00000015a6807220 */ /* 0x040fe40000410000 */
[C---:B------:R-:W-:Y:S02]  /*31260*/  FMUL.FTZ R22, R166.reuse, R22 ;  /* 0x00000016a6167220 */ /* 0x040fe40000410000 */
[C---:B------:R-:W-:Y:S02]  /*31270*/  FMUL.FTZ R23, R166.reuse, R23 ;  /* 0x00000017a6177220 */ /* 0x040fe40000410000 */
[----:B------:R-:W-:Y:S02]  /*31280*/  FMUL.FTZ R31, R166, R24 ;  /* 0x00000018a61f7220 */ /* 0x000fe40000410000 */
[C---:B------:R-:W-:Y:S02]  /*31290*/  FADD.FTZ R34, -R167.reuse, R140 ;  /* 0x0000008ca7227221 */ /* 0x040fe40000010100 */
[----:B------:R-:W-:-:S02]  /*312a0*/  FADD.FTZ R29, -R167, R132 ;  /* 0x00000084a71d7221 */ /* 0x000fc40000010100 */
[----:B------:R-:W-:-:S04]  /*312b0*/  FADD.FTZ R27, -R167, R131 ;  /* 0x00000083a71b7221 */ /* 0x000fc80000010100 */
[----:B------:R-:W-:Y:S02]  /*312c0*/  FMUL.FTZ R27, R166, R27 ;  /* 0x0000001ba61b7220 */ /* 0x000fe40000410000 */
[----:B------:R-:W-:Y:S02]  /*312d0*/  FADD.FTZ R19, -R167, R136 ;  /* 0x00000088a7137221 */ /* 0x000fe40000010100 */
[----:B-----5:R-:W-:Y:S02]  /*312e0*/  FFMA.FTZ R140, R138, R22, R185 ;  /* 0x000000168a8c7223 */ /* 0x020fe400000100b9 */
[----:B----4-:R-:W-:-:S05]  /*312f0*/  FFMA.FTZ R24, R139, R128, R184 ;  /* 0x000000808b187223 */ /* 0x010fca00000100b8 */
[----:B------:R-:W-:Y:S01]  /*31300*/  F2FP.BF16.PACK_AB R24, R140, R24 ;  /* 0x000000188c18723e */ /* 0x000fe200000010ff */
[C---:B------:R-:W-:Y:S02]  /*31310*/  FMUL.FTZ R140, R166.reuse, R29 ;  /* 0x0000001da68c7220 */ /* 0x040fe40000410000 */
[C---:B------:R-:W-:Y:S02]  /*31320*/  FMUL.FTZ R29, R166.reuse, R30 ;  /* 0x0000001ea61d7220 */ /* 0x040fe40000410000 */
[C---:B------:R-:W-:Y:S02]  /*31330*/  FADD.FTZ R28, -R167.reuse, R137 ;  /* 0x00000089a71c7221 */ /* 0x040fe40000010100 */
[C---:B------:R-:W-:Y:S02]  /*31340*/  FADD.FTZ R39, -R167.reuse, R147 ;  /* 0x00000093a7277221 */ /* 0x040fe40000010100 */
[----:B------:R-:W-:Y:S02]  /*31350*/  FADD.FTZ R43, -R167, R150 ;  /* 0x00000096a72b7221 */ /* 0x000fe40000010100 */
[----:B------:R-:W-:-:S02]  /*31360*/  FMUL.FTZ R147, R166, R35 ;  /* 0x00000023a6937220 */ /* 0x000fc40000410000 */
[----:B------:R-:W-:Y:S02]  /*31370*/  FMUL.FTZ R150, R166, R41 ;  /* 0x00000029a6967220 */ /* 0x000fe40000410000 */
[C---:B------:R-:W-:Y:S02]  /*31380*/  FADD.FTZ R131, -R167.reuse, R160 ;  /* 0x000000a0a7837221 */ /* 0x040fe40000010100 */
[C---:B------:R-:W-:Y:S01]  /*31390*/  FADD.FTZ R132, -R167.reuse, R162 ;  /* 0x000000a2a7847221 */ /* 0x040fe20000010100 */
[----:B------:R-:W4:Y:S01]  /*313a0*/  LDL R160, [R1+0xac] ;  /* 0x0000ac0001a07983 */ /* 0x000f220000100800 */
[C---:B------:R-:W-:Y:S02]  /*313b0*/  FADD.FTZ R136, -R167.reuse, R165 ;  /* 0x000000a5a7887221 */ /* 0x040fe40000010100 */
[C---:B------:R-:W-:Y:S01]  /*313c0*/  FADD.FTZ R137, -R167.reuse, R168 ;  /* 0x000000a8a7897221 */ /* 0x040fe20000010100 */
[----:B------:R-:W5:Y:S01]  /*313d0*/  LDL R165, [R1+0x9c] ;  /* 0x00009c0001a57983 */ /* 0x000f620000100800 */
[----:B------:R-:W-:-:S02]  /*313e0*/  FADD.FTZ R21, -R167, R169 ;  /* 0x000000a9a7157221 */ /* 0x000fc40000010100 */
[C---:B------:R-:W-:Y:S01]  /*313f0*/  FADD.FTZ R138, -R167.reuse, R172 ;  /* 0x000000aca78a7221 */ /* 0x040fe20000010100 */
[----:B------:R-:W4:Y:S01]  /*31400*/  LDL R162, [R1+0xa8] ;  /* 0x0000a80001a27983 */ /* 0x000f220000100800 */
[----:B------:R-:W-:-:S03]  /*31410*/  FADD.FTZ R139, -R167, R170 ;  /* 0x000000aaa78b7221 */ /* 0x000fc60000010100 */
[----:B------:R-:W4:Y:S01]  /*31420*/  LDL R167, [R1+0x98] ;  /* 0x0000980001a77983 */ /* 0x000f220000100800 */
[-C--:B--2---:R-:W-:Y:S02]  /*31430*/  FFMA.FTZ R142, R142, R140.reuse, R182 ;  /* 0x0000008c8e8e7223 */ /* 0x084fe400000100b6 */
[----:B------:R-:W-:Y:S02]  /*31440*/  FFMA.FTZ R140, R141, R140, R178 ;  /* 0x0000008c8d8c7223 */ /* 0x000fe400000100b2 */
[----:B------:R-:W-:Y:S02]  /*31450*/  FFMA.FTZ R141, R248, R29, R179 ;  /* 0x0000001df88d7223 */ /* 0x000fe400000100b3 */
[----:B---3--:R-:W-:Y:S02]  /*31460*/  FFMA.FTZ R25, R25, R23, R186 ;  /* 0x0000001719197223 */ /* 0x008fe400000100ba */
[----:B------:R-:W-:-:S05]  /*31470*/  FFMA.FTZ R129, R129, R31, R187 ;  /* 0x0000001f81817223 */ /* 0x000fca00000100bb */
[----:B------:R-:W-:Y:S01]  /*31480*/  F2FP.BF16.PACK_AB R25, R129, R25 ;  /* 0x000000198119723e */ /* 0x000fe200000010ff */
[----:B------:R-:W-:-:S04]  /*31490*/  FMUL.FTZ R129, R166, R26 ;  /* 0x0000001aa6817220 */ /* 0x000fc80000410000 */
[-C--:B------:R-:W-:Y:S02]  /*314a0*/  FFMA.FTZ R30, R144, R129.reuse, R176 ;  /* 0x00000081901e7223 */ /* 0x080fe400000100b0 */
[----:B------:R-:W-:Y:S02]  /*314b0*/  FFMA.FTZ R26, R145, R129, R180 ;  /* 0x00000081911a7223 */ /* 0x000fe400000100b4 */
        /* <DEDUP_REMOVED lines=8> */
[----:B------:R-:W-:-:S02]  /*31540*/  FMUL.FTZ R140, R166, R18 ;  /* 0x00000012a68c7220 */ /* 0x000fc40000410000 */
[C---:B------:R-:W-:Y:S02]  /*31550*/  FMUL.FTZ R141, R166.reuse, R19 ;  /* 0x00000013a68d7220 */ /* 0x040fe40000410000 */
[C---:B------:R-:W-:Y:S02]  /*31560*/  FMUL.FTZ R142, R166.reuse, R28 ;  /* 0x0000001ca68e7220 */ /* 0x040fe40000410000 */
[C---:B------:R-:W-:Y:S02]  /*31570*/  FMUL.FTZ R144, R166.reuse, R32 ;  /* 0x00000020a6907220 */ /* 0x040fe40000410000 */
[C---:B------:R-:W-:Y:S02]  /*31580*/  FMUL.FTZ R145, R166.reuse, R33 ;  /* 0x00000021a6917220 */ /* 0x040fe40000410000 */
[----:B------:R-:W-:Y:S01]  /*31590*/  FMUL.FTZ R146, R166, R34 ;  /* 0x00000022a6927220 */ /* 0x000fe20000410000 */
[----:B------:R-:W-:Y:S01]  /*315a0*/  F2FP.BF16.PACK_AB R30, R29, R30 ;  /* 0x0000001e1d1e723e */ /* 0x000fe200000010ff */
[----:B------:R-:W-:Y:S01]  /*315b0*/  FFMA.FTZ R32, R157, R140, R116 ;  /* 0x0000008c9d207223 */ /* 0x000fe20000010074 */
[----:B------:R-:W-:Y:S01]  /*315c0*/  F2FP.BF16.PACK_AB R29, R129, R23 ;  /* 0x00000017811d723e */ /* 0x000fe200000010ff */
[----:B------:R-:W-:Y:S01]  /*315d0*/  FFMA.FTZ R35, R156, R141, R117 ;  /* 0x0000008d9c237223 */ /* 0x000fe20000010075 */
[----:B------:R-:W2:Y:S01]  /*315e0*/  LDL R157, [R1+0x80] ;  /* 0x00008000019d7983 */ /* 0x000ea20000100800 */
[----:B------:R-:W-:-:S02]  /*315f0*/  FFMA.FTZ R41, R158, R22, R85 ;  /* 0x000000169e297223 */ /* 0x000fc40000010055 */
[----:B------:R-:W-:Y:S01]  /*31600*/  FFMA.FTZ R33, R155, R142, R118 ;  /* 0x0000008e9b217223 */ /* 0x000fe20000010076 */
[----:B------:R-:W3:Y:S01]  /*31610*/  LDL R156, [R1+0x84] ;  /* 0x00008400019c7983 */ /* 0x000ee20000100800 */
[----:B------:R-:W-:Y:S02]  /*31620*/  FFMA.FTZ R34, R154, R144, R119 ;  /* 0x000000909a227223 */ /* 0x000fe40000010077 */
[----:B------:R-:W-:Y:S01]  /*31630*/  FFMA.FTZ R18, R149, R147, R114 ;  /* 0x0000009395127223 */ /* 0x000fe20000010072 */
[----:B------:R-:W3:Y:S01]  /*31640*/  LDL R155, [R1+0x88] ;  /* 0x00008800019b7983 */ /* 0x000ee20000100800 */
[----:B------:R-:W-:Y:S02]  /*31650*/  FFMA.FTZ R19, R148, R150, R115 ;  /* 0x0000009694137223 */ /* 0x000fe40000010073 */
[----:B------:R-:W-:Y:S01]  /*31660*/  FFMA.FTZ R22, R153, R145, R112 ;  /* 0x0000009199167223 */ /* 0x000fe20000010070 */
[----:B------:R-:W3:Y:S01]  /*31670*/  LDL R154, [R1+0x8c] ;  /* 0x00008c00019a7983 */ /* 0x000ee20000100800 */
[----:B------:R-:W-:-:S02]  /*31680*/  FFMA.FTZ R23, R151, R146, R113 ;  /* 0x0000009297177223 */ /* 0x000fc40000010071 */
[----:B------:R-:W-:Y:S01]  /*31690*/  FFMA.FTZ R28, R159, R128, R84 ;  /* 0x000000809f1c7223 */ /* 0x000fe20000010054 */
[----:B------:R-:W-:Y:S01]  /*316a0*/  F2FP.BF16.PACK_AB R32, R35, R32 ;  /* 0x000000202320723e */ /* 0x000fe200000010ff */
[----:B------:R-:W3:Y:S01]  /*316b0*/  LDL R159, [R1+0x90] ;  /* 0x00009000019f7983 */ /* 0x000ee20000100800 */
[----:B------:R-:W-:Y:S02]  /*316c0*/  F2FP.BF16.PACK_AB R33, R34, R33 ;  /* 0x000000212221723e */ /* 0x000fe400000010ff */
[----:B------:R-:W-:Y:S01]  /*316d0*/  F2FP.BF16.PACK_AB R35, R19, R18 ;  /* 0x000000121323723e */ /* 0x000fe200000010ff */
[-C--:B------:R-:W-:Y:S01]  /*316e0*/  IMAD.WIDE.U32 R18, R125, R173.reuse, c[0x0][0x208] ;  /* 0x000082007d127625 */ /* 0x080fe200078e00ad */
[----:B------:R-:W-:Y:S01]  /*316f0*/  F2FP.BF16.PACK_AB R34, R23, R22 ;  /* 0x000000161722723e */ /* 0x000fe200000010ff */
[----:B------:R-:W3:Y:S01]  /*31700*/  LDL R158, [R1+0x94] ;  /* 0x00009400019e7983 */ /* 0x000ee20000100800 */
[----:B------:R-:W-:Y:S01]  /*31710*/  F2FP.BF16.PACK_AB R28, R41, R28 ;  /* 0x0000001c291c723e */ /* 0x000fe200000010ff */
[----:B------:R-:W-:-:S04]  /*31720*/  IMAD.WIDE.U32 R22, R125, R173, c[0x0][0x210] ;  /* 0x000084007d167625 */ /* 0x000fc800078e00ad */
[----:B------:R-:W-:Y:S01]  /*31730*/  IMAD.WIDE.U32 R128, R134, R173, c[0x0][0x208] ;  /* 0x0000820086807625 */ /* 0x000fe200078e00ad */
[----:B------:R0:W-:Y:S03]  /*31740*/  STG.E.128 [R18.64], R24 ;  /* 0x0000001812007986 */ /* 0x0001e6000c101d0a */
[C---:B------:R-:W-:Y:S01]  /*31750*/  FMUL.FTZ R41, R166.reuse, R121 ;  /* 0x00000079a6297220 */ /* 0x040fe20000410000 */
[----:B------:R-:W-:Y:S01]  /*31760*/  STG.E.128 [R22.64], R28 ;  /* 0x0000001c16007986 */ /* 0x000fe2000c101d0a */
[C---:B------:R-:W-:Y:S02]  /*31770*/  FMUL.FTZ R151, R166.reuse, R43 ;  /* 0x0000002ba6977220 */ /* 0x040fe40000410000 */
[C---:B------:R-:W-:Y:S01]  /*31780*/  FMUL.FTZ R121, R166.reuse, R124 ;  /* 0x0000007ca6797220 */ /* 0x040fe20000410000 */
[----:B------:R1:W-:Y:S01]  /*31790*/  STG.E.128 [R128.64], R32 ;  /* 0x0000002080007986 */ /* 0x0003e2000c101d0a */
[----:B------:R-:W-:-:S02]  /*317a0*/  FMUL.FTZ R124, R166, R130 ;  /* 0x00000082a67c7220 */ /* 0x000fc40000410000 */
[C---:B------:R-:W-:Y:S02]  /*317b0*/  FMUL.FTZ R43, R166.reuse, R135 ;  /* 0x00000087a62b7220 */ /* 0x040fe40000410000 */
[C---:B------:R-:W-:Y:S02]  /*317c0*/  FMUL.FTZ R130, R166.reuse, R138 ;  /* 0x0000008aa6827220 */ /* 0x040fe40000410000 */
[----:B------:R-:W-:Y:S01]  /*317d0*/  FMUL.FTZ R135, R166, R139 ;  /* 0x0000008ba6877220 */ /* 0x000fe20000410000 */
[----:B------:R-:W3:Y:S01]  /*317e0*/  LDL R138, [R1+0x78] ;  /* 0x00007800018a7983 */ /* 0x000ee20000100800 */
[----:B0-----:R-:W-:Y:S02]  /*317f0*/  FFMA.FTZ R18, R164, R140, R80 ;  /* 0x0000008ca4127223 */ /* 0x001fe40000010050 */
[----:B------:R-:W-:Y:S01]  /*31800*/  FFMA.FTZ R19, R163, R141, R81 ;  /* 0x0000008da3137223 */ /* 0x000fe20000010051 */
[----:B------:R-:W3:Y:S01]  /*31810*/  LDL R140, [R1+0x70] ;  /* 0x00007000018c7983 */ /* 0x000ee20000100800 */
[----:B------:R-:W-:-:S03]  /*31820*/  FMUL.FTZ R153, R166, R120 ;  /* 0x00000078a6997220 */ /* 0x000fc60000410000 */
[----:B------:R-:W3:Y:S04]  /*31830*/  LDL R141, [R1+0x68] ;  /* 0x00006800018d7983 */ /* 0x000ee80000100800 */
[----:B-1----:R-:W3:Y:S04]  /*31840*/  LDL R35, [R1+0x58] ;  /* 0x0000580001237983 */ /* 0x002ee80000100800 */
[----:B------:R-:W3:Y:S01]  /*31850*/  LDL R32, [R1+0x5c] ;  /* 0x00005c0001207983 */ /* 0x000ee20000100800 */
[----:B------:R-:W-:-:S03]  /*31860*/  FMUL.FTZ R120, R166, R136 ;  /* 0x00000088a6787220 */ /* 0x000fc60000410000 */
[----:B------:R-:W3:Y:S01]  /*31870*/  LDL R139, [R1+0x50] ;  /* 0x00005000018b7983 */ /* 0x000ee20000100800 */
[----:B------:R-:W-:-:S03]  /*31880*/  FMUL.FTZ R125, R166, R137 ;  /* 0x00000089a67d7220 */ /* 0x000fc60000410000 */
[----:B------:R-:W3:Y:S04]  /*31890*/  LDL R137, [R1+0x74] ;  /* 0x0000740001897983 */ /* 0x000ee80000100800 */
[----:B------:R-:W3:Y:S01]  /*318a0*/  LDL R136, [R1+0x60] ;  /* 0x0000600001887983 */ /* 0x000ee20000100800 */
[C---:B------:R-:W-:Y:S02]  /*318b0*/  FMUL.FTZ R148, R166.reuse, R40 ;  /* 0x00000028a6947220 */ /* 0x040fe40000410000 */
[C---:B------:R-:W-:Y:S01]  /*318c0*/  FMUL.FTZ R149, R166.reuse, R42 ;  /* 0x0000002aa6957220 */ /* 0x040fe20000410000 */
[----:B------:R-:W3:Y:S01]  /*318d0*/  LDL R34, [R1+0x54] ;  /* 0x0000540001227983 */ /* 0x000ee20000100800 */
[C---:B------:R-:W-:Y:S02]  /*318e0*/  FMUL.FTZ R40, R166.reuse, R132 ;  /* 0x00000084a6287220 */ /* 0x040fe40000410000 */
[C---:B------:R-:W-:Y:S01]  /*318f0*/  FMUL.FTZ R42, R166.reuse, R133 ;  /* 0x00000085a62a7220 */ /* 0x040fe20000410000 */
[----:B------:R-:W3:Y:S01]  /*31900*/  LDL R33, [R1+0x6c] ;  /* 0x00006c0001217983 */ /* 0x000ee20000100800 */
[----:B------:R-:W-:-:S02]  /*31910*/  FMUL.FTZ R36, R166, R36 ;  /* 0x00000024a6247220 */ /* 0x000fc40000410000 */
[C---:B------:R-:W-:Y:S01]  /*31920*/  FMUL.FTZ R37, R166.reuse, R37 ;  /* 0x00000025a6257220 */ /* 0x040fe20000410000 */
[----:B------:R-:W3:Y:S01]  /*31930*/  LDL R31, [R1+0x7c] ;  /* 0x00007c00011f7983 */ /* 0x000ee20000100800 */
[----:B----4-:R-:W-:Y:S02]  /*31940*/  FFMA.FTZ R132, R167, R147, R78 ;  /* 0x00000093a7847223 */ /* 0x010fe4000001004e */
[----:B-----5:R-:W-:Y:S01]  /*31950*/  FFMA.FTZ R133, R165, R150, R79 ;  /* 0x00000096a5857223 */ /* 0x020fe2000001004f */
[----:B------:R-:W4:Y:S01]  /*31960*/  LDL R128, [R1+0x64] ;  /* 0x0000640001807983 */ /* 0x000f220000100800 */
[C---:B------:R-:W-:Y:S02]  /*31970*/  FMUL.FTZ R38, R166.reuse, R38 ;  /* 0x00000026a6267220 */ /* 0x040fe40000410000 */
[----:B------:R-:W-:Y:S01]  /*31980*/  FMUL.FTZ R39, R166, R39 ;  /* 0x00000027a6277220 */ /* 0x000fe20000410000 */
[----:B------:R-:W-:Y:S01]  /*31990*/  F2FP.BF16.PACK_AB R27, R133, R132 ;  /* 0x00000084851b723e */ /* 0x000fe200000010ff */
[----:B------:R-:W5:Y:S04]  /*319a0*/  LDL R129, [R1+0x3c] ;  /* 0x00003c0001817983 */ /* 0x000f680000100800 */
[----:B------:R-:W5:Y:S04]  /*319b0*/  LDL R132, [R1+0x38] ;  /* 0x0000380001847983 */ /* 0x000f680000100800 */
[----:B------:R-:W5:Y:S04]  /*319c0*/  LDL R150, [R1+0x30] ;  /* 0x0000300001967983 */ /* 0x000f680000100800 */
[----:B------:R-:W5:Y:S01]  /*319d0*/  LDL R133, [R1+0x34] ;  /* 0x0000340001857983 */ /* 0x000f620000100800 */
[----:B------:R-:W-:-:S02]  /*319e0*/  FFMA.FTZ R22, R162, R142, R82 ;  /* 0x0000008ea2167223 */ /* 0x000fc40000010052 */
[----:B------:R-:W-:Y:S01]  /*319f0*/  FFMA.FTZ R25, R160, R144, R83 ;  /* 0x00000090a0197223 */ /* 0x000fe20000010053 */
[----:B------:R-:W5:Y:S04]  /*31a00*/  LDL R142, [R1+0x2c] ;  /* 0x00002c00018e7983 */ /* 0x000f680000100800 */
[----:B------:R-:W-:Y:S01]  /*31a10*/  F2FP.BF16.PACK_AB R25, R25, R22 ;  /* 0x000000161919723e */ /* 0x000fe200000010ff */
[----:B------:R-:W5:Y:S04]  /*31a20*/  LDL R144, [R1+0x28] ;  /* 0x0000280001907983 */ /* 0x000f680000100800 */
[----:B------:R-:W5:Y:S01]  /*31a30*/  LDL R147, [R1+0x1c] ;  /* 0x00001c0001937983 */ /* 0x000f620000100800 */
[----:B--2---:R-:W-:-:S03]  /*31a40*/  FFMA.FTZ R28, R157, R36, R108 ;  /* 0x000000249d1c7223 */ /* 0x004fc6000001006c */
[----:B------:R-:W2:Y:S01]  /*31a50*/  LDL R157, [R1+0x40] ;  /* 0x00004000019d7983 */ /* 0x000ea20000100800 */
[----:B---3--:R-:W-:-:S03]  /*31a60*/  FFMA.FTZ R30, R156, R37, R109 ;  /* 0x000000259c1e7223 */ /* 0x008fc6000001006d */
[----:B------:R-:W3:Y:S01]  /*31a70*/  LDL R156, [R1+0x44] ;  /* 0x00004400019c7983 */ /* 0x000ee20000100800 */
[----:B------:R-:W-:-:S03]  /*31a80*/  FFMA.FTZ R23, R155, R38, R110 ;  /* 0x000000269b177223 */ /* 0x000fc6000001006e */
[----:B------:R-:W3:Y:S01]  /*31a90*/  LDL R155, [R1+0x48] ;  /* 0x00004800019b7983 */ /* 0x000ee20000100800 */
[----:B------:R-:W-:-:S03]  /*31aa0*/  FFMA.FTZ R29, R154, R39, R111 ;  /* 0x000000279a1d7223 */ /* 0x000fc6000001006f */
[----:B------:R-:W3:Y:S01]  /*31ab0*/  LDL R154, [R1+0x4c] ;  /* 0x00004c00019a7983 */ /* 0x000ee20000100800 */
[----:B------:R-:W-:Y:S02]  /*31ac0*/  FFMA.FTZ R26, R159, R145, R76 ;  /* 0x000000919f1a7223 */ /* 0x000fe4000001004c */
[----:B------:R-:W-:Y:S01]  /*31ad0*/  FFMA.FTZ R24, R158, R146, R77 ;  /* 0x000000929e187223 */ /* 0x000fe2000001004d */
[----:B------:R-:W-:Y:S01]  /*31ae0*/  F2FP.BF16.PACK_AB R29, R29, R23 ;  /* 0x000000171d1d723e */ /* 0x000fe200000010ff */
[----:B------:R-:W3:Y:S03]  /*31af0*/  LDL R146, [R1+0x20] ;  /* 0x0000200001927983 */ /* 0x000ee60000100800 */
[----:B------:R-:W-:Y:S01]  /*31b00*/  F2FP.BF16.PACK_AB R26, R24, R26 ;  /* 0x0000001a181a723e */ /* 0x000fe200000010ff */
[----:B------:R-:W3:Y:S01]  /*31b10*/  LDL R145, [R1+0x24] ;  /* 0x0000240001917983 */ /* 0x000ee20000100800 */
[----:B------:R-:W-:-:S02]  /*31b20*/  F2FP.BF16.PACK_AB R24, R19, R18 ;  /* 0x000000121318723e */ /* 0x000fc400000010ff */
[----:B------:R-:W-:Y:S01]  /*31b30*/  F2FP.BF16.PACK_AB R28, R30, R28 ;  /* 0x0000001c1e1c723e */ /* 0x000fe200000010ff */
[----:B------:R-:W-:Y:S02]  /*31b40*/  FFMA.FTZ R23, R138, R151, R106 ;  /* 0x000000978a177223 */ /* 0x000fe4000001006a */
[----:B------:R-:W3:Y:S01]  /*31b50*/  LDL R138, [R1+0x4] ;  /* 0x00000400018a7983 */ /* 0x000ee20000100800 */
[----:B------:R-:W-:-:S03]  /*31b60*/  FFMA.FTZ R22, R140, R148, R104 ;  /* 0x000000948c167223 */ /* 0x000fc60000010068 */
[----:B------:R-:W3:Y:S01]  /*31b70*/  LDL R140, [R1+0x14] ;  /* 0x00001400018c7983 */ /* 0x000ee20000100800 */
[----:B------:R-:W-:-:S03]  /*31b80*/  FFMA.FTZ R18, R141, R38, R74 ;  /* 0x000000268d127223 */ /* 0x000fc6000001004a */
[----:B------:R-:W3:Y:S01]  /*31b90*/  LDL R141, [R1+0x10] ;  /* 0x00001000018d7983 */ /* 0x000ee20000100800 */
[----:B------:R-:W-:Y:S02]  /*31ba0*/  FFMA.FTZ R35, R35, R151, R70 ;  /* 0x0000009723237223 */ /* 0x000fe40000010046 */
[----:B------:R-:W-:Y:S02]  /*31bb0*/  FFMA.FTZ R32, R32, R153, R71 ;  /* 0x0000009920207223 */ /* 0x000fe40000010047 */
[----:B------:R-:W-:Y:S02]  /*31bc0*/  FFMA.FTZ R19, R139, R148, R68 ;  /* 0x000000948b137223 */ /* 0x000fe40000010044 */
[----:B------:R-:W3:Y:S01]  /*31bd0*/  LDL R139, [R1] ;  /* 0x00000000018b7983 */ /* 0x000ee20000100800 */
[----:B------:R-:W-:Y:S01]  /*31be0*/  F2FP.BF16.PACK_AB R35, R32, R35 ;  /* 0x000000232023723e */ /* 0x000fe200000010ff */
[----:B------:R-:W-:Y:S02]  /*31bf0*/  FFMA.FTZ R30, R137, R149, R105 ;  /* 0x00000095891e7223 */ /* 0x000fe40000010069 */
[----:B------:R-:W3:Y:S01]  /*31c00*/  LDL R137, [R1+0x8] ;  /* 0x0000080001897983 */ /* 0x000ee20000100800 */
[----:B------:R-:W-:-:S03]  /*31c10*/  FFMA.FTZ R32, R136, R36, R72 ;  /* 0x0000002488207223 */ /* 0x000fc60000010048 */
[----:B------:R-:W3:Y:S04]  /*31c20*/  LDL R136, [R1+0xc] ;  /* 0x00000c0001887983 */ /* 0x000ee80000100800 */
[----:B------:R-:W3:Y:S01]  /*31c30*/  LDL R148, [R1+0x18] ;  /* 0x0000180001947983 */ /* 0x000ee20000100800 */
[----:B------:R-:W-:Y:S02]  /*31c40*/  FFMA.FTZ R34, R34, R149, R69 ;  /* 0x0000009522227223 */ /* 0x000fe40000010045 */
[----:B------:R-:W-:Y:S02]  /*31c50*/  FFMA.FTZ R33, R33, R39, R75 ;  /* 0x0000002721217223 */ /* 0x000fe4000001004b */
[----:B------:R-:W-:Y:S02]  /*31c60*/  FMUL.FTZ R122, R166, R122 ;  /* 0x0000007aa67a7220 */ /* 0x000fe40000410000 */
[----:B------:R-:W-:-:S02]  /*31c70*/  FFMA.FTZ R31, R31, R153, R107 ;  /* 0x000000991f1f7223 */ /* 0x000fc4000001006b */
[C---:B------:R-:W-:Y:S02]  /*31c80*/  FMUL.FTZ R123, R166.reuse, R123 ;  /* 0x0000007ba67b7220 */ /* 0x040fe40000410000 */
[C---:B------:R-:W-:Y:S02]  /*31c90*/  FMUL.FTZ R131, R166.reuse, R131 ;  /* 0x00000083a6837220 */ /* 0x040fe40000410000 */
[C---:B------:R-:W-:Y:S02]  /*31ca0*/  FMUL.FTZ R126, R166.reuse, R126 ;  /* 0x0000007ea67e7220 */ /* 0x040fe40000410000 */
[----:B------:R-:W-:Y:S01]  /*31cb0*/  FMUL.FTZ R127, R166, R127 ;  /* 0x0000007fa67f7220 */ /* 0x000fe20000410000 */
[----:B------:R-:W-:Y:S01]  /*31cc0*/  F2FP.BF16.PACK_AB R34, R34, R19 ;  /* 0x000000132222723e */ /* 0x000fe200000010ff */
[----:B----4-:R-:W-:Y:S01]  /*31cd0*/  FFMA.FTZ R128, R128, R37, R73 ;  /* 0x0000002580807223 */ /* 0x010fe20000010049 */
[----:B------:R-:W-:Y:S01]  /*31ce0*/  F2FP.BF16.PACK_AB R33, R33, R18 ;  /* 0x000000122121723e */ /* 0x000fe200000010ff */
[----:B-----5:R-:W-:Y:S01]  /*31cf0*/  FFMA.FTZ R18, R132, R124, R98 ;  /* 0x0000007c84127223 */ /* 0x020fe20000010062 */
[----:B------:R-:W-:Y:S01]  /*31d00*/  F2FP.BF16.PACK_AB R30, R30, R22 ;  /* 0x000000161e1e723e */ /* 0x000fe200000010ff */
[----:B------:R-:W-:Y:S01]  /*31d10*/  FFMA.FTZ R19, R129, R131, R99 ;  /* 0x0000008381137223 */ /* 0x000fe20000010063 */
[----:B------:R-:W-:Y:S01]  /*31d20*/  F2FP.BF16.PACK_AB R31, R31, R23 ;  /* 0x000000171f1f723e */ /* 0x000fe200000010ff */
[----:B------:R-:W-:-:S02]  /*31d30*/  FFMA.FTZ R22, R150, R126, R96 ;  /* 0x0000007e96167223 */ /* 0x000fc40000010060 */
[----:B------:R-:W-:Y:S02]  /*31d40*/  FFMA.FTZ R23, R133, R127, R97 ;  /* 0x0000007f85177223 */ /* 0x000fe40000010061 */
[----:B------:R-:W-:Y:S01]  /*31d50*/  FMUL.FTZ R21, R166, R21 ;  /* 0x00000015a6157220 */ /* 0x000fe20000410000 */
[----:B------:R-:W-:Y:S01]  /*31d60*/  F2FP.BF16.PACK_AB R32, R128, R32 ;  /* 0x000000208020723e */ /* 0x000fe200000010ff */
[----:B------:R-:W-:-:S04]  /*31d70*/  IMAD.WIDE.U32 R128, R143, R173, c[0x0][0x210] ;  /* 0x000084008f807625 */ /* 0x000fc800078e00ad */
[----:B------:R-:W-:-:S04]  /*31d80*/  IMAD.WIDE.U32 R132, R152, R173, c[0x0][0x208] ;  /* 0x0000820098847625 */ /* 0x000fc800078e00ad */
[----:B------:R-:W-:Y:S02]  /*31d90*/  FFMA.FTZ R131, R147, R131, R63 ;  /* 0x0000008393837223 */ /* 0x000fe4000001003f */
[----:B------:R-:W-:Y:S02]  /*31da0*/  IMAD R2, R249, c[0x0][0x160], R2 ;  /* 0x00005800f9027a24 */ /* 0x000fe400078e0202 */
[----:B--2---:R-:W-:Y:S02]  /*31db0*/  FFMA.FTZ R36, R157, R41, R100 ;  /* 0x000000299d247223 */ /* 0x004fe40000010064 */
[----:B---3--:R-:W-:Y:S02]  /*31dc0*/  FFMA.FTZ R39, R156, R122, R101 ;  /* 0x0000007a9c277223 */ /* 0x008fe40000010065 */
[----:B------:R-:W-:Y:S02]  /*31dd0*/  FFMA.FTZ R37, R155, R123, R102 ;  /* 0x0000007b9b257223 */ /* 0x000fe40000010066 */
[----:B------:R-:W-:Y:S01]  /*31de0*/  FFMA.FTZ R38, R154, R121, R103 ;  /* 0x000000799a267223 */ /* 0x000fe20000010067 */
[----:B------:R-:W-:-:S02]  /*31df0*/  F2FP.BF16.PACK_AB R36, R39, R36 ;  /* 0x000000242724723e */ /* 0x000fc400000010ff */
[----:B------:R-:W-:Y:S01]  /*31e00*/  F2FP.BF16.PACK_AB R39, R19, R18 ;  /* 0x000000121327723e */ /* 0x000fe200000010ff */
[----:B------:R-:W-:Y:S01]  /*31e10*/  IMAD.WIDE.U32 R18, R134, R173, c[0x0][0x210] ;  /* 0x0000840086127625 */ /* 0x000fe200078e00ad */
[----:B------:R-:W-:Y:S02]  /*31e20*/  F2FP.BF16.PACK_AB R37, R38, R37 ;  /* 0x000000252625723e */ /* 0x000fe400000010ff */
[----:B------:R-:W-:Y:S01]  /*31e30*/  F2FP.BF16.PACK_AB R38, R23, R22 ;  /* 0x000000161726723e */ /* 0x000fe200000010ff */
[----:B------:R-:W-:Y:S01]  /*31e40*/  IMAD.WIDE.U32 R22, R143, R173, c[0x0][0x208] ;  /* 0x000082008f167625 */ /* 0x000fe200078e00ad */
[----:B------:R0:W-:Y:S04]  /*31e50*/  STG.E.128 [R18.64], R24 ;  /* 0x0000001812007986 */ /* 0x0001e8000c101d0a */
[----:B------:R1:W-:Y:S01]  /*31e60*/  STG.E.128 [R22.64], R28 ;  /* 0x0000001c16007986 */ /* 0x0003e2000c101d0a */
[----:B0-----:R-:W-:-:S02]  /*31e70*/  FFMA.FTZ R18, R146, R41, R64 ;  /* 0x0000002992127223 */ /* 0x001fc40000010040 */
[----:B------:R-:W-:Y:S02]  /*31e80*/  FFMA.FTZ R19, R145, R122, R65 ;  /* 0x0000007a91137223 */ /* 0x000fe40000010041 */
[----:B-1----:R-:W-:Y:S02]  /*31e90*/  FFMA.FTZ R30, R138, R42, R93 ;  /* 0x0000002a8a1e7223 */ /* 0x002fe4000001005d */
[----:B------:R-:W-:Y:S02]  /*31ea0*/  FFMA.FTZ R24, R140, R127, R61 ;  /* 0x0000007f8c187223 */ /* 0x000fe4000001003d */
[----:B------:R-:W-:Y:S02]  /*31eb0*/  FFMA.FTZ R26, R141, R126, R60 ;  /* 0x0000007e8d1a7223 */ /* 0x000fe4000001003c */
[----:B------:R-:W-:-:S03]  /*31ec0*/  FFMA.FTZ R22, R144, R123, R66 ;  /* 0x0000007b90167223 */ /* 0x000fc60000010042 */
[----:B------:R-:W-:Y:S01]  /*31ed0*/  F2FP.BF16.PACK_AB R26, R24, R26 ;  /* 0x0000001a181a723e */ /* 0x000fe200000010ff */
[----:B------:R-:W-:Y:S01]  /*31ee0*/  FFMA.FTZ R25, R142, R121, R67 ;  /* 0x000000798e197223 */ /* 0x000fe20000010043 */
[----:B------:R-:W-:Y:S01]  /*31ef0*/  F2FP.BF16.PACK_AB R24, R19, R18 ;  /* 0x000000121318723e */ /* 0x000fe200000010ff */
[----:B------:R-:W-:Y:S02]  /*31f00*/  FFMA.FTZ R28, R139, R40, R92 ;  /* 0x000000288b1c7223 */ /* 0x000fe4000001005c */
[----:B------:R-:W-:Y:S02]  /*31f10*/  FFMA.FTZ R19, R244, R125, R88 ;  /* 0x0000007df4137223 */ /* 0x000fe40000010058 */
[----:B------:R-:W-:Y:S01]  /*31f20*/  FFMA.FTZ R23, R137, R43, R94 ;  /* 0x0000002b89177223 */ /* 0x000fe2000001005e */
[----:B------:R-:W-:Y:S01]  /*31f30*/  F2FP.BF16.PACK_AB R28, R30, R28 ;  /* 0x0000001c1e1c723e */ /* 0x000fe200000010ff */
[----:B------:R-:W-:Y:S02]  /*31f40*/  FFMA.FTZ R30, R245, R21, R89 ;  /* 0x00000015f51e7223 */ /* 0x000fe40000010059 */
[----:B------:R-:W-:Y:S01]  /*31f50*/  FFMA.FTZ R29, R136, R120, R95 ;  /* 0x00000078881d7223 */ /* 0x000fe2000001005f */
[----:B------:R0:W-:Y:S01]  /*31f60*/  STG.E.128 [R128.64], R32 ;  /* 0x0000002080007986 */ /* 0x0001e2000c101d0a */
[----:B------:R-:W-:Y:S01]  /*31f70*/  FFMA.FTZ R31, R247, R135, R91 ;  /* 0x00000087f71f7223 */ /* 0x000fe2000001005b */
[----:B------:R-:W-:-:S02]  /*31f80*/  F2FP.BF16.PACK_AB R25, R25, R22 ;  /* 0x000000161919723e */ /* 0x000fc400000010ff */
[----:B------:R-:W-:Y:S01]  /*31f90*/  F2FP.BF16.PACK_AB R29, R29, R23 ;  /* 0x000000171d1d723e */ /* 0x000fe200000010ff */
[-C--:B------:R-:W-:Y:S01]  /*31fa0*/  FFMA.FTZ R23, R246, R130.reuse, R90 ;  /* 0x00000082f6177223 */ /* 0x080fe2000001005a */
[----:B------:R-:W-:Y:S01]  /*31fb0*/  F2FP.BF16.PACK_AB R30, R30, R19 ;  /* 0x000000131e1e723e */ /* 0x000fe200000010ff */
[----:B------:R-:W-:Y:S02]  /*31fc0*/  FFMA.FTZ R18, R236, R125, R52 ;  /* 0x0000007dec127223 */ /* 0x000fe40000010034 */
[----:B------:R-:W-:Y:S02]  /*31fd0*/  FFMA.FTZ R21, R237, R21, R53 ;  /* 0x00000015ed157223 */ /* 0x000fe40000010035 */
[----:B------:R-:W-:Y:S02]  /*31fe0*/  FFMA.FTZ R22, R238, R130, R54 ;  /* 0x00000082ee167223 */ /* 0x000fe40000010036 */
[----:B------:R-:W-:Y:S01]  /*31ff0*/  IMAD.SHL.U32 R19, R161, 0x10, RZ ;  /* 0x00000010a1137824 */ /* 0x000fe200078e00ff */
[----:B------:R-:W-:Y:S01]  /*32000*/  F2FP.BF16.PACK_AB R31, R31, R23 ;  /* 0x000000171f1f723e */ /* 0x000fe200000010ff */
[----:B------:R-:W-:-:S02]  /*32010*/  FFMA.FTZ R124, R148, R124, R62 ;  /* 0x0000007c947c7223 */ /* 0x000fc4000001003e */
[----:B0-----:R-:W-:Y:S01]  /*32020*/  FFMA.FTZ R35, R239, R135, R55 ;  /* 0x00000087ef237223 */ /* 0x001fe20000010037 */
[----:B------:R0:W-:Y:S01]  /*32030*/  STG.E.128 [R132.64], R36 ;  /* 0x0000002484007986 */ /* 0x0001e2000c101d0a */
[----:B------:R-:W-:Y:S01]  /*32040*/  F2FP.BF16.PACK_AB R34, R21, R18 ;  /* 0x000000121522723e */ /* 0x000fe200000010ff */
[----:B------:R-:W-:Y:S01]  /*32050*/  FFMA.FTZ R23, R242, R43, R58 ;  /* 0x0000002bf2177223 */ /* 0x000fe2000001003a */
[----:B------:R-:W-:Y:S01]  /*32060*/  SHF.R.U32.HI R21, RZ, 0x1c, R161 ;  /* 0x0000001cff157819 */ /* 0x000fe200000116a1 */
[----:B------:R-:W-:Y:S01]  /*32070*/  FFMA.FTZ R33, R243, R120, R59 ;  /* 0x00000078f3217223 */ /* 0x000fe2000001003b */
[----:B------:R-:W-:Y:S01]  /*32080*/  F2FP.BF16.PACK_AB R35, R35, R22 ;  /* 0x000000162323723e */ /* 0x000fe200000010ff */
[----:B------:R-:W-:Y:S01]  /*32090*/  FFMA.FTZ R32, R240, R40, R56 ;  /* 0x00000028f0207223 */ /* 0x000fe20000010038 */
[C---:B------:R-:W-:Y:S02]  /*320a0*/  IADD3 R18, P0, R19.reuse, c[0x0][0x208], RZ ;  /* 0x0000820013127a10 */ /* 0x040fe40007f1e0ff */
[----:B------:R-:W-:-:S02]  /*320b0*/  IADD3 R22, P1, R19, c[0x0][0x210], RZ ;  /* 0x0000840013167a10 */ /* 0x000fc40007f3e0ff */
[----:B------:R-:W-:Y:S02]  /*320c0*/  F2FP.BF16.PACK_AB R27, R131, R124 ;  /* 0x0000007c831b723e */ /* 0x000fe400000010ff */
[----:B------:R-:W-:Y:S01]  /*320d0*/  IADD3.X R19, R21, c[0x0][0x20c], RZ, P0, !PT ;  /* 0x0000830015137a10 */ /* 0x000fe200007fe4ff */
[----:B0-----:R-:W-:Y:S01]  /*320e0*/  FFMA.FTZ R38, R241, R42, R57 ;  /* 0x0000002af1267223 */ /* 0x001fe20000010039 */
[----:B------:R-:W-:Y:S01]  /*320f0*/  F2FP.BF16.PACK_AB R33, R33, R23 ;  /* 0x000000172121723e */ /* 0x000fe200000010ff */
[----:B------:R-:W-:Y:S01]  /*32100*/  IMAD.WIDE.U32 R36, R152, R173, c[0x0][0x210] ;  /* 0x0000840098247625 */ /* 0x000fe200078e00ad */
[----:B------:R-:W-:Y:S02]  /*32110*/  IADD3.X R23, R21, c[0x0][0x214], RZ, P1, !PT ;  /* 0x0000850015177a10 */ /* 0x000fe40000ffe4ff */
[----:B------:R-:W-:Y:S02]  /*32120*/  F2FP.BF16.PACK_AB R32, R38, R32 ;  /* 0x000000202620723e */ /* 0x000fe400000010ff */
[----:B------:R0:W-:Y:S04]  /*32130*/  STG.E.128 [R36.64], R24 ;  /* 0x0000001824007986 */ /* 0x0001e8000c101d0a */
[----:B------:R0:W-:Y:S04]  /*32140*/  STG.E.128 [R18.64], R28 ;  /* 0x0000001c12007986 */ /* 0x0001e8000c101d0a */
[----:B------:R0:W-:Y:S01]  /*32150*/  STG.E.128 [R22.64], R32 ;  /* 0x0000002016007986 */ /* 0x0001e2000c101d0a */
[----:B------:R-:W-:-:S13]  /*32160*/  ISETP.GE.AND P0, PT, R2, c[0x0][0x164], PT ;  /* 0x0000590002007a0c */ /* 0x000fda0003f06270 */
[----:B0-----:R-:W-:Y:S01]  /*32170*/  @P0 CALL.REL.NOINC `(.L_x_14072) ;  /* 0x0000001000000944 */ /* 0x001fe20003c00000 */
[----:B------:R-:W-:Y:S05]  /*32180*/  BRA `(.L_x_14073) ;  /* 0xfffcf5a000007947 */ /* 0x000fea000383ffff */
.L_x_14072:
[----:B------:R-:W-:Y:S05]  /*32190*/  BSYNC B0 ;  /* 0x0000000000007941 */ /* 0x000fea0003800000 */
.L_x_13037:
[----:B------:R-:W-:Y:S05]  /*321a0*/  EXIT ;  /* 0x000000000000794d */ /* 0x000fea0003800000 */
.L_x_14070:
[----:B------:R-:W-:Y:S01]  /*321b0*/  IMAD.MOV.U32 R166, RZ, RZ, R123 ;  /* 0x000000ffffa67224 */ /* 0x000fe200078e007b */
[----:B------:R-:W-:Y:S01]  /*321c0*/  MOV R120, 0x32210 ;  /* 0x0003221000787802 */ /* 0x000fe20000000f00 */
[----:B------:R-:W-:Y:S02]  /*321d0*/  IMAD.MOV.U32 R122, RZ, RZ, 0x1 ;  /* 0x00000001ff7a7424 */ /* 0x000fe400078e00ff */
[----:B------:R-:W-:Y:S02]  /*321e0*/  IMAD.MOV.U32 R167, RZ, RZ, 0x1f ;  /* 0x0000001fffa77424 */ /* 0x000fe400078e00ff */
[----:B------:R-:W-:Y:S02]  /*321f0*/  IMAD.MOV.U32 R121, RZ, RZ, -0x1 ;  /* 0xffffffffff797424 */ /* 0x000fe400078e00ff */
[----:B------:R-:W-:Y:S05]  /*32200*/  CALL.REL.NOINC `($__internal_21_$__cuda_sm70_shflsync_bfly_p) ;  /* 0x00000bc000007944 */ /* 0x000fea0003c00000 */
[----:B-1----:R-:W-:Y:S05]  /*32210*/  BRA `(.L_x_14074) ;  /* 0xffffd70000007947 */ /* 0x002fea000383ffff */
.L_x_14071:
[----:B------:R-:W-:Y:S01]  /*32220*/  IMAD.MOV.U32 R166, RZ, RZ, R123 ;  /* 0x000000ffffa67224 */ /* 0x000fe200078e007b */
[----:B------:R-:W-:Y:S01]  /*32230*/  MOV R121, 0xffffffff ;  /* 0xffffffff00797802 */ /* 0x000fe20000000f00 */
[----:B------:R-:W-:Y:S01]  /*32240*/  IMAD.MOV.U32 R122, RZ, RZ, 0x2 ;  /* 0x00000002ff7a7424 */ /* 0x000fe200078e00ff */
[----:B------:R-:W-:Y:S01]  /*32250*/  MOV R120, 0x32280 ;  /* 0x0003228000787802 */ /* 0x000fe20000000f00 */
[----:B------:R-:W-:-:S02]  /*32260*/  IMAD.MOV.U32 R167, RZ, RZ, 0x1f ;  /* 0x0000001fffa77424 */ /* 0x000fc400078e00ff */
[----:B------:R-:W-:Y:S05]  /*32270*/  CALL.REL.NOINC `($__internal_21_$__cuda_sm70_shflsync_bfly_p) ;  /* 0x00000b5000007944 */ /* 0x000fea0003c00000 */
[----:B-1----:R-:W-:Y:S01]  /*32280*/  FADD.FTZ R123, R123, R122 ;  /* 0x0000007a7b7b7221 */ /* 0x002fe20000010000 */
[----:B------:R-:W-:Y:S01]  /*32290*/  MOV R120, 0x322f0 ;  /* 0x000322f000787802 */ /* 0x000fe20000000f00 */
[----:B------:R-:W-:-:S02]  /*322a0*/  IMAD.MOV.U32 R122, RZ, RZ, 0x4 ;  /* 0x00000004ff7a7424 */ /* 0x000fc400078e00ff */
[----:B------:R-:W-:Y:S02]  /*322b0*/  IMAD.MOV.U32 R167, RZ, RZ, 0x1f ;  /* 0x0000001fffa77424 */ /* 0x000fe400078e00ff */
[----:B------:R-:W-:Y:S02]  /*322c0*/  IMAD.MOV.U32 R121, RZ, RZ, -0x1 ;  /* 0xffffffffff797424 */ /* 0x000fe400078e00ff */
[----:B------:R-:W-:Y:S02]  /*322d0*/  IMAD.MOV.U32 R166, RZ, RZ, R123 ;  /* 0x000000ffffa67224 */ /* 0x000fe400078e007b */
[----:B------:R-:W-:Y:S05]  /*322e0*/  CALL.REL.NOINC `($__internal_21_$__cuda_sm70_shflsync_bfly_p) ;  /* 0x00000ae000007944 */ /* 0x000fea0003c00000 */
[----:B-1----:R-:W-:Y:S01]  /*322f0*/  FADD.FTZ R123, R123, R122 ;  /* 0x0000007a7b7b7221 */ /* 0x002fe20000010000 */
[----:B------:R-:W-:Y:S01]  /*32300*/  MOV R120, 0x32360 ;  /* 0x0003236000787802 */ /* 0x000fe20000000f00 */
[----:B------:R-:W-:Y:S02]  /*32310*/  IMAD.MOV.U32 R122, RZ, RZ, 0x8 ;  /* 0x00000008ff7a7424 */ /* 0x000fe400078e00ff */
[----:B------:R-:W-:Y:S02]  /*32320*/  IMAD.MOV.U32 R167, RZ, RZ, 0x1f ;  /* 0x0000001fffa77424 */ /* 0x000fe400078e00ff */
[----:B------:R-:W-:-:S02]  /*32330*/  IMAD.MOV.U32 R121, RZ, RZ, -0x1 ;  /* 0xffffffffff797424 */ /* 0x000fc400078e00ff */
[----:B------:R-:W-:Y:S02]  /*32340*/  IMAD.MOV.U32 R166, RZ, RZ, R123 ;  /* 0x000000ffffa67224 */ /* 0x000fe400078e007b */
[----:B------:R-:W-:Y:S05]  /*32350*/  CALL.REL.NOINC `($__internal_21_$__cuda_sm70_shflsync_bfly_p) ;  /* 0x00000a7000007944 */ /* 0x000fea0003c00000 */
[----:B-1----:R-:W-:Y:S01]  /*32360*/  FADD.FTZ R123, R123, R122 ;  /* 0x0000007a7b7b7221 */ /* 0x002fe20000010000 */
[----:B------:R-:W-:Y:S01]  /*32370*/  HFMA2.MMA R167, -RZ, RZ, 0, 1.847743988037109375e-06 ;  /* 0x0000001fffa77435 */ /* 0x000fe200000001ff */
[----:B------:R-:W-:Y:S01]  /*32380*/  IMAD.MOV.U32 R122, RZ, RZ, 0x10 ;  /* 0x00000010ff7a7424 */ /* 0x000fe200078e00ff */
[----:B------:R-:W-:Y:S01]  /*32390*/  MOV R120, 0x323d0 ;  /* 0x000323d000787802 */ /* 0x000fe20000000f00 */
[----:B------:R-:W-:Y:S02]  /*323a0*/  IMAD.MOV.U32 R121, RZ, RZ, -0x1 ;  /* 0xffffffffff797424 */ /* 0x000fe400078e00ff */
[----:B------:R-:W-:Y:S02]  /*323b0*/  IMAD.MOV.U32 R166, RZ, RZ, R123 ;  /* 0x000000ffffa67224 */ /* 0x000fe400078e007b */
[----:B------:R-:W-:Y:S05]  /*323c0*/  CALL.REL.NOINC `($__internal_21_$__cuda_sm70_shflsync_bfly_p) ;  /* 0x00000a0000007944 */ /* 0x000fea0003c00000 */
[----:B-1----:R-:W-:Y:S02]  /*323d0*/  FADD.FTZ R123, R123, R122 ;  /* 0x0000007a7b7b7221 */ /* 0x002fe40000010000 */
[----:B------:R-:W-:Y:S02]  /*323e0*/  IMAD.MOV.U32 R122, RZ, RZ, 0x1 ;  /* 0x00000001ff7a7424 */ /* 0x000fe400078e00ff */
[----:B------:R-:W-:-:S02]  /*323f0*/  FMUL.FTZ R123, R123, c[0x0][0x1e0] ;  /* 0x000078007b7b7a20 */ /* 0x000fc40000410000 */
[----:B------:R-:W-:Y:S02]  /*32400*/  IMAD.MOV.U32 R167, RZ, RZ, 0x1f ;  /* 0x0000001fffa77424 */ /* 0x000fe400078e00ff */
        /* <DEDUP_REMOVED lines=128> */
[----:B------:R-:W-:Y:S01]  /*32c10*/  MOV R120, 0x32c40 ;  /* 0x00032c4000787802 */ /* 0x000fe20000000f00 */
[----:B------:R-:W-:Y:S02]  /*32c20*/  IMAD.MOV.U32 R121, RZ, RZ, -0x1 ;  /* 0xffffffffff797424 */ /* 0x000fe400078e00ff */
[----:B------:R-:W-:Y:S05]  /*32c30*/  CALL.REL.NOINC `($__internal_21_$__cuda_sm70_shflsync_bfly_p) ;  /* 0x0000019000007944 */ /* 0x000fea0003c00000 */
[----:B-1----:R-:W-:Y:S01]  /*32c40*/  FADD.FTZ R166, R166, R122 ;  /* 0x0000007aa6a67221 */ /* 0x002fe20000010000 */
[----:B------:R-:W-:Y:S01]  /*32c50*/  MOV R120, 0x32ca0 ;  /* 0x00032ca000787802 */ /* 0x000fe20000000f00 */
[----:B------:R-:W-:Y:S02]  /*32c60*/  IMAD.MOV.U32 R122, RZ, RZ, 0x2 ;  /* 0x00000002ff7a7424 */ /* 0x000fe400078e00ff */
[----:B------:R-:W-:Y:S02]  /*32c70*/  IMAD.MOV.U32 R167, RZ, RZ, 0x1f ;  /* 0x0000001fffa77424 */ /* 0x000fe400078e00ff */
[----:B------:R-:W-:Y:S02]  /*32c80*/  IMAD.MOV.U32 R121, RZ, RZ, -0x1 ;  /* 0xffffffffff797424 */ /* 0x000fe400078e00ff */
[----:B------:R-:W-:Y:S05]  /*32c90*/  CALL.REL.NOINC `($__internal_21_$__cuda_sm70_shflsync_bfly_p) ;  /* 0x0000013000007944 */ /* 0x000fea0003c00000 */
[----:B-1----:R-:W-:Y:S01]  /*32ca0*/  FADD.FTZ R166, R166, R122 ;  /* 0x0000007aa6a67221 */ /* 0x002fe20000010000 */
[----:B------:R-:W-:Y:S01]  /*32cb0*/  MOV R167, 0x1f ;  /* 0x0000001f00a77802 */ /* 0x000fe20000000f00 */
[----:B------:R-:W-:Y:S01]  /*32cc0*/  IMAD.MOV.U32 R122, RZ, RZ, 0x4 ;  /* 0x00000004ff7a7424 */ /* 0x000fe200078e00ff */
[----:B------:R-:W-:Y:S01]  /*32cd0*/  MOV R120, 0x32d00 ;  /* 0x00032d0000787802 */ /* 0x000fe20000000f00 */
[----:B------:R-:W-:-:S02]  /*32ce0*/  IMAD.MOV.U32 R121, RZ, RZ, -0x1 ;  /* 0xffffffffff797424 */ /* 0x000fc400078e00ff */
[----:B------:R-:W-:Y:S05]  /*32cf0*/  CALL.REL.NOINC `($__internal_21_$__cuda_sm70_shflsync_bfly_p) ;  /* 0x000000d000007944 */ /* 0x000fea0003c00000 */
[----:B-1----:R-:W-:Y:S01]  /*32d00*/  FADD.FTZ R166, R166, R122 ;  /* 0x0000007aa6a67221 */ /* 0x002fe20000010000 */
[----:B------:R-:W-:Y:S01]  /*32d10*/  MOV R120, 0x32d60 ;  /* 0x00032d6000787802 */ /* 0x000fe20000000f00 */
[----:B------:R-:W-:-:S02]  /*32d20*/  IMAD.MOV.U32 R122, RZ, RZ, 0x8 ;  /* 0x00000008ff7a7424 */ /* 0x000fc400078e00ff */
[----:B------:R-:W-:Y:S02]  /*32d30*/  IMAD.MOV.U32 R167, RZ, RZ, 0x1f ;  /* 0x0000001fffa77424 */ /* 0x000fe400078e00ff */
        /* <DEDUP_REMOVED lines=8> */
[----:B-1----:R-:W-:Y:S05]  /*32dc0*/  BRA `(.L_x_14075) ;  /* 0xffffd49000007947 */ /* 0x002fea000383ffff */
        .weak           $__internal_21_$__cuda_sm70_shflsync_bfly_p
        .type           $__internal_21_$__cuda_sm70_shflsync_bfly_p,@function
        .size           $__internal_21_$__cuda_sm70_shflsync_bfly_p,(.L_x_52439 - $__internal_21_$__cuda_sm70_shflsync_bfly_p)
$__internal_21_$__cuda_sm70_shflsync_bfly_p:
[----:B------:R-:W-:Y:S04]  /*32dd0*/  WARPSYNC R121 ;  /* 0x0000007900007348 */ /* 0x000fe80003800000 */
[----:B------:R0:W1:Y:S02]  /*32de0*/  SHFL.BFLY PT, R122, R166, R122, R167 ;  /* 0x0c00007aa67a7389 */ /* 0x00006400000e00a7 */
[----:B0-----:R-:W-:-:S04]  /*32df0*/  IMAD.MOV.U32 R121, RZ, RZ, 0x0 ;  /* 0x00000000ff797424 */ /* 0x001fc800078e00ff */
[----:B------:R-:W-:Y:S05]  /*32e00*/  RET.REL.NODEC R120 `(_ZN10layer_norm31ln_parallel_residual_fwd_kernelINS_13Kernel_traitsIf13__nv_bfloat16S2_S2_fjLj2048ELj1ELj4ELj1ELj16ENS_18Kernel_traits_baseILj2048EfS2_S2_S2_fjLj128EEEEELb1ELb0ELb1EEEvNS_9FwdParamsE) ;  /* 0xfffcd1f078007950 */ /* 0x000fea0003c3ffff */
.L_x_14076:
        /* <DEDUP_REMOVED lines=15> */
.L_x_52439:


//--------------------- .text._ZN10layer_norm31ln_parallel_residual_fwd_kernelINS_13Kernel_traitsIf13__nv_bfloat16S2_S2_fjLj2048ELj1ELj4ELj1ELj16ENS_18Kernel_traits_baseILj2048EfS2_S2_S2_fjLj128EEEEELb1ELb1ELb0EEEvNS_9FwdParamsE --------------------------
	.section	.text._ZN10layer_norm31ln_parallel_residual_fwd_kernelINS_13Kernel_traitsIf13__nv_bfloat16S2_S2_fjLj2048ELj1ELj4ELj1ELj16ENS_18Kernel_traits_baseILj2048EfS2_S2_S2_fjLj128EEEEELb1ELb1ELb0EEEvNS_9FwdParamsE,"ax",@progbits
	.sectioninfo	@"SHI_REGISTERS=242"
	.align	128
        .global         _ZN10layer_norm31ln_parallel_residual_fwd_kernelINS_13Kernel_traitsIf13__nv_bfloat16S2_S2_fjLj2048ELj1ELj4ELj1ELj16ENS_18Kernel_traits_baseILj2048EfS2_S2_S2_fjLj128EEEEELb1ELb1ELb0EEEvNS_9FwdParamsE
        .type           _ZN10layer_norm31ln_parallel_residual_fwd_kernelINS_13Kernel_traitsIf13__nv_bfloat16S2_S2_fjLj2048ELj1ELj4ELj1ELj16ENS_18Kernel_traits_baseILj2048EfS2_S2_S2_fjLj128EEEEELb1ELb1ELb0EEEvNS_9FwdParamsE,@function
        .size           _ZN10layer_norm31ln_parallel_residual_fwd_kernelINS_13Kernel_traitsIf13__nv_bfloat16S2_S2_fjLj2048ELj1ELj4ELj1ELj16ENS_18Kernel_traits_baseILj2048EfS2_S2_S2_fjLj128EEEEELb1ELb1ELb0EEEvNS_9FwdParamsE,(.L_x_52440 - _ZN10layer_norm31ln_parallel_residual_fwd_kernelINS_13Kernel_traitsIf13__nv_bfloat16S2_S2_fjLj2048ELj1ELj4ELj1ELj16ENS_18Kernel_traits_baseILj2048EfS2_S2_S2_fjLj128EEEEELb1ELb1ELb0EEEvNS_9FwdParamsE)
        .other          _ZN10layer_norm31ln_parallel_residual_fwd_kernelINS_13Kernel_traitsIf13__nv_bfloat16S2_S2_fjLj2048ELj1ELj4ELj1ELj16ENS_18Kernel_traits_baseILj2048EfS2_S2_S2_fjLj128EEEEELb1ELb1ELb0EEEvNS_9FwdParamsE,@"STO_CUDA_ENTRY STV_DEFAULT"
_ZN10layer_norm31ln_parallel_residual_fwd_kernelINS_13Kernel_traitsIf13__nv_bfloat16S2_S2_fjLj2048ELj1ELj4ELj1ELj16ENS_18Kernel_traits_baseILj2048EfS2_S2_S2_fjLj128EEEEELb1ELb1ELb0EEEvNS_9FwdParamsE:
.text._ZN10layer_norm31ln_parallel_residual_fwd_kernelINS_13Kernel_traitsIf13__nv_bfloat16S2_S2_fjLj2048ELj1ELj4ELj1ELj16ENS_18Kernel_traits_baseILj2048EfS2_S2_S2_fjLj128EEEEELb1ELb1ELb0EEEvNS_9FwdParamsE:
        /* <DEDUP_REMOVED lines=33> */
[----:B------:R-:W-:Y:S02]  /*0210*/  UIADD3 UR10, UR5, -0x4498517b, URZ ;  /* 0xbb67ae85050a7890 */ /* 0x000fe4000fffe03f */
[----:B------:R-:W-:-:S02]  /*0220*/  UIADD3 UR12, UR5, 0x76cf5d0a, URZ ;  /* 0x76cf5d0a050c7890 */ /* 0x000fc4000fffe03f */
[----:B------:R-:W-:Y:S01]  /*0230*/  IMAD.WIDE.U32 R10, R10, -0x326172a9, RZ ;  /* 0xcd9e8d570a0a7825 */ /* 0x000fe200078e00ff */
[----:B------:R-:W-:Y:S01]  /*0240*/  UIADD3 UR14, UR5, 0x32370b8f, URZ ;  /* 0x32370b8f050e7890 */ /* 0x000fe2000fffe03f */
[----:B------:R-:W-:Y:S01]  /*0250*/  LOP3.LUT R9, R5, UR10, R6, 0x96, !PT ;  /* 0x0000000a05097c12 */ /* 0x000fe2000f8e9606 */
[----:B------:R-:W-:Y:S01]  /*0260*/  UIADD3 UR15, UR4, 0x78dde6e4, URZ ;  /* 0x78dde6e4040f7890 */ /* 0x000fe2000fffe03f */
[----:B------:R-:W-:Y:S01]  /*0270*/  LOP3.LUT R5, R168, 0x1f, RZ, 0xc0, !PT ;  /* 0x0000001fa8057812 */ /* 0x000fe200078ec0ff */
[----:B------:R-:W-:Y:S01]  /*0280*/  UIADD3 UR16, UR5, -0x126145ec, URZ ;  /* 0xed9eba1405107890 */ /* 0x000fe2000fffe03f */
[----:B------:R-:W-:Y:S01]  /*0290*/  LOP3.LUT R6, R11, UR9, R8, 0x96, !PT ;  /* 0x000000090b067c12 */ /* 0x000fe2000f8e9608 */
[----:B------:R-:W-:Y:S01]  /*02a0*/  IMAD.WIDE.U32 R8, R9, -0x326172a9, RZ ;  /* 0xcd9e8d5709087825 */ /* 0x000fe200078e00ff */
[----:B------:R-:W-:Y:S02]  /*02b0*/  UIADD3 UR17, UR4, 0x1715609d, URZ ;  /* 0x1715609d04117890 */ /* 0x000fe4000fffe03f */
[----:B------:R-:W-:Y:S01]  /*02c0*/  UIADD3 UR18, UR5, -0x56f99767, URZ ;  /* 0xa906689905127890 */ /* 0x000fe2000fffe03f */
[----:B------:R-:W-:Y:S01]  /*02d0*/  IMAD.WIDE.U32 R6, R6, -0x2daee0ad, RZ ;  /* 0xd2511f5306067825 */ /* 0x000fe200078e00ff */
[----:B------:R-:W-:Y:S01]  /*02e0*/  LOP3.LUT R10, R9, UR11, R10, 0x96, !PT ;  /* 0x0000000b090a7c12 */ /* 0x000fe2000f8e960a */
[----:B------:R-:W-:-:S02]  /*02f0*/  UIADD3 UR19, UR4, -0x4ab325aa, URZ ;  /* 0xb54cda5604137890 */ /* 0x000fc4000fffe03f */
[----:B------:R-:W-:Y:S01]  /*0300*/  UIADD3 UR20, UR5, 0x646e171e, URZ ;  /* 0x646e171e05147890 */ /* 0x000fe2000fffe03f */
[----:B------:R-:W-:Y:S01]  /*0310*/  LOP3.LUT R12, R7, UR12, R4, 0x96, !PT ;  /* 0x0000000c070c7c12 */ /* 0x000fe2000f8e9604 */
[----:B------:R-:W-:Y:S01]  /*0320*/  IMAD.MOV.U32 R4, RZ, RZ, c[0x0][0x168] ;  /* 0x00005a00ff047624 */ /* 0x000fe200078e00ff */
[----:B------:R-:W-:Y:S01]  /*0330*/  UIADD3 UR21, UR4, 0x5384540f, URZ ;  /* 0x5384540f04157890 */ /* 0x000fe2000fffe03f */
[----:B------:R-:W-:Y:S01]  /*0340*/  IMAD.WIDE.U32 R10, R10, -0x2daee0ad, RZ ;  /* 0xd2511f530a0a7825 */ /* 0x000fe200078e00ff */
[----:B------:R-:W-:Y:S02]  /*0350*/  UIADD3 UR22, UR5, 0x1fd5c5a3, URZ ;  /* 0x1fd5c5a305167890 */ /* 0x000fe4000fffe03f */
[----:B------:R-:W-:Y:S01]  /*0360*/  SHF.R.S32.HI R4, RZ, 0x1f, R4 ;  /* 0x0000001fff047819 */ /* 0x000fe20000011404 */
[----:B------:R-:W-:Y:S01]  /*0370*/  IMAD.WIDE.U32 R12, R12, -0x326172a9, RZ ;  /* 0xcd9e8d570c0c7825 */ /* 0x000fe200078e00ff */
[----:B------:R-:W-:Y:S01]  /*0380*/  LOP3.LUT R9, R11, UR14, R6, 0x96, !PT ;  /* 0x0000000e0b097c12 */ /* 0x000fe2000f8e9606 */
[----:B------:R-:W-:Y:S01]  /*0390*/  UIADD3 UR23, UR4, -0xe443238, URZ ;  /* 0xf1bbcdc804177890 */ /* 0x000fe2000fffe03f */
[----:B------:R-:W-:-:S02]  /*03a0*/  LEA.HI R4, R4, c[0x0][0x168], RZ, 0x3 ;  /* 0x00005a0004047a11 */ /* 0x000fc400078f18ff */
[----:B------:R-:W-:Y:S02]  /*03b0*/  LOP3.LUT R11, R5, 0x1f, RZ, 0x3c, !PT ;  /* 0x0000001f050b7812 */ /* 0x000fe400078e3cff */
        /* <DEDUP_REMOVED lines=39> */
.L_x_14078:
[----:B------:R-:W-:Y:S05]  /*0630*/  BSYNC B0 ;  /* 0x0000000000007941 */ /* 0x000fea0003800000 */
.L_x_14077:
        /* <DEDUP_REMOVED lines=17> */
.L_x_14080:
[----:B------:R-:W-:Y:S05]  /*0750*/  BSYNC B0 ;  /* 0x0000000000007941 */ /* 0x000fea0003800000 */
.L_x_14079:
        /* <DEDUP_REMOVED lines=17> */
.L_x_14082:
[----:B------:R-:W-:Y:S05]  /*0870*/  BSYNC B0 ;  /* 0x0000000000007941 */ /* 0x000fea0003800000 */
.L_x_14081:
        /* <DEDUP_REMOVED lines=17> */
.L_x_14084:
[----:B------:R-:W-:Y:S05]  /*0990*/  BSYNC B0 ;  /* 0x0000000000007941 */ /* 0x000fea0003800000 */
.L_x_14083:
        /* <DEDUP_REMOVED lines=17> */
.L_x_14086:
[----:B------:R-:W-:Y:S05]  /*0ab0*/  BSYNC B0 ;  /* 0x0000000000007941 */ /* 0x000fea0003800000 */
.L_x_14085:
[----:B------:R-:W-:Y:S01]  /*0ac0*/  ISETP.GE.U32.AND P0, PT, R4, 0xc0, PT ;  /* 0x000000c00400780c */ /* 0x000fe20003f06070 */
[----:B------:R-:W-:Y:S01]  /*0ad0*/  IMAD.WIDE.U32 R14, R14, -0x326172a9, RZ ;  /* 0xcd9e8d570e0e7825 */ /* 0x000fe200078e00ff */
[----:B------:R-:W-:Y:S01]  /*0ae0*/  LOP3.LUT R169, R169, 0xfffffeff, RZ, 0xc0, !PT ;  /* 0xfffffeffa9a97812 */ /* 0x000fe200078ec0ff */
[----:B------:R-:W-:Y:S01]  /*0af0*/  UIADD3 UR24, UR5, -0x24c28bd8, URZ ;  /* 0xdb3d742805187890 */ /* 0x000fe2000fffe03f */
[----:B------:R-:W-:Y:S01]  /*0b00*/  BSSY B0, `(.L_x_14087) ;  /* 0x0000017000007945 */ /* 0x000fe20003800000 */
[----:B0-----:R-:W-:Y:S01]  /*0b10*/  IMAD.WIDE.U32 R8, R16, -0x2daee0ad, RZ ;  /* 0xd2511f5310087825 */ /* 0x001fe200078e00ff */
[----:B------:R-:W-:Y:S01]  /*0b20*/  UIADD3 UR25, UR4, -0x700cb87f, URZ ;  /* 0x8ff3478104197890 */ /* 0x000fe2000fffe03f */
[----:B------:R-:W-:-:S02]  /*0b30*/  LOP3.LUT R12, R15, UR19, R12, 0x96, !PT ;  /* 0x000000130f0c7c12 */ /* 0x000fc4000f8e960c */
[----:B------:R-:W-:Y:S02]  /*0b40*/  SHF.R.U32.HI R168, RZ, 0x5, R168 ;  /* 0x00000005ffa87819 */ /* 0x000fe400000116a8 */
[----:B------:R-:W-:Y:S02]  /*0b50*/  LOP3.LUT R13, R9, UR20, R10, 0x96, !PT ;  /* 0x00000014090d7c12 */ /* 0x000fe4000f8e960a */
        /* <DEDUP_REMOVED lines=17> */
.L_x_14088:
[----:B------:R-:W-:Y:S05]  /*0c70*/  BSYNC B0 ;  /* 0x0000000000007941 */ /* 0x000fea0003800000 */
.L_x_14087:
[----:B------:R-:W-:Y:S01]  /*0c80*/  ISETP.GE.U32.AND P0, PT, R4, 0xe0, PT ;  /* 0x000000e00400780c */ /* 0x000fe20003f06070 */
[----:B0-----:R-:W-:Y:S01]  /*0c90*/  IMAD.WIDE.U32 R10, R12, -0x2daee0ad, RZ ;  /* 0xd2511f530c0a7825 */ /* 0x001fe200078e00ff */
        /* <DEDUP_REMOVED lines=9> */
[----:B------:R-:W-:Y:S01]  /*0d30*/  ISETP.NE.U32.AND P0, PT, RZ, c[0x0][0x218], PT ;  /* 0x00008600ff007a0c */ /* 0x000fe20003f05070 */
[----:B------:R-:W-:Y:S01]  /*0d40*/  CS2R R66, SRZ ;  /* 0x0000000000427805 */ /* 0x000fe2000001ff00 */
[----:B------:R-:W-:Y:S01]  /*0d50*/  CS2R R64, SRZ ;  /* 0x0000000000407805 */ /* 0x000fe2000001ff00 */
[----:B------:R-:W-:Y:S01]  /*0d60*/  CS2R R62, SRZ ;  /* 0x00000000003e7805 */ /* 0x000fe2000001ff00 */
[----:B------:R-:W-:Y:S01]  /*0d70*/  ISETP.NE.AND.EX P0, PT, RZ, c[0x0][0x21c], PT, P0 ;  /* 0x00008700ff007a0c */ /* 0x000fe20003f05300 */
[----:B------:R-:W-:Y:S01]  /*0d80*/  IMAD.MOV.U32 R8, RZ, RZ, 0x20 ;  /* 0x00000020ff087424 */ /* 0x000fe200078e00ff */
[----:B------:R-:W-:-:S03]  /*0d90*/  CS2R R60, SRZ ;  /* 0x00000000003c7805 */ /* 0x000fc6000001ff00 */
[----:B------:R-:W-:-:S05]  /*0da0*/  IMAD.WIDE.U32 R8, R5, R8, c[0x0][0x1b0] ;  /* 0x00006c0005087625 */ /* 0x000fca00078e0008 */
[----:B------:R0:W5:Y:S03]  /*0db0*/  LDG.E.128 R56, [R8.64] ;  /* 0x0000000608387981 */ /* 0x000166000c1e1d00 */
[C---:B------:R-:W-:Y:S01]  /*0dc0*/  @P0 LEA R6, P1, R5.reuse, c[0x0][0x218], 0x5 ;  /* 0x0000860005060a11 */ /* 0x040fe200078228ff */
[----:B------:R0:W5:Y:S03]  /*0dd0*/  LDG.E.128 R52, [R8.64+0x10] ;  /* 0x0000100608347981 */ /* 0x000166000c1e1d00 */
[----:B------:R-:W-:-:S05]  /*0de0*/  @P0 LEA.HI.X R7, R5, c[0x0][0x21c], RZ, 0x5, P1 ;  /* 0x0000870005070a11 */ /* 0x000fca00008f2cff */
[----:B------:R0:W5:Y:S04]  /*0df0*/  @P0 LDG.E.128 R64, [R6.64] ;  /* 0x0000000606400981 */ /* 0x000168000c1e1d00 */
[----:B------:R0:W5:Y:S01]  /*0e00*/  @P0 LDG.E.128 R60, [R6.64+0x10] ;  /* 0x00001006063c0981 */ /* 0x000162000c1e1d00 */
[----:B------:R-:W-:-:S03]  /*0e10*/  IADD3 R5, R5, 0x20, RZ ;  /* 0x0000002005057810 */ /* 0x000fc60007ffe0ff */
.L_x_14090:
[----:B------:R-:W-:Y:S05]  /*0e20*/  BSYNC B0 ;  /* 0x0000000000007941 */ /* 0x000fea0003800000 */
.L_x_14089:
[----:B------:R-:W-:Y:S01]  /*0e30*/  ISETP.GE.U32.AND P0, PT, R4, 0x100, PT ;  /* 0x000001000400780c */ /* 0x000fe20003f06070 */
[----:B------:R-:W-:Y:S01]  /*0e40*/  BSSY B0, `(.L_x_14091) ;  /* 0x0000014000007945 */ /* 0x000fe20003800000 */
[----:B------:R-:W-:Y:S01]  /*0e50*/  LOP3.LUT R169, R169, 0xffffffbf, RZ, 0xc0, !PT ;  /* 0xffffffbfa9a97812 */ /* 0x000fe200078ec0ff */
[----:B------:R-:W-:-:S04]  /*0e60*/  IMAD.HI.U32 R17, R16, -0x326172a9, RZ ;  /* 0xcd9e8d5710117827 */ /* 0x000fc800078e00ff */
[----:B------:R-:W-:-:S06]  /*0e70*/  IMAD.HI.U32 R15, R14, -0x2daee0ad, RZ ;  /* 0xd2511f530e0f7827 */ /* 0x000fcc00078e00ff */
        /* <DEDUP_REMOVED lines=16> */
.L_x_14092:
[----:B------:R-:W-:Y:S05]  /*0f80*/  BSYNC B0 ;  /* 0x0000000000007941 */ /* 0x000fea0003800000 */
.L_x_14091:
[----:B------:R-:W-:Y:S02]  /*0f90*/  ISETP.GE.AND P0, PT, R168, c[0x0][0x164], PT ;  /* 0x00005900a8007a0c */ /* 0x000fe40003f06270 */
[----:B------:R-:W-:Y:S02]  /*0fa0*/  LOP3.LUT R17, R17, UR23, R12, 0x96, !PT ;  /* 0x0000001711117c12 */ /* 0x000fe4000f8e960c */
[----:B------:R-:W-:-:S09]  /*0fb0*/  LOP3.LUT R15, R15, UR24, R10, 0x96, !PT ;  /* 0x000000180f0f7c12 */ /* 0x000fd2000f8e960a */
[----:B------:R-:W-:Y:S05]  /*0fc0*/  @P0 EXIT ;  /* 0x000000000000094d */ /* 0x000fea0003800000 */
[----:B------:R-:W-:Y:S01]  /*0fd0*/  IMAD R5, R16, -0x326172a9, RZ ;  /* 0xcd9e8d5710057824 */ /* 0x000fe200078e02ff */
[----:B------:R-:W-:Y:S01]  /*0fe0*/  BSSY B0, `(.L_x_14093) ;  /* 0x0003094000007945 */ /* 0x000fe20003800000 */
[----:B0-----:R-:W-:Y:S01]  /*0ff0*/  IMAD.HI.U32 R6, R15, -0x326172a9, RZ ;  /* 0xcd9e8d570f067827 */ /* 0x001fe200078e00ff */
[----:B------:R-:W-:-:S03]  /*1000*/  ULDC.U8 UR8, c[0x0][0x1f0] ;  /* 0x00007c0000087ab9 */ /* 0x000fc60000000000 */
[----:B------:R-:W-:Y:S01]  /*1010*/  IMAD R7, R14, -0x2daee0ad, RZ ;  /* 0xd2511f530e077824 */ /* 0x000fe200078e02ff */
[----:B------:R-:W-:Y:S01]  /*1020*/  LOP3.LUT R5, R6, UR25, R5, 0x96, !PT ;  /* 0x0000001906057c12 */ /* 0x000fe2000f8e9605 */
[----:B------:R-:W-:Y:S01]  /*1030*/  IMAD.HI.U32 R8, R17, -0x2daee0ad, RZ ;  /* 0xd2511f5311087827 */ /* 0x000fe200078e00ff */
[----:B------:R-:W-:-:S03]  /*1040*/  LOP3.LUT R6, R18, 0x3, RZ, 0xc0, !PT ;  /* 0x0000000312067812 */ /* 0x000fc600078ec0ff */
[----:B------:R-:W-:Y:S01]  /*1050*/  IMAD R10, R17, -0x2daee0ad, RZ ;  /* 0xd2511f53110a7824 */ /* 0x000fe200078e02ff */
[----:B------:R-:W-:Y:S01]  /*1060*/  LOP3.LUT R7, R8, UR26, R7, 0x96, !PT ;  /* 0x0000001a08077c12 */ /* 0x000fe2000f8e9607 */
[----:B------:R-:W-:Y:S02]  /*1070*/  IMAD R8, R15, -0x326172a9, RZ ;  /* 0xcd9e8d570f087824 */ /* 0x000fe400078e02ff */
[----:B------:R-:W-:Y:S02]  /*1080*/  IMAD.MOV.U32 R9, RZ, RZ, RZ ;  /* 0x000000ffff097224 */ /* 0x000fe400078e00ff */
.L_x_15160:
        /* <DEDUP_REMOVED lines=37> */
.L_x_14097:
[----:B0-----:R-:W-:Y:S02]  /*12e0*/  IMAD.MOV.U32 R202, RZ, RZ, R8 ;  /* 0x000000ffffca7224 */ /* 0x001fe400078e0008 */
.L_x_14098:
[----:B------:R-:W-:Y:S05]  /*12f0*/  BSYNC B2 ;  /* 0x0000000000027941 */ /* 0x000fea0003800000 */
.L_x_14096:
        /* <DEDUP_REMOVED lines=16> */
.L_x_14102:
[----:B------:R-:W-:Y:S05]  /*1400*/  BSYNC B3 ;  /* 0x0000000000037941 */ /* 0x000fea0003800000 */
.L_x_14101:
        /* <DEDUP_REMOVED lines=43> */
.L_x_14100:
[----:B------:R-:W-:Y:S05]  /*16c0*/  BSYNC B2 ;  /* 0x0000000000027941 */ /* 0x000fea0003800000 */
.L_x_14099:
        /* <DEDUP_REMOVED lines=18> */
.L_x_14103:
        /* <DEDUP_REMOVED lines=12> */
.L_x_14106:
[----:B------:R-:W-:Y:S02]  /*18b0*/  IMAD.MOV.U32 R218, RZ, RZ, R8 ;  /* 0x000000ffffda7224 */ /* 0x000fe400078e0008 */
.L_x_14107:
[----:B------:R-:W-:Y:S05]  /*18c0*/  BSYNC B2 ;  /* 0x0000000000027941 */ /* 0x000fea0003800000 */
.L_x_14105:
        /* <DEDUP_REMOVED lines=16> */
.L_x_14111:
[----:B------:R-:W-:Y:S05]  /*19d0*/  BSYNC B3 ;  /* 0x0000000000037941 */ /* 0x000fea0003800000 */
.L_x_14110:
        /* <DEDUP_REMOVED lines=44> */
.L_x_14109:
[----:B------:R-:W-:Y:S05]  /*1ca0*/  BSYNC B2 ;  /* 0x0000000000027941 */ /* 0x000fea0003800000 */
.L_x_14108:
        /* <DEDUP_REMOVED lines=10> */
.L_x_14104:
        /* <DEDUP_REMOVED lines=12> */
.L_x_14113:
[----:B------:R-:W-:Y:S02]  /*1e10*/  IMAD.MOV.U32 R218, RZ, RZ, R8 ;  /* 0x000000ffffda7224 */ /* 0x000fe400078e0008 */
.L_x_14114:
[----:B------:R-:W-:Y:S05]  /*1e20*/  BSYNC B2 ;  /* 0x0000000000027941 */ /* 0x000fea0003800000 */
.L_x_14112:
        /* <DEDUP_REMOVED lines=16> */
.L_x_14118:
[----:B------:R-:W-:Y:S05]  /*1f30*/  BSYNC B3 ;  /* 0x0000000000037941 */ /* 0x000fea0003800000 */
.L_x_14117:
        /* <DEDUP_REMOVED lines=42> */
[----:B------:R-:W-:Y:S01]  /*21e0*/  LOP3.LUT R7, R7, UR26, R170, 0x96, !PT ;  /* 0x0000001a07077c12 */ /* 0x000fe2000f8e96aa */
[----:B------:R-:W-:Y:S02]  /*21f0*/  IMAD.MOV.U32 R10, RZ, RZ, R6 ;  /* 0x000000ffff0a7224 */ /* 0x000fe400078e0006 */
.L_x_14116:
[----:B------:R-:W-:Y:S05]  /*2200*/  BSYNC B2 ;  /* 0x0000000000027941 */ /* 0x000fea0003800000 */
.L_x_14115:
        /* <DEDUP_REMOVED lines=15> */
.L_x_14119:
        /* <DEDUP_REMOVED lines=12> */
.L_x_14122:
[----:B------:R-:W-:Y:S02]  /*23c0*/  IMAD.MOV.U32 R164, RZ, RZ, R8 ;  /* 0x000000ffffa47224 */ /* 0x000fe400078e0008 */
.L_x_14123:
[----:B------:R-:W-:Y:S05]  /*23d0*/  BSYNC B2 ;  /* 0x0000000000027941 */ /* 0x000fea0003800000 */
.L_x_14121:
        /* <DEDUP_REMOVED lines=16> */
.L_x_14127:
[----:B------:R-:W-:Y:S05]  /*24e0*/  BSYNC B3 ;  /* 0x0000000000037941 */ /* 0x000fea0003800000 */
.L_x_14126:
        /* <DEDUP_REMOVED lines=44> */
.L_x_14125:
[----:B------:R-:W-:Y:S05]  /*27b0*/  BSYNC B2 ;  /* 0x0000000000027941 */ /* 0x000fea0003800000 */
.L_x_14124:
        /* <DEDUP_REMOVED lines=10> */
.L_x_14120:
        /* <DEDUP_REMOVED lines=12> */
.L_x_14129:
[----:B------:R-:W-:Y:S02]  /*2920*/  IMAD.MOV.U32 R164, RZ, RZ, R8 ;  /* 0x000000ffffa47224 */ /* 0x000fe400078e0008 */
.L_x_14130:
[----:B------:R-:W-:Y:S05]  /*2930*/  BSYNC B2 ;  /* 0x0000000000027941 */ /* 0x000fea0003800000 */
.L_x_14128:
        /* <DEDUP_REMOVED lines=16> */
.L_x_14134:
[----:B------:R-:W-:Y:S05]  /*2a40*/  BSYNC B3 ;  /* 0x0000000000037941 */ /* 0x000fea0003800000 */
.L_x_14133:
        /* <DEDUP_REMOVED lines=44> */
.L_x_14132:
[----:B------:R-:W-:Y:S05]  /*2d10*/  BSYNC B2 ;  /* 0x0000000000027941 */ /* 0x000fea0003800000 */
.L_x_14131:
        /* <DEDUP_REMOVED lines=9> */
[----:B------:R-:W-:Y:S01]  /*2db0*/  MOV R6, R186 ;  /* 0x000000ba00067202 */ /* 0x000fe20000000f00 */
[----:B------:R-:W-:Y:S05]  /*2dc0*/  @!P0 BRA `(.L_x_14136) ;  /* 0x000005a000008947 */ /* 0x000fea0003800000 */
[----:B------:R-:W-:Y:S01]  /*2dd0*/  PRMT R164, RZ, 0x5410, R29 ;  /* 0x00005410ffa47816 */ /* 0x000fe2000000001d */
[----:B------:R-:W-:-:S04]  /*2de0*/  IMAD.MOV.U32 R6, RZ, RZ, R186 ;  /* 0x000000ffff067224 */ /* 0x000fc800078e00ba */
[----:B------:R-:W-:Y:S01]  /*2df0*/  FADD.FTZ R171, R164, R171 ;  /* 0x000000aba4ab7221 */ /* 0x000fe20000010000 */
[----:B------:R-:W-:Y:S05]  /*2e00*/  BRA `(.L_x_14136) ;  /* 0x0000056000007947 */ /* 0x000fea0003800000 */
.L_x_14135:
        /* <DEDUP_REMOVED lines=12> */
.L_x_14138:
[----:B------:R-:W-:Y:S02]  /*2ed0*/  IMAD.MOV.U32 R164, RZ, RZ, R8 ;  /* 0x000000ffffa47224 */ /* 0x000fe400078e0008 */
.L_x_14139:
[----:B------:R-:W-:Y:S05]  /*2ee0*/  BSYNC B2 ;  /* 0x0000000000027941 */ /* 0x000fea0003800000 */
.L_x_14137:
        /* <DEDUP_REMOVED lines=16> */
.L_x_14143:
[----:B------:R-:W-:Y:S05]  /*2ff0*/  BSYNC B3 ;  /* 0x0000000000037941 */ /* 0x000fea0003800000 */
.L_x_14142:
        /* <DEDUP_REMOVED lines=44> */
.L_x_14141:
[----:B------:R-:W-:Y:S05]  /*32c0*/  BSYNC B2 ;  /* 0x0000000000027941 */ /* 0x000fea0003800000 */
.L_x_14140:
        /* <DEDUP_REMOVED lines=10> */
.L_x_14136:
        /* <DEDUP_REMOVED lines=12> */
.L_x_14145:
[----:B------:R-:W-:Y:S02]  /*3430*/  IMAD.MOV.U32 R164, RZ, RZ, R8 ;  /* 0x000000ffffa47224 */ /* 0x000fe400078e0008 */
.L_x_14146:
[----:B------:R-:W-:Y:S05]  /*3440*/  BSYNC B2 ;  /* 0x0000000000027941 */ /* 0x000fea0003800000 */
.L_x_14144:
        /* <DEDUP_REMOVED lines=16> */
.L_x_14150:
[----:B------:R-:W-:Y:S05]  /*3550*/  BSYNC B3 ;  /* 0x0000000000037941 */ /* 0x000fea0003800000 */
.L_x_14149:
        /* <DEDUP_REMOVED lines=44> */
.L_x_14148:
[----:B------:R-:W-:Y:S05]  /*3820*/  BSYNC B2 ;  /* 0x0000000000027941 */ /* 0x000fea0003800000 */
.L_x_14147:
        /* <DEDUP_REMOVED lines=15> */
.L_x_14151:
        /* <DEDUP_REMOVED lines=12> */
.L_x_14154:
[----:B------:R-:W-:Y:S02]  /*39e0*/  IMAD.MOV.U32 R187, RZ, RZ, R8 ;  /* 0x000000ffffbb7224 */ /* 0x000fe400078e0008 */
.L_x_14155:
[----:B------:R-:W-:Y:S05]  /*39f0*/  BSYNC B2 ;  /* 0x0000000000027941 */ /* 0x000fea0003800000 */
.L_x_14153:
        /* <DEDUP_REMOVED lines=16> */
.L_x_14159:
[----:B------:R-:W-:Y:S05]  /*3b00*/  BSYNC B3 ;  /* 0x0000000000037941 */ /* 0x000fea0003800000 */
.L_x_14158:
        /* <DEDUP_REMOVED lines=44> */
.L_x_14157:
[----:B------:R-:W-:Y:S05]  /*3dd0*/  BSYNC B2 ;  /* 0x0000000000027941 */ /* 0x000fea0003800000 */
.L_x_14156:
        /* <DEDUP_REMOVED lines=10> */
.L_x_14152:
        /* <DEDUP_REMOVED lines=12> */
.L_x_14161:
[----:B------:R-:W-:Y:S02]  /*3f40*/  IMAD.MOV.U32 R218, RZ, RZ, R8 ;  /* 0x000000ffffda7224 */ /* 0x000fe400078e0008 */
.L_x_14162:
[----:B------:R-:W-:Y:S05]  /*3f50*/  BSYNC B2 ;  /* 0x0000000000027941 */ /* 0x000fea0003800000 */
.L_x_14160:
        /* <DEDUP_REMOVED lines=16> */
.L_x_14166:
[----:B------:R-:W-:Y:S05]  /*4060*/  BSYNC B3 ;  /* 0x0000000000037941 */ /* 0x000fea0003800000 */
.L_x_14165:
        /* <DEDUP_REMOVED lines=44> */
.L_x_14164:
[----:B------:R-:W-:Y:S05]  /*4330*/  BSYNC B2 ;  /* 0x0000000000027941 */ /* 0x000fea0003800000 */
.L_x_14163:
        /* <DEDUP_REMOVED lines=13> */
.L_x_14167:
        /* <DEDUP_REMOVED lines=12> */
.L_x_14170:
[----:B------:R-:W-:Y:S02]  /*44d0*/  IMAD.MOV.U32 R218, RZ, RZ, R8 ;  /* 0x000000ffffda7224 */ /* 0x000fe400078e0008 */
.L_x_14171:
[----:B------:R-:W-:Y:S05]  /*44e0*/  BSYNC B2 ;  /* 0x0000000000027941 */ /* 0x000fea0003800000 */
.L_x_14169:
        /* <DEDUP_REMOVED lines=16> */
.L_x_14175:
[----:B------:R-:W-:Y:S05]  /*45f0*/  BSYNC B3 ;  /* 0x0000000000037941 */ /* 0x000fea0003800000 */
.L_x_14174:
        /* <DEDUP_REMOVED lines=44> */
.L_x_14173:
[----:B------:R-:W-:Y:S05]  /*48c0*/  BSYNC B2 ;  /* 0x0000000000027941 */ /* 0x000fea0003800000 */
.L_x_14172:
        /* <DEDUP_REMOVED lines=10> */
.L_x_14168:
        /* <DEDUP_REMOVED lines=12> */
.L_x_14177:
[----:B------:R-:W-:Y:S02]  /*4a30*/  IMAD.MOV.U32 R218, RZ, RZ, R8 ;  /* 0x000000ffffda7224 */ /* 0x000fe400078e0008 */
.L_x_14178:
[----:B------:R-:W-:Y:S05]  /*4a40*/  BSYNC B2 ;  /* 0x0000000000027941 */ /* 0x000fea0003800000 */
.L_x_14176:
        /* <DEDUP_REMOVED lines=16> */
.L_x_14182:
[----:B------:R-:W-:Y:S05]  /*4b50*/  BSYNC B3 ;  /* 0x0000000000037941 */ /* 0x000fea0003800000 */
.L_x_14181:
        /* <DEDUP_REMOVED lines=44> */
.L_x_14180:
[----:B------:R-:W-:Y:S05]  /*4e20*/  BSYNC B2 ;  /* 0x0000000000027941 */ /* 0x000fea0003800000 */
.L_x_14179:
        /* <DEDUP_REMOVED lines=13> */
.L_x_14183:
        /* <DEDUP_REMOVED lines=12> */
.L_x_14186:
[----:B------:R-:W-:Y:S02]  /*4fc0*/  IMAD.MOV.U32 R166, RZ, RZ, R8 ;  /* 0x000000ffffa67224 */ /* 0x000fe400078e0008 */
.L_x_14187:
[----:B------:R-:W-:Y:S05]  /*4fd0*/  BSYNC B2 ;  /* 0x0000000000027941 */ /* 0x000fea0003800000 */
.L_x_14185:
        /* <DEDUP_REMOVED lines=16> */
.L_x_14191:
[----:B------:R-:W-:Y:S05]  /*50e0*/  BSYNC B3 ;  /* 0x0000000000037941 */ /* 0x000fea0003800000 */
.L_x_14190:
        /* <DEDUP_REMOVED lines=44> */
.L_x_14189:
[----:B------:R-:W-:Y:S05]  /*53b0*/  BSYNC B2 ;  /* 0x0000000000027941 */ /* 0x000fea0003800000 */
.L_x_14188:
        /* <DEDUP_REMOVED lines=10> */
.L_x_14184:
        /* <DEDUP_REMOVED lines=12> */
.L_x_14193:
[----:B------:R-:W-:Y:S02]  /*5520*/  IMAD.MOV.U32 R166, RZ, RZ, R8 ;  /* 0x000000ffffa67224 */ /* 0x000fe400078e0008 */
.L_x_14194:
[----:B------:R-:W-:Y:S05]  /*5530*/  BSYNC B2 ;  /* 0x0000000000027941 */ /* 0x000fea0003800000 */
.L_x_14192:
        /* <DEDUP_REMOVED lines=16> */
.L_x_14198:
[----:B------:R-:W-:Y:S05]  /*5640*/  BSYNC B3 ;  /* 0x0000000000037941 */ /* 0x000fea0003800000 */
.L_x_14197:
        /* <DEDUP_REMOVED lines=44> */
.L_x_14196:
[----:B------:R-:W-:Y:S05]  /*5910*/  BSYNC B2 ;  /* 0x0000000000027941 */ /* 0x000fea0003800000 */
.L_x_14195:
        /* <DEDUP_REMOVED lines=13> */
.L_x_14199:
        /* <DEDUP_REMOVED lines=12> */
.L_x_14202:
[----:B------:R-:W-:Y:S02]  /*5ab0*/  IMAD.MOV.U32 R166, RZ, RZ, R8 ;  /* 0x000000ffffa67224 */ /* 0x000fe400078e0008 */
.L_x_14203:
[----:B------:R-:W-:Y:S05]  /*5ac0*/  BSYNC B2 ;  /* 0x0000000000027941 */ /* 0x000fea0003800000 */
.L_x_14201:
        /* <DEDUP_REMOVED lines=16> */
.L_x_14207:
[----:B------:R-:W-:Y:S05]  /*5bd0*/  BSYNC B3 ;  /* 0x0000000000037941 */ /* 0x000fea0003800000 */
.L_x_14206:
        /* <DEDUP_REMOVED lines=44> */
.L_x_14205:
[----:B------:R-:W-:Y:S05]  /*5ea0*/  BSYNC B2 ;  /* 0x0000000000027941 */ /* 0x000fea0003800000 */
.L_x_14204:
        /* <DEDUP_REMOVED lines=10> */
.L_x_14200:
        /* <DEDUP_REMOVED lines=12> */
.L_x_14209:
[----:B------:R-:W-:Y:S02]  /*6010*/  IMAD.MOV.U32 R166, RZ, RZ, R8 ;  /* 0x000000ffffa67224 */ /* 0x000fe400078e0008 */
.L_x_14210:
[----:B------:R-:W-:Y:S05]  /*6020*/  BSYNC B2 ;  /* 0x0000000000027941 */ /* 0x000fea0003800000 */
.L_x_14208:
        /* <DEDUP_REMOVED lines=16> */
.L_x_14214:
[----:B------:R-:W-:Y:S05]  /*6130*/  BSYNC B3 ;  /* 0x0000000000037941 */ /* 0x000fea0003800000 */
.L_x_14213:
        /* <DEDUP_REMOVED lines=44> */
.L_x_14212:
[----:B------:R-:W-:Y:S05]  /*6400*/  BSYNC B2 ;  /* 0x0000000000027941 */ /* 0x000fea0003800000 */
.L_x_14211:
        /* <DEDUP_REMOVED lines=13> */
.L_x_14215:
        /* <DEDUP_REMOVED lines=12> */
.L_x_14218:
[----:B------:R-:W-:Y:S02]  /*65a0*/  IMAD.MOV.U32 R230, RZ, RZ, R8 ;  /* 0x000000ffffe67224 */ /* 0x000fe400078e0008 */
.L_x_14219:
[----:B------:R-:W-:Y:S05]  /*65b0*/  BSYNC B2 ;  /* 0x0000000000027941 */ /* 0x000fea0003800000 */
.L_x_14217:
        /* <DEDUP_REMOVED lines=16> */
.L_x_14223:
[----:B------:R-:W-:Y:S05]  /*66c0*/  BSYNC B3 ;  /* 0x0000000000037941 */ /* 0x000fea0003800000 */
.L_x_14222:
        /* <DEDUP_REMOVED lines=44> */
.L_x_14221:
[----:B------:R-:W-:Y:S05]  /*6990*/  BSYNC B2 ;  /* 0x0000000000027941 */ /* 0x000fea0003800000 */
.L_x_14220:
        /* <DEDUP_REMOVED lines=10> */
.L_x_14216:
        /* <DEDUP_REMOVED lines=54> */
.L_x_14224:
[----:B------:R-:W-:Y:S02]  /*6da0*/  IADD3 R227, R27, 0x20, RZ ;  /* 0x000000201be37810 */ /* 0x000fe40007ffe0ff */
.L_x_14095:
[----:B------:R-:W-:Y:S05]  /*6db0*/  BSYNC B1 ;  /* 0x0000000000017941 */ /* 0x000fea0003800000 */
.L_x_14094:
        /* <DEDUP_REMOVED lines=30> */
.L_x_14228:
[----:B0-----:R-:W-:Y:S02]  /*6fa0*/  IMAD.MOV.U32 R219, RZ, RZ, R8 ;  /* 0x000000ffffdb7224 */ /* 0x001fe400078e0008 */
.L_x_14229:
[----:B------:R-:W-:Y:S05]  /*6fb0*/  BSYNC B2 ;  /* 0x0000000000027941 */ /* 0x000fea0003800000 */
.L_x_14227:
        /* <DEDUP_REMOVED lines=16> */
.L_x_14233:
[----:B------:R-:W-:Y:S05]  /*70c0*/  BSYNC B3 ;  /* 0x0000000000037941 */ /* 0x000fea0003800000 */
.L_x_14232:
        /* <DEDUP_REMOVED lines=44> */
.L_x_14231:
[----:B------:R-:W-:Y:S05]  /*7390*/  BSYNC B2 ;  /* 0x0000000000027941 */ /* 0x000fea0003800000 */
.L_x_14230:
[----:B------:R-:W0:Y:S01]  /*73a0*/  I2F.U32 R173, R219 ;  /* 0x000000db00ad7306 */ /* 0x000e220000201000 */
[----:B------:R-:W-:Y:S01]  /*73b0*/  IMAD.MOV.U32 R232, RZ, RZ, 0x2f800000 ;  /* 0x2f800000ffe87424 */ /* 0x000fe200078e00ff */
[----:B------:R-:W-:Y:S02]  /*73c0*/  ISETP.NE.U32.AND P1, PT, RZ, c[0x0][0x178], PT ;  /* 0x00005e00ff007a0c */ /* 0x000fe40003f25070 */
[----:B-----5:R-:W-:Y:S02]  /*73d0*/  PRMT R6, RZ, 0x5410, R164 ;  /* 0x00005410ff067816 */ /* 0x020fe400000000a4 */
[----:B------:R-:W-:-:S02]  /*73e0*/  ISETP.NE.AND.EX P1, PT, RZ, c[0x0][0x17c], PT, P1 ;  /* 0x00005f00ff007a0c */ /* 0x000fc40003f25310 */
[----:B------:R-:W-:Y:S01]  /*73f0*/  LOP3.LUT R169, R169, 0xfffffff7, RZ, 0xc0, !PT ;  /* 0xfffffff7a9a97812 */ /* 0x000fe200078ec0ff */
        /* <DEDUP_REMOVED lines=12> */
.L_x_14234:
        /* <DEDUP_REMOVED lines=12> */
.L_x_14237:
[----:B------:R-:W-:Y:S02]  /*7580*/  IMAD.MOV.U32 R219, RZ, RZ, R8 ;  /* 0x000000ffffdb7224 */ /* 0x000fe400078e0008 */
.L_x_14238:
[----:B------:R-:W-:Y:S05]  /*7590*/  BSYNC B2 ;  /* 0x0000000000027941 */ /* 0x000fea0003800000 */
.L_x_14236:
        /* <DEDUP_REMOVED lines=16> */
.L_x_14242:
[----:B------:R-:W-:Y:S05]  /*76a0*/  BSYNC B3 ;  /* 0x0000000000037941 */ /* 0x000fea0003800000 */
.L_x_14241:
        /* <DEDUP_REMOVED lines=44> */
.L_x_14240:
[----:B------:R-:W-:Y:S05]  /*7970*/  BSYNC B2 ;  /* 0x0000000000027941 */ /* 0x000fea0003800000 */
.L_x_14239:
        /* <DEDUP_REMOVED lines=10> */
.L_x_14235:
        /* <DEDUP_REMOVED lines=12> */
.L_x_14244:
[----:B------:R-:W-:Y:S02]  /*7ae0*/  IMAD.MOV.U32 R219, RZ, RZ, R8 ;  /* 0x000000ffffdb7224 */ /* 0x000fe400078e0008 */
.L_x_14245:
[----:B------:R-:W-:Y:S05]  /*7af0*/  BSYNC B2 ;  /* 0x0000000000027941 */ /* 0x000fea0003800000 */
.L_x_14243:
        /* <DEDUP_REMOVED lines=16> */
.L_x_14249:
[----:B------:R-:W-:Y:S05]  /*7c00*/  BSYNC B3 ;  /* 0x0000000000037941 */ /* 0x000fea0003800000 */
.L_x_14248:
        /* <DEDUP_REMOVED lines=44> */
.L_x_14247:
[----:B------:R-:W-:Y:S05]  /*7ed0*/  BSYNC B2 ;  /* 0x0000000000027941 */ /* 0x000fea0003800000 */
.L_x_14246:
        /* <DEDUP_REMOVED lines=15> */
.L_x_14250:
        /* <DEDUP_REMOVED lines=12> */
.L_x_14253:
[----:B------:R-:W-:Y:S02]  /*8090*/  IMAD.MOV.U32 R164, RZ, RZ, R8 ;  /* 0x000000ffffa47224 */ /* 0x000fe400078e0008 */
.L_x_14254:
[----:B------:R-:W-:Y:S05]  /*80a0*/  BSYNC B2 ;  /* 0x0000000000027941 */ /* 0x000fea0003800000 */
.L_x_14252:
        /* <DEDUP_REMOVED lines=16> */
.L_x_14258:
[----:B------:R-:W-:Y:S05]  /*81b0*/  BSYNC B3 ;  /* 0x0000000000037941 */ /* 0x000fea0003800000 */
.L_x_14257:
        /* <DEDUP_REMOVED lines=44> */
.L_x_14256:
[----:B------:R-:W-:Y:S05]  /*8480*/  BSYNC B2 ;  /* 0x0000000000027941 */ /* 0x000fea0003800000 */
.L_x_14255:
        /* <DEDUP_REMOVED lines=10> */
.L_x_14251:
        /* <DEDUP_REMOVED lines=12> */
.L_x_14260:
[----:B------:R-:W-:Y:S02]  /*85f0*/  IMAD.MOV.U32 R164, RZ, RZ, R8 ;  /* 0x000000ffffa47224 */ /* 0x000fe400078e0008 */
.L_x_14261:
[----:B------:R-:W-:Y:S05]  /*8600*/  BSYNC B2 ;  /* 0x0000000000027941 */ /* 0x000fea0003800000 */
.L_x_14259:
        /* <DEDUP_REMOVED lines=16> */
.L_x_14265:
[----:B------:R-:W-:Y:S05]  /*8710*/  BSYNC B3 ;  /* 0x0000000000037941 */ /* 0x000fea0003800000 */
.L_x_14264:
        /* <DEDUP_REMOVED lines=44> */
.L_x_14263:
[----:B------:R-:W-:Y:S05]  /*89e0*/  BSYNC B2 ;  /* 0x0000000000027941 */ /* 0x000fea0003800000 */
.L_x_14262:
        /* <DEDUP_REMOVED lines=15> */
.L_x_14266:
        /* <DEDUP_REMOVED lines=12> */
.L_x_14269:
[----:B------:R-:W-:Y:S02]  /*8ba0*/  IMAD.MOV.U32 R164, RZ, RZ, R8 ;  /* 0x000000ffffa47224 */ /* 0x000fe400078e0008 */
.L_x_14270:
[----:B------:R-:W-:Y:S05]  /*8bb0*/  BSYNC B2 ;  /* 0x0000000000027941 */ /* 0x000fea0003800000 */
.L_x_14268:
        /* <DEDUP_REMOVED lines=16> */
.L_x_14274:
[----:B------:R-:W-:Y:S05]  /*8cc0*/  BSYNC B3 ;  /* 0x0000000000037941 */ /* 0x000fea0003800000 */
.L_x_14273:
        /* <DEDUP_REMOVED lines=44> */
.L_x_14272:
[----:B------:R-:W-:Y:S05]  /*8f90*/  BSYNC B2 ;  /* 0x0000000000027941 */ /* 0x000fea0003800000 */
.L_x_14271:
        /* <DEDUP_REMOVED lines=10> */
.L_x_14267:
        /* <DEDUP_REMOVED lines=12> */
.L_x_14276:
[----:B------:R-:W-:Y:S02]  /*9100*/  IMAD.MOV.U32 R164, RZ, RZ, R8 ;  /* 0x000000ffffa47224 */ /* 0x000fe400078e0008 */
.L_x_14277:
[----:B------:R-:W-:Y:S05]  /*9110*/  BSYNC B2 ;  /* 0x0000000000027941 */ /* 0x000fea0003800000 */
.L_x_14275:
        /* <DEDUP_REMOVED lines=16> */
.L_x_14281:
[----:B------:R-:W-:Y:S05]  /*9220*/  BSYNC B3 ;  /* 0x0000000000037941 */ /* 0x000fea0003800000 */
.L_x_14280:
        /* <DEDUP_REMOVED lines=44> */
.L_x_14279:
[----:B------:R-:W-:Y:S05]  /*94f0*/  BSYNC B2 ;  /* 0x0000000000027941 */ /* 0x000fea0003800000 */
.L_x_14278:
        /* <DEDUP_REMOVED lines=15> */
.L_x_14282:
        /* <DEDUP_REMOVED lines=12> */
.L_x_14285:
[----:B------:R-:W-:Y:S02]  /*96b0*/  IMAD.MOV.U32 R188, RZ, RZ, R8 ;  /* 0x000000ffffbc7224 */ /* 0x000fe400078e0008 */
.L_x_14286:
[----:B------:R-:W-:Y:S05]  /*96c0*/  BSYNC B2 ;  /* 0x0000000000027941 */ /* 0x000fea0003800000 */
.L_x_14284:
        /* <DEDUP_REMOVED lines=16> */
.L_x_14290:
[----:B------:R-:W-:Y:S05]  /*97d0*/  BSYNC B3 ;  /* 0x0000000000037941 */ /* 0x000fea0003800000 */
.L_x_14289:
        /* <DEDUP_REMOVED lines=44> */
.L_x_14288:
[----:B------:R-:W-:Y:S05]  /*9aa0*/  BSYNC B2 ;  /* 0x0000000000027941 */ /* 0x000fea0003800000 */
.L_x_14287:
        /* <DEDUP_REMOVED lines=10> */
.L_x_14283:
        /* <DEDUP_REMOVED lines=12> */
.L_x_14292:
[----:B------:R-:W-:Y:S02]  /*9c10*/  IMAD.MOV.U32 R219, RZ, RZ, R8 ;  /* 0x000000ffffdb7224 */ /* 0x000fe400078e0008 */
.L_x_14293:
[----:B------:R-:W-:Y:S05]  /*9c20*/  BSYNC B2 ;  /* 0x0000000000027941 */ /* 0x000fea0003800000 */
.L_x_14291:
        /* <DEDUP_REMOVED lines=16> */
.L_x_14297:
[----:B------:R-:W-:Y:S05]  /*9d30*/  BSYNC B3 ;  /* 0x0000000000037941 */ /* 0x000fea0003800000 */
.L_x_14296:
        /* <DEDUP_REMOVED lines=44> */
.L_x_14295:
[----:B------:R-:W-:Y:S05]  /*a000*/  BSYNC B2 ;  /* 0x0000000000027941 */ /* 0x000fea0003800000 */
.L_x_14294:
        /* <DEDUP_REMOVED lines=13> */
.L_x_14298:
        /* <DEDUP_REMOVED lines=12> */
.L_x_14301:
[----:B------:R-:W-:Y:S02]  /*a1a0*/  IMAD.MOV.U32 R219, RZ, RZ, R8 ;  /* 0x000000ffffdb7224 */ /* 0x000fe400078e0008 */
.L_x_14302:
[----:B------:R-:W-:Y:S05]  /*a1b0*/  BSYNC B2 ;  /* 0x0000000000027941 */ /* 0x000fea0003800000 */
.L_x_14300:
        /* <DEDUP_REMOVED lines=16> */
.L_x_14306:
[----:B------:R-:W-:Y:S05]  /*a2c0*/  BSYNC B3 ;  /* 0x0000000000037941 */ /* 0x000fea0003800000 */
.L_x_14305:
        /* <DEDUP_REMOVED lines=44> */
.L_x_14304:
[----:B------:R-:W-:Y:S05]  /*a590*/  BSYNC B2 ;  /* 0x0000000000027941 */ /* 0x000fea0003800000 */
.L_x_14303:
        /* <DEDUP_REMOVED lines=10> */
.L_x_14299:
        /* <DEDUP_REMOVED lines=12> */
.L_x_14308:
[----:B------:R-:W-:Y:S02]  /*a700*/  IMAD.MOV.U32 R219, RZ, RZ, R8 ;  /* 0x000000ffffdb7224 */ /* 0x000fe400078e0008 */
.L_x_14309:
[----:B------:R-:W-:Y:S05]  /*a710*/  BSYNC B2 ;  /* 0x0000000000027941 */ /* 0x000fea0003800000 */
.L_x_14307:
        /* <DEDUP_REMOVED lines=16> */
.L_x_14313:
[----:B------:R-:W-:Y:S05]  /*a820*/  BSYNC B3 ;  /* 0x0000000000037941 */ /* 0x000fea0003800000 */
.L_x_14312:
        /* <DEDUP_REMOVED lines=44> */
.L_x_14311:
[----:B------:R-:W-:Y:S05]  /*aaf0*/  BSYNC B2 ;  /* 0x0000000000027941 */ /* 0x000fea0003800000 */
.L_x_14310:
        /* <DEDUP_REMOVED lines=13> */
.L_x_14314:
        /* <DEDUP_REMOVED lines=12> */
.L_x_14317:
[----:B------:R-:W-:Y:S02]  /*ac90*/  IMAD.MOV.U32 R166, RZ, RZ, R8 ;  /* 0x000000ffffa67224 */ /* 0x000fe400078e0008 */
.L_x_14318:
[----:B------:R-:W-:Y:S05]  /*aca0*/  BSYNC B2 ;  /* 0x0000000000027941 */ /* 0x000fea0003800000 */
.L_x_14316:
        /* <DEDUP_REMOVED lines=16> */
.L_x_14322:
[----:B------:R-:W-:Y:S05]  /*adb0*/  BSYNC B3 ;  /* 0x0000000000037941 */ /* 0x000fea0003800000 */
.L_x_14321:
        /* <DEDUP_REMOVED lines=44> */
.L_x_14320:
[----:B------:R-:W-:Y:S05]  /*b080*/  BSYNC B2 ;  /* 0x0000000000027941 */ /* 0x000fea0003800000 */
.L_x_14319:
        /* <DEDUP_REMOVED lines=10> */
.L_x_14315:
        /* <DEDUP_REMOVED lines=12> */
.L_x_14324:
[----:B------:R-:W-:Y:S02]  /*b1f0*/  IMAD.MOV.U32 R166, RZ, RZ, R8 ;  /* 0x000000ffffa67224 */ /* 0x000fe400078e0008 */
.L_x_14325:
[----:B------:R-:W-:Y:S05]  /*b200*/  BSYNC B2 ;  /* 0x0000000000027941 */ /* 0x000fea0003800000 */
.L_x_14323:
        /* <DEDUP_REMOVED lines=16> */
.L_x_14329:
[----:B------:R-:W-:Y:S05]  /*b310*/  BSYNC B3 ;  /* 0x0000000000037941 */ /* 0x000fea0003800000 */
.L_x_14328:
        /* <DEDUP_REMOVED lines=44> */
.L_x_14327:
[----:B------:R-:W-:Y:S05]  /*b5e0*/  BSYNC B2 ;  /* 0x0000000000027941 */ /* 0x000fea0003800000 */
.L_x_14326:
        /* <DEDUP_REMOVED lines=13> */
.L_x_14330:
        /* <DEDUP_REMOVED lines=12> */
.L_x_14333:
[----:B------:R-:W-:Y:S02]  /*b780*/  IMAD.MOV.U32 R166, RZ, RZ, R8 ;  /* 0x000000ffffa67224 */ /* 0x000fe400078e0008 */
.L_x_14334:
[----:B------:R-:W-:Y:S05]  /*b790*/  BSYNC B2 ;  /* 0x0000000000027941 */ /* 0x000fea0003800000 */
.L_x_14332:
        /* <DEDUP_REMOVED lines=16> */
.L_x_14338:
[----:B------:R-:W-:Y:S05]  /*b8a0*/  BSYNC B3 ;  /* 0x0000000000037941 */ /* 0x000fea0003800000 */
.L_x_14337:
        /* <DEDUP_REMOVED lines=44> */
.L_x_14336:
[----:B------:R-:W-:Y:S05]  /*bb70*/  BSYNC B2 ;  /* 0x0000000000027941 */ /* 0x000fea0003800000 */
.L_x_14335:
        /* <DEDUP_REMOVED lines=10> */
.L_x_14331:
        /* <DEDUP_REMOVED lines=12> */
.L_x_14340:
[----:B------:R-:W-:Y:S02]  /*bce0*/  IMAD.MOV.U32 R166, RZ, RZ, R8 ;  /* 0x000000ffffa67224 */ /* 0x000fe400078e0008 */
.L_x_14341:
[----:B------:R-:W-:Y:S05]  /*bcf0*/  BSYNC B2 ;  /* 0x0000000000027941 */ /* 0x000fea0003800000 */
.L_x_14339:
        /* <DEDUP_REMOVED lines=16> */
.L_x_14345:
[----:B------:R-:W-:Y:S05]  /*be00*/  BSYNC B3 ;  /* 0x0000000000037941 */ /* 0x000fea0003800000 */
.L_x_14344:
        /* <DEDUP_REMOVED lines=44> */
.L_x_14343:
[----:B------:R-:W-:Y:S05]  /*c0d0*/  BSYNC B2 ;  /* 0x0000000000027941 */ /* 0x000fea0003800000 */
.L_x_14342:
        /* <DEDUP_REMOVED lines=13> */
.L_x_14346:
        /* <DEDUP_REMOVED lines=12> */
.L_x_14349:
[----:B------:R-:W-:Y:S02]  /*c270*/  IMAD.MOV.U32 R230, RZ, RZ, R8 ;  /* 0x000000ffffe67224 */ /* 0x000fe400078e0008 */
.L_x_14350:
[----:B------:R-:W-:Y:S05]  /*c280*/  BSYNC B2 ;  /* 0x0000000000027941 */ /* 0x000fea0003800000 */
.L_x_14348:
        /* <DEDUP_REMOVED lines=16> */
.L_x_14354:
[----:B------:R-:W-:Y:S05]  /*c390*/  BSYNC B3 ;  /* 0x0000000000037941 */ /* 0x000fea0003800000 */
.L_x_14353:
        /* <DEDUP_REMOVED lines=44> */
.L_x_14352:
[----:B------:R-:W-:Y:S05]  /*c660*/  BSYNC B2 ;  /* 0x0000000000027941 */ /* 0x000fea0003800000 */
.L_x_14351:
        /* <DEDUP_REMOVED lines=10> */
.L_x_14347:
        /* <DEDUP_REMOVED lines=54> */
.L_x_14355:
[----:B------:R-:W-:Y:S02]  /*ca70*/  IADD3 R227, R227, 0x20, RZ ;  /* 0x00000020e3e37810 */ /* 0x000fe40007ffe0ff */
.L_x_14226:
[----:B------:R-:W-:Y:S05]  /*ca80*/  BSYNC B1 ;  /* 0x0000000000017941 */ /* 0x000fea0003800000 */
.L_x_14225:
        /* <DEDUP_REMOVED lines=30> */
.L_x_14359:
[----:B0-----:R-:W-:Y:S02]  /*cc70*/  IMAD.MOV.U32 R220, RZ, RZ, R8 ;  /* 0x000000ffffdc7224 */ /* 0x001fe400078e0008 */
.L_x_14360:
[----:B------:R-:W-:Y:S05]  /*cc80*/  BSYNC B2 ;  /* 0x0000000000027941 */ /* 0x000fea0003800000 */
.L_x_14358:
        /* <DEDUP_REMOVED lines=16> */
.L_x_14364:
[----:B------:R-:W-:Y:S05]  /*cd90*/  BSYNC B3 ;  /* 0x0000000000037941 */ /* 0x000fea0003800000 */
.L_x_14363:
        /* <DEDUP_REMOVED lines=44> */
.L_x_14362:
[----:B------:R-:W-:Y:S05]  /*d060*/  BSYNC B2 ;  /* 0x0000000000027941 */ /* 0x000fea0003800000 */
.L_x_14361:
        /* <DEDUP_REMOVED lines=18> */
.L_x_14365:
        /* <DEDUP_REMOVED lines=12> */
.L_x_14368:
[----:B------:R-:W-:Y:S02]  /*d250*/  IMAD.MOV.U32 R220, RZ, RZ, R8 ;  /* 0x000000ffffdc7224 */ /* 0x000fe400078e0008 */
.L_x_14369:
[----:B------:R-:W-:Y:S05]  /*d260*/  BSYNC B2 ;  /* 0x0000000000027941 */ /* 0x000fea0003800000 */
.L_x_14367:
        /* <DEDUP_REMOVED lines=16> */
.L_x_14373:
[----:B------:R-:W-:Y:S05]  /*d370*/  BSYNC B3 ;  /* 0x0000000000037941 */ /* 0x000fea0003800000 */
.L_x_14372:
        /* <DEDUP_REMOVED lines=44> */
.L_x_14371:
[----:B------:R-:W-:Y:S05]  /*d640*/  BSYNC B2 ;  /* 0x0000000000027941 */ /* 0x000fea0003800000 */
.L_x_14370:
        /* <DEDUP_REMOVED lines=10> */
.L_x_14366:
        /* <DEDUP_REMOVED lines=12> */
.L_x_14375:
[----:B------:R-:W-:Y:S02]  /*d7b0*/  IMAD.MOV.U32 R220, RZ, RZ, R8 ;  /* 0x000000ffffdc7224 */ /* 0x000fe400078e0008 */
.L_x_14376:
[----:B------:R-:W-:Y:S05]  /*d7c0*/  BSYNC B2 ;  /* 0x0000000000027941 */ /* 0x000fea0003800000 */
.L_x_14374:
        /* <DEDUP_REMOVED lines=16> */
.L_x_14380:
[----:B------:R-:W-:Y:S05]  /*d8d0*/  BSYNC B3 ;  /* 0x0000000000037941 */ /* 0x000fea0003800000 */
.L_x_14379:
        /* <DEDUP_REMOVED lines=44> */
.L_x_14378:
[----:B------:R-:W-:Y:S05]  /*dba0*/  BSYNC B2 ;  /* 0x0000000000027941 */ /* 0x000fea0003800000 */
.L_x_14377:
        /* <DEDUP_REMOVED lines=15> */
.L_x_14381:
        /* <DEDUP_REMOVED lines=12> */
.L_x_14384:
[----:B------:R-:W-:Y:S02]  /*dd60*/  IMAD.MOV.U32 R164, RZ, RZ, R8 ;  /* 0x000000ffffa47224 */ /* 0x000fe400078e0008 */
.L_x_14385:
[----:B------:R-:W-:Y:S05]  /*dd70*/  BSYNC B2 ;  /* 0x0000000000027941 */ /* 0x000fea0003800000 */
.L_x_14383:
        /* <DEDUP_REMOVED lines=16> */
.L_x_14389:
[----:B------:R-:W-:Y:S05]  /*de80*/  BSYNC B3 ;  /* 0x0000000000037941 */ /* 0x000fea0003800000 */
.L_x_14388:
        /* <DEDUP_REMOVED lines=44> */
.L_x_14387:
[----:B------:R-:W-:Y:S05]  /*e150*/  BSYNC B2 ;  /* 0x0000000000027941 */ /* 0x000fea0003800000 */
.L_x_14386:
        /* <DEDUP_REMOVED lines=10> */
.L_x_14382:
        /* <DEDUP_REMOVED lines=12> */
.L_x_14391:
[----:B------:R-:W-:Y:S02]  /*e2c0*/  IMAD.MOV.U32 R164, RZ, RZ, R8 ;  /* 0x000000ffffa47224 */ /* 0x000fe400078e0008 */
.L_x_14392:
[----:B------:R-:W-:Y:S05]  /*e2d0*/  BSYNC B2 ;  /* 0x0000000000027941 */ /* 0x000fea0003800000 */
.L_x_14390:
        /* <DEDUP_REMOVED lines=16> */
.L_x_14396:
[----:B------:R-:W-:Y:S05]  /*e3e0*/  BSYNC B3 ;  /* 0x0000000000037941 */ /* 0x000fea0003800000 */
.L_x_14395:
        /* <DEDUP_REMOVED lines=44> */
.L_x_14394:
[----:B------:R-:W-:Y:S05]  /*e6b0*/  BSYNC B2 ;  /* 0x0000000000027941 */ /* 0x000fea0003800000 */
.L_x_14393:
        /* <DEDUP_REMOVED lines=15> */
.L_x_14397:
        /* <DEDUP_REMOVED lines=12> */
.L_x_14400:
[----:B------:R-:W-:Y:S02]  /*e870*/  IMAD.MOV.U32 R164, RZ, RZ, R8 ;  /* 0x000000ffffa47224 */ /* 0x000fe400078e0008 */
.L_x_14401:
[----:B------:R-:W-:Y:S05]  /*e880*/  BSYNC B2 ;  /* 0x0000000000027941 */ /* 0x000fea0003800000 */
.L_x_14399:
        /* <DEDUP_REMOVED lines=16> */
.L_x_14405:
[----:B------:R-:W-:Y:S05]  /*e990*/  BSYNC B3 ;  /* 0x0000000000037941 */ /* 0x000fea0003800000 */
.L_x_14404:
        /* <DEDUP_REMOVED lines=44> */
.L_x_14403:
[----:B------:R-:W-:Y:S05]  /*ec60*/  BSYNC B2 ;  /* 0x0000000000027941 */ /* 0x000fea0003800000 */
.L_x_14402:
        /* <DEDUP_REMOVED lines=10> */
.L_x_14398:
        /* <DEDUP_REMOVED lines=12> */
.L_x_14407:
[----:B------:R-:W-:Y:S02]  /*edd0*/  IMAD.MOV.U32 R164, RZ, RZ, R8 ;  /* 0x000000ffffa47224 */ /* 0x000fe400078e0008 */
.L_x_14408:
[----:B------:R-:W-:Y:S05]  /*ede0*/  BSYNC B2 ;  /* 0x0000000000027941 */ /* 0x000fea0003800000 */
.L_x_14406:
        /* <DEDUP_REMOVED lines=16> */
.L_x_14412:
[----:B------:R-:W-:Y:S05]  /*eef0*/  BSYNC B3 ;  /* 0x0000000000037941 */ /* 0x000fea0003800000 */
.L_x_14411:
        /* <DEDUP_REMOVED lines=44> */
.L_x_14410:
[----:B------:R-:W-:Y:S05]  /*f1c0*/  BSYNC B2 ;  /* 0x0000000000027941 */ /* 0x000fea0003800000 */
.L_x_14409:
        /* <DEDUP_REMOVED lines=15> */
.L_x_14413:
        /* <DEDUP_REMOVED lines=12> */
.L_x_14416:
[----:B------:R-:W-:Y:S02]  /*f380*/  IMAD.MOV.U32 R191, RZ, RZ, R8 ;  /* 0x000000ffffbf7224 */ /* 0x000fe400078e0008 */
.L_x_14417:
[----:B------:R-:W-:Y:S05]  /*f390*/  BSYNC B2 ;  /* 0x0000000000027941 */ /* 0x000fea0003800000 */
.L_x_14415:
        /* <DEDUP_REMOVED lines=16> */
.L_x_14421:
[----:B------:R-:W-:Y:S05]  /*f4a0*/  BSYNC B3 ;  /* 0x0000000000037941 */ /* 0x000fea0003800000 */
.L_x_14420:
        /* <DEDUP_REMOVED lines=44> */
.L_x_14419:
[----:B------:R-:W-:Y:S05]  /*f770*/  BSYNC B2 ;  /* 0x0000000000027941 */ /* 0x000fea0003800000 */
.L_x_14418:
        /* <DEDUP_REMOVED lines=10> */
.L_x_14414:
        /* <DEDUP_REMOVED lines=12> */
.L_x_14423:
[----:B------:R-:W-:Y:S02]  /*f8e0*/  IMAD.MOV.U32 R220, RZ, RZ, R8 ;  /* 0x000000ffffdc7224 */ /* 0x000fe400078e0008 */
.L_x_14424:
[----:B------:R-:W-:Y:S05]  /*f8f0*/  BSYNC B2 ;  /* 0x0000000000027941 */ /* 0x000fea0003800000 */
.L_x_14422:
        /* <DEDUP_REMOVED lines=16> */
.L_x_14428:
[----:B------:R-:W-:Y:S05]  /*fa00*/  BSYNC B3 ;  /* 0x0000000000037941 */ /* 0x000fea0003800000 */
.L_x_14427:
        /* <DEDUP_REMOVED lines=44> */
.L_x_14426:
[----:B------:R-:W-:Y:S05]  /*fcd0*/  BSYNC B2 ;  /* 0x0000000000027941 */ /* 0x000fea0003800000 */
.L_x_14425:
        /* <DEDUP_REMOVED lines=13> */
.L_x_14429:
        /* <DEDUP_REMOVED lines=12> */
.L_x_14432:
[----:B------:R-:W-:Y:S02]  /*fe70*/  IMAD.MOV.U32 R220, RZ, RZ, R8 ;  /* 0x000000ffffdc7224 */ /* 0x000fe400078e0008 */
.L_x_14433:
[----:B------:R-:W-:Y:S05]  /*fe80*/  BSYNC B2 ;  /* 0x0000000000027941 */ /* 0x000fea0003800000 */
.L_x_14431:
        /* <DEDUP_REMOVED lines=16> */
.L_x_14437:
[----:B------:R-:W-:Y:S05]  /*ff90*/  BSYNC B3 ;  /* 0x0000000000037941 */ /* 0x000fea0003800000 */
.L_x_14436:
        /* <DEDUP_REMOVED lines=44> */
.L_x_14435:
[----:B------:R-:W-:Y:S05]  /*10260*/  BSYNC B2 ;  /* 0x0000000000027941 */ /* 0x000fea0003800000 */
.L_x_14434:
        /* <DEDUP_REMOVED lines=10> */
.L_x_14430:
        /* <DEDUP_REMOVED lines=12> */
.L_x_14439:
[----:B------:R-:W-:Y:S02]  /*103d0*/  IMAD.MOV.U32 R220, RZ, RZ, R8 ;  /* 0x000000ffffdc7224 */ /* 0x000fe400078e0008 */
.L_x_14440:
[----:B------:R-:W-:Y:S05]  /*103e0*/  BSYNC B2 ;  /* 0x0000000000027941 */ /* 0x000fea0003800000 */
.L_x_14438:
        /* <DEDUP_REMOVED lines=16> */
.L_x_14444:
[----:B------:R-:W-:Y:S05]  /*104f0*/  BSYNC B3 ;  /* 0x0000000000037941 */ /* 0x000fea0003800000 */
.L_x_14443:
        /* <DEDUP_REMOVED lines=44> */
.L_x_14442:
[----:B------:R-:W-:Y:S05]  /*107c0*/  BSYNC B2 ;  /* 0x0000000000027941 */ /* 0x000fea0003800000 */
.L_x_14441:
        /* <DEDUP_REMOVED lines=13> */
.L_x_14445:
        /* <DEDUP_REMOVED lines=12> */
.L_x_14448:
[----:B------:R-:W-:Y:S02]  /*10960*/  IMAD.MOV.U32 R166, RZ, RZ, R8 ;  /* 0x000000ffffa67224 */ /* 0x000fe400078e0008 */
.L_x_14449:
[----:B------:R-:W-:Y:S05]  /*10970*/  BSYNC B2 ;  /* 0x0000000000027941 */ /* 0x000fea0003800000 */
.L_x_14447:
        /* <DEDUP_REMOVED lines=16> */
.L_x_14453:
[----:B------:R-:W-:Y:S05]  /*10a80*/  BSYNC B3 ;  /* 0x0000000000037941 */ /* 0x000fea0003800000 */
.L_x_14452:
        /* <DEDUP_REMOVED lines=44> */
.L_x_14451:
[----:B------:R-:W-:Y:S05]  /*10d50*/  BSYNC B2 ;  /* 0x0000000000027941 */ /* 0x000fea0003800000 */
.L_x_14450:
        /* <DEDUP_REMOVED lines=10> */
.L_x_14446:
        /* <DEDUP_REMOVED lines=12> */
.L_x_14455:
[----:B------:R-:W-:Y:S02]  /*10ec0*/  IMAD.MOV.U32 R166, RZ, RZ, R8 ;  /* 0x000000ffffa67224 */ /* 0x000fe400078e0008 */
.L_x_14456:
[----:B------:R-:W-:Y:S05]  /*10ed0*/  BSYNC B2 ;  /* 0x0000000000027941 */ /* 0x000fea0003800000 */
.L_x_14454:
        /* <DEDUP_REMOVED lines=16> */
.L_x_14460:
[----:B------:R-:W-:Y:S05]  /*10fe0*/  BSYNC B3 ;  /* 0x0000000000037941 */ /* 0x000fea0003800000 */
.L_x_14459:
        /* <DEDUP_REMOVED lines=44> */
.L_x_14458:
[----:B------:R-:W-:Y:S05]  /*112b0*/  BSYNC B2 ;  /* 0x0000000000027941 */ /* 0x000fea0003800000 */
.L_x_14457:
        /* <DEDUP_REMOVED lines=13> */
.L_x_14461:
        /* <DEDUP_REMOVED lines=12> */
.L_x_14464:
[----:B------:R-:W-:Y:S02]  /*11450*/  IMAD.MOV.U32 R166, RZ, RZ, R8 ;  /* 0x000000ffffa67224 */ /* 0x000fe400078e0008 */
.L_x_14465:
[----:B------:R-:W-:Y:S05]  /*11460*/  BSYNC B2 ;  /* 0x0000000000027941 */ /* 0x000fea0003800000 */
.L_x_14463:
        /* <DEDUP_REMOVED lines=16> */
.L_x_14469:
[----:B------:R-:W-:Y:S05]  /*11570*/  BSYNC B3 ;  /* 0x0000000000037941 */ /* 0x000fea0003800000 */
.L_x_14468:
        /* <DEDUP_REMOVED lines=44> */
.L_x_14467:
[----:B------:R-:W-:Y:S05]  /*11840*/  BSYNC B2 ;  /* 0x0000000000027941 */ /* 0x000fea0003800000 */
.L_x_14466:
        /* <DEDUP_REMOVED lines=10> */
.L_x_14462:
        /* <DEDUP_REMOVED lines=12> */
.L_x_14471:
[----:B------:R-:W-:Y:S02]  /*119b0*/  IMAD.MOV.U32 R166, RZ, RZ, R8 ;  /* 0x000000ffffa67224 */ /* 0x000fe400078e0008 */
.L_x_14472:
[----:B------:R-:W-:Y:S05]  /*119c0*/  BSYNC B2 ;  /* 0x0000000000027941 */ /* 0x000fea0003800000 */
.L_x_14470:
        /* <DEDUP_REMOVED lines=16> */
.L_x_14476:
[----:B------:R-:W-:Y:S05]  /*11ad0*/  BSYNC B3 ;  /* 0x0000000000037941 */ /* 0x000fea0003800000 */
.L_x_14475:
        /* <DEDUP_REMOVED lines=44> */
.L_x_14474:
[----:B------:R-:W-:Y:S05]  /*11da0*/  BSYNC B2 ;  /* 0x0000000000027941 */ /* 0x000fea0003800000 */
.L_x_14473:
        /* <DEDUP_REMOVED lines=13> */
.L_x_14477:
        /* <DEDUP_REMOVED lines=12> */
.L_x_14480:
[----:B------:R-:W-:Y:S02]  /*11f40*/  IMAD.MOV.U32 R230, RZ, RZ, R8 ;  /* 0x000000ffffe67224 */ /* 0x000fe400078e0008 */
.L_x_14481:
[----:B------:R-:W-:Y:S05]  /*11f50*/  BSYNC B2 ;  /* 0x0000000000027941 */ /* 0x000fea0003800000 */
.L_x_14479:
        /* <DEDUP_REMOVED lines=16> */
.L_x_14485:
[----:B------:R-:W-:Y:S05]  /*12060*/  BSYNC B3 ;  /* 0x0000000000037941 */ /* 0x000fea0003800000 */
.L_x_14484:
        /* <DEDUP_REMOVED lines=44> */
.L_x_14483:
[----:B------:R-:W-:Y:S05]  /*12330*/  BSYNC B2 ;  /* 0x0000000000027941 */ /* 0x000fea0003800000 */
.L_x_14482:
        /* <DEDUP_REMOVED lines=10> */
.L_x_14478:
        /* <DEDUP_REMOVED lines=54> */
.L_x_14486:
[----:B------:R-:W-:Y:S02]  /*12740*/  IADD3 R227, R227, 0x20, RZ ;  /* 0x00000020e3e37810 */ /* 0x000fe40007ffe0ff */
.L_x_14357:
[----:B------:R-:W-:Y:S05]  /*12750*/  BSYNC B1 ;  /* 0x0000000000017941 */ /* 0x000fea0003800000 */
.L_x_14356:
        /* <DEDUP_REMOVED lines=30> */
.L_x_14490:
[----:B0-----:R-:W-:Y:S02]  /*12940*/  IMAD.MOV.U32 R221, RZ, RZ, R8 ;  /* 0x000000ffffdd7224 */ /* 0x001fe400078e0008 */
.L_x_14491:
[----:B------:R-:W-:Y:S05]  /*12950*/  BSYNC B2 ;  /* 0x0000000000027941 */ /* 0x000fea0003800000 */
.L_x_14489:
        /* <DEDUP_REMOVED lines=16> */
.L_x_14495:
[----:B------:R-:W-:Y:S05]  /*12a60*/  BSYNC B3 ;  /* 0x0000000000037941 */ /* 0x000fea0003800000 */
.L_x_14494:
        /* <DEDUP_REMOVED lines=44> */
.L_x_14493:
[----:B------:R-:W-:Y:S05]  /*12d30*/  BSYNC B2 ;  /* 0x0000000000027941 */ /* 0x000fea0003800000 */
.L_x_14492:
        /* <DEDUP_REMOVED lines=18> */
.L_x_14496:
        /* <DEDUP_REMOVED lines=12> */
.L_x_14499:
[----:B------:R-:W-:Y:S02]  /*12f20*/  IMAD.MOV.U32 R221, RZ, RZ, R8 ;  /* 0x000000ffffdd7224 */ /* 0x000fe400078e0008 */
.L_x_14500:
[----:B------:R-:W-:Y:S05]  /*12f30*/  BSYNC B2 ;  /* 0x0000000000027941 */ /* 0x000fea0003800000 */
.L_x_14498:
        /* <DEDUP_REMOVED lines=16> */
.L_x_14504:
[----:B------:R-:W-:Y:S05]  /*13040*/  BSYNC B3 ;  /* 0x0000000000037941 */ /* 0x000fea0003800000 */
.L_x_14503:
        /* <DEDUP_REMOVED lines=44> */
.L_x_14502:
[----:B------:R-:W-:Y:S05]  /*13310*/  BSYNC B2 ;  /* 0x0000000000027941 */ /* 0x000fea0003800000 */
.L_x_14501:
        /* <DEDUP_REMOVED lines=10> */
.L_x_14497:
        /* <DEDUP_REMOVED lines=12> */
.L_x_14506:
[----:B------:R-:W-:Y:S02]  /*13480*/  IMAD.MOV.U32 R221, RZ, RZ, R8 ;  /* 0x000000ffffdd7224 */ /* 0x000fe400078e0008 */
.L_x_14507:
[----:B------:R-:W-:Y:S05]  /*13490*/  BSYNC B2 ;  /* 0x0000000000027941 */ /* 0x000fea0003800000 */
.L_x_14505:
        /* <DEDUP_REMOVED lines=16> */
.L_x_14511:
[----:B------:R-:W-:Y:S05]  /*135a0*/  BSYNC B3 ;  /* 0x0000000000037941 */ /* 0x000fea0003800000 */
.L_x_14510:
        /* <DEDUP_REMOVED lines=44> */
.L_x_14509:
[----:B------:R-:W-:Y:S05]  /*13870*/  BSYNC B2 ;  /* 0x0000000000027941 */ /* 0x000fea0003800000 */
.L_x_14508:
        /* <DEDUP_REMOVED lines=15> */
.L_x_14512:
        /* <DEDUP_REMOVED lines=12> */
.L_x_14515:
[----:B------:R-:W-:Y:S02]  /*13a30*/  IMAD.MOV.U32 R164, RZ, RZ, R8 ;  /* 0x000000ffffa47224 */ /* 0x000fe400078e0008 */
.L_x_14516:
[----:B------:R-:W-:Y:S05]  /*13a40*/  BSYNC B2 ;  /* 0x0000000000027941 */ /* 0x000fea0003800000 */
.L_x_14514:
        /* <DEDUP_REMOVED lines=16> */
.L_x_14520:
[----:B------:R-:W-:Y:S05]  /*13b50*/  BSYNC B3 ;  /* 0x0000000000037941 */ /* 0x000fea0003800000 */
.L_x_14519:
        /* <DEDUP_REMOVED lines=44> */
.L_x_14518:
[----:B------:R-:W-:Y:S05]  /*13e20*/  BSYNC B2 ;  /* 0x0000000000027941 */ /* 0x000fea0003800000 */
.L_x_14517:
        /* <DEDUP_REMOVED lines=10> */
.L_x_14513:
        /* <DEDUP_REMOVED lines=12> */
.L_x_14522:
[----:B------:R-:W-:Y:S02]  /*13f90*/  IMAD.MOV.U32 R164, RZ, RZ, R8 ;  /* 0x000000ffffa47224 */ /* 0x000fe400078e0008 */
.L_x_14523:
[----:B------:R-:W-:Y:S05]  /*13fa0*/  BSYNC B2 ;  /* 0x0000000000027941 */ /* 0x000fea0003800000 */
.L_x_14521:
        /* <DEDUP_REMOVED lines=16> */
.L_x_14527:
[----:B------:R-:W-:Y:S05]  /*140b0*/  BSYNC B3 ;  /* 0x0000000000037941 */ /* 0x000fea0003800000 */
.L_x_14526:
        /* <DEDUP_REMOVED lines=44> */
.L_x_14525:
[----:B------:R-:W-:Y:S05]  /*14380*/  BSYNC B2 ;  /* 0x0000000000027941 */ /* 0x000fea0003800000 */
.L_x_14524:
        /* <DEDUP_REMOVED lines=15> */
.L_x_14528:
        /* <DEDUP_REMOVED lines=12> */
.L_x_14531:
[----:B------:R-:W-:Y:S02]  /*14540*/  IMAD.MOV.U32 R164, RZ, RZ, R8 ;  /* 0x000000ffffa47224 */ /* 0x000fe400078e0008 */
.L_x_14532:
[----:B------:R-:W-:Y:S05]  /*14550*/  BSYNC B2 ;  /* 0x0000000000027941 */ /* 0x000fea0003800000 */
.L_x_14530:
        /* <DEDUP_REMOVED lines=16> */
.L_x_14536:
[----:B------:R-:W-:Y:S05]  /*14660*/  BSYNC B3 ;  /* 0x0000000000037941 */ /* 0x000fea0003800000 */
.L_x_14535:
        /* <DEDUP_REMOVED lines=44> */
.L_x_14534:
[----:B------:R-:W-:Y:S05]  /*14930*/  BSYNC B2 ;  /* 0x0000000000027941 */ /* 0x000fea0003800000 */
.L_x_14533:
        /* <DEDUP_REMOVED lines=10> */
.L_x_14529:
        /* <DEDUP_REMOVED lines=12> */
.L_x_14538:
[----:B------:R-:W-:Y:S02]  /*14aa0*/  IMAD.MOV.U32 R164, RZ, RZ, R8 ;  /* 0x000000ffffa47224 */ /* 0x000fe400078e0008 */
.L_x_14539:
[----:B------:R-:W-:Y:S05]  /*14ab0*/  BSYNC B2 ;  /* 0x0000000000027941 */ /* 0x000fea0003800000 */
.L_x_14537:
        /* <DEDUP_REMOVED lines=16> */
.L_x_14543:
[----:B------:R-:W-:Y:S05]  /*14bc0*/  BSYNC B3 ;  /* 0x0000000000037941 */ /* 0x000fea0003800000 */
.L_x_14542:
        /* <DEDUP_REMOVED lines=44> */
.L_x_14541:
[----:B------:R-:W-:Y:S05]  /*14e90*/  BSYNC B2 ;  /* 0x0000000000027941 */ /* 0x000fea0003800000 */
.L_x_14540:
        /* <DEDUP_REMOVED lines=15> */
.L_x_14544:
        /* <DEDUP_REMOVED lines=12> */
.L_x_14547:
[----:B------:R-:W-:Y:S02]  /*15050*/  IMAD.MOV.U32 R192, RZ, RZ, R8 ;  /* 0x000000ffffc07224 */ /* 0x000fe400078e0008 */
.L_x_14548:
[----:B------:R-:W-:Y:S05]  /*15060*/  BSYNC B2 ;  /* 0x0000000000027941 */ /* 0x000fea0003800000 */
.L_x_14546:
        /* <DEDUP_REMOVED lines=16> */
.L_x_14552:
[----:B------:R-:W-:Y:S05]  /*15170*/  BSYNC B3 ;  /* 0x0000000000037941 */ /* 0x000fea0003800000 */
.L_x_14551:
        /* <DEDUP_REMOVED lines=44> */
.L_x_14550:
[----:B------:R-:W-:Y:S05]  /*15440*/  BSYNC B2 ;  /* 0x0000000000027941 */ /* 0x000fea0003800000 */
.L_x_14549:
        /* <DEDUP_REMOVED lines=10> */
.L_x_14545:
        /* <DEDUP_REMOVED lines=12> */
.L_x_14554:
[----:B------:R-:W-:Y:S02]  /*155b0*/  IMAD.MOV.U32 R221, RZ, RZ, R8 ;  /* 0x000000ffffdd7224 */ /* 0x000fe400078e0008 */
.L_x_14555:
[----:B------:R-:W-:Y:S05]  /*155c0*/  BSYNC B2 ;  /* 0x0000000000027941 */ /* 0x000fea0003800000 */
.L_x_14553:
        /* <DEDUP_REMOVED lines=16> */
.L_x_14559:
[----:B------:R-:W-:Y:S05]  /*156d0*/  BSYNC B3 ;  /* 0x0000000000037941 */ /* 0x000fea0003800000 */
.L_x_14558:
        /* <DEDUP_REMOVED lines=44> */
.L_x_14557:
[----:B------:R-:W-:Y:S05]  /*159a0*/  BSYNC B2 ;  /* 0x0000000000027941 */ /* 0x000fea0003800000 */
.L_x_14556:
        /* <DEDUP_REMOVED lines=13> */
.L_x_14560:
        /* <DEDUP_REMOVED lines=12> */
.L_x_14563:
[----:B------:R-:W-:Y:S02]  /*15b40*/  IMAD.MOV.U32 R221, RZ, RZ, R8 ;  /* 0x000000ffffdd7224 */ /* 0x000fe400078e0008 */
.L_x_14564:
[----:B------:R-:W-:Y:S05]  /*15b50*/  BSYNC B2 ;  /* 0x0000000000027941 */ /* 0x000fea0003800000 */
.L_x_14562:
        /* <DEDUP_REMOVED lines=16> */
.L_x_14568:
[----:B------:R-:W-:Y:S05]  /*15c60*/  BSYNC B3 ;  /* 0x0000000000037941 */ /* 0x000fea0003800000 */
.L_x_14567:
        /* <DEDUP_REMOVED lines=44> */
.L_x_14566:
[----:B------:R-:W-:Y:S05]  /*15f30*/  BSYNC B2 ;  /* 0x0000000000027941 */ /* 0x000fea0003800000 */
.L_x_14565:
        /* <DEDUP_REMOVED lines=10> */
.L_x_14561:
        /* <DEDUP_REMOVED lines=12> */
.L_x_14570:
[----:B------:R-:W-:Y:S02]  /*160a0*/  IMAD.MOV.U32 R221, RZ, RZ, R8 ;  /* 0x000000ffffdd7224 */ /* 0x000fe400078e0008 */
.L_x_14571:
[----:B------:R-:W-:Y:S05]  /*160b0*/  BSYNC B2 ;  /* 0x0000000000027941 */ /* 0x000fea0003800000 */
.L_x_14569:
        /* <DEDUP_REMOVED lines=16> */
.L_x_14575:
[----:B------:R-:W-:Y:S05]  /*161c0*/  BSYNC B3 ;  /* 0x0000000000037941 */ /* 0x000fea0003800000 */
.L_x_14574:
        /* <DEDUP_REMOVED lines=44> */
.L_x_14573:
[----:B------:R-:W-:Y:S05]  /*16490*/  BSYNC B2 ;  /* 0x0000000000027941 */ /* 0x000fea0003800000 */
.L_x_14572:
        /* <DEDUP_REMOVED lines=13> */
.L_x_14576:
        /* <DEDUP_REMOVED lines=12> */
.L_x_14579:
[----:B------:R-:W-:Y:S02]  /*16630*/  IMAD.MOV.U32 R166, RZ, RZ, R8 ;  /* 0x000000ffffa67224 */ /* 0x000fe400078e0008 */
.L_x_14580:
[----:B------:R-:W-:Y:S05]  /*16640*/  BSYNC B2 ;  /* 0x0000000000027941 */ /* 0x000fea0003800000 */
.L_x_14578:
        /* <DEDUP_REMOVED lines=16> */
.L_x_14584:
[----:B------:R-:W-:Y:S05]  /*16750*/  BSYNC B3 ;  /* 0x0000000000037941 */ /* 0x000fea0003800000 */
.L_x_14583:
        /* <DEDUP_REMOVED lines=44> */
.L_x_14582:
[----:B------:R-:W-:Y:S05]  /*16a20*/  BSYNC B2 ;  /* 0x0000000000027941 */ /* 0x000fea0003800000 */
.L_x_14581:
        /* <DEDUP_REMOVED lines=10> */
.L_x_14577:
        /* <DEDUP_REMOVED lines=12> */
.L_x_14586:
[----:B------:R-:W-:Y:S02]  /*16b90*/  IMAD.MOV.U32 R166, RZ, RZ, R8 ;  /* 0x000000ffffa67224 */ /* 0x000fe400078e0008 */
.L_x_14587:
[----:B------:R-:W-:Y:S05]  /*16ba0*/  BSYNC B2 ;  /* 0x0000000000027941 */ /* 0x000fea0003800000 */
.L_x_14585:
        /* <DEDUP_REMOVED lines=16> */
.L_x_14591:
[----:B------:R-:W-:Y:S05]  /*16cb0*/  BSYNC B3 ;  /* 0x0000000000037941 */ /* 0x000fea0003800000 */
.L_x_14590:
        /* <DEDUP_REMOVED lines=44> */
.L_x_14589:
[----:B------:R-:W-:Y:S05]  /*16f80*/  BSYNC B2 ;  /* 0x0000000000027941 */ /* 0x000fea0003800000 */
.L_x_14588:
        /* <DEDUP_REMOVED lines=13> */
.L_x_14592:
        /* <DEDUP_REMOVED lines=12> */
.L_x_14595:
[----:B------:R-:W-:Y:S02]  /*17120*/  IMAD.MOV.U32 R166, RZ, RZ, R8 ;  /* 0x000000ffffa67224 */ /* 0x000fe400078e0008 */
.L_x_14596:
[----:B------:R-:W-:Y:S05]  /*17130*/  BSYNC B2 ;  /* 0x0000000000027941 */ /* 0x000fea0003800000 */
.L_x_14594:
        /* <DEDUP_REMOVED lines=16> */
.L_x_14600:
[----:B------:R-:W-:Y:S05]  /*17240*/  BSYNC B3 ;  /* 0x0000000000037941 */ /* 0x000fea0003800000 */
.L_x_14599:
        /* <DEDUP_REMOVED lines=44> */
.L_x_14598:
[----:B------:R-:W-:Y:S05]  /*17510*/  BSYNC B2 ;  /* 0x0000000000027941 */ /* 0x000fea0003800000 */
.L_x_14597:
        /* <DEDUP_REMOVED lines=10> */
.L_x_14593:
        /* <DEDUP_REMOVED lines=12> */
.L_x_14602:
[----:B------:R-:W-:Y:S02]  /*17680*/  IMAD.MOV.U32 R166, RZ, RZ, R8 ;  /* 0x000000ffffa67224 */ /* 0x000fe400078e0008 */
.L_x_14603:
[----:B------:R-:W-:Y:S05]  /*17690*/  BSYNC B2 ;  /* 0x0000000000027941 */ /* 0x000fea0003800000 */
.L_x_14601:
        /* <DEDUP_REMOVED lines=16> */
.L_x_14607:
[----:B------:R-:W-:Y:S05]  /*177a0*/  BSYNC B3 ;  /* 0x0000000000037941 */ /* 0x000fea0003800000 */
.L_x_14606:
        /* <DEDUP_REMOVED lines=44> */
.L_x_14605:
[----:B------:R-:W-:Y:S05]  /*17a70*/  BSYNC B2 ;  /* 0x0000000000027941 */ /* 0x000fea0003800000 */
.L_x_14604:
        /* <DEDUP_REMOVED lines=13> */
.L_x_14608:
        /* <DEDUP_REMOVED lines=12> */
.L_x_14611:
[----:B------:R-:W-:Y:S02]  /*17c10*/  IMAD.MOV.U32 R230, RZ, RZ, R8 ;  /* 0x000000ffffe67224 */ /* 0x000fe400078e0008 */
.L_x_14612:
[----:B------:R-:W-:Y:S05]  /*17c20*/  BSYNC B2 ;  /* 0x0000000000027941 */ /* 0x000fea0003800000 */
.L_x_14610:
        /* <DEDUP_REMOVED lines=16> */
.L_x_14616:
[----:B------:R-:W-:Y:S05]  /*17d30*/  BSYNC B3 ;  /* 0x0000000000037941 */ /* 0x000fea0003800000 */
.L_x_14615:
        /* <DEDUP_REMOVED lines=44> */
.L_x_14614:
[----:B------:R-:W-:Y:S05]  /*18000*/  BSYNC B2 ;  /* 0x0000000000027941 */ /* 0x000fea0003800000 */
.L_x_14613:
        /* <DEDUP_REMOVED lines=10> */
.L_x_14609:
        /* <DEDUP_REMOVED lines=54> */
.L_x_14617:
[----:B------:R-:W-:Y:S02]  /*18410*/  IADD3 R227, R227, 0x20, RZ ;  /* 0x00000020e3e37810 */ /* 0x000fe40007ffe0ff */
.L_x_14488:
[----:B------:R-:W-:Y:S05]  /*18420*/  BSYNC B1 ;  /* 0x0000000000017941 */ /* 0x000fea0003800000 */
.L_x_14487:
        /* <DEDUP_REMOVED lines=30> */
.L_x_14621:
[----:B0-----:R-:W-:Y:S02]  /*18610*/  IMAD.MOV.U32 R222, RZ, RZ, R8 ;  /* 0x000000ffffde7224 */ /* 0x001fe400078e0008 */
.L_x_14622:
[----:B------:R-:W-:Y:S05]  /*18620*/  BSYNC B2 ;  /* 0x0000000000027941 */ /* 0x000fea0003800000 */
.L_x_14620:
        /* <DEDUP_REMOVED lines=16> */
.L_x_14626:
[----:B------:R-:W-:Y:S05]  /*18730*/  BSYNC B3 ;  /* 0x0000000000037941 */ /* 0x000fea0003800000 */
.L_x_14625:
        /* <DEDUP_REMOVED lines=44> */
.L_x_14624:
[----:B------:R-:W-:Y:S05]  /*18a00*/  BSYNC B2 ;  /* 0x0000000000027941 */ /* 0x000fea0003800000 */
.L_x_14623:
        /* <DEDUP_REMOVED lines=18> */
.L_x_14627:
        /* <DEDUP_REMOVED lines=12> */
.L_x_14630:
[----:B------:R-:W-:Y:S02]  /*18bf0*/  IMAD.MOV.U32 R222, RZ, RZ, R8 ;  /* 0x000000ffffde7224 */ /* 0x000fe400078e0008 */
.L_x_14631:
[----:B------:R-:W-:Y:S05]  /*18c00*/  BSYNC B2 ;  /* 0x0000000000027941 */ /* 0x000fea0003800000 */
.L_x_14629:
        /* <DEDUP_REMOVED lines=16> */
.L_x_14635:
[----:B------:R-:W-:Y:S05]  /*18d10*/  BSYNC B3 ;  /* 0x0000000000037941 */ /* 0x000fea0003800000 */
.L_x_14634:
        /* <DEDUP_REMOVED lines=44> */
.L_x_14633:
[----:B------:R-:W-:Y:S05]  /*18fe0*/  BSYNC B2 ;  /* 0x0000000000027941 */ /* 0x000fea0003800000 */
.L_x_14632:
        /* <DEDUP_REMOVED lines=10> */
.L_x_14628:
        /* <DEDUP_REMOVED lines=12> */
.L_x_14637:
[----:B------:R-:W-:Y:S02]  /*19150*/  IMAD.MOV.U32 R222, RZ, RZ, R8 ;  /* 0x000000ffffde7224 */ /* 0x000fe400078e0008 */
.L_x_14638:
[----:B------:R-:W-:Y:S05]  /*19160*/  BSYNC B2 ;  /* 0x0000000000027941 */ /* 0x000fea0003800000 */
.L_x_14636:
        /* <DEDUP_REMOVED lines=16> */
.L_x_14642:
[----:B------:R-:W-:Y:S05]  /*19270*/  BSYNC B3 ;  /* 0x0000000000037941 */ /* 0x000fea0003800000 */
.L_x_14641:
        /* <DEDUP_REMOVED lines=44> */
.L_x_14640:
[----:B------:R-:W-:Y:S05]  /*19540*/  BSYNC B2 ;  /* 0x0000000000027941 */ /* 0x000fea0003800000 */
.L_x_14639:
        /* <DEDUP_REMOVED lines=15> */
.L_x_14643:
        /* <DEDUP_REMOVED lines=12> */
.L_x_14646:
[----:B------:R-:W-:Y:S02]  /*19700*/  IMAD.MOV.U32 R164, RZ, RZ, R8 ;  /* 0x000000ffffa47224 */ /* 0x000fe400078e0008 */
.L_x_14647:
[----:B------:R-:W-:Y:S05]  /*19710*/  BSYNC B2 ;  /* 0x0000000000027941 */ /* 0x000fea0003800000 */
.L_x_14645:
        /* <DEDUP_REMOVED lines=16> */
.L_x_14651:
[----:B------:R-:W-:Y:S05]  /*19820*/  BSYNC B3 ;  /* 0x0000000000037941 */ /* 0x000fea0003800000 */
.L_x_14650:
        /* <DEDUP_REMOVED lines=44> */
.L_x_14649:
[----:B------:R-:W-:Y:S05]  /*19af0*/  BSYNC B2 ;  /* 0x0000000000027941 */ /* 0x000fea0003800000 */
.L_x_14648:
        /* <DEDUP_REMOVED lines=10> */
.L_x_14644:
        /* <DEDUP_REMOVED lines=12> */
.L_x_14653:
[----:B------:R-:W-:Y:S02]  /*19c60*/  IMAD.MOV.U32 R164, RZ, RZ, R8 ;  /* 0x000000ffffa47224 */ /* 0x000fe400078e0008 */
.L_x_14654:
[----:B------:R-:W-:Y:S05]  /*19c70*/  BSYNC B2 ;  /* 0x0000000000027941 */ /* 0x000fea0003800000 */
.L_x_14652:
        /* <DEDUP_REMOVED lines=16> */
.L_x_14658:
[----:B------:R-:W-:Y:S05]  /*19d80*/  BSYNC B3 ;  /* 0x0000000000037941 */ /* 0x000fea0003800000 */
.L_x_14657:
        /* <DEDUP_REMOVED lines=44> */
.L_x_14656:
[----:B------:R-:W-:Y:S05]  /*1a050*/  BSYNC B2 ;  /* 0x0000000000027941 */ /* 0x000fea0003800000 */
.L_x_14655:
        /* <DEDUP_REMOVED lines=15> */
.L_x_14659:
        /* <DEDUP_REMOVED lines=12> */
.L_x_14662:
[----:B------:R-:W-:Y:S02]  /*1a210*/  IMAD.MOV.U32 R164, RZ, RZ, R8 ;  /* 0x000000ffffa47224 */ /* 0x000fe400078e0008 */
.L_x_14663:
[----:B------:R-:W-:Y:S05]  /*1a220*/  BSYNC B2 ;  /* 0x0000000000027941 */ /* 0x000fea0003800000 */
.L_x_14661:
        /* <DEDUP_REMOVED lines=16> */
.L_x_14667:
[----:B------:R-:W-:Y:S05]  /*1a330*/  BSYNC B3 ;  /* 0x0000000000037941 */ /* 0x000fea0003800000 */
.L_x_14666:
        /* <DEDUP_REMOVED lines=44> */
.L_x_14665:
[----:B------:R-:W-:Y:S05]  /*1a600*/  BSYNC B2 ;  /* 0x0000000000027941 */ /* 0x000fea0003800000 */
.L_x_14664:
        /* <DEDUP_REMOVED lines=10> */
.L_x_14660:
        /* <DEDUP_REMOVED lines=12> */
.L_x_14669:
[----:B------:R-:W-:Y:S02]  /*1a770*/  IMAD.MOV.U32 R164, RZ, RZ, R8 ;  /* 0x000000ffffa47224 */ /* 0x000fe400078e0008 */
.L_x_14670:
[----:B------:R-:W-:Y:S05]  /*1a780*/  BSYNC B2 ;  /* 0x0000000000027941 */ /* 0x000fea0003800000 */
.L_x_14668:
        /* <DEDUP_REMOVED lines=16> */
.L_x_14674:
[----:B------:R-:W-:Y:S05]  /*1a890*/  BSYNC B3 ;  /* 0x0000000000037941 */ /* 0x000fea0003800000 */
.L_x_14673:
        /* <DEDUP_REMOVED lines=44> */
.L_x_14672:
[----:B------:R-:W-:Y:S05]  /*1ab60*/  BSYNC B2 ;  /* 0x0000000000027941 */ /* 0x000fea0003800000 */
.L_x_14671:
        /* <DEDUP_REMOVED lines=15> */
.L_x_14675:
        /* <DEDUP_REMOVED lines=12> */
.L_x_14678:
[----:B------:R-:W-:Y:S02]  /*1ad20*/  IMAD.MOV.U32 R195, RZ, RZ, R8 ;  /* 0x000000ffffc37224 */ /* 0x000fe400078e0008 */
.L_x_14679:
[----:B------:R-:W-:Y:S05]  /*1ad30*/  BSYNC B2 ;  /* 0x0000000000027941 */ /* 0x000fea0003800000 */
.L_x_14677:
        /* <DEDUP_REMOVED lines=16> */
.L_x_14683:
[----:B------:R-:W-:Y:S05]  /*1ae40*/  BSYNC B3 ;  /* 0x0000000000037941 */ /* 0x000fea0003800000 */
.L_x_14682:
        /* <DEDUP_REMOVED lines=44> */
.L_x_14681:
[----:B------:R-:W-:Y:S05]  /*1b110*/  BSYNC B2 ;  /* 0x0000000000027941 */ /* 0x000fea0003800000 */
.L_x_14680:
        /* <DEDUP_REMOVED lines=10> */
.L_x_14676:
        /* <DEDUP_REMOVED lines=12> */
.L_x_14685:
[----:B------:R-:W-:Y:S02]  /*1b280*/  IMAD.MOV.U32 R222, RZ, RZ, R8 ;  /* 0x000000ffffde7224 */ /* 0x000fe400078e0008 */
.L_x_14686:
[----:B------:R-:W-:Y:S05]  /*1b290*/  BSYNC B2 ;  /* 0x0000000000027941 */ /* 0x000fea0003800000 */
.L_x_14684:
        /* <DEDUP_REMOVED lines=16> */
.L_x_14690:
[----:B------:R-:W-:Y:S05]  /*1b3a0*/  BSYNC B3 ;  /* 0x0000000000037941 */ /* 0x000fea0003800000 */
.L_x_14689:
        /* <DEDUP_REMOVED lines=44> */
.L_x_14688:
[----:B------:R-:W-:Y:S05]  /*1b670*/  BSYNC B2 ;  /* 0x0000000000027941 */ /* 0x000fea0003800000 */
.L_x_14687:
        /* <DEDUP_REMOVED lines=13> */
.L_x_14691:
        /* <DEDUP_REMOVED lines=12> */
.L_x_14694:
[----:B------:R-:W-:Y:S02]  /*1b810*/  IMAD.MOV.U32 R222, RZ, RZ, R8 ;  /* 0x000000ffffde7224 */ /* 0x000fe400078e0008 */
.L_x_14695:
[----:B------:R-:W-:Y:S05]  /*1b820*/  BSYNC B2 ;  /* 0x0000000000027941 */ /* 0x000fea0003800000 */
.L_x_14693:
        /* <DEDUP_REMOVED lines=16> */
.L_x_14699:
[----:B------:R-:W-:Y:S05]  /*1b930*/  BSYNC B3 ;  /* 0x0000000000037941 */ /* 0x000fea0003800000 */
.L_x_14698:
        /* <DEDUP_REMOVED lines=44> */
.L_x_14697:
[----:B------:R-:W-:Y:S05]  /*1bc00*/  BSYNC B2 ;  /* 0x0000000000027941 */ /* 0x000fea0003800000 */
.L_x_14696:
        /* <DEDUP_REMOVED lines=10> */
.L_x_14692:
        /* <DEDUP_REMOVED lines=12> */
.L_x_14701:
[----:B------:R-:W-:Y:S02]  /*1bd70*/  IMAD.MOV.U32 R222, RZ, RZ, R8 ;  /* 0x000000ffffde7224 */ /* 0x000fe400078e0008 */
.L_x_14702:
[----:B------:R-:W-:Y:S05]  /*1bd80*/  BSYNC B2 ;  /* 0x0000000000027941 */ /* 0x000fea0003800000 */
.L_x_14700:
        /* <DEDUP_REMOVED lines=16> */
.L_x_14706:
[----:B------:R-:W-:Y:S05]  /*1be90*/  BSYNC B3 ;  /* 0x0000000000037941 */ /* 0x000fea0003800000 */
.L_x_14705:
        /* <DEDUP_REMOVED lines=44> */
.L_x_14704:
[----:B------:R-:W-:Y:S05]  /*1c160*/  BSYNC B2 ;  /* 0x0000000000027941 */ /* 0x000fea0003800000 */
.L_x_14703:
        /* <DEDUP_REMOVED lines=13> */
.L_x_14707:
        /* <DEDUP_REMOVED lines=12> */
.L_x_14710:
[----:B------:R-:W-:Y:S02]  /*1c300*/  IMAD.MOV.U32 R166, RZ, RZ, R8 ;  /* 0x000000ffffa67224 */ /* 0x000fe400078e0008 */
.L_x_14711:
[----:B------:R-:W-:Y:S05]  /*1c310*/  BSYNC B2 ;  /* 0x0000000000027941 */ /* 0x000fea0003800000 */
.L_x_14709:
        /* <DEDUP_REMOVED lines=16> */
.L_x_14715:
[----:B------:R-:W-:Y:S05]  /*1c420*/  BSYNC B3 ;  /* 0x0000000000037941 */ /* 0x000fea0003800000 */
.L_x_14714:
        /* <DEDUP_REMOVED lines=44> */
.L_x_14713:
[----:B------:R-:W-:Y:S05]  /*1c6f0*/  BSYNC B2 ;  /* 0x0000000000027941 */ /* 0x000fea0003800000 */
.L_x_14712:
        /* <DEDUP_REMOVED lines=10> */
.L_x_14708:
        /* <DEDUP_REMOVED lines=12> */
.L_x_14717:
[----:B------:R-:W-:Y:S02]  /*1c860*/  IMAD.MOV.U32 R166, RZ, RZ, R8 ;  /* 0x000000ffffa67224 */ /* 0x000fe400078e0008 */
.L_x_14718:
[----:B------:R-:W-:Y:S05]  /*1c870*/  BSYNC B2 ;  /* 0x0000000000027941 */ /* 0x000fea0003800000 */
.L_x_14716:
        /* <DEDUP_REMOVED lines=16> */
.L_x_14722:
[----:B------:R-:W-:Y:S05]  /*1c980*/  BSYNC B3 ;  /* 0x0000000000037941 */ /* 0x000fea0003800000 */
.L_x_14721:
        /* <DEDUP_REMOVED lines=44> */
.L_x_14720:
[----:B------:R-:W-:Y:S05]  /*1cc50*/  BSYNC B2 ;  /* 0x0000000000027941 */ /* 0x000fea0003800000 */
.L_x_14719:
        /* <DEDUP_REMOVED lines=13> */
.L_x_14723:
        /* <DEDUP_REMOVED lines=12> */
.L_x_14726:
[----:B------:R-:W-:Y:S02]  /*1cdf0*/  IMAD.MOV.U32 R166, RZ, RZ, R8 ;  /* 0x000000ffffa67224 */ /* 0x000fe400078e0008 */
.L_x_14727:
[----:B------:R-:W-:Y:S05]  /*1ce00*/  BSYNC B2 ;  /* 0x0000000000027941 */ /* 0x000fea0003800000 */
.L_x_14725:
        /* <DEDUP_REMOVED lines=16> */
.L_x_14731:
[----:B------:R-:W-:Y:S05]  /*1cf10*/  BSYNC B3 ;  /* 0x0000000000037941 */ /* 0x000fea0003800000 */
.L_x_14730:
        /* <DEDUP_REMOVED lines=44> */
.L_x_14729:
[----:B------:R-:W-:Y:S05]  /*1d1e0*/  BSYNC B2 ;  /* 0x0000000000027941 */ /* 0x000fea0003800000 */
.L_x_14728:
        /* <DEDUP_REMOVED lines=10> */
.L_x_14724:
        /* <DEDUP_REMOVED lines=12> */
.L_x_14733:
[----:B------:R-:W-:Y:S02]  /*1d350*/  IMAD.MOV.U32 R166, RZ, RZ, R8 ;  /* 0x000000ffffa67224 */ /* 0x000fe400078e0008 */
.L_x_14734:
[----:B------:R-:W-:Y:S05]  /*1d360*/  BSYNC B2 ;  /* 0x0000000000027941 */ /* 0x000fea0003800000 */
.L_x_14732:
        /* <DEDUP_REMOVED lines=16> */
.L_x_14738:
[----:B------:R-:W-:Y:S05]  /*1d470*/  BSYNC B3 ;  /* 0x0000000000037941 */ /* 0x000fea0003800000 */
.L_x_14737:
        /* <DEDUP_REMOVED lines=44> */
.L_x_14736:
[----:B------:R-:W-:Y:S05]  /*1d740*/  BSYNC B2 ;  /* 0x0000000000027941 */ /* 0x000fea0003800000 */
.L_x_14735:
        /* <DEDUP_REMOVED lines=13> */
.L_x_14739:
        /* <DEDUP_REMOVED lines=12> */
.L_x_14742:
[----:B------:R-:W-:Y:S02]  /*1d8e0*/  IMAD.MOV.U32 R230, RZ, RZ, R8 ;  /* 0x000000ffffe67224 */ /* 0x000fe400078e0008 */
.L_x_14743:
[----:B------:R-:W-:Y:S05]  /*1d8f0*/  BSYNC B2 ;  /* 0x0000000000027941 */ /* 0x000fea0003800000 */
.L_x_14741:
        /* <DEDUP_REMOVED lines=16> */
.L_x_14747:
[----:B------:R-:W-:Y:S05]  /*1da00*/  BSYNC B3 ;  /* 0x0000000000037941 */ /* 0x000fea0003800000 */
.L_x_14746:
        /* <DEDUP_REMOVED lines=44> */
.L_x_14745:
[----:B------:R-:W-:Y:S05]  /*1dcd0*/  BSYNC B2 ;  /* 0x0000000000027941 */ /* 0x000fea0003800000 */
.L_x_14744:
        /* <DEDUP_REMOVED lines=10> */
.L_x_14740:
        /* <DEDUP_REMOVED lines=54> */
.L_x_14748:
[----:B------:R-:W-:Y:S02]  /*1e0e0*/  IADD3 R227, R227, 0x20, RZ ;  /* 0x00000020e3e37810 */ /* 0x000fe40007ffe0ff */
.L_x_14619:
[----:B------:R-:W-:Y:S05]  /*1e0f0*/  BSYNC B1 ;  /* 0x0000000000017941 */ /* 0x000fea0003800000 */
.L_x_14618:
        /* <DEDUP_REMOVED lines=30> */
.L_x_14752:
[----:B0-----:R-:W-:Y:S02]  /*1e2e0*/  IMAD.MOV.U32 R223, RZ, RZ, R8 ;  /* 0x000000ffffdf7224 */ /* 0x001fe400078e0008 */
.L_x_14753:
[----:B------:R-:W-:Y:S05]  /*1e2f0*/  BSYNC B2 ;  /* 0x0000000000027941 */ /* 0x000fea0003800000 */
.L_x_14751:
        /* <DEDUP_REMOVED lines=16> */
.L_x_14757:
[----:B------:R-:W-:Y:S05]  /*1e400*/  BSYNC B3 ;  /* 0x0000000000037941 */ /* 0x000fea0003800000 */
.L_x_14756:
        /* <DEDUP_REMOVED lines=44> */
.L_x_14755:
[----:B------:R-:W-:Y:S05]  /*1e6d0*/  BSYNC B2 ;  /* 0x0000000000027941 */ /* 0x000fea0003800000 */
.L_x_14754:
        /* <DEDUP_REMOVED lines=18> */
.L_x_14758:
        /* <DEDUP_REMOVED lines=12> */
.L_x_14761:
[----:B------:R-:W-:Y:S02]  /*1e8c0*/  IMAD.MOV.U32 R223, RZ, RZ, R8 ;  /* 0x000000ffffdf7224 */ /* 0x000fe400078e0008 */
.L_x_14762:
[----:B------:R-:W-:Y:S05]  /*1e8d0*/  BSYNC B2 ;  /* 0x0000000000027941 */ /* 0x000fea0003800000 */
.L_x_14760:
        /* <DEDUP_REMOVED lines=16> */
.L_x_14766:
[----:B------:R-:W-:Y:S05]  /*1e9e0*/  BSYNC B3 ;  /* 0x0000000000037941 */ /* 0x000fea0003800000 */
.L_x_14765:
        /* <DEDUP_REMOVED lines=44> */
.L_x_14764:
[----:B------:R-:W-:Y:S05]  /*1ecb0*/  BSYNC B2 ;  /* 0x0000000000027941 */ /* 0x000fea0003800000 */
.L_x_14763:
        /* <DEDUP_REMOVED lines=10> */
.L_x_14759:
        /* <DEDUP_REMOVED lines=12> */
.L_x_14768:
[----:B------:R-:W-:Y:S02]  /*1ee20*/  IMAD.MOV.U32 R223, RZ, RZ, R8 ;  /* 0x000000ffffdf7224 */ /* 0x000fe400078e0008 */
.L_x_14769:
[----:B------:R-:W-:Y:S05]  /*1ee30*/  BSYNC B2 ;  /* 0x0000000000027941 */ /* 0x000fea0003800000 */
.L_x_14767:
        /* <DEDUP_REMOVED lines=16> */
.L_x_14773:
[----:B------:R-:W-:Y:S05]  /*1ef40*/  BSYNC B3 ;  /* 0x0000000000037941 */ /* 0x000fea0003800000 */
.L_x_14772:
        /* <DEDUP_REMOVED lines=44> */
.L_x_14771:
[----:B------:R-:W-:Y:S05]  /*1f210*/  BSYNC B2 ;  /* 0x0000000000027941 */ /* 0x000fea0003800000 */
.L_x_14770:
        /* <DEDUP_REMOVED lines=15> */
.L_x_14774:
        /* <DEDUP_REMOVED lines=12> */
.L_x_14777:
[----:B------:R-:W-:Y:S02]  /*1f3d0*/  IMAD.MOV.U32 R164, RZ, RZ, R8 ;  /* 0x000000ffffa47224 */ /* 0x000fe400078e0008 */
.L_x_14778:
[----:B------:R-:W-:Y:S05]  /*1f3e0*/  BSYNC B2 ;  /* 0x0000000000027941 */ /* 0x000fea0003800000 */
.L_x_14776:
        /* <DEDUP_REMOVED lines=16> */
.L_x_14782:
[----:B------:R-:W-:Y:S05]  /*1f4f0*/  BSYNC B3 ;  /* 0x0000000000037941 */ /* 0x000fea0003800000 */
.L_x_14781:
        /* <DEDUP_REMOVED lines=44> */
.L_x_14780:
[----:B------:R-:W-:Y:S05]  /*1f7c0*/  BSYNC B2 ;  /* 0x0000000000027941 */ /* 0x000fea0003800000 */
.L_x_14779:
        /* <DEDUP_REMOVED lines=10> */
.L_x_14775:
        /* <DEDUP_REMOVED lines=12> */
.L_x_14784:
[----:B------:R-:W-:Y:S02]  /*1f930*/  IMAD.MOV.U32 R164, RZ, RZ, R8 ;  /* 0x000000ffffa47224 */ /* 0x000fe400078e0008 */
.L_x_14785:
[----:B------:R-:W-:Y:S05]  /*1f940*/  BSYNC B2 ;  /* 0x0000000000027941 */ /* 0x000fea0003800000 */
.L_x_14783:
        /* <DEDUP_REMOVED lines=16> */
.L_x_14789:
[----:B------:R-:W-:Y:S05]  /*1fa50*/  BSYNC B3 ;  /* 0x0000000000037941 */ /* 0x000fea0003800000 */
.L_x_14788:
        /* <DEDUP_REMOVED lines=44> */
.L_x_14787:
[----:B------:R-:W-:Y:S05]  /*1fd20*/  BSYNC B2 ;  /* 0x0000000000027941 */ /* 0x000fea0003800000 */
.L_x_14786:
        /* <DEDUP_REMOVED lines=15> */
.L_x_14790:
        /* <DEDUP_REMOVED lines=12> */
.L_x_14793:
[----:B------:R-:W-:Y:S02]  /*1fee0*/  IMAD.MOV.U32 R164, RZ, RZ, R8 ;  /* 0x000000ffffa47224 */ /* 0x000fe400078e0008 */
.L_x_14794:
[----:B------:R-:W-:Y:S05]  /*1fef0*/  BSYNC B2 ;  /* 0x0000000000027941 */ /* 0x000fea0003800000 */
.L_x_14792:
        /* <DEDUP_REMOVED lines=16> */
.L_x_14798:
[----:B------:R-:W-:Y:S05]  /*20000*/  BSYNC B3 ;  /* 0x0000000000037941 */ /* 0x000fea0003800000 */
.L_x_14797:
        /* <DEDUP_REMOVED lines=44> */
.L_x_14796:
[----:B------:R-:W-:Y:S05]  /*202d0*/  BSYNC B2 ;  /* 0x0000000000027941 */ /* 0x000fea0003800000 */
.L_x_14795:
        /* <DEDUP_REMOVED lines=10> */
.L_x_14791:
        /* <DEDUP_REMOVED lines=12> */
.L_x_14800:
[----:B------:R-:W-:Y:S02]  /*20440*/  IMAD.MOV.U32 R164, RZ, RZ, R8 ;  /* 0x000000ffffa47224 */ /* 0x000fe400078e0008 */
.L_x_14801:
[----:B------:R-:W-:Y:S05]  /*20450*/  BSYNC B2 ;  /* 0x0000000000027941 */ /* 0x000fea0003800000 */
.L_x_14799:
        /* <DEDUP_REMOVED lines=16> */
.L_x_14805:
[----:B------:R-:W-:Y:S05]  /*20560*/  BSYNC B3 ;  /* 0x0000000000037941 */ /* 0x000fea0003800000 */
.L_x_14804:
        /* <DEDUP_REMOVED lines=44> */
.L_x_14803:
[----:B------:R-:W-:Y:S05]  /*20830*/  BSYNC B2 ;  /* 0x0000000000027941 */ /* 0x000fea0003800000 */
.L_x_14802:
        /* <DEDUP_REMOVED lines=15> */
.L_x_14806:
        /* <DEDUP_REMOVED lines=12> */
.L_x_14809:
[----:B------:R-:W-:Y:S02]  /*209f0*/  IMAD.MOV.U32 R196, RZ, RZ, R8 ;  /* 0x000000ffffc47224 */ /* 0x000fe400078e0008 */
.L_x_14810:
[----:B------:R-:W-:Y:S05]  /*20a00*/  BSYNC B2 ;  /* 0x0000000000027941 */ /* 0x000fea0003800000 */
.L_x_14808:
        /* <DEDUP_REMOVED lines=16> */
.L_x_14814:
[----:B------:R-:W-:Y:S05]  /*20b10*/  BSYNC B3 ;  /* 0x0000000000037941 */ /* 0x000fea0003800000 */
.L_x_14813:
        /* <DEDUP_REMOVED lines=44> */
.L_x_14812:
[----:B------:R-:W-:Y:S05]  /*20de0*/  BSYNC B2 ;  /* 0x0000000000027941 */ /* 0x000fea0003800000 */
.L_x_14811:
        /* <DEDUP_REMOVED lines=10> */
.L_x_14807:
        /* <DEDUP_REMOVED lines=12> */
.L_x_14816:
[----:B------:R-:W-:Y:S02]  /*20f50*/  IMAD.MOV.U32 R223, RZ, RZ, R8 ;  /* 0x000000ffffdf7224 */ /* 0x000fe400078e0008 */
.L_x_14817:
[----:B------:R-:W-:Y:S05]  /*20f60*/  BSYNC B2 ;  /* 0x0000000000027941 */ /* 0x000fea0003800000 */
.L_x_14815:
        /* <DEDUP_REMOVED lines=16> */
.L_x_14821:
[----:B------:R-:W-:Y:S05]  /*21070*/  BSYNC B3 ;  /* 0x0000000000037941 */ /* 0x000fea0003800000 */
.L_x_14820:
        /* <DEDUP_REMOVED lines=44> */
.L_x_14819:
[----:B------:R-:W-:Y:S05]  /*21340*/  BSYNC B2 ;  /* 0x0000000000027941 */ /* 0x000fea0003800000 */
.L_x_14818:
        /* <DEDUP_REMOVED lines=13> */
.L_x_14822:
        /* <DEDUP_REMOVED lines=12> */
.L_x_14825:
[----:B------:R-:W-:Y:S02]  /*214e0*/  IMAD.MOV.U32 R223, RZ, RZ, R8 ;  /* 0x000000ffffdf7224 */ /* 0x000fe400078e0008 */
.L_x_14826:
[----:B------:R-:W-:Y:S05]  /*214f0*/  BSYNC B2 ;  /* 0x0000000000027941 */ /* 0x000fea0003800000 */
.L_x_14824:
        /* <DEDUP_REMOVED lines=16> */
.L_x_14830:
[----:B------:R-:W-:Y:S05]  /*21600*/  BSYNC B3 ;  /* 0x0000000000037941 */ /* 0x000fea0003800000 */
.L_x_14829:
        /* <DEDUP_REMOVED lines=44> */
.L_x_14828:
[----:B------:R-:W-:Y:S05]  /*218d0*/  BSYNC B2 ;  /* 0x0000000000027941 */ /* 0x000fea0003800000 */
.L_x_14827:
        /* <DEDUP_REMOVED lines=10> */
.L_x_14823:
        /* <DEDUP_REMOVED lines=12> */
.L_x_14832:
[----:B------:R-:W-:Y:S02]  /*21a40*/  IMAD.MOV.U32 R223, RZ, RZ, R8 ;  /* 0x000000ffffdf7224 */ /* 0x000fe400078e0008 */
.L_x_14833:
[----:B------:R-:W-:Y:S05]  /*21a50*/  BSYNC B2 ;  /* 0x0000000000027941 */ /* 0x000fea0003800000 */
.L_x_14831:
        /* <DEDUP_REMOVED lines=16> */
.L_x_14837:
[----:B------:R-:W-:Y:S05]  /*21b60*/  BSYNC B3 ;  /* 0x0000000000037941 */ /* 0x000fea0003800000 */
.L_x_14836:
        /* <DEDUP_REMOVED lines=44> */
.L_x_14835:
[----:B------:R-:W-:Y:S05]  /*21e30*/  BSYNC B2 ;  /* 0x0000000000027941 */ /* 0x000fea0003800000 */
.L_x_14834:
        /* <DEDUP_REMOVED lines=13> */
.L_x_14838:
        /* <DEDUP_REMOVED lines=12> */
.L_x_14841:
[----:B------:R-:W-:Y:S02]  /*21fd0*/  IMAD.MOV.U32 R166, RZ, RZ, R8 ;  /* 0x000000ffffa67224 */ /* 0x000fe400078e0008 */
.L_x_14842:
[----:B------:R-:W-:Y:S05]  /*21fe0*/  BSYNC B2 ;  /* 0x0000000000027941 */ /* 0x000fea0003800000 */
.L_x_14840:
        /* <DEDUP_REMOVED lines=16> */
.L_x_14846:
[----:B------:R-:W-:Y:S05]  /*220f0*/  BSYNC B3 ;  /* 0x0000000000037941 */ /* 0x000fea0003800000 */
.L_x_14845:
        /* <DEDUP_REMOVED lines=44> */
.L_x_14844:
[----:B------:R-:W-:Y:S05]  /*223c0*/  BSYNC B2 ;  /* 0x0000000000027941 */ /* 0x000fea0003800000 */
.L_x_14843:
        /* <DEDUP_REMOVED lines=10> */
.L_x_14839:
        /* <DEDUP_REMOVED lines=12> */
.L_x_14848:
[----:B------:R-:W-:Y:S02]  /*22530*/  IMAD.MOV.U32 R166, RZ, RZ, R8 ;  /* 0x000000ffffa67224 */ /* 0x000fe400078e0008 */
.L_x_14849:
[----:B------:R-:W-:Y:S05]  /*22540*/  BSYNC B2 ;  /* 0x0000000000027941 */ /* 0x000fea0003800000 */
.L_x_14847:
        /* <DEDUP_REMOVED lines=16> */
.L_x_14853:
[----:B------:R-:W-:Y:S05]  /*22650*/  BSYNC B3 ;  /* 0x0000000000037941 */ /* 0x000fea0003800000 */
.L_x_14852:
        /* <DEDUP_REMOVED lines=44> */
.L_x_14851:
[----:B------:R-:W-:Y:S05]  /*22920*/  BSYNC B2 ;  /* 0x0000000000027941 */ /* 0x000fea0003800000 */
.L_x_14850:
        /* <DEDUP_REMOVED lines=13> */
.L_x_14854:
        /* <DEDUP_REMOVED lines=12> */
.L_x_14857:
[----:B------:R-:W-:Y:S02]  /*22ac0*/  IMAD.MOV.U32 R166, RZ, RZ, R8 ;  /* 0x000000ffffa67224 */ /* 0x000fe400078e0008 */
.L_x_14858:
[----:B------:R-:W-:Y:S05]  /*22ad0*/  BSYNC B2 ;  /* 0x0000000000027941 */ /* 0x000fea0003800000 */
.L_x_14856:
        /* <DEDUP_REMOVED lines=16> */
.L_x_14862:
[----:B------:R-:W-:Y:S05]  /*22be0*/  BSYNC B3 ;  /* 0x0000000000037941 */ /* 0x000fea0003800000 */
.L_x_14861:
        /* <DEDUP_REMOVED lines=44> */
.L_x_14860:
[----:B------:R-:W-:Y:S05]  /*22eb0*/  BSYNC B2 ;  /* 0x0000000000027941 */ /* 0x000fea0003800000 */
.L_x_14859:
        /* <DEDUP_REMOVED lines=10> */
.L_x_14855:
        /* <DEDUP_REMOVED lines=12> */
.L_x_14864:
[----:B------:R-:W-:Y:S02]  /*23020*/  IMAD.MOV.U32 R166, RZ, RZ, R8 ;  /* 0x000000ffffa67224 */ /* 0x000fe400078e0008 */
.L_x_14865:
[----:B------:R-:W-:Y:S05]  /*23030*/  BSYNC B2 ;  /* 0x0000000000027941 */ /* 0x000fea0003800000 */
.L_x_14863:
        /* <DEDUP_REMOVED lines=16> */
.L_x_14869:
[----:B------:R-:W-:Y:S05]  /*23140*/  BSYNC B3 ;  /* 0x0000000000037941 */ /* 0x000fea0003800000 */
.L_x_14868:
        /* <DEDUP_REMOVED lines=44> */
.L_x_14867:
[----:B------:R-:W-:Y:S05]  /*23410*/  BSYNC B2 ;  /* 0x0000000000027941 */ /* 0x000fea0003800000 */
.L_x_14866:
        /* <DEDUP_REMOVED lines=13> */
.L_x_14870:
        /* <DEDUP_REMOVED lines=12> */
.L_x_14873:
[----:B------:R-:W-:Y:S02]  /*235b0*/  IMAD.MOV.U32 R230, RZ, RZ, R8 ;  /* 0x000000ffffe67224 */ /* 0x000fe400078e0008 */
.L_x_14874:
[----:B------:R-:W-:Y:S05]  /*235c0*/  BSYNC B2 ;  /* 0x0000000000027941 */ /* 0x000fea0003800000 */
.L_x_14872:
        /* <DEDUP_REMOVED lines=16> */
.L_x_14878:
[----:B------:R-:W-:Y:S05]  /*236d0*/  BSYNC B3 ;  /* 0x0000000000037941 */ /* 0x000fea0003800000 */
.L_x_14877:
        /* <DEDUP_REMOVED lines=44> */
.L_x_14876:
[----:B------:R-:W-:Y:S05]  /*239a0*/  BSYNC B2 ;  /* 0x0000000000027941 */ /* 0x000fea0003800000 */
.L_x_14875:
        /* <DEDUP_REMOVED lines=10> */
.L_x_14871:
        /* <DEDUP_REMOVED lines=54> */
.L_x_14879:
[----:B------:R-:W-:Y:S02]  /*23db0*/  IADD3 R227, R227, 0x20, RZ ;  /* 0x00000020e3e37810 */ /* 0x000fe40007ffe0ff */
.L_x_14750:
[----:B------:R-:W-:Y:S05]  /*23dc0*/  BSYNC B1 ;  /* 0x0000000000017941 */ /* 0x000fea0003800000 */
.L_x_14749:
        /* <DEDUP_REMOVED lines=30> */
.L_x_14883:
[----:B0-----:R-:W-:Y:S02]  /*23fb0*/  IMAD.MOV.U32 R224, RZ, RZ, R8 ;  /* 0x000000ffffe07224 */ /* 0x001fe400078e0008 */
.L_x_14884:
[----:B------:R-:W-:Y:S05]  /*23fc0*/  BSYNC B2 ;  /* 0x0000000000027941 */ /* 0x000fea0003800000 */
.L_x_14882:
        /* <DEDUP_REMOVED lines=16> */
.L_x_14888:
[----:B------:R-:W-:Y:S05]  /*240d0*/  BSYNC B3 ;  /* 0x0000000000037941 */ /* 0x000fea0003800000 */
.L_x_14887:
        /* <DEDUP_REMOVED lines=44> */
.L_x_14886:
[----:B------:R-:W-:Y:S05]  /*243a0*/  BSYNC B2 ;  /* 0x0000000000027941 */ /* 0x000fea0003800000 */
.L_x_14885:
        /* <DEDUP_REMOVED lines=18> */
.L_x_14889:
        /* <DEDUP_REMOVED lines=12> */
.L_x_14892:
[----:B------:R-:W-:Y:S02]  /*24590*/  IMAD.MOV.U32 R224, RZ, RZ, R8 ;  /* 0x000000ffffe07224 */ /* 0x000fe400078e0008 */
.L_x_14893:
[----:B------:R-:W-:Y:S05]  /*245a0*/  BSYNC B2 ;  /* 0x0000000000027941 */ /* 0x000fea0003800000 */
.L_x_14891:
        /* <DEDUP_REMOVED lines=16> */
.L_x_14897:
[----:B------:R-:W-:Y:S05]  /*246b0*/  BSYNC B3 ;  /* 0x0000000000037941 */ /* 0x000fea0003800000 */
.L_x_14896:
        /* <DEDUP_REMOVED lines=44> */
.L_x_14895:
[----:B------:R-:W-:Y:S05]  /*24980*/  BSYNC B2 ;  /* 0x0000000000027941 */ /* 0x000fea0003800000 */
.L_x_14894:
        /* <DEDUP_REMOVED lines=10> */
.L_x_14890:
        /* <DEDUP_REMOVED lines=12> */
.L_x_14899:
[----:B------:R-:W-:Y:S02]  /*24af0*/  IMAD.MOV.U32 R224, RZ, RZ, R8 ;  /* 0x000000ffffe07224 */ /* 0x000fe400078e0008 */
.L_x_14900:
[----:B------:R-:W-:Y:S05]  /*24b00*/  BSYNC B2 ;  /* 0x0000000000027941 */ /* 0x000fea0003800000 */
.L_x_14898:
        /* <DEDUP_REMOVED lines=16> */
.L_x_14904:
[----:B------:R-:W-:Y:S05]  /*24c10*/  BSYNC B3 ;  /* 0x0000000000037941 */ /* 0x000fea0003800000 */
.L_x_14903:
        /* <DEDUP_REMOVED lines=44> */
.L_x_14902:
[----:B------:R-:W-:Y:S05]  /*24ee0*/  BSYNC B2 ;  /* 0x0000000000027941 */ /* 0x000fea0003800000 */
.L_x_14901:
        /* <DEDUP_REMOVED lines=15> */
.L_x_14905:
        /* <DEDUP_REMOVED lines=12> */
.L_x_14908:
[----:B------:R-:W-:Y:S02]  /*250a0*/  IMAD.MOV.U32 R164, RZ, RZ, R8 ;  /* 0x000000ffffa47224 */ /* 0x000fe400078e0008 */
.L_x_14909:
[----:B------:R-:W-:Y:S05]  /*250b0*/  BSYNC B2 ;  /* 0x0000000000027941 */ /* 0x000fea0003800000 */
.L_x_14907:
        /* <DEDUP_REMOVED lines=16> */
.L_x_14913:
[----:B------:R-:W-:Y:S05]  /*251c0*/  BSYNC B3 ;  /* 0x0000000000037941 */ /* 0x000fea0003800000 */
.L_x_14912:
        /* <DEDUP_REMOVED lines=44> */
.L_x_14911:
[----:B------:R-:W-:Y:S05]  /*25490*/  BSYNC B2 ;  /* 0x0000000000027941 */ /* 0x000fea0003800000 */
.L_x_14910:
        /* <DEDUP_REMOVED lines=10> */
.L_x_14906:
        /* <DEDUP_REMOVED lines=12> */
.L_x_14915:
[----:B------:R-:W-:Y:S02]  /*25600*/  IMAD.MOV.U32 R164, RZ, RZ, R8 ;  /* 0x000000ffffa47224 */ /* 0x000fe400078e0008 */
.L_x_14916:
[----:B------:R-:W-:Y:S05]  /*25610*/  BSYNC B2 ;  /* 0x0000000000027941 */ /* 0x000fea0003800000 */
.L_x_14914:
        /* <DEDUP_REMOVED lines=16> */
.L_x_14920:
[----:B------:R-:W-:Y:S05]  /*25720*/  BSYNC B3 ;  /* 0x0000000000037941 */ /* 0x000fea0003800000 */
.L_x_14919:
        /* <DEDUP_REMOVED lines=44> */
.L_x_14918:
[----:B------:R-:W-:Y:S05]  /*259f0*/  BSYNC B2 ;  /* 0x0000000000027941 */ /* 0x000fea0003800000 */
.L_x_14917:
        /* <DEDUP_REMOVED lines=15> */
.L_x_14921:
        /* <DEDUP_REMOVED lines=12> */
.L_x_14924:
[----:B------:R-:W-:Y:S02]  /*25bb0*/  IMAD.MOV.U32 R164, RZ, RZ, R8 ;  /* 0x000000ffffa47224 */ /* 0x000fe400078e0008 */
.L_x_14925:
[----:B------:R-:W-:Y:S05]  /*25bc0*/  BSYNC B2 ;  /* 0x0000000000027941 */ /* 0x000fea0003800000 */
.L_x_14923:
        /* <DEDUP_REMOVED lines=16> */
.L_x_14929:
[----:B------:R-:W-:Y:S05]  /*25cd0*/  BSYNC B3 ;  /* 0x0000000000037941 */ /* 0x000fea0003800000 */
.L_x_14928:
        /* <DEDUP_REMOVED lines=44> */
.L_x_14927:
[----:B------:R-:W-:Y:S05]  /*25fa0*/  BSYNC B2 ;  /* 0x0000000000027941 */ /* 0x000fea0003800000 */
.L_x_14926:
        /* <DEDUP_REMOVED lines=10> */
.L_x_14922:
        /* <DEDUP_REMOVED lines=12> */
.L_x_14931:
[----:B------:R-:W-:Y:S02]  /*26110*/  IMAD.MOV.U32 R164, RZ, RZ, R8 ;  /* 0x000000ffffa47224 */ /* 0x000fe400078e0008 */
.L_x_14932:
[----:B------:R-:W-:Y:S05]  /*26120*/  BSYNC B2 ;  /* 0x0000000000027941 */ /* 0x000fea0003800000 */
.L_x_14930:
        /* <DEDUP_REMOVED lines=16> */
.L_x_14936:
[----:B------:R-:W-:Y:S05]  /*26230*/  BSYNC B3 ;  /* 0x0000000000037941 */ /* 0x000fea0003800000 */
.L_x_14935:
        /* <DEDUP_REMOVED lines=44> */
.L_x_14934:
[----:B------:R-:W-:Y:S05]  /*26500*/  BSYNC B2 ;  /* 0x0000000000027941 */ /* 0x000fea0003800000 */
.L_x_14933:
        /* <DEDUP_REMOVED lines=15> */
.L_x_14937:
        /* <DEDUP_REMOVED lines=12> */
.L_x_14940:
[----:B------:R-:W-:Y:S02]  /*266c0*/  IMAD.MOV.U32 R199, RZ, RZ, R8 ;  /* 0x000000ffffc77224 */ /* 0x000fe400078e0008 */
.L_x_14941:
[----:B------:R-:W-:Y:S05]  /*266d0*/  BSYNC B2 ;  /* 0x0000000000027941 */ /* 0x000fea0003800000 */
.L_x_14939:
        /* <DEDUP_REMOVED lines=16> */
.L_x_14945:
[----:B------:R-:W-:Y:S05]  /*267e0*/  BSYNC B3 ;  /* 0x0000000000037941 */ /* 0x000fea0003800000 */
.L_x_14944:
        /* <DEDUP_REMOVED lines=44> */
.L_x_14943:
[----:B------:R-:W-:Y:S05]  /*26ab0*/  BSYNC B2 ;  /* 0x0000000000027941 */ /* 0x000fea0003800000 */
.L_x_14942:
        /* <DEDUP_REMOVED lines=10> */
.L_x_14938:
        /* <DEDUP_REMOVED lines=12> */
.L_x_14947:
[----:B------:R-:W-:Y:S02]  /*26c20*/  IMAD.MOV.U32 R224, RZ, RZ, R8 ;  /* 0x000000ffffe07224 */ /* 0x000fe400078e0008 */
.L_x_14948:
[----:B------:R-:W-:Y:S05]  /*26c30*/  BSYNC B2 ;  /* 0x0000000000027941 */ /* 0x000fea0003800000 */
.L_x_14946:
        /* <DEDUP_REMOVED lines=16> */
.L_x_14952:
[----:B------:R-:W-:Y:S05]  /*26d40*/  BSYNC B3 ;  /* 0x0000000000037941 */ /* 0x000fea0003800000 */
.L_x_14951:
        /* <DEDUP_REMOVED lines=44> */
.L_x_14950:
[----:B------:R-:W-:Y:S05]  /*27010*/  BSYNC B2 ;  /* 0x0000000000027941 */ /* 0x000fea0003800000 */
.L_x_14949:
        /* <DEDUP_REMOVED lines=13> */
.L_x_14953:
        /* <DEDUP_REMOVED lines=12> */
.L_x_14956:
[----:B------:R-:W-:Y:S02]  /*271b0*/  IMAD.MOV.U32 R224, RZ, RZ, R8 ;  /* 0x000000ffffe07224 */ /* 0x000fe400078e0008 */
.L_x_14957:
[----:B------:R-:W-:Y:S05]  /*271c0*/  BSYNC B2 ;  /* 0x0000000000027941 */ /* 0x000fea0003800000 */
.L_x_14955:
        /* <DEDUP_REMOVED lines=16> */
.L_x_14961:
[----:B------:R-:W-:Y:S05]  /*272d0*/  BSYNC B3 ;  /* 0x0000000000037941 */ /* 0x000fea0003800000 */
.L_x_14960:
        /* <DEDUP_REMOVED lines=44> */
.L_x_14959:
[----:B------:R-:W-:Y:S05]  /*275a0*/  BSYNC B2 ;  /* 0x0000000000027941 */ /* 0x000fea0003800000 */
.L_x_14958:
        /* <DEDUP_REMOVED lines=10> */
.L_x_14954:
        /* <DEDUP_REMOVED lines=12> */
.L_x_14963:
[----:B------:R-:W-:Y:S02]  /*27710*/  IMAD.MOV.U32 R224, RZ, RZ, R8 ;  /* 0x000000ffffe07224 */ /* 0x000fe400078e0008 */
.L_x_14964:
[----:B------:R-:W-:Y:S05]  /*27720*/  BSYNC B2 ;  /* 0x0000000000027941 */ /* 0x000fea0003800000 */
.L_x_14962:
        /* <DEDUP_REMOVED lines=16> */
.L_x_14968:
[----:B------:R-:W-:Y:S05]  /*27830*/  BSYNC B3 ;  /* 0x0000000000037941 */ /* 0x000fea0003800000 */
.L_x_14967:
        /* <DEDUP_REMOVED lines=44> */
.L_x_14966:
[----:B------:R-:W-:Y:S05]  /*27b00*/  BSYNC B2 ;  /* 0x0000000000027941 */ /* 0x000fea0003800000 */
.L_x_14965:
        /* <DEDUP_REMOVED lines=13> */
.L_x_14969:
        /* <DEDUP_REMOVED lines=12> */
.L_x_14972:
[----:B------:R-:W-:Y:S02]  /*27ca0*/  IMAD.MOV.U32 R166, RZ, RZ, R8 ;  /* 0x000000ffffa67224 */ /* 0x000fe400078e0008 */
.L_x_14973:
[----:B------:R-:W-:Y:S05]  /*27cb0*/  BSYNC B2 ;  /* 0x0000000000027941 */ /* 0x000fea0003800000 */
.L_x_14971:
        /* <DEDUP_REMOVED lines=16> */
.L_x_14977:
[----:B------:R-:W-:Y:S05]  /*27dc0*/  BSYNC B3 ;  /* 0x0000000000037941 */ /* 0x000fea0003800000 */
.L_x_14976:
        /* <DEDUP_REMOVED lines=44> */
.L_x_14975:
[----:B------:R-:W-:Y:S05]  /*28090*/  BSYNC B2 ;  /* 0x0000000000027941 */ /* 0x000fea0003800000 */
.L_x_14974:
        /* <DEDUP_REMOVED lines=10> */
.L_x_14970:
        /* <DEDUP_REMOVED lines=12> */
.L_x_14979:
[----:B------:R-:W-:Y:S02]  /*28200*/  IMAD.MOV.U32 R166, RZ, RZ, R8 ;  /* 0x000000ffffa67224 */ /* 0x000fe400078e0008 */
.L_x_14980:
[----:B------:R-:W-:Y:S05]  /*28210*/  BSYNC B2 ;  /* 0x0000000000027941 */ /* 0x000fea0003800000 */
.L_x_14978:
        /* <DEDUP_REMOVED lines=16> */
.L_x_14984:
[----:B------:R-:W-:Y:S05]  /*28320*/  BSYNC B3 ;  /* 0x0000000000037941 */ /* 0x000fea0003800000 */
.L_x_14983:
        /* <DEDUP_REMOVED lines=44> */
.L_x_14982:
[----:B------:R-:W-:Y:S05]  /*285f0*/  BSYNC B2 ;  /* 0x0000000000027941 */ /* 0x000fea0003800000 */
.L_x_14981:
        /* <DEDUP_REMOVED lines=13> */
.L_x_14985:
        /* <DEDUP_REMOVED lines=12> */
.L_x_14988:
[----:B------:R-:W-:Y:S02]  /*28790*/  IMAD.MOV.U32 R166, RZ, RZ, R8 ;  /* 0x000000ffffa67224 */ /* 0x000fe400078e0008 */
.L_x_14989:
[----:B------:R-:W-:Y:S05]  /*287a0*/  BSYNC B2 ;  /* 0x0000000000027941 */ /* 0x000fea0003800000 */
.L_x_14987:
        /* <DEDUP_REMOVED lines=16> */
.L_x_14993:
[----:B------:R-:W-:Y:S05]  /*288b0*/  BSYNC B3 ;  /* 0x0000000000037941 */ /* 0x000fea0003800000 */
.L_x_14992:
        /* <DEDUP_REMOVED lines=44> */
.L_x_14991:
[----:B------:R-:W-:Y:S05]  /*28b80*/  BSYNC B2 ;  /* 0x0000000000027941 */ /* 0x000fea0003800000 */
.L_x_14990:
        /* <DEDUP_REMOVED lines=10> */
.L_x_14986:
        /* <DEDUP_REMOVED lines=12> */
.L_x_14995:
[----:B------:R-:W-:Y:S02]  /*28cf0*/  IMAD.MOV.U32 R166, RZ, RZ, R8 ;  /* 0x000000ffffa67224 */ /* 0x000fe400078e0008 */
.L_x_14996:
[----:B------:R-:W-:Y:S05]  /*28d00*/  BSYNC B2 ;  /* 0x0000000000027941 */ /* 0x000fea0003800000 */
.L_x_14994:
        /* <DEDUP_REMOVED lines=16> */
.L_x_15000:
[----:B------:R-:W-:Y:S05]  /*28e10*/  BSYNC B3 ;  /* 0x0000000000037941 */ /* 0x000fea0003800000 */
.L_x_14999:
        /* <DEDUP_REMOVED lines=44> */
.L_x_14998:
[----:B------:R-:W-:Y:S05]  /*290e0*/  BSYNC B2 ;  /* 0x0000000000027941 */ /* 0x000fea0003800000 */
.L_x_14997:
        /* <DEDUP_REMOVED lines=13> */
.L_x_15001:
        /* <DEDUP_REMOVED lines=12> */
.L_x_15004:
[----:B------:R-:W-:Y:S02]  /*29280*/  IMAD.MOV.U32 R230, RZ, RZ, R8 ;  /* 0x000000ffffe67224 */ /* 0x000fe400078e0008 */
.L_x_15005:
[----:B------:R-:W-:Y:S05]  /*29290*/  BSYNC B2 ;  /* 0x0000000000027941 */ /* 0x000fea0003800000 */
.L_x_15003:
        /* <DEDUP_REMOVED lines=16> */
.L_x_15009:
[----:B------:R-:W-:Y:S05]  /*293a0*/  BSYNC B3 ;  /* 0x0000000000037941 */ /* 0x000fea0003800000 */
.L_x_15008:
        /* <DEDUP_REMOVED lines=44> */
.L_x_15007:
[----:B------:R-:W-:Y:S05]  /*29670*/  BSYNC B2 ;  /* 0x0000000000027941 */ /* 0x000fea0003800000 */
.L_x_15006:
        /* <DEDUP_REMOVED lines=10> */
.L_x_15002:
        /* <DEDUP_REMOVED lines=54> */
.L_x_15010:
[----:B------:R-:W-:Y:S02]  /*29a80*/  IADD3 R227, R227, 0x20, RZ ;  /* 0x00000020e3e37810 */ /* 0x000fe40007ffe0ff */
.L_x_14881:
[----:B------:R-:W-:Y:S05]  /*29a90*/  BSYNC B1 ;  /* 0x0000000000017941 */ /* 0x000fea0003800000 */
.L_x_14880:
        /* <DEDUP_REMOVED lines=30> */
.L_x_15014:
[----:B0-----:R-:W-:Y:S02]  /*29c80*/  IMAD.MOV.U32 R225, RZ, RZ, R8 ;  /* 0x000000ffffe17224 */ /* 0x001fe400078e0008 */
.L_x_15015:
[----:B------:R-:W-:Y:S05]  /*29c90*/  BSYNC B2 ;  /* 0x0000000000027941 */ /* 0x000fea0003800000 */
.L_x_15013:
        /* <DEDUP_REMOVED lines=16> */
.L_x_15019:
[----:B------:R-:W-:Y:S05]  /*29da0*/  BSYNC B3 ;  /* 0x0000000000037941 */ /* 0x000fea0003800000 */
.L_x_15018:
        /* <DEDUP_REMOVED lines=44> */
.L_x_15017:
[----:B------:R-:W-:Y:S05]  /*2a070*/  BSYNC B2 ;  /* 0x0000000000027941 */ /* 0x000fea0003800000 */
.L_x_15016:
        /* <DEDUP_REMOVED lines=18> */
.L_x_15020:
        /* <DEDUP_REMOVED lines=12> */
.L_x_15023:
[----:B------:R-:W-:Y:S02]  /*2a260*/  IMAD.MOV.U32 R225, RZ, RZ, R8 ;  /* 0x000000ffffe17224 */ /* 0x000fe400078e0008 */
.L_x_15024:
[----:B------:R-:W-:Y:S05]  /*2a270*/  BSYNC B2 ;  /* 0x0000000000027941 */ /* 0x000fea0003800000 */
.L_x_15022:
        /* <DEDUP_REMOVED lines=16> */
.L_x_15028:
[----:B------:R-:W-:Y:S05]  /*2a380*/  BSYNC B3 ;  /* 0x0000000000037941 */ /* 0x000fea0003800000 */
.L_x_15027:
        /* <DEDUP_REMOVED lines=44> */
.L_x_15026:
[----:B------:R-:W-:Y:S05]  /*2a650*/  BSYNC B2 ;  /* 0x0000000000027941 */ /* 0x000fea0003800000 */
.L_x_15025:
        /* <DEDUP_REMOVED lines=10> */
.L_x_15021:
        /* <DEDUP_REMOVED lines=12> */
.L_x_15030:
[----:B------:R-:W-:Y:S02]  /*2a7c0*/  IMAD.MOV.U32 R225, RZ, RZ, R8 ;  /* 0x000000ffffe17224 */ /* 0x000fe400078e0008 */
.L_x_15031:
[----:B------:R-:W-:Y:S05]  /*2a7d0*/  BSYNC B2 ;  /* 0x0000000000027941 */ /* 0x000fea0003800000 */
.L_x_15029:
        /* <DEDUP_REMOVED lines=16> */
.L_x_15035:
[----:B------:R-:W-:Y:S05]  /*2a8e0*/  BSYNC B3 ;  /* 0x0000000000037941 */ /* 0x000fea0003800000 */
.L_x_15034:
        /* <DEDUP_REMOVED lines=44> */
.L_x_15033:
[----:B------:R-:W-:Y:S05]  /*2abb0*/  BSYNC B2 ;  /* 0x0000000000027941 */ /* 0x000fea0003800000 */
.L_x_15032:
        /* <DEDUP_REMOVED lines=15> */
.L_x_15036:
        /* <DEDUP_REMOVED lines=12> */
.L_x_15039:
[----:B------:R-:W-:Y:S02]  /*2ad70*/  IMAD.MOV.U32 R164, RZ, RZ, R8 ;  /* 0x000000ffffa47224 */ /* 0x000fe400078e0008 */
.L_x_15040:
[----:B------:R-:W-:Y:S05]  /*2ad80*/  BSYNC B2 ;  /* 0x0000000000027941 */ /* 0x000fea0003800000 */
.L_x_15038:
        /* <DEDUP_REMOVED lines=16> */
.L_x_15044:
[----:B------:R-:W-:Y:S05]  /*2ae90*/  BSYNC B3 ;  /* 0x0000000000037941 */ /* 0x000fea0003800000 */
.L_x_15043:
        /* <DEDUP_REMOVED lines=44> */
.L_x_15042:
[----:B------:R-:W-:Y:S05]  /*2b160*/  BSYNC B2 ;  /* 0x0000000000027941 */ /* 0x000fea0003800000 */
.L_x_15041:
        /* <DEDUP_REMOVED lines=10> */
.L_x_15037:
        /* <DEDUP_REMOVED lines=12> */
.L_x_15046:
[----:B------:R-:W-:Y:S02]  /*2b2d0*/  IMAD.MOV.U32 R164, RZ, RZ, R8 ;  /* 0x000000ffffa47224 */ /* 0x000fe400078e0008 */
.L_x_15047:
[----:B------:R-:W-:Y:S05]  /*2b2e0*/  BSYNC B2 ;  /* 0x0000000000027941 */ /* 0x000fea0003800000 */
.L_x_15045:
        /* <DEDUP_REMOVED lines=16> */
.L_x_15051:
[----:B------:R-:W-:Y:S05]  /*2b3f0*/  BSYNC B3 ;  /* 0x0000000000037941 */ /* 0x000fea0003800000 */
.L_x_15050:
        /* <DEDUP_REMOVED lines=44> */
.L_x_15049:
[----:B------:R-:W-:Y:S05]  /*2b6c0*/  BSYNC B2 ;  /* 0x0000000000027941 */ /* 0x000fea0003800000 */
.L_x_15048:
        /* <DEDUP_REMOVED lines=15> */
.L_x_15052:
        /* <DEDUP_REMOVED lines=12> */
.L_x_15055:
[----:B------:R-:W-:Y:S02]  /*2b880*/  IMAD.MOV.U32 R164, RZ, RZ, R8 ;  /* 0x000000ffffa47224 */ /* 0x000fe400078e0008 */
.L_x_15056:
[----:B------:R-:W-:Y:S05]  /*2b890*/  BSYNC B2 ;  /* 0x0000000000027941 */ /* 0x000fea0003800000 */
.L_x_15054:
        /* <DEDUP_REMOVED lines=16> */
.L_x_15060:
[----:B------:R-:W-:Y:S05]  /*2b9a0*/  BSYNC B3 ;  /* 0x0000000000037941 */ /* 0x000fea0003800000 */
.L_x_15059:
        /* <DEDUP_REMOVED lines=44> */
.L_x_15058:
[----:B------:R-:W-:Y:S05]  /*2bc70*/  BSYNC B2 ;  /* 0x0000000000027941 */ /* 0x000fea0003800000 */
.L_x_15057:
        /* <DEDUP_REMOVED lines=10> */
.L_x_15053:
        /* <DEDUP_REMOVED lines=12> */
.L_x_15062:
[----:B------:R-:W-:Y:S02]  /*2bde0*/  IMAD.MOV.U32 R164, RZ, RZ, R8 ;  /* 0x000000ffffa47224 */ /* 0x000fe400078e0008 */
.L_x_15063:
[----:B------:R-:W-:Y:S05]  /*2bdf0*/  BSYNC B2 ;  /* 0x0000000000027941 */ /* 0x000fea0003800000 */
.L_x_15061:
        /* <DEDUP_REMOVED lines=16> */
.L_x_15067:
[----:B------:R-:W-:Y:S05]  /*2bf00*/  BSYNC B3 ;  /* 0x0000000000037941 */ /* 0x000fea0003800000 */
.L_x_15066:
        /* <DEDUP_REMOVED lines=44> */
.L_x_15065:
[----:B------:R-:W-:Y:S05]  /*2c1d0*/  BSYNC B2 ;  /* 0x0000000000027941 */ /* 0x000fea0003800000 */
.L_x_15064:
        /* <DEDUP_REMOVED lines=15> */
.L_x_15068:
        /* <DEDUP_REMOVED lines=12> */
.L_x_15071:
[----:B------:R-:W-:Y:S02]  /*2c390*/  IMAD.MOV.U32 R200, RZ, RZ, R8 ;  /* 0x000000ffffc87224 */ /* 0x000fe400078e0008 */
.L_x_15072:
[----:B------:R-:W-:Y:S05]  /*2c3a0*/  BSYNC B2 ;  /* 0x0000000000027941 */ /* 0x000fea0003800000 */
.L_x_15070:
        /* <DEDUP_REMOVED lines=16> */
.L_x_15076:
[----:B------:R-:W-:Y:S05]  /*2c4b0*/  BSYNC B3 ;  /* 0x0000000000037941 */ /* 0x000fea0003800000 */
.L_x_15075:
        /* <DEDUP_REMOVED lines=44> */
.L_x_15074:
[----:B------:R-:W-:Y:S05]  /*2c780*/  BSYNC B2 ;  /* 0x0000000000027941 */ /* 0x000fea0003800000 */
.L_x_15073:
        /* <DEDUP_REMOVED lines=10> */
.L_x_15069:
        /* <DEDUP_REMOVED lines=12> */
.L_x_15078:
[----:B------:R-:W-:Y:S02]  /*2c8f0*/  IMAD.MOV.U32 R225, RZ, RZ, R8 ;  /* 0x000000ffffe17224 */ /* 0x000fe400078e0008 */
.L_x_15079:
[----:B------:R-:W-:Y:S05]  /*2c900*/  BSYNC B2 ;  /* 0x0000000000027941 */ /* 0x000fea0003800000 */
.L_x_15077:
        /* <DEDUP_REMOVED lines=16> */
.L_x_15083:
[----:B------:R-:W-:Y:S05]  /*2ca10*/  BSYNC B3 ;  /* 0x0000000000037941 */ /* 0x000fea0003800000 */
.L_x_15082:
        /* <DEDUP_REMOVED lines=44> */
.L_x_15081:
[----:B------:R-:W-:Y:S05]  /*2cce0*/  BSYNC B2 ;  /* 0x0000000000027941 */ /* 0x000fea0003800000 */
.L_x_15080:
        /* <DEDUP_REMOVED lines=13> */
.L_x_15084:
        /* <DEDUP_REMOVED lines=12> */
.L_x_15087:
[----:B------:R-:W-:Y:S02]  /*2ce80*/  IMAD.MOV.U32 R225, RZ, RZ, R8 ;  /* 0x000000ffffe17224 */ /* 0x000fe400078e0008 */
.L_x_15088:
[----:B------:R-:W-:Y:S05]  /*2ce90*/  BSYNC B2 ;  /* 0x0000000000027941 */ /* 0x000fea0003800000 */
.L_x_15086:
        /* <DEDUP_REMOVED lines=16> */
.L_x_15092:
[----:B------:R-:W-:Y:S05]  /*2cfa0*/  BSYNC B3 ;  /* 0x0000000000037941 */ /* 0x000fea0003800000 */
.L_x_15091:
        /* <DEDUP_REMOVED lines=44> */
.L_x_15090:
[----:B------:R-:W-:Y:S05]  /*2d270*/  BSYNC B2 ;  /* 0x0000000000027941 */ /* 0x000fea0003800000 */
.L_x_15089:
        /* <DEDUP_REMOVED lines=10> */
.L_x_15085:
        /* <DEDUP_REMOVED lines=12> */
.L_x_15094:
[----:B------:R-:W-:Y:S02]  /*2d3e0*/  IMAD.MOV.U32 R225, RZ, RZ, R8 ;  /* 0x000000ffffe17224 */ /* 0x000fe400078e0008 */
.L_x_15095:
[----:B------:R-:W-:Y:S05]  /*2d3f0*/  BSYNC B2 ;  /* 0x0000000000027941 */ /* 0x000fea0003800000 */
.L_x_15093:
        /* <DEDUP_REMOVED lines=16> */
.L_x_15099:
[----:B------:R-:W-:Y:S05]  /*2d500*/  BSYNC B3 ;  /* 0x0000000000037941 */ /* 0x000fea0003800000 */
.L_x_15098:
        /* <DEDUP_REMOVED lines=44> */
.L_x_15097:
[----:B------:R-:W-:Y:S05]  /*2d7d0*/  BSYNC B2 ;  /* 0x0000000000027941 */ /* 0x000fea0003800000 */
.L_x_15096:
        /* <DEDUP_REMOVED lines=13> */
.L_x_15100:
        /* <DEDUP_REMOVED lines=12> */
.L_x_15103:
[----:B------:R-:W-:Y:S02]  /*2d970*/  IMAD.MOV.U32 R166, RZ, RZ, R8 ;  /* 0x000000ffffa67224 */ /* 0x000fe400078e0008 */
.L_x_15104:
[----:B------:R-:W-:Y:S05]  /*2d980*/  BSYNC B2 ;  /* 0x0000000000027941 */ /* 0x000fea0003800000 */
.L_x_15102:
        /* <DEDUP_REMOVED lines=16> */
.L_x_15108:
[----:B------:R-:W-:Y:S05]  /*2da90*/  BSYNC B3 ;  /* 0x0000000000037941 */ /* 0x000fea0003800000 */
.L_x_15107:
        /* <DEDUP_REMOVED lines=44> */
.L_x_15106:
[----:B------:R-:W-:Y:S05]  /*2dd60*/  BSYNC B2 ;  /* 0x0000000000027941 */ /* 0x000fea0003800000 */
.L_x_15105:
        /* <DEDUP_REMOVED lines=10> */
.L_x_15101:
        /* <DEDUP_REMOVED lines=12> */
.L_x_15110:
[----:B------:R-:W-:Y:S02]  /*2ded0*/  IMAD.MOV.U32 R166, RZ, RZ, R8 ;  /* 0x000000ffffa67224 */ /* 0x000fe400078e0008 */
.L_x_15111:
[----:B------:R-:W-:Y:S05]  /*2dee0*/  BSYNC B2 ;  /* 0x0000000000027941 */ /* 0x000fea0003800000 */
.L_x_15109:
        /* <DEDUP_REMOVED lines=16> */
.L_x_15115:
[----:B------:R-:W-:Y:S05]  /*2dff0*/  BSYNC B3 ;  /* 0x0000000000037941 */ /* 0x000fea0003800000 */
.L_x_15114:
        /* <DEDUP_REMOVED lines=44> */
.L_x_15113:
[----:B------:R-:W-:Y:S05]  /*2e2c0*/  BSYNC B2 ;  /* 0x0000000000027941 */ /* 0x000fea0003800000 */
.L_x_15112:
        /* <DEDUP_REMOVED lines=13> */
.L_x_15116:
        /* <DEDUP_REMOVED lines=12> */
.L_x_15119:
[----:B------:R-:W-:Y:S02]  /*2e460*/  IMAD.MOV.U32 R166, RZ, RZ, R8 ;  /* 0x000000ffffa67224 */ /* 0x000fe400078e0008 */
.L_x_15120:
[----:B------:R-:W-:Y:S05]  /*2e470*/  BSYNC B2 ;  /* 0x0000000000027941 */ /* 0x000fea0003800000 */
.L_x_15118:
        /* <DEDUP_REMOVED lines=16> */
.L_x_15124:
[----:B------:R-:W-:Y:S05]  /*2e580*/  BSYNC B3 ;  /* 0x0000000000037941 */ /* 0x000fea0003800000 */
.L_x_15123:
        /* <DEDUP_REMOVED lines=44> */
.L_x_15122:
[----:B------:R-:W-:Y:S05]  /*2e850*/  BSYNC B2 ;  /* 0x0000000000027941 */ /* 0x000fea0003800000 */
.L_x_15121:
        /* <DEDUP_REMOVED lines=10> */
.L_x_15117:
        /* <DEDUP_REMOVED lines=12> */
.L_x_15126:
[----:B------:R-:W-:Y:S02]  /*2e9c0*/  IMAD.MOV.U32 R166, RZ, RZ, R8 ;  /* 0x000000ffffa67224 */ /* 0x000fe400078e0008 */
.L_x_15127:
[----:B------:R-:W-:Y:S05]  /*2e9d0*/  BSYNC B2 ;  /* 0x0000000000027941 */ /* 0x000fea0003800000 */
.L_x_15125:
        /* <DEDUP_REMOVED lines=16> */
.L_x_15131:
[----:B------:R-:W-:Y:S05]  /*2eae0*/  BSYNC B3 ;  /* 0x0000000000037941 */ /* 0x000fea0003800000 */
.L_x_15130:
        /* <DEDUP_REMOVED lines=44> */
.L_x_15129:
[----:B------:R-:W-:Y:S05]  /*2edb0*/  BSYNC B2 ;  /* 0x0000000000027941 */ /* 0x000fea0003800000 */
.L_x_15128:
        /* <DEDUP_REMOVED lines=13> */
.L_x_15132:
        /* <DEDUP_REMOVED lines=12> */
.L_x_15135:
[----:B------:R-:W-:Y:S02]  /*2ef50*/  IMAD.MOV.U32 R230, RZ, RZ, R8 ;  /* 0x000000ffffe67224 */ /* 0x000fe400078e0008 */
.L_x_15136:
[----:B------:R-:W-:Y:S05]  /*2ef60*/  BSYNC B2 ;  /* 0x0000000000027941 */ /* 0x000fea0003800000 */
.L_x_15134:
        /* <DEDUP_REMOVED lines=16> */
.L_x_15140:
[----:B------:R-:W-:Y:S05]  /*2f070*/  BSYNC B3 ;  /* 0x0000000000037941 */ /* 0x000fea0003800000 */
.L_x_15139:
        /* <DEDUP_REMOVED lines=44> */
.L_x_15138:
[----:B------:R-:W-:Y:S05]  /*2f340*/  BSYNC B2 ;  /* 0x0000000000027941 */ /* 0x000fea0003800000 */
.L_x_15137:
        /* <DEDUP_REMOVED lines=10> */
.L_x_15133:
        /* <DEDUP_REMOVED lines=54> */
.L_x_15012:
[----:B------:R-:W-:Y:S05]  /*2f750*/  BSYNC B1 ;  /* 0x0000000000017941 */ /* 0x000fea0003800000 */
.L_x_15011:
        /* <DEDUP_REMOVED lines=78> */
.L_x_15161:
        /* <DEDUP_REMOVED lines=155> */
.L_x_15162:
        /* <DEDUP_REMOVED lines=50> */
.L_x_15144:
[----:B------:R-:W-:Y:S05]  /*30910*/  BSYNC B1 ;  /* 0x0000000000017941 */ /* 0x000fea0003800000 */
.L_x_15143:
        /* <DEDUP_REMOVED lines=35> */
.L_x_15146:
[----:B------:R-:W-:Y:S05]  /*30b50*/  BSYNC B1 ;  /* 0x0000000000017941 */ /* 0x000fea0003800000 */
.L_x_15145:
        /* <DEDUP_REMOVED lines=35> */
.L_x_15148:
[----:B------:R-:W-:Y:S05]  /*30d90*/  BSYNC B1 ;  /* 0x0000000000017941 */ /* 0x000fea0003800000 */
.L_x_15147:
        /* <DEDUP_REMOVED lines=35> */
.L_x_15150:
[----:B------:R-:W-:Y:S05]  /*30fd0*/  BSYNC B1 ;  /* 0x0000000000017941 */ /* 0x000fea0003800000 */
.L_x_15149:
        /* <DEDUP_REMOVED lines=35> */
.L_x_15152:
[----:B------:R-:W-:Y:S05]  /*31210*/  BSYNC B1 ;  /* 0x0000000000017941 */ /* 0x000fea0003800000 */
.L_x_15151:
        /* <DEDUP_REMOVED lines=35> */
.L_x_15154:
[----:B------:R-:W-:Y:S05]  /*31450*/  BSYNC B1 ;  /* 0x0000000000017941 */ /* 0x000fea0003800000 */
.L_x_15153:
        /* <DEDUP_REMOVED lines=35> */
.L_x_15156:
[----:B------:R-:W-:Y:S05]  /*31690*/  BSYNC B1 ;  /* 0x0000000000017941 */ /* 0x000fea0003800000 */
.L_x_15155:
        /* <DEDUP_REMOVED lines=28> */
[----:B------:R-:W-:-:S02]  /*31860*/  FFMA.FTZ R228, R43, R228, R51 ;  /* 0x000000e42be47223 */ /* 0x000fc40000010033 */
[----:B------:R-:W-:Y:S01]  /*31870*/  IMAD.MOV.U32 R232, RZ, RZ, 0x10 ;  /* 0x00000010ffe87424 */ /* 0x000fe200078e00ff */
[----:B------:R-:W-:Y:S02]  /*31880*/  F2FP.BF16.PACK_AB R166, R230, R233 ;  /* 0x000000e9e6a6723e */ /* 0x000fe400000010ff */
[----:B------:R-:W-:Y:S01]  /*31890*/  F2FP.BF16.PACK_AB R165, R228, R165 ;  /* 0x000000a5e4a5723e */ /* 0x000fe200000010ff */
[----:B------:R-:W-:-:S05]  /*318a0*/  IMAD.WIDE.U32 R226, R27, R232, c[0x0][0x208] ;  /* 0x000082001be27625 */ /* 0x000fca00078e00e8 */
[----:B------:R0:W-:Y:S02]  /*318b0*/  STG.E.128 [R226.64], R164 ;  /* 0x000000a4e2007986 */ /* 0x0001e4000c101d06 */
.L_x_15158:
[----:B------:R-:W-:Y:S05]  /*318c0*/  BSYNC B1 ;  /* 0x0000000000017941 */ /* 0x000fea0003800000 */
.L_x_15157:
[----:B------:R-:W-:-:S04]  /*318d0*/  IMAD.MOV.U32 R27, RZ, RZ, 0x4 ;  /* 0x00000004ff1b7424 */ /* 0x000fc800078e00ff */
[----:B------:R-:W-:-:S05]  /*318e0*/  IMAD R168, R27, c[0x0][0x160], R168 ;  /* 0x000058001ba87a24 */ /* 0x000fca00078e02a8 */
[----:B------:R-:W-:-:S13]  /*318f0*/  ISETP.GE.AND P0, PT, R168, c[0x0][0x164], PT ;  /* 0x00005900a8007a0c */ /* 0x000fda0003f06270 */
[----:B01---5:R-:W-:Y:S01]  /*31900*/  @P0 CALL.REL.NOINC `(.L_x_15159) ;  /* 0x0000001000000944 */ /* 0x023fe20003c00000 */
[----:B------:R-:W-:Y:S05]  /*31910*/  BRA `(.L_x_15160) ;  /* 0xfffcf77000007947 */ /* 0x000fea000383ffff */
.L_x_15159:
[----:B------:R-:W-:Y:S05]  /*31920*/  BSYNC B0 ;  /* 0x0000000000007941 */ /* 0x000fea0003800000 */
.L_x_14093:
[----:B------:R-:W-:Y:S05]  /*31930*/  EXIT ;  /* 0x000000000000794d */ /* 0x000fea0003800000 */
.L_x_15141:
[----:B------:R-:W-:Y:S01]  /*31940*/  IMAD.MOV.U32 R166, RZ, RZ, R167 ;  /* 0x000000ffffa67224 */ /* 0x000fe200078e00a7 */
[----:B------:R-:W-:Y:S01]  /*31950*/  MOV R164, 0x319a0 ;  /* 0x000319a000a47802 */ /* 0x000fe20000000f00 */
[----:B------:R-:W-:Y:S02]  /*31960*/  IMAD.MOV.U32 R231, RZ, RZ, 0x1 ;  /* 0x00000001ffe77424 */ /* 0x000fe400078e00ff */
[----:B------:R-:W-:Y:S02]  /*31970*/  IMAD.MOV.U32 R227, RZ, RZ, 0x1f ;  /* 0x0000001fffe37424 */ /* 0x000fe400078e00ff */
[----:B------:R-:W-:Y:S02]  /*31980*/  IMAD.MOV.U32 R228, RZ, RZ, -0x1 ;  /* 0xffffffffffe47424 */ /* 0x000fe400078e00ff */
[----:B-----5:R-:W-:Y:S05]  /*31990*/  CALL.REL.NOINC `($__internal_22_$__cuda_sm70_shflsync_bfly_p) ;  /* 0x00000c2000007944 */ /* 0x020fea0003c00000 */
[----:B-1----:R-:W-:Y:S01]  /*319a0*/  IMAD.MOV.U32 R164, RZ, RZ, R231 ;  /* 0x000000ffffa47224 */ /* 0x002fe200078e00e7 */
[----:B0-----:R-:W-:Y:S05]  /*319b0*/  BRA `(.L_x_15161) ;  /* 0xffffe28000007947 */ /* 0x001fea000383ffff */
.L_x_15142:
[----:B------:R-:W-:Y:S01]  /*319c0*/  IMAD.MOV.U32 R166, RZ, RZ, R230 ;  /* 0x000000ffffa67224 */ /* 0x000fe200078e00e6 */
[----:B------:R-:W-:Y:S01]  /*319d0*/  MOV R164, 0x31a20 ;  /* 0x00031a2000a47802 */ /* 0x000fe20000000f00 */
[----:B------:R-:W-:Y:S02]  /*319e0*/  IMAD.MOV.U32 R231, RZ, RZ, 0x2 ;  /* 0x00000002ffe77424 */ /* 0x000fe400078e00ff */
[----:B------:R-:W-:-:S02]  /*319f0*/  IMAD.MOV.U32 R227, RZ, RZ, 0x1f ;  /* 0x0000001fffe37424 */ /* 0x000fc400078e00ff */
[----:B------:R-:W-:Y:S02]  /*31a00*/  IMAD.MOV.U32 R228, RZ, RZ, -0x1 ;  /* 0xffffffffffe47424 */ /* 0x000fe400078e00ff */
[----:B0----5:R-:W-:Y:S05]  /*31a10*/  CALL.REL.NOINC `($__internal_22_$__cuda_sm70_shflsync_bfly_p) ;  /* 0x00000ba000007944 */ /* 0x021fea0003c00000 */
[----:B01----:R-:W-:Y:S01]  /*31a20*/  FADD.FTZ R166, R230, R231 ;  /* 0x000000e7e6a67221 */ /* 0x003fe20000010000 */
[----:B------:R-:W-:Y:S01]  /*31a30*/  MOV R164, 0x31a80 ;  /* 0x00031a8000a47802 */ /* 0x000fe20000000f00 */
[----:B------:R-:W-:Y:S02]  /*31a40*/  IMAD.MOV.U32 R231, RZ, RZ, 0x4 ;  /* 0x00000004ffe77424 */ /* 0x000fe400078e00ff */
[----:B------:R-:W-:Y:S02]  /*31a50*/  IMAD.MOV.U32 R227, RZ, RZ, 0x1f ;  /* 0x0000001fffe37424 */ /* 0x000fe400078e00ff */
[----:B------:R-:W-:Y:S02]  /*31a60*/  IMAD.MOV.U32 R228, RZ, RZ, -0x1 ;  /* 0xffffffffffe47424 */ /* 0x000fe400078e00ff */
[----:B------:R-:W-:Y:S05]  /*31a70*/  CALL.REL.NOINC `($__internal_22_$__cuda_sm70_shflsync_bfly_p) ;  /* 0x00000b4000007944 */ /* 0x000fea0003c00000 */
[----:B01----:R-:W-:Y:S01]  /*31a80*/  FADD.FTZ R166, R166, R231 ;  /* 0x000000e7a6a67221 */ /* 0x003fe20000010000 */
[----:B------:R-:W-:Y:S01]  /*31a90*/  MOV R164, 0x31ae0 ;  /* 0x00031ae000a47802 */ /* 0x000fe20000000f00 */
[----:B------:R-:W-:Y:S02]  /*31aa0*/  IMAD.MOV.U32 R231, RZ, RZ, 0x8 ;  /* 0x00000008ffe77424 */ /* 0x000fe400078e00ff */
[----:B------:R-:W-:-:S02]  /*31ab0*/  IMAD.MOV.U32 R227, RZ, RZ, 0x1f ;  /* 0x0000001fffe37424 */ /* 0x000fc400078e00ff */
[----:B------:R-:W-:Y:S02]  /*31ac0*/  IMAD.MOV.U32 R228, RZ, RZ, -0x1 ;  /* 0xffffffffffe47424 */ /* 0x000fe400078e00ff */
[----:B------:R-:W-:Y:S05]  /*31ad0*/  CALL.REL.NOINC `($__internal_22_$__cuda_sm70_shflsync_bfly_p) ;  /* 0x00000ae000007944 */ /* 0x000fea0003c00000 */
[----:B01----:R-:W-:Y:S01]  /*31ae0*/  FADD.FTZ R166, R166, R231 ;  /* 0x000000e7a6a67221 */ /* 0x003fe20000010000 */
[----:B------:R-:W-:Y:S01]  /*31af0*/  MOV R164, 0x31b40 ;  /* 0x00031b4000a47802 */ /* 0x000fe20000000f00 */
[----:B------:R-:W-:Y:S02]  /*31b00*/  IMAD.MOV.U32 R231, RZ, RZ, 0x10 ;  /* 0x00000010ffe77424 */ /* 0x000fe400078e00ff */
[----:B------:R-:W-:Y:S02]  /*31b10*/  IMAD.MOV.U32 R227, RZ, RZ, 0x1f ;  /* 0x0000001fffe37424 */ /* 0x000fe400078e00ff */
[----:B------:R-:W-:Y:S02]  /*31b20*/  IMAD.MOV.U32 R228, RZ, RZ, -0x1 ;  /* 0xffffffffffe47424 */ /* 0x000fe400078e00ff */
[----:B------:R-:W-:Y:S05]  /*31b30*/  CALL.REL.NOINC `($__internal_22_$__cuda_sm70_shflsync_bfly_p) ;  /* 0x00000a8000007944 */ /* 0x000fea0003c00000 */
        /* <DEDUP_REMOVED lines=141> */
[----:B------:R-:W-:Y:S05]  /*32410*/  CALL.REL.NOINC `($__internal_22_$__cuda_sm70_shflsync_bfly_p) ;  /* 0x000001a000007944 */ /* 0x000fea0003c00000 */
        /* <DEDUP_REMOVED lines=19> */
[----:B------:R-:W-:Y:S01]  /*32550*/  MOV R164, 0x325b0 ;  /* 0x000325b000a47802 */ /* 0x000fe20000000f00 */
[----:B------:R-:W-:Y:S02]  /*32560*/  IMAD.MOV.U32 R231, RZ, RZ, 0x10 ;  /* 0x00000010ffe77424 */ /* 0x000fe400078e00ff */
[----:B0-----:R-:W-:-:S02]  /*32570*/  IMAD.MOV.U32 R227, RZ, RZ, 0x1f ;  /* 0x0000001fffe37424 */ /* 0x001fc400078e00ff */
[----:B------:R-:W-:Y:S02]  /*32580*/  IMAD.MOV.U32 R228, RZ, RZ, -0x1 ;  /* 0xffffffffffe47424 */ /* 0x000fe400078e00ff */
[----:B------:R-:W-:Y:S02]  /*32590*/  IMAD.MOV.U32 R166, RZ, RZ, R226 ;  /* 0x000000ffffa67224 */ /* 0x000fe400078e00e2 */
[----:B------:R-:W-:Y:S05]  /*325a0*/  CALL.REL.NOINC `($__internal_22_$__cuda_sm70_shflsync_bfly_p) ;  /* 0x0000001000007944 */ /* 0x000fea0003c00000 */
[----:B01----:R-:W-:Y:S05]  /*325b0*/  BRA `(.L_x_15162) ;  /* 0xffffe03000007947 */ /* 0x003fea000383ffff */
        .weak           $__internal_22_$__cuda_sm70_shflsync_bfly_p
        .type           $__internal_22_$__cuda_sm70_shflsync_bfly_p,@function
        .size           $__internal_22_$__cuda_sm70_shflsync_bfly_p,(.L_x_52440 - $__internal_22_$__cuda_sm70_shflsync_bfly_p)
$__internal_22_$__cuda_sm70_shflsync_bfly_p:
[----:B------:R-:W-:Y:S01]  /*325c0*/  IMAD.MOV.U32 R165, RZ, RZ, 0x0 ;  /* 0x00000000ffa57424 */ /* 0x000fe200078e00ff */
[----:B------:R-:W-:Y:S04]  /*325d0*/  WARPSYNC R228 ;  /* 0x000000e400007348 */ /* 0x000fe80003800000 */
[----:B------:R0:W1:Y:S01]  /*325e0*/  SHFL.BFLY PT, R231, R166, R231, R227 ;  /* 0x0c0000e7a6e77389 */ /* 0x00006200000e00e3 */
[----:B------:R-:W-:Y:S05]  /*325f0*/  RET.REL.NODEC R164 `(_ZN10layer_norm31ln_parallel_residual_fwd_kernelINS_13Kernel_traitsIf13__nv_bfloat16S2_S2_fjLj2048ELj1ELj4ELj1ELj16ENS_18Kernel_traits_baseILj2048EfS2_S2_S2_fjLj128EEEEELb1ELb1ELb0EEEvNS_9FwdParamsE) ;  /* 0xfffcda00a4007950 */ /* 0x000fea0003c3ffff */
.L_x_15163:
        /* <DEDUP_REMOVED lines=16> */
.L_x_52440:


//--------------------- .text._ZN10layer_norm31ln_parallel_residual_fwd_kernelINS_13Kernel_traitsIf13__nv_bfloat16S2_S2_fjLj2048ELj1ELj4ELj1ELj16ENS_18Kernel_traits_baseILj2048EfS2_S2_S2_fjLj128EEEEELb1ELb1ELb1EEEvNS_9FwdParamsE --------------------------
	.section	.text._ZN10layer_norm31ln_parallel_residual_fwd_kernelINS_13Kernel_traitsIf13__nv_bfloat16S2_S2_fjLj2048ELj1ELj4ELj1ELj16ENS_18Kernel_traits_baseILj2048EfS2_S2_S2_fjLj128EEEEELb1ELb1ELb1EEEvNS_9FwdParamsE,"ax",@progbits
	.sectioninfo	@"SHI_REGISTERS=246"
	.align	128
        .global         _ZN10layer_norm31ln_parallel_residual_fwd_kernelINS_13Kernel_traitsIf13__nv_bfloat16S2_S2_fjLj2048ELj1ELj4ELj1ELj16ENS_18Kernel_traits_baseILj2048EfS2_S2_S2_fjLj128EEEEELb1ELb1ELb1EEEvNS_9FwdParamsE
        .type           _ZN10layer_norm31ln_parallel_residual_fwd_kernelINS_13Kernel_traitsIf13__nv_bfloat16S2_S2_fjLj2048ELj1ELj4ELj1ELj16ENS_18Kernel_traits_baseILj2048EfS2_S2_S2_fjLj128EEEEELb1ELb1ELb1EEEvNS_9FwdParamsE,@function
        .size           _ZN10layer_norm31ln_parallel_residual_fwd_kernelINS_13Kernel_traitsIf13__nv_bfloat16S2_S2_fjLj2048ELj1ELj4ELj1ELj16ENS_18Kernel_traits_baseILj2048EfS2_S2_S2_fjLj128EEEEELb1ELb1ELb1EEEvNS_9FwdParamsE,(.L_x_52441 - _ZN10layer_norm31ln_parallel_residual_fwd_kernelINS_13Kernel_traitsIf13__nv_bfloat16S2_S2_fjLj2048ELj1ELj4ELj1ELj16ENS_18Kernel_traits_baseILj2048EfS2_S2_S2_fjLj128EEEEELb1ELb1ELb1EEEvNS_9FwdParamsE)
        .other          _ZN10layer_norm31ln_parallel_residual_fwd_kernelINS_13Kernel_traitsIf13__nv_bfloat16S2_S2_fjLj2048ELj1ELj4ELj1ELj16ENS_18Kernel_traits_baseILj2048EfS2_S2_S2_fjLj128EEEEELb1ELb1ELb1EEEvNS_9FwdParamsE,@"STO_CUDA_ENTRY STV_DEFAULT"
_ZN10layer_norm31ln_parallel_residual_fwd_kernelINS_13Kernel_traitsIf13__nv_bfloat16S2_S2_fjLj2048ELj1ELj4ELj1ELj16ENS_18Kernel_traits_baseILj2048EfS2_S2_S2_fjLj128EEEEELb1ELb1ELb1EEEvNS_9FwdParamsE:
.text._ZN10layer_norm31ln_parallel_residual_fwd_kernelINS_13Kernel_traitsIf13__nv_bfloat16S2_S2_fjLj2048ELj1ELj4ELj1ELj16ENS_18Kernel_traits_baseILj2048EfS2_S2_S2_fjLj128EEEEELb1ELb1ELb1EEEvNS_9FwdParamsE:
        /* <DEDUP_REMOVED lines=13> */
[----:B------:R-:W-:Y:S01]  /*00d0*/  CS2R R160, SRZ ;  /* 0x0000000000a07805 */ /* 0x000fe2000001ff00 */
        /* <DEDUP_REMOVED lines=30> */
[--C-:B0-----:R-:W-:Y:S01]  /*02c0*/  IMAD R17, R11, c[0x0][0x0], R10.reuse ;  /* 0x000000000b117a24 */ /* 0x101fe200078e020a */
[----:B------:R-:W-:Y:S01]  /*02d0*/  CS2R R106, SRZ ;  /* 0x00000000006a7805 */ /* 0x000fe2000001ff00 */
[----:B------:R-:W-:Y:S01]  /*02e0*/  CS2R R100, SRZ ;  /* 0x0000000000647805 */ /* 0x000fe2000001ff00 */
[----:B------:R-:W-:Y:S01]  /*02f0*/  CS2R R102, SRZ ;  /* 0x0000000000667805 */ /* 0x000fe2000001ff00 */
[----:B------:R-:W-:Y:S01]  /*0300*/  IMAD.WIDE.U32 R6, R17, -0x326172a9, RZ ;  /* 0xcd9e8d5711067825 */ /* 0x000fe200078e00ff */
[----:B------:R-:W-:-:S05]  /*0310*/  SHF.R.U32.HI R20, RZ, 0x5, R10 ;  /* 0x00000005ff147819 */ /* 0x000fca000001160a */
[----:B------:R-:W-:Y:S01]  /*0320*/  IMAD R20, R11, 0x4, R20 ;  /* 0x000000040b147824 */ /* 0x000fe200078e0214 */
[----:B--2---:R-:W0:Y:S08]  /*0330*/  @P0 R2UR UR4, R2 ;  /* 0x00000000020403c2 */ /* 0x004e3000000e0000 */
[----:B------:R1:W2:Y:S01]  /*0340*/  @P0 R2UR UR5, R3 ;  /* 0x00000000030503c2 */ /* 0x0002a200000e0000 */
[----:B---3--:R-:W-:-:S05]  /*0350*/  @P0 IADD3 R209, P1, R4, c[0x0][0x240], RZ ;  /* 0x0000900004d10a10 */ /* 0x008fca0007f3e0ff */
[----:B------:R-:W-:Y:S01]  /*0360*/  @P0 IMAD.X R0, RZ, RZ, R5, P1 ;  /* 0x000000ffff000224 */ /* 0x000fe200008e0605 */
[----:B------:R-:W-:-:S04]  /*0370*/  ISETP.NE.U32.AND P0, PT, RZ, c[0x0][0x218], PT ;  /* 0x00008600ff007a0c */ /* 0x000fc80003f05070 */
[--C-:B------:R-:W-:Y:S02]  /*0380*/  SHF.R.U64 R15, R209, 0x2, R0.reuse ;  /* 0x00000002d10f7819 */ /* 0x100fe40000001200 */
[----:B------:R-:W-:Y:S02]  /*0390*/  SHF.R.U32.HI R13, RZ, 0x2, R0 ;  /* 0x00000002ff0d7819 */ /* 0x000fe40000011600 */
[----:B------:R-:W-:Y:S01]  /*03a0*/  ISETP.NE.AND.EX P0, PT, RZ, c[0x0][0x21c], PT, P0 ;  /* 0x00008700ff007a0c */ /* 0x000fe20003f05300 */
        /* <DEDUP_REMOVED lines=8> */
[----:B------:R-:W-:Y:S01]  /*0430*/  IMAD.SHL.U32 R0, R10, 0x20, RZ ;  /* 0x000000200a007824 */ /* 0x000fe200078e00ff */
        /* <DEDUP_REMOVED lines=9> */
[----:B------:R-:W-:Y:S02]  /*04d0*/  UIADD3 UR18, UR5, -0x56f99767, URZ ;  /* 0xa906689905127890 */ /* 0x000fe4000fffe03f */
[----:B------:R-:W-:Y:S01]  /*04e0*/  UIADD3 UR17, UR4, 0x1715609d, URZ ;  /* 0x1715609d04117890 */ /* 0x000fe2000fffe03f */
[----:B------:R-:W-:Y:S01]  /*04f0*/  IMAD.WIDE.U32 R4, R4, -0x2daee0ad, RZ ;  /* 0xd2511f5304047825 */ /* 0x000fe200078e00ff */
[----:B------:R-:W-:Y:S01]  /*0500*/  LOP3.LUT R3, R7, UR11, R8, 0x96, !PT ;  /* 0x0000000b07037c12 */ /* 0x000fe2000f8e9608 */
[----:B------:R-:W-:-:S02]  /*0510*/  UIADD3 UR19, UR4, -0x4ab325aa, URZ ;  /* 0xb54cda5604137890 */ /* 0x000fc4000fffe03f */
[----:B------:R-:W-:Y:S01]  /*0520*/  UIADD3 UR20, UR5, 0x646e171e, URZ ;  /* 0x646e171e05147890 */ /* 0x000fe2000fffe03f */
[----:B------:R-:W-:Y:S01]  /*0530*/  LOP3.LUT R8, R5, UR12, R2, 0x96, !PT ;  /* 0x0000000c05087c12 */ /* 0x000fe2000f8e9602 */
[----:B------:R-:W-:Y:S01]  /*0540*/  IMAD.WIDE.U32 R2, R3, -0x2daee0ad, RZ ;  /* 0xd2511f5303027825 */ /* 0x000fe200078e00ff */
[----:B------:R-:W-:Y:S02]  /*0550*/  UIADD3 UR22, UR5, 0x1fd5c5a3, URZ ;  /* 0x1fd5c5a305167890 */ /* 0x000fe4000fffe03f */
[----:B------:R-:W-:Y:S01]  /*0560*/  UIADD3 UR23, UR4, -0xe443238, URZ ;  /* 0xf1bbcdc804177890 */ /* 0x000fe2000fffe03f */
[----:B------:R-:W-:Y:S01]  /*0570*/  IMAD.WIDE.U32 R8, R8, -0x326172a9, RZ ;  /* 0xcd9e8d5708087825 */ /* 0x000fe200078e00ff */
[----:B------:R-:W-:Y:S01]  /*0580*/  LOP3.LUT R7, R3, UR14, R4, 0x96, !PT ;  /* 0x0000000e03077c12 */ /* 0x000fe2000f8e9604 */
[----:B------:R-:W-:Y:S02]  /*0590*/  UIADD3 UR21, UR4, 0x5384540f, URZ ;  /* 0x5384540f04157890 */ /* 0x000fe4000fffe03f */
[----:B------:R-:W-:Y:S01]  /*05a0*/  UIADD3 UR24, UR5, -0x24c28bd8, URZ ;  /* 0xdb3d742805187890 */ /* 0x000fe2000fffe03f */
        /* <DEDUP_REMOVED lines=16> */
[----:B------:R-:W-:Y:S02]  /*06b0*/  IADD3 R4, P1, R0, c[0x0][0x218], RZ ;  /* 0x0000860000047a10 */ /* 0x000fe40007f3e0ff */
[----:B------:R-:W-:Y:S01]  /*06c0*/  LOP3.LUT R6, R9, UR21, R6, 0x96, !PT ;  /* 0x0000001509067c12 */ /* 0x000fe2000f8e9606 */
[----:B------:R-:W-:-:S04]  /*06d0*/  IMAD.HI.U32 R5, R19, -0x326172a9, RZ ;  /* 0xcd9e8d5713057827 */ /* 0x000fc800078e00ff */
[----:B------:R-:W-:Y:S01]  /*06e0*/  IMAD.HI.U32 R3, R6, -0x2daee0ad, RZ ;  /* 0xd2511f5306037827 */ /* 0x000fe200078e00ff */
[----:B------:R-:W-:-:S03]  /*06f0*/  LOP3.LUT R8, R5, UR23, R8, 0x96, !PT ;  /* 0x0000001705087c12 */ /* 0x000fc6000f8e9608 */
[----:B------:R-:W-:Y:S01]  /*0700*/  IMAD.X R5, RZ, RZ, c[0x0][0x21c], P1 ;  /* 0x00008700ff057624 */ /* 0x000fe200008e06ff */
[----:B------:R-:W-:Y:S02]  /*0710*/  ISETP.GE.AND P1, PT, R20, c[0x0][0x164], PT ;  /* 0x0000590014007a0c */ /* 0x000fe40003f26270 */
[----:B------:R-:W-:Y:S02]  /*0720*/  LOP3.LUT R16, R3, UR24, R2, 0x96, !PT ;  /* 0x0000001803107c12 */ /* 0x000fe4000f8e9602 */
[----:B------:R0:W5:Y:S01]  /*0730*/  @P0 LDG.E.128 R160, [R4.64] ;  /* 0x0000000604a00981 */ /* 0x000162000c1e1d00 */
[----:B------:R-:W-:-:S03]  /*0740*/  IADD3 R2, P2, R0, c[0x0][0x1b0], RZ ;  /* 0x00006c0000027a10 */ /* 0x000fc60007f5e0ff */
[----:B------:R0:W5:Y:S01]  /*0750*/  @P0 LDG.E.128 R156, [R4.64+0x10] ;  /* 0x00001006049c0981 */ /* 0x000162000c1e1d00 */
[----:B------:R-:W-:-:S03]  /*0760*/  IADD3.X R3, RZ, c[0x0][0x1b4], RZ, P2, !PT ;  /* 0x00006d00ff037a10 */ /* 0x000fc600017fe4ff */
        /* <DEDUP_REMOVED lines=31> */
[----:B------:R-:W-:Y:S01]  /*0960*/  UIADD3 UR25, UR4, -0x700cb87f, URZ ;  /* 0x8ff3478104197890 */ /* 0x000fe2000fffe03f */
[----:B------:R-:W-:Y:S01]  /*0970*/  IMAD R18, R6, -0x2daee0ad, RZ ;  /* 0xd2511f5306127824 */ /* 0x000fe200078e02ff */
[----:B------:R-:W-:Y:S01]  /*0980*/  UIADD3 UR26, UR5, -0x695add53, URZ ;  /* 0x96a522ad051a7890 */ /* 0x000fe2000fffe03f */
[----:B------:R-:W-:Y:S01]  /*0990*/  IMAD R19, R19, -0x326172a9, RZ ;  /* 0xcd9e8d5713137824 */ /* 0x000fe200078e02ff */
[----:B------:R-:W-:Y:S01]  /*09a0*/  BSSY B0, `(.L_x_15164) ;  /* 0x0002fc1000007945 */ /* 0x000fe20003800000 */
[----:B------:R-:W-:Y:S01]  /*09b0*/  IMAD.HI.U32 R0, R16, -0x326172a9, RZ ;  /* 0xcd9e8d5710007827 */ /* 0x000fe200078e00ff */
[----:B------:R-:W-:Y:S01]  /*09c0*/  LOP3.LUT R209, R209, 0x3, RZ, 0xc0, !PT ;  /* 0x00000003d1d17812 */ /* 0x000fe200078ec0ff */
[----:B------:R-:W-:-:S02]  /*09d0*/  ULDC.U8 UR8, c[0x0][0x1f0] ;  /* 0x00007c0000087ab9 */ /* 0x000fc40000000000 */
[----:B0-----:R-:W-:Y:S01]  /*09e0*/  IMAD.HI.U32 R5, R8, -0x2daee0ad, RZ ;  /* 0xd2511f5308057827 */ /* 0x001fe200078e00ff */
[----:B------:R-:W-:-:S03]  /*09f0*/  LOP3.LUT R19, R0, UR25, R19, 0x96, !PT ;  /* 0x0000001900137c12 */ /* 0x000fc6000f8e9613 */
[----:B------:R-:W-:Y:S01]  /*0a00*/  IMAD R16, R16, -0x326172a9, RZ ;  /* 0xcd9e8d5710107824 */ /* 0x000fe200078e02ff */
[----:B------:R-:W-:Y:S01]  /*0a10*/  LOP3.LUT R18, R5, UR26, R18, 0x96, !PT ;  /* 0x0000001a05127c12 */ /* 0x000fe2000f8e9612 */
[----:B------:R-:W-:Y:S02]  /*0a20*/  IMAD R14, R8, -0x2daee0ad, RZ ;  /* 0xd2511f53080e7824 */ /* 0x000fe400078e02ff */
[----:B-1----:R-:W-:Y:S02]  /*0a30*/  IMAD.MOV.U32 R12, RZ, RZ, RZ ;  /* 0x000000ffff0c7224 */ /* 0x002fe400078e00ff */
.L_x_16200:
[----:B------:R-:W0:Y:S01]  /*0a40*/  S2R R21, SR_TID.X ;  /* 0x0000000000157919 */ /* 0x000e220000002100 */
[----:B------:R-:W-:Y:S01]  /*0a50*/  ISETP.NE.U32.AND P0, PT, RZ, c[0x0][0x178], PT ;  /* 0x00005e00ff007a0c */ /* 0x000fe20003f05070 */
[----:B------:R-:W-:Y:S01]  /*0a60*/  IMAD R10, R20, c[0x0][0x168], RZ ;  /* 0x00005a00140a7a24 */ /* 0x000fe200078e02ff */
[----:B------:R-:W-:Y:S01]  /*0a70*/  ISETP.NE.U32.AND P1, PT, RZ, c[0x0][0x180], PT ;  /* 0x00006000ff007a0c */ /* 0x000fe20003f25070 */
[----:B------:R-:W-:Y:S01]  /*0a80*/  IMAD.MOV.U32 R171, RZ, RZ, 0x10 ;  /* 0x00000010ffab7424 */ /* 0x000fe200078e00ff */
[----:B------:R-:W-:Y:S02]  /*0a90*/  ISETP.NE.AND.EX P3, PT, RZ, c[0x0][0x17c], PT, P0 ;  /* 0x00005f00ff007a0c */ /* 0x000fe40003f65300 */
[----:B------:R-:W-:-:S02]  /*0aa0*/  SHF.R.S32.HI R11, RZ, 0x1f, R10 ;  /* 0x0000001fff0b7819 */ /* 0x000fc4000001140a */
[----:B------:R-:W-:Y:S02]  /*0ab0*/  ISETP.NE.AND.EX P0, PT, RZ, c[0x0][0x184], PT, P1 ;  /* 0x00006100ff007a0c */ /* 0x000fe40003f05310 */
[----:B------:R-:W-:Y:S02]  /*0ac0*/  LEA.HI R172, R11, R10, RZ, 0x3 ;  /* 0x0000000a0bac7211 */ /* 0x000fe400078f18ff */
[----:B------:R-:W-:Y:S01]  /*0ad0*/  LOP3.LUT R9, R9, 0xffffffdf, RZ, 0xc0, !PT ;  /* 0xffffffdf09097812 */ /* 0x000fe200078ec0ff */
[----:B------:R-:W-:Y:S04]  /*0ae0*/  BSSY B1, `(.L_x_15165) ;  /* 0x0000018000017945 */ /* 0x000fe80003800000 */
        /* <DEDUP_REMOVED lines=22> */
.L_x_15166:
[----:B0-----:R-:W-:Y:S02]  /*0c50*/  IMAD.MOV.U32 R168, RZ, RZ, R16 ;  /* 0x000000ffffa87224 */ /* 0x001fe400078e0010 */
.L_x_15167:
[----:B------:R-:W-:Y:S05]  /*0c60*/  BSYNC B1 ;  /* 0x0000000000017941 */ /* 0x000fea0003800000 */
.L_x_15165:
        /* <DEDUP_REMOVED lines=16> */
.L_x_15171:
[----:B------:R-:W-:Y:S05]  /*0d70*/  BSYNC B2 ;  /* 0x0000000000027941 */ /* 0x000fea0003800000 */
.L_x_15170:
        /* <DEDUP_REMOVED lines=43> */
[----:B------:R-:W-:Y:S02]  /*1030*/  MOV R14, R22 ;  /* 0x00000016000e7202 */ /* 0x000fe40000000f00 */
.L_x_15169:
[----:B------:R-:W-:Y:S05]  /*1040*/  BSYNC B1 ;  /* 0x0000000000017941 */ /* 0x000fea0003800000 */
.L_x_15168:
        /* <DEDUP_REMOVED lines=19> */
.L_x_15172:
        /* <DEDUP_REMOVED lines=12> */
.L_x_15175:
[----:B------:R-:W-:Y:S02]  /*1240*/  IMAD.MOV.U32 R168, RZ, RZ, R16 ;  /* 0x000000ffffa87224 */ /* 0x000fe400078e0010 */
.L_x_15176:
[----:B------:R-:W-:Y:S05]  /*1250*/  BSYNC B1 ;  /* 0x0000000000017941 */ /* 0x000fea0003800000 */
.L_x_15174:
        /* <DEDUP_REMOVED lines=16> */
.L_x_15180:
[----:B------:R-:W-:Y:S05]  /*1360*/  BSYNC B2 ;  /* 0x0000000000027941 */ /* 0x000fea0003800000 */
.L_x_15179:
        /* <DEDUP_REMOVED lines=44> */
.L_x_15178:
[----:B------:R-:W-:Y:S05]  /*1630*/  BSYNC B1 ;  /* 0x0000000000017941 */ /* 0x000fea0003800000 */
.L_x_15177:
        /* <DEDUP_REMOVED lines=10> */
.L_x_15173:
        /* <DEDUP_REMOVED lines=12> */
.L_x_15182:
[----:B------:R-:W-:Y:S02]  /*17a0*/  IMAD.MOV.U32 R168, RZ, RZ, R16 ;  /* 0x000000ffffa87224 */ /* 0x000fe400078e0010 */
.L_x_15183:
[----:B------:R-:W-:Y:S05]  /*17b0*/  BSYNC B1 ;  /* 0x0000000000017941 */ /* 0x000fea0003800000 */
.L_x_15181:
        /* <DEDUP_REMOVED lines=16> */
.L_x_15187:
[----:B------:R-:W-:Y:S05]  /*18c0*/  BSYNC B2 ;  /* 0x0000000000027941 */ /* 0x000fea0003800000 */
.L_x_15186:
        /* <DEDUP_REMOVED lines=43> */
[----:B------:R-:W-:Y:S02]  /*1b80*/  LOP3.LUT R18, R23, UR26, R24, 0x96, !PT ;  /* 0x0000001a17127c12 */ /* 0x000fe4000f8e9618 */
.L_x_15185:
[----:B------:R-:W-:Y:S05]  /*1b90*/  BSYNC B1 ;  /* 0x0000000000017941 */ /* 0x000fea0003800000 */
.L_x_15184:
        /* <DEDUP_REMOVED lines=14> */
.L_x_15188:
        /* <DEDUP_REMOVED lines=12> */
.L_x_15191:
[----:B------:R-:W-:Y:S02]  /*1d40*/  IMAD.MOV.U32 R168, RZ, RZ, R16 ;  /* 0x000000ffffa87224 */ /* 0x000fe400078e0010 */
.L_x_15192:
[----:B------:R-:W-:Y:S05]  /*1d50*/  BSYNC B1 ;  /* 0x0000000000017941 */ /* 0x000fea0003800000 */
.L_x_15190:
        /* <DEDUP_REMOVED lines=16> */
.L_x_15196:
[----:B------:R-:W-:Y:S05]  /*1e60*/  BSYNC B2 ;  /* 0x0000000000027941 */ /* 0x000fea0003800000 */
.L_x_15195:
        /* <DEDUP_REMOVED lines=44> */
.L_x_15194:
[----:B------:R-:W-:Y:S05]  /*2130*/  BSYNC B1 ;  /* 0x0000000000017941 */ /* 0x000fea0003800000 */
.L_x_15193:
        /* <DEDUP_REMOVED lines=10> */
.L_x_15189:
        /* <DEDUP_REMOVED lines=12> */
.L_x_15198:
[----:B------:R-:W-:Y:S02]  /*22a0*/  IMAD.MOV.U32 R168, RZ, RZ, R16 ;  /* 0x000000ffffa87224 */ /* 0x000fe400078e0010 */
.L_x_15199:
[----:B------:R-:W-:Y:S05]  /*22b0*/  BSYNC B1 ;  /* 0x0000000000017941 */ /* 0x000fea0003800000 */
.L_x_15197:
        /* <DEDUP_REMOVED lines=16> */
.L_x_15203:
[----:B------:R-:W-:Y:S05]  /*23c0*/  BSYNC B2 ;  /* 0x0000000000027941 */ /* 0x000fea0003800000 */
.L_x_15202:
        /* <DEDUP_REMOVED lines=44> */
.L_x_15201:
[----:B------:R-:W-:Y:S05]  /*2690*/  BSYNC B1 ;  /* 0x0000000000017941 */ /* 0x000fea0003800000 */
.L_x_15200:
        /* <DEDUP_REMOVED lines=14> */
.L_x_15204:
        /* <DEDUP_REMOVED lines=12> */
.L_x_15207:
[----:B------:R-:W-:Y:S02]  /*2840*/  IMAD.MOV.U32 R168, RZ, RZ, R16 ;  /* 0x000000ffffa87224 */ /* 0x000fe400078e0010 */
.L_x_15208:
[----:B------:R-:W-:Y:S05]  /*2850*/  BSYNC B1 ;  /* 0x0000000000017941 */ /* 0x000fea0003800000 */
.L_x_15206:
        /* <DEDUP_REMOVED lines=16> */
.L_x_15212:
[----:B------:R-:W-:Y:S05]  /*2960*/  BSYNC B2 ;  /* 0x0000000000027941 */ /* 0x000fea0003800000 */
.L_x_15211:
        /* <DEDUP_REMOVED lines=44> */
.L_x_15210:
[----:B------:R-:W-:Y:S05]  /*2c30*/  BSYNC B1 ;  /* 0x0000000000017941 */ /* 0x000fea0003800000 */
.L_x_15209:
        /* <DEDUP_REMOVED lines=10> */
.L_x_15205:
        /* <DEDUP_REMOVED lines=12> */
.L_x_15214:
[----:B------:R-:W-:Y:S02]  /*2da0*/  IMAD.MOV.U32 R168, RZ, RZ, R16 ;  /* 0x000000ffffa87224 */ /* 0x000fe400078e0010 */
.L_x_15215:
[----:B------:R-:W-:Y:S05]  /*2db0*/  BSYNC B1 ;  /* 0x0000000000017941 */ /* 0x000fea0003800000 */
.L_x_15213:
        /* <DEDUP_REMOVED lines=16> */
.L_x_15219:
[----:B------:R-:W-:Y:S05]  /*2ec0*/  BSYNC B2 ;  /* 0x0000000000027941 */ /* 0x000fea0003800000 */
.L_x_15218:
        /* <DEDUP_REMOVED lines=44> */
.L_x_15217:
[----:B------:R-:W-:Y:S05]  /*3190*/  BSYNC B1 ;  /* 0x0000000000017941 */ /* 0x000fea0003800000 */
.L_x_15216:
        /* <DEDUP_REMOVED lines=13> */
.L_x_15220:
        /* <DEDUP_REMOVED lines=12> */
.L_x_15223:
[----:B------:R-:W-:Y:S02]  /*3330*/  IMAD.MOV.U32 R165, RZ, RZ, R16 ;  /* 0x000000ffffa57224 */ /* 0x000fe400078e0010 */
.L_x_15224:
[----:B------:R-:W-:Y:S05]  /*3340*/  BSYNC B1 ;  /* 0x0000000000017941 */ /* 0x000fea0003800000 */
.L_x_15222:
        /* <DEDUP_REMOVED lines=16> */
.L_x_15228:
[----:B------:R-:W-:Y:S05]  /*3450*/  BSYNC B2 ;  /* 0x0000000000027941 */ /* 0x000fea0003800000 */
.L_x_15227:
        /* <DEDUP_REMOVED lines=44> */
.L_x_15226:
[----:B------:R-:W-:Y:S05]  /*3720*/  BSYNC B1 ;  /* 0x0000000000017941 */ /* 0x000fea0003800000 */
.L_x_15225:
        /* <DEDUP_REMOVED lines=10> */
.L_x_15221:
        /* <DEDUP_REMOVED lines=12> */
.L_x_15230:
[----:B------:R-:W-:Y:S02]  /*3890*/  IMAD.MOV.U32 R165, RZ, RZ, R16 ;  /* 0x000000ffffa57224 */ /* 0x000fe400078e0010 */
.L_x_15231:
[----:B------:R-:W-:Y:S05]  /*38a0*/  BSYNC B1 ;  /* 0x0000000000017941 */ /* 0x000fea0003800000 */
.L_x_15229:
        /* <DEDUP_REMOVED lines=16> */
.L_x_15235:
[----:B------:R-:W-:Y:S05]  /*39b0*/  BSYNC B2 ;  /* 0x0000000000027941 */ /* 0x000fea0003800000 */
.L_x_15234:
        /* <DEDUP_REMOVED lines=44> */
.L_x_15233:
[----:B------:R-:W-:Y:S05]  /*3c80*/  BSYNC B1 ;  /* 0x0000000000017941 */ /* 0x000fea0003800000 */
.L_x_15232:
        /* <DEDUP_REMOVED lines=13> */
.L_x_15236:
        /* <DEDUP_REMOVED lines=12> */
.L_x_15239:
[----:B------:R-:W-:Y:S02]  /*3e20*/  IMAD.MOV.U32 R165, RZ, RZ, R16 ;  /* 0x000000ffffa57224 */ /* 0x000fe400078e0010 */
.L_x_15240:
[----:B------:R-:W-:Y:S05]  /*3e30*/  BSYNC B1 ;  /* 0x0000000000017941 */ /* 0x000fea0003800000 */
.L_x_15238:
        /* <DEDUP_REMOVED lines=16> */
.L_x_15244:
[----:B------:R-:W-:Y:S05]  /*3f40*/  BSYNC B2 ;  /* 0x0000000000027941 */ /* 0x000fea0003800000 */
.L_x_15243:
        /* <DEDUP_REMOVED lines=44> */
.L_x_15242:
[----:B------:R-:W-:Y:S05]  /*4210*/  BSYNC B1 ;  /* 0x0000000000017941 */ /* 0x000fea0003800000 */
.L_x_15241:
        /* <DEDUP_REMOVED lines=10> */
.L_x_15237:
        /* <DEDUP_REMOVED lines=12> */
.L_x_15246:
[----:B------:R-:W-:Y:S02]  /*4380*/  IMAD.MOV.U32 R165, RZ, RZ, R16 ;  /* 0x000000ffffa57224 */ /* 0x000fe400078e0010 */
.L_x_15247:
[----:B------:R-:W-:Y:S05]  /*4390*/  BSYNC B1 ;  /* 0x0000000000017941 */ /* 0x000fea0003800000 */
.L_x_15245:
        /* <DEDUP_REMOVED lines=16> */
.L_x_15251:
[----:B------:R-:W-:Y:S05]  /*44a0*/  BSYNC B2 ;  /* 0x0000000000027941 */ /* 0x000fea0003800000 */
.L_x_15250:
        /* <DEDUP_REMOVED lines=44> */
.L_x_15249:
[----:B------:R-:W-:Y:S05]  /*4770*/  BSYNC B1 ;  /* 0x0000000000017941 */ /* 0x000fea0003800000 */
.L_x_15248:
        /* <DEDUP_REMOVED lines=13> */
.L_x_15252:
        /* <DEDUP_REMOVED lines=12> */
.L_x_15255:
[----:B------:R-:W-:Y:S02]  /*4910*/  IMAD.MOV.U32 R165, RZ, RZ, R16 ;  /* 0x000000ffffa57224 */ /* 0x000fe400078e0010 */
.L_x_15256:
[----:B------:R-:W-:Y:S05]  /*4920*/  BSYNC B1 ;  /* 0x0000000000017941 */ /* 0x000fea0003800000 */
.L_x_15254:
        /* <DEDUP_REMOVED lines=16> */
.L_x_15260:
[----:B------:R-:W-:Y:S05]  /*4a30*/  BSYNC B2 ;  /* 0x0000000000027941 */ /* 0x000fea0003800000 */
.L_x_15259:
        /* <DEDUP_REMOVED lines=44> */
.L_x_15258:
[----:B------:R-:W-:Y:S05]  /*4d00*/  BSYNC B1 ;  /* 0x0000000000017941 */ /* 0x000fea0003800000 */
.L_x_15257:
        /* <DEDUP_REMOVED lines=10> */
.L_x_15253:
        /* <DEDUP_REMOVED lines=12> */
.L_x_15262:
[----:B------:R-:W-:Y:S02]  /*4e70*/  IMAD.MOV.U32 R166, RZ, RZ, R16 ;  /* 0x000000ffffa67224 */ /* 0x000fe400078e0010 */
.L_x_15263:
[----:B------:R-:W-:Y:S05]  /*4e80*/  BSYNC B1 ;  /* 0x0000000000017941 */ /* 0x000fea0003800000 */
.L_x_15261:
        /* <DEDUP_REMOVED lines=16> */
.L_x_15267:
[----:B------:R-:W-:Y:S05]  /*4f90*/  BSYNC B2 ;  /* 0x0000000000027941 */ /* 0x000fea0003800000 */
.L_x_15266:
        /* <DEDUP_REMOVED lines=44> */
.L_x_15265:
[----:B------:R-:W-:Y:S05]  /*5260*/  BSYNC B1 ;  /* 0x0000000000017941 */ /* 0x000fea0003800000 */
.L_x_15264:
        /* <DEDUP_REMOVED lines=13> */
.L_x_15268:
        /* <DEDUP_REMOVED lines=12> */
.L_x_15271:
[----:B------:R-:W-:Y:S02]  /*5400*/  IMAD.MOV.U32 R166, RZ, RZ, R16 ;  /* 0x000000ffffa67224 */ /* 0x000fe400078e0010 */
.L_x_15272:
[----:B------:R-:W-:Y:S05]  /*5410*/  BSYNC B1 ;  /* 0x0000000000017941 */ /* 0x000fea0003800000 */
.L_x_15270:
        /* <DEDUP_REMOVED lines=16> */
.L_x_15276:
[----:B------:R-:W-:Y:S05]  /*5520*/  BSYNC B2 ;  /* 0x0000000000027941 */ /* 0x000fea0003800000 */
.L_x_15275:
        /* <DEDUP_REMOVED lines=44> */
.L_x_15274:
[----:B------:R-:W-:Y:S05]  /*57f0*/  BSYNC B1 ;  /* 0x0000000000017941 */ /* 0x000fea0003800000 */
.L_x_15273:
        /* <DEDUP_REMOVED lines=10> */
.L_x_15269:
        /* <DEDUP_REMOVED lines=12> */
.L_x_15278:
[----:B------:R-:W-:Y:S02]  /*5960*/  IMAD.MOV.U32 R166, RZ, RZ, R16 ;  /* 0x000000ffffa67224 */ /* 0x000fe400078e0010 */
.L_x_15279:
[----:B------:R-:W-:Y:S05]  /*5970*/  BSYNC B1 ;  /* 0x0000000000017941 */ /* 0x000fea0003800000 */
.L_x_15277:
        /* <DEDUP_REMOVED lines=16> */
.L_x_15283:
[----:B------:R-:W-:Y:S05]  /*5a80*/  BSYNC B2 ;  /* 0x0000000000027941 */ /* 0x000fea0003800000 */
.L_x_15282:
        /* <DEDUP_REMOVED lines=44> */
.L_x_15281:
[----:B------:R-:W-:Y:S05]  /*5d50*/  BSYNC B1 ;  /* 0x0000000000017941 */ /* 0x000fea0003800000 */
.L_x_15280:
        /* <DEDUP_REMOVED lines=14> */
.L_x_15284:
        /* <DEDUP_REMOVED lines=12> */
.L_x_15287:
[----:B------:R-:W-:Y:S02]  /*5f00*/  IMAD.MOV.U32 R26, RZ, RZ, R16 ;  /* 0x000000ffff1a7224 */ /* 0x000fe400078e0010 */
.L_x_15288:
[----:B------:R-:W-:Y:S05]  /*5f10*/  BSYNC B1 ;  /* 0x0000000000017941 */ /* 0x000fea0003800000 */
.L_x_15286:
        /* <DEDUP_REMOVED lines=18> */
.L_x_15292:
[----:B------:R-:W-:Y:S05]  /*6040*/  BSYNC B2 ;  /* 0x0000000000027941 */ /* 0x000fea0003800000 */
.L_x_15291:
        /* <DEDUP_REMOVED lines=44> */
.L_x_15290:
[----:B------:R-:W-:Y:S05]  /*6310*/  BSYNC B1 ;  /* 0x0000000000017941 */ /* 0x000fea0003800000 */
.L_x_15289:
        /* <DEDUP_REMOVED lines=10> */
.L_x_15285:
[----:B------:R-:W-:Y:S01]  /*63c0*/  SEL R165, RZ, 0x10000, P4 ;  /* 0x00010000ffa57807 */ /* 0x000fe20002000000 */
[----:B------:R-:W-:Y:S01]  /*63d0*/  IMAD.SHL.U32 R187, R172, 0x8, RZ ;  /* 0x00000008acbb7824 */ /* 0x000fe200078e00ff */
        /* <DEDUP_REMOVED lines=55> */
.L_x_15293:
        /* <DEDUP_REMOVED lines=15> */
.L_x_15295:
[----:B-1----:R-:W-:Y:S02]  /*6840*/  IMAD.MOV.U32 R180, RZ, RZ, R16 ;  /* 0x000000ffffb47224 */ /* 0x002fe400078e0010 */
.L_x_15296:
[----:B------:R-:W-:Y:S05]  /*6850*/  BSYNC B1 ;  /* 0x0000000000017941 */ /* 0x000fea0003800000 */
.L_x_15294:
        /* <DEDUP_REMOVED lines=16> */
.L_x_15300:
[----:B------:R-:W-:Y:S05]  /*6960*/  BSYNC B2 ;  /* 0x0000000000027941 */ /* 0x000fea0003800000 */
.L_x_15299:
        /* <DEDUP_REMOVED lines=44> */
.L_x_15298:
[----:B------:R-:W-:Y:S05]  /*6c30*/  BSYNC B1 ;  /* 0x0000000000017941 */ /* 0x000fea0003800000 */
.L_x_15297:
        /* <DEDUP_REMOVED lines=15> */
.L_x_15301:
        /* <DEDUP_REMOVED lines=12> */
.L_x_15304:
[----:B------:R-:W-:Y:S02]  /*6df0*/  IMAD.MOV.U32 R180, RZ, RZ, R16 ;  /* 0x000000ffffb47224 */ /* 0x000fe400078e0010 */
.L_x_15305:
[----:B------:R-:W-:Y:S05]  /*6e00*/  BSYNC B1 ;  /* 0x0000000000017941 */ /* 0x000fea0003800000 */
.L_x_15303:
        /* <DEDUP_REMOVED lines=16> */
.L_x_15309:
[----:B------:R-:W-:Y:S05]  /*6f10*/  BSYNC B2 ;  /* 0x0000000000027941 */ /* 0x000fea0003800000 */
.L_x_15308:
        /* <DEDUP_REMOVED lines=44> */
.L_x_15307:
[----:B------:R-:W-:Y:S05]  /*71e0*/  BSYNC B1 ;  /* 0x0000000000017941 */ /* 0x000fea0003800000 */
.L_x_15306:
        /* <DEDUP_REMOVED lines=10> */
.L_x_15302:
        /* <DEDUP_REMOVED lines=12> */
.L_x_15311:
[----:B------:R-:W-:Y:S02]  /*7350*/  IMAD.MOV.U32 R180, RZ, RZ, R16 ;  /* 0x000000ffffb47224 */ /* 0x000fe400078e0010 */
.L_x_15312:
[----:B------:R-:W-:Y:S05]  /*7360*/  BSYNC B1 ;  /* 0x0000000000017941 */ /* 0x000fea0003800000 */
.L_x_15310:
        /* <DEDUP_REMOVED lines=16> */
.L_x_15316:
[----:B------:R-:W-:Y:S05]  /*7470*/  BSYNC B2 ;  /* 0x0000000000027941 */ /* 0x000fea0003800000 */
.L_x_15315:
        /* <DEDUP_REMOVED lines=44> */
.L_x_15314:
[----:B------:R-:W-:Y:S05]  /*7740*/  BSYNC B1 ;  /* 0x0000000000017941 */ /* 0x000fea0003800000 */
.L_x_15313:
        /* <DEDUP_REMOVED lines=14> */
.L_x_15317:
        /* <DEDUP_REMOVED lines=12> */
.L_x_15320:
[----:B------:R-:W-:Y:S02]  /*78f0*/  IMAD.MOV.U32 R180, RZ, RZ, R16 ;  /* 0x000000ffffb47224 */ /* 0x000fe400078e0010 */
.L_x_15321:
[----:B------:R-:W-:Y:S05]  /*7900*/  BSYNC B1 ;  /* 0x0000000000017941 */ /* 0x000fea0003800000 */
.L_x_15319:
        /* <DEDUP_REMOVED lines=16> */
.L_x_15325:
[----:B------:R-:W-:Y:S05]  /*7a10*/  BSYNC B2 ;  /* 0x0000000000027941 */ /* 0x000fea0003800000 */
.L_x_15324:
        /* <DEDUP_REMOVED lines=44> */
.L_x_15323:
[----:B------:R-:W-:Y:S05]  /*7ce0*/  BSYNC B1 ;  /* 0x0000000000017941 */ /* 0x000fea0003800000 */
.L_x_15322:
        /* <DEDUP_REMOVED lines=10> */
.L_x_15318:
        /* <DEDUP_REMOVED lines=12> */
.L_x_15327:
[----:B------:R-:W-:Y:S02]  /*7e50*/  IMAD.MOV.U32 R180, RZ, RZ, R16 ;  /* 0x000000ffffb47224 */ /* 0x000fe400078e0010 */
.L_x_15328:
[----:B------:R-:W-:Y:S05]  /*7e60*/  BSYNC B1 ;  /* 0x0000000000017941 */ /* 0x000fea0003800000 */
.L_x_15326:
        /* <DEDUP_REMOVED lines=16> */
.L_x_15332:
[----:B------:R-:W-:Y:S05]  /*7f70*/  BSYNC B2 ;  /* 0x0000000000027941 */ /* 0x000fea0003800000 */
.L_x_15331:
        /* <DEDUP_REMOVED lines=44> */
.L_x_15330:
[----:B------:R-:W-:Y:S05]  /*8240*/  BSYNC B1 ;  /* 0x0000000000017941 */ /* 0x000fea0003800000 */
.L_x_15329:
        /* <DEDUP_REMOVED lines=14> */
.L_x_15333:
        /* <DEDUP_REMOVED lines=12> */
.L_x_15336:
[----:B------:R-:W-:Y:S02]  /*83f0*/  IMAD.MOV.U32 R180, RZ, RZ, R16 ;  /* 0x000000ffffb47224 */ /* 0x000fe400078e0010 */
.L_x_15337:
[----:B------:R-:W-:Y:S05]  /*8400*/  BSYNC B1 ;  /* 0x0000000000017941 */ /* 0x000fea0003800000 */
.L_x_15335:
        /* <DEDUP_REMOVED lines=16> */
.L_x_15341:
[----:B------:R-:W-:Y:S05]  /*8510*/  BSYNC B2 ;  /* 0x0000000000027941 */ /* 0x000fea0003800000 */
.L_x_15340:
        /* <DEDUP_REMOVED lines=44> */
.L_x_15339:
[----:B------:R-:W-:Y:S05]  /*87e0*/  BSYNC B1 ;  /* 0x0000000000017941 */ /* 0x000fea0003800000 */
.L_x_15338:
        /* <DEDUP_REMOVED lines=10> */
.L_x_15334:
        /* <DEDUP_REMOVED lines=12> */
.L_x_15343:
[----:B------:R-:W-:Y:S02]  /*8950*/  IMAD.MOV.U32 R180, RZ, RZ, R16 ;  /* 0x000000ffffb47224 */ /* 0x000fe400078e0010 */
.L_x_15344:
[----:B------:R-:W-:Y:S05]  /*8960*/  BSYNC B1 ;  /* 0x0000000000017941 */ /* 0x000fea0003800000 */
.L_x_15342:
        /* <DEDUP_REMOVED lines=16> */
.L_x_15348:
[----:B------:R-:W-:Y:S05]  /*8a70*/  BSYNC B2 ;  /* 0x0000000000027941 */ /* 0x000fea0003800000 */
.L_x_15347:
        /* <DEDUP_REMOVED lines=44> */
.L_x_15346:
[----:B------:R-:W-:Y:S05]  /*8d40*/  BSYNC B1 ;  /* 0x0000000000017941 */ /* 0x000fea0003800000 */
.L_x_15345:
        /* <DEDUP_REMOVED lines=13> */
.L_x_15349:
        /* <DEDUP_REMOVED lines=12> */
.L_x_15352:
[----:B------:R-:W-:Y:S02]  /*8ee0*/  IMAD.MOV.U32 R174, RZ, RZ, R16 ;  /* 0x000000ffffae7224 */ /* 0x000fe400078e0010 */
.L_x_15353:
[----:B------:R-:W-:Y:S05]  /*8ef0*/  BSYNC B1 ;  /* 0x0000000000017941 */ /* 0x000fea0003800000 */
.L_x_15351:
        /* <DEDUP_REMOVED lines=16> */
.L_x_15357:
[----:B------:R-:W-:Y:S05]  /*9000*/  BSYNC B2 ;  /* 0x0000000000027941 */ /* 0x000fea0003800000 */
.L_x_15356:
        /* <DEDUP_REMOVED lines=44> */
.L_x_15355:
[----:B------:R-:W-:Y:S05]  /*92d0*/  BSYNC B1 ;  /* 0x0000000000017941 */ /* 0x000fea0003800000 */
.L_x_15354:
        /* <DEDUP_REMOVED lines=10> */
.L_x_15350:
        /* <DEDUP_REMOVED lines=12> */
.L_x_15359:
[----:B------:R-:W-:Y:S02]  /*9440*/  IMAD.MOV.U32 R180, RZ, RZ, R16 ;  /* 0x000000ffffb47224 */ /* 0x000fe400078e0010 */
.L_x_15360:
[----:B------:R-:W-:Y:S05]  /*9450*/  BSYNC B1 ;  /* 0x0000000000017941 */ /* 0x000fea0003800000 */
.L_x_15358:
        /* <DEDUP_REMOVED lines=16> */
.L_x_15364:
[----:B------:R-:W-:Y:S05]  /*9560*/  BSYNC B2 ;  /* 0x0000000000027941 */ /* 0x000fea0003800000 */
.L_x_15363:
        /* <DEDUP_REMOVED lines=44> */
.L_x_15362:
[----:B------:R-:W-:Y:S05]  /*9830*/  BSYNC B1 ;  /* 0x0000000000017941 */ /* 0x000fea0003800000 */
.L_x_15361:
        /* <DEDUP_REMOVED lines=13> */
.L_x_15365:
        /* <DEDUP_REMOVED lines=12> */
.L_x_15368:
[----:B------:R-:W-:Y:S02]  /*99d0*/  IMAD.MOV.U32 R180, RZ, RZ, R16 ;  /* 0x000000ffffb47224 */ /* 0x000fe400078e0010 */
.L_x_15369:
[----:B------:R-:W-:Y:S05]  /*99e0*/  BSYNC B1 ;  /* 0x0000000000017941 */ /* 0x000fea0003800000 */
.L_x_15367:
        /* <DEDUP_REMOVED lines=16> */
.L_x_15373:
[----:B------:R-:W-:Y:S05]  /*9af0*/  BSYNC B2 ;  /* 0x0000000000027941 */ /* 0x000fea0003800000 */
.L_x_15372:
        /* <DEDUP_REMOVED lines=44> */
.L_x_15371:
[----:B------:R-:W-:Y:S05]  /*9dc0*/  BSYNC B1 ;  /* 0x0000000000017941 */ /* 0x000fea0003800000 */
.L_x_15370:
        /* <DEDUP_REMOVED lines=10> */
.L_x_15366:
        /* <DEDUP_REMOVED lines=12> */
.L_x_15375:
[----:B------:R-:W-:Y:S02]  /*9f30*/  IMAD.MOV.U32 R180, RZ, RZ, R16 ;  /* 0x000000ffffb47224 */ /* 0x000fe400078e0010 */
.L_x_15376:
[----:B------:R-:W-:Y:S05]  /*9f40*/  BSYNC B1 ;  /* 0x0000000000017941 */ /* 0x000fea0003800000 */
.L_x_15374:
        /* <DEDUP_REMOVED lines=16> */
.L_x_15380:
[----:B------:R-:W-:Y:S05]  /*a050*/  BSYNC B2 ;  /* 0x0000000000027941 */ /* 0x000fea0003800000 */
.L_x_15379:
        /* <DEDUP_REMOVED lines=44> */
.L_x_15378:
[----:B------:R-:W-:Y:S05]  /*a320*/  BSYNC B1 ;  /* 0x0000000000017941 */ /* 0x000fea0003800000 */
.L_x_15377:
        /* <DEDUP_REMOVED lines=13> */
.L_x_15381:
        /* <DEDUP_REMOVED lines=12> */
.L_x_15384:
[----:B------:R-:W-:Y:S02]  /*a4c0*/  IMAD.MOV.U32 R166, RZ, RZ, R16 ;  /* 0x000000ffffa67224 */ /* 0x000fe400078e0010 */
.L_x_15385:
[----:B------:R-:W-:Y:S05]  /*a4d0*/  BSYNC B1 ;  /* 0x0000000000017941 */ /* 0x000fea0003800000 */
.L_x_15383:
        /* <DEDUP_REMOVED lines=16> */
.L_x_15389:
[----:B------:R-:W-:Y:S05]  /*a5e0*/  BSYNC B2 ;  /* 0x0000000000027941 */ /* 0x000fea0003800000 */
.L_x_15388:
        /* <DEDUP_REMOVED lines=44> */
.L_x_15387:
[----:B------:R-:W-:Y:S05]  /*a8b0*/  BSYNC B1 ;  /* 0x0000000000017941 */ /* 0x000fea0003800000 */
.L_x_15386:
        /* <DEDUP_REMOVED lines=10> */
.L_x_15382:
        /* <DEDUP_REMOVED lines=12> */
.L_x_15391:
[----:B------:R-:W-:Y:S02]  /*aa20*/  IMAD.MOV.U32 R178, RZ, RZ, R16 ;  /* 0x000000ffffb27224 */ /* 0x000fe400078e0010 */
.L_x_15392:
[----:B------:R-:W-:Y:S05]  /*aa30*/  BSYNC B1 ;  /* 0x0000000000017941 */ /* 0x000fea0003800000 */
.L_x_15390:
        /* <DEDUP_REMOVED lines=16> */
.L_x_15396:
[----:B------:R-:W-:Y:S05]  /*ab40*/  BSYNC B2 ;  /* 0x0000000000027941 */ /* 0x000fea0003800000 */
.L_x_15395:
        /* <DEDUP_REMOVED lines=44> */
.L_x_15394:
[----:B------:R-:W-:Y:S05]  /*ae10*/  BSYNC B1 ;  /* 0x0000000000017941 */ /* 0x000fea0003800000 */
.L_x_15393:
        /* <DEDUP_REMOVED lines=13> */
.L_x_15397:
        /* <DEDUP_REMOVED lines=12> */
.L_x_15400:
[----:B------:R-:W-:Y:S02]  /*afb0*/  IMAD.MOV.U32 R178, RZ, RZ, R16 ;  /* 0x000000ffffb27224 */ /* 0x000fe400078e0010 */
.L_x_15401:
[----:B------:R-:W-:Y:S05]  /*afc0*/  BSYNC B1 ;  /* 0x0000000000017941 */ /* 0x000fea0003800000 */
.L_x_15399:
        /* <DEDUP_REMOVED lines=16> */
.L_x_15405:
[----:B------:R-:W-:Y:S05]  /*b0d0*/  BSYNC B2 ;  /* 0x0000000000027941 */ /* 0x000fea0003800000 */
.L_x_15404:
        /* <DEDUP_REMOVED lines=44> */
.L_x_15403:
[----:B------:R-:W-:Y:S05]  /*b3a0*/  BSYNC B1 ;  /* 0x0000000000017941 */ /* 0x000fea0003800000 */
.L_x_15402:
        /* <DEDUP_REMOVED lines=10> */
.L_x_15398:
        /* <DEDUP_REMOVED lines=12> */
.L_x_15407:
[----:B------:R-:W-:Y:S02]  /*b510*/  IMAD.MOV.U32 R178, RZ, RZ, R16 ;  /* 0x000000ffffb27224 */ /* 0x000fe400078e0010 */
.L_x_15408:
[----:B------:R-:W-:Y:S05]  /*b520*/  BSYNC B1 ;  /* 0x0000000000017941 */ /* 0x000fea0003800000 */
.L_x_15406:
        /* <DEDUP_REMOVED lines=16> */
.L_x_15412:
[----:B------:R-:W-:Y:S05]  /*b630*/  BSYNC B2 ;  /* 0x0000000000027941 */ /* 0x000fea0003800000 */
.L_x_15411:
        /* <DEDUP_REMOVED lines=44> */
.L_x_15410:
[----:B------:R-:W-:Y:S05]  /*b900*/  BSYNC B1 ;  /* 0x0000000000017941 */ /* 0x000fea0003800000 */
.L_x_15409:
        /* <DEDUP_REMOVED lines=14> */
.L_x_15413:
        /* <DEDUP_REMOVED lines=12> */
.L_x_15416:
[----:B------:R-:W-:Y:S02]  /*bab0*/  IMAD.MOV.U32 R165, RZ, RZ, R16 ;  /* 0x000000ffffa57224 */ /* 0x000fe400078e0010 */
.L_x_15417:
[----:B------:R-:W-:Y:S05]  /*bac0*/  BSYNC B1 ;  /* 0x0000000000017941 */ /* 0x000fea0003800000 */
.L_x_15415:
        /* <DEDUP_REMOVED lines=18> */
.L_x_15421:
[----:B------:R-:W-:Y:S05]  /*bbf0*/  BSYNC B2 ;  /* 0x0000000000027941 */ /* 0x000fea0003800000 */
.L_x_15420:
        /* <DEDUP_REMOVED lines=44> */
.L_x_15419:
[----:B------:R-:W-:Y:S05]  /*bec0*/  BSYNC B1 ;  /* 0x0000000000017941 */ /* 0x000fea0003800000 */
.L_x_15418:
        /* <DEDUP_REMOVED lines=10> */
.L_x_15414:
[----:B------:R-:W-:Y:S01]  /*bf70*/  SEL R165, RZ, 0x10000, P4 ;  /* 0x00010000ffa57807 */ /* 0x000fe20002000000 */
[----:B------:R-:W-:Y:S01]  /*bf80*/  IMAD.WIDE.U32 R188, R26, R171, c[0x0][0x188] ;  /* 0x000062001abc7625 */ /* 0x000fe200078e00ab */
[----:B------:R-:W-:Y:S02]  /*bf90*/  ISETP.NE.AND P4, PT, R164, RZ, PT ;  /* 0x000000ffa400720c */ /* 0x000fe40003f85270 */
[----:B------:R-:W-:Y:S02]  /*bfa0*/  SEL R164, RZ, 0x100, P3 ;  /* 0x00000100ffa47807 */ /* 0x000fe40001800000 */
        /* <DEDUP_REMOVED lines=12> */
[----:B------:R-:W-:Y:S01]  /*c070*/  SEL R183, RZ, 0x1, P5 ;  /* 0x00000001ffb77807 */ /* 0x000fe20002800000 */
[----:B------:R-:W-:Y:S01]  /*c080*/  IMAD.MOV.U32 R181, RZ, RZ, 0x8 ;  /* 0x00000008ffb57424 */ /* 0x000fe200078e00ff */
[----:B------:R-:W-:Y:S02]  /*c090*/  LOP3.LUT R182, R186, R182, R184, 0xfe, !PT ;  /* 0x000000b6bab67212 */ /* 0x000fe400078efeb8 */
[----:B------:R-:W-:Y:S01]  /*c0a0*/  F2FP.BF16.PACK_AB R167, R180, R177 ;  /* 0x000000b1b4a7723e */ /* 0x000fe200000010ff */
[----:B------:R-:W-:Y:S01]  /*c0b0*/  IMAD.WIDE.U32 R190, R26, R181, c[0x0][0x190] ;  /* 0x000064001abe7625 */ /* 0x000fe200078e00b5 */
        /* <DEDUP_REMOVED lines=20> */
[----:B------:R-:W-:Y:S02]  /*c200*/  LOP3.LUT R189, R7, 0xff, RZ, 0xc0, !PT ;  /* 0x000000ff07bd7812 */ /* 0x000fe400078ec0ff */
[----:B------:R-:W-:Y:S01]  /*c210*/  LOP3.LUT R191, R164, 0xff00, R167, 0xf8, !PT ;  /* 0x0000ff00a4bf7812 */ /* 0x000fe200078ef8a7 */
[----:B------:R-:W-:-:S03]  /*c220*/  IMAD.WIDE.U32 R164, R166, 0x1000000, RZ ;  /* 0x01000000a6a47825 */ /* 0x000fc600078e00ff */
[----:B------:R-:W-:Y:S01]  /*c230*/  LOP3.LUT R191, R191, 0xff, R4, 0xf8, !PT ;  /* 0x000000ffbfbf7812 */ /* 0x000fe200078ef804 */
[----:B------:R-:W-:-:S04]  /*c240*/  IMAD.WIDE.U32 R166, R188, 0x10000, RZ ;  /* 0x00010000bca67825 */ /* 0x000fc800078e00ff */
[----:B------:R-:W-:Y:S01]  /*c250*/  IMAD.WIDE.U32 R188, R189, 0x100, RZ ;  /* 0x00000100bdbc7825 */ /* 0x000fe200078e00ff */
[----:B------:R-:W-:-:S04]  /*c260*/  LOP3.LUT R191, R167, R191, R165, 0xfe, !PT ;  /* 0x000000bfa7bf7212 */ /* 0x000fc800078efea5 */
[----:B------:R-:W-:Y:S01]  /*c270*/  LOP3.LUT R193, R188, R164, R166, 0xfe, !PT ;  /* 0x000000a4bcc17212 */ /* 0x000fe200078efea6 */
[----:B------:R-:W-:Y:S01]  /*c280*/  IMAD.WIDE.U32 R164, R26, R181, c[0x0][0x198] ;  /* 0x000066001aa47625 */ /* 0x000fe200078e00b5 */
[----:B------:R-:W-:Y:S02]  /*c290*/  LOP3.LUT R167, R191, R189, RZ, 0xfc, !PT ;  /* 0x000000bdbfa77212 */ /* 0x000fe400078efcff */
[----:B------:R-:W-:-:S05]  /*c2a0*/  LOP3.LUT R166, R193, 0xff, R8, 0xf8, !PT ;  /* 0x000000ffc1a67812 */ /* 0x000fca00078ef808 */
[----:B------:R0:W-:Y:S02]  /*c2b0*/  STG.E.64 [R164.64], R166 ;  /* 0x000000a6a4007986 */ /* 0x0001e4000c101b06 */
.L_x_15422:
        /* <DEDUP_REMOVED lines=15> */
.L_x_15424:
[----:B-1----:R-:W-:Y:S02]  /*c3b0*/  MOV R189, R16 ;  /* 0x0000001000bd7202 */ /* 0x002fe40000000f00 */
.L_x_15425:
[----:B------:R-:W-:Y:S05]  /*c3c0*/  BSYNC B1 ;  /* 0x0000000000017941 */ /* 0x000fea0003800000 */
.L_x_15423:
        /* <DEDUP_REMOVED lines=16> */
.L_x_15429:
[----:B------:R-:W-:Y:S05]  /*c4d0*/  BSYNC B2 ;  /* 0x0000000000027941 */ /* 0x000fea0003800000 */
.L_x_15428:
        /* <DEDUP_REMOVED lines=44> */
.L_x_15427:
[----:B------:R-:W-:Y:S05]  /*c7a0*/  BSYNC B1 ;  /* 0x0000000000017941 */ /* 0x000fea0003800000 */
.L_x_15426:
        /* <DEDUP_REMOVED lines=15> */
.L_x_15430:
        /* <DEDUP_REMOVED lines=12> */
.L_x_15433:
[----:B------:R-:W-:Y:S02]  /*c960*/  IMAD.MOV.U32 R190, RZ, RZ, R16 ;  /* 0x000000ffffbe7224 */ /* 0x000fe400078e0010 */
.L_x_15434:
[----:B------:R-:W-:Y:S05]  /*c970*/  BSYNC B1 ;  /* 0x0000000000017941 */ /* 0x000fea0003800000 */
.L_x_15432:
        /* <DEDUP_REMOVED lines=16> */
.L_x_15438:
[----:B------:R-:W-:Y:S05]  /*ca80*/  BSYNC B2 ;  /* 0x0000000000027941 */ /* 0x000fea0003800000 */
.L_x_15437:
        /* <DEDUP_REMOVED lines=44> */
.L_x_15436:
[----:B------:R-:W-:Y:S05]  /*cd50*/  BSYNC B1 ;  /* 0x0000000000017941 */ /* 0x000fea0003800000 */
.L_x_15435:
        /* <DEDUP_REMOVED lines=10> */
.L_x_15431:
        /* <DEDUP_REMOVED lines=12> */
.L_x_15440:
[----:B------:R-:W-:Y:S02]  /*cec0*/  MOV R190, R16 ;  /* 0x0000001000be7202 */ /* 0x000fe40000000f00 */
.L_x_15441:
[----:B------:R-:W-:Y:S05]  /*ced0*/  BSYNC B1 ;  /* 0x0000000000017941 */ /* 0x000fea0003800000 */
.L_x_15439:
        /* <DEDUP_REMOVED lines=16> */
.L_x_15445:
[----:B------:R-:W-:Y:S05]  /*cfe0*/  BSYNC B2 ;  /* 0x0000000000027941 */ /* 0x000fea0003800000 */
.L_x_15444:
        /* <DEDUP_REMOVED lines=44> */
.L_x_15443:
[----:B------:R-:W-:Y:S05]  /*d2b0*/  BSYNC B1 ;  /* 0x0000000000017941 */ /* 0x000fea0003800000 */
.L_x_15442:
        /* <DEDUP_REMOVED lines=14> */
.L_x_15446:
        /* <DEDUP_REMOVED lines=12> */
.L_x_15449:
[----:B------:R-:W-:Y:S02]  /*d460*/  IMAD.MOV.U32 R183, RZ, RZ, R16 ;  /* 0x000000ffffb77224 */ /* 0x000fe400078e0010 */
.L_x_15450:
[----:B------:R-:W-:Y:S05]  /*d470*/  BSYNC B1 ;  /* 0x0000000000017941 */ /* 0x000fea0003800000 */
.L_x_15448:
        /* <DEDUP_REMOVED lines=16> */
.L_x_15454:
[----:B------:R-:W-:Y:S05]  /*d580*/  BSYNC B2 ;  /* 0x0000000000027941 */ /* 0x000fea0003800000 */
.L_x_15453:
        /* <DEDUP_REMOVED lines=44> */
.L_x_15452:
[----:B------:R-:W-:Y:S05]  /*d850*/  BSYNC B1 ;  /* 0x0000000000017941 */ /* 0x000fea0003800000 */
.L_x_15451:
        /* <DEDUP_REMOVED lines=10> */
.L_x_15447:
        /* <DEDUP_REMOVED lines=12> */
.L_x_15456:
[----:B------:R-:W-:Y:S02]  /*d9c0*/  MOV R193, R16 ;  /* 0x0000001000c17202 */ /* 0x000fe40000000f00 */
.L_x_15457:
[----:B------:R-:W-:Y:S05]  /*d9d0*/  BSYNC B1 ;  /* 0x0000000000017941 */ /* 0x000fea0003800000 */
.L_x_15455:
        /* <DEDUP_REMOVED lines=16> */
.L_x_15461:
[----:B------:R-:W-:Y:S05]  /*dae0*/  BSYNC B2 ;  /* 0x0000000000027941 */ /* 0x000fea0003800000 */
.L_x_15460:
        /* <DEDUP_REMOVED lines=44> */
.L_x_15459:
[----:B------:R-:W-:Y:S05]  /*ddb0*/  BSYNC B1 ;  /* 0x0000000000017941 */ /* 0x000fea0003800000 */
.L_x_15458:
        /* <DEDUP_REMOVED lines=14> */
.L_x_15462:
        /* <DEDUP_REMOVED lines=12> */
.L_x_15465:
[----:B------:R-:W-:Y:S02]  /*df60*/  IMAD.MOV.U32 R195, RZ, RZ, R16 ;  /* 0x000000ffffc37224 */ /* 0x000fe400078e0010 */
.L_x_15466:
[----:B------:R-:W-:Y:S05]  /*df70*/  BSYNC B1 ;  /* 0x0000000000017941 */ /* 0x000fea0003800000 */
.L_x_15464:
        /* <DEDUP_REMOVED lines=16> */
.L_x_15470:
[----:B------:R-:W-:Y:S05]  /*e080*/  BSYNC B2 ;  /* 0x0000000000027941 */ /* 0x000fea0003800000 */
.L_x_15469:
        /* <DEDUP_REMOVED lines=44> */
.L_x_15468:
[----:B------:R-:W-:Y:S05]  /*e350*/  BSYNC B1 ;  /* 0x0000000000017941 */ /* 0x000fea0003800000 */
.L_x_15467:
        /* <DEDUP_REMOVED lines=10> */
.L_x_15463:
        /* <DEDUP_REMOVED lines=12> */
.L_x_15472:
[----:B------:R-:W-:Y:S02]  /*e4c0*/  MOV R195, R16 ;  /* 0x0000001000c37202 */ /* 0x000fe40000000f00 */
.L_x_15473:
[----:B------:R-:W-:Y:S05]  /*e4d0*/  BSYNC B1 ;  /* 0x0000000000017941 */ /* 0x000fea0003800000 */
.L_x_15471:
        /* <DEDUP_REMOVED lines=16> */
.L_x_15477:
[----:B------:R-:W-:Y:S05]  /*e5e0*/  BSYNC B2 ;  /* 0x0000000000027941 */ /* 0x000fea0003800000 */
.L_x_15476:
        /* <DEDUP_REMOVED lines=44> */
.L_x_15475:
[----:B------:R-:W-:Y:S05]  /*e8b0*/  BSYNC B1 ;  /* 0x0000000000017941 */ /* 0x000fea0003800000 */
.L_x_15474:
        /* <DEDUP_REMOVED lines=13> */
.L_x_15478:
        /* <DEDUP_REMOVED lines=12> */
.L_x_15481:
[----:B------:R-:W-:Y:S02]  /*ea50*/  IMAD.MOV.U32 R187, RZ, RZ, R16 ;  /* 0x000000ffffbb7224 */ /* 0x000fe400078e0010 */
.L_x_15482:
[----:B------:R-:W-:Y:S05]  /*ea60*/  BSYNC B1 ;  /* 0x0000000000017941 */ /* 0x000fea0003800000 */
.L_x_15480:
        /* <DEDUP_REMOVED lines=16> */
.L_x_15486:
[----:B------:R-:W-:Y:S05]  /*eb70*/  BSYNC B2 ;  /* 0x0000000000027941 */ /* 0x000fea0003800000 */
.L_x_15485:
        /* <DEDUP_REMOVED lines=44> */
.L_x_15484:
[----:B------:R-:W-:Y:S05]  /*ee40*/  BSYNC B1 ;  /* 0x0000000000017941 */ /* 0x000fea0003800000 */
.L_x_15483:
        /* <DEDUP_REMOVED lines=10> */
.L_x_15479:
        /* <DEDUP_REMOVED lines=12> */
.L_x_15488:
[----:B------:R-:W-:Y:S02]  /*efb0*/  MOV R187, R16 ;  /* 0x0000001000bb7202 */ /* 0x000fe40000000f00 */
.L_x_15489:
[----:B------:R-:W-:Y:S05]  /*efc0*/  BSYNC B1 ;  /* 0x0000000000017941 */ /* 0x000fea0003800000 */
.L_x_15487:
        /* <DEDUP_REMOVED lines=16> */
.L_x_15493:
[----:B------:R-:W-:Y:S05]  /*f0d0*/  BSYNC B2 ;  /* 0x0000000000027941 */ /* 0x000fea0003800000 */
.L_x_15492:
        /* <DEDUP_REMOVED lines=44> */
.L_x_15491:
[----:B------:R-:W-:Y:S05]  /*f3a0*/  BSYNC B1 ;  /* 0x0000000000017941 */ /* 0x000fea0003800000 */
.L_x_15490:
        /* <DEDUP_REMOVED lines=13> */
.L_x_15494:
        /* <DEDUP_REMOVED lines=12> */
.L_x_15497:
[----:B------:R-:W-:Y:S02]  /*f540*/  IMAD.MOV.U32 R187, RZ, RZ, R16 ;  /* 0x000000ffffbb7224 */ /* 0x000fe400078e0010 */
.L_x_15498:
[----:B------:R-:W-:Y:S05]  /*f550*/  BSYNC B1 ;  /* 0x0000000000017941 */ /* 0x000fea0003800000 */
.L_x_15496:
        /* <DEDUP_REMOVED lines=16> */
.L_x_15502:
[----:B------:R-:W-:Y:S05]  /*f660*/  BSYNC B2 ;  /* 0x0000000000027941 */ /* 0x000fea0003800000 */
.L_x_15501:
        /* <DEDUP_REMOVED lines=44> */
.L_x_15500:
[----:B------:R-:W-:Y:S05]  /*f930*/  BSYNC B1 ;  /* 0x0000000000017941 */ /* 0x000fea0003800000 */
.L_x_15499:
        /* <DEDUP_REMOVED lines=10> */
.L_x_15495:
        /* <DEDUP_REMOVED lines=12> */
.L_x_15504:
[----:B------:R-:W-:Y:S02]  /*faa0*/  MOV R195, R16 ;  /* 0x0000001000c37202 */ /* 0x000fe40000000f00 */
.L_x_15505:
[----:B------:R-:W-:Y:S05]  /*fab0*/  BSYNC B1 ;  /* 0x0000000000017941 */ /* 0x000fea0003800000 */
.L_x_15503:
        /* <DEDUP_REMOVED lines=16> */
.L_x_15509:
[----:B------:R-:W-:Y:S05]  /*fbc0*/  BSYNC B2 ;  /* 0x0000000000027941 */ /* 0x000fea0003800000 */
.L_x_15508:
        /* <DEDUP_REMOVED lines=44> */
.L_x_15507:
[----:B------:R-:W-:Y:S05]  /*fe90*/  BSYNC B1 ;  /* 0x0000000000017941 */ /* 0x000fea0003800000 */
.L_x_15506:
        /* <DEDUP_REMOVED lines=13> */
.L_x_15510:
        /* <DEDUP_REMOVED lines=12> */
.L_x_15513:
[----:B------:R-:W-:Y:S02]  /*10030*/  IMAD.MOV.U32 R166, RZ, RZ, R16 ;  /* 0x000000ffffa67224 */ /* 0x000fe400078e0010 */
.L_x_15514:
[----:B------:R-:W-:Y:S05]  /*10040*/  BSYNC B1 ;  /* 0x0000000000017941 */ /* 0x000fea0003800000 */
.L_x_15512:
        /* <DEDUP_REMOVED lines=16> */
.L_x_15518:
[----:B------:R-:W-:Y:S05]  /*10150*/  BSYNC B2 ;  /* 0x0000000000027941 */ /* 0x000fea0003800000 */
.L_x_15517:
        /* <DEDUP_REMOVED lines=44> */
.L_x_15516:
[----:B------:R-:W-:Y:S05]  /*10420*/  BSYNC B1 ;  /* 0x0000000000017941 */ /* 0x000fea0003800000 */
.L_x_15515:
[----:B------:R-:W0:Y:S01]  /*10430*/  I2F.U32 R166, R166 ;  /* 0x000000a600a67306 */ /* 0x000e220000201000 */
[----:B------:R-:W-:-:S05]  /*10440*/  PRMT R165, RZ, 0x7610, R34 ;  /* 0x00007610ffa57816 */ /* 0x000fca0000000022 */
[----:B------:R-:W-:Y:S02]  /*10450*/  FMUL.FTZ R165, R165, c[0x0][0x1e8] ;  /* 0x00007a00a5a57a20 */ /* 0x000fe40000410000 */
[----:B0-----:R-:W-:Y:S01]  /*10460*/  FFMA.FTZ R3, R166, R169, 1.1641532182693481445e-10 ;  /* 0x2f000000a6037423 */ /* 0x001fe200000100a9 */
[----:B------:R-:W-:-:S04]  /*10470*/  @P0 PRMT R166, RZ, 0x7610, R30 ;  /* 0x00007610ffa60816 */ /* 0x000fc8000000001e */
[----:B------:R-:W-:-:S04]  /*10480*/  FSETP.GTU.FTZ.AND P4, PT, R3, c[0x0][0x1e4], PT ;  /* 0x0000790003007a0b */ /* 0x000fc80003f9c000 */
[----:B------:R-:W-:Y:S02]  /*10490*/  FSEL R188, R165, RZ, !P4 ;  /* 0x000000ffa5bc7208 */ /* 0x000fe40006000000 */
[----:B------:R-:W-:-:S03]  /*104a0*/  SEL R3, RZ, 0x1, P4 ;  /* 0x00000001ff037807 */ /* 0x000fc60002000000 */
[----:B------:R-:W-:-:S04]  /*104b0*/  FADD.FTZ R187, R187, R188 ;  /* 0x000000bcbbbb7221 */ /* 0x000fc80000010000 */
[----:B------:R-:W-:Y:S02]  /*104c0*/  @P0 FADD.FTZ R187, R166, R187 ;  /* 0x000000bba6bb0221 */ /* 0x000fe40000010000 */
.L_x_15511:
        /* <DEDUP_REMOVED lines=12> */
.L_x_15520:
[----:B------:R-:W-:Y:S02]  /*10590*/  MOV R166, R16 ;  /* 0x0000001000a67202 */ /* 0x000fe40000000f00 */
.L_x_15521:
[----:B------:R-:W-:Y:S05]  /*105a0*/  BSYNC B1 ;  /* 0x0000000000017941 */ /* 0x000fea0003800000 */
.L_x_15519:
        /* <DEDUP_REMOVED lines=16> */
.L_x_15525:
[----:B------:R-:W-:Y:S05]  /*106b0*/  BSYNC B2 ;  /* 0x0000000000027941 */ /* 0x000fea0003800000 */
.L_x_15524:
        /* <DEDUP_REMOVED lines=44> */
.L_x_15523:
[----:B------:R-:W-:Y:S05]  /*10980*/  BSYNC B1 ;  /* 0x0000000000017941 */ /* 0x000fea0003800000 */
.L_x_15522:
        /* <DEDUP_REMOVED lines=13> */
.L_x_15526:
        /* <DEDUP_REMOVED lines=12> */
.L_x_15529:
[----:B------:R-:W-:Y:S02]  /*10b20*/  IMAD.MOV.U32 R166, RZ, RZ, R16 ;  /* 0x000000ffffa67224 */ /* 0x000fe400078e0010 */
.L_x_15530:
[----:B------:R-:W-:Y:S05]  /*10b30*/  BSYNC B1 ;  /* 0x0000000000017941 */ /* 0x000fea0003800000 */
.L_x_15528:
        /* <DEDUP_REMOVED lines=16> */
.L_x_15534:
[----:B------:R-:W-:Y:S05]  /*10c40*/  BSYNC B2 ;  /* 0x0000000000027941 */ /* 0x000fea0003800000 */
.L_x_15533:
        /* <DEDUP_REMOVED lines=44> */
.L_x_15532:
[----:B------:R-:W-:Y:S05]  /*10f10*/  BSYNC B1 ;  /* 0x0000000000017941 */ /* 0x000fea0003800000 */
.L_x_15531:
        /* <DEDUP_REMOVED lines=10> */
.L_x_15527:
        /* <DEDUP_REMOVED lines=12> */
.L_x_15536:
[----:B------:R-:W-:Y:S02]  /*11080*/  MOV R166, R16 ;  /* 0x0000001000a67202 */ /* 0x000fe40000000f00 */
.L_x_15537:
[----:B------:R-:W-:Y:S05]  /*11090*/  BSYNC B1 ;  /* 0x0000000000017941 */ /* 0x000fea0003800000 */
.L_x_15535:
        /* <DEDUP_REMOVED lines=16> */
.L_x_15541:
[----:B------:R-:W-:Y:S05]  /*111a0*/  BSYNC B2 ;  /* 0x0000000000027941 */ /* 0x000fea0003800000 */
.L_x_15540:
        /* <DEDUP_REMOVED lines=44> */
.L_x_15539:
[----:B------:R-:W-:Y:S05]  /*11470*/  BSYNC B1 ;  /* 0x0000000000017941 */ /* 0x000fea0003800000 */
.L_x_15538:
        /* <DEDUP_REMOVED lines=14> */
.L_x_15542:
        /* <DEDUP_REMOVED lines=12> */
.L_x_15545:
[----:B------:R-:W-:Y:S02]  /*11620*/  IMAD.MOV.U32 R195, RZ, RZ, R16 ;  /* 0x000000ffffc37224 */ /* 0x000fe400078e0010 */
.L_x_15546:
[----:B------:R-:W-:Y:S05]  /*11630*/  BSYNC B1 ;  /* 0x0000000000017941 */ /* 0x000fea0003800000 */
.L_x_15544:
        /* <DEDUP_REMOVED lines=18> */
.L_x_15550:
[----:B------:R-:W-:Y:S05]  /*11760*/  BSYNC B2 ;  /* 0x0000000000027941 */ /* 0x000fea0003800000 */
.L_x_15549:
        /* <DEDUP_REMOVED lines=44> */
.L_x_15548:
[----:B------:R-:W-:Y:S05]  /*11a30*/  BSYNC B1 ;  /* 0x0000000000017941 */ /* 0x000fea0003800000 */
.L_x_15547:
        /* <DEDUP_REMOVED lines=10> */
.L_x_15543:
[----:B------:R-:W-:Y:S01]  /*11ae0*/  SEL R165, RZ, 0x10000, P4 ;  /* 0x00010000ffa57807 */ /* 0x000fe20002000000 */
[----:B------:R-:W-:Y:S01]  /*11af0*/  IMAD.WIDE.U32 R198, R178, R171, c[0x0][0x188] ;  /* 0x00006200b2c67625 */ /* 0x000fe200078e00ab */
[----:B------:R-:W-:Y:S02]  /*11b00*/  SEL R196, RZ, 0x100, P3 ;  /* 0x00000100ffc47807 */ /* 0x000fe40001800000 */
[----:B------:R-:W-:Y:S01]  /*11b10*/  ISETP.NE.AND P4, PT, R192, RZ, PT ;  /* 0x000000ffc000720c */ /* 0x000fe20003f85270 */
[----:B------:R-:W-:Y:S01]  /*11b20*/  IMAD.WIDE.U32 R204, R178, R181, c[0x0][0x190] ;  /* 0x00006400b2cc7625 */ /* 0x000fe200078e00b5 */
[----:B------:R-:W-:Y:S02]  /*11b30*/  ISETP.NE.AND P3, PT, R193, RZ, PT ;  /* 0x000000ffc100720c */ /* 0x000fe40003f65270 */
[----:B------:R-:W-:Y:S02]  /*11b40*/  SEL R164, RZ, 0x1000000, P5 ;  /* 0x01000000ffa47807 */ /* 0x000fe40002800000 */
[----:B------:R-:W-:-:S02]  /*11b50*/  ISETP.NE.AND P5, PT, R194, RZ, PT ;  /* 0x000000ffc200720c */ /* 0x000fc40003fa5270 */
[----:B------:R-:W-:Y:S02]  /*11b60*/  SEL R190, RZ, 0x1, P1 ;  /* 0x00000001ffbe7807 */ /* 0x000fe40000800000 */
[----:B------:R-:W-:Y:S02]  /*11b70*/  SEL R192, RZ, 0x1, P3 ;  /* 0x00000001ffc07807 */ /* 0x000fe40001800000 */
[----:B------:R-:W-:Y:S01]  /*11b80*/  SEL R194, RZ, 0x1, P4 ;  /* 0x00000001ffc27807 */ /* 0x000fe20002000000 */
[----:B------:R-:W-:Y:S01]  /*11b90*/  IMAD.WIDE.U32 R190, R190, 0x1000000, RZ ;  /* 0x01000000bebe7825 */ /* 0x000fe200078e00ff */
[----:B------:R-:W-:Y:S02]  /*11ba0*/  SEL R201, RZ, 0x1, P2 ;  /* 0x00000001ffc97807 */ /* 0x000fe40001000000 */
[----:B------:R-:W-:Y:S01]  /*11bb0*/  LOP3.LUT R196, R196, R164, R165, 0xfe, !PT ;  /* 0x000000a4c4c47212 */ /* 0x000fe200078efea5 */
[----:B------:R-:W-:Y:S01]  /*11bc0*/  IMAD.WIDE.U32 R192, R192, 0x10000, RZ ;  /* 0x00010000c0c07825 */ /* 0x000fe200078e00ff */
[----:B------:R-:W-:-:S02]  /*11bd0*/  F2FP.BF16.PACK_AB R167, R189, R188 ;  /* 0x000000bcbda7723e */ /* 0x000fc400000010ff */
[----:B------:R-:W-:Y:S01]  /*11be0*/  LOP3.LUT R201, R191, R196, R201, 0xfe, !PT ;  /* 0x000000c4bfc97212 */ /* 0x000fe200078efec9 */
[----:B------:R-:W-:Y:S01]  /*11bf0*/  IMAD.WIDE.U32 R194, R194, 0x100, RZ ;  /* 0x00000100c2c27825 */ /* 0x000fe200078e00ff */
[----:B------:R-:W-:Y:S02]  /*11c00*/  F2FP.BF16.PACK_AB R166, R187, R184 ;  /* 0x000000b8bba6723e */ /* 0x000fe400000010ff */
[----:B------:R-:W-:Y:S02]  /*11c10*/  F2FP.BF16.PACK_AB R165, R186, R183 ;  /* 0x000000b7baa5723e */ /* 0x000fe400000010ff */
[----:B------:R-:W-:Y:S02]  /*11c20*/  LOP3.LUT R191, R194, R190, R192, 0xfe, !PT ;  /* 0x000000bec2bf7212 */ /* 0x000fe400078efec0 */
[----:B------:R-:W-:Y:S02]  /*11c30*/  SEL R192, RZ, 0x1, P5 ;  /* 0x00000001ffc07807 */ /* 0x000fe40002800000 */
        /* <DEDUP_REMOVED lines=30> */
.L_x_15551:
        /* <DEDUP_REMOVED lines=15> */
.L_x_15553:
[----:B-1----:R-:W-:Y:S02]  /*11f10*/  IMAD.MOV.U32 R199, RZ, RZ, R16 ;  /* 0x000000ffffc77224 */ /* 0x002fe400078e0010 */
.L_x_15554:
[----:B------:R-:W-:Y:S05]  /*11f20*/  BSYNC B1 ;  /* 0x0000000000017941 */ /* 0x000fea0003800000 */
.L_x_15552:
        /* <DEDUP_REMOVED lines=16> */
.L_x_15558:
[----:B------:R-:W-:Y:S05]  /*12030*/  BSYNC B2 ;  /* 0x0000000000027941 */ /* 0x000fea0003800000 */
.L_x_15557:
        /* <DEDUP_REMOVED lines=44> */
.L_x_15556:
[----:B------:R-:W-:Y:S05]  /*12300*/  BSYNC B1 ;  /* 0x0000000000017941 */ /* 0x000fea0003800000 */
.L_x_15555:
        /* <DEDUP_REMOVED lines=16> */
.L_x_15559:
        /* <DEDUP_REMOVED lines=12> */
.L_x_15562:
[----:B------:R-:W-:Y:S02]  /*124d0*/  IMAD.MOV.U32 R199, RZ, RZ, R16 ;  /* 0x000000ffffc77224 */ /* 0x000fe400078e0010 */
.L_x_15563:
[----:B------:R-:W-:Y:S05]  /*124e0*/  BSYNC B1 ;  /* 0x0000000000017941 */ /* 0x000fea0003800000 */
.L_x_15561:
        /* <DEDUP_REMOVED lines=16> */
.L_x_15567:
[----:B------:R-:W-:Y:S05]  /*125f0*/  BSYNC B2 ;  /* 0x0000000000027941 */ /* 0x000fea0003800000 */
.L_x_15566:
        /* <DEDUP_REMOVED lines=44> */
.L_x_15565:
[----:B------:R-:W-:Y:S05]  /*128c0*/  BSYNC B1 ;  /* 0x0000000000017941 */ /* 0x000fea0003800000 */
.L_x_15564:
        /* <DEDUP_REMOVED lines=10> */
.L_x_15560:
        /* <DEDUP_REMOVED lines=12> */
.L_x_15569:
[----:B------:R-:W-:Y:S02]  /*12a30*/  IMAD.MOV.U32 R200, RZ, RZ, R16 ;  /* 0x000000ffffc87224 */ /* 0x000fe400078e0010 */
.L_x_15570:
[----:B------:R-:W-:Y:S05]  /*12a40*/  BSYNC B1 ;  /* 0x0000000000017941 */ /* 0x000fea0003800000 */
.L_x_15568:
        /* <DEDUP_REMOVED lines=16> */
.L_x_15574:
[----:B------:R-:W-:Y:S05]  /*12b50*/  BSYNC B2 ;  /* 0x0000000000027941 */ /* 0x000fea0003800000 */
.L_x_15573:
        /* <DEDUP_REMOVED lines=44> */
.L_x_15572:
[----:B------:R-:W-:Y:S05]  /*12e20*/  BSYNC B1 ;  /* 0x0000000000017941 */ /* 0x000fea0003800000 */
.L_x_15571:
        /* <DEDUP_REMOVED lines=14> */
.L_x_15575:
        /* <DEDUP_REMOVED lines=12> */
.L_x_15578:
[----:B------:R-:W-:Y:S02]  /*12fd0*/  IMAD.MOV.U32 R164, RZ, RZ, R16 ;  /* 0x000000ffffa47224 */ /* 0x000fe400078e0010 */
.L_x_15579:
[----:B------:R-:W-:Y:S05]  /*12fe0*/  BSYNC B1 ;  /* 0x0000000000017941 */ /* 0x000fea0003800000 */
.L_x_15577:
        /* <DEDUP_REMOVED lines=16> */
.L_x_15583:
[----:B------:R-:W-:Y:S05]  /*130f0*/  BSYNC B2 ;  /* 0x0000000000027941 */ /* 0x000fea0003800000 */
.L_x_15582:
        /* <DEDUP_REMOVED lines=44> */
.L_x_15581:
[----:B------:R-:W-:Y:S05]  /*133c0*/  BSYNC B1 ;  /* 0x0000000000017941 */ /* 0x000fea0003800000 */
.L_x_15580:
        /* <DEDUP_REMOVED lines=10> */
.L_x_15576:
        /* <DEDUP_REMOVED lines=12> */
.L_x_15585:
[----:B------:R-:W-:Y:S02]  /*13530*/  IMAD.MOV.U32 R164, RZ, RZ, R16 ;  /* 0x000000ffffa47224 */ /* 0x000fe400078e0010 */
.L_x_15586:
[----:B------:R-:W-:Y:S05]  /*13540*/  BSYNC B1 ;  /* 0x0000000000017941 */ /* 0x000fea0003800000 */
.L_x_15584:
        /* <DEDUP_REMOVED lines=16> */
.L_x_15590:
[----:B------:R-:W-:Y:S05]  /*13650*/  BSYNC B2 ;  /* 0x0000000000027941 */ /* 0x000fea0003800000 */
.L_x_15589:
        /* <DEDUP_REMOVED lines=44> */
.L_x_15588:
[----:B------:R-:W-:Y:S05]  /*13920*/  BSYNC B1 ;  /* 0x0000000000017941 */ /* 0x000fea0003800000 */
.L_x_15587:
[----:B------:R-:W0:Y:S02]  /*13930*/  I2F.U32 R164, R164 ;  /* 0x000000a400a47306 */ /* 0x000e240000201000 */
[----:B0-----:R-:W-:Y:S01]  /*13940*/  FFMA.FTZ R192, R164, R169, 1.1641532182693481445e-10 ;  /* 0x2f000000a4c07423 */ /* 0x001fe200000100a9 */
[----:B------:R-:W-:-:S04]  /*13950*/  PRMT R164, RZ, 0x5410, R165 ;  /* 0x00005410ffa47816 */ /* 0x000fc800000000a5 */
[----:B------:R-:W-:Y:S01]  /*13960*/  FSETP.GTU.FTZ.AND P1, PT, R192, c[0x0][0x1e4], PT ;  /* 0x00007900c0007a0b */ /* 0x000fe20003f3c000 */
[----:B------:R-:W-:-:S03]  /*13970*/  FMUL.FTZ R192, R164, c[0x0][0x1e8] ;  /* 0x00007a00a4c07a20 */ /* 0x000fc60000410000 */
        /* <DEDUP_REMOVED lines=9> */
.L_x_15591:
        /* <DEDUP_REMOVED lines=12> */
.L_x_15594:
[----:B------:R-:W-:Y:S02]  /*13ad0*/  IMAD.MOV.U32 R164, RZ, RZ, R16 ;  /* 0x000000ffffa47224 */ /* 0x000fe400078e0010 */
.L_x_15595:
[----:B------:R-:W-:Y:S05]  /*13ae0*/  BSYNC B1 ;  /* 0x0000000000017941 */ /* 0x000fea0003800000 */
.L_x_15593:
        /* <DEDUP_REMOVED lines=16> */
.L_x_15599:
[----:B------:R-:W-:Y:S05]  /*13bf0*/  BSYNC B2 ;  /* 0x0000000000027941 */ /* 0x000fea0003800000 */
.L_x_15598:
        /* <DEDUP_REMOVED lines=44> */
.L_x_15597:
[----:B------:R-:W-:Y:S05]  /*13ec0*/  BSYNC B1 ;  /* 0x0000000000017941 */ /* 0x000fea0003800000 */
.L_x_15596:
        /* <DEDUP_REMOVED lines=10> */
.L_x_15592:
        /* <DEDUP_REMOVED lines=12> */
.L_x_15601:
[----:B------:R-:W-:Y:S02]  /*14030*/  IMAD.MOV.U32 R164, RZ, RZ, R16 ;  /* 0x000000ffffa47224 */ /* 0x000fe400078e0010 */
.L_x_15602:
[----:B------:R-:W-:Y:S05]  /*14040*/  BSYNC B1 ;  /* 0x0000000000017941 */ /* 0x000fea0003800000 */
.L_x_15600:
        /* <DEDUP_REMOVED lines=16> */
.L_x_15606:
[----:B------:R-:W-:Y:S05]  /*14150*/  BSYNC B2 ;  /* 0x0000000000027941 */ /* 0x000fea0003800000 */
.L_x_15605:
        /* <DEDUP_REMOVED lines=44> */
.L_x_15604:
[----:B------:R-:W-:Y:S05]  /*14420*/  BSYNC B1 ;  /* 0x0000000000017941 */ /* 0x000fea0003800000 */
.L_x_15603:
        /* <DEDUP_REMOVED lines=13> */
.L_x_15607:
        /* <DEDUP_REMOVED lines=12> */
.L_x_15610:
[----:B------:R-:W-:Y:S02]  /*145c0*/  IMAD.MOV.U32 R193, RZ, RZ, R16 ;  /* 0x000000ffffc17224 */ /* 0x000fe400078e0010 */
.L_x_15611:
[----:B------:R-:W-:Y:S05]  /*145d0*/  BSYNC B1 ;  /* 0x0000000000017941 */ /* 0x000fea0003800000 */
.L_x_15609:
        /* <DEDUP_REMOVED lines=16> */
.L_x_15615:
[----:B------:R-:W-:Y:S05]  /*146e0*/  BSYNC B2 ;  /* 0x0000000000027941 */ /* 0x000fea0003800000 */
.L_x_15614:
        /* <DEDUP_REMOVED lines=44> */
.L_x_15613:
[----:B------:R-:W-:Y:S05]  /*149b0*/  BSYNC B1 ;  /* 0x0000000000017941 */ /* 0x000fea0003800000 */
.L_x_15612:
        /* <DEDUP_REMOVED lines=10> */
.L_x_15608:
        /* <DEDUP_REMOVED lines=12> */
.L_x_15617:
[----:B------:R-:W-:Y:S02]  /*14b20*/  IMAD.MOV.U32 R198, RZ, RZ, R16 ;  /* 0x000000ffffc67224 */ /* 0x000fe400078e0010 */
.L_x_15618:
[----:B------:R-:W-:Y:S05]  /*14b30*/  BSYNC B1 ;  /* 0x0000000000017941 */ /* 0x000fea0003800000 */
.L_x_15616:
        /* <DEDUP_REMOVED lines=16> */
.L_x_15622:
[----:B------:R-:W-:Y:S05]  /*14c40*/  BSYNC B2 ;  /* 0x0000000000027941 */ /* 0x000fea0003800000 */
.L_x_15621:
        /* <DEDUP_REMOVED lines=44> */
.L_x_15620:
[----:B------:R-:W-:Y:S05]  /*14f10*/  BSYNC B1 ;  /* 0x0000000000017941 */ /* 0x000fea0003800000 */
.L_x_15619:
        /* <DEDUP_REMOVED lines=13> */
.L_x_15623:
        /* <DEDUP_REMOVED lines=12> */
.L_x_15626:
[----:B------:R-:W-:Y:S02]  /*150b0*/  IMAD.MOV.U32 R198, RZ, RZ, R16 ;  /* 0x000000ffffc67224 */ /* 0x000fe400078e0010 */
.L_x_15627:
[----:B------:R-:W-:Y:S05]  /*150c0*/  BSYNC B1 ;  /* 0x0000000000017941 */ /* 0x000fea0003800000 */
.L_x_15625:
        /* <DEDUP_REMOVED lines=16> */
.L_x_15631:
[----:B------:R-:W-:Y:S05]  /*151d0*/  BSYNC B2 ;  /* 0x0000000000027941 */ /* 0x000fea0003800000 */
.L_x_15630:
        /* <DEDUP_REMOVED lines=44> */
.L_x_15629:
[----:B------:R-:W-:Y:S05]  /*154a0*/  BSYNC B1 ;  /* 0x0000000000017941 */ /* 0x000fea0003800000 */
.L_x_15628:
        /* <DEDUP_REMOVED lines=10> */
.L_x_15624:
        /* <DEDUP_REMOVED lines=12> */
.L_x_15633:
[----:B------:R-:W-:Y:S02]  /*15610*/  IMAD.MOV.U32 R202, RZ, RZ, R16 ;  /* 0x000000ffffca7224 */ /* 0x000fe400078e0010 */
.L_x_15634:
[----:B------:R-:W-:Y:S05]  /*15620*/  BSYNC B1 ;  /* 0x0000000000017941 */ /* 0x000fea0003800000 */
.L_x_15632:
        /* <DEDUP_REMOVED lines=16> */
.L_x_15638:
[----:B------:R-:W-:Y:S05]  /*15730*/  BSYNC B2 ;  /* 0x0000000000027941 */ /* 0x000fea0003800000 */
.L_x_15637:
        /* <DEDUP_REMOVED lines=44> */
.L_x_15636:
[----:B------:R-:W-:Y:S05]  /*15a00*/  BSYNC B1 ;  /* 0x0000000000017941 */ /* 0x000fea0003800000 */
.L_x_15635:
        /* <DEDUP_REMOVED lines=13> */
.L_x_15639:
        /* <DEDUP_REMOVED lines=12> */
.L_x_15642:
[----:B------:R-:W-:Y:S02]  /*15ba0*/  IMAD.MOV.U32 R166, RZ, RZ, R16 ;  /* 0x000000ffffa67224 */ /* 0x000fe400078e0010 */
.L_x_15643:
[----:B------:R-:W-:Y:S05]  /*15bb0*/  BSYNC B1 ;  /* 0x0000000000017941 */ /* 0x000fea0003800000 */
.L_x_15641:
        /* <DEDUP_REMOVED lines=16> */
.L_x_15647:
[----:B------:R-:W-:Y:S05]  /*15cc0*/  BSYNC B2 ;  /* 0x0000000000027941 */ /* 0x000fea0003800000 */
.L_x_15646:
        /* <DEDUP_REMOVED lines=44> */
.L_x_15645:
[----:B------:R-:W-:Y:S05]  /*15f90*/  BSYNC B1 ;  /* 0x0000000000017941 */ /* 0x000fea0003800000 */
.L_x_15644:
        /* <DEDUP_REMOVED lines=10> */
.L_x_15640:
        /* <DEDUP_REMOVED lines=12> */
.L_x_15649:
[----:B------:R-:W-:Y:S02]  /*16100*/  IMAD.MOV.U32 R166, RZ, RZ, R16 ;  /* 0x000000ffffa67224 */ /* 0x000fe400078e0010 */
.L_x_15650:
[----:B------:R-:W-:Y:S05]  /*16110*/  BSYNC B1 ;  /* 0x0000000000017941 */ /* 0x000fea0003800000 */
.L_x_15648:
        /* <DEDUP_REMOVED lines=16> */
.L_x_15654:
[----:B------:R-:W-:Y:S05]  /*16220*/  BSYNC B2 ;  /* 0x0000000000027941 */ /* 0x000fea0003800000 */
.L_x_15653:
        /* <DEDUP_REMOVED lines=44> */
.L_x_15652:
[----:B------:R-:W-:Y:S05]  /*164f0*/  BSYNC B1 ;  /* 0x0000000000017941 */ /* 0x000fea0003800000 */
.L_x_15651:
        /* <DEDUP_REMOVED lines=13> */
.L_x_15655:
        /* <DEDUP_REMOVED lines=12> */
.L_x_15658:
[----:B------:R-:W-:Y:S02]  /*16690*/  IMAD.MOV.U32 R166, RZ, RZ, R16 ;  /* 0x000000ffffa67224 */ /* 0x000fe400078e0010 */
.L_x_15659:
[----:B------:R-:W-:Y:S05]  /*166a0*/  BSYNC B1 ;  /* 0x0000000000017941 */ /* 0x000fea0003800000 */
.L_x_15657:
        /* <DEDUP_REMOVED lines=16> */
.L_x_15663:
[----:B------:R-:W-:Y:S05]  /*167b0*/  BSYNC B2 ;  /* 0x0000000000027941 */ /* 0x000fea0003800000 */
.L_x_15662:
        /* <DEDUP_REMOVED lines=44> */
.L_x_15661:
[----:B------:R-:W-:Y:S05]  /*16a80*/  BSYNC B1 ;  /* 0x0000000000017941 */ /* 0x000fea0003800000 */
.L_x_15660:
        /* <DEDUP_REMOVED lines=10> */
.L_x_15656:
        /* <DEDUP_REMOVED lines=12> */
.L_x_15665:
[----:B------:R-:W-:Y:S02]  /*16bf0*/  IMAD.MOV.U32 R166, RZ, RZ, R16 ;  /* 0x000000ffffa67224 */ /* 0x000fe400078e0010 */
.L_x_15666:
[----:B------:R-:W-:Y:S05]  /*16c00*/  BSYNC B1 ;  /* 0x0000000000017941 */ /* 0x000fea0003800000 */
.L_x_15664:
        /* <DEDUP_REMOVED lines=16> */
.L_x_15670:
[----:B------:R-:W-:Y:S05]  /*16d10*/  BSYNC B2 ;  /* 0x0000000000027941 */ /* 0x000fea0003800000 */
.L_x_15669:
        /* <DEDUP_REMOVED lines=44> */
.L_x_15668:
[----:B------:R-:W-:Y:S05]  /*16fe0*/  BSYNC B1 ;  /* 0x0000000000017941 */ /* 0x000fea0003800000 */
.L_x_15667:
        /* <DEDUP_REMOVED lines=14> */
.L_x_15671:
        /* <DEDUP_REMOVED lines=12> */
.L_x_15674:
[----:B------:R-:W-:Y:S02]  /*17190*/  IMAD.MOV.U32 R202, RZ, RZ, R16 ;  /* 0x000000ffffca7224 */ /* 0x000fe400078e0010 */
.L_x_15675:
[----:B------:R-:W-:Y:S05]  /*171a0*/  BSYNC B1 ;  /* 0x0000000000017941 */ /* 0x000fea0003800000 */
.L_x_15673:
        /* <DEDUP_REMOVED lines=18> */
.L_x_15679:
[----:B------:R-:W-:Y:S05]  /*172d0*/  BSYNC B2 ;  /* 0x0000000000027941 */ /* 0x000fea0003800000 */
.L_x_15678:
        /* <DEDUP_REMOVED lines=44> */
.L_x_15677:
[----:B------:R-:W-:Y:S05]  /*175a0*/  BSYNC B1 ;  /* 0x0000000000017941 */ /* 0x000fea0003800000 */
.L_x_15676:
        /* <DEDUP_REMOVED lines=10> */
.L_x_15672:
[----:B------:R-:W-:Y:S01]  /*17650*/  SEL R165, RZ, 0x10000, P4 ;  /* 0x00010000ffa57807 */ /* 0x000fe20002000000 */
[C---:B------:R-:W-:Y:S01]  /*17660*/  IMAD.WIDE.U32 R212, R190.reuse, R171, c[0x0][0x188] ;  /* 0x00006200bed47625 */ /* 0x040fe200078e00ab */
[----:B------:R-:W-:Y:S02]  /*17670*/  SEL R206, RZ, 0x100, P3 ;  /* 0x00000100ffce7807 */ /* 0x000fe40001800000 */
[----:B------:R-:W-:Y:S01]  /*17680*/  ISETP.NE.AND P4, PT, R199, RZ, PT ;  /* 0x000000ffc700720c */ /* 0x000fe20003f85270 */
        /* <DEDUP_REMOVED lines=48> */
.L_x_15680:
        /* <DEDUP_REMOVED lines=10> */
[----:B------:R-:W-:Y:S02]  /*17a30*/  ISETP.NE.AND P1, PT, R214, 0x3, PT ;  /* 0x00000003d600780c */ /* 0x000fe40003f25270 */
[----:B------:R-:W-:-:S11]  /*17a40*/  MOV R201, R19 ;  /* 0x0000001300c97202 */ /* 0x000fd60000000f00 */
[----:B------:R-:W-:Y:S05]  /*17a50*/  @P1 BRA `(.L_x_15683) ;  /* 0x0000003000001947 */ /* 0x000fea0003800000 */
[----:B------:R-:W-:Y:S01]  /*17a60*/  IMAD.MOV.U32 R201, RZ, RZ, R14 ;  /* 0x000000ffffc97224 */ /* 0x000fe200078e000e */
[----:B------:R-:W-:Y:S05]  /*17a70*/  BRA `(.L_x_15683) ;  /* 0x0000001000007947 */ /* 0x000fea0003800000 */
.L_x_15682:
[----:B-1----:R-:W-:Y:S02]  /*17a80*/  IMAD.MOV.U32 R201, RZ, RZ, R16 ;  /* 0x000000ffffc97224 */ /* 0x002fe400078e0010 */
.L_x_15683:
[----:B------:R-:W-:Y:S05]  /*17a90*/  BSYNC B1 ;  /* 0x0000000000017941 */ /* 0x000fea0003800000 */
.L_x_15681:
        /* <DEDUP_REMOVED lines=16> */
.L_x_15687:
[----:B------:R-:W-:Y:S05]  /*17ba0*/  BSYNC B2 ;  /* 0x0000000000027941 */ /* 0x000fea0003800000 */
.L_x_15686:
        /* <DEDUP_REMOVED lines=44> */
.L_x_15685:
[----:B------:R-:W-:Y:S05]  /*17e70*/  BSYNC B1 ;  /* 0x0000000000017941 */ /* 0x000fea0003800000 */
.L_x_15684:
        /* <DEDUP_REMOVED lines=16> */
.L_x_15688:
        /* <DEDUP_REMOVED lines=12> */
.L_x_15691:
[----:B------:R-:W-:Y:S02]  /*18040*/  IMAD.MOV.U32 R201, RZ, RZ, R16 ;  /* 0x000000ffffc97224 */ /* 0x000fe400078e0010 */
.L_x_15692:
[----:B------:R-:W-:Y:S05]  /*18050*/  BSYNC B1 ;  /* 0x0000000000017941 */ /* 0x000fea0003800000 */
.L_x_15690:
        /* <DEDUP_REMOVED lines=16> */
.L_x_15696:
[----:B------:R-:W-:Y:S05]  /*18160*/  BSYNC B2 ;  /* 0x0000000000027941 */ /* 0x000fea0003800000 */
.L_x_15695:
        /* <DEDUP_REMOVED lines=44> */
.L_x_15694:
[----:B------:R-:W-:Y:S05]  /*18430*/  BSYNC B1 ;  /* 0x0000000000017941 */ /* 0x000fea0003800000 */
.L_x_15693:
        /* <DEDUP_REMOVED lines=10> */
.L_x_15689:
        /* <DEDUP_REMOVED lines=12> */
.L_x_15698:
[----:B------:R-:W-:Y:S02]  /*185a0*/  IMAD.MOV.U32 R201, RZ, RZ, R16 ;  /* 0x000000ffffc97224 */ /* 0x000fe400078e0010 */
.L_x_15699:
[----:B------:R-:W-:Y:S05]  /*185b0*/  BSYNC B1 ;  /* 0x0000000000017941 */ /* 0x000fea0003800000 */
.L_x_15697:
        /* <DEDUP_REMOVED lines=16> */
.L_x_15703:
[----:B------:R-:W-:Y:S05]  /*186c0*/  BSYNC B2 ;  /* 0x0000000000027941 */ /* 0x000fea0003800000 */
.L_x_15702:
        /* <DEDUP_REMOVED lines=44> */
.L_x_15701:
[----:B------:R-:W-:Y:S05]  /*18990*/  BSYNC B1 ;  /* 0x0000000000017941 */ /* 0x000fea0003800000 */
.L_x_15700:
        /* <DEDUP_REMOVED lines=15> */
.L_x_15704:
        /* <DEDUP_REMOVED lines=12> */
.L_x_15707:
[----:B------:R-:W-:Y:S02]  /*18b50*/  IMAD.MOV.U32 R164, RZ, RZ, R16 ;  /* 0x000000ffffa47224 */ /* 0x000fe400078e0010 */
.L_x_15708:
[----:B------:R-:W-:Y:S05]  /*18b60*/  BSYNC B1 ;  /* 0x0000000000017941 */ /* 0x000fea0003800000 */
.L_x_15706:
        /* <DEDUP_REMOVED lines=16> */
.L_x_15712:
[----:B------:R-:W-:Y:S05]  /*18c70*/  BSYNC B2 ;  /* 0x0000000000027941 */ /* 0x000fea0003800000 */
.L_x_15711:
        /* <DEDUP_REMOVED lines=44> */
.L_x_15710:
[----:B------:R-:W-:Y:S05]  /*18f40*/  BSYNC B1 ;  /* 0x0000000000017941 */ /* 0x000fea0003800000 */
.L_x_15709:
        /* <DEDUP_REMOVED lines=10> */
.L_x_15705:
        /* <DEDUP_REMOVED lines=12> */
.L_x_15714:
[----:B------:R-:W-:Y:S02]  /*190b0*/  IMAD.MOV.U32 R164, RZ, RZ, R16 ;  /* 0x000000ffffa47224 */ /* 0x000fe400078e0010 */
.L_x_15715:
[----:B------:R-:W-:Y:S05]  /*190c0*/  BSYNC B1 ;  /* 0x0000000000017941 */ /* 0x000fea0003800000 */
.L_x_15713:
        /* <DEDUP_REMOVED lines=16> */
.L_x_15719:
[----:B------:R-:W-:Y:S05]  /*191d0*/  BSYNC B2 ;  /* 0x0000000000027941 */ /* 0x000fea0003800000 */
.L_x_15718:
        /* <DEDUP_REMOVED lines=44> */
.L_x_15717:
[----:B------:R-:W-:Y:S05]  /*194a0*/  BSYNC B1 ;  /* 0x0000000000017941 */ /* 0x000fea0003800000 */
.L_x_15716:
        /* <DEDUP_REMOVED lines=15> */
.L_x_15720:
        /* <DEDUP_REMOVED lines=12> */
.L_x_15723:
[----:B------:R-:W-:Y:S02]  /*19660*/  IMAD.MOV.U32 R164, RZ, RZ, R16 ;  /* 0x000000ffffa47224 */ /* 0x000fe400078e0010 */
.L_x_15724:
[----:B------:R-:W-:Y:S05]  /*19670*/  BSYNC B1 ;  /* 0x0000000000017941 */ /* 0x000fea0003800000 */
.L_x_15722:
        /* <DEDUP_REMOVED lines=16> */
.L_x_15728:
[----:B------:R-:W-:Y:S05]  /*19780*/  BSYNC B2 ;  /* 0x0000000000027941 */ /* 0x000fea0003800000 */
.L_x_15727:
        /* <DEDUP_REMOVED lines=44> */
.L_x_15726:
[----:B------:R-:W-:Y:S05]  /*19a50*/  BSYNC B1 ;  /* 0x0000000000017941 */ /* 0x000fea0003800000 */
.L_x_15725:
        /* <DEDUP_REMOVED lines=10> */
.L_x_15721:
        /* <DEDUP_REMOVED lines=12> */
.L_x_15730:
[----:B------:R-:W-:Y:S02]  /*19bc0*/  IMAD.MOV.U32 R164, RZ, RZ, R16 ;  /* 0x000000ffffa47224 */ /* 0x000fe400078e0010 */
.L_x_15731:
[----:B------:R-:W-:Y:S05]  /*19bd0*/  BSYNC B1 ;  /* 0x0000000000017941 */ /* 0x000fea0003800000 */
.L_x_15729:
        /* <DEDUP_REMOVED lines=16> */
.L_x_15735:
[----:B------:R-:W-:Y:S05]  /*19ce0*/  BSYNC B2 ;  /* 0x0000000000027941 */ /* 0x000fea0003800000 */
.L_x_15734:
        /* <DEDUP_REMOVED lines=44> */
.L_x_15733:
[----:B------:R-:W-:Y:S05]  /*19fb0*/  BSYNC B1 ;  /* 0x0000000000017941 */ /* 0x000fea0003800000 */
.L_x_15732:
        /* <DEDUP_REMOVED lines=13> */
.L_x_15736:
        /* <DEDUP_REMOVED lines=12> */
.L_x_15739:
[----:B------:R-:W-:Y:S02]  /*1a150*/  IMAD.MOV.U32 R203, RZ, RZ, R16 ;  /* 0x000000ffffcb7224 */ /* 0x000fe400078e0010 */
.L_x_15740:
[----:B------:R-:W-:Y:S05]  /*1a160*/  BSYNC B1 ;  /* 0x0000000000017941 */ /* 0x000fea0003800000 */
.L_x_15738:
        /* <DEDUP_REMOVED lines=16> */
.L_x_15744:
[----:B------:R-:W-:Y:S05]  /*1a270*/  BSYNC B2 ;  /* 0x0000000000027941 */ /* 0x000fea0003800000 */
.L_x_15743:
        /* <DEDUP_REMOVED lines=44> */
.L_x_15742:
[----:B------:R-:W-:Y:S05]  /*1a540*/  BSYNC B1 ;  /* 0x0000000000017941 */ /* 0x000fea0003800000 */
.L_x_15741:
        /* <DEDUP_REMOVED lines=10> */
.L_x_15737:
        /* <DEDUP_REMOVED lines=12> */
.L_x_15746:
[----:B------:R-:W-:Y:S02]  /*1a6b0*/  IMAD.MOV.U32 R205, RZ, RZ, R16 ;  /* 0x000000ffffcd7224 */ /* 0x000fe400078e0010 */
.L_x_15747:
[----:B------:R-:W-:Y:S05]  /*1a6c0*/  BSYNC B1 ;  /* 0x0000000000017941 */ /* 0x000fea0003800000 */
.L_x_15745:
        /* <DEDUP_REMOVED lines=16> */
.L_x_15751:
[----:B------:R-:W-:Y:S05]  /*1a7d0*/  BSYNC B2 ;  /* 0x0000000000027941 */ /* 0x000fea0003800000 */
.L_x_15750:
        /* <DEDUP_REMOVED lines=44> */
.L_x_15749:
[----:B------:R-:W-:Y:S05]  /*1aaa0*/  BSYNC B1 ;  /* 0x0000000000017941 */ /* 0x000fea0003800000 */
.L_x_15748:
        /* <DEDUP_REMOVED lines=13> */
.L_x_15752:
        /* <DEDUP_REMOVED lines=12> */
.L_x_15755:
[----:B------:R-:W-:Y:S02]  /*1ac40*/  IMAD.MOV.U32 R205, RZ, RZ, R16 ;  /* 0x000000ffffcd7224 */ /* 0x000fe400078e0010 */
.L_x_15756:
[----:B------:R-:W-:Y:S05]  /*1ac50*/  BSYNC B1 ;  /* 0x0000000000017941 */ /* 0x000fea0003800000 */
.L_x_15754:
        /* <DEDUP_REMOVED lines=16> */
.L_x_15760:
[----:B------:R-:W-:Y:S05]  /*1ad60*/  BSYNC B2 ;  /* 0x0000000000027941 */ /* 0x000fea0003800000 */
.L_x_15759:
        /* <DEDUP_REMOVED lines=44> */
.L_x_15758:
[----:B------:R-:W-:Y:S05]  /*1b030*/  BSYNC B1 ;  /* 0x0000000000017941 */ /* 0x000fea0003800000 */
.L_x_15757:
        /* <DEDUP_REMOVED lines=10> */
.L_x_15753:
        /* <DEDUP_REMOVED lines=12> */
.L_x_15762:
[----:B------:R-:W-:Y:S02]  /*1b1a0*/  IMAD.MOV.U32 R205, RZ, RZ, R16 ;  /* 0x000000ffffcd7224 */ /* 0x000fe400078e0010 */
.L_x_15763:
[----:B------:R-:W-:Y:S05]  /*1b1b0*/  BSYNC B1 ;  /* 0x0000000000017941 */ /* 0x000fea0003800000 */
.L_x_15761:
        /* <DEDUP_REMOVED lines=16> */
.L_x_15767:
[----:B------:R-:W-:Y:S05]  /*1b2c0*/  BSYNC B2 ;  /* 0x0000000000027941 */ /* 0x000fea0003800000 */
.L_x_15766:
        /* <DEDUP_REMOVED lines=44> */
.L_x_15765:
[----:B------:R-:W-:Y:S05]  /*1b590*/  BSYNC B1 ;  /* 0x0000000000017941 */ /* 0x000fea0003800000 */
.L_x_15764:
        /* <DEDUP_REMOVED lines=13> */
.L_x_15768:
        /* <DEDUP_REMOVED lines=12> */
.L_x_15771:
[----:B------:R-:W-:Y:S02]  /*1b730*/  IMAD.MOV.U32 R166, RZ, RZ, R16 ;  /* 0x000000ffffa67224 */ /* 0x000fe400078e0010 */
.L_x_15772:
[----:B------:R-:W-:Y:S05]  /*1b740*/  BSYNC B1 ;  /* 0x0000000000017941 */ /* 0x000fea0003800000 */
.L_x_15770:
        /* <DEDUP_REMOVED lines=16> */
.L_x_15776:
[----:B------:R-:W-:Y:S05]  /*1b850*/  BSYNC B2 ;  /* 0x0000000000027941 */ /* 0x000fea0003800000 */
.L_x_15775:
        /* <DEDUP_REMOVED lines=44> */
.L_x_15774:
[----:B------:R-:W-:Y:S05]  /*1bb20*/  BSYNC B1 ;  /* 0x0000000000017941 */ /* 0x000fea0003800000 */
.L_x_15773:
        /* <DEDUP_REMOVED lines=10> */
.L_x_15769:
        /* <DEDUP_REMOVED lines=12> */
.L_x_15778:
[----:B------:R-:W-:Y:S02]  /*1bc90*/  IMAD.MOV.U32 R166, RZ, RZ, R16 ;  /* 0x000000ffffa67224 */ /* 0x000fe400078e0010 */
.L_x_15779:
[----:B------:R-:W-:Y:S05]  /*1bca0*/  BSYNC B1 ;  /* 0x0000000000017941 */ /* 0x000fea0003800000 */
.L_x_15777:
        /* <DEDUP_REMOVED lines=16> */
.L_x_15783:
[----:B------:R-:W-:Y:S05]  /*1bdb0*/  BSYNC B2 ;  /* 0x0000000000027941 */ /* 0x000fea0003800000 */
.L_x_15782:
        /* <DEDUP_REMOVED lines=44> */
.L_x_15781:
[----:B------:R-:W-:Y:S05]  /*1c080*/  BSYNC B1 ;  /* 0x0000000000017941 */ /* 0x000fea0003800000 */
.L_x_15780:
        /* <DEDUP_REMOVED lines=13> */
.L_x_15784:
        /* <DEDUP_REMOVED lines=12> */
.L_x_15787:
[----:B------:R-:W-:Y:S02]  /*1c220*/  IMAD.MOV.U32 R166, RZ, RZ, R16 ;  /* 0x000000ffffa67224 */ /* 0x000fe400078e0010 */
.L_x_15788:
[----:B------:R-:W-:Y:S05]  /*1c230*/  BSYNC B1 ;  /* 0x0000000000017941 */ /* 0x000fea0003800000 */
.L_x_15786:
        /* <DEDUP_REMOVED lines=16> */
.L_x_15792:
[----:B------:R-:W-:Y:S05]  /*1c340*/  BSYNC B2 ;  /* 0x0000000000027941 */ /* 0x000fea0003800000 */
.L_x_15791:
        /* <DEDUP_REMOVED lines=44> */
.L_x_15790:
[----:B------:R-:W-:Y:S05]  /*1c610*/  BSYNC B1 ;  /* 0x0000000000017941 */ /* 0x000fea0003800000 */
.L_x_15789:
        /* <DEDUP_REMOVED lines=10> */
.L_x_15785:
        /* <DEDUP_REMOVED lines=12> */
.L_x_15794:
[----:B------:R-:W-:Y:S02]  /*1c780*/  IMAD.MOV.U32 R166, RZ, RZ, R16 ;  /* 0x000000ffffa67224 */ /* 0x000fe400078e0010 */
.L_x_15795:
[----:B------:R-:W-:Y:S05]  /*1c790*/  BSYNC B1 ;  /* 0x0000000000017941 */ /* 0x000fea0003800000 */
.L_x_15793:
        /* <DEDUP_REMOVED lines=16> */
.L_x_15799:
[----:B------:R-:W-:Y:S05]  /*1c8a0*/  BSYNC B2 ;  /* 0x0000000000027941 */ /* 0x000fea0003800000 */
.L_x_15798:
        /* <DEDUP_REMOVED lines=44> */
.L_x_15797:
[----:B------:R-:W-:Y:S05]  /*1cb70*/  BSYNC B1 ;  /* 0x0000000000017941 */ /* 0x000fea0003800000 */
.L_x_15796:
        /* <DEDUP_REMOVED lines=14> */
.L_x_15800:
        /* <DEDUP_REMOVED lines=12> */
.L_x_15803:
[----:B------:R-:W-:Y:S02]  /*1cd20*/  IMAD.MOV.U32 R211, RZ, RZ, R16 ;  /* 0x000000ffffd37224 */ /* 0x000fe400078e0010 */
.L_x_15804:
[----:B------:R-:W-:Y:S05]  /*1cd30*/  BSYNC B1 ;  /* 0x0000000000017941 */ /* 0x000fea0003800000 */
.L_x_15802:
        /* <DEDUP_REMOVED lines=18> */
.L_x_15808:
[----:B------:R-:W-:Y:S05]  /*1ce60*/  BSYNC B2 ;  /* 0x0000000000027941 */ /* 0x000fea0003800000 */
.L_x_15807:
        /* <DEDUP_REMOVED lines=44> */
.L_x_15806:
[----:B------:R-:W-:Y:S05]  /*1d130*/  BSYNC B1 ;  /* 0x0000000000017941 */ /* 0x000fea0003800000 */
.L_x_15805:
        /* <DEDUP_REMOVED lines=10> */
.L_x_15801:
        /* <DEDUP_REMOVED lines=52> */
.L_x_15809:
        /* <DEDUP_REMOVED lines=15> */
.L_x_15811:
[----:B-1----:R-:W-:Y:S02]  /*1d610*/  IMAD.MOV.U32 R209, RZ, RZ, R16 ;  /* 0x000000ffffd17224 */ /* 0x002fe400078e0010 */
.L_x_15812:
[----:B------:R-:W-:Y:S05]  /*1d620*/  BSYNC B1 ;  /* 0x0000000000017941 */ /* 0x000fea0003800000 */
.L_x_15810:
        /* <DEDUP_REMOVED lines=16> */
.L_x_15816:
[----:B------:R-:W-:Y:S05]  /*1d730*/  BSYNC B2 ;  /* 0x0000000000027941 */ /* 0x000fea0003800000 */
.L_x_15815:
        /* <DEDUP_REMOVED lines=44> */
.L_x_15814:
[----:B------:R-:W-:Y:S05]  /*1da00*/  BSYNC B1 ;  /* 0x0000000000017941 */ /* 0x000fea0003800000 */
.L_x_15813:
        /* <DEDUP_REMOVED lines=16> */
.L_x_15817:
        /* <DEDUP_REMOVED lines=12> */
.L_x_15820:
[----:B------:R-:W-:Y:S02]  /*1dbd0*/  IMAD.MOV.U32 R209, RZ, RZ, R16 ;  /* 0x000000ffffd17224 */ /* 0x000fe400078e0010 */
.L_x_15821:
[----:B------:R-:W-:Y:S05]  /*1dbe0*/  BSYNC B1 ;  /* 0x0000000000017941 */ /* 0x000fea0003800000 */
.L_x_15819:
        /* <DEDUP_REMOVED lines=16> */
.L_x_15825:
[----:B------:R-:W-:Y:S05]  /*1dcf0*/  BSYNC B2 ;  /* 0x0000000000027941 */ /* 0x000fea0003800000 */
.L_x_15824:
        /* <DEDUP_REMOVED lines=44> */
.L_x_15823:
[----:B------:R-:W-:Y:S05]  /*1dfc0*/  BSYNC B1 ;  /* 0x0000000000017941 */ /* 0x000fea0003800000 */
.L_x_15822:
        /* <DEDUP_REMOVED lines=10> */
.L_x_15818:
        /* <DEDUP_REMOVED lines=12> */
.L_x_15827:
[----:B------:R-:W-:Y:S02]  /*1e130*/  IMAD.MOV.U32 R209, RZ, RZ, R16 ;  /* 0x000000ffffd17224 */ /* 0x000fe400078e0010 */
.L_x_15828:
[----:B------:R-:W-:Y:S05]  /*1e140*/  BSYNC B1 ;  /* 0x0000000000017941 */ /* 0x000fea0003800000 */
.L_x_15826:
        /* <DEDUP_REMOVED lines=16> */
.L_x_15832:
[----:B------:R-:W-:Y:S05]  /*1e250*/  BSYNC B2 ;  /* 0x0000000000027941 */ /* 0x000fea0003800000 */
.L_x_15831:
        /* <DEDUP_REMOVED lines=44> */
.L_x_15830:
[----:B------:R-:W-:Y:S05]  /*1e520*/  BSYNC B1 ;  /* 0x0000000000017941 */ /* 0x000fea0003800000 */
.L_x_15829:
        /* <DEDUP_REMOVED lines=11> */
[----:B------:R-:W-:Y:S02]  /*1e5e0*/  MOV R209, R211 ;  /* 0x000000d300d17202 */ /* 0x000fe40000000f00 */
[----:B------:R-:W-:-:S05]  /*1e5f0*/  PRMT R211, RZ, 0x7610, R28 ;  /* 0x00007610ffd37816 */ /* 0x000fca000000001c */
[----:B------:R-:W-:Y:S01]  /*1e600*/  FADD.FTZ R216, R211, R216 ;  /* 0x000000d8d3d87221 */ /* 0x000fe20000010000 */
[----:B------:R-:W-:Y:S05]  /*1e610*/  BRA `(.L_x_15834) ;  /* 0x0000056000007947 */ /* 0x000fea0003800000 */
.L_x_15833:
        /* <DEDUP_REMOVED lines=12> */
.L_x_15836:
[----:B------:R-:W-:Y:S02]  /*1e6e0*/  IMAD.MOV.U32 R164, RZ, RZ, R16 ;  /* 0x000000ffffa47224 */ /* 0x000fe400078e0010 */
.L_x_15837:
[----:B------:R-:W-:Y:S05]  /*1e6f0*/  BSYNC B1 ;  /* 0x0000000000017941 */ /* 0x000fea0003800000 */
.L_x_15835:
        /* <DEDUP_REMOVED lines=16> */
.L_x_15841:
[----:B------:R-:W-:Y:S05]  /*1e800*/  BSYNC B2 ;  /* 0x0000000000027941 */ /* 0x000fea0003800000 */
.L_x_15840:
        /* <DEDUP_REMOVED lines=44> */
.L_x_15839:
[----:B------:R-:W-:Y:S05]  /*1ead0*/  BSYNC B1 ;  /* 0x0000000000017941 */ /* 0x000fea0003800000 */
.L_x_15838:
        /* <DEDUP_REMOVED lines=10> */
.L_x_15834:
        /* <DEDUP_REMOVED lines=12> */
.L_x_15843:
[----:B------:R-:W-:Y:S02]  /*1ec40*/  IMAD.MOV.U32 R164, RZ, RZ, R16 ;  /* 0x000000ffffa47224 */ /* 0x000fe400078e0010 */
.L_x_15844:
[----:B------:R-:W-:Y:S05]  /*1ec50*/  BSYNC B1 ;  /* 0x0000000000017941 */ /* 0x000fea0003800000 */
.L_x_15842:
        /* <DEDUP_REMOVED lines=16> */
.L_x_15848:
[----:B------:R-:W-:Y:S05]  /*1ed60*/  BSYNC B2 ;  /* 0x0000000000027941 */ /* 0x000fea0003800000 */
.L_x_15847:
        /* <DEDUP_REMOVED lines=44> */
.L_x_15846:
[----:B------:R-:W-:Y:S05]  /*1f030*/  BSYNC B1 ;  /* 0x0000000000017941 */ /* 0x000fea0003800000 */
.L_x_15845:
        /* <DEDUP_REMOVED lines=15> */
.L_x_15849:
        /* <DEDUP_REMOVED lines=12> */
.L_x_15852:
[----:B------:R-:W-:Y:S02]  /*1f1f0*/  IMAD.MOV.U32 R164, RZ, RZ, R16 ;  /* 0x000000ffffa47224 */ /* 0x000fe400078e0010 */
.L_x_15853:
[----:B------:R-:W-:Y:S05]  /*1f200*/  BSYNC B1 ;  /* 0x0000000000017941 */ /* 0x000fea0003800000 */
.L_x_15851:
        /* <DEDUP_REMOVED lines=16> */
.L_x_15857:
[----:B------:R-:W-:Y:S05]  /*1f310*/  BSYNC B2 ;  /* 0x0000000000027941 */ /* 0x000fea0003800000 */
.L_x_15856:
        /* <DEDUP_REMOVED lines=44> */
.L_x_15855:
[----:B------:R-:W-:Y:S05]  /*1f5e0*/  BSYNC B1 ;  /* 0x0000000000017941 */ /* 0x000fea0003800000 */
.L_x_15854:
        /* <DEDUP_REMOVED lines=10> */
.L_x_15850:
        /* <DEDUP_REMOVED lines=12> */
.L_x_15859:
[----:B------:R-:W-:Y:S02]  /*1f750*/  IMAD.MOV.U32 R164, RZ, RZ, R16 ;  /* 0x000000ffffa47224 */ /* 0x000fe400078e0010 */
.L_x_15860:
[----:B------:R-:W-:Y:S05]  /*1f760*/  BSYNC B1 ;  /* 0x0000000000017941 */ /* 0x000fea0003800000 */
.L_x_15858:
        /* <DEDUP_REMOVED lines=16> */
.L_x_15864:
[----:B------:R-:W-:Y:S05]  /*1f870*/  BSYNC B2 ;  /* 0x0000000000027941 */ /* 0x000fea0003800000 */
.L_x_15863:
        /* <DEDUP_REMOVED lines=44> */
.L_x_15862:
[----:B------:R-:W-:Y:S05]  /*1fb40*/  BSYNC B1 ;  /* 0x0000000000017941 */ /* 0x000fea0003800000 */
.L_x_15861:
        /* <DEDUP_REMOVED lines=13> */
.L_x_15865:
        /* <DEDUP_REMOVED lines=12> */
.L_x_15868:
[----:B------:R-:W-:Y:S02]  /*1fce0*/  IMAD.MOV.U32 R209, RZ, RZ, R16 ;  /* 0x000000ffffd17224 */ /* 0x000fe400078e0010 */
.L_x_15869:
[----:B------:R-:W-:Y:S05]  /*1fcf0*/  BSYNC B1 ;  /* 0x0000000000017941 */ /* 0x000fea0003800000 */
.L_x_15867:
        /* <DEDUP_REMOVED lines=16> */
.L_x_15873:
[----:B------:R-:W-:Y:S05]  /*1fe00*/  BSYNC B2 ;  /* 0x0000000000027941 */ /* 0x000fea0003800000 */
.L_x_15872:
        /* <DEDUP_REMOVED lines=44> */
.L_x_15871:
[----:B------:R-:W-:Y:S05]  /*200d0*/  BSYNC B1 ;  /* 0x0000000000017941 */ /* 0x000fea0003800000 */
.L_x_15870:
        /* <DEDUP_REMOVED lines=10> */
.L_x_15866:
        /* <DEDUP_REMOVED lines=12> */
.L_x_15875:
[----:B------:R-:W-:Y:S02]  /*20240*/  IMAD.MOV.U32 R209, RZ, RZ, R16 ;  /* 0x000000ffffd17224 */ /* 0x000fe400078e0010 */
.L_x_15876:
[----:B------:R-:W-:Y:S05]  /*20250*/  BSYNC B1 ;  /* 0x0000000000017941 */ /* 0x000fea0003800000 */
.L_x_15874:
        /* <DEDUP_REMOVED lines=16> */
.L_x_15880:
[----:B------:R-:W-:Y:S05]  /*20360*/  BSYNC B2 ;  /* 0x0000000000027941 */ /* 0x000fea0003800000 */
.L_x_15879:
        /* <DEDUP_REMOVED lines=44> */
.L_x_15878:
[----:B------:R-:W-:Y:S05]  /*20630*/  BSYNC B1 ;  /* 0x0000000000017941 */ /* 0x000fea0003800000 */
.L_x_15877:
        /* <DEDUP_REMOVED lines=13> */
.L_x_15881:
        /* <DEDUP_REMOVED lines=12> */
.L_x_15884:
[----:B------:R-:W-:Y:S02]  /*207d0*/  IMAD.MOV.U32 R209, RZ, RZ, R16 ;  /* 0x000000ffffd17224 */ /* 0x000fe400078e0010 */
.L_x_15885:
[----:B------:R-:W-:Y:S05]  /*207e0*/  BSYNC B1 ;  /* 0x0000000000017941 */ /* 0x000fea0003800000 */
.L_x_15883:
        /* <DEDUP_REMOVED lines=16> */
.L_x_15889:
[----:B------:R-:W-:Y:S05]  /*208f0*/  BSYNC B2 ;  /* 0x0000000000027941 */ /* 0x000fea0003800000 */
.L_x_15888:
        /* <DEDUP_REMOVED lines=44> */
.L_x_15887:
[----:B------:R-:W-:Y:S05]  /*20bc0*/  BSYNC B1 ;  /* 0x0000000000017941 */ /* 0x000fea0003800000 */
.L_x_15886:
        /* <DEDUP_REMOVED lines=10> */
.L_x_15882:
        /* <DEDUP_REMOVED lines=12> */
.L_x_15891:
[----:B------:R-:W-:Y:S02]  /*20d30*/  IMAD.MOV.U32 R209, RZ, RZ, R16 ;  /* 0x000000ffffd17224 */ /* 0x000fe400078e0010 */
.L_x_15892:
[----:B------:R-:W-:Y:S05]  /*20d40*/  BSYNC B1 ;  /* 0x0000000000017941 */ /* 0x000fea0003800000 */
.L_x_15890:
        /* <DEDUP_REMOVED lines=16> */
.L_x_15896:
[----:B------:R-:W-:Y:S05]  /*20e50*/  BSYNC B2 ;  /* 0x0000000000027941 */ /* 0x000fea0003800000 */
.L_x_15895:
        /* <DEDUP_REMOVED lines=44> */
.L_x_15894:
[----:B------:R-:W-:Y:S05]  /*21120*/  BSYNC B1 ;  /* 0x0000000000017941 */ /* 0x000fea0003800000 */
.L_x_15893:
        /* <DEDUP_REMOVED lines=13> */
.L_x_15897:
        /* <DEDUP_REMOVED lines=12> */
.L_x_15900:
[----:B------:R-:W-:Y:S02]  /*212c0*/  IMAD.MOV.U32 R166, RZ, RZ, R16 ;  /* 0x000000ffffa67224 */ /* 0x000fe400078e0010 */
.L_x_15901:
[----:B------:R-:W-:Y:S05]  /*212d0*/  BSYNC B1 ;  /* 0x0000000000017941 */ /* 0x000fea0003800000 */
.L_x_15899:
        /* <DEDUP_REMOVED lines=16> */
.L_x_15905:
[----:B------:R-:W-:Y:S05]  /*213e0*/  BSYNC B2 ;  /* 0x0000000000027941 */ /* 0x000fea0003800000 */
.L_x_15904:
        /* <DEDUP_REMOVED lines=44> */
.L_x_15903:
[----:B------:R-:W-:Y:S05]  /*216b0*/  BSYNC B1 ;  /* 0x0000000000017941 */ /* 0x000fea0003800000 */
.L_x_15902:
        /* <DEDUP_REMOVED lines=10> */
.L_x_15898:
        /* <DEDUP_REMOVED lines=12> */
.L_x_15907:
[----:B------:R-:W-:Y:S02]  /*21820*/  IMAD.MOV.U32 R166, RZ, RZ, R16 ;  /* 0x000000ffffa67224 */ /* 0x000fe400078e0010 */
.L_x_15908:
[----:B------:R-:W-:Y:S05]  /*21830*/  BSYNC B1 ;  /* 0x0000000000017941 */ /* 0x000fea0003800000 */
.L_x_15906:
        /* <DEDUP_REMOVED lines=16> */
.L_x_15912:
[----:B------:R-:W-:Y:S05]  /*21940*/  BSYNC B2 ;  /* 0x0000000000027941 */ /* 0x000fea0003800000 */
.L_x_15911:
        /* <DEDUP_REMOVED lines=44> */
.L_x_15910:
[----:B------:R-:W-:Y:S05]  /*21c10*/  BSYNC B1 ;  /* 0x0000000000017941 */ /* 0x000fea0003800000 */
.L_x_15909:
        /* <DEDUP_REMOVED lines=13> */
.L_x_15913:
        /* <DEDUP_REMOVED lines=12> */
.L_x_15916:
[----:B------:R-:W-:Y:S02]  /*21db0*/  IMAD.MOV.U32 R166, RZ, RZ, R16 ;  /* 0x000000ffffa67224 */ /* 0x000fe400078e0010 */
.L_x_15917:
[----:B------:R-:W-:Y:S05]  /*21dc0*/  BSYNC B1 ;  /* 0x0000000000017941 */ /* 0x000fea0003800000 */
.L_x_15915:
        /* <DEDUP_REMOVED lines=16> */
.L_x_15921:
[----:B------:R-:W-:Y:S05]  /*21ed0*/  BSYNC B2 ;  /* 0x0000000000027941 */ /* 0x000fea0003800000 */
.L_x_15920:
        /* <DEDUP_REMOVED lines=44> */
.L_x_15919:
[----:B------:R-:W-:Y:S05]  /*221a0*/  BSYNC B1 ;  /* 0x0000000000017941 */ /* 0x000fea0003800000 */
.L_x_15918:
        /* <DEDUP_REMOVED lines=10> */
.L_x_15914:
        /* <DEDUP_REMOVED lines=12> */
.L_x_15923:
[----:B------:R-:W-:Y:S02]  /*22310*/  IMAD.MOV.U32 R166, RZ, RZ, R16 ;  /* 0x000000ffffa67224 */ /* 0x000fe400078e0010 */
.L_x_15924:
[----:B------:R-:W-:Y:S05]  /*22320*/  BSYNC B1 ;  /* 0x0000000000017941 */ /* 0x000fea0003800000 */
.L_x_15922:
        /* <DEDUP_REMOVED lines=16> */
.L_x_15928:
[----:B------:R-:W-:Y:S05]  /*22430*/  BSYNC B2 ;  /* 0x0000000000027941 */ /* 0x000fea0003800000 */
.L_x_15927:
        /* <DEDUP_REMOVED lines=44> */
.L_x_15926:
[----:B------:R-:W-:Y:S05]  /*22700*/  BSYNC B1 ;  /* 0x0000000000017941 */ /* 0x000fea0003800000 */
.L_x_15925:
        /* <DEDUP_REMOVED lines=14> */
.L_x_15929:
        /* <DEDUP_REMOVED lines=12> */
.L_x_15932:
[----:B------:R-:W-:Y:S02]  /*228b0*/  IMAD.MOV.U32 R209, RZ, RZ, R16 ;  /* 0x000000ffffd17224 */ /* 0x000fe400078e0010 */
.L_x_15933:
[----:B------:R-:W-:Y:S05]  /*228c0*/  BSYNC B1 ;  /* 0x0000000000017941 */ /* 0x000fea0003800000 */
.L_x_15931:
        /* <DEDUP_REMOVED lines=18> */
.L_x_15937:
[----:B------:R-:W-:Y:S05]  /*229f0*/  BSYNC B2 ;  /* 0x0000000000027941 */ /* 0x000fea0003800000 */
.L_x_15936:
        /* <DEDUP_REMOVED lines=44> */
.L_x_15935:
[----:B------:R-:W-:Y:S05]  /*22cc0*/  BSYNC B1 ;  /* 0x0000000000017941 */ /* 0x000fea0003800000 */
.L_x_15934:
        /* <DEDUP_REMOVED lines=10> */
.L_x_15930:
        /* <DEDUP_REMOVED lines=33> */
[----:B0-----:R-:W-:Y:S02]  /*22f80*/  SHF.L.U32 R165, R2, 0x10, RZ ;  /* 0x0000001002a57819 */ /* 0x001fe400000006ff */
[----:B------:R-:W-:Y:S02]  /*22f90*/  LOP3.LUT R164, R0, 0xffff, RZ, 0xc0, !PT ;  /* 0x0000ffff00a47812 */ /* 0x000fe400078ec0ff */
[----:B------:R-:W-:Y:S02]  /*22fa0*/  LOP3.LUT R165, R165, 0xff0000, RZ, 0xc0, !PT ;  /* 0x00ff0000a5a57812 */ /* 0x000fe400078ec0ff */
[----:B------:R-:W-:Y:S02]  /*22fb0*/  PRMT R167, R3, 0x7104, RZ ;  /* 0x0000710403a77816 */ /* 0x000fe400000000ff */
[----:B------:R-:W-:Y:S02]  /*22fc0*/  PRMT R164, R165, 0x4210, R164 ;  /* 0x00004210a5a47816 */ /* 0x000fe400000000a4 */
[----:B------:R-:W-:-:S02]  /*22fd0*/  LOP3.LUT R224, R5, 0xff, RZ, 0xc0, !PT ;  /* 0x000000ff05e07812 */ /* 0x000fc400078ec0ff */
[----:B------:R-:W-:Y:S02]  /*22fe0*/  LOP3.LUT R166, R6, 0xff, RZ, 0xc0, !PT ;  /* 0x000000ff06a67812 */ /* 0x000fe400078ec0ff */
[----:B------:R-:W-:Y:S01]  /*22ff0*/  LOP3.LUT R165, R7, 0xff, RZ, 0xc0, !PT ;  /* 0x000000ff07a57812 */ /* 0x000fe200078ec0ff */
[----:B------:R-:W-:Y:S01]  /*23000*/  IMAD.WIDE.U32 R224, R224, 0x1000000, RZ ;  /* 0x01000000e0e07825 */ /* 0x000fe200078e00ff */
[----:B------:R-:W-:-:S03]  /*23010*/  LOP3.LUT R209, R164, 0xff00, R167, 0xf8, !PT ;  /* 0x0000ff00a4d17812 */ /* 0x000fc600078ef8a7 */
[----:B------:R-:W-:Y:S01]  /*23020*/  IMAD.WIDE.U32 R166, R166, 0x10000, RZ ;  /* 0x00010000a6a67825 */ /* 0x000fe200078e00ff */
[----:B------:R-:W-:-:S03]  /*23030*/  LOP3.LUT R209, R209, 0xff, R4, 0xf8, !PT ;  /* 0x000000ffd1d17812 */ /* 0x000fc600078ef804 */
[----:B------:R-:W-:Y:S01]  /*23040*/  IMAD.WIDE.U32 R164, R165, 0x100, RZ ;  /* 0x00000100a5a47825 */ /* 0x000fe200078e00ff */
[----:B------:R-:W-:-:S04]  /*23050*/  LOP3.LUT R209, R167, R209, R225, 0xfe, !PT ;  /* 0x000000d1a7d17212 */ /* 0x000fc800078efee1 */
[----:B------:R-:W-:Y:S01]  /*23060*/  LOP3.LUT R217, R164, R224, R166, 0xfe, !PT ;  /* 0x000000e0a4d97212 */ /* 0x000fe200078efea6 */
[----:B------:R-:W-:Y:S01]  /*23070*/  IMAD.WIDE.U32 R166, R208, R181, c[0x0][0x198] ;  /* 0x00006600d0a67625 */ /* 0x000fe200078e00b5 */
[----:B------:R-:W-:Y:S02]  /*23080*/  LOP3.LUT R165, R209, R165, RZ, 0xfc, !PT ;  /* 0x000000a5d1a57212 */ /* 0x000fe400078efcff */
[----:B------:R-:W-:-:S05]  /*23090*/  LOP3.LUT R164, R217, 0xff, R8, 0xf8, !PT ;  /* 0x000000ffd9a47812 */ /* 0x000fca00078ef808 */
[----:B------:R0:W-:Y:S02]  /*230a0*/  STG.E.64 [R166.64], R164 ;  /* 0x000000a4a6007986 */ /* 0x0001e4000c101b06 */
.L_x_15938:
        /* <DEDUP_REMOVED lines=15> */
.L_x_15940:
[----:B-1----:R-:W-:Y:S02]  /*231a0*/  IMAD.MOV.U32 R209, RZ, RZ, R16 ;  /* 0x000000ffffd17224 */ /* 0x002fe400078e0010 */
.L_x_15941:
[----:B------:R-:W-:Y:S05]  /*231b0*/  BSYNC B1 ;  /* 0x0000000000017941 */ /* 0x000fea0003800000 */
.L_x_15939:
        /* <DEDUP_REMOVED lines=16> */
.L_x_15945:
[----:B------:R-:W-:Y:S05]  /*232c0*/  BSYNC B2 ;  /* 0x0000000000027941 */ /* 0x000fea0003800000 */
.L_x_15944:
        /* <DEDUP_REMOVED lines=44> */
.L_x_15943:
[----:B------:R-:W-:Y:S05]  /*23590*/  BSYNC B1 ;  /* 0x0000000000017941 */ /* 0x000fea0003800000 */
.L_x_15942:
[----:B------:R0:W1:Y:S01]  /*235a0*/  I2F.U32 R214, R209 ;  /* 0x000000d100d67306 */ /* 0x0000620000201000 */
[C---:B------:R-:W-:Y:S02]  /*235b0*/  LOP3.LUT P6, RZ, R9.reuse, 0x10, RZ, 0xc0, !PT ;  /* 0x0000001009ff7812 */ /* 0x040fe400078cc0ff */
[----:B------:R-:W-:Y:S02]  /*235c0*/  LOP3.LUT R9, R9, 0xfffffff7, RZ, 0xc0, !PT ;  /* 0xfffffff709097812 */ /* 0x000fe400078ec0ff */
[----:B0----5:R-:W-:-:S05]  /*235d0*/  PRMT R209, RZ, 0x5410, R164 ;  /* 0x00005410ffd17816 */ /* 0x021fca00000000a4 */
        /* <DEDUP_REMOVED lines=12> */
.L_x_15946:
        /* <DEDUP_REMOVED lines=12> */
.L_x_15949:
[----:B------:R-:W-:Y:S02]  /*23760*/  IMAD.MOV.U32 R209, RZ, RZ, R16 ;  /* 0x000000ffffd17224 */ /* 0x000fe400078e0010 */
.L_x_15950:
[----:B------:R-:W-:Y:S05]  /*23770*/  BSYNC B1 ;  /* 0x0000000000017941 */ /* 0x000fea0003800000 */
.L_x_15948:
        /* <DEDUP_REMOVED lines=16> */
.L_x_15954:
[----:B------:R-:W-:Y:S05]  /*23880*/  BSYNC B2 ;  /* 0x0000000000027941 */ /* 0x000fea0003800000 */
.L_x_15953:
        /* <DEDUP_REMOVED lines=44> */
.L_x_15952:
[----:B------:R-:W-:Y:S05]  /*23b50*/  BSYNC B1 ;  /* 0x0000000000017941 */ /* 0x000fea0003800000 */
.L_x_15951:
        /* <DEDUP_REMOVED lines=10> */
.L_x_15947:
        /* <DEDUP_REMOVED lines=12> */
.L_x_15956:
[----:B------:R-:W-:Y:S02]  /*23cc0*/  IMAD.MOV.U32 R209, RZ, RZ, R16 ;  /* 0x000000ffffd17224 */ /* 0x000fe400078e0010 */
.L_x_15957:
[----:B------:R-:W-:Y:S05]  /*23cd0*/  BSYNC B1 ;  /* 0x0000000000017941 */ /* 0x000fea0003800000 */
.L_x_15955:
        /* <DEDUP_REMOVED lines=16> */
.L_x_15961:
[----:B------:R-:W-:Y:S05]  /*23de0*/  BSYNC B2 ;  /* 0x0000000000027941 */ /* 0x000fea0003800000 */
.L_x_15960:
        /* <DEDUP_REMOVED lines=44> */
.L_x_15959:
[----:B------:R-:W-:Y:S05]  /*240b0*/  BSYNC B1 ;  /* 0x0000000000017941 */ /* 0x000fea0003800000 */
.L_x_15958:
        /* <DEDUP_REMOVED lines=11> */
[----:B------:R-:W-:Y:S01]  /*24170*/  IMAD.MOV.U32 R209, RZ, RZ, R219 ;  /* 0x000000ffffd17224 */ /* 0x000fe200078e00db */
[----:B------:R-:W-:-:S05]  /*24180*/  PRMT R219, RZ, 0x7610, R28 ;  /* 0x00007610ffdb7816 */ /* 0x000fca000000001c */
[----:B------:R-:W-:Y:S01]  /*24190*/  FADD.FTZ R224, R219, R224 ;  /* 0x000000e0dbe07221 */ /* 0x000fe20000010000 */
[----:B------:R-:W-:Y:S05]  /*241a0*/  BRA `(.L_x_15963) ;  /* 0x0000056000007947 */ /* 0x000fea0003800000 */
.L_x_15962:
        /* <DEDUP_REMOVED lines=12> */
.L_x_15965:
[----:B------:R-:W-:Y:S02]  /*24270*/  IMAD.MOV.U32 R164, RZ, RZ, R16 ;  /* 0x000000ffffa47224 */ /* 0x000fe400078e0010 */
.L_x_15966:
[----:B------:R-:W-:Y:S05]  /*24280*/  BSYNC B1 ;  /* 0x0000000000017941 */ /* 0x000fea0003800000 */
.L_x_15964:
        /* <DEDUP_REMOVED lines=16> */
.L_x_15970:
[----:B------:R-:W-:Y:S05]  /*24390*/  BSYNC B2 ;  /* 0x0000000000027941 */ /* 0x000fea0003800000 */
.L_x_15969:
        /* <DEDUP_REMOVED lines=44> */
.L_x_15968:
[----:B------:R-:W-:Y:S05]  /*24660*/  BSYNC B1 ;  /* 0x0000000000017941 */ /* 0x000fea0003800000 */
.L_x_15967:
        /* <DEDUP_REMOVED lines=10> */
.L_x_15963:
        /* <DEDUP_REMOVED lines=12> */
.L_x_15972:
[----:B------:R-:W-:Y:S02]  /*247d0*/  IMAD.MOV.U32 R164, RZ, RZ, R16 ;  /* 0x000000ffffa47224 */ /* 0x000fe400078e0010 */
.L_x_15973:
[----:B------:R-:W-:Y:S05]  /*247e0*/  BSYNC B1 ;  /* 0x0000000000017941 */ /* 0x000fea0003800000 */
.L_x_15971:
        /* <DEDUP_REMOVED lines=16> */
.L_x_15977:
[----:B------:R-:W-:Y:S05]  /*248f0*/  BSYNC B2 ;  /* 0x0000000000027941 */ /* 0x000fea0003800000 */
.L_x_15976:
        /* <DEDUP_REMOVED lines=44> */
.L_x_15975:
[----:B------:R-:W-:Y:S05]  /*24bc0*/  BSYNC B1 ;  /* 0x0000000000017941 */ /* 0x000fea0003800000 */
.L_x_15974:
        /* <DEDUP_REMOVED lines=15> */
.L_x_15978:
        /* <DEDUP_REMOVED lines=12> */
.L_x_15981:
[----:B------:R-:W-:Y:S02]  /*24d80*/  IMAD.MOV.U32 R164, RZ, RZ, R16 ;  /* 0x000000ffffa47224 */ /* 0x000fe400078e0010 */
.L_x_15982:
[----:B------:R-:W-:Y:S05]  /*24d90*/  BSYNC B1 ;  /* 0x0000000000017941 */ /* 0x000fea0003800000 */
.L_x_15980:
        /* <DEDUP_REMOVED lines=16> */
.L_x_15986:
[----:B------:R-:W-:Y:S05]  /*24ea0*/  BSYNC B2 ;  /* 0x0000000000027941 */ /* 0x000fea0003800000 */
.L_x_15985:
        /* <DEDUP_REMOVED lines=44> */
.L_x_15984:
[----:B------:R-:W-:Y:S05]  /*25170*/  BSYNC B1 ;  /* 0x0000000000017941 */ /* 0x000fea0003800000 */
.L_x_15983:
        /* <DEDUP_REMOVED lines=10> */
.L_x_15979:
        /* <DEDUP_REMOVED lines=12> */
.L_x_15988:
[----:B------:R-:W-:Y:S02]  /*252e0*/  IMAD.MOV.U32 R164, RZ, RZ, R16 ;  /* 0x000000ffffa47224 */ /* 0x000fe400078e0010 */
.L_x_15989:
[----:B------:R-:W-:Y:S05]  /*252f0*/  BSYNC B1 ;  /* 0x0000000000017941 */ /* 0x000fea0003800000 */
.L_x_15987:
        /* <DEDUP_REMOVED lines=16> */
.L_x_15993:
[----:B------:R-:W-:Y:S05]  /*25400*/  BSYNC B2 ;  /* 0x0000000000027941 */ /* 0x000fea0003800000 */
.L_x_15992:
        /* <DEDUP_REMOVED lines=44> */
.L_x_15991:
[----:B------:R-:W-:Y:S05]  /*256d0*/  BSYNC B1 ;  /* 0x0000000000017941 */ /* 0x000fea0003800000 */
.L_x_15990:
        /* <DEDUP_REMOVED lines=13> */
.L_x_15994:
        /* <DEDUP_REMOVED lines=12> */
.L_x_15997:
[----:B------:R-:W-:Y:S02]  /*25870*/  IMAD.MOV.U32 R209, RZ, RZ, R16 ;  /* 0x000000ffffd17224 */ /* 0x000fe400078e0010 */
.L_x_15998:
[----:B------:R-:W-:Y:S05]  /*25880*/  BSYNC B1 ;  /* 0x0000000000017941 */ /* 0x000fea0003800000 */
.L_x_15996:
        /* <DEDUP_REMOVED lines=16> */
.L_x_16002:
[----:B------:R-:W-:Y:S05]  /*25990*/  BSYNC B2 ;  /* 0x0000000000027941 */ /* 0x000fea0003800000 */
.L_x_16001:
        /* <DEDUP_REMOVED lines=44> */
.L_x_16000:
[----:B------:R-:W-:Y:S05]  /*25c60*/  BSYNC B1 ;  /* 0x0000000000017941 */ /* 0x000fea0003800000 */
.L_x_15999:
        /* <DEDUP_REMOVED lines=10> */
.L_x_15995:
        /* <DEDUP_REMOVED lines=12> */
.L_x_16004:
[----:B------:R-:W-:Y:S02]  /*25dd0*/  IMAD.MOV.U32 R209, RZ, RZ, R16 ;  /* 0x000000ffffd17224 */ /* 0x000fe400078e0010 */
.L_x_16005:
[----:B------:R-:W-:Y:S05]  /*25de0*/  BSYNC B1 ;  /* 0x0000000000017941 */ /* 0x000fea0003800000 */
.L_x_16003:
        /* <DEDUP_REMOVED lines=16> */
.L_x_16009:
[----:B------:R-:W-:Y:S05]  /*25ef0*/  BSYNC B2 ;  /* 0x0000000000027941 */ /* 0x000fea0003800000 */
.L_x_16008:
        /* <DEDUP_REMOVED lines=44> */
.L_x_16007:
[----:B------:R-:W-:Y:S05]  /*261c0*/  BSYNC B1 ;  /* 0x0000000000017941 */ /* 0x000fea0003800000 */
.L_x_16006:
[----:B------:R0:W1:Y:S02]  /*261d0*/  I2F.U32 R164, R209 ;  /* 0x000000d100a47306 */ /* 0x0000640000201000 */
[----:B0-----:R-:W-:-:S05]  /*261e0*/  PRMT R209, RZ, 0x5410, R166 ;  /* 0x00005410ffd17816 */ /* 0x001fca00000000a6 */
[----:B------:R-:W-:Y:S02]  /*261f0*/  FMUL.FTZ R221, R209, c[0x0][0x1e8] ;  /* 0x00007a00d1dd7a20 */ /* 0x000fe40000410000 */
[----:B-1----:R-:W-:-:S05]  /*26200*/  FFMA.FTZ R164, R164, R169, 1.1641532182693481445e-10 ;  /* 0x2f000000a4a47423 */ /* 0x002fca00000100a9 */
        /* <DEDUP_REMOVED lines=9> */
.L_x_16010:
        /* <DEDUP_REMOVED lines=12> */
.L_x_16013:
[----:B------:R-:W-:Y:S02]  /*26360*/  IMAD.MOV.U32 R209, RZ, RZ, R16 ;  /* 0x000000ffffd17224 */ /* 0x000fe400078e0010 */
.L_x_16014:
[----:B------:R-:W-:Y:S05]  /*26370*/  BSYNC B1 ;  /* 0x0000000000017941 */ /* 0x000fea0003800000 */
.L_x_16012:
        /* <DEDUP_REMOVED lines=16> */
.L_x_16018:
[----:B------:R-:W-:Y:S05]  /*26480*/  BSYNC B2 ;  /* 0x0000000000027941 */ /* 0x000fea0003800000 */
.L_x_16017:
        /* <DEDUP_REMOVED lines=44> */
.L_x_16016:
[----:B------:R-:W-:Y:S05]  /*26750*/  BSYNC B1 ;  /* 0x0000000000017941 */ /* 0x000fea0003800000 */
.L_x_16015:
        /* <DEDUP_REMOVED lines=10> */
.L_x_16011:
        /* <DEDUP_REMOVED lines=12> */
.L_x_16020:
[----:B------:R-:W-:Y:S02]  /*268c0*/  IMAD.MOV.U32 R209, RZ, RZ, R16 ;  /* 0x000000ffffd17224 */ /* 0x000fe400078e0010 */
.L_x_16021:
[----:B------:R-:W-:Y:S05]  /*268d0*/  BSYNC B1 ;  /* 0x0000000000017941 */ /* 0x000fea0003800000 */
.L_x_16019:
        /* <DEDUP_REMOVED lines=16> */
.L_x_16025:
[----:B------:R-:W-:Y:S05]  /*269e0*/  BSYNC B2 ;  /* 0x0000000000027941 */ /* 0x000fea0003800000 */
.L_x_16024:
        /* <DEDUP_REMOVED lines=44> */
.L_x_16023:
[----:B------:R-:W-:Y:S05]  /*26cb0*/  BSYNC B1 ;  /* 0x0000000000017941 */ /* 0x000fea0003800000 */
.L_x_16022:
        /* <DEDUP_REMOVED lines=9> */
[----:B------:R-:W-:Y:S01]  /*26d50*/  IMAD.MOV.U32 R164, RZ, RZ, R165 ;  /* 0x000000ffffa47224 */ /* 0x000fe200078e00a5 */
[----:B------:R-:W-:-:S05]  /*26d60*/  PRMT R165, RZ, 0x7610, R30 ;  /* 0x00007610ffa57816 */ /* 0x000fca000000001e */
[----:B------:R-:W-:Y:S01]  /*26d70*/  FADD.FTZ R228, R165, R228 ;  /* 0x000000e4a5e47221 */ /* 0x000fe20000010000 */
[----:B------:R-:W-:Y:S05]  /*26d80*/  BRA `(.L_x_16027) ;  /* 0x0000056000007947 */ /* 0x000fea0003800000 */
.L_x_16026:
        /* <DEDUP_REMOVED lines=12> */
.L_x_16029:
[----:B------:R-:W-:Y:S02]  /*26e50*/  IMAD.MOV.U32 R166, RZ, RZ, R16 ;  /* 0x000000ffffa67224 */ /* 0x000fe400078e0010 */
.L_x_16030:
[----:B------:R-:W-:Y:S05]  /*26e60*/  BSYNC B1 ;  /* 0x0000000000017941 */ /* 0x000fea0003800000 */
.L_x_16028:
        /* <DEDUP_REMOVED lines=16> */
.L_x_16034:
[----:B------:R-:W-:Y:S05]  /*26f70*/  BSYNC B2 ;  /* 0x0000000000027941 */ /* 0x000fea0003800000 */
.L_x_16033:
        /* <DEDUP_REMOVED lines=44> */
.L_x_16032:
[----:B------:R-:W-:Y:S05]  /*27240*/  BSYNC B1 ;  /* 0x0000000000017941 */ /* 0x000fea0003800000 */
.L_x_16031:
        /* <DEDUP_REMOVED lines=10> */
.L_x_16027:
        /* <DEDUP_REMOVED lines=12> */
.L_x_16036:
[----:B------:R-:W-:Y:S02]  /*273b0*/  IMAD.MOV.U32 R166, RZ, RZ, R16 ;  /* 0x000000ffffa67224 */ /* 0x000fe400078e0010 */
.L_x_16037:
[----:B------:R-:W-:Y:S05]  /*273c0*/  BSYNC B1 ;  /* 0x0000000000017941 */ /* 0x000fea0003800000 */
.L_x_16035:
        /* <DEDUP_REMOVED lines=16> */
.L_x_16041:
[----:B------:R-:W-:Y:S05]  /*274d0*/  BSYNC B2 ;  /* 0x0000000000027941 */ /* 0x000fea0003800000 */
.L_x_16040:
        /* <DEDUP_REMOVED lines=44> */
.L_x_16039:
[----:B------:R-:W-:Y:S05]  /*277a0*/  BSYNC B1 ;  /* 0x0000000000017941 */ /* 0x000fea0003800000 */
.L_x_16038:
        /* <DEDUP_REMOVED lines=13> */
.L_x_16042:
        /* <DEDUP_REMOVED lines=12> */
.L_x_16045:
[----:B------:R-:W-:Y:S02]  /*27940*/  IMAD.MOV.U32 R166, RZ, RZ, R16 ;  /* 0x000000ffffa67224 */ /* 0x000fe400078e0010 */
.L_x_16046:
[----:B------:R-:W-:Y:S05]  /*27950*/  BSYNC B1 ;  /* 0x0000000000017941 */ /* 0x000fea0003800000 */
.L_x_16044:
        /* <DEDUP_REMOVED lines=16> */
.L_x_16050:
[----:B------:R-:W-:Y:S05]  /*27a60*/  BSYNC B2 ;  /* 0x0000000000027941 */ /* 0x000fea0003800000 */
.L_x_16049:
        /* <DEDUP_REMOVED lines=44> */
.L_x_16048:
[----:B------:R-:W-:Y:S05]  /*27d30*/  BSYNC B1 ;  /* 0x0000000000017941 */ /* 0x000fea0003800000 */
.L_x_16047:
        /* <DEDUP_REMOVED lines=10> */
.L_x_16043:
        /* <DEDUP_REMOVED lines=12> */
.L_x_16052:
[----:B------:R-:W-:Y:S02]  /*27ea0*/  IMAD.MOV.U32 R166, RZ, RZ, R16 ;  /* 0x000000ffffa67224 */ /* 0x000fe400078e0010 */
.L_x_16053:
[----:B------:R-:W-:Y:S05]  /*27eb0*/  BSYNC B1 ;  /* 0x0000000000017941 */ /* 0x000fea0003800000 */
.L_x_16051:
        /* <DEDUP_REMOVED lines=16> */
.L_x_16057:
[----:B------:R-:W-:Y:S05]  /*27fc0*/  BSYNC B2 ;  /* 0x0000000000027941 */ /* 0x000fea0003800000 */
.L_x_16056:
        /* <DEDUP_REMOVED lines=44> */
.L_x_16055:
[----:B------:R-:W-:Y:S05]  /*28290*/  BSYNC B1 ;  /* 0x0000000000017941 */ /* 0x000fea0003800000 */
.L_x_16054:
        /* <DEDUP_REMOVED lines=14> */
.L_x_16058:
        /* <DEDUP_REMOVED lines=12> */
.L_x_16061:
[----:B------:R-:W-:Y:S02]  /*28440*/  IMAD.MOV.U32 R214, RZ, RZ, R16 ;  /* 0x000000ffffd67224 */ /* 0x000fe400078e0010 */
.L_x_16062:
[----:B------:R-:W-:Y:S05]  /*28450*/  BSYNC B1 ;  /* 0x0000000000017941 */ /* 0x000fea0003800000 */
.L_x_16060:
        /* <DEDUP_REMOVED lines=18> */
.L_x_16066:
[----:B------:R-:W-:Y:S05]  /*28580*/  BSYNC B2 ;  /* 0x0000000000027941 */ /* 0x000fea0003800000 */
.L_x_16065:
        /* <DEDUP_REMOVED lines=44> */
.L_x_16064:
[----:B------:R-:W-:Y:S05]  /*28850*/  BSYNC B1 ;  /* 0x0000000000017941 */ /* 0x000fea0003800000 */
.L_x_16063:
        /* <DEDUP_REMOVED lines=10> */
.L_x_16059:
        /* <DEDUP_REMOVED lines=11> */
[----:B------:R-:W-:Y:S01]  /*289b0*/  LOP3.LUT P5, RZ, R9, 0x8, RZ, 0xc0, !PT ;  /* 0x0000000809ff7812 */ /* 0x000fe200078ac0ff */
[----:B------:R-:W-:Y:S01]  /*289c0*/  IMAD.WIDE.U32 R234, R234, 0x10000, RZ ;  /* 0x00010000eaea7825 */ /* 0x000fe200078e00ff */
[----:B------:R-:W-:Y:S02]  /*289d0*/  SEL R227, RZ, 0x1, P2 ;  /* 0x00000001ffe37807 */ /* 0x000fe40001000000 */
[----:B------:R-:W-:Y:S01]  /*289e0*/  LOP3.LUT R164, R164, R166, R165, 0xfe, !PT ;  /* 0x000000a6a4a47212 */ /* 0x000fe200078efea5 */
[----:B------:R-:W-:Y:S01]  /*289f0*/  IMAD.WIDE.U32 R232, R232, 0x100, RZ ;  /* 0x00000100e8e87825 */ /* 0x000fe200078e00ff */
[----:B------:R-:W-:-:S02]  /*28a00*/  SEL R225, RZ, 0x1, P5 ;  /* 0x00000001ffe17807 */ /* 0x000fc40002800000 */
[----:B------:R-:W-:Y:S02]  /*28a10*/  LOP3.LUT R227, R237, R164, R227, 0xfe, !PT ;  /* 0x000000a4ede37212 */ /* 0x000fe400078efee3 */
        /* <DEDUP_REMOVED lines=27> */
[----:B------:R-:W-:Y:S01]  /*28bd0*/  IMAD.WIDE.U32 R164, R164, 0x100, RZ ;  /* 0x00000100a4a47825 */ /* 0x000fe200078e00ff */
[----:B------:R-:W-:-:S04]  /*28be0*/  LOP3.LUT R225, R167, R225, R233, 0xfe, !PT ;  /* 0x000000e1a7e17212 */ /* 0x000fc800078efee9 */
[----:B------:R-:W-:Y:S02]  /*28bf0*/  LOP3.LUT R167, R164, R232, R166, 0xfe, !PT ;  /* 0x000000e8a4a77212 */ /* 0x000fe400078efea6 */
[----:B------:R-:W-:Y:S02]  /*28c00*/  LOP3.LUT R165, R225, R165, RZ, 0xfc, !PT ;  /* 0x000000a5e1a57212 */ /* 0x000fe400078efcff */
[----:B------:R-:W-:Y:S01]  /*28c10*/  LOP3.LUT R164, R167, 0xff, R8, 0xf8, !PT ;  /* 0x000000ffa7a47812 */ /* 0x000fe200078ef808 */
[----:B------:R-:W-:-:S05]  /*28c20*/  IMAD.WIDE.U32 R166, R212, R181, c[0x0][0x198] ;  /* 0x00006600d4a67625 */ /* 0x000fca00078e00b5 */
[----:B------:R0:W-:Y:S02]  /*28c30*/  STG.E.64 [R166.64], R164 ;  /* 0x000000a4a6007986 */ /* 0x0001e4000c101b06 */
.L_x_16067:
        /* <DEDUP_REMOVED lines=15> */
.L_x_16069:
[----:B-1----:R-:W-:Y:S02]  /*28d30*/  IMAD.MOV.U32 R225, RZ, RZ, R16 ;  /* 0x000000ffffe17224 */ /* 0x002fe400078e0010 */
.L_x_16070:
[----:B------:R-:W-:Y:S05]  /*28d40*/  BSYNC B1 ;  /* 0x0000000000017941 */ /* 0x000fea0003800000 */
.L_x_16068:
        /* <DEDUP_REMOVED lines=16> */
.L_x_16074:
[----:B------:R-:W-:Y:S05]  /*28e50*/  BSYNC B2 ;  /* 0x0000000000027941 */ /* 0x000fea0003800000 */
.L_x_16073:
[----:B------:R-:W-:Y:S01]  /*28e60*/  IMAD.HI.U32 R14, R17, -0x326172a9, RZ ;  /* 0xcd9e8d57110e7827 */ /* 0x000fe200078e00ff */
[----:B------:R-:W-:Y:S02]  /*28e70*/  LOP3.LUT R19, R19, UR5, R12, 0x96, !PT ;  /* 0x0000000513137c12 */ /* 0x000fe4000f8e960c */
[----:B------:R-:W-:Y:S01]  /*28e80*/  MOV R227, RZ ;  /* 0x000000ff00e37202 */ /* 0x000fe20000000f00 */
        /* <DEDUP_REMOVED lines=41> */
.L_x_16072:
[----:B------:R-:W-:Y:S05]  /*29120*/  BSYNC B1 ;  /* 0x0000000000017941 */ /* 0x000fea0003800000 */
.L_x_16071:
        /* <DEDUP_REMOVED lines=16> */
.L_x_16075:
        /* <DEDUP_REMOVED lines=12> */
.L_x_16078:
[----:B------:R-:W-:Y:S02]  /*292f0*/  IMAD.MOV.U32 R209, RZ, RZ, R16 ;  /* 0x000000ffffd17224 */ /* 0x000fe400078e0010 */
.L_x_16079:
[----:B------:R-:W-:Y:S05]  /*29300*/  BSYNC B1 ;  /* 0x0000000000017941 */ /* 0x000fea0003800000 */
.L_x_16077:
        /* <DEDUP_REMOVED lines=16> */
.L_x_16083:
[----:B------:R-:W-:Y:S05]  /*29410*/  BSYNC B2 ;  /* 0x0000000000027941 */ /* 0x000fea0003800000 */
.L_x_16082:
        /* <DEDUP_REMOVED lines=44> */
.L_x_16081:
[----:B------:R-:W-:Y:S05]  /*296e0*/  BSYNC B1 ;  /* 0x0000000000017941 */ /* 0x000fea0003800000 */
.L_x_16080:
        /* <DEDUP_REMOVED lines=10> */
.L_x_16076:
        /* <DEDUP_REMOVED lines=12> */
.L_x_16085:
[----:B------:R-:W-:Y:S02]  /*29850*/  IMAD.MOV.U32 R209, RZ, RZ, R16 ;  /* 0x000000ffffd17224 */ /* 0x000fe400078e0010 */
.L_x_16086:
[----:B------:R-:W-:Y:S05]  /*29860*/  BSYNC B1 ;  /* 0x0000000000017941 */ /* 0x000fea0003800000 */
.L_x_16084:
        /* <DEDUP_REMOVED lines=16> */
.L_x_16090:
[----:B------:R-:W-:Y:S05]  /*29970*/  BSYNC B2 ;  /* 0x0000000000027941 */ /* 0x000fea0003800000 */
.L_x_16089:
        /* <DEDUP_REMOVED lines=44> */
.L_x_16088:
[----:B------:R-:W-:Y:S05]  /*29c40*/  BSYNC B1 ;  /* 0x0000000000017941 */ /* 0x000fea0003800000 */
.L_x_16087:
        /* <DEDUP_REMOVED lines=15> */
.L_x_16091:
        /* <DEDUP_REMOVED lines=12> */
.L_x_16094:
[----:B------:R-:W-:Y:S02]  /*29e00*/  IMAD.MOV.U32 R164, RZ, RZ, R16 ;  /* 0x000000ffffa47224 */ /* 0x000fe400078e0010 */
.L_x_16095:
[----:B------:R-:W-:Y:S05]  /*29e10*/  BSYNC B1 ;  /* 0x0000000000017941 */ /* 0x000fea0003800000 */
.L_x_16093:
        /* <DEDUP_REMOVED lines=16> */
.L_x_16099:
[----:B------:R-:W-:Y:S05]  /*29f20*/  BSYNC B2 ;  /* 0x0000000000027941 */ /* 0x000fea0003800000 */
.L_x_16098:
        /* <DEDUP_REMOVED lines=44> */
.L_x_16097:
[----:B------:R-:W-:Y:S05]  /*2a1f0*/  BSYNC B1 ;  /* 0x0000000000017941 */ /* 0x000fea0003800000 */
.L_x_16096:
        /* <DEDUP_REMOVED lines=10> */
.L_x_16092:
        /* <DEDUP_REMOVED lines=12> */
.L_x_16101:
[----:B------:R-:W-:Y:S02]  /*2a360*/  IMAD.MOV.U32 R164, RZ, RZ, R16 ;  /* 0x000000ffffa47224 */ /* 0x000fe400078e0010 */
.L_x_16102:
[----:B------:R-:W-:Y:S05]  /*2a370*/  BSYNC B1 ;  /* 0x0000000000017941 */ /* 0x000fea0003800000 */
.L_x_16100:
        /* <DEDUP_REMOVED lines=16> */
.L_x_16106:
[----:B------:R-:W-:Y:S05]  /*2a480*/  BSYNC B2 ;  /* 0x0000000000027941 */ /* 0x000fea0003800000 */
.L_x_16105:
        /* <DEDUP_REMOVED lines=44> */
.L_x_16104:
[----:B------:R-:W-:Y:S05]  /*2a750*/  BSYNC B1 ;  /* 0x0000000000017941 */ /* 0x000fea0003800000 */
.L_x_16103:
        /* <DEDUP_REMOVED lines=15> */
.L_x_16107:
        /* <DEDUP_REMOVED lines=12> */
.L_x_16110:
[----:B------:R-:W-:Y:S02]  /*2a910*/  IMAD.MOV.U32 R164, RZ, RZ, R16 ;  /* 0x000000ffffa47224 */ /* 0x000fe400078e0010 */
.L_x_16111:
[----:B------:R-:W-:Y:S05]  /*2a920*/  BSYNC B1 ;  /* 0x0000000000017941 */ /* 0x000fea0003800000 */
.L_x_16109:
        /* <DEDUP_REMOVED lines=16> */
.L_x_16115:
[----:B------:R-:W-:Y:S05]  /*2aa30*/  BSYNC B2 ;  /* 0x0000000000027941 */ /* 0x000fea0003800000 */
.L_x_16114:
        /* <DEDUP_REMOVED lines=44> */
.L_x_16113:
[----:B------:R-:W-:Y:S05]  /*2ad00*/  BSYNC B1 ;  /* 0x0000000000017941 */ /* 0x000fea0003800000 */
.L_x_16112:
        /* <DEDUP_REMOVED lines=10> */
.L_x_16108:
        /* <DEDUP_REMOVED lines=12> */
.L_x_16117:
[----:B------:R-:W-:Y:S02]  /*2ae70*/  IMAD.MOV.U32 R164, RZ, RZ, R16 ;  /* 0x000000ffffa47224 */ /* 0x000fe400078e0010 */
.L_x_16118:
[----:B------:R-:W-:Y:S05]  /*2ae80*/  BSYNC B1 ;  /* 0x0000000000017941 */ /* 0x000fea0003800000 */
.L_x_16116:
        /* <DEDUP_REMOVED lines=16> */
.L_x_16122:
[----:B------:R-:W-:Y:S05]  /*2af90*/  BSYNC B2 ;  /* 0x0000000000027941 */ /* 0x000fea0003800000 */
.L_x_16121:
        /* <DEDUP_REMOVED lines=44> */
.L_x_16120:
[----:B------:R-:W-:Y:S05]  /*2b260*/  BSYNC B1 ;  /* 0x0000000000017941 */ /* 0x000fea0003800000 */
.L_x_16119:
        /* <DEDUP_REMOVED lines=13> */
.L_x_16123:
        /* <DEDUP_REMOVED lines=12> */
.L_x_16126:
[----:B------:R-:W-:Y:S02]  /*2b400*/  IMAD.MOV.U32 R209, RZ, RZ, R16 ;  /* 0x000000ffffd17224 */ /* 0x000fe400078e0010 */
.L_x_16127:
[----:B------:R-:W-:Y:S05]  /*2b410*/  BSYNC B1 ;  /* 0x0000000000017941 */ /* 0x000fea0003800000 */
.L_x_16125:
        /* <DEDUP_REMOVED lines=16> */
.L_x_16131:
[----:B------:R-:W-:Y:S05]  /*2b520*/  BSYNC B2 ;  /* 0x0000000000027941 */ /* 0x000fea0003800000 */
.L_x_16130:
        /* <DEDUP_REMOVED lines=44> */
.L_x_16129:
[----:B------:R-:W-:Y:S05]  /*2b7f0*/  BSYNC B1 ;  /* 0x0000000000017941 */ /* 0x000fea0003800000 */
.L_x_16128:
        /* <DEDUP_REMOVED lines=10> */
.L_x_16124:
        /* <DEDUP_REMOVED lines=12> */
.L_x_16133:
[----:B------:R-:W-:Y:S02]  /*2b960*/  IMAD.MOV.U32 R209, RZ, RZ, R16 ;  /* 0x000000ffffd17224 */ /* 0x000fe400078e0010 */
.L_x_16134:
[----:B------:R-:W-:Y:S05]  /*2b970*/  BSYNC B1 ;  /* 0x0000000000017941 */ /* 0x000fea0003800000 */
.L_x_16132:
        /* <DEDUP_REMOVED lines=16> */
.L_x_16138:
[----:B------:R-:W-:Y:S05]  /*2ba80*/  BSYNC B2 ;  /* 0x0000000000027941 */ /* 0x000fea0003800000 */
.L_x_16137:
        /* <DEDUP_REMOVED lines=44> */
.L_x_16136:
[----:B------:R-:W-:Y:S05]  /*2bd50*/  BSYNC B1 ;  /* 0x0000000000017941 */ /* 0x000fea0003800000 */
.L_x_16135:
        /* <DEDUP_REMOVED lines=13> */
.L_x_16139:
        /* <DEDUP_REMOVED lines=12> */
.L_x_16142:
[----:B------:R-:W-:Y:S02]  /*2bef0*/  IMAD.MOV.U32 R209, RZ, RZ, R16 ;  /* 0x000000ffffd17224 */ /* 0x000fe400078e0010 */
.L_x_16143:
[----:B------:R-:W-:Y:S05]  /*2bf00*/  BSYNC B1 ;  /* 0x0000000000017941 */ /* 0x000fea0003800000 */
.L_x_16141:
        /* <DEDUP_REMOVED lines=16> */
.L_x_16147:
[----:B------:R-:W-:Y:S05]  /*2c010*/  BSYNC B2 ;  /* 0x0000000000027941 */ /* 0x000fea0003800000 */
.L_x_16146:
        /* <DEDUP_REMOVED lines=44> */
.L_x_16145:
[----:B------:R-:W-:Y:S05]  /*2c2e0*/  BSYNC B1 ;  /* 0x0000000000017941 */ /* 0x000fea0003800000 */
.L_x_16144:
        /* <DEDUP_REMOVED lines=10> */
.L_x_16140:
        /* <DEDUP_REMOVED lines=12> */
.L_x_16149:
[----:B------:R-:W-:Y:S02]  /*2c450*/  IMAD.MOV.U32 R209, RZ, RZ, R16 ;  /* 0x000000ffffd17224 */ /* 0x000fe400078e0010 */
.L_x_16150:
[----:B------:R-:W-:Y:S05]  /*2c460*/  BSYNC B1 ;  /* 0x0000000000017941 */ /* 0x000fea0003800000 */
.L_x_16148:
        /* <DEDUP_REMOVED lines=16> */
.L_x_16154:
[----:B------:R-:W-:Y:S05]  /*2c570*/  BSYNC B2 ;  /* 0x0000000000027941 */ /* 0x000fea0003800000 */
.L_x_16153:
        /* <DEDUP_REMOVED lines=44> */
.L_x_16152:
[----:B------:R-:W-:Y:S05]  /*2c840*/  BSYNC B1 ;  /* 0x0000000000017941 */ /* 0x000fea0003800000 */
.L_x_16151:
        /* <DEDUP_REMOVED lines=13> */
.L_x_16155:
        /* <DEDUP_REMOVED lines=12> */
.L_x_16158:
[----:B------:R-:W-:Y:S02]  /*2c9e0*/  IMAD.MOV.U32 R166, RZ, RZ, R16 ;  /* 0x000000ffffa67224 */ /* 0x000fe400078e0010 */
.L_x_16159:
[----:B------:R-:W-:Y:S05]  /*2c9f0*/  BSYNC B1 ;  /* 0x0000000000017941 */ /* 0x000fea0003800000 */
.L_x_16157:
        /* <DEDUP_REMOVED lines=16> */
.L_x_16163:
[----:B------:R-:W-:Y:S05]  /*2cb00*/  BSYNC B2 ;  /* 0x0000000000027941 */ /* 0x000fea0003800000 */
.L_x_16162:
        /* <DEDUP_REMOVED lines=44> */
.L_x_16161:
[----:B------:R-:W-:Y:S05]  /*2cdd0*/  BSYNC B1 ;  /* 0x0000000000017941 */ /* 0x000fea0003800000 */
.L_x_16160:
        /* <DEDUP_REMOVED lines=10> */
.L_x_16156:
        /* <DEDUP_REMOVED lines=12> */
.L_x_16165:
[----:B------:R-:W-:Y:S02]  /*2cf40*/  IMAD.MOV.U32 R166, RZ, RZ, R16 ;  /* 0x000000ffffa67224 */ /* 0x000fe400078e0010 */
.L_x_16166:
[----:B------:R-:W-:Y:S05]  /*2cf50*/  BSYNC B1 ;  /* 0x0000000000017941 */ /* 0x000fea0003800000 */
.L_x_16164:
        /* <DEDUP_REMOVED lines=16> */
.L_x_16170:
[----:B------:R-:W-:Y:S05]  /*2d060*/  BSYNC B2 ;  /* 0x0000000000027941 */ /* 0x000fea0003800000 */
.L_x_16169:
        /* <DEDUP_REMOVED lines=44> */
.L_x_16168:
[----:B------:R-:W-:Y:S05]  /*2d330*/  BSYNC B1 ;  /* 0x0000000000017941 */ /* 0x000fea0003800000 */
.L_x_16167:
        /* <DEDUP_REMOVED lines=13> */
.L_x_16171:
        /* <DEDUP_REMOVED lines=12> */
.L_x_16174:
[----:B------:R-:W-:Y:S02]  /*2d4d0*/  IMAD.MOV.U32 R166, RZ, RZ, R16 ;  /* 0x000000ffffa67224 */ /* 0x000fe400078e0010 */
.L_x_16175:
[----:B------:R-:W-:Y:S05]  /*2d4e0*/  BSYNC B1 ;  /* 0x0000000000017941 */ /* 0x000fea0003800000 */
.L_x_16173:
        /* <DEDUP_REMOVED lines=16> */
.L_x_16179:
[----:B------:R-:W-:Y:S05]  /*2d5f0*/  BSYNC B2 ;  /* 0x0000000000027941 */ /* 0x000fea0003800000 */
.L_x_16178:
        /* <DEDUP_REMOVED lines=44> */
.L_x_16177:
[----:B------:R-:W-:Y:S05]  /*2d8c0*/  BSYNC B1 ;  /* 0x0000000000017941 */ /* 0x000fea0003800000 */
.L_x_16176:
        /* <DEDUP_REMOVED lines=10> */
.L_x_16172:
        /* <DEDUP_REMOVED lines=12> */
.L_x_16181:
[----:B------:R-:W-:Y:S02]  /*2da30*/  IMAD.MOV.U32 R166, RZ, RZ, R16 ;  /* 0x000000ffffa67224 */ /* 0x000fe400078e0010 */
.L_x_16182:
[----:B------:R-:W-:Y:S05]  /*2da40*/  BSYNC B1 ;  /* 0x0000000000017941 */ /* 0x000fea0003800000 */
.L_x_16180:
        /* <DEDUP_REMOVED lines=16> */
.L_x_16186:
[----:B------:R-:W-:Y:S05]  /*2db50*/  BSYNC B2 ;  /* 0x0000000000027941 */ /* 0x000fea0003800000 */
.L_x_16185:
        /* <DEDUP_REMOVED lines=44> */
.L_x_16184:
[----:B------:R-:W-:Y:S05]  /*2de20*/  BSYNC B1 ;  /* 0x0000000000017941 */ /* 0x000fea0003800000 */
.L_x_16183:
        /* <DEDUP_REMOVED lines=14> */
.L_x_16187:
        /* <DEDUP_REMOVED lines=12> */
.L_x_16190:
[----:B------:R-:W-:Y:S02]  /*2dfd0*/  IMAD.MOV.U32 R233, RZ, RZ, R16 ;  /* 0x000000ffffe97224 */ /* 0x000fe400078e0010 */
.L_x_16191:
[----:B------:R-:W-:Y:S05]  /*2dfe0*/  BSYNC B1 ;  /* 0x0000000000017941 */ /* 0x000fea0003800000 */
.L_x_16189:
        /* <DEDUP_REMOVED lines=18> */
.L_x_16195:
[----:B------:R-:W-:Y:S05]  /*2e110*/  BSYNC B2 ;  /* 0x0000000000027941 */ /* 0x000fea0003800000 */
.L_x_16194:
        /* <DEDUP_REMOVED lines=43> */
[----:B------:R-:W-:Y:S02]  /*2e3d0*/  LOP3.LUT R18, R165, UR26, R18, 0x96, !PT ;  /* 0x0000001aa5127c12 */ /* 0x000fe4000f8e9612 */
.L_x_16193:
[----:B------:R-:W-:Y:S05]  /*2e3e0*/  BSYNC B1 ;  /* 0x0000000000017941 */ /* 0x000fea0003800000 */
.L_x_16192:
        /* <DEDUP_REMOVED lines=9> */
[----:B------:R-:W-:-:S04]  /*2e480*/  @P0 FADD.FTZ R236, R165, R236 ;  /* 0x000000eca5ec0221 */ /* 0x000fc80000010000 */
.L_x_16188:
[----:B------:R-:W-:Y:S01]  /*2e490*/  FADD.FTZ R242, RZ, R10 ;  /* 0x0000000afff27221 */ /* 0x000fe20000010000 */
[----:B------:R-:W-:Y:S01]  /*2e4a0*/  F2FP.BF16.PACK_AB R167, R236, R231 ;  /* 0x000000e7eca7723e */ /* 0x000fe200000010ff */
[----:B------:R-:W-:Y:S01]  /*2e4b0*/  IMAD.WIDE.U32 R238, R214, R171, c[0x0][0x188] ;  /* 0x00006200d6ee7625 */ /* 0x000fe200078e00ab */
[----:B------:R-:W-:Y:S02]  /*2e4c0*/  F2FP.BF16.PACK_AB R166, R234, R229 ;  /* 0x000000e5eaa6723e */ /* 0x000fe400000010ff */
[----:B------:R-:W-:Y:S01]  /*2e4d0*/  F2FP.BF16.PACK_AB R165, R232, R225 ;  /* 0x000000e1e8a5723e */ /* 0x000fe200000010ff */
[----:B------:R-:W-:Y:S01]  /*2e4e0*/  FADD.FTZ R242, R242, R23 ;  /* 0x00000017f2f27221 */ /* 0x000fe20000010000 */
[----:B------:R-:W-:Y:S02]  /*2e4f0*/  F2FP.BF16.PACK_AB R164, R227, R172 ;  /* 0x000000ace3a4723e */ /* 0x000fe400000010ff */
[----:B------:R-:W-:Y:S01]  /*2e500*/  SEL R240, RZ, 0x1000000, P5 ;  /* 0x01000000fff07807 */ /* 0x000fe20002800000 */
[----:B------:R-:W-:Y:S01]  /*2e510*/  FADD.FTZ R171, R242, R21 ;  /* 0x00000015f2ab7221 */ /* 0x000fe20000010000 */
[----:B------:R-:W-:Y:S01]  /*2e520*/  SEL R169, RZ, 0x10000, P4 ;  /* 0x00010000ffa97807 */ /* 0x000fe20002000000 */
[----:B------:R0:W-:Y:S01]  /*2e530*/  STG.E.128 [R238.64], R164 ;  /* 0x000000a4ee007986 */ /* 0x0001e2000c101d06 */
[----:B------:R-:W-:Y:S01]  /*2e540*/  LOP3.LUT P5, RZ, R9, 0x4, RZ, 0xc0, !PT ;  /* 0x0000000409ff7812 */ /* 0x000fe200078ac0ff */
[----:B------:R-:W-:Y:S01]  /*2e550*/  FADD.FTZ R171, R171, R24 ;  /* 0x00000018abab7221 */ /* 0x000fe20000010000 */
[----:B------:R-:W-:-:S02]  /*2e560*/  LOP3.LUT P4, RZ, R9, 0x2, RZ, 0xc0, !PT ;  /* 0x0000000209ff7812 */ /* 0x000fc4000788c0ff */
[----:B------:R-:W-:Y:S01]  /*2e570*/  LOP3.LUT P6, RZ, R9, 0x8, RZ, 0xc0, !PT ;  /* 0x0000000809ff7812 */ /* 0x000fe200078cc0ff */
[----:B------:R-:W-:Y:S01]  /*2e580*/  FADD.FTZ R242, R171, R22 ;  /* 0x00000016abf27221 */ /* 0x000fe20000010000 */
[----:B------:R-:W-:-:S03]  /*2e590*/  LOP3.LUT P0, RZ, R9, 0x20, RZ, 0xc0, !PT ;  /* 0x0000002009ff7812 */ /* 0x000fc6000780c0ff */
[----:B------:R-:W-:-:S04]  /*2e5a0*/  FADD.FTZ R242, R242, R27 ;  /* 0x0000001bf2f27221 */ /* 0x000fc80000010000 */
[----:B------:R-:W-:-:S04]  /*2e5b0*/  FADD.FTZ R171, R242, R25 ;  /* 0x00000019f2ab7221 */ /* 0x000fc80000010000 */
[----:B------:R-:W-:Y:S01]  /*2e5c0*/  FADD.FTZ R171, R171, R168 ;  /* 0x000000a8abab7221 */ /* 0x000fe20000010000 */
[----:B0-----:R-:W-:Y:S02]  /*2e5d0*/  SEL R238, RZ, 0x1, P1 ;  /* 0x00000001ffee7807 */ /* 0x001fe40000800000 */
[----:B------:R-:W-:Y:S01]  /*2e5e0*/  SEL R166, RZ, 0x100, P3 ;  /* 0x00000100ffa67807 */ /* 0x000fe20001800000 */
[----:B------:R-:W-:Y:S01]  /*2e5f0*/  FADD.FTZ R242, R171, R170 ;  /* 0x000000aaabf27221 */ /* 0x000fe20000010000 */
[----:B------:R-:W-:Y:S01]  /*2e600*/  SEL R171, RZ, 0x1, P2 ;  /* 0x00000001ffab7807 */ /* 0x000fe20001000000 */
[----:B------:R-:W-:Y:S01]  /*2e610*/  IMAD.WIDE.U32 R238, R238, 0x1000000, RZ ;  /* 0x01000000eeee7825 */ /* 0x000fe200078e00ff */
[----:B------:R-:W-:Y:S02]  /*2e620*/  LOP3.LUT R169, R166, R240, R169, 0xfe, !PT ;  /* 0x000000f0a6a97212 */ /* 0x000fe400078efea9 */
[----:B------:R-:W-:Y:S01]  /*2e630*/  SEL R166, RZ, 0x1, P4 ;  /* 0x00000001ffa67807 */ /* 0x000fe20002000000 */
[----:B------:R-:W-:Y:S01]  /*2e640*/  FADD.FTZ R242, R242, R175 ;  /* 0x000000aff2f27221 */ /* 0x000fe20000010000 */
[----:B------:R-:W-:-:S02]  /*2e650*/  LOP3.LUT R171, R239, R169, R171, 0xfe, !PT ;  /* 0x000000a9efab7212 */ /* 0x000fc400078efeab */
[----:B------:R-:W-:Y:S01]  /*2e660*/  ISETP.NE.AND P1, PT, R11, RZ, PT ;  /* 0x000000ff0b00720c */ /* 0x000fe20003f25270 */
[----:B------:R-:W-:Y:S02]  /*2e670*/  FADD.FTZ R165, R242, R173 ;  /* 0x000000adf2a57221 */ /* 0x000fe40000010000 */
[----:B------:R-:W-:-:S04]  /*2e680*/  IMAD.WIDE.U32 R166, R166, 0x10000, RZ ;  /* 0x00010000a6a67825 */ /* 0x000fc800078e00ff */
        /* <DEDUP_REMOVED lines=45> */
[----:B------:R-:W-:Y:S02]  /*2e960*/  FADD.FTZ R169, R165, R230 ;  /* 0x000000e6a5a97221 */ /* 0x000fe40000010000 */
[----:B------:R-:W-:-:S04]  /*2e970*/  IMAD.WIDE.U32 R164, R164, 0x100, RZ ;  /* 0x00000100a4a47825 */ /* 0x000fc800078e00ff */
[----:B------:R-:W-:Y:S01]  /*2e980*/  FADD.FTZ R240, R169, R172 ;  /* 0x000000aca9f07221 */ /* 0x000fe20000010000 */
[----:B------:R-:W-:Y:S02]  /*2e990*/  LOP3.LUT R165, R165, R171, R167, 0xfe, !PT ;  /* 0x000000aba5a57212 */ /* 0x000fe400078efea7 */
[----:B------:R-:W-:Y:S01]  /*2e9a0*/  LOP3.LUT R238, R164, R238, R166, 0xfe, !PT ;  /* 0x000000eea4ee7212 */ /* 0x000fe200078efea6 */
[----:B------:R-:W-:Y:S01]  /*2e9b0*/  FADD.FTZ R240, R240, R227 ;  /* 0x000000e3f0f07221 */ /* 0x000fe20000010000 */
[----:B------:R-:W-:-:S03]  /*2e9c0*/  SEL R167, RZ, 0x1, P6 ;  /* 0x00000001ffa77807 */ /* 0x000fc60003000000 */
[----:B------:R-:W-:Y:S01]  /*2e9d0*/  FADD.FTZ R169, R240, R225 ;  /* 0x000000e1f0a97221 */ /* 0x000fe20000010000 */
[----:B------:R-:W-:Y:S01]  /*2e9e0*/  LOP3.LUT R164, R238, R167, RZ, 0xfc, !PT ;  /* 0x000000a7eea47212 */ /* 0x000fe200078efcff */
[----:B------:R-:W-:-:S04]  /*2e9f0*/  IMAD.WIDE.U32 R166, R214, R181, c[0x0][0x190] ;  /* 0x00006400d6a67625 */ /* 0x000fc800078e00b5 */
        /* <DEDUP_REMOVED lines=25> */
.L_x_16196:
[----:B------:R-:W-:Y:S01]  /*2eb90*/  FADD.FTZ R238, R11, R236 ;  /* 0x000000ec0bee7221 */ /* 0x000fe20000010000 */
[----:B------:R-:W-:Y:S05]  /*2eba0*/  BRA.DIV ~URZ, `(.L_x_16197) ;  /* 0x00001a227f007947 */ /* 0x000fea000b800000 */
[----:B------:R1:W2:Y:S02]  /*2ebb0*/  SHFL.BFLY PT, R11, R238, 0x1, 0x1f ;  /* 0x0c201f00ee0b7f89 */ /* 0x0002a400000e0000 */
.L_x_16201:
[----:B-12---:R-:W-:Y:S01]  /*2ebc0*/  FADD.FTZ R238, R238, R11 ;  /* 0x0000000beeee7221 */ /* 0x006fe20000010000 */
[----:B------:R-:W-:Y:S05]  /*2ebd0*/  BRA.DIV ~URZ, `(.L_x_16198) ;  /* 0x00001a527f007947 */ /* 0x000fea000b800000 */
[----:B------:R-:W1:Y:S02]  /*2ebe0*/  SHFL.BFLY PT, R11, R238, 0x2, 0x1f ;  /* 0x0c401f00ee0b7f89 */ /* 0x000e6400000e0000 */
[----:B-1----:R-:W-:-:S05]  /*2ebf0*/  FADD.FTZ R11, R238, R11 ;  /* 0x0000000bee0b7221 */ /* 0x002fca0000010000 */
[----:B0-----:R-:W0:Y:S02]  /*2ec00*/  SHFL.BFLY PT, R164, R11, 0x4, 0x1f ;  /* 0x0c801f000ba47f89 */ /* 0x001e2400000e0000 */
        /* <DEDUP_REMOVED lines=143> */
.L_x_16202:
[----:B------:R-:W-:Y:S01]  /*2f500*/  FMUL.FTZ R164, R169, R169 ;  /* 0x000000a9a9a47220 */ /* 0x000fe20000410000 */
[----:B------:R-:W-:Y:S01]  /*2f510*/  ISETP.NE.AND P0, PT, RZ, UR8, PT ;  /* 0x00000008ff007c0c */ /* 0x000fe2000bf05270 */
[----:B-1----:R-:W-:Y:S01]  /*2f520*/  FADD.FTZ R167, R167, R238 ;  /* 0x000000eea7a77221 */ /* 0x002fe20000010000 */
[----:B------:R-:W1:Y:S01]  /*2f530*/  S2R R181, SR_TID.X ;  /* 0x0000000000b57919 */ /* 0x000e620000002100 */
[----:B------:R-:W-:Y:S01]  /*2f540*/  IMAD.MOV.U32 R166, RZ, RZ, c[0x0][0x1e0] ;  /* 0x00007800ffa67624 */ /* 0x000fe200078e00ff */
[----:B------:R-:W-:Y:S01]  /*2f550*/  FSEL R165, R164, RZ, P0 ;  /* 0x000000ffa4a57208 */ /* 0x000fe20000000000 */
[----:B------:R-:W-:Y:S02]  /*2f560*/  IMAD R171, R20, c[0x0][0x168], RZ ;  /* 0x00005a0014ab7a24 */ /* 0x000fe400078e02ff */
[----:B------:R-:W-:Y:S01]  /*2f570*/  FFMA.FTZ R164, R167, R166, c[0x0][0x228] ;  /* 0x00008a00a7a47623 */ /* 0x000fe200000100a6 */
[----:B------:R-:W-:Y:S01]  /*2f580*/  FSEL R167, R169, RZ, !P0 ;  /* 0x000000ffa9a77208 */ /* 0x000fe20004000000 */
[----:B------:R-:W-:Y:S01]  /*2f590*/  IMAD.MOV.U32 R11, RZ, RZ, 0x4 ;  /* 0x00000004ff0b7424 */ /* 0x000fe200078e00ff */
[----:B------:R-:W-:Y:S01]  /*2f5a0*/  SHF.R.S32.HI R166, RZ, 0x1f, R171 ;  /* 0x0000001fffa67819 */ /* 0x000fe200000114ab */
[----:B------:R-:W-:-:S02]  /*2f5b0*/  FADD.FTZ R164, R164, R165 ;  /* 0x000000a5a4a47221 */ /* 0x000fc40000010000 */
[C---:B------:R-:W-:Y:S01]  /*2f5c0*/  FADD.FTZ R10, -R167.reuse, R10 ;  /* 0x0000000aa70a7221 */ /* 0x040fe20000010100 */
[----:B------:R-:W-:Y:S01]  /*2f5d0*/  LEA.HI R166, R166, R171, RZ, 0x3 ;  /* 0x000000aba6a67211 */ /* 0x000fe200078f18ff */
[C---:B------:R-:W-:Y:S02]  /*2f5e0*/  FADD.FTZ R23, -R167.reuse, R23 ;  /* 0x00000017a7177221 */ /* 0x040fe40000010100 */
[----:B------:R-:W2:Y:S01]  /*2f5f0*/  MUFU.RSQ R164, R164 ;  /* 0x000000a400a47308 */ /* 0x000ea20000001400 */
[C---:B------:R-:W-:Y:S02]  /*2f600*/  FADD.FTZ R21, -R167.reuse, R21 ;  /* 0x00000015a7157221 */ /* 0x040fe40000010100 */
[C---:B------:R-:W-:Y:S02]  /*2f610*/  FADD.FTZ R24, -R167.reuse, R24 ;  /* 0x00000018a7187221 */ /* 0x040fe40000010100 */
[----:B------:R-:W-:Y:S02]  /*2f620*/  FADD.FTZ R22, -R167, R22 ;  /* 0x00000016a7167221 */ /* 0x000fe40000010100 */
[----:B0-----:R-:W-:Y:S01]  /*2f630*/  @!P1 IMAD.WIDE R238, R20, R11, c[0x0][0x1a0] ;  /* 0x0000680014ee9625 */ /* 0x001fe200078e020b */
[----:B-1----:R-:W-:-:S03]  /*2f640*/  LOP3.LUT R165, R181, 0x1f, RZ, 0xc0, !PT ;  /* 0x0000001fb5a57812 */ /* 0x002fc600078ec0ff */
[C---:B------:R-:W-:Y:S01]  /*2f650*/  FADD.FTZ R27, -R167.reuse, R27 ;  /* 0x0000001ba71b7221 */ /* 0x040fe20000010100 */
[----:B------:R0:W-:Y:S01]  /*2f660*/  @!P1 STG.E [R238.64], R169 ;  /* 0x000000a9ee009986 */ /* 0x0001e2000c101906 */
[----:B------:R-:W-:Y:S02]  /*2f670*/  FADD.FTZ R25, -R167, R25 ;  /* 0x00000019a7197221 */ /* 0x000fe40000010100 */
[----:B------:R-:W-:-:S04]  /*2f680*/  @!P1 IMAD.WIDE R242, R20, R11, c[0x0][0x1a8] ;  /* 0x00006a0014f29625 */ /* 0x000fc800078e020b */
[C---:B--2---:R-:W-:Y:S01]  /*2f690*/  FMUL.FTZ R241, R164.reuse, R10 ;  /* 0x0000000aa4f17220 */ /* 0x044fe20000410000 */
[----:B------:R1:W-:Y:S01]  /*2f6a0*/  @!P1 STG.E [R242.64], R164 ;  /* 0x000000a4f2009986 */ /* 0x0003e2000c101906 */
[C---:B------:R-:W-:Y:S02]  /*2f6b0*/  FADD.FTZ R170, -R167.reuse, R170 ;  /* 0x000000aaa7aa7221 */ /* 0x040fe40000010100 */
[C---:B------:R-:W-:Y:S02]  /*2f6c0*/  FMUL.FTZ R10, R164.reuse, R23 ;  /* 0x00000017a40a7220 */ /* 0x040fe40000410000 */
[C---:B------:R-:W-:Y:S02]  /*2f6d0*/  FMUL.FTZ R21, R164.reuse, R21 ;  /* 0x00000015a4157220 */ /* 0x040fe40000410000 */
[----:B------:R-:W-:Y:S02]  /*2f6e0*/  FMUL.FTZ R24, R164, R24 ;  /* 0x00000018a4187220 */ /* 0x000fe40000410000 */
[----:B------:R-:W-:-:S02]  /*2f6f0*/  FADD.FTZ R168, -R167, R168 ;  /* 0x000000a8a7a87221 */ /* 0x000fc40000010100 */
[C---:B------:R-:W-:Y:S02]  /*2f700*/  FADD.FTZ R179, -R167.reuse, R179 ;  /* 0x000000b3a7b37221 */ /* 0x040fe40000010100 */
[C---:B------:R-:W-:Y:S02]  /*2f710*/  FMUL.FTZ R23, R164.reuse, R22 ;  /* 0x00000016a4177220 */ /* 0x040fe40000410000 */
        /* <DEDUP_REMOVED lines=8> */
[----:B------:R-:W-:Y:S01]  /*2f7a0*/  FADD.FTZ R171, -R167, R221 ;  /* 0x000000dda7ab7221 */ /* 0x000fe20000010100 */
[----:B------:R-:W-:Y:S01]  /*2f7b0*/  LEA.HI.SX32 R221, R166, R165, 0x1d ;  /* 0x000000a5a6dd7211 */ /* 0x000fe200078feaff */
        /* <DEDUP_REMOVED lines=35> */
[C---:B0-----:R-:W-:Y:S02]  /*2f9f0*/  FADD.FTZ R169, -R167.reuse, R226 ;  /* 0x000000e2a7a97221 */ /* 0x041fe40000010100 */
        /* <DEDUP_REMOVED lines=10> */
[----:B------:R-:W-:Y:S02]  /*2faa0*/  FMUL.FTZ R25, R164, R170 ;  /* 0x000000aaa4197220 */ /* 0x000fe40000410000 */
[----:B------:R-:W-:Y:S02]  /*2fab0*/  FFMA.FTZ R21, R98, R21, R162 ;  /* 0x0000001562157223 */ /* 0x000fe400000100a2 */
[----:B------:R-:W-:-:S02]  /*2fac0*/  FFMA.FTZ R24, R99, R24, R163 ;  /* 0x0000001863187223 */ /* 0x000fc400000100a3 */
[----:B------:R-:W-:Y:S02]  /*2fad0*/  FADD.FTZ R167, -R167, R236 ;  /* 0x000000eca7a77221 */ /* 0x000fe40000010100 */
[----:B------:R-:W-:Y:S01]  /*2fae0*/  FMUL.FTZ R166, R164, R168 ;  /* 0x000000a8a4a67220 */ /* 0x000fe20000410000 */
[----:B------:R-:W-:Y:S01]  /*2faf0*/  F2FP.BF16.PACK_AB R165, R24, R21 ;  /* 0x0000001518a5723e */ /* 0x000fe200000010ff */
[C---:B------:R-:W-:Y:S02]  /*2fb00*/  FMUL.FTZ R170, R164.reuse, R179 ;  /* 0x000000b3a4aa7220 */ /* 0x040fe40000410000 */
[C---:B------:R-:W-:Y:S02]  /*2fb10*/  FMUL.FTZ R168, R164.reuse, R175 ;  /* 0x000000afa4a87220 */ /* 0x040fe40000410000 */
[C---:B-1----:R-:W-:Y:S02]  /*2fb20*/  FMUL.FTZ R243, R164.reuse, R174 ;  /* 0x000000aea4f37220 */ /* 0x042fe40000410000 */
        /* <DEDUP_REMOVED lines=63> */
[----:B------:R-:W-:Y:S01]  /*2ff20*/  FFMA.FTZ R25, R88, R25, R152 ;  /* 0x0000001958197223 */ /* 0x000fe20000010098 */
[----:B------:R-:W-:Y:S01]  /*2ff30*/  LEA R22, P0, R221, c[0x0][0x208], 0x4 ;  /* 0x00008200dd167a11 */ /* 0x000fe200078020ff */
[----:B------:R-:W-:Y:S01]  /*2ff40*/  FFMA.FTZ R169, R90, R173, R154 ;  /* 0x000000ad5aa97223 */ /* 0x000fe2000001009a */
[----:B------:R-:W-:Y:S01]  /*2ff50*/  F2FP.BF16.PACK_AB R172, R21, R10 ;  /* 0x0000000a15ac723e */ /* 0x000fe200000010ff */
[----:B------:R-:W-:Y:S01]  /*2ff60*/  FFMA.FTZ R243, R84, R243, R148 ;  /* 0x000000f354f37223 */ /* 0x000fe20000010094 */
[----:B------:R-:W-:Y:S01]  /*2ff70*/  LEA.HI.X R23, R221, c[0x0][0x20c], RZ, 0x4, P0 ;  /* 0x00008300dd177a11 */ /* 0x000fe200000f24ff */
[----:B------:R-:W-:-:S02]  /*2ff80*/  FFMA.FTZ R171, R86, R177, R150 ;  /* 0x000000b156ab7223 */ /* 0x000fc40000010096 */
[----:B------:R-:W-:Y:S02]  /*2ff90*/  FFMA.FTZ R180, R87, R180, R151 ;  /* 0x000000b457b47223 */ /* 0x000fe40000010097 */
[----:B------:R-:W-:Y:S01]  /*2ffa0*/  FFMA.FTZ R170, R85, R170, R149 ;  /* 0x000000aa55aa7223 */ /* 0x000fe20000010095 */
[----:B------:R0:W-:Y:S01]  /*2ffb0*/  STG.E.128 [R22.64], R164 ;  /* 0x000000a416007986 */ /* 0x0001e2000c101d06 */
        /* <DEDUP_REMOVED lines=9> */
[----:B------:R-:W-:Y:S01]  /*30050*/  LEA R176, P0, R214, c[0x0][0x208], 0x4 ;  /* 0x00008200d6b07a11 */ /* 0x000fe200078020ff */
[----:B------:R-:W-:Y:S01]  /*30060*/  FFMA.FTZ R175, R78, R187, R142 ;  /* 0x000000bb4eaf7223 */ /* 0x000fe2000001008e */
[----:B------:R-:W-:Y:S01]  /*30070*/  F2FP.BF16.PACK_AB R174, R174, R179 ;  /* 0x000000b3aeae723e */ /* 0x000fe200000010ff */
[----:B------:R-:W-:-:S02]  /*30080*/  FFMA.FTZ R184, R79, R184, R143 ;  /* 0x000000b84fb87223 */ /* 0x000fc4000001008f */
[----:B------:R-:W-:Y:S02]  /*30090*/  FFMA.FTZ R186, R83, R186, R147 ;  /* 0x000000ba53ba7223 */ /* 0x000fe40000010093 */
[----:B------:R-:W-:Y:S01]  /*300a0*/  IMAD.MOV.U32 R21, RZ, RZ, 0x10 ;  /* 0x00000010ff157424 */ /* 0x000fe200078e00ff */
[----:B------:R-:W-:Y:S01]  /*300b0*/  F2FP.BF16.PACK_AB R175, R184, R175 ;  /* 0x000000afb8af723e */ /* 0x000fe200000010ff */
[----:B------:R-:W-:Y:S01]  /*300c0*/  FFMA.FTZ R180, R72, R191, R136 ;  /* 0x000000bf48b47223 */ /* 0x000fe20000010088 */
[----:B------:R-:W-:Y:S01]  /*300d0*/  F2FP.BF16.PACK_AB R173, R186, R173 ;  /* 0x000000adbaad723e */ /* 0x000fe200000010ff */
[----:B------:R-:W-:-:S04]  /*300e0*/  IMAD.WIDE.U32 R26, R26, R21, c[0x0][0x208] ;  /* 0x000082001a1a7625 */ /* 0x000fc800078e0015 */
[----:B------:R-:W-:Y:S01]  /*300f0*/  IMAD.WIDE.U32 R178, R178, R21, c[0x0][0x208] ;  /* 0x00008200b2b27625 */ /* 0x000fe200078e0015 */
[----:B------:R1:W-:Y:S03]  /*30100*/  STG.E.128 [R26.64], R168 ;  /* 0x000000a81a007986 */ /* 0x0003e6000c101d06 */
[----:B------:R-:W-:Y:S01]  /*30110*/  FFMA.FTZ R25, R73, R194, R137 ;  /* 0x000000c249197223 */ /* 0x000fe20000010089 */
[----:B------:R2:W-:Y:S01]  /*30120*/  STG.E.128 [R178.64], R172 ;  /* 0x000000acb2007986 */ /* 0x0005e2000c101d06 */
[----:B0-----:R-:W-:Y:S02]  /*30130*/  FFMA.FTZ R164, R56, R207, R120 ;  /* 0x000000cf38a47223 */ /* 0x001fe40000010078 */
        /* <DEDUP_REMOVED lines=9> */
[----:B-1----:R-:W-:Y:S02]  /*301d0*/  FFMA.FTZ R169, R53, R220, R117 ;  /* 0x000000dc35a97223 */ /* 0x002fe40000010075 */
[----:B------:R-:W-:Y:S01]  /*301e0*/  FFMA.FTZ R170, R44, R195, R108 ;  /* 0x000000c32caa7223 */ /* 0x000fe2000001006c */
[----:B------:R-:W-:Y:S01]  /*301f0*/  F2FP.BF16.PACK_AB R183, R188, R183 ;  /* 0x000000b7bcb7723e */ /* 0x000fe200000010ff */
[----:B--2---:R-:W-:Y:S01]  /*30200*/  FFMA.FTZ R173, R45, R226, R109 ;  /* 0x000000e22dad7223 */ /* 0x004fe2000001006d */
[----:B------:R-:W-:Y:S01]  /*30210*/  F2FP.BF16.PACK_AB R166, R169, R166 ;  /* 0x000000a6a9a6723e */ /* 0x000fe200000010ff */
[----:B------:R-:W-:-:S02]  /*30220*/  FFMA.FTZ R181, R74, R185, R138 ;  /* 0x000000b94ab57223 */ /* 0x000fc4000001008a */
[----:B------:R-:W-:Y:S01]  /*30230*/  FFMA.FTZ R193, R68, R193, R132 ;  /* 0x000000c144c17223 */ /* 0x000fe20000010084 */
[----:B------:R-:W-:Y:S01]  /*30240*/  F2FP.BF16.PACK_AB R170, R173, R170 ;  /* 0x000000aaadaa723e */ /* 0x000fe200000010ff */
[----:B------:R-:W-:Y:S02]  /*30250*/  FFMA.FTZ R198, R69, R198, R133 ;  /* 0x000000c645c67223 */ /* 0x000fe40000010085 */
[----:B------:R-:W-:Y:S02]  /*30260*/  FFMA.FTZ R10, R75, R182, R139 ;  /* 0x000000b64b0a7223 */ /* 0x000fe4000001008b */
        /* <DEDUP_REMOVED lines=32> */
[----:B------:R-:W-:Y:S01]  /*30470*/  LEA.HI.X R177, R214, c[0x0][0x20c], RZ, 0x4, P0 ;  /* 0x00008300d6b17a11 */ /* 0x000fe200000f24ff */
[----:B------:R-:W-:-:S02]  /*30480*/  FFMA.FTZ R228, R43, R228, R107 ;  /* 0x000000e42be47223 */ /* 0x000fc4000001006b */
[----:B------:R-:W-:Y:S01]  /*30490*/  FFMA.FTZ R172, R40, R235, R104 ;  /* 0x000000eb28ac7223 */ /* 0x000fe20000010068 */
[----:B------:R-:W-:Y:S01]  /*304a0*/  F2FP.BF16.PACK_AB R175, R234, R175 ;  /* 0x000000afeaaf723e */ /* 0x000fe200000010ff */
[----:B------:R-:W-:Y:S01]  /*304b0*/  FFMA.FTZ R179, R41, R196, R105 ;  /* 0x000000c429b37223 */ /* 0x000fe20000010069 */
[----:B------:R-:W-:Y:S01]  /*304c0*/  F2FP.BF16.PACK_AB R173, R228, R173 ;  /* 0x000000ade4ad723e */ /* 0x000fe200000010ff */
[----:B------:R-:W-:-:S03]  /*304d0*/  IMAD.WIDE.U32 R190, R190, R21, c[0x0][0x208] ;  /* 0x00008200bebe7625 */ /* 0x000fc600078e0015 */
[----:B------:R-:W-:Y:S01]  /*304e0*/  F2FP.BF16.PACK_AB R172, R179, R172 ;  /* 0x000000acb3ac723e */ /* 0x000fe200000010ff */
        /* <DEDUP_REMOVED lines=8> */
[----:B------:R0:W-:Y:S01]  /*30570*/  STG.E.128 [R176.64], R172 ;  /* 0x000000acb0007986 */ /* 0x0001e2000c101d06 */
[----:B------:R-:W-:-:S13]  /*30580*/  ISETP.GE.AND P0, PT, R20, c[0x0][0x164], PT ;  /* 0x0000590014007a0c */ /* 0x000fda0003f06270 */
[----:B0-----:R-:W-:Y:S01]  /*30590*/  @P0 CALL.REL.NOINC `(.L_x_16199) ;  /* 0x0000001000000944 */ /* 0x001fe20003c00000 */
[----:B------:R-:W-:Y:S05]  /*305a0*/  BRA `(.L_x_16200) ;  /* 0xfffd049000007947 */ /* 0x000fea000383ffff */
.L_x_16199:
[----:B------:R-:W-:Y:S05]  /*305b0*/  BSYNC B0 ;  /* 0x0000000000007941 */ /* 0x000fea0003800000 */
.L_x_15164:
[----:B------:R-:W-:Y:S05]  /*305c0*/  EXIT ;  /* 0x000000000000794d */ /* 0x000fea0003800000 */
.L_x_16197:
[----:B------:R-:W-:Y:S01]  /*305d0*/  IMAD.MOV.U32 R11, RZ, RZ, 0x1 ;  /* 0x00000001ff0b7424 */ /* 0x000fe200078e00ff */
[----:B0-----:R-:W-:Y:S01]  /*305e0*/  MOV R164, 0x30620 ;  /* 0x0003062000a47802 */ /* 0x001fe20000000f00 */
[----:B------:R-:W-:Y:S02]  /*305f0*/  IMAD.MOV.U32 R166, RZ, RZ, 0x1f ;  /* 0x0000001fffa67424 */ /* 0x000fe400078e00ff */
[----:B------:R-:W-:Y:S02]  /*30600*/  IMAD.MOV.U32 R167, RZ, RZ, -0x1 ;  /* 0xffffffffffa77424 */ /* 0x000fe400078e00ff */
[----:B------:R-:W-:Y:S05]  /*30610*/  CALL.REL.NOINC `($__internal_23_$__cuda_sm70_shflsync_bfly_p) ;  /* 0x00000b9000007944 */ /* 0x000fea0003c00000 */
[----:B01----:R-:W-:Y:S05]  /*30620*/  BRA `(.L_x_16201) ;  /* 0xffffe59000007947 */ /* 0x003fea000383ffff */
.L_x_16198:
[----:B------:R-:W-:Y:S01]  /*30630*/  HFMA2.MMA R11, -RZ, RZ, 0, 1.1920928955078125e-07 ;  /* 0x00000002ff0b7435 */ /* 0x000fe200000001ff */
[----:B0-----:R-:W-:Y:S01]  /*30640*/  IMAD.MOV.U32 R166, RZ, RZ, 0x1f ;  /* 0x0000001fffa67424 */ /* 0x001fe200078e00ff */
[----:B------:R-:W-:Y:S01]  /*30650*/  MOV R164, 0x30680 ;  /* 0x0003068000a47802 */ /* 0x000fe20000000f00 */
[----:B------:R-:W-:-:S03]  /*30660*/  IMAD.MOV.U32 R167, RZ, RZ, -0x1 ;  /* 0xffffffffffa77424 */ /* 0x000fc600078e00ff */
[----:B------:R-:W-:Y:S05]  /*30670*/  CALL.REL.NOINC `($__internal_23_$__cuda_sm70_shflsync_bfly_p) ;  /* 0x00000b3000007944 */ /* 0x000fea0003c00000 */
[----:B01----:R-:W-:Y:S01]  /*30680*/  FADD.FTZ R238, R238, R11 ;  /* 0x0000000beeee7221 */ /* 0x003fe20000010000 */
[----:B------:R-:W-:Y:S01]  /*30690*/  MOV R164, 0x306e0 ;  /* 0x000306e000a47802 */ /* 0x000fe20000000f00 */
[----:B------:R-:W-:Y:S02]  /*306a0*/  IMAD.MOV.U32 R11, RZ, RZ, 0x4 ;  /* 0x00000004ff0b7424 */ /* 0x000fe400078e00ff */
[----:B------:R-:W-:-:S02]  /*306b0*/  IMAD.MOV.U32 R166, RZ, RZ, 0x1f ;  /* 0x0000001fffa67424 */ /* 0x000fc400078e00ff */
[----:B------:R-:W-:Y:S02]  /*306c0*/  IMAD.MOV.U32 R167, RZ, RZ, -0x1 ;  /* 0xffffffffffa77424 */ /* 0x000fe400078e00ff */
[----:B------:R-:W-:Y:S05]  /*306d0*/  CALL.REL.NOINC `($__internal_23_$__cuda_sm70_shflsync_bfly_p) ;  /* 0x00000ad000007944 */ /* 0x000fea0003c00000 */
[----:B01----:R-:W-:Y:S01]  /*306e0*/  FADD.FTZ R238, R238, R11 ;  /* 0x0000000beeee7221 */ /* 0x003fe20000010000 */
[----:B------:R-:W-:Y:S01]  /*306f0*/  MOV R164, 0x30740 ;  /* 0x0003074000a47802 */ /* 0x000fe20000000f00 */
[----:B------:R-:W-:Y:S02]  /*30700*/  IMAD.MOV.U32 R11, RZ, RZ, 0x8 ;  /* 0x00000008ff0b7424 */ /* 0x000fe400078e00ff */
[----:B------:R-:W-:Y:S02]  /*30710*/  IMAD.MOV.U32 R166, RZ, RZ, 0x1f ;  /* 0x0000001fffa67424 */ /* 0x000fe400078e00ff */
[----:B------:R-:W-:Y:S02]  /*30720*/  IMAD.MOV.U32 R167, RZ, RZ, -0x1 ;  /* 0xffffffffffa77424 */ /* 0x000fe400078e00ff */
[----:B------:R-:W-:Y:S05]  /*30730*/  CALL.REL.NOINC `($__internal_23_$__cuda_sm70_shflsync_bfly_p) ;  /* 0x00000a7000007944 */ /* 0x000fea0003c00000 */
[----:B01----:R-:W-:Y:S01]  /*30740*/  FADD.FTZ R238, R238, R11 ;  /* 0x0000000beeee7221 */ /* 0x003fe20000010000 */
[----:B------:R-:W-:Y:S01]  /*30750*/  MOV R166, 0x1f ;  /* 0x0000001f00a67802 */ /* 0x000fe20000000f00 */
[----:B------:R-:W-:Y:S01]  /*30760*/  IMAD.MOV.U32 R11, RZ, RZ, 0x10 ;  /* 0x00000010ff0b7424 */ /* 0x000fe200078e00ff */
[----:B------:R-:W-:Y:S01]  /*30770*/  MOV R164, 0x307a0 ;  /* 0x000307a000a47802 */ /* 0x000fe20000000f00 */
[----:B------:R-:W-:-:S02]  /*30780*/  IMAD.MOV.U32 R167, RZ, RZ, -0x1 ;  /* 0xffffffffffa77424 */ /* 0x000fc400078e00ff */
[----:B------:R-:W-:Y:S05]  /*30790*/  CALL.REL.NOINC `($__internal_23_$__cuda_sm70_shflsync_bfly_p) ;  /* 0x00000a1000007944 */ /* 0x000fea0003c00000 */
[----:B-1----:R-:W-:Y:S02]  /*307a0*/  FADD.FTZ R11, R238, R11 ;  /* 0x0000000bee0b7221 */ /* 0x002fe40000010000 */
[----:B0-----:R-:W-:-:S02]  /*307b0*/  IMAD.MOV.U32 R167, RZ, RZ, -0x1 ;  /* 0xffffffffffa77424 */ /* 0x001fc400078e00ff */
        /* <DEDUP_REMOVED lines=128> */
[----:B------:R-:W-:Y:S02]  /*30fc0*/  IMAD.MOV.U32 R166, RZ, RZ, 0x1f ;  /* 0x0000001fffa67424 */ /* 0x000fe400078e00ff */
[----:B------:R-:W-:Y:S01]  /*30fd0*/  FFMA.FTZ R238, R164, R164, R11 ;  /* 0x000000a4a4ee7223 */ /* 0x000fe2000001000b */
[----:B------:R-:W-:Y:S01]  /*30fe0*/  MOV R164, 0x31010 ;  /* 0x0003101000a47802 */ /* 0x000fe20000000f00 */
[----:B------:R-:W-:Y:S02]  /*30ff0*/  IMAD.MOV.U32 R11, RZ, RZ, 0x1 ;  /* 0x00000001ff0b7424 */ /* 0x000fe400078e00ff */
        /* <DEDUP_REMOVED lines=9> */
[----:B------:R-:W-:Y:S01]  /*31090*/  IMAD.MOV.U32 R11, RZ, RZ, 0x4 ;  /* 0x00000004ff0b7424 */ /* 0x000fe200078e00ff */
[----:B------:R-:W-:Y:S01]  /*310a0*/  MOV R164, 0x310d0 ;  /* 0x000310d000a47802 */ /* 0x000fe20000000f00 */
[----:B------:R-:W-:Y:S02]  /*310b0*/  IMAD.MOV.U32 R166, RZ, RZ, 0x1f ;  /* 0x0000001fffa67424 */ /* 0x000fe400078e00ff */
[----:B------:R-:W-:Y:S05]  /*310c0*/  CALL.REL.NOINC `($__internal_23_$__cuda_sm70_shflsync_bfly_p) ;  /* 0x000000e000007944 */ /* 0x000fea0003c00000 */
[----:B01----:R-:W-:Y:S01]  /*310d0*/  FADD.FTZ R238, R238, R11 ;  /* 0x0000000beeee7221 */ /* 0x003fe20000010000 */
[----:B------:R-:W-:Y:S01]  /*310e0*/  MOV R164, 0x31130 ;  /* 0x0003113000a47802 */ /* 0x000fe20000000f00 */
[----:B------:R-:W-:Y:S02]  /*310f0*/  IMAD.MOV.U32 R11, RZ, RZ, 0x8 ;  /* 0x00000008ff0b7424 */ /* 0x000fe400078e00ff */
[----:B------:R-:W-:Y:S02]  /*31100*/  IMAD.MOV.U32 R166, RZ, RZ, 0x1f ;  /* 0x0000001fffa67424 */ /* 0x000fe400078e00ff */
[----:B------:R-:W-:-:S02]  /*31110*/  IMAD.MOV.U32 R167, RZ, RZ, -0x1 ;  /* 0xffffffffffa77424 */ /* 0x000fc400078e00ff */
[----:B------:R-:W-:Y:S05]  /*31120*/  CALL.REL.NOINC `($__internal_23_$__cuda_sm70_shflsync_bfly_p) ;  /* 0x0000008000007944 */ /* 0x000fea0003c00000 */
[----:B01----:R-:W-:Y:S01]  /*31130*/  FADD.FTZ R238, R238, R11 ;  /* 0x0000000beeee7221 */ /* 0x003fe20000010000 */
[----:B------:R-:W-:Y:S01]  /*31140*/  MOV R164, 0x31190 ;  /* 0x0003119000a47802 */ /* 0x000fe20000000f00 */
[----:B------:R-:W-:-:S02]  /*31150*/  IMAD.MOV.U32 R11, RZ, RZ, 0x10 ;  /* 0x00000010ff0b7424 */ /* 0x000fc400078e00ff */
[----:B------:R-:W-:Y:S02]  /*31160*/  IMAD.MOV.U32 R166, RZ, RZ, 0x1f ;  /* 0x0000001fffa67424 */ /* 0x000fe400078e00ff */
[----:B------:R-:W-:Y:S02]  /*31170*/  IMAD.MOV.U32 R167, RZ, RZ, -0x1 ;  /* 0xffffffffffa77424 */ /* 0x000fe400078e00ff */
[----:B------:R-:W-:Y:S05]  /*31180*/  CALL.REL.NOINC `($__internal_23_$__cuda_sm70_shflsync_bfly_p) ;  /* 0x0000002000007944 */ /* 0x000fea0003c00000 */
[----:B01----:R-:W-:Y:S01]  /*31190*/  IMAD.MOV.U32 R167, RZ, RZ, R11 ;  /* 0x000000ffffa77224 */ /* 0x003fe200078e000b */
[----:B------:R-:W-:Y:S05]  /*311a0*/  BRA `(.L_x_16202) ;  /* 0xffffe35000007947 */ /* 0x000fea000383ffff */
        .weak           $__internal_23_$__cuda_sm70_shflsync_bfly_p
        .type           $__internal_23_$__cuda_sm70_shflsync_bfly_p,@function
        .size           $__internal_23_$__cuda_sm70_shflsync_bfly_p,(.L_x_52441 - $__internal_23_$__cuda_sm70_shflsync_bfly_p)
$__internal_23_$__cuda_sm70_shflsync_bfly_p:
[----:B------:R-:W-:Y:S01]  /*311b0*/  IMAD.MOV.U32 R165, RZ, RZ, 0x0 ;  /* 0x00000000ffa57424 */ /* 0x000fe200078e00ff */
[----:B------:R-:W-:Y:S04]  /*311c0*/  WARPSYNC R167 ;  /* 0x000000a700007348 */ /* 0x000fe80003800000 */
[----:B------:R0:W1:Y:S01]  /*311d0*/  SHFL.BFLY PT, R11, R238, R11, R166 ;  /* 0x0c00000bee0b7389 */ /* 0x00006200000e00a6 */
[----:B------:R-:W-:Y:S05]  /*311e0*/  RET.REL.NODEC R164 `(_ZN10layer_norm31ln_parallel_residual_fwd_kernelINS_13Kernel_traitsIf13__nv_bfloat16S2_S2_fjLj2048ELj1ELj4ELj1ELj16ENS_18Kernel_traits_baseILj2048EfS2_S2_S2_fjLj128EEEEELb1ELb1ELb1EEEvNS_9FwdParamsE) ;  /* 0xfffcee10a4007950 */ /* 0x000fea0003c3ffff */
.L_x_16203:
        /* <DEDUP_REMOVED lines=9> */
.L_x_52441:


//--------------------- .text._ZN10layer_norm31ln_parallel_residual_fwd_kernelINS_13Kernel_traitsI13__nv_bfloat16S2_fS2_fjLj2048ELj1ELj4ELj1ELj16ENS_18Kernel_traits_baseILj2048ES2_S2_fS2_fjLj128EEEEELb0ELb0ELb0EEEvNS_9FwdParamsE --------------------------
	.section	.text._ZN10layer_norm31ln_parallel_residual_fwd_kernelINS_13Kernel_traitsI13__nv_bfloat16S2_fS2_fjLj2048ELj1ELj4ELj1ELj16ENS_18Kernel_traits_baseILj2048ES2_S2_fS2_fjLj128EEEEELb0ELb0ELb0EEEvNS_9FwdParamsE,"ax",@progbits
	.sectioninfo	@"SHI_REGISTERS=255"
	.align	128
        .global         _ZN10layer_norm31ln_parallel_residual_fwd_kernelINS_13Kernel_traitsI13__nv_bfloat16S2_fS2_fjLj2048ELj1ELj4ELj1ELj16ENS_18Kernel_traits_baseILj2048ES2_S2_fS2_fjLj128EEEEELb0ELb0ELb0EEEvNS_9FwdParamsE
        .type           _ZN10layer_norm31ln_parallel_residual_fwd_kernelINS_13Kernel_traitsI13__nv_bfloat16S2_fS2_fjLj2048ELj1ELj4ELj1ELj16ENS_18Kernel_traits_baseILj2048ES2_S2_fS2_fjLj128EEEEELb0ELb0ELb0EEEvNS_9FwdParamsE,@function
        .size           _ZN10layer_norm31ln_parallel_residual_fwd_kernelINS_13Kernel_traitsI13__nv_bfloat16S2_fS2_fjLj2048ELj1ELj4ELj1ELj16ENS_18Kernel_traits_baseILj2048ES2_S2_fS2_fjLj128EEEEELb0ELb0ELb0EEEvNS_9FwdParamsE,(.L_x_52442 - _ZN10layer_norm31ln_parallel_residual_fwd_kernelINS_13Kernel_traitsI13__nv_bfloat16S2_fS2_fjLj2048ELj1ELj4ELj1ELj16ENS_18Kernel_traits_baseILj2048ES2_S2_fS2_fjLj128EEEEELb0ELb0ELb0EEEvNS_9FwdParamsE)
        .other          _ZN10layer_norm31ln_parallel_residual_fwd_kernelINS_13Kernel_traitsI13__nv_bfloat16S2_fS2_fjLj2048ELj1ELj4ELj1ELj16ENS_18Kernel_traits_baseILj2048ES2_S2_fS2_fjLj128EEEEELb0ELb0ELb0EEEvNS_9FwdParamsE,@"STO_CUDA_ENTRY STV_DEFAULT"
_ZN10layer_norm31ln_parallel_residual_fwd_kernelINS_13Kernel_traitsI13__nv_bfloat16S2_fS2_fjLj2048ELj1ELj4ELj1ELj16ENS_18Kernel_traits_baseILj2048ES2_S2_fS2_fjLj128EEEEELb0ELb0ELb0EEEvNS_9FwdParamsE:
.text._ZN10layer_norm31ln_parallel_residual_fwd_kernelINS_13Kernel_traitsI13__nv_bfloat16S2_fS2_fjLj2048ELj1ELj4ELj1ELj16ENS_18Kernel_traits_baseILj2048ES2_S2_fS2_fjLj128EEEEELb0ELb0ELb0EEEvNS_9FwdParamsE:
        /* <DEDUP_REMOVED lines=10> */
[----:B0-----:R-:W-:-:S02]  /*00a0*/  LOP3.LUT R139, R157, 0x1f, RZ, 0xc, !PT ;  /* 0x0000001f9d8b7812 */ /* 0x001fc400078e0cff */
[----:B------:R-:W-:Y:S02]  /*00b0*/  LOP3.LUT R56, R157, 0x1f, RZ, 0xc0, !PT ;  /* 0x0000001f9d387812 */ /* 0x000fe400078ec0ff */
[----:B------:R-:W-:-:S04]  /*00c0*/  LEA.HI.SX32 R139, R0, R139, 0x1d ;  /* 0x0000008b008b7211 */ /* 0x000fc800078feaff */
        /* <DEDUP_REMOVED lines=21> */
[----:B------:R-:W-:Y:S01]  /*0220*/  IMAD.WIDE.U32 R108, R56, R109, c[0x0][0x1b0] ;  /* 0x00006c00386c7625 */ /* 0x000fe200078e006d */
        /* <DEDUP_REMOVED lines=11> */
.L_x_16205:
[----:B-1----:R-:W-:Y:S05]  /*02e0*/  BSYNC B0 ;  /* 0x0000000000007941 */ /* 0x002fea0003800000 */
.L_x_16204:
        /* <DEDUP_REMOVED lines=25> */
.L_x_16207:
[----:B------:R-:W-:Y:S05]  /*0480*/  BSYNC B0 ;  /* 0x0000000000007941 */ /* 0x000fea0003800000 */
.L_x_16206:
        /* <DEDUP_REMOVED lines=25> */
.L_x_16209:
[----:B------:R-:W-:Y:S05]  /*0620*/  BSYNC B0 ;  /* 0x0000000000007941 */ /* 0x000fea0003800000 */
.L_x_16208:
        /* <DEDUP_REMOVED lines=25> */
.L_x_16211:
[----:B------:R-:W-:Y:S05]  /*07c0*/  BSYNC B0 ;  /* 0x0000000000007941 */ /* 0x000fea0003800000 */
.L_x_16210:
        /* <DEDUP_REMOVED lines=28> */
.L_x_16213:
[----:B0-----:R-:W-:Y:S05]  /*0990*/  BSYNC B0 ;  /* 0x0000000000007941 */ /* 0x001fea0003800000 */
.L_x_16212:
        /* <DEDUP_REMOVED lines=28> */
.L_x_16215:
[----:B0-----:R-:W-:Y:S05]  /*0b60*/  BSYNC B0 ;  /* 0x0000000000007941 */ /* 0x001fea0003800000 */
.L_x_16214:
[----:B------:R-:W-:Y:S01]  /*0b70*/  ISETP.GE.U32.AND P1, PT, R139, 0xe0, PT ;  /* 0x000000e08b00780c */ /* 0x000fe20003f26070 */
[----:B------:R-:W-:Y:S01]  /*0b80*/  BSSY B0, `(.L_x_16216) ;  /* 0x000001d000007945 */ /* 0x000fe20003800000 */
[----:B------:R-:W-:Y:S02]  /*0b90*/  SHF.R.U32.HI R157, RZ, 0x5, R157 ;  /* 0x00000005ff9d7819 */ /* 0x000fe4000001169d */
[----:B------:R-:W-:Y:S02]  /*0ba0*/  LOP3.LUT R138, R138, 0xfffffff7, RZ, 0xc0, !PT ;  /* 0xfffffff78a8a7812 */ /* 0x000fe400078ec0ff */
[----:B------:R-:W-:-:S07]  /*0bb0*/  LEA R157, R6, R157, 0x2 ;  /* 0x0000009d069d7211 */ /* 0x000fce00078e10ff */
        /* <DEDUP_REMOVED lines=8> */
[----:B------:R-:W-:Y:S01]  /*0c40*/  HFMA2.MMA R17, -RZ, RZ, 0, 9.5367431640625e-07 ;  /* 0x00000010ff117435 */ /* 0x000fe200000001ff */
        /* <DEDUP_REMOVED lines=16> */
.L_x_16217:
[----:B0-----:R-:W-:Y:S05]  /*0d50*/  BSYNC B0 ;  /* 0x0000000000007941 */ /* 0x001fea0003800000 */
.L_x_16216:
        /* <DEDUP_REMOVED lines=23> */
[----:B------:R-:W-:Y:S01]  /*0ed0*/  @!P1 CS2R R44, SRZ ;  /* 0x00000000002c9805 */ /* 0x000fe2000001ff00 */
[----:B------:R-:W-:Y:S01]  /*0ee0*/  @!P1 CS2R R46, SRZ ;  /* 0x00000000002e9805 */ /* 0x000fe2000001ff00 */
[----:B------:R-:W-:Y:S01]  /*0ef0*/  @!P2 CS2R R52, SRZ ;  /* 0x000000000034a805 */ /* 0x000fe2000001ff00 */
[----:B------:R-:W-:Y:S02]  /*0f00*/  @!P2 CS2R R54, SRZ ;  /* 0x000000000036a805 */ /* 0x000fe4000001ff00 */
.L_x_16219:
[----:B0-----:R-:W-:Y:S05]  /*0f10*/  BSYNC B0 ;  /* 0x0000000000007941 */ /* 0x001fea0003800000 */
.L_x_16218:
[----:B------:R-:W-:-:S13]  /*0f20*/  ISETP.GE.AND P1, PT, R157, c[0x0][0x164], PT ;  /* 0x000059009d007a0c */ /* 0x000fda0003f26270 */
[----:B------:R-:W-:Y:S05]  /*0f30*/  @P1 EXIT ;  /* 0x000000000000194d */ /* 0x000fea0003800000 */
        /* <DEDUP_REMOVED lines=190> */
[--C-:B-1----:R-:W-:Y:S01]  /*1b20*/  PRMT R3, RZ, 0x5410, R86.reuse ;  /* 0x00005410ff037816 */ /* 0x102fe20000000056 */
        /* <DEDUP_REMOVED lines=140> */
[----:B0-----:R-:W-:Y:S02]  /*23f0*/  PRMT R0, RZ, 0x5410, R65 ;  /* 0x00005410ff007816 */ /* 0x001fe40000000041 */
[----:B------:R-:W-:Y:S02]  /*2400*/  PRMT R161, RZ, 0x5410, R55 ;  /* 0x00005410ffa17816 */ /* 0x000fe40000000037 */
[----:B-1----:R-:W-:Y:S01]  /*2410*/  PRMT R3, RZ, 0x7610, R65 ;  /* 0x00007610ff037816 */ /* 0x002fe20000000041 */
[----:B------:R0:W-:Y:S01]  /*2420*/  STL [R1+0x58], R0 ;  /* 0x0000580001007387 */ /* 0x0001e20000100800 */
[----:B------:R-:W-:Y:S02]  /*2430*/  PRMT R163, RZ, 0x7610, R55 ;  /* 0x00007610ffa37816 */ /* 0x000fe40000000037 */
[--C-:B--2---:R-:W-:Y:S01]  /*2440*/  PRMT R2, RZ, 0x5410, R66.reuse ;  /* 0x00005410ff027816 */ /* 0x104fe20000000042 */
[----:B------:R1:W-:Y:S04]  /*2450*/  STL [R1+0x48], R3 ;  /* 0x0000480301007387 */ /* 0x0003e80000100800 */
[----:B------:R2:W-:Y:S01]  /*2460*/  STL [R1+0x38], R2 ;  /* 0x0000380201007387 */ /* 0x0005e20000100800 */
[----:B0-----:R-:W-:-:S02]  /*2470*/  PRMT R0, RZ, 0x7610, R66 ;  /* 0x00007610ff007816 */ /* 0x001fc40000000042 */
[----:B-1----:R-:W-:-:S03]  /*2480*/  PRMT R3, RZ, 0x5410, R67 ;  /* 0x00005410ff037816 */ /* 0x002fc60000000043 */
[----:B------:R0:W-:Y:S01]  /*2490*/  STL [R1+0x28], R0 ;  /* 0x0000280001007387 */ /* 0x0001e20000100800 */
[----:B--2---:R-:W-:-:S03]  /*24a0*/  PRMT R2, RZ, 0x7610, R67 ;  /* 0x00007610ff027816 */ /* 0x004fc60000000043 */
[----:B------:R1:W-:Y:S04]  /*24b0*/  STL [R1+0x18], R3 ;  /* 0x0000180301007387 */ /* 0x0003e80000100800 */
[----:B------:R2:W-:Y:S01]  /*24c0*/  STL [R1+0x8], R2 ;  /* 0x0000080201007387 */ /* 0x0005e20000100800 */
[--C-:B0-----:R-:W-:Y:S02]  /*24d0*/  PRMT R0, RZ, 0x5410, R248.reuse ;  /* 0x00005410ff007816 */ /* 0x101fe400000000f8 */
[----:B------:R-:W-:Y:S02]  /*24e0*/  PRMT R248, RZ, 0x7610, R248 ;  /* 0x00007610fff87816 */ /* 0x000fe400000000f8 */
[--C-:B-1----:R-:W-:Y:S01]  /*24f0*/  PRMT R3, RZ, 0x5410, R59.reuse ;  /* 0x00005410ff037816 */ /* 0x102fe2000000003b */
[----:B------:R0:W-:Y:S01]  /*2500*/  STL [R1+0x4], R0 ;  /* 0x0000040001007387 */ /* 0x0001e20000100800 */
[----:B--2---:R-:W-:-:S02]  /*2510*/  PRMT R2, RZ, 0x7610, R59 ;  /* 0x00007610ff027816 */ /* 0x004fc4000000003b */
[----:B0-----:R-:W-:Y:S02]  /*2520*/  PRMT R0, RZ, 0x5410, R220 ;  /* 0x00005410ff007816 */ /* 0x001fe400000000dc */
[--C-:B------:R-:W-:Y:S02]  /*2530*/  PRMT R220, RZ, 0x5410, R216.reuse ;  /* 0x00005410ffdc7816 */ /* 0x100fe400000000d8 */
[----:B------:R-:W-:Y:S01]  /*2540*/  PRMT R216, RZ, 0x7610, R216 ;  /* 0x00007610ffd87816 */ /* 0x000fe200000000d8 */
[----:B------:R0:W-:Y:S02]  /*2550*/  STL [R1], R0 ;  /* 0x0000000001007387 */ /* 0x0001e40000100800 */
[----:B0-----:R-:W-:Y:S02]  /*2560*/  PRMT R0, RZ, 0x5410, R44 ;  /* 0x00005410ff007816 */ /* 0x001fe4000000002c */
.L_x_16383:
        /* <DEDUP_REMOVED lines=9> */
[----:B------:R-:W-:Y:S01]  /*2600*/  HFMA2.MMA R60, -RZ, RZ, 0, 9.5367431640625e-07 ;  /* 0x00000010ff3c7435 */ /* 0x000fe200000001ff */
[----:B------:R-:W-:-:S04]  /*2610*/  ISETP.NE.U32.AND P1, PT, RZ, c[0x0][0x178], PT ;  /* 0x00005e00ff007a0c */ /* 0x000fc80003f25070 */
[----:B------:R-:W-:-:S05]  /*2620*/  ISETP.NE.AND.EX P1, PT, RZ, c[0x0][0x17c], PT, P1 ;  /* 0x00005f00ff007a0c */ /* 0x000fca0003f25310 */
[----:B------:R-:W-:-:S06]  /*2630*/  IMAD.WIDE.U32 R60, R164, R60, c[0x0][0x170] ;  /* 0x00005c00a43c7625 */ /* 0x000fcc00078e003c */
[----:B------:R-:W2:Y:S02]  /*2640*/  LDG.E.128 R60, [R60.64] ;  /* 0x000000043c3c7981 */ /* 0x000ea4000c1e1d00 */
[----:B------:R-:W-:-:S04]  /*2650*/  @P1 LEA R56, P2, R164, c[0x0][0x178], 0x4 ;  /* 0x00005e00a4381a11 */ /* 0x000fc800078420ff */
[----:B------:R-:W-:-:S05]  /*2660*/  @P1 LEA.HI.X R57, R164, c[0x0][0x17c], RZ, 0x4, P2 ;  /* 0x00005f00a4391a11 */ /* 0x000fca00010f24ff */
[----:B------:R0:W5:Y:S01]  /*2670*/  @P1 LDG.E.128 R44, [R56.64] ;  /* 0x00000004382c1981 */ /* 0x000162000c1e1d00 */
[----:B------:R-:W-:-:S04]  /*2680*/  ISETP.NE.U32.AND P1, PT, RZ, c[0x0][0x180], PT ;  /* 0x00006000ff007a0c */ /* 0x000fc80003f25070 */
[----:B------:R-:W-:-:S13]  /*2690*/  ISETP.NE.AND.EX P1, PT, RZ, c[0x0][0x184], PT, P1 ;  /* 0x00006100ff007a0c */ /* 0x000fda0003f25310 */
[----:B0-----:R-:W-:-:S04]  /*26a0*/  @P1 LEA R56, P2, R164, c[0x0][0x180], 0x5 ;  /* 0x00006000a4381a11 */ /* 0x001fc800078428ff */
[----:B------:R-:W-:Y:S02]  /*26b0*/  @P1 LEA.HI.X R57, R164, c[0x0][0x184], RZ, 0x5, P2 ;  /* 0x00006100a4391a11 */ /* 0x000fe400010f2cff */
[----:B------:R-:W-:-:S03]  /*26c0*/  ISETP.NE.U32.AND P2, PT, RZ, c[0x0][0x178], PT ;  /* 0x00005e00ff007a0c */ /* 0x000fc60003f45070 */
[----:B------:R2:W5:Y:S01]  /*26d0*/  @P1 LDG.E.128 R48, [R56.64] ;  /* 0x0000000438301981 */ /* 0x000562000c1e1d00 */
[----:B------:R-:W-:-:S03]  /*26e0*/  ISETP.NE.AND.EX P2, PT, RZ, c[0x0][0x17c], PT, P2 ;  /* 0x00005f00ff007a0c */ /* 0x000fc60003f45320 */
[----:B------:R2:W5:Y:S02]  /*26f0*/  @P1 LDG.E.128 R52, [R56.64+0x10] ;  /* 0x0000100438341981 */ /* 0x000564000c1e1d00 */
[----:B--2---:R-:W-:-:S08]  /*2700*/  PRMT R56, RZ, 0x5410, R60 ;  /* 0x00005410ff387816 */ /* 0x004fd0000000003c */
[----:B------:R-:W-:Y:S05]  /*2710*/  @P2 BRA `(.L_x_16222) ;  /* 0x0000003000002947 */ /* 0x000fea0003800000 */
[----:B------:R-:W-:Y:S05]  /*2720*/  @!P1 BRA `(.L_x_16223) ;  /* 0x0000005000009947 */ /* 0x000fea0003800000 */
[----:B-----5:R-:W-:Y:S01]  /*2730*/  FADD.FTZ R56, R48, R56 ;  /* 0x0000003830387221 */ /* 0x020fe20000010000 */
[----:B------:R-:W-:Y:S05]  /*2740*/  BRA `(.L_x_16223) ;  /* 0x0000003000007947 */ /* 0x000fea0003800000 */
.L_x_16222:
[----:B-----5:R-:W-:-:S05]  /*2750*/  PRMT R57, RZ, 0x5410, R44 ;  /* 0x00005410ff397816 */ /* 0x020fca000000002c */
[----:B------:R-:W-:-:S04]  /*2760*/  FADD.FTZ R56, R57, R56 ;  /* 0x0000003839387221 */ /* 0x000fc80000010000 */
[----:B------:R-:W-:Y:S02]  /*2770*/  @P1 FADD.FTZ R56, R48, R56 ;  /* 0x0000003830381221 */ /* 0x000fe40000010000 */
.L_x_16223:
[----:B------:R-:W-:Y:S01]  /*2780*/  PRMT R57, RZ, 0x7610, R60 ;  /* 0x00007610ff397816 */ /* 0x000fe2000000003c */
[----:B------:R-:W-:Y:S05]  /*2790*/  @P2 BRA `(.L_x_16224) ;  /* 0x0000003000002947 */ /* 0x000fea0003800000 */
[----:B------:R-:W-:Y:S05]  /*27a0*/  @!P1 BRA `(.L_x_16225) ;  /* 0x0000005000009947 */ /* 0x000fea0003800000 */
[----:B-----5:R-:W-:Y:S01]  /*27b0*/  FADD.FTZ R57, R49, R57 ;  /* 0x0000003931397221 */ /* 0x020fe20000010000 */
[----:B------:R-:W-:Y:S05]  /*27c0*/  BRA `(.L_x_16225) ;  /* 0x0000003000007947 */ /* 0x000fea0003800000 */
.L_x_16224:
[----:B-----5:R-:W-:-:S05]  /*27d0*/  PRMT R58, RZ, 0x7610, R44 ;  /* 0x00007610ff3a7816 */ /* 0x020fca000000002c */
[----:B------:R-:W-:-:S04]  /*27e0*/  FADD.FTZ R57, R58, R57 ;  /* 0x000000393a397221 */ /* 0x000fc80000010000 */
[----:B------:R-:W-:Y:S02]  /*27f0*/  @P1 FADD.FTZ R57, R49, R57 ;  /* 0x0000003931391221 */ /* 0x000fe40000010000 */
.L_x_16225:
[----:B------:R-:W-:Y:S01]  /*2800*/  PRMT R58, RZ, 0x5410, R61 ;  /* 0x00005410ff3a7816 */ /* 0x000fe2000000003d */
[----:B------:R-:W-:Y:S05]  /*2810*/  @P2 BRA `(.L_x_16226) ;  /* 0x0000003000002947 */ /* 0x000fea0003800000 */
[----:B------:R-:W-:Y:S05]  /*2820*/  @!P1 BRA `(.L_x_16227) ;  /* 0x0000005000009947 */ /* 0x000fea0003800000 */
[----:B-----5:R-:W-:Y:S01]  /*2830*/  FADD.FTZ R58, R50, R58 ;  /* 0x0000003a323a7221 */ /* 0x020fe20000010000 */
[----:B------:R-:W-:Y:S05]  /*2840*/  BRA `(.L_x_16227) ;  /* 0x0000003000007947 */ /* 0x000fea0003800000 */
.L_x_16226:
[----:B-----5:R-:W-:-:S05]  /*2850*/  PRMT R59, RZ, 0x5410, R45 ;  /* 0x00005410ff3b7816 */ /* 0x020fca000000002d */
[----:B------:R-:W-:-:S04]  /*2860*/  FADD.FTZ R58, R59, R58 ;  /* 0x0000003a3b3a7221 */ /* 0x000fc80000010000 */
[----:B------:R-:W-:Y:S02]  /*2870*/  @P1 FADD.FTZ R58, R50, R58 ;  /* 0x0000003a323a1221 */ /* 0x000fe40000010000 */
.L_x_16227:
[----:B------:R-:W-:Y:S01]  /*2880*/  PRMT R59, RZ, 0x7610, R61 ;  /* 0x00007610ff3b7816 */ /* 0x000fe2000000003d */
[----:B------:R-:W-:Y:S05]  /*2890*/  @P2 BRA `(.L_x_16228) ;  /* 0x0000003000002947 */ /* 0x000fea0003800000 */
[----:B------:R-:W-:Y:S05]  /*28a0*/  @!P1 BRA `(.L_x_16229) ;  /* 0x0000005000009947 */ /* 0x000fea0003800000 */
[----:B-----5:R-:W-:Y:S01]  /*28b0*/  FADD.FTZ R59, R51, R59 ;  /* 0x0000003b333b7221 */ /* 0x020fe20000010000 */
[----:B------:R-:W-:Y:S05]  /*28c0*/  BRA `(.L_x_16229) ;  /* 0x0000003000007947 */ /* 0x000fea0003800000 */
.L_x_16228:
[----:B-----5:R-:W-:-:S05]  /*28d0*/  PRMT R60, RZ, 0x7610, R45 ;  /* 0x00007610ff3c7816 */ /* 0x020fca000000002d */
[----:B------:R-:W-:-:S04]  /*28e0*/  FADD.FTZ R59, R60, R59 ;  /* 0x0000003b3c3b7221 */ /* 0x000fc80000010000 */
[----:B------:R-:W-:Y:S02]  /*28f0*/  @P1 FADD.FTZ R59, R51, R59 ;  /* 0x0000003b333b1221 */ /* 0x000fe40000010000 */
.L_x_16229:
[----:B------:R-:W-:Y:S01]  /*2900*/  PRMT R60, RZ, 0x5410, R62 ;  /* 0x00005410ff3c7816 */ /* 0x000fe2000000003e */
[----:B------:R-:W-:Y:S05]  /*2910*/  @P2 BRA `(.L_x_16230) ;  /* 0x0000003000002947 */ /* 0x000fea0003800000 */
[----:B------:R-:W-:Y:S05]  /*2920*/  @!P1 BRA `(.L_x_16231) ;  /* 0x0000005000009947 */ /* 0x000fea0003800000 */
[----:B-----5:R-:W-:Y:S01]  /*2930*/  FADD.FTZ R60, R52, R60 ;  /* 0x0000003c343c7221 */ /* 0x020fe20000010000 */
[----:B------:R-:W-:Y:S05]  /*2940*/  BRA `(.L_x_16231) ;  /* 0x0000003000007947 */ /* 0x000fea0003800000 */
.L_x_16230:
[----:B-----5:R-:W-:-:S05]  /*2950*/  PRMT R61, RZ, 0x5410, R46 ;  /* 0x00005410ff3d7816 */ /* 0x020fca000000002e */
[----:B------:R-:W-:-:S04]  /*2960*/  FADD.FTZ R60, R61, R60 ;  /* 0x0000003c3d3c7221 */ /* 0x000fc80000010000 */
[----:B------:R-:W-:Y:S02]  /*2970*/  @P1 FADD.FTZ R60, R52, R60 ;  /* 0x0000003c343c1221 */ /* 0x000fe40000010000 */
.L_x_16231:
[----:B------:R-:W-:Y:S01]  /*2980*/  PRMT R61, RZ, 0x7610, R62 ;  /* 0x00007610ff3d7816 */ /* 0x000fe2000000003e */
[----:B------:R-:W-:Y:S05]  /*2990*/  @P2 BRA `(.L_x_16232) ;  /* 0x0000003000002947 */ /* 0x000fea0003800000 */
[----:B------:R-:W-:Y:S05]  /*29a0*/  @!P1 BRA `(.L_x_16233) ;  /* 0x0000005000009947 */ /* 0x000fea0003800000 */
[----:B-----5:R-:W-:Y:S01]  /*29b0*/  FADD.FTZ R61, R53, R61 ;  /* 0x0000003d353d7221 */ /* 0x020fe20000010000 */
[----:B------:R-:W-:Y:S05]  /*29c0*/  BRA `(.L_x_16233) ;  /* 0x0000003000007947 */ /* 0x000fea0003800000 */
.L_x_16232:
[----:B-----5:R-:W-:-:S05]  /*29d0*/  PRMT R62, RZ, 0x7610, R46 ;  /* 0x00007610ff3e7816 */ /* 0x020fca000000002e */
[----:B------:R-:W-:-:S04]  /*29e0*/  FADD.FTZ R61, R62, R61 ;  /* 0x0000003d3e3d7221 */ /* 0x000fc80000010000 */
[----:B------:R-:W-:Y:S02]  /*29f0*/  @P1 FADD.FTZ R61, R53, R61 ;  /* 0x0000003d353d1221 */ /* 0x000fe40000010000 */
.L_x_16233:
[----:B------:R-:W-:Y:S01]  /*2a00*/  PRMT R62, RZ, 0x5410, R63 ;  /* 0x00005410ff3e7816 */ /* 0x000fe2000000003f */
[----:B------:R-:W-:Y:S05]  /*2a10*/  @P2 BRA `(.L_x_16234) ;  /* 0x0000003000002947 */ /* 0x000fea0003800000 */
[----:B------:R-:W-:Y:S05]  /*2a20*/  @!P1 BRA `(.L_x_16235) ;  /* 0x0000005000009947 */ /* 0x000fea0003800000 */
[----:B-----5:R-:W-:Y:S01]  /*2a30*/  FADD.FTZ R62, R54, R62 ;  /* 0x0000003e363e7221 */ /* 0x020fe20000010000 */
[----:B------:R-:W-:Y:S05]  /*2a40*/  BRA `(.L_x_16235) ;  /* 0x0000003000007947 */ /* 0x000fea0003800000 */
.L_x_16234:
[----:B-----5:R-:W-:-:S05]  /*2a50*/  PRMT R120, RZ, 0x5410, R47 ;  /* 0x00005410ff787816 */ /* 0x020fca000000002f */
[----:B------:R-:W-:-:S04]  /*2a60*/  FADD.FTZ R62, R120, R62 ;  /* 0x0000003e783e7221 */ /* 0x000fc80000010000 */
[----:B------:R-:W-:Y:S02]  /*2a70*/  @P1 FADD.FTZ R62, R54, R62 ;  /* 0x0000003e363e1221 */ /* 0x000fe40000010000 */
.L_x_16235:
[----:B------:R-:W-:Y:S01]  /*2a80*/  PRMT R63, RZ, 0x7610, R63 ;  /* 0x00007610ff3f7816 */ /* 0x000fe2000000003f */
[----:B------:R-:W-:Y:S05]  /*2a90*/  @P2 BRA `(.L_x_16236) ;  /* 0x0000003000002947 */ /* 0x000fea0003800000 */
[----:B------:R-:W-:Y:S05]  /*2aa0*/  @!P1 BRA `(.L_x_16237) ;  /* 0x0000005000009947 */ /* 0x000fea0003800000 */
[----:B-----5:R-:W-:Y:S01]  /*2ab0*/  FADD.FTZ R63, R55, R63 ;  /* 0x0000003f373f7221 */ /* 0x020fe20000010000 */
[----:B------:R-:W-:Y:S05]  /*2ac0*/  BRA `(.L_x_16237) ;  /* 0x0000003000007947 */ /* 0x000fea0003800000 */
.L_x_16236:
[----:B-----5:R-:W-:-:S05]  /*2ad0*/  PRMT R120, RZ, 0x7610, R47 ;  /* 0x00007610ff787816 */ /* 0x020fca000000002f */
[----:B------:R-:W-:-:S04]  /*2ae0*/  FADD.FTZ R63, R120, R63 ;  /* 0x0000003f783f7221 */ /* 0x000fc80000010000 */
[----:B------:R-:W-:Y:S02]  /*2af0*/  @P1 FADD.FTZ R63, R55, R63 ;  /* 0x0000003f373f1221 */ /* 0x000fe40000010000 */
.L_x_16237:
[C---:B------:R-:W-:Y:S02]  /*2b00*/  LEA R120, P1, R164.reuse, c[0x0][0x188], 0x5 ;  /* 0x00006200a4787a11 */ /* 0x040fe400078228ff */
[C---:B------:R-:W-:Y:S02]  /*2b10*/  IADD3 R122, R164.reuse, 0x20, RZ ;  /* 0x00000020a47a7810 */ /* 0x040fe40007ffe0ff */
[----:B------:R-:W-:-:S05]  /*2b20*/  LEA.HI.X R121, R164, c[0x0][0x18c], RZ, 0x5, P1 ;  /* 0x00006300a4797a11 */ /* 0x000fca00008f2cff */
[----:B------:R0:W-:Y:S04]  /*2b30*/  STG.E.128 [R120.64], R56 ;  /* 0x0000003878007986 */ /* 0x0001e8000c101d04 */
[----:B------:R0:W-:Y:S02]  /*2b40*/  STG.E.128 [R120.64+0x10], R60 ;  /* 0x0000103c78007986 */ /* 0x0001e4000c101d04 */
.L_x_16221:
[----:B------:R-:W-:Y:S05]  /*2b50*/  BSYNC B0 ;  /* 0x0000000000007941 */ /* 0x000fea0003800000 */
.L_x_16220:
[----:B------:R-:W-:Y:S01]  /*2b60*/  ISETP.GE.U32.AND P1, PT, R139, 0x40, PT ;  /* 0x000000408b00780c */ /* 0x000fe20003f26070 */
[----:B------:R-:W-:-:S12]  /*2b70*/  BSSY B0, `(.L_x_16238) ;  /* 0x0000057000007945 */ /* 0x000fd80003800000 */
[----:B------:R-:W-:Y:S05]  /*2b80*/  @!P1 BRA `(.L_x_16239) ;  /* 0x0000055000009947 */ /* 0x000fea0003800000 */
[----:B------:R-:W-:Y:S02]  /*2b90*/  MOV R68, 0x10 ;  /* 0x0000001000447802 */ /* 0x000fe40000000f00 */
[----:B------:R-:W-:-:S03]  /*2ba0*/  ISETP.NE.U32.AND P1, PT, RZ, c[0x0][0x178], PT ;  /* 0x00005e00ff007a0c */ /* 0x000fc60003f25070 */
[----:B------:R-:W-:Y:S01]  /*2bb0*/  IMAD.WIDE.U32 R68, R122, R68, c[0x0][0x170] ;  /* 0x00005c007a447625 */ /* 0x000fe200078e0044 */
[----:B------:R-:W-:-:S05]  /*2bc0*/  ISETP.NE.AND.EX P1, PT, RZ, c[0x0][0x17c], PT, P1 ;  /* 0x00005f00ff007a0c */ /* 0x000fca0003f25310 */
[----:B------:R-:W2:Y:S08]  /*2bd0*/  LDG.E.128 R68, [R68.64] ;  /* 0x0000000444447981 */ /* 0x000eb0000c1e1d00 */
[----:B------:R-:W-:-:S04]  /*2be0*/  @P1 LEA R64, P2, R122, c[0x0][0x178], 0x4 ;  /* 0x00005e007a401a11 */ /* 0x000fc800078420ff */
[----:B------:R-:W-:-:S05]  /*2bf0*/  @P1 LEA.HI.X R65, R122, c[0x0][0x17c], RZ, 0x4, P2 ;  /* 0x00005f007a411a11 */ /* 0x000fca00010f24ff */
[----:B-----5:R1:W5:Y:S01]  /*2c00*/  @P1 LDG.E.128 R44, [R64.64] ;  /* 0x00000004402c1981 */ /* 0x020362000c1e1d00 */
[----:B------:R-:W-:-:S04]  /*2c10*/  ISETP.NE.U32.AND P1, PT, RZ, c[0x0][0x180], PT ;  /* 0x00006000ff007a0c */ /* 0x000fc80003f25070 */
[----:B------:R-:W-:-:S13]  /*2c20*/  ISETP.NE.AND.EX P1, PT, RZ, c[0x0][0x184], PT, P1 ;  /* 0x00006100ff007a0c */ /* 0x000fda0003f25310 */
[----:B-1----:R-:W-:-:S04]  /*2c30*/  @P1 LEA R64, P2, R122, c[0x0][0x180], 0x5 ;  /* 0x000060007a401a11 */ /* 0x002fc800078428ff */
        /* <DEDUP_REMOVED lines=10> */
.L_x_16240:
[----:B-----5:R-:W-:-:S05]  /*2ce0*/  PRMT R65, RZ, 0x5410, R44 ;  /* 0x00005410ff417816 */ /* 0x020fca000000002c */
[----:B------:R-:W-:-:S04]  /*2cf0*/  FADD.FTZ R64, R65, R64 ;  /* 0x0000004041407221 */ /* 0x000fc80000010000 */
[----:B------:R-:W-:Y:S02]  /*2d00*/  @P1 FADD.FTZ R64, R48, R64 ;  /* 0x0000004030401221 */ /* 0x000fe40000010000 */
.L_x_16241:
[----:B------:R-:W-:Y:S01]  /*2d10*/  PRMT R65, RZ, 0x7610, R68 ;  /* 0x00007610ff417816 */ /* 0x000fe20000000044 */
[----:B------:R-:W-:Y:S05]  /*2d20*/  @P2 BRA `(.L_x_16242) ;  /* 0x0000003000002947 */ /* 0x000fea0003800000 */
[----:B------:R-:W-:Y:S05]  /*2d30*/  @!P1 BRA `(.L_x_16243) ;  /* 0x0000005000009947 */ /* 0x000fea0003800000 */
[----:B-----5:R-:W-:Y:S01]  /*2d40*/  FADD.FTZ R65, R49, R65 ;  /* 0x0000004131417221 */ /* 0x020fe20000010000 */
[----:B------:R-:W-:Y:S05]  /*2d50*/  BRA `(.L_x_16243) ;  /* 0x0000003000007947 */ /* 0x000fea0003800000 */
.L_x_16242:
[----:B-----5:R-:W-:-:S05]  /*2d60*/  PRMT R66, RZ, 0x7610, R44 ;  /* 0x00007610ff427816 */ /* 0x020fca000000002c */
[----:B------:R-:W-:-:S04]  /*2d70*/  FADD.FTZ R65, R66, R65 ;  /* 0x0000004142417221 */ /* 0x000fc80000010000 */
[----:B------:R-:W-:Y:S02]  /*2d80*/  @P1 FADD.FTZ R65, R49, R65 ;  /* 0x0000004131411221 */ /* 0x000fe40000010000 */
.L_x_16243:
[----:B------:R-:W-:Y:S01]  /*2d90*/  PRMT R66, RZ, 0x5410, R69 ;  /* 0x00005410ff427816 */ /* 0x000fe20000000045 */
[----:B------:R-:W-:Y:S05]  /*2da0*/  @P2 BRA `(.L_x_16244) ;  /* 0x0000003000002947 */ /* 0x000fea0003800000 */
[----:B------:R-:W-:Y:S05]  /*2db0*/  @!P1 BRA `(.L_x_16245) ;  /* 0x0000005000009947 */ /* 0x000fea0003800000 */
[----:B-----5:R-:W-:Y:S01]  /*2dc0*/  FADD.FTZ R66, R50, R66 ;  /* 0x0000004232427221 */ /* 0x020fe20000010000 */
[----:B------:R-:W-:Y:S05]  /*2dd0*/  BRA `(.L_x_16245) ;  /* 0x0000003000007947 */ /* 0x000fea0003800000 */
.L_x_16244:
[----:B-----5:R-:W-:-:S05]  /*2de0*/  PRMT R67, RZ, 0x5410, R45 ;  /* 0x00005410ff437816 */ /* 0x020fca000000002d */
[----:B------:R-:W-:-:S04]  /*2df0*/  FADD.FTZ R66, R67, R66 ;  /* 0x0000004243427221 */ /* 0x000fc80000010000 */
[----:B------:R-:W-:Y:S02]  /*2e00*/  @P1 FADD.FTZ R66, R50, R66 ;  /* 0x0000004232421221 */ /* 0x000fe40000010000 */
.L_x_16245:
[----:B------:R-:W-:Y:S01]  /*2e10*/  PRMT R67, RZ, 0x7610, R69 ;  /* 0x00007610ff437816 */ /* 0x000fe20000000045 */
[----:B------:R-:W-:Y:S05]  /*2e20*/  @P2 BRA `(.L_x_16246) ;  /* 0x0000003000002947 */ /* 0x000fea0003800000 */
[----:B------:R-:W-:Y:S05]  /*2e30*/  @!P1 BRA `(.L_x_16247) ;  /* 0x0000005000009947 */ /* 0x000fea0003800000 */
[----:B-----5:R-:W-:Y:S01]  /*2e40*/  FADD.FTZ R67, R51, R67 ;  /* 0x0000004333437221 */ /* 0x020fe20000010000 */
[----:B------:R-:W-:Y:S05]  /*2e50*/  BRA `(.L_x_16247) ;  /* 0x0000003000007947 */ /* 0x000fea0003800000 */
.L_x_16246:
[----:B-----5:R-:W-:-:S05]  /*2e60*/  PRMT R68, RZ, 0x7610, R45 ;  /* 0x00007610ff447816 */ /* 0x020fca000000002d */
[----:B------:R-:W-:-:S04]  /*2e70*/  FADD.FTZ R67, R68, R67 ;  /* 0x0000004344437221 */ /* 0x000fc80000010000 */
[----:B------:R-:W-:Y:S02]  /*2e80*/  @P1 FADD.FTZ R67, R51, R67 ;  /* 0x0000004333431221 */ /* 0x000fe40000010000 */
.L_x_16247:
[----:B------:R-:W-:Y:S01]  /*2e90*/  PRMT R68, RZ, 0x5410, R70 ;  /* 0x00005410ff447816 */ /* 0x000fe20000000046 */
[----:B------:R-:W-:Y:S05]  /*2ea0*/  @P2 BRA `(.L_x_16248) ;  /* 0x0000003000002947 */ /* 0x000fea0003800000 */
[----:B------:R-:W-:Y:S05]  /*2eb0*/  @!P1 BRA `(.L_x_16249) ;  /* 0x0000005000009947 */ /* 0x000fea0003800000 */
[----:B-----5:R-:W-:Y:S01]  /*2ec0*/  FADD.FTZ R68, R52, R68 ;  /* 0x0000004434447221 */ /* 0x020fe20000010000 */
[----:B------:R-:W-:Y:S05]  /*2ed0*/  BRA `(.L_x_16249) ;  /* 0x0000003000007947 */ /* 0x000fea0003800000 */
.L_x_16248:
[----:B-----5:R-:W-:-:S05]  /*2ee0*/  PRMT R69, RZ, 0x5410, R46 ;  /* 0x00005410ff457816 */ /* 0x020fca000000002e */
[----:B------:R-:W-:-:S04]  /*2ef0*/  FADD.FTZ R68, R69, R68 ;  /* 0x0000004445447221 */ /* 0x000fc80000010000 */
[----:B------:R-:W-:Y:S02]  /*2f00*/  @P1 FADD.FTZ R68, R52, R68 ;  /* 0x0000004434441221 */ /* 0x000fe40000010000 */
.L_x_16249:
[----:B------:R-:W-:Y:S01]  /*2f10*/  PRMT R69, RZ, 0x7610, R70 ;  /* 0x00007610ff457816 */ /* 0x000fe20000000046 */
[----:B------:R-:W-:Y:S05]  /*2f20*/  @P2 BRA `(.L_x_16250) ;  /* 0x0000003000002947 */ /* 0x000fea0003800000 */
[----:B------:R-:W-:Y:S05]  /*2f30*/  @!P1 BRA `(.L_x_16251) ;  /* 0x0000005000009947 */ /* 0x000fea0003800000 */
[----:B-----5:R-:W-:Y:S01]  /*2f40*/  FADD.FTZ R69, R53, R69 ;  /* 0x0000004535457221 */ /* 0x020fe20000010000 */
[----:B------:R-:W-:Y:S05]  /*2f50*/  BRA `(.L_x_16251) ;  /* 0x0000003000007947 */ /* 0x000fea0003800000 */
.L_x_16250:
[----:B-----5:R-:W-:-:S05]  /*2f60*/  PRMT R70, RZ, 0x7610, R46 ;  /* 0x00007610ff467816 */ /* 0x020fca000000002e */
[----:B------:R-:W-:-:S04]  /*2f70*/  FADD.FTZ R69, R70, R69 ;  /* 0x0000004546457221 */ /* 0x000fc80000010000 */
[----:B------:R-:W-:Y:S02]  /*2f80*/  @P1 FADD.FTZ R69, R53, R69 ;  /* 0x0000004535451221 */ /* 0x000fe40000010000 */
.L_x_16251:
[----:B------:R-:W-:Y:S01]  /*2f90*/  PRMT R70, RZ, 0x5410, R71 ;  /* 0x00005410ff467816 */ /* 0x000fe20000000047 */
[----:B------:R-:W-:Y:S05]  /*2fa0*/  @P2 BRA `(.L_x_16252) ;  /* 0x0000003000002947 */ /* 0x000fea0003800000 */
[----:B------:R-:W-:Y:S05]  /*2fb0*/  @!P1 BRA `(.L_x_16253) ;  /* 0x0000005000009947 */ /* 0x000fea0003800000 */
[----:B-----5:R-:W-:Y:S01]  /*2fc0*/  FADD.FTZ R70, R54, R70 ;  /* 0x0000004636467221 */ /* 0x020fe20000010000 */
[----:B------:R-:W-:Y:S05]  /*2fd0*/  BRA `(.L_x_16253) ;  /* 0x0000003000007947 */ /* 0x000fea0003800000 */
.L_x_16252:
[----:B0----5:R-:W-:-:S05]  /*2fe0*/  PRMT R120, RZ, 0x5410, R47 ;  /* 0x00005410ff787816 */ /* 0x021fca000000002f */
[----:B------:R-:W-:-:S04]  /*2ff0*/  FADD.FTZ R70, R120, R70 ;  /* 0x0000004678467221 */ /* 0x000fc80000010000 */
[----:B------:R-:W-:Y:S02]  /*3000*/  @P1 FADD.FTZ R70, R54, R70 ;  /* 0x0000004636461221 */ /* 0x000fe40000010000 */
.L_x_16253:
[----:B------:R-:W-:Y:S01]  /*3010*/  PRMT R71, RZ, 0x7610, R71 ;  /* 0x00007610ff477816 */ /* 0x000fe20000000047 */
[----:B------:R-:W-:Y:S05]  /*3020*/  @P2 BRA `(.L_x_16254) ;  /* 0x0000003000002947 */ /* 0x000fea0003800000 */
[----:B------:R-:W-:Y:S05]  /*3030*/  @!P1 BRA `(.L_x_16255) ;  /* 0x0000005000009947 */ /* 0x000fea0003800000 */
[----:B-----5:R-:W-:Y:S01]  /*3040*/  FADD.FTZ R71, R55, R71 ;  /* 0x0000004737477221 */ /* 0x020fe20000010000 */
[----:B------:R-:W-:Y:S05]  /*3050*/  BRA `(.L_x_16255) ;  /* 0x0000003000007947 */ /* 0x000fea0003800000 */
.L_x_16254:
[----:B0----5:R-:W-:-:S05]  /*3060*/  PRMT R120, RZ, 0x7610, R47 ;  /* 0x00007610ff787816 */ /* 0x021fca000000002f */
[----:B------:R-:W-:-:S04]  /*3070*/  FADD.FTZ R71, R120, R71 ;  /* 0x0000004778477221 */ /* 0x000fc80000010000 */
[----:B------:R-:W-:Y:S02]  /*3080*/  @P1 FADD.FTZ R71, R55, R71 ;  /* 0x0000004737471221 */ /* 0x000fe40000010000 */
.L_x_16255:
[----:B0-----:R-:W-:-:S04]  /*3090*/  LEA R120, P1, R122, c[0x0][0x188], 0x5 ;  /* 0x000062007a787a11 */ /* 0x001fc800078228ff */
[C---:B------:R-:W-:Y:S02]  /*30a0*/  LEA.HI.X R121, R122.reuse, c[0x0][0x18c], RZ, 0x5, P1 ;  /* 0x000063007a797a11 */ /* 0x040fe400008f2cff */
[----:B------:R-:W-:-:S03]  /*30b0*/  IADD3 R122, R122, 0x20, RZ ;  /* 0x000000207a7a7810 */ /* 0x000fc60007ffe0ff */
[----:B------:R0:W-:Y:S04]  /*30c0*/  STG.E.128 [R120.64], R64 ;  /* 0x0000004078007986 */ /* 0x0001e8000c101d04 */
[----:B------:R0:W-:Y:S02]  /*30d0*/  STG.E.128 [R120.64+0x10], R68 ;  /* 0x0000104478007986 */ /* 0x0001e4000c101d04 */
.L_x_16239:
[----:B------:R-:W-:Y:S05]  /*30e0*/  BSYNC B0 ;  /* 0x0000000000007941 */ /* 0x000fea0003800000 */
.L_x_16238:
[----:B------:R-:W-:Y:S01]  /*30f0*/  ISETP.GE.U32.AND P1, PT, R139, 0x60, PT ;  /* 0x000000608b00780c */ /* 0x000fe20003f26070 */
[----:B------:R-:W-:-:S12]  /*3100*/  BSSY B0, `(.L_x_16256) ;  /* 0x0000057000007945 */ /* 0x000fd80003800000 */
        /* <DEDUP_REMOVED lines=22> */
.L_x_16258:
[----:B-----5:R-:W-:-:S05]  /*3270*/  PRMT R73, RZ, 0x5410, R44 ;  /* 0x00005410ff497816 */ /* 0x020fca000000002c */
[----:B------:R-:W-:-:S04]  /*3280*/  FADD.FTZ R72, R73, R72 ;  /* 0x0000004849487221 */ /* 0x000fc80000010000 */
[----:B------:R-:W-:Y:S02]  /*3290*/  @P1 FADD.FTZ R72, R48, R72 ;  /* 0x0000004830481221 */ /* 0x000fe40000010000 */
.L_x_16259:
[----:B------:R-:W-:Y:S01]  /*32a0*/  PRMT R73, RZ, 0x7610, R76 ;  /* 0x00007610ff497816 */ /* 0x000fe2000000004c */
[----:B------:R-:W-:Y:S05]  /*32b0*/  @P2 BRA `(.L_x_16260) ;  /* 0x0000003000002947 */ /* 0x000fea0003800000 */
[----:B------:R-:W-:Y:S05]  /*32c0*/  @!P1 BRA `(.L_x_16261) ;  /* 0x0000005000009947 */ /* 0x000fea0003800000 */
[----:B-----5:R-:W-:Y:S01]  /*32d0*/  FADD.FTZ R73, R49, R73 ;  /* 0x0000004931497221 */ /* 0x020fe20000010000 */
[----:B------:R-:W-:Y:S05]  /*32e0*/  BRA `(.L_x_16261) ;  /* 0x0000003000007947 */ /* 0x000fea0003800000 */
.L_x_16260:
[----:B-----5:R-:W-:-:S05]  /*32f0*/  PRMT R74, RZ, 0x7610, R44 ;  /* 0x00007610ff4a7816 */ /* 0x020fca000000002c */
[----:B------:R-:W-:-:S04]  /*3300*/  FADD.FTZ R73, R74, R73 ;  /* 0x000000494a497221 */ /* 0x000fc80000010000 */
[----:B------:R-:W-:Y:S02]  /*3310*/  @P1 FADD.FTZ R73, R49, R73 ;  /* 0x0000004931491221 */ /* 0x000fe40000010000 */
.L_x_16261:
[----:B------:R-:W-:Y:S01]  /*3320*/  PRMT R74, RZ, 0x5410, R77 ;  /* 0x00005410ff4a7816 */ /* 0x000fe2000000004d */
[----:B------:R-:W-:Y:S05]  /*3330*/  @P2 BRA `(.L_x_16262) ;  /* 0x0000003000002947 */ /* 0x000fea0003800000 */
[----:B------:R-:W-:Y:S05]  /*3340*/  @!P1 BRA `(.L_x_16263) ;  /* 0x0000005000009947 */ /* 0x000fea0003800000 */
[----:B-----5:R-:W-:Y:S01]  /*3350*/  FADD.FTZ R74, R50, R74 ;  /* 0x0000004a324a7221 */ /* 0x020fe20000010000 */
[----:B------:R-:W-:Y:S05]  /*3360*/  BRA `(.L_x_16263) ;  /* 0x0000003000007947 */ /* 0x000fea0003800000 */
.L_x_16262:
[----:B-----5:R-:W-:-:S05]  /*3370*/  PRMT R75, RZ, 0x5410, R45 ;  /* 0x00005410ff4b7816 */ /* 0x020fca000000002d */
[----:B------:R-:W-:-:S04]  /*3380*/  FADD.FTZ R74, R75, R74 ;  /* 0x0000004a4b4a7221 */ /* 0x000fc80000010000 */
[----:B------:R-:W-:Y:S02]  /*3390*/  @P1 FADD.FTZ R74, R50, R74 ;  /* 0x0000004a324a1221 */ /* 0x000fe40000010000 */
.L_x_16263:
[----:B------:R-:W-:Y:S01]  /*33a0*/  PRMT R75, RZ, 0x7610, R77 ;  /* 0x00007610ff4b7816 */ /* 0x000fe2000000004d */
[----:B------:R-:W-:Y:S05]  /*33b0*/  @P2 BRA `(.L_x_16264) ;  /* 0x0000003000002947 */ /* 0x000fea0003800000 */
[----:B------:R-:W-:Y:S05]  /*33c0*/  @!P1 BRA `(.L_x_16265) ;  /* 0x0000005000009947 */ /* 0x000fea0003800000 */
[----:B-----5:R-:W-:Y:S01]  /*33d0*/  FADD.FTZ R75, R51, R75 ;  /* 0x0000004b334b7221 */ /* 0x020fe20000010000 */
[----:B------:R-:W-:Y:S05]  /*33e0*/  BRA `(.L_x_16265) ;  /* 0x0000003000007947 */ /* 0x000fea0003800000 */
.L_x_16264:
[----:B-----5:R-:W-:-:S05]  /*33f0*/  PRMT R76, RZ, 0x7610, R45 ;  /* 0x00007610ff4c7816 */ /* 0x020fca000000002d */
[----:B------:R-:W-:-:S04]  /*3400*/  FADD.FTZ R75, R76, R75 ;  /* 0x0000004b4c4b7221 */ /* 0x000fc80000010000 */
[----:B------:R-:W-:Y:S02]  /*3410*/  @P1 FADD.FTZ R75, R51, R75 ;  /* 0x0000004b334b1221 */ /* 0x000fe40000010000 */
.L_x_16265:
[----:B------:R-:W-:Y:S01]  /*3420*/  PRMT R76, RZ, 0x5410, R78 ;  /* 0x00005410ff4c7816 */ /* 0x000fe2000000004e */
[----:B------:R-:W-:Y:S05]  /*3430*/  @P2 BRA `(.L_x_16266) ;  /* 0x0000003000002947 */ /* 0x000fea0003800000 */
[----:B------:R-:W-:Y:S05]  /*3440*/  @!P1 BRA `(.L_x_16267) ;  /* 0x0000005000009947 */ /* 0x000fea0003800000 */
[----:B-----5:R-:W-:Y:S01]  /*3450*/  FADD.FTZ R76, R52, R76 ;  /* 0x0000004c344c7221 */ /* 0x020fe20000010000 */
[----:B------:R-:W-:Y:S05]  /*3460*/  BRA `(.L_x_16267) ;  /* 0x0000003000007947 */ /* 0x000fea0003800000 */
.L_x_16266:
[----:B-----5:R-:W-:-:S05]  /*3470*/  PRMT R77, RZ, 0x5410, R46 ;  /* 0x00005410ff4d7816 */ /* 0x020fca000000002e */
[----:B------:R-:W-:-:S04]  /*3480*/  FADD.FTZ R76, R77, R76 ;  /* 0x0000004c4d4c7221 */ /* 0x000fc80000010000 */
[----:B------:R-:W-:Y:S02]  /*3490*/  @P1 FADD.FTZ R76, R52, R76 ;  /* 0x0000004c344c1221 */ /* 0x000fe40000010000 */
.L_x_16267:
[----:B------:R-:W-:Y:S01]  /*34a0*/  PRMT R77, RZ, 0x7610, R78 ;  /* 0x00007610ff4d7816 */ /* 0x000fe2000000004e */
[----:B------:R-:W-:Y:S05]  /*34b0*/  @P2 BRA `(.L_x_16268) ;  /* 0x0000003000002947 */ /* 0x000fea0003800000 */
[----:B------:R-:W-:Y:S05]  /*34c0*/  @!P1 BRA `(.L_x_16269) ;  /* 0x0000005000009947 */ /* 0x000fea0003800000 */
[----:B-----5:R-:W-:Y:S01]  /*34d0*/  FADD.FTZ R77, R53, R77 ;  /* 0x0000004d354d7221 */ /* 0x020fe20000010000 */
[----:B------:R-:W-:Y:S05]  /*34e0*/  BRA `(.L_x_16269) ;  /* 0x0000003000007947 */ /* 0x000fea0003800000 */
.L_x_16268:
[----:B-----5:R-:W-:-:S05]  /*34f0*/  PRMT R78, RZ, 0x7610, R46 ;  /* 0x00007610ff4e7816 */ /* 0x020fca000000002e */
[----:B------:R-:W-:-:S04]  /*3500*/  FADD.FTZ R77, R78, R77 ;  /* 0x0000004d4e4d7221 */ /* 0x000fc80000010000 */
[----:B------:R-:W-:Y:S02]  /*3510*/  @P1 FADD.FTZ R77, R53, R77 ;  /* 0x0000004d354d1221 */ /* 0x000fe40000010000 */
.L_x_16269:
[----:B------:R-:W-:Y:S01]  /*3520*/  PRMT R78, RZ, 0x5410, R79 ;  /* 0x00005410ff4e7816 */ /* 0x000fe2000000004f */
[----:B------:R-:W-:Y:S05]  /*3530*/  @P2 BRA `(.L_x_16270) ;  /* 0x0000003000002947 */ /* 0x000fea0003800000 */
[----:B------:R-:W-:Y:S05]  /*3540*/  @!P1 BRA `(.L_x_16271) ;  /* 0x0000005000009947 */ /* 0x000fea0003800000 */
[----:B-----5:R-:W-:Y:S01]  /*3550*/  FADD.FTZ R78, R54, R78 ;  /* 0x0000004e364e7221 */ /* 0x020fe20000010000 */
[----:B------:R-:W-:Y:S05]  /*3560*/  BRA `(.L_x_16271) ;  /* 0x0000003000007947 */ /* 0x000fea0003800000 */
.L_x_16270:
[----:B0----5:R-:W-:-:S05]  /*3570*/  PRMT R120, RZ, 0x5410, R47 ;  /* 0x00005410ff787816 */ /* 0x021fca000000002f */
[----:B------:R-:W-:-:S04]  /*3580*/  FADD.FTZ R78, R120, R78 ;  /* 0x0000004e784e7221 */ /* 0x000fc80000010000 */
[----:B------:R-:W-:Y:S02]  /*3590*/  @P1 FADD.FTZ R78, R54, R78 ;  /* 0x0000004e364e1221 */ /* 0x000fe40000010000 */
.L_x_16271:
[----:B------:R-:W-:Y:S01]  /*35a0*/  PRMT R79, RZ, 0x7610, R79 ;  /* 0x00007610ff4f7816 */ /* 0x000fe2000000004f */
[----:B------:R-:W-:Y:S05]  /*35b0*/  @P2 BRA `(.L_x_16272) ;  /* 0x0000003000002947 */ /* 0x000fea0003800000 */
[----:B------:R-:W-:Y:S05]  /*35c0*/  @!P1 BRA `(.L_x_16273) ;  /* 0x0000005000009947 */ /* 0x000fea0003800000 */
[----:B-----5:R-:W-:Y:S01]  /*35d0*/  FADD.FTZ R79, R55, R79 ;  /* 0x0000004f374f7221 */ /* 0x020fe20000010000 */
[----:B------:R-:W-:Y:S05]  /*35e0*/  BRA `(.L_x_16273) ;  /* 0x0000003000007947 */ /* 0x000fea0003800000 */
.L_x_16272:
[----:B0----5:R-:W-:-:S05]  /*35f0*/  PRMT R120, RZ, 0x7610, R47 ;  /* 0x00007610ff787816 */ /* 0x021fca000000002f */
[----:B------:R-:W-:-:S04]  /*3600*/  FADD.FTZ R79, R120, R79 ;  /* 0x0000004f784f7221 */ /* 0x000fc80000010000 */
[----:B------:R-:W-:Y:S02]  /*3610*/  @P1 FADD.FTZ R79, R55, R79 ;  /* 0x0000004f374f1221 */ /* 0x000fe40000010000 */
.L_x_16273:
[----:B0-----:R-:W-:-:S04]  /*3620*/  LEA R120, P1, R122, c[0x0][0x188], 0x5 ;  /* 0x000062007a787a11 */ /* 0x001fc800078228ff */
[C---:B------:R-:W-:Y:S02]  /*3630*/  LEA.HI.X R121, R122.reuse, c[0x0][0x18c], RZ, 0x5, P1 ;  /* 0x000063007a797a11 */ /* 0x040fe400008f2cff */
[----:B------:R-:W-:-:S03]  /*3640*/  IADD3 R122, R122, 0x20, RZ ;  /* 0x000000207a7a7810 */ /* 0x000fc60007ffe0ff */
[----:B------:R0:W-:Y:S04]  /*3650*/  STG.E.128 [R120.64], R72 ;  /* 0x0000004878007986 */ /* 0x0001e8000c101d04 */
[----:B------:R0:W-:Y:S02]  /*3660*/  STG.E.128 [R120.64+0x10], R76 ;  /* 0x0000104c78007986 */ /* 0x0001e4000c101d04 */
.L_x_16257:
[----:B------:R-:W-:Y:S05]  /*3670*/  BSYNC B0 ;  /* 0x0000000000007941 */ /* 0x000fea0003800000 */
.L_x_16256:
        /* <DEDUP_REMOVED lines=24> */
.L_x_16276:
[----:B-----5:R-:W-:-:S05]  /*3800*/  PRMT R81, RZ, 0x5410, R44 ;  /* 0x00005410ff517816 */ /* 0x020fca000000002c */
[----:B------:R-:W-:-:S04]  /*3810*/  FADD.FTZ R80, R81, R80 ;  /* 0x0000005051507221 */ /* 0x000fc80000010000 */
[----:B------:R-:W-:Y:S02]  /*3820*/  @P1 FADD.FTZ R80, R48, R80 ;  /* 0x0000005030501221 */ /* 0x000fe40000010000 */
.L_x_16277:
[----:B------:R-:W-:Y:S01]  /*3830*/  PRMT R81, RZ, 0x7610, R84 ;  /* 0x00007610ff517816 */ /* 0x000fe20000000054 */
[----:B------:R-:W-:Y:S05]  /*3840*/  @P2 BRA `(.L_x_16278) ;  /* 0x0000003000002947 */ /* 0x000fea0003800000 */
[----:B------:R-:W-:Y:S05]  /*3850*/  @!P1 BRA `(.L_x_16279) ;  /* 0x0000005000009947 */ /* 0x000fea0003800000 */
[----:B-----5:R-:W-:Y:S01]  /*3860*/  FADD.FTZ R81, R49, R81 ;  /* 0x0000005131517221 */ /* 0x020fe20000010000 */
[----:B------:R-:W-:Y:S05]  /*3870*/  BRA `(.L_x_16279) ;  /* 0x0000003000007947 */ /* 0x000fea0003800000 */
.L_x_16278:
[----:B-----5:R-:W-:-:S05]  /*3880*/  PRMT R82, RZ, 0x7610, R44 ;  /* 0x00007610ff527816 */ /* 0x020fca000000002c */
[----:B------:R-:W-:-:S04]  /*3890*/  FADD.FTZ R81, R82, R81 ;  /* 0x0000005152517221 */ /* 0x000fc80000010000 */
[----:B------:R-:W-:Y:S02]  /*38a0*/  @P1 FADD.FTZ R81, R49, R81 ;  /* 0x0000005131511221 */ /* 0x000fe40000010000 */
.L_x_16279:
[----:B------:R-:W-:Y:S01]  /*38b0*/  PRMT R82, RZ, 0x5410, R85 ;  /* 0x00005410ff527816 */ /* 0x000fe20000000055 */
[----:B------:R-:W-:Y:S05]  /*38c0*/  @P2 BRA `(.L_x_16280) ;  /* 0x0000003000002947 */ /* 0x000fea0003800000 */
[----:B------:R-:W-:Y:S05]  /*38d0*/  @!P1 BRA `(.L_x_16281) ;  /* 0x0000005000009947 */ /* 0x000fea0003800000 */
[----:B-----5:R-:W-:Y:S01]  /*38e0*/  FADD.FTZ R82, R50, R82 ;  /* 0x0000005232527221 */ /* 0x020fe20000010000 */
[----:B------:R-:W-:Y:S05]  /*38f0*/  BRA `(.L_x_16281) ;  /* 0x0000003000007947 */ /* 0x000fea0003800000 */
.L_x_16280:
[----:B-----5:R-:W-:-:S05]  /*3900*/  PRMT R83, RZ, 0x5410, R45 ;  /* 0x00005410ff537816 */ /* 0x020fca000000002d */
[----:B------:R-:W-:-:S04]  /*3910*/  FADD.FTZ R82, R83, R82 ;  /* 0x0000005253527221 */ /* 0x000fc80000010000 */
[----:B------:R-:W-:Y:S02]  /*3920*/  @P1 FADD.FTZ R82, R50, R82 ;  /* 0x0000005232521221 */ /* 0x000fe40000010000 */
.L_x_16281:
[----:B------:R-:W-:Y:S01]  /*3930*/  PRMT R83, RZ, 0x7610, R85 ;  /* 0x00007610ff537816 */ /* 0x000fe20000000055 */
[----:B------:R-:W-:Y:S05]  /*3940*/  @P2 BRA `(.L_x_16282) ;  /* 0x0000003000002947 */ /* 0x000fea0003800000 */
[----:B------:R-:W-:Y:S05]  /*3950*/  @!P1 BRA `(.L_x_16283) ;  /* 0x0000005000009947 */ /* 0x000fea0003800000 */
[----:B-----5:R-:W-:Y:S01]  /*3960*/  FADD.FTZ R83, R51, R83 ;  /* 0x0000005333537221 */ /* 0x020fe20000010000 */
[----:B------:R-:W-:Y:S05]  /*3970*/  BRA `(.L_x_16283) ;  /* 0x0000003000007947 */ /* 0x000fea0003800000 */
.L_x_16282:
[----:B-----5:R-:W-:-:S05]  /*3980*/  PRMT R84, RZ, 0x7610, R45 ;  /* 0x00007610ff547816 */ /* 0x020fca000000002d */
[----:B------:R-:W-:-:S04]  /*3990*/  FADD.FTZ R83, R84, R83 ;  /* 0x0000005354537221 */ /* 0x000fc80000010000 */
[----:B------:R-:W-:Y:S02]  /*39a0*/  @P1 FADD.FTZ R83, R51, R83 ;  /* 0x0000005333531221 */ /* 0x000fe40000010000 */
.L_x_16283:
[----:B------:R-:W-:Y:S01]  /*39b0*/  PRMT R84, RZ, 0x5410, R86 ;  /* 0x00005410ff547816 */ /* 0x000fe20000000056 */
[----:B------:R-:W-:Y:S05]  /*39c0*/  @P2 BRA `(.L_x_16284) ;  /* 0x0000003000002947 */ /* 0x000fea0003800000 */
[----:B------:R-:W-:Y:S05]  /*39d0*/  @!P1 BRA `(.L_x_16285) ;  /* 0x0000005000009947 */ /* 0x000fea0003800000 */
[----:B-----5:R-:W-:Y:S01]  /*39e0*/  FADD.FTZ R84, R52, R84 ;  /* 0x0000005434547221 */ /* 0x020fe20000010000 */
[----:B------:R-:W-:Y:S05]  /*39f0*/  BRA `(.L_x_16285) ;  /* 0x0000003000007947 */ /* 0x000fea0003800000 */
.L_x_16284:
[----:B-----5:R-:W-:-:S05]  /*3a00*/  PRMT R85, RZ, 0x5410, R46 ;  /* 0x00005410ff557816 */ /* 0x020fca000000002e */
[----:B------:R-:W-:-:S04]  /*3a10*/  FADD.FTZ R84, R85, R84 ;  /* 0x0000005455547221 */ /* 0x000fc80000010000 */
[----:B------:R-:W-:Y:S02]  /*3a20*/  @P1 FADD.FTZ R84, R52, R84 ;  /* 0x0000005434541221 */ /* 0x000fe40000010000 */
.L_x_16285:
[----:B------:R-:W-:Y:S01]  /*3a30*/  PRMT R85, RZ, 0x7610, R86 ;  /* 0x00007610ff557816 */ /* 0x000fe20000000056 */
[----:B------:R-:W-:Y:S05]  /*3a40*/  @P2 BRA `(.L_x_16286) ;  /* 0x0000003000002947 */ /* 0x000fea0003800000 */
[----:B------:R-:W-:Y:S05]  /*3a50*/  @!P1 BRA `(.L_x_16287) ;  /* 0x0000005000009947 */ /* 0x000fea0003800000 */
[----:B-----5:R-:W-:Y:S01]  /*3a60*/  FADD.FTZ R85, R53, R85 ;  /* 0x0000005535557221 */ /* 0x020fe20000010000 */
[----:B------:R-:W-:Y:S05]  /*3a70*/  BRA `(.L_x_16287) ;  /* 0x0000003000007947 */ /* 0x000fea0003800000 */
.L_x_16286:
[----:B-----5:R-:W-:-:S05]  /*3a80*/  PRMT R86, RZ, 0x7610, R46 ;  /* 0x00007610ff567816 */ /* 0x020fca000000002e */
[----:B------:R-:W-:-:S04]  /*3a90*/  FADD.FTZ R85, R86, R85 ;  /* 0x0000005556557221 */ /* 0x000fc80000010000 */
[----:B------:R-:W-:Y:S02]  /*3aa0*/  @P1 FADD.FTZ R85, R53, R85 ;  /* 0x0000005535551221 */ /* 0x000fe40000010000 */
.L_x_16287:
[----:B------:R-:W-:Y:S01]  /*3ab0*/  PRMT R86, RZ, 0x5410, R87 ;  /* 0x00005410ff567816 */ /* 0x000fe20000000057 */
[----:B------:R-:W-:Y:S05]  /*3ac0*/  @P2 BRA `(.L_x_16288) ;  /* 0x0000003000002947 */ /* 0x000fea0003800000 */
[----:B------:R-:W-:Y:S05]  /*3ad0*/  @!P1 BRA `(.L_x_16289) ;  /* 0x0000005000009947 */ /* 0x000fea0003800000 */
[----:B-----5:R-:W-:Y:S01]  /*3ae0*/  FADD.FTZ R86, R54, R86 ;  /* 0x0000005636567221 */ /* 0x020fe20000010000 */
[----:B------:R-:W-:Y:S05]  /*3af0*/  BRA `(.L_x_16289) ;  /* 0x0000003000007947 */ /* 0x000fea0003800000 */
.L_x_16288:
[----:B0----5:R-:W-:-:S05]  /*3b00*/  PRMT R120, RZ, 0x5410, R47 ;  /* 0x00005410ff787816 */ /* 0x021fca000000002f */
[----:B------:R-:W-:-:S04]  /*3b10*/  FADD.FTZ R86, R120, R86 ;  /* 0x0000005678567221 */ /* 0x000fc80000010000 */
[----:B------:R-:W-:Y:S02]  /*3b20*/  @P1 FADD.FTZ R86, R54, R86 ;  /* 0x0000005636561221 */ /* 0x000fe40000010000 */
.L_x_16289:
[----:B------:R-:W-:Y:S01]  /*3b30*/  PRMT R87, RZ, 0x7610, R87 ;  /* 0x00007610ff577816 */ /* 0x000fe20000000057 */
[----:B------:R-:W-:Y:S05]  /*3b40*/  @P2 BRA `(.L_x_16290) ;  /* 0x0000003000002947 */ /* 0x000fea0003800000 */
[----:B------:R-:W-:Y:S05]  /*3b50*/  @!P1 BRA `(.L_x_16291) ;  /* 0x0000005000009947 */ /* 0x000fea0003800000 */
[----:B-----5:R-:W-:Y:S01]  /*3b60*/  FADD.FTZ R87, R55, R87 ;  /* 0x0000005737577221 */ /* 0x020fe20000010000 */
[----:B------:R-:W-:Y:S05]  /*3b70*/  BRA `(.L_x_16291) ;  /* 0x0000003000007947 */ /* 0x000fea0003800000 */
.L_x_16290:
[----:B0----5:R-:W-:-:S05]  /*3b80*/  PRMT R120, RZ, 0x7610, R47 ;  /* 0x00007610ff787816 */ /* 0x021fca000000002f */
[----:B------:R-:W-:-:S04]  /*3b90*/  FADD.FTZ R87, R120, R87 ;  /* 0x0000005778577221 */ /* 0x000fc80000010000 */
[----:B------:R-:W-:Y:S02]  /*3ba0*/  @P1 FADD.FTZ R87, R55, R87 ;  /* 0x0000005737571221 */ /* 0x000fe40000010000 */
.L_x_16291:
[----:B0-----:R-:W-:-:S04]  /*3bb0*/  LEA R120, P1, R122, c[0x0][0x188], 0x5 ;  /* 0x000062007a787a11 */ /* 0x001fc800078228ff */
[C---:B------:R-:W-:Y:S02]  /*3bc0*/  LEA.HI.X R121, R122.reuse, c[0x0][0x18c], RZ, 0x5, P1 ;  /* 0x000063007a797a11 */ /* 0x040fe400008f2cff */
[----:B------:R-:W-:-:S03]  /*3bd0*/  IADD3 R122, R122, 0x20, RZ ;  /* 0x000000207a7a7810 */ /* 0x000fc60007ffe0ff */
[----:B------:R0:W-:Y:S04]  /*3be0*/  STG.E.128 [R120.64], R80 ;  /* 0x0000005078007986 */ /* 0x0001e8000c101d04 */
[----:B------:R0:W-:Y:S02]  /*3bf0*/  STG.E.128 [R120.64+0x10], R84 ;  /* 0x0000105478007986 */ /* 0x0001e4000c101d04 */
.L_x_16275:
[----:B------:R-:W-:Y:S05]  /*3c00*/  BSYNC B0 ;  /* 0x0000000000007941 */ /* 0x000fea0003800000 */
.L_x_16274:
        /* <DEDUP_REMOVED lines=24> */
.L_x_16294:
[----:B-----5:R-:W-:-:S05]  /*3d90*/  PRMT R89, RZ, 0x5410, R44 ;  /* 0x00005410ff597816 */ /* 0x020fca000000002c */
[----:B------:R-:W-:-:S04]  /*3da0*/  FADD.FTZ R88, R89, R88 ;  /* 0x0000005859587221 */ /* 0x000fc80000010000 */
[----:B------:R-:W-:Y:S02]  /*3db0*/  @P1 FADD.FTZ R88, R48, R88 ;  /* 0x0000005830581221 */ /* 0x000fe40000010000 */
.L_x_16295:
[----:B------:R-:W-:Y:S01]  /*3dc0*/  PRMT R89, RZ, 0x7610, R92 ;  /* 0x00007610ff597816 */ /* 0x000fe2000000005c */
[----:B------:R-:W-:Y:S05]  /*3dd0*/  @P2 BRA `(.L_x_16296) ;  /* 0x0000003000002947 */ /* 0x000fea0003800000 */
[----:B------:R-:W-:Y:S05]  /*3de0*/  @!P1 BRA `(.L_x_16297) ;  /* 0x0000005000009947 */ /* 0x000fea0003800000 */
[----:B-----5:R-:W-:Y:S01]  /*3df0*/  FADD.FTZ R89, R49, R89 ;  /* 0x0000005931597221 */ /* 0x020fe20000010000 */
[----:B------:R-:W-:Y:S05]  /*3e00*/  BRA `(.L_x_16297) ;  /* 0x0000003000007947 */ /* 0x000fea0003800000 */
.L_x_16296:
[----:B-----5:R-:W-:-:S05]  /*3e10*/  PRMT R90, RZ, 0x7610, R44 ;  /* 0x00007610ff5a7816 */ /* 0x020fca000000002c */
[----:B------:R-:W-:-:S04]  /*3e20*/  FADD.FTZ R89, R90, R89 ;  /* 0x000000595a597221 */ /* 0x000fc80000010000 */
[----:B------:R-:W-:Y:S02]  /*3e30*/  @P1 FADD.FTZ R89, R49, R89 ;  /* 0x0000005931591221 */ /* 0x000fe40000010000 */
.L_x_16297:
[----:B------:R-:W-:Y:S01]  /*3e40*/  PRMT R90, RZ, 0x5410, R93 ;  /* 0x00005410ff5a7816 */ /* 0x000fe2000000005d */
[----:B------:R-:W-:Y:S05]  /*3e50*/  @P2 BRA `(.L_x_16298) ;  /* 0x0000003000002947 */ /* 0x000fea0003800000 */
[----:B------:R-:W-:Y:S05]  /*3e60*/  @!P1 BRA `(.L_x_16299) ;  /* 0x0000005000009947 */ /* 0x000fea0003800000 */
[----:B-----5:R-:W-:Y:S01]  /*3e70*/  FADD.FTZ R90, R50, R90 ;  /* 0x0000005a325a7221 */ /* 0x020fe20000010000 */
[----:B------:R-:W-:Y:S05]  /*3e80*/  BRA `(.L_x_16299) ;  /* 0x0000003000007947 */ /* 0x000fea0003800000 */
.L_x_16298:
[----:B-----5:R-:W-:-:S05]  /*3e90*/  PRMT R91, RZ, 0x5410, R45 ;  /* 0x00005410ff5b7816 */ /* 0x020fca000000002d */
[----:B------:R-:W-:-:S04]  /*3ea0*/  FADD.FTZ R90, R91, R90 ;  /* 0x0000005a5b5a7221 */ /* 0x000fc80000010000 */
[----:B------:R-:W-:Y:S02]  /*3eb0*/  @P1 FADD.FTZ R90, R50, R90 ;  /* 0x0000005a325a1221 */ /* 0x000fe40000010000 */
.L_x_16299:
[----:B------:R-:W-:Y:S01]  /*3ec0*/  PRMT R91, RZ, 0x7610, R93 ;  /* 0x00007610ff5b7816 */ /* 0x000fe2000000005d */
[----:B------:R-:W-:Y:S05]  /*3ed0*/  @P2 BRA `(.L_x_16300) ;  /* 0x0000003000002947 */ /* 0x000fea0003800000 */
[----:B------:R-:W-:Y:S05]  /*3ee0*/  @!P1 BRA `(.L_x_16301) ;  /* 0x0000005000009947 */ /* 0x000fea0003800000 */
[----:B-----5:R-:W-:Y:S01]  /*3ef0*/  FADD.FTZ R91, R51, R91 ;  /* 0x0000005b335b7221 */ /* 0x020fe20000010000 */
[----:B------:R-:W-:Y:S05]  /*3f00*/  BRA `(.L_x_16301) ;  /* 0x0000003000007947 */ /* 0x000fea0003800000 */
.L_x_16300:
[----:B-----5:R-:W-:-:S05]  /*3f10*/  PRMT R92, RZ, 0x7610, R45 ;  /* 0x00007610ff5c7816 */ /* 0x020fca000000002d */
[----:B------:R-:W-:-:S04]  /*3f20*/  FADD.FTZ R91, R92, R91 ;  /* 0x0000005b5c5b7221 */ /* 0x000fc80000010000 */
[----:B------:R-:W-:Y:S02]  /*3f30*/  @P1 FADD.FTZ R91, R51, R91 ;  /* 0x0000005b335b1221 */ /* 0x000fe40000010000 */
.L_x_16301:
[----:B------:R-:W-:Y:S01]  /*3f40*/  PRMT R92, RZ, 0x5410, R94 ;  /* 0x00005410ff5c7816 */ /* 0x000fe2000000005e */
[----:B------:R-:W-:Y:S05]  /*3f50*/  @P2 BRA `(.L_x_16302) ;  /* 0x0000003000002947 */ /* 0x000fea0003800000 */
[----:B------:R-:W-:Y:S05]  /*3f60*/  @!P1 BRA `(.L_x_16303) ;  /* 0x0000005000009947 */ /* 0x000fea0003800000 */
[----:B-----5:R-:W-:Y:S01]  /*3f70*/  FADD.FTZ R92, R52, R92 ;  /* 0x0000005c345c7221 */ /* 0x020fe20000010000 */
[----:B------:R-:W-:Y:S05]  /*3f80*/  BRA `(.L_x_16303) ;  /* 0x0000003000007947 */ /* 0x000fea0003800000 */
.L_x_16302:
[----:B-----5:R-:W-:-:S05]  /*3f90*/  PRMT R93, RZ, 0x5410, R46 ;  /* 0x00005410ff5d7816 */ /* 0x020fca000000002e */
[----:B------:R-:W-:-:S04]  /*3fa0*/  FADD.FTZ R92, R93, R92 ;  /* 0x0000005c5d5c7221 */ /* 0x000fc80000010000 */
[----:B------:R-:W-:Y:S02]  /*3fb0*/  @P1 FADD.FTZ R92, R52, R92 ;  /* 0x0000005c345c1221 */ /* 0x000fe40000010000 */
.L_x_16303:
[----:B------:R-:W-:Y:S01]  /*3fc0*/  PRMT R93, RZ, 0x7610, R94 ;  /* 0x00007610ff5d7816 */ /* 0x000fe2000000005e */
[----:B------:R-:W-:Y:S05]  /*3fd0*/  @P2 BRA `(.L_x_16304) ;  /* 0x0000003000002947 */ /* 0x000fea0003800000 */
[----:B------:R-:W-:Y:S05]  /*3fe0*/  @!P1 BRA `(.L_x_16305) ;  /* 0x0000005000009947 */ /* 0x000fea0003800000 */
[----:B-----5:R-:W-:Y:S01]  /*3ff0*/  FADD.FTZ R93, R53, R93 ;  /* 0x0000005d355d7221 */ /* 0x020fe20000010000 */
[----:B------:R-:W-:Y:S05]  /*4000*/  BRA `(.L_x_16305) ;  /* 0x0000003000007947 */ /* 0x000fea0003800000 */
.L_x_16304:
[----:B-----5:R-:W-:-:S05]  /*4010*/  PRMT R94, RZ, 0x7610, R46 ;  /* 0x00007610ff5e7816 */ /* 0x020fca000000002e */
[----:B------:R-:W-:-:S04]  /*4020*/  FADD.FTZ R93, R94, R93 ;  /* 0x0000005d5e5d7221 */ /* 0x000fc80000010000 */
[----:B------:R-:W-:Y:S02]  /*4030*/  @P1 FADD.FTZ R93, R53, R93 ;  /* 0x0000005d355d1221 */ /* 0x000fe40000010000 */
.L_x_16305:
[----:B------:R-:W-:Y:S01]  /*4040*/  PRMT R94, RZ, 0x5410, R95 ;  /* 0x00005410ff5e7816 */ /* 0x000fe2000000005f */
[----:B------:R-:W-:Y:S05]  /*4050*/  @P2 BRA `(.L_x_16306) ;  /* 0x0000003000002947 */ /* 0x000fea0003800000 */
[----:B------:R-:W-:Y:S05]  /*4060*/  @!P1 BRA `(.L_x_16307) ;  /* 0x0000005000009947 */ /* 0x000fea0003800000 */
[----:B-----5:R-:W-:Y:S01]  /*4070*/  FADD.FTZ R94, R54, R94 ;  /* 0x0000005e365e7221 */ /* 0x020fe20000010000 */
[----:B------:R-:W-:Y:S05]  /*4080*/  BRA `(.L_x_16307) ;  /* 0x0000003000007947 */ /* 0x000fea0003800000 */
.L_x_16306:
[----:B0----5:R-:W-:-:S05]  /*4090*/  PRMT R120, RZ, 0x5410, R47 ;  /* 0x00005410ff787816 */ /* 0x021fca000000002f */
[----:B------:R-:W-:-:S04]  /*40a0*/  FADD.FTZ R94, R120, R94 ;  /* 0x0000005e785e7221 */ /* 0x000fc80000010000 */
[----:B------:R-:W-:Y:S02]  /*40b0*/  @P1 FADD.FTZ R94, R54, R94 ;  /* 0x0000005e365e1221 */ /* 0x000fe40000010000 */
.L_x_16307:
[----:B------:R-:W-:Y:S01]  /*40c0*/  PRMT R95, RZ, 0x7610, R95 ;  /* 0x00007610ff5f7816 */ /* 0x000fe2000000005f */
[----:B------:R-:W-:Y:S05]  /*40d0*/  @P2 BRA `(.L_x_16308) ;  /* 0x0000003000002947 */ /* 0x000fea0003800000 */
[----:B------:R-:W-:Y:S05]  /*40e0*/  @!P1 BRA `(.L_x_16309) ;  /* 0x0000005000009947 */ /* 0x000fea0003800000 */
[----:B-----5:R-:W-:Y:S01]  /*40f0*/  FADD.FTZ R95, R55, R95 ;  /* 0x0000005f375f7221 */ /* 0x020fe20000010000 */
[----:B------:R-:W-:Y:S05]  /*4100*/  BRA `(.L_x_16309) ;  /* 0x0000003000007947 */ /* 0x000fea0003800000 */
.L_x_16308:
[----:B0----5:R-:W-:-:S05]  /*4110*/  PRMT R120, RZ, 0x7610, R47 ;  /* 0x00007610ff787816 */ /* 0x021fca000000002f */
[----:B------:R-:W-:-:S04]  /*4120*/  FADD.FTZ R95, R120, R95 ;  /* 0x0000005f785f7221 */ /* 0x000fc80000010000 */
[----:B------:R-:W-:Y:S02]  /*4130*/  @P1 FADD.FTZ R95, R55, R95 ;  /* 0x0000005f375f1221 */ /* 0x000fe40000010000 */
.L_x_16309:
[----:B0-----:R-:W-:-:S04]  /*4140*/  LEA R120, P1, R122, c[0x0][0x188], 0x5 ;  /* 0x000062007a787a11 */ /* 0x001fc800078228ff */
[C---:B------:R-:W-:Y:S02]  /*4150*/  LEA.HI.X R121, R122.reuse, c[0x0][0x18c], RZ, 0x5, P1 ;  /* 0x000063007a797a11 */ /* 0x040fe400008f2cff */
[----:B------:R-:W-:-:S03]  /*4160*/  IADD3 R122, R122, 0x20, RZ ;  /* 0x000000207a7a7810 */ /* 0x000fc60007ffe0ff */
[----:B------:R0:W-:Y:S04]  /*4170*/  STG.E.128 [R120.64], R88 ;  /* 0x0000005878007986 */ /* 0x0001e8000c101d04 */
[----:B------:R0:W-:Y:S02]  /*4180*/  STG.E.128 [R120.64+0x10], R92 ;  /* 0x0000105c78007986 */ /* 0x0001e4000c101d04 */
.L_x_16293:
[----:B------:R-:W-:Y:S05]  /*4190*/  BSYNC B0 ;  /* 0x0000000000007941 */ /* 0x000fea0003800000 */
.L_x_16292:
        /* <DEDUP_REMOVED lines=24> */
.L_x_16312:
[----:B-----5:R-:W-:-:S05]  /*4320*/  PRMT R97, RZ, 0x5410, R44 ;  /* 0x00005410ff617816 */ /* 0x020fca000000002c */
[----:B------:R-:W-:-:S04]  /*4330*/  FADD.FTZ R96, R97, R96 ;  /* 0x0000006061607221 */ /* 0x000fc80000010000 */
[----:B------:R-:W-:Y:S02]  /*4340*/  @P1 FADD.FTZ R96, R48, R96 ;  /* 0x0000006030601221 */ /* 0x000fe40000010000 */
.L_x_16313:
[----:B------:R-:W-:Y:S01]  /*4350*/  PRMT R97, RZ, 0x7610, R100 ;  /* 0x00007610ff617816 */ /* 0x000fe20000000064 */
[----:B------:R-:W-:Y:S05]  /*4360*/  @P2 BRA `(.L_x_16314) ;  /* 0x0000003000002947 */ /* 0x000fea0003800000 */
[----:B------:R-:W-:Y:S05]  /*4370*/  @!P1 BRA `(.L_x_16315) ;  /* 0x0000005000009947 */ /* 0x000fea0003800000 */
[----:B-----5:R-:W-:Y:S01]  /*4380*/  FADD.FTZ R97, R49, R97 ;  /* 0x0000006131617221 */ /* 0x020fe20000010000 */
[----:B------:R-:W-:Y:S05]  /*4390*/  BRA `(.L_x_16315) ;  /* 0x0000003000007947 */ /* 0x000fea0003800000 */
.L_x_16314:
[----:B-----5:R-:W-:-:S05]  /*43a0*/  PRMT R98, RZ, 0x7610, R44 ;  /* 0x00007610ff627816 */ /* 0x020fca000000002c */
[----:B------:R-:W-:-:S04]  /*43b0*/  FADD.FTZ R97, R98, R97 ;  /* 0x0000006162617221 */ /* 0x000fc80000010000 */
[----:B------:R-:W-:Y:S02]  /*43c0*/  @P1 FADD.FTZ R97, R49, R97 ;  /* 0x0000006131611221 */ /* 0x000fe40000010000 */
.L_x_16315:
[----:B------:R-:W-:Y:S01]  /*43d0*/  PRMT R98, RZ, 0x5410, R101 ;  /* 0x00005410ff627816 */ /* 0x000fe20000000065 */
[----:B------:R-:W-:Y:S05]  /*43e0*/  @P2 BRA `(.L_x_16316) ;  /* 0x0000003000002947 */ /* 0x000fea0003800000 */
[----:B------:R-:W-:Y:S05]  /*43f0*/  @!P1 BRA `(.L_x_16317) ;  /* 0x0000005000009947 */ /* 0x000fea0003800000 */
[----:B-----5:R-:W-:Y:S01]  /*4400*/  FADD.FTZ R98, R50, R98 ;  /* 0x0000006232627221 */ /* 0x020fe20000010000 */
[----:B------:R-:W-:Y:S05]  /*4410*/  BRA `(.L_x_16317) ;  /* 0x0000003000007947 */ /* 0x000fea0003800000 */
.L_x_16316:
[----:B-----5:R-:W-:-:S05]  /*4420*/  PRMT R99, RZ, 0x5410, R45 ;  /* 0x00005410ff637816 */ /* 0x020fca000000002d */
[----:B------:R-:W-:-:S04]  /*4430*/  FADD.FTZ R98, R99, R98 ;  /* 0x0000006263627221 */ /* 0x000fc80000010000 */
[----:B------:R-:W-:Y:S02]  /*4440*/  @P1 FADD.FTZ R98, R50, R98 ;  /* 0x0000006232621221 */ /* 0x000fe40000010000 */
.L_x_16317:
[----:B------:R-:W-:Y:S01]  /*4450*/  PRMT R99, RZ, 0x7610, R101 ;  /* 0x00007610ff637816 */ /* 0x000fe20000000065 */
[----:B------:R-:W-:Y:S05]  /*4460*/  @P2 BRA `(.L_x_16318) ;  /* 0x0000003000002947 */ /* 0x000fea0003800000 */
[----:B------:R-:W-:Y:S05]  /*4470*/  @!P1 BRA `(.L_x_16319) ;  /* 0x0000005000009947 */ /* 0x000fea0003800000 */
[----:B-----5:R-:W-:Y:S01]  /*4480*/  FADD.FTZ R99, R51, R99 ;  /* 0x0000006333637221 */ /* 0x020fe20000010000 */
[----:B------:R-:W-:Y:S05]  /*4490*/  BRA `(.L_x_16319) ;  /* 0x0000003000007947 */ /* 0x000fea0003800000 */
.L_x_16318:
[----:B-----5:R-:W-:-:S05]  /*44a0*/  PRMT R100, RZ, 0x7610, R45 ;  /* 0x00007610ff647816 */ /* 0x020fca000000002d */
[----:B------:R-:W-:-:S04]  /*44b0*/  FADD.FTZ R99, R100, R99 ;  /* 0x0000006364637221 */ /* 0x000fc80000010000 */
[----:B------:R-:W-:Y:S02]  /*44c0*/  @P1 FADD.FTZ R99, R51, R99 ;  /* 0x0000006333631221 */ /* 0x000fe40000010000 */
.L_x_16319:
[----:B------:R-:W-:Y:S01]  /*44d0*/  PRMT R100, RZ, 0x5410, R102 ;  /* 0x00005410ff647816 */ /* 0x000fe20000000066 */
[----:B------:R-:W-:Y:S05]  /*44e0*/  @P2 BRA `(.L_x_16320) ;  /* 0x0000003000002947 */ /* 0x000fea0003800000 */
[----:B------:R-:W-:Y:S05]  /*44f0*/  @!P1 BRA `(.L_x_16321) ;  /* 0x0000005000009947 */ /* 0x000fea0003800000 */
[----:B-----5:R-:W-:Y:S01]  /*4500*/  FADD.FTZ R100, R52, R100 ;  /* 0x0000006434647221 */ /* 0x020fe20000010000 */
[----:B------:R-:W-:Y:S05]  /*4510*/  BRA `(.L_x_16321) ;  /* 0x0000003000007947 */ /* 0x000fea0003800000 */
.L_x_16320:
[----:B-----5:R-:W-:-:S05]  /*4520*/  PRMT R101, RZ, 0x5410, R46 ;  /* 0x00005410ff657816 */ /* 0x020fca000000002e */
[----:B------:R-:W-:-:S04]  /*4530*/  FADD.FTZ R100, R101, R100 ;  /* 0x0000006465647221 */ /* 0x000fc80000010000 */
[----:B------:R-:W-:Y:S02]  /*4540*/  @P1 FADD.FTZ R100, R52, R100 ;  /* 0x0000006434641221 */ /* 0x000fe40000010000 */
.L_x_16321:
[----:B------:R-:W-:Y:S01]  /*4550*/  PRMT R101, RZ, 0x7610, R102 ;  /* 0x00007610ff657816 */ /* 0x000fe20000000066 */
[----:B------:R-:W-:Y:S05]  /*4560*/  @P2 BRA `(.L_x_16322) ;  /* 0x0000003000002947 */ /* 0x000fea0003800000 */
[----:B------:R-:W-:Y:S05]  /*4570*/  @!P1 BRA `(.L_x_16323) ;  /* 0x0000005000009947 */ /* 0x000fea0003800000 */
[----:B-----5:R-:W-:Y:S01]  /*4580*/  FADD.FTZ R101, R53, R101 ;  /* 0x0000006535657221 */ /* 0x020fe20000010000 */
[----:B------:R-:W-:Y:S05]  /*4590*/  BRA `(.L_x_16323) ;  /* 0x0000003000007947 */ /* 0x000fea0003800000 */
.L_x_16322:
[----:B-----5:R-:W-:-:S05]  /*45a0*/  PRMT R102, RZ, 0x7610, R46 ;  /* 0x00007610ff667816 */ /* 0x020fca000000002e */
[----:B------:R-:W-:-:S04]  /*45b0*/  FADD.FTZ R101, R102, R101 ;  /* 0x0000006566657221 */ /* 0x000fc80000010000 */
[----:B------:R-:W-:Y:S02]  /*45c0*/  @P1 FADD.FTZ R101, R53, R101 ;  /* 0x0000006535651221 */ /* 0x000fe40000010000 */
.L_x_16323:
[----:B------:R-:W-:Y:S01]  /*45d0*/  PRMT R102, RZ, 0x5410, R103 ;  /* 0x00005410ff667816 */ /* 0x000fe20000000067 */
[----:B------:R-:W-:Y:S05]  /*45e0*/  @P2 BRA `(.L_x_16324) ;  /* 0x0000003000002947 */ /* 0x000fea0003800000 */
[----:B------:R-:W-:Y:S05]  /*45f0*/  @!P1 BRA `(.L_x_16325) ;  /* 0x0000005000009947 */ /* 0x000fea0003800000 */
[----:B-----5:R-:W-:Y:S01]  /*4600*/  FADD.FTZ R102, R54, R102 ;  /* 0x0000006636667221 */ /* 0x020fe20000010000 */
[----:B------:R-:W-:Y:S05]  /*4610*/  BRA `(.L_x_16325) ;  /* 0x0000003000007947 */ /* 0x000fea0003800000 */
.L_x_16324:
[----:B0----5:R-:W-:-:S05]  /*4620*/  PRMT R120, RZ, 0x5410, R47 ;  /* 0x00005410ff787816 */ /* 0x021fca000000002f */
[----:B------:R-:W-:-:S04]  /*4630*/  FADD.FTZ R102, R120, R102 ;  /* 0x0000006678667221 */ /* 0x000fc80000010000 */
[----:B------:R-:W-:Y:S02]  /*4640*/  @P1 FADD.FTZ R102, R54, R102 ;  /* 0x0000006636661221 */ /* 0x000fe40000010000 */
.L_x_16325:
[----:B------:R-:W-:Y:S01]  /*4650*/  PRMT R103, RZ, 0x7610, R103 ;  /* 0x00007610ff677816 */ /* 0x000fe20000000067 */
[----:B------:R-:W-:Y:S05]  /*4660*/  @P2 BRA `(.L_x_16326) ;  /* 0x0000003000002947 */ /* 0x000fea0003800000 */
[----:B------:R-:W-:Y:S05]  /*4670*/  @!P1 BRA `(.L_x_16327) ;  /* 0x0000005000009947 */ /* 0x000fea0003800000 */
[----:B-----5:R-:W-:Y:S01]  /*4680*/  FADD.FTZ R103, R55, R103 ;  /* 0x0000006737677221 */ /* 0x020fe20000010000 */
[----:B------:R-:W-:Y:S05]  /*4690*/  BRA `(.L_x_16327) ;  /* 0x0000003000007947 */ /* 0x000fea0003800000 */
.L_x_16326:
[----:B0----5:R-:W-:-:S05]  /*46a0*/  PRMT R120, RZ, 0x7610, R47 ;  /* 0x00007610ff787816 */ /* 0x021fca000000002f */
[----:B------:R-:W-:-:S04]  /*46b0*/  FADD.FTZ R103, R120, R103 ;  /* 0x0000006778677221 */ /* 0x000fc80000010000 */
[----:B------:R-:W-:Y:S02]  /*46c0*/  @P1 FADD.FTZ R103, R55, R103 ;  /* 0x0000006737671221 */ /* 0x000fe40000010000 */
.L_x_16327:
[----:B0-----:R-:W-:-:S04]  /*46d0*/  LEA R120, P1, R122, c[0x0][0x188], 0x5 ;  /* 0x000062007a787a11 */ /* 0x001fc800078228ff */
[C---:B------:R-:W-:Y:S02]  /*46e0*/  LEA.HI.X R121, R122.reuse, c[0x0][0x18c], RZ, 0x5, P1 ;  /* 0x000063007a797a11 */ /* 0x040fe400008f2cff */
[----:B------:R-:W-:-:S03]  /*46f0*/  IADD3 R122, R122, 0x20, RZ ;  /* 0x000000207a7a7810 */ /* 0x000fc60007ffe0ff */
[----:B------:R0:W-:Y:S04]  /*4700*/  STG.E.128 [R120.64], R96 ;  /* 0x0000006078007986 */ /* 0x0001e8000c101d04 */
[----:B------:R0:W-:Y:S02]  /*4710*/  STG.E.128 [R120.64+0x10], R100 ;  /* 0x0000106478007986 */ /* 0x0001e4000c101d04 */
.L_x_16311:
[----:B------:R-:W-:Y:S05]  /*4720*/  BSYNC B0 ;  /* 0x0000000000007941 */ /* 0x000fea0003800000 */
.L_x_16310:
        /* <DEDUP_REMOVED lines=24> */
.L_x_16330:
[----:B-----5:R-:W-:-:S05]  /*48b0*/  PRMT R105, RZ, 0x5410, R44 ;  /* 0x00005410ff697816 */ /* 0x020fca000000002c */
[----:B------:R-:W-:-:S04]  /*48c0*/  FADD.FTZ R104, R105, R104 ;  /* 0x0000006869687221 */ /* 0x000fc80000010000 */
[----:B------:R-:W-:Y:S02]  /*48d0*/  @P1 FADD.FTZ R104, R48, R104 ;  /* 0x0000006830681221 */ /* 0x000fe40000010000 */
.L_x_16331:
[----:B------:R-:W-:Y:S01]  /*48e0*/  PRMT R105, RZ, 0x7610, R108 ;  /* 0x00007610ff697816 */ /* 0x000fe2000000006c */
[----:B------:R-:W-:Y:S05]  /*48f0*/  @P2 BRA `(.L_x_16332) ;  /* 0x0000003000002947 */ /* 0x000fea0003800000 */
[----:B------:R-:W-:Y:S05]  /*4900*/  @!P1 BRA `(.L_x_16333) ;  /* 0x0000005000009947 */ /* 0x000fea0003800000 */
[----:B-----5:R-:W-:Y:S01]  /*4910*/  FADD.FTZ R105, R49, R105 ;  /* 0x0000006931697221 */ /* 0x020fe20000010000 */
[----:B------:R-:W-:Y:S05]  /*4920*/  BRA `(.L_x_16333) ;  /* 0x0000003000007947 */ /* 0x000fea0003800000 */
.L_x_16332:
[----:B-----5:R-:W-:-:S05]  /*4930*/  PRMT R106, RZ, 0x7610, R44 ;  /* 0x00007610ff6a7816 */ /* 0x020fca000000002c */
[----:B------:R-:W-:-:S04]  /*4940*/  FADD.FTZ R105, R106, R105 ;  /* 0x000000696a697221 */ /* 0x000fc80000010000 */
[----:B------:R-:W-:Y:S02]  /*4950*/  @P1 FADD.FTZ R105, R49, R105 ;  /* 0x0000006931691221 */ /* 0x000fe40000010000 */
.L_x_16333:
[----:B------:R-:W-:Y:S01]  /*4960*/  PRMT R106, RZ, 0x5410, R109 ;  /* 0x00005410ff6a7816 */ /* 0x000fe2000000006d */
[----:B------:R-:W-:Y:S05]  /*4970*/  @P2 BRA `(.L_x_16334) ;  /* 0x0000003000002947 */ /* 0x000fea0003800000 */
[----:B------:R-:W-:Y:S05]  /*4980*/  @!P1 BRA `(.L_x_16335) ;  /* 0x0000005000009947 */ /* 0x000fea0003800000 */
[----:B-----5:R-:W-:Y:S01]  /*4990*/  FADD.FTZ R106, R50, R106 ;  /* 0x0000006a326a7221 */ /* 0x020fe20000010000 */
[----:B------:R-:W-:Y:S05]  /*49a0*/  BRA `(.L_x_16335) ;  /* 0x0000003000007947 */ /* 0x000fea0003800000 */
.L_x_16334:
[----:B-----5:R-:W-:-:S05]  /*49b0*/  PRMT R107, RZ, 0x5410, R45 ;  /* 0x00005410ff6b7816 */ /* 0x020fca000000002d */
[----:B------:R-:W-:-:S04]  /*49c0*/  FADD.FTZ R106, R107, R106 ;  /* 0x0000006a6b6a7221 */ /* 0x000fc80000010000 */
[----:B------:R-:W-:Y:S02]  /*49d0*/  @P1 FADD.FTZ R106, R50, R106 ;  /* 0x0000006a326a1221 */ /* 0x000fe40000010000 */
.L_x_16335:
[----:B------:R-:W-:Y:S01]  /*49e0*/  PRMT R107, RZ, 0x7610, R109 ;  /* 0x00007610ff6b7816 */ /* 0x000fe2000000006d */
[----:B------:R-:W-:Y:S05]  /*49f0*/  @P2 BRA `(.L_x_16336) ;  /* 0x0000003000002947 */ /* 0x000fea0003800000 */
[----:B------:R-:W-:Y:S05]  /*4a00*/  @!P1 BRA `(.L_x_16337) ;  /* 0x0000005000009947 */ /* 0x000fea0003800000 */
[----:B-----5:R-:W-:Y:S01]  /*4a10*/  FADD.FTZ R107, R51, R107 ;  /* 0x0000006b336b7221 */ /* 0x020fe20000010000 */
[----:B------:R-:W-:Y:S05]  /*4a20*/  BRA `(.L_x_16337) ;  /* 0x0000003000007947 */ /* 0x000fea0003800000 */
.L_x_16336:
[----:B-----5:R-:W-:-:S05]  /*4a30*/  PRMT R108, RZ, 0x7610, R45 ;  /* 0x00007610ff6c7816 */ /* 0x020fca000000002d */
[----:B------:R-:W-:-:S04]  /*4a40*/  FADD.FTZ R107, R108, R107 ;  /* 0x0000006b6c6b7221 */ /* 0x000fc80000010000 */
[----:B------:R-:W-:Y:S02]  /*4a50*/  @P1 FADD.FTZ R107, R51, R107 ;  /* 0x0000006b336b1221 */ /* 0x000fe40000010000 */
.L_x_16337:
[----:B------:R-:W-:Y:S01]  /*4a60*/  PRMT R108, RZ, 0x5410, R110 ;  /* 0x00005410ff6c7816 */ /* 0x000fe2000000006e */
[----:B------:R-:W-:Y:S05]  /*4a70*/  @P2 BRA `(.L_x_16338) ;  /* 0x0000003000002947 */ /* 0x000fea0003800000 */
[----:B------:R-:W-:Y:S05]  /*4a80*/  @!P1 BRA `(.L_x_16339) ;  /* 0x0000005000009947 */ /* 0x000fea0003800000 */
[----:B-----5:R-:W-:Y:S01]  /*4a90*/  FADD.FTZ R108, R52, R108 ;  /* 0x0000006c346c7221 */ /* 0x020fe20000010000 */
[----:B------:R-:W-:Y:S05]  /*4aa0*/  BRA `(.L_x_16339) ;  /* 0x0000003000007947 */ /* 0x000fea0003800000 */
.L_x_16338:
[----:B-----5:R-:W-:-:S05]  /*4ab0*/  PRMT R109, RZ, 0x5410, R46 ;  /* 0x00005410ff6d7816 */ /* 0x020fca000000002e */
[----:B------:R-:W-:-:S04]  /*4ac0*/  FADD.FTZ R108, R109, R108 ;  /* 0x0000006c6d6c7221 */ /* 0x000fc80000010000 */
[----:B------:R-:W-:Y:S02]  /*4ad0*/  @P1 FADD.FTZ R108, R52, R108 ;  /* 0x0000006c346c1221 */ /* 0x000fe40000010000 */
.L_x_16339:
[----:B------:R-:W-:Y:S01]  /*4ae0*/  PRMT R109, RZ, 0x7610, R110 ;  /* 0x00007610ff6d7816 */ /* 0x000fe2000000006e */
[----:B------:R-:W-:Y:S05]  /*4af0*/  @P2 BRA `(.L_x_16340) ;  /* 0x0000003000002947 */ /* 0x000fea0003800000 */
[----:B------:R-:W-:Y:S05]  /*4b00*/  @!P1 BRA `(.L_x_16341) ;  /* 0x0000005000009947 */ /* 0x000fea0003800000 */
[----:B-----5:R-:W-:Y:S01]  /*4b10*/  FADD.FTZ R109, R53, R109 ;  /* 0x0000006d356d7221 */ /* 0x020fe20000010000 */
[----:B------:R-:W-:Y:S05]  /*4b20*/  BRA `(.L_x_16341) ;  /* 0x0000003000007947 */ /* 0x000fea0003800000 */
.L_x_16340:
[----:B-----5:R-:W-:-:S05]  /*4b30*/  PRMT R110, RZ, 0x7610, R46 ;  /* 0x00007610ff6e7816 */ /* 0x020fca000000002e */
[----:B------:R-:W-:-:S04]  /*4b40*/  FADD.FTZ R109, R110, R109 ;  /* 0x0000006d6e6d7221 */ /* 0x000fc80000010000 */
[----:B------:R-:W-:Y:S02]  /*4b50*/  @P1 FADD.FTZ R109, R53, R109 ;  /* 0x0000006d356d1221 */ /* 0x000fe40000010000 */
.L_x_16341:
[----:B------:R-:W-:Y:S01]  /*4b60*/  PRMT R110, RZ, 0x5410, R111 ;  /* 0x00005410ff6e7816 */ /* 0x000fe2000000006f */
[----:B------:R-:W-:Y:S05]  /*4b70*/  @P2 BRA `(.L_x_16342) ;  /* 0x0000003000002947 */ /* 0x000fea0003800000 */
[----:B------:R-:W-:Y:S05]  /*4b80*/  @!P1 BRA `(.L_x_16343) ;  /* 0x0000005000009947 */ /* 0x000fea0003800000 */
[----:B-----5:R-:W-:Y:S01]  /*4b90*/  FADD.FTZ R110, R54, R110 ;  /* 0x0000006e366e7221 */ /* 0x020fe20000010000 */
[----:B------:R-:W-:Y:S05]  /*4ba0*/  BRA `(.L_x_16343) ;  /* 0x0000003000007947 */ /* 0x000fea0003800000 */
.L_x_16342:
[----:B0----5:R-:W-:-:S05]  /*4bb0*/  PRMT R120, RZ, 0x5410, R47 ;  /* 0x00005410ff787816 */ /* 0x021fca000000002f */
[----:B------:R-:W-:-:S04]  /*4bc0*/  FADD.FTZ R110, R120, R110 ;  /* 0x0000006e786e7221 */ /* 0x000fc80000010000 */
[----:B------:R-:W-:Y:S02]  /*4bd0*/  @P1 FADD.FTZ R110, R54, R110 ;  /* 0x0000006e366e1221 */ /* 0x000fe40000010000 */
.L_x_16343:
[----:B------:R-:W-:Y:S01]  /*4be0*/  PRMT R111, RZ, 0x7610, R111 ;  /* 0x00007610ff6f7816 */ /* 0x000fe2000000006f */
[----:B------:R-:W-:Y:S05]  /*4bf0*/  @P2 BRA `(.L_x_16344) ;  /* 0x0000003000002947 */ /* 0x000fea0003800000 */
[----:B------:R-:W-:Y:S05]  /*4c00*/  @!P1 BRA `(.L_x_16345) ;  /* 0x0000005000009947 */ /* 0x000fea0003800000 */
[----:B-----5:R-:W-:Y:S01]  /*4c10*/  FADD.FTZ R111, R55, R111 ;  /* 0x0000006f376f7221 */ /* 0x020fe20000010000 */
[----:B------:R-:W-:Y:S05]  /*4c20*/  BRA `(.L_x_16345) ;  /* 0x0000003000007947 */ /* 0x000fea0003800000 */
.L_x_16344:
[----:B0----5:R-:W-:-:S05]  /*4c30*/  PRMT R120, RZ, 0x7610, R47 ;  /* 0x00007610ff787816 */ /* 0x021fca000000002f */
[----:B------:R-:W-:-:S04]  /*4c40*/  FADD.FTZ R111, R120, R111 ;  /* 0x0000006f786f7221 */ /* 0x000fc80000010000 */
[----:B------:R-:W-:Y:S02]  /*4c50*/  @P1 FADD.FTZ R111, R55, R111 ;  /* 0x0000006f376f1221 */ /* 0x000fe40000010000 */
.L_x_16345:
[----:B0-----:R-:W-:-:S04]  /*4c60*/  LEA R120, P1, R122, c[0x0][0x188], 0x5 ;  /* 0x000062007a787a11 */ /* 0x001fc800078228ff */
[C---:B------:R-:W-:Y:S02]  /*4c70*/  LEA.HI.X R121, R122.reuse, c[0x0][0x18c], RZ, 0x5, P1 ;  /* 0x000063007a797a11 */ /* 0x040fe400008f2cff */
[----:B------:R-:W-:-:S03]  /*4c80*/  IADD3 R122, R122, 0x20, RZ ;  /* 0x000000207a7a7810 */ /* 0x000fc60007ffe0ff */
[----:B------:R0:W-:Y:S04]  /*4c90*/  STG.E.128 [R120.64], R104 ;  /* 0x0000006878007986 */ /* 0x0001e8000c101d04 */
[----:B------:R0:W-:Y:S02]  /*4ca0*/  STG.E.128 [R120.64+0x10], R108 ;  /* 0x0000106c78007986 */ /* 0x0001e4000c101d04 */
.L_x_16329:
[----:B------:R-:W-:Y:S05]  /*4cb0*/  BSYNC B0 ;  /* 0x0000000000007941 */ /* 0x000fea0003800000 */
.L_x_16328:
        /* <DEDUP_REMOVED lines=24> */
.L_x_16348:
[----:B-----5:R-:W-:-:S05]  /*4e40*/  PRMT R113, RZ, 0x5410, R44 ;  /* 0x00005410ff717816 */ /* 0x020fca000000002c */
[----:B------:R-:W-:-:S04]  /*4e50*/  FADD.FTZ R112, R113, R112 ;  /* 0x0000007071707221 */ /* 0x000fc80000010000 */
[----:B------:R-:W-:Y:S02]  /*4e60*/  @P1 FADD.FTZ R112, R48, R112 ;  /* 0x0000007030701221 */ /* 0x000fe40000010000 */
.L_x_16349:
[----:B------:R-:W-:Y:S01]  /*4e70*/  PRMT R113, RZ, 0x7610, R116 ;  /* 0x00007610ff717816 */ /* 0x000fe20000000074 */
[----:B------:R-:W-:Y:S05]  /*4e80*/  @P2 BRA `(.L_x_16350) ;  /* 0x0000003000002947 */ /* 0x000fea0003800000 */
[----:B------:R-:W-:Y:S05]  /*4e90*/  @!P1 BRA `(.L_x_16351) ;  /* 0x0000005000009947 */ /* 0x000fea0003800000 */
[----:B-----5:R-:W-:Y:S01]  /*4ea0*/  FADD.FTZ R113, R49, R113 ;  /* 0x0000007131717221 */ /* 0x020fe20000010000 */
[----:B------:R-:W-:Y:S05]  /*4eb0*/  BRA `(.L_x_16351) ;  /* 0x0000003000007947 */ /* 0x000fea0003800000 */
.L_x_16350:
[----:B-----5:R-:W-:-:S05]  /*4ec0*/  PRMT R114, RZ, 0x7610, R44 ;  /* 0x00007610ff727816 */ /* 0x020fca000000002c */
[----:B------:R-:W-:-:S04]  /*4ed0*/  FADD.FTZ R113, R114, R113 ;  /* 0x0000007172717221 */ /* 0x000fc80000010000 */
[----:B------:R-:W-:Y:S02]  /*4ee0*/  @P1 FADD.FTZ R113, R49, R113 ;  /* 0x0000007131711221 */ /* 0x000fe40000010000 */
.L_x_16351:
[----:B------:R-:W-:Y:S01]  /*4ef0*/  PRMT R114, RZ, 0x5410, R117 ;  /* 0x00005410ff727816 */ /* 0x000fe20000000075 */
[----:B------:R-:W-:Y:S05]  /*4f00*/  @P2 BRA `(.L_x_16352) ;  /* 0x0000003000002947 */ /* 0x000fea0003800000 */
[----:B------:R-:W-:Y:S05]  /*4f10*/  @!P1 BRA `(.L_x_16353) ;  /* 0x0000005000009947 */ /* 0x000fea0003800000 */
[----:B-----5:R-:W-:Y:S01]  /*4f20*/  FADD.FTZ R114, R50, R114 ;  /* 0x0000007232727221 */ /* 0x020fe20000010000 */
[----:B------:R-:W-:Y:S05]  /*4f30*/  BRA `(.L_x_16353) ;  /* 0x0000003000007947 */ /* 0x000fea0003800000 */
.L_x_16352:
[----:B-----5:R-:W-:-:S05]  /*4f40*/  PRMT R115, RZ, 0x5410, R45 ;  /* 0x00005410ff737816 */ /* 0x020fca000000002d */
[----:B------:R-:W-:-:S04]  /*4f50*/  FADD.FTZ R114, R115, R114 ;  /* 0x0000007273727221 */ /* 0x000fc80000010000 */
[----:B------:R-:W-:Y:S02]  /*4f60*/  @P1 FADD.FTZ R114, R50, R114 ;  /* 0x0000007232721221 */ /* 0x000fe40000010000 */
.L_x_16353:
[----:B------:R-:W-:Y:S01]  /*4f70*/  PRMT R115, RZ, 0x7610, R117 ;  /* 0x00007610ff737816 */ /* 0x000fe20000000075 */
[----:B------:R-:W-:Y:S05]  /*4f80*/  @P2 BRA `(.L_x_16354) ;  /* 0x0000003000002947 */ /* 0x000fea0003800000 */
[----:B------:R-:W-:Y:S05]  /*4f90*/  @!P1 BRA `(.L_x_16355) ;  /* 0x0000005000009947 */ /* 0x000fea0003800000 */
[----:B-----5:R-:W-:Y:S01]  /*4fa0*/  FADD.FTZ R115, R51, R115 ;  /* 0x0000007333737221 */ /* 0x020fe20000010000 */
[----:B------:R-:W-:Y:S05]  /*4fb0*/  BRA `(.L_x_16355) ;  /* 0x0000003000007947 */ /* 0x000fea0003800000 */
.L_x_16354:
[----:B-----5:R-:W-:-:S05]  /*4fc0*/  PRMT R116, RZ, 0x7610, R45 ;  /* 0x00007610ff747816 */ /* 0x020fca000000002d */
[----:B------:R-:W-:-:S04]  /*4fd0*/  FADD.FTZ R115, R116, R115 ;  /* 0x0000007374737221 */ /* 0x000fc80000010000 */
[----:B------:R-:W-:Y:S02]  /*4fe0*/  @P1 FADD.FTZ R115, R51, R115 ;  /* 0x0000007333731221 */ /* 0x000fe40000010000 */
.L_x_16355:
[----:B------:R-:W-:Y:S01]  /*4ff0*/  PRMT R116, RZ, 0x5410, R118 ;  /* 0x00005410ff747816 */ /* 0x000fe20000000076 */
[----:B------:R-:W-:Y:S05]  /*5000*/  @P2 BRA `(.L_x_16356) ;  /* 0x0000003000002947 */ /* 0x000fea0003800000 */
[----:B------:R-:W-:Y:S05]  /*5010*/  @!P1 BRA `(.L_x_16357) ;  /* 0x0000005000009947 */ /* 0x000fea0003800000 */
[----:B-----5:R-:W-:Y:S01]  /*5020*/  FADD.FTZ R116, R52, R116 ;  /* 0x0000007434747221 */ /* 0x020fe20000010000 */
[----:B------:R-:W-:Y:S05]  /*5030*/  BRA `(.L_x_16357) ;  /* 0x0000003000007947 */ /* 0x000fea0003800000 */
.L_x_16356:
[----:B-----5:R-:W-:-:S05]  /*5040*/  PRMT R117, RZ, 0x5410, R46 ;  /* 0x00005410ff757816 */ /* 0x020fca000000002e */
[----:B------:R-:W-:-:S04]  /*5050*/  FADD.FTZ R116, R117, R116 ;  /* 0x0000007475747221 */ /* 0x000fc80000010000 */
[----:B------:R-:W-:Y:S02]  /*5060*/  @P1 FADD.FTZ R116, R52, R116 ;  /* 0x0000007434741221 */ /* 0x000fe40000010000 */
.L_x_16357:
[----:B------:R-:W-:Y:S01]  /*5070*/  PRMT R117, RZ, 0x7610, R118 ;  /* 0x00007610ff757816 */ /* 0x000fe20000000076 */
[----:B------:R-:W-:Y:S05]  /*5080*/  @P2 BRA `(.L_x_16358) ;  /* 0x0000003000002947 */ /* 0x000fea0003800000 */
[----:B------:R-:W-:Y:S05]  /*5090*/  @!P1 BRA `(.L_x_16359) ;  /* 0x0000005000009947 */ /* 0x000fea0003800000 */
[----:B-----5:R-:W-:Y:S01]  /*50a0*/  FADD.FTZ R117, R53, R117 ;  /* 0x0000007535757221 */ /* 0x020fe20000010000 */
[----:B------:R-:W-:Y:S05]  /*50b0*/  BRA `(.L_x_16359) ;  /* 0x0000003000007947 */ /* 0x000fea0003800000 */
.L_x_16358:
[----:B-----5:R-:W-:-:S05]  /*50c0*/  PRMT R118, RZ, 0x7610, R46 ;  /* 0x00007610ff767816 */ /* 0x020fca000000002e */
[----:B------:R-:W-:-:S04]  /*50d0*/  FADD.FTZ R117, R118, R117 ;  /* 0x0000007576757221 */ /* 0x000fc80000010000 */
[----:B------:R-:W-:Y:S02]  /*50e0*/  @P1 FADD.FTZ R117, R53, R117 ;  /* 0x0000007535751221 */ /* 0x000fe40000010000 */
.L_x_16359:
[----:B------:R-:W-:Y:S01]  /*50f0*/  PRMT R118, RZ, 0x5410, R119 ;  /* 0x00005410ff767816 */ /* 0x000fe20000000077 */
[----:B------:R-:W-:Y:S05]  /*5100*/  @P2 BRA `(.L_x_16360) ;  /* 0x0000003000002947 */ /* 0x000fea0003800000 */
[----:B------:R-:W-:Y:S05]  /*5110*/  @!P1 BRA `(.L_x_16361) ;  /* 0x0000005000009947 */ /* 0x000fea0003800000 */
[----:B-----5:R-:W-:Y:S01]  /*5120*/  FADD.FTZ R118, R54, R118 ;  /* 0x0000007636767221 */ /* 0x020fe20000010000 */
[----:B------:R-:W-:Y:S05]  /*5130*/  BRA `(.L_x_16361) ;  /* 0x0000003000007947 */ /* 0x000fea0003800000 */
.L_x_16360:
[----:B0----5:R-:W-:-:S05]  /*5140*/  PRMT R120, RZ, 0x5410, R47 ;  /* 0x00005410ff787816 */ /* 0x021fca000000002f */
[----:B------:R-:W-:-:S04]  /*5150*/  FADD.FTZ R118, R120, R118 ;  /* 0x0000007678767221 */ /* 0x000fc80000010000 */
[----:B------:R-:W-:Y:S02]  /*5160*/  @P1 FADD.FTZ R118, R54, R118 ;  /* 0x0000007636761221 */ /* 0x000fe40000010000 */
.L_x_16361:
[----:B------:R-:W-:Y:S01]  /*5170*/  PRMT R119, RZ, 0x7610, R119 ;  /* 0x00007610ff777816 */ /* 0x000fe20000000077 */
[----:B------:R-:W-:Y:S05]  /*5180*/  @P2 BRA `(.L_x_16362) ;  /* 0x0000003000002947 */ /* 0x000fea0003800000 */
[----:B------:R-:W-:Y:S05]  /*5190*/  @!P1 BRA `(.L_x_16363) ;  /* 0x0000005000009947 */ /* 0x000fea0003800000 */
[----:B-----5:R-:W-:Y:S01]  /*51a0*/  FADD.FTZ R119, R55, R119 ;  /* 0x0000007737777221 */ /* 0x020fe20000010000 */
[----:B------:R-:W-:Y:S05]  /*51b0*/  BRA `(.L_x_16363) ;  /* 0x0000003000007947 */ /* 0x000fea0003800000 */
.L_x_16362:
[----:B0----5:R-:W-:-:S05]  /*51c0*/  PRMT R120, RZ, 0x7610, R47 ;  /* 0x00007610ff787816 */ /* 0x021fca000000002f */
[----:B------:R-:W-:-:S04]  /*51d0*/  FADD.FTZ R119, R120, R119 ;  /* 0x0000007778777221 */ /* 0x000fc80000010000 */
[----:B------:R-:W-:Y:S02]  /*51e0*/  @P1 FADD.FTZ R119, R55, R119 ;  /* 0x0000007737771221 */ /* 0x000fe40000010000 */
.L_x_16363:
[----:B0-----:R-:W-:-:S04]  /*51f0*/  LEA R120, P1, R122, c[0x0][0x188], 0x5 ;  /* 0x000062007a787a11 */ /* 0x001fc800078228ff */
[----:B------:R-:W-:-:S05]  /*5200*/  LEA.HI.X R121, R122, c[0x0][0x18c], RZ, 0x5, P1 ;  /* 0x000063007a797a11 */ /* 0x000fca00008f2cff */
[----:B------:R0:W-:Y:S04]  /*5210*/  STG.E.128 [R120.64], R112 ;  /* 0x0000007078007986 */ /* 0x0001e8000c101d04 */
[----:B------:R0:W-:Y:S02]  /*5220*/  STG.E.128 [R120.64+0x10], R116 ;  /* 0x0000107478007986 */ /* 0x0001e4000c101d04 */
.L_x_16347:
[----:B------:R-:W-:Y:S05]  /*5230*/  BSYNC B0 ;  /* 0x0000000000007941 */ /* 0x000fea0003800000 */
.L_x_16346:
[----:B0-----:R-:W-:Y:S01]  /*5240*/  FADD.FTZ R120, RZ, R56 ;  /* 0x00000038ff787221 */ /* 0x001fe20000010000 */
[----:B------:R-:W-:Y:S02]  /*5250*/  ISETP.GT.U32.AND P1, PT, R139, 0x3f, PT ;  /* 0x0000003f8b00780c */ /* 0x000fe40003f24070 */
[----:B------:R-:W-:Y:S01]  /*5260*/  LOP3.LUT R138, R138, 0xfffffffd, RZ, 0xc0, !PT ;  /* 0xfffffffd8a8a7812 */ /* 0x000fe200078ec0ff */
[----:B------:R-:W-:Y:S01]  /*5270*/  FADD.FTZ R120, R57, R120 ;  /* 0x0000007839787221 */ /* 0x000fe20000010000 */
[C---:B------:R-:W-:Y:S02]  /*5280*/  ISETP.GT.U32.AND P2, PT, R139.reuse, 0x9f, PT ;  /* 0x0000009f8b00780c */ /* 0x040fe40003f44070 */
[C---:B------:R-:W-:Y:S01]  /*5290*/  ISETP.GT.U32.AND P3, PT, R139.reuse, 0xbf, PT ;  /* 0x000000bf8b00780c */ /* 0x040fe20003f64070 */
[----:B------:R-:W-:Y:S01]  /*52a0*/  FADD.FTZ R120, R58, R120 ;  /* 0x000000783a787221 */ /* 0x000fe20000010000 */
[----:B------:R-:W-:-:S02]  /*52b0*/  ISETP.GT.U32.AND P4, PT, R139, 0xdf, PT ;  /* 0x000000df8b00780c */ /* 0x000fc40003f84070 */
[----:B------:R-:W-:Y:S01]  /*52c0*/  ISETP.GT.U32.AND P5, PT, R139, 0xff, PT ;  /* 0x000000ff8b00780c */ /* 0x000fe20003fa4070 */
[----:B------:R-:W-:Y:S01]  /*52d0*/  FADD.FTZ R120, R59, R120 ;  /* 0x000000783b787221 */ /* 0x000fe20000010000 */
[----:B------:R-:W-:Y:S02]  /*52e0*/  ISETP.NE.AND P6, PT, R124, RZ, PT ;  /* 0x000000ff7c00720c */ /* 0x000fe40003fc5270 */
[----:B------:R-:W-:Y:S01]  /*52f0*/  @P1 LOP3.LUT R138, R138, 0x2, RZ, 0xfc, !PT ;  /* 0x000000028a8a1812 */ /* 0x000fe200078efcff */
[----:B------:R-:W-:-:S03]  /*5300*/  FADD.FTZ R120, R60, R120 ;  /* 0x000000783c787221 */ /* 0x000fc60000010000 */
[----:B------:R-:W-:Y:S01]  /*5310*/  LOP3.LUT R138, R138, 0xfffffffe, RZ, 0xc0, !PT ;  /* 0xfffffffe8a8a7812 */ /* 0x000fe200078ec0ff */
        /* <DEDUP_REMOVED lines=65> */
.L_x_16384:
        /* <DEDUP_REMOVED lines=154> */
.L_x_16385:
        /* <DEDUP_REMOVED lines=100> */
[----:B------:R-:W-:-:S06]  /*6710*/  F2FP.BF16.PACK_AB R123, R168, R123 ;  /* 0x0000007ba87b723e */ /* 0x000fcc00000010ff */
        /* <DEDUP_REMOVED lines=12> */
.L_x_16367:
[----:B------:R-:W-:Y:S05]  /*67e0*/  BSYNC B0 ;  /* 0x0000000000007941 */ /* 0x000fea0003800000 */
.L_x_16366:
[----:B------:R-:W-:Y:S01]  /*67f0*/  ISETP.GE.U32.AND P2, PT, R139, 0x40, PT ;  /* 0x000000408b00780c */ /* 0x000fe20003f46070 */
        /* <DEDUP_REMOVED lines=99> */
.L_x_16369:
[----:B------:R-:W-:Y:S05]  /*6e30*/  BSYNC B0 ;  /* 0x0000000000007941 */ /* 0x000fea0003800000 */
.L_x_16368:
        /* <DEDUP_REMOVED lines=100> */
.L_x_16371:
[----:B------:R-:W-:Y:S05]  /*7480*/  BSYNC B0 ;  /* 0x0000000000007941 */ /* 0x000fea0003800000 */
.L_x_16370:
[----:B------:R-:W-:Y:S01]  /*7490*/  ISETP.GE.U32.AND P2, PT, R139, 0x80, PT ;  /* 0x000000808b00780c */ /* 0x000fe20003f46070 */
        /* <DEDUP_REMOVED lines=51> */
.L_x_16373:
[----:B------:R-:W-:Y:S05]  /*77d0*/  BSYNC B0 ;  /* 0x0000000000007941 */ /* 0x000fea0003800000 */
.L_x_16372:
        /* <DEDUP_REMOVED lines=50> */
.L_x_16375:
[----:B------:R-:W-:Y:S05]  /*7b00*/  BSYNC B0 ;  /* 0x0000000000007941 */ /* 0x000fea0003800000 */
.L_x_16374:
        /* <DEDUP_REMOVED lines=50> */
.L_x_16377:
[----:B------:R-:W-:Y:S05]  /*7e30*/  BSYNC B0 ;  /* 0x0000000000007941 */ /* 0x000fea0003800000 */
.L_x_16376:
        /* <DEDUP_REMOVED lines=50> */
.L_x_16379:
[----:B------:R-:W-:Y:S05]  /*8160*/  BSYNC B0 ;  /* 0x0000000000007941 */ /* 0x000fea0003800000 */
.L_x_16378:
        /* <DEDUP_REMOVED lines=39> */
[----:B0-----:R-:W-:Y:S01]  /*83e0*/  HFMA2.MMA R125, -RZ, RZ, 0, 9.5367431640625e-07 ;  /* 0x00000010ff7d7435 */ /* 0x001fe200000001ff */
[----:B------:R-:W-:Y:S02]  /*83f0*/  FFMA.FTZ R123, R152, R252, R161 ;  /* 0x000000fc987b7223 */ /* 0x000fe400000100a1 */
[----:B------:R-:W-:Y:S02]  /*8400*/  FFMA.FTZ R120, R146, R168, R154 ;  /* 0x000000a892787223 */ /* 0x000fe4000001009a */
[----:B------:R-:W-:Y:S01]  /*8410*/  FFMA.FTZ R121, R148, R169, R156 ;  /* 0x000000a994797223 */ /* 0x000fe2000001009c */
[----:B------:R-:W-:Y:S01]  /*8420*/  F2FP.BF16.PACK_AB R123, R176, R123 ;  /* 0x0000007bb07b723e */ /* 0x000fe200000010ff */
[----:B------:R-:W-:Y:S01]  /*8430*/  FFMA.FTZ R122, R150, R172, R159 ;  /* 0x000000ac967a7223 */ /* 0x000fe2000001009f */
[----:B------:R-:W-:-:S02]  /*8440*/  F2FP.BF16.PACK_AB R120, R127, R120 ;  /* 0x000000787f78723e */ /* 0x000fc400000010ff */
[----:B------:R-:W-:Y:S01]  /*8450*/  F2FP.BF16.PACK_AB R121, R126, R121 ;  /* 0x000000797e79723e */ /* 0x000fe200000010ff */
[----:B------:R-:W-:Y:S01]  /*8460*/  IMAD.WIDE.U32 R124, R164, R125, c[0x0][0x210] ;  /* 0x00008400a47c7625 */ /* 0x000fe200078e007d */
[----:B------:R-:W-:-:S05]  /*8470*/  F2FP.BF16.PACK_AB R122, R251, R122 ;  /* 0x0000007afb7a723e */ /* 0x000fca00000010ff */
[----:B------:R0:W-:Y:S02]  /*8480*/  STG.E.128 [R124.64], R120 ;  /* 0x000000787c007986 */ /* 0x0001e4000c101d04 */
.L_x_16381:
[----:B------:R-:W-:Y:S05]  /*8490*/  BSYNC B0 ;  /* 0x0000000000007941 */ /* 0x000fea0003800000 */
.L_x_16380:
[----:B0-----:R-:W-:-:S05]  /*84a0*/  MOV R120, 0x4 ;  /* 0x0000000400787802 */ /* 0x001fca0000000f00 */
[----:B------:R-:W-:-:S05]  /*84b0*/  IMAD R157, R120, c[0x0][0x160], R157 ;  /* 0x00005800789d7a24 */ /* 0x000fca00078e029d */
[----:B------:R-:W-:-:S13]  /*84c0*/  ISETP.GE.AND P1, PT, R157, c[0x0][0x164], PT ;  /* 0x000059009d007a0c */ /* 0x000fda0003f26270 */
[----:B-----5:R-:W-:Y:S01]  /*84d0*/  @P1 CALL.REL.NOINC `(.L_x_16382) ;  /* 0x0000001000001944 */ /* 0x020fe20003c00000 */
[----:B------:R-:W-:Y:S05]  /*84e0*/  BRA `(.L_x_16383) ;  /* 0xffffa08000007947 */ /* 0x000fea000383ffff */
.L_x_16382:
[----:B------:R-:W-:Y:S05]  /*84f0*/  EXIT ;  /* 0x000000000000794d */ /* 0x000fea0003800000 */
.L_x_16364:
[----:B------:R-:W-:Y:S01]  /*8500*/  HFMA2.MMA R122, -RZ, RZ, 0, 5.9604644775390625e-08 ;  /* 0x00000001ff7a7435 */ /* 0x000fe200000001ff */
[----:B------:R-:W-:Y:S02]  /*8510*/  MOV R124, 0x1f ;  /* 0x0000001f007c7802 */ /* 0x000fe40000000f00 */
[----:B------:R-:W-:Y:S02]  /*8520*/  MOV R121, 0xffffffff ;  /* 0xffffffff00797802 */ /* 0x000fe40000000f00 */
[----:B------:R-:W-:Y:S02]  /*8530*/  MOV R120, 0x8550 ;  /* 0x0000855000787802 */ /* 0x000fe40000000f00 */
[----:B-----5:R-:W-:Y:S05]  /*8540*/  CALL.REL.NOINC `($__internal_24_$__cuda_sm70_shflsync_bfly_p) ;  /* 0x00000be000007944 */ /* 0x020fea0003c00000 */
[----:B-1----:R-:W-:Y:S05]  /*8550*/  BRA `(.L_x_16384) ;  /* 0xffffd1d000007947 */ /* 0x002fea000383ffff */
.L_x_16365:
[----:B------:R-:W-:Y:S01]  /*8560*/  HFMA2.MMA R122, -RZ, RZ, 0, 1.1920928955078125e-07 ;  /* 0x00000002ff7a7435 */ /* 0x000fe200000001ff */
[----:B------:R-:W-:Y:S02]  /*8570*/  MOV R124, 0x1f ;  /* 0x0000001f007c7802 */ /* 0x000fe40000000f00 */
[----:B------:R-:W-:Y:S02]  /*8580*/  MOV R121, 0xffffffff ;  /* 0xffffffff00797802 */ /* 0x000fe40000000f00 */
[----:B------:R-:W-:-:S02]  /*8590*/  MOV R120, 0x85b0 ;  /* 0x000085b000787802 */ /* 0x000fc40000000f00 */
[----:B-----5:R-:W-:Y:S05]  /*85a0*/  CALL.REL.NOINC `($__internal_24_$__cuda_sm70_shflsync_bfly_p) ;  /* 0x00000b8000007944 */ /* 0x020fea0003c00000 */
[----:B-1----:R-:W-:Y:S01]  /*85b0*/  FADD.FTZ R123, R123, R122 ;  /* 0x0000007a7b7b7221 */ /* 0x002fe20000010000 */
[----:B------:R-:W-:Y:S01]  /*85c0*/  HFMA2.MMA R122, -RZ, RZ, 0, 2.384185791015625e-07 ;  /* 0x00000004ff7a7435 */ /* 0x000fe200000001ff */
[----:B------:R-:W-:-:S02]  /*85d0*/  MOV R124, 0x1f ;  /* 0x0000001f007c7802 */ /* 0x000fc40000000f00 */
[----:B------:R-:W-:Y:S02]  /*85e0*/  MOV R121, 0xffffffff ;  /* 0xffffffff00797802 */ /* 0x000fe40000000f00 */
[----:B------:R-:W-:Y:S02]  /*85f0*/  MOV R120, 0x8610 ;  /* 0x0000861000787802 */ /* 0x000fe40000000f00 */
[----:B------:R-:W-:Y:S05]  /*8600*/  CALL.REL.NOINC `($__internal_24_$__cuda_sm70_shflsync_bfly_p) ;  /* 0x00000b2000007944 */ /* 0x000fea0003c00000 */
[----:B-1----:R-:W-:Y:S01]  /*8610*/  FADD.FTZ R123, R123, R122 ;  /* 0x0000007a7b7b7221 */ /* 0x002fe20000010000 */
[----:B------:R-:W-:Y:S01]  /*8620*/  HFMA2.MMA R122, -RZ, RZ, 0, 4.76837158203125e-07 ;  /* 0x00000008ff7a7435 */ /* 0x000fe200000001ff */
[----:B------:R-:W-:Y:S02]  /*8630*/  MOV R124, 0x1f ;  /* 0x0000001f007c7802 */ /* 0x000fe40000000f00 */
[----:B------:R-:W-:Y:S02]  /*8640*/  MOV R121, 0xffffffff ;  /* 0xffffffff00797802 */ /* 0x000fe40000000f00 */
[----:B------:R-:W-:Y:S02]  /*8650*/  MOV R120, 0x8670 ;  /* 0x0000867000787802 */ /* 0x000fe40000000f00 */
[----:B------:R-:W-:Y:S05]  /*8660*/  CALL.REL.NOINC `($__internal_24_$__cuda_sm70_shflsync_bfly_p) ;  /* 0x00000ac000007944 */ /* 0x000fea0003c00000 */
[----:B-1----:R-:W-:Y:S01]  /*8670*/  FADD.FTZ R123, R123, R122 ;  /* 0x0000007a7b7b7221 */ /* 0x002fe20000010000 */
[----:B------:R-:W-:Y:S01]  /*8680*/  HFMA2.MMA R122, -RZ, RZ, 0, 9.5367431640625e-07 ;  /* 0x00000010ff7a7435 */ /* 0x000fe200000001ff */
[----:B------:R-:W-:-:S02]  /*8690*/  MOV R124, 0x1f ;  /* 0x0000001f007c7802 */ /* 0x000fc40000000f00 */
[----:B------:R-:W-:Y:S02]  /*86a0*/  MOV R121, 0xffffffff ;  /* 0xffffffff00797802 */ /* 0x000fe40000000f00 */
[----:B------:R-:W-:Y:S02]  /*86b0*/  MOV R120, 0x86d0 ;  /* 0x000086d000787802 */ /* 0x000fe40000000f00 */
[----:B------:R-:W-:Y:S05]  /*86c0*/  CALL.REL.NOINC `($__internal_24_$__cuda_sm70_shflsync_bfly_p) ;  /* 0x00000a6000007944 */ /* 0x000fea0003c00000 */
        /* <DEDUP_REMOVED lines=140> */
[----:B------:R-:W-:Y:S05]  /*8f90*/  CALL.REL.NOINC `($__internal_24_$__cuda_sm70_shflsync_bfly_p) ;  /* 0x0000019000007944 */ /* 0x000fea0003c00000 */
[----:B-1----:R-:W-:Y:S01]  /*8fa0*/  FADD.FTZ R123, R123, R122 ;  /* 0x0000007a7b7b7221 */ /* 0x002fe20000010000 */
[----:B------:R-:W-:Y:S01]  /*8fb0*/  HFMA2.MMA R122, -RZ, RZ, 0, 1.1920928955078125e-07 ;  /* 0x00000002ff7a7435 */ /* 0x000fe200000001ff */
[----:B------:R-:W-:Y:S02]  /*8fc0*/  MOV R124, 0x1f ;  /* 0x0000001f007c7802 */ /* 0x000fe40000000f00 */
[----:B------:R-:W-:Y:S02]  /*8fd0*/  MOV R121, 0xffffffff ;  /* 0xffffffff00797802 */ /* 0x000fe40000000f00 */
[----:B------:R-:W-:Y:S02]  /*8fe0*/  MOV R120, 0x9000 ;  /* 0x0000900000787802 */ /* 0x000fe40000000f00 */
[----:B------:R-:W-:Y:S05]  /*8ff0*/  CALL.REL.NOINC `($__internal_24_$__cuda_sm70_shflsync_bfly_p) ;  /* 0x0000013000007944 */ /* 0x000fea0003c00000 */
        /* <DEDUP_REMOVED lines=18> */
[----:B-1----:R-:W-:Y:S05]  /*9120*/  BRA `(.L_x_16385) ;  /* 0xffffcfa000007947 */ /* 0x002fea000383ffff */
        .weak           $__internal_24_$__cuda_sm70_shflsync_bfly_p
        .type           $__internal_24_$__cuda_sm70_shflsync_bfly_p,@function
        .size           $__internal_24_$__cuda_sm70_shflsync_bfly_p,(.L_x_52442 - $__internal_24_$__cuda_sm70_shflsync_bfly_p)
$__internal_24_$__cuda_sm70_shflsync_bfly_p:
[----:B------:R-:W-:Y:S04]  /*9130*/  WARPSYNC R121 ;  /* 0x0000007900007348 */ /* 0x000fe80003800000 */
[----:B------:R0:W1:Y:S02]  /*9140*/  SHFL.BFLY PT, R122, R123, R122, R124 ;  /* 0x0c00007a7b7a7389 */ /* 0x00006400000e007c */
[----:B0-----:R-:W-:-:S06]  /*9150*/  HFMA2.MMA R121, -RZ, RZ, 0, 0 ;  /* 0x00000000ff797435 */ /* 0x001fcc00000001ff */
[----:B------:R-:W-:Y:S05]  /*9160*/  RET.REL.NODEC R120 `(_ZN10layer_norm31ln_parallel_residual_fwd_kernelINS_13Kernel_traitsI13__nv_bfloat16S2_fS2_fjLj2048ELj1ELj4ELj1ELj16ENS_18Kernel_traits_baseILj2048ES2_S2_fS2_fjLj128EEEEELb0ELb0ELb0EEEvNS_9FwdParamsE) ;  /* 0xffff6e9078007950 */ /* 0x000fea0003c3ffff */
.L_x_16386:
        /* <DEDUP_REMOVED lines=9> */
.L_x_52442:


//--------------------- .text._ZN10layer_norm31ln_parallel_residual_fwd_kernelINS_13Kernel_traitsI13__nv_bfloat16S2_fS2_fjLj2048ELj1ELj4ELj1ELj16ENS_18Kernel_traits_baseILj2048ES2_S2_fS2_fjLj128EEEEELb0ELb0ELb1EEEvNS_9FwdParamsE --------------------------
	.section	.text._ZN10layer_norm31ln_parallel_residual_fwd_kernelINS_13Kernel_traitsI13__nv_bfloat16S2_fS2_fjLj2048ELj1ELj4ELj1ELj16ENS_18Kernel_traits_baseILj2048ES2_S2_fS2_fjLj128EEEEELb0ELb0ELb1EEEvNS_9FwdParamsE,"ax",@progbits
	.sectioninfo	@"SHI_REGISTERS=255"
	.align	128
        .global         _ZN10layer_norm31ln_parallel_residual_fwd_kernelINS_13Kernel_traitsI13__nv_bfloat16S2_fS2_fjLj2048ELj1ELj4ELj1ELj16ENS_18Kernel_traits_baseILj2048ES2_S2_fS2_fjLj128EEEEELb0ELb0ELb1EEEvNS_9FwdParamsE
        .type           _ZN10layer_norm31ln_parallel_residual_fwd_kernelINS_13Kernel_traitsI13__nv_bfloat16S2_fS2_fjLj2048ELj1ELj4ELj1ELj16ENS_18Kernel_traits_baseILj2048ES2_S2_fS2_fjLj128EEEEELb0ELb0ELb1EEEvNS_9FwdParamsE,@function
        .size           _ZN10layer_norm31ln_parallel_residual_fwd_kernelINS_13Kernel_traitsI13__nv_bfloat16S2_fS2_fjLj2048ELj1ELj4ELj1ELj16ENS_18Kernel_traits_baseILj2048ES2_S2_fS2_fjLj128EEEEELb0ELb0ELb1EEEvNS_9FwdParamsE,(.L_x_52443 - _ZN10layer_norm31ln_parallel_residual_fwd_kernelINS_13Kernel_traitsI13__nv_bfloat16S2_fS2_fjLj2048ELj1ELj4ELj1ELj16ENS_18Kernel_traits_baseILj2048ES2_S2_fS2_fjLj128EEEEELb0ELb0ELb1EEEvNS_9FwdParamsE)
        .other          _ZN10layer_norm31ln_parallel_residual_fwd_kernelINS_13Kernel_traitsI13__nv_bfloat16S2_fS2_fjLj2048ELj1ELj4ELj1ELj16ENS_18Kernel_traits_baseILj2048ES2_S2_fS2_fjLj128EEEEELb0ELb0ELb1EEEvNS_9FwdParamsE,@"STO_CUDA_ENTRY STV_DEFAULT"
_ZN10layer_norm31ln_parallel_residual_fwd_kernelINS_13Kernel_traitsI13__nv_bfloat16S2_fS2_fjLj2048ELj1ELj4ELj1ELj16ENS_18Kernel_traits_baseILj2048ES2_S2_fS2_fjLj128EEEEELb0ELb0ELb1EEEvNS_9FwdParamsE:
.text._ZN10layer_norm31ln_parallel_residual_fwd_kernelINS_13Kernel_traitsI13__nv_bfloat16S2_fS2_fjLj2048ELj1ELj4ELj1ELj16ENS_18Kernel_traits_baseILj2048ES2_S2_fS2_fjLj128EEEEELb0ELb0ELb1EEEvNS_9FwdParamsE:
[----:B------:R-:W-:Y:S02]  /*0000*/  MOV R1, c[0x0][0x28] ;  /* 0x00000a0000017a02 */ /* 0x000fe40000000f00 */
[----:B------:R-:W0:Y:S01]  /*0010*/  S2R R0, SR_TID.X ;  /* 0x0000000000007919 */ /* 0x000e220000002100 */
[----:B------:R-:W-:Y:S01]  /*0020*/  ISETP.NE.U32.AND P0, PT, RZ, c[0x0][0x218], PT ;  /* 0x00008600ff007a0c */ /* 0x000fe20003f05070 */
[----:B------:R-:W-:Y:S01]  /*0030*/  ULDC.64 UR4, c[0x0][0x118] ;  /* 0x0000460000047ab9 */ /* 0x000fe20000000a00 */
[----:B------:R-:W-:Y:S02]  /*0040*/  IADD3 R1, R1, -0x88, RZ ;  /* 0xffffff7801017810 */ /* 0x000fe40007ffe0ff */
[----:B------:R-:W-:Y:S02]  /*0050*/  ISETP.NE.AND.EX P0, PT, RZ, c[0x0][0x21c], PT, P0 ;  /* 0x00008700ff007a0c */ /* 0x000fe40003f05300 */
[----:B0-----:R-:W-:-:S11]  /*0060*/  LOP3.LUT R20, R0, 0x1f, RZ, 0xc0, !PT ;  /* 0x0000001f00147812 */ /* 0x001fd600078ec0ff */
[C---:B------:R-:W-:Y:S02]  /*0070*/  @P0 LEA R52, P1, R20.reuse, c[0x0][0x218], 0x4 ;  /* 0x0000860014340a11 */ /* 0x040fe400078220ff */
[----:B------:R-:W-:Y:S02]  /*0080*/  LOP3.LUT R140, R20, 0x40, RZ, 0xfc, !PT ;  /* 0x00000040148c7812 */ /* 0x000fe400078efcff */
[----:B------:R-:W-:Y:S02]  /*0090*/  @P0 IADD3.X R53, RZ, c[0x0][0x21c], RZ, P1, !PT ;  /* 0x00008700ff350a10 */ /* 0x000fe40000ffe4ff */
[----:B------:R-:W-:Y:S02]  /*00a0*/  @P0 LEA R44, P1, R140, c[0x0][0x218], 0x4 ;  /* 0x000086008c2c0a11 */ /* 0x000fe400078220ff */
[----:B------:R-:W-:Y:S02]  /*00b0*/  LOP3.LUT R124, R20, 0x80, RZ, 0xfc, !PT ;  /* 0x00000080147c7812 */ /* 0x000fe400078efcff */
[----:B------:R-:W-:Y:S01]  /*00c0*/  @P0 LEA.HI.X R45, R140, c[0x0][0x21c], RZ, 0x4, P1 ;  /* 0x000087008c2d0a11 */ /* 0x000fe200008f24ff */
[----:B------:R-:W0:Y:S01]  /*00d0*/  S2R R3, SR_CTAID.X ;  /* 0x0000000000037919 */ /* 0x000e220000002500 */
[----:B------:R-:W-:-:S02]  /*00e0*/  @P0 LEA R12, P1, R124, c[0x0][0x218], 0x4 ;  /* 0x000086007c0c0a11 */ /* 0x000fc400078220ff */
[C---:B------:R-:W-:Y:S01]  /*00f0*/  LOP3.LUT R108, R20.reuse, 0xc0, RZ, 0xfc, !PT ;  /* 0x000000c0146c7812 */ /* 0x040fe200078efcff */
[----:B------:R-:W-:Y:S01]  /*0100*/  HFMA2.MMA R101, -RZ, RZ, 0, 9.5367431640625e-07 ;  /* 0x00000010ff657435 */ /* 0x000fe200000001ff */
[----:B------:R-:W-:Y:S01]  /*0110*/  LOP3.LUT R148, R20, 0x20, RZ, 0xfc, !PT ;  /* 0x0000002014947812 */ /* 0x000fe200078efcff */
[----:B------:R-:W5:Y:S01]  /*0120*/  @P0 LDG.E.128 R52, [R52.64] ;  /* 0x0000000434340981 */ /* 0x000f62000c1e1d00 */
[----:B------:R-:W-:Y:S02]  /*0130*/  @P0 LEA.HI.X R13, R124, c[0x0][0x21c], RZ, 0x4, P1 ;  /* 0x000087007c0d0a11 */ /* 0x000fe400008f24ff */
[----:B------:R-:W-:Y:S01]  /*0140*/  @P0 LEA R8, P1, R108, c[0x0][0x218], 0x4 ;  /* 0x000086006c080a11 */ /* 0x000fe200078220ff */
[----:B------:R-:W5:Y:S01]  /*0150*/  @P0 LDG.E.128 R44, [R44.64] ;  /* 0x000000042c2c0981 */ /* 0x000f62000c1e1d00 */
[----:B------:R-:W-:Y:S02]  /*0160*/  @P0 LEA R48, P2, R148, c[0x0][0x218], 0x4 ;  /* 0x0000860094300a11 */ /* 0x000fe400078420ff */
[----:B------:R-:W-:Y:S01]  /*0170*/  LOP3.LUT R132, R20, 0x60, RZ, 0xfc, !PT ;  /* 0x0000006014847812 */ /* 0x000fe200078efcff */
[----:B------:R-:W5:Y:S01]  /*0180*/  @P0 LDG.E.128 R12, [R12.64] ;  /* 0x000000040c0c0981 */ /* 0x000f62000c1e1d00 */
[----:B------:R-:W-:-:S02]  /*0190*/  @P0 LEA.HI.X R9, R108, c[0x0][0x21c], RZ, 0x4, P1 ;  /* 0x000087006c090a11 */ /* 0x000fc400008f24ff */
[----:B------:R-:W-:Y:S02]  /*01a0*/  ISETP.NE.U32.AND P1, PT, RZ, c[0x0][0x220], PT ;  /* 0x00008800ff007a0c */ /* 0x000fe40003f25070 */
[----:B------:R-:W-:Y:S02]  /*01b0*/  @P0 LEA.HI.X R49, R148, c[0x0][0x21c], RZ, 0x4, P2 ;  /* 0x0000870094310a11 */ /* 0x000fe400010f24ff */
[----:B------:R-:W-:Y:S01]  /*01c0*/  @P0 LEA R40, P2, R132, c[0x0][0x218], 0x4 ;  /* 0x0000860084280a11 */ /* 0x000fe200078420ff */
[----:B------:R-:W5:Y:S01]  /*01d0*/  @P0 LDG.E.128 R8, [R8.64] ;  /* 0x0000000408080981 */ /* 0x000f62000c1e1d00 */
[----:B------:R-:W-:Y:S02]  /*01e0*/  LOP3.LUT R116, R20, 0xa0, RZ, 0xfc, !PT ;  /* 0x000000a014747812 */ /* 0x000fe400078efcff */
[----:B------:R-:W-:Y:S01]  /*01f0*/  ISETP.NE.AND.EX P1, PT, RZ, c[0x0][0x224], PT, P1 ;  /* 0x00008900ff007a0c */ /* 0x000fe20003f25310 */
[----:B------:R-:W5:Y:S01]  /*0200*/  @P0 LDG.E.128 R48, [R48.64] ;  /* 0x0000000430300981 */ /* 0x000f62000c1e1d00 */
[----:B------:R-:W-:-:S02]  /*0210*/  @P0 LEA.HI.X R41, R132, c[0x0][0x21c], RZ, 0x4, P2 ;  /* 0x0000870084290a11 */ /* 0x000fc400010f24ff */
[----:B------:R-:W-:Y:S02]  /*0220*/  @P0 LEA R4, P2, R116, c[0x0][0x218], 0x4 ;  /* 0x0000860074040a11 */ /* 0x000fe400078420ff */
[----:B------:R-:W-:Y:S02]  /*0230*/  LOP3.LUT R2, R20, 0xe0, RZ, 0xfc, !PT ;  /* 0x000000e014027812 */ /* 0x000fe400078efcff */
[----:B------:R-:W-:Y:S01]  /*0240*/  @P0 LEA.HI.X R5, R116, c[0x0][0x21c], RZ, 0x4, P2 ;  /* 0x0000870074050a11 */ /* 0x000fe200010f24ff */
[----:B------:R-:W5:Y:S01]  /*0250*/  @P0 LDG.E.128 R40, [R40.64] ;  /* 0x0000000428280981 */ /* 0x000f62000c1e1d00 */
[----:B------:R-:W-:Y:S02]  /*0260*/  @P0 LEA R16, P2, R2, c[0x0][0x218], 0x4 ;  /* 0x0000860002100a11 */ /* 0x000fe400078420ff */
[----:B------:R-:W-:Y:S02]  /*0270*/  SHF.L.U32 R152, R20, 0x4, RZ ;  /* 0x0000000414987819 */ /* 0x000fe400000006ff */
[----:B------:R-:W-:Y:S01]  /*0280*/  @P0 LEA.HI.X R17, R2, c[0x0][0x21c], RZ, 0x4, P2 ;  /* 0x0000870002110a11 */ /* 0x000fe200010f24ff */
[----:B------:R-:W5:Y:S01]  /*0290*/  @P0 LDG.E.128 R4, [R4.64] ;  /* 0x0000000404040981 */ /* 0x000f62000c1e1d00 */
[----:B------:R-:W-:-:S02]  /*02a0*/  SHF.R.U32.HI R180, RZ, 0x5, R0 ;  /* 0x00000005ffb47819 */ /* 0x000fc40000011600 */
[----:B------:R-:W-:Y:S02]  /*02b0*/  @P1 IADD3 R36, P2, R152, c[0x0][0x220], RZ ;  /* 0x0000880098241a10 */ /* 0x000fe40007f5e0ff */
[----:B------:R-:W-:Y:S01]  /*02c0*/  SHF.L.U32 R0, R0, 0x4, RZ ;  /* 0x0000000400007819 */ /* 0x000fe200000006ff */
[----:B------:R-:W5:Y:S01]  /*02d0*/  @P0 LDG.E.128 R16, [R16.64] ;  /* 0x0000000410100981 */ /* 0x000f62000c1e1d00 */
[----:B------:R-:W-:Y:S02]  /*02e0*/  SHF.L.U32 R144, R148, 0x4, RZ ;  /* 0x0000000494907819 */ /* 0x000fe400000006ff */
[----:B------:R-:W-:Y:S02]  /*02f0*/  SHF.L.U32 R136, R140, 0x4, RZ ;  /* 0x000000048c887819 */ /* 0x000fe400000006ff */
[----:B------:R-:W-:Y:S02]  /*0300*/  @P1 IADD3.X R37, RZ, c[0x0][0x224], RZ, P2, !PT ;  /* 0x00008900ff251a10 */ /* 0x000fe400017fe4ff */
[----:B------:R-:W-:-:S02]  /*0310*/  LOP3.LUT R156, R0, 0x1f0, RZ, 0xc0, !PT ;  /* 0x000001f0009c7812 */ /* 0x000fc400078ec0ff */
[----:B------:R-:W-:Y:S02]  /*0320*/  @P1 IADD3 R32, P3, R144, c[0x0][0x220], RZ ;  /* 0x0000880090201a10 */ /* 0x000fe40007f7e0ff */
[----:B------:R-:W-:Y:S01]  /*0330*/  SHF.R.U32.HI R0, RZ, 0x1c, R140 ;  /* 0x0000001cff007819 */ /* 0x000fe2000001168c */
[----:B------:R-:W5:Y:S01]  /*0340*/  @P1 LDG.E.128 R36, [R36.64] ;  /* 0x0000000424241981 */ /* 0x000f62000c1e1d00 */
[----:B------:R-:W-:Y:S02]  /*0350*/  @P1 IADD3 R28, P2, R136, c[0x0][0x220], RZ ;  /* 0x00008800881c1a10 */ /* 0x000fe40007f5e0ff */
[----:B------:R-:W-:Y:S02]  /*0360*/  SHF.R.U32.HI R20, RZ, 0x1c, R148 ;  /* 0x0000001cff147819 */ /* 0x000fe40000011694 */
[----:B------:R-:W-:Y:S02]  /*0370*/  SHF.L.U32 R196, R124, 0x4, RZ ;  /* 0x000000047cc47819 */ /* 0x000fe400000006ff */
[----:B------:R-:W-:-:S02]  /*0380*/  IADD3 R144, P6, R144, c[0x0][0x1b8], RZ ;  /* 0x00006e0090907a10 */ /* 0x000fc40007fde0ff */
[----:B------:R-:W-:Y:S02]  /*0390*/  IADD3 R136, P4, R136, c[0x0][0x1b8], RZ ;  /* 0x00006e0088887a10 */ /* 0x000fe40007f9e0ff */
[----:B------:R-:W-:Y:S02]  /*03a0*/  SHF.L.U32 R128, R132, 0x4, RZ ;  /* 0x0000000484807819 */ /* 0x000fe400000006ff */
[----:B------:R-:W-:Y:S02]  /*03b0*/  SHF.L.U32 R112, R116, 0x4, RZ ;  /* 0x0000000474707819 */ /* 0x000fe400000006ff */
[----:B------:R-:W-:Y:S02]  /*03c0*/  @P1 IADD3.X R29, R0, c[0x0][0x224], RZ, P2, !PT ;  /* 0x00008900001d1a10 */ /* 0x000fe400017fe4ff */
[----:B------:R-:W-:Y:S02]  /*03d0*/  IADD3 R120, P2, R196, c[0x0][0x1b8], RZ ;  /* 0x00006e00c4787a10 */ /* 0x000fe40007f5e0ff */
[----:B------:R-:W-:-:S02]  /*03e0*/  IADD3.X R145, R20, c[0x0][0x1bc], RZ, P6, !PT ;  /* 0x00006f0014917a10 */ /* 0x000fc400037fe4ff */
[----:B0-----:R-:W-:Y:S02]  /*03f0*/  LEA R180, R3, R180, 0x2 ;  /* 0x000000b403b47211 */ /* 0x001fe400078e10ff */
[----:B------:R-:W-:Y:S02]  /*0400*/  SHF.R.U32.HI R21, RZ, 0x1c, R124 ;  /* 0x0000001cff157819 */ /* 0x000fe4000001167c */
[----:B------:R-:W-:Y:S02]  /*0410*/  SHF.R.U32.HI R56, RZ, 0x1c, R116 ;  /* 0x0000001cff387819 */ /* 0x000fe40000011674 */
[----:B------:R-:W-:Y:S02]  /*0420*/  SHF.L.U32 R168, R108, 0x4, RZ ;  /* 0x000000046ca87819 */ /* 0x000fe400000006ff */
[----:B------:R-:W-:Y:S02]  /*0430*/  SHF.R.U32.HI R57, RZ, 0x1c, R108 ;  /* 0x0000001cff397819 */ /* 0x000fe4000001166c */
[----:B------:R-:W-:Y:S01]  /*0440*/  SHF.L.U32 R176, R2, 0x4, RZ ;  /* 0x0000000402b07819 */ /* 0x000fe200000006ff */
[----:B------:R-:W-:Y:S01]  /*0450*/  IMAD.WIDE.U32 R148, R148, R101, c[0x0][0x1b0] ;  /* 0x00006c0094947625 */ /* 0x000fe200078e0065 */
[----:B------:R-:W-:Y:S01]  /*0460*/  @P1 IADD3.X R33, R20, c[0x0][0x224], RZ, P3, !PT ;  /* 0x0000890014211a10 */ /* 0x000fe20001ffe4ff */
[----:B------:R-:W5:Y:S01]  /*0470*/  @P1 LDG.E.128 R28, [R28.64] ;  /* 0x000000041c1c1981 */ /* 0x000f62000c1e1d00 */
[----:B------:R-:W-:-:S02]  /*0480*/  @P1 IADD3 R196, P6, R196, c[0x0][0x220], RZ ;  /* 0x00008800c4c41a10 */ /* 0x000fc40007fde0ff */
[----:B------:R-:W-:Y:S02]  /*0490*/  IADD3.X R137, R0, c[0x0][0x1bc], RZ, P4, !PT ;  /* 0x00006f0000897a10 */ /* 0x000fe400027fe4ff */
[----:B------:R-:W-:Y:S02]  /*04a0*/  SHF.R.U32.HI R3, RZ, 0x1c, R132 ;  /* 0x0000001cff037819 */ /* 0x000fe40000011684 */
[C---:B------:R-:W-:Y:S01]  /*04b0*/  IADD3.X R121, R21.reuse, c[0x0][0x1bc], RZ, P2, !PT ;  /* 0x00006f0015797a10 */ /* 0x040fe200017fe4ff */
[----:B------:R-:W-:Y:S01]  /*04c0*/  IMAD.WIDE.U32 R140, R140, R101, c[0x0][0x1b0] ;  /* 0x00006c008c8c7625 */ /* 0x000fe200078e0065 */
[----:B------:R-:W-:Y:S01]  /*04d0*/  @P1 IADD3 R24, P3, R128, c[0x0][0x220], RZ ;  /* 0x0000880080181a10 */ /* 0x000fe20007f7e0ff */
[----:B------:R-:W5:Y:S01]  /*04e0*/  @P1 LDG.E.128 R32, [R32.64] ;  /* 0x0000000420201981 */ /* 0x000f62000c1e1d00 */
[----:B------:R-:W-:Y:S02]  /*04f0*/  @P1 IADD3 R20, P4, R112, c[0x0][0x220], RZ ;  /* 0x0000880070141a10 */ /* 0x000fe40007f9e0ff */
[----:B------:R-:W-:-:S02]  /*0500*/  @P1 IADD3.X R197, R21, c[0x0][0x224], RZ, P6, !PT ;  /* 0x0000890015c51a10 */ /* 0x000fc400037fe4ff */
[----:B------:R-:W-:Y:S02]  /*0510*/  @P1 IADD3.X R25, R3, c[0x0][0x224], RZ, P3, !PT ;  /* 0x0000890003191a10 */ /* 0x000fe40001ffe4ff */
[----:B------:R-:W-:Y:S02]  /*0520*/  @P1 IADD3.X R21, R56, c[0x0][0x224], RZ, P4, !PT ;  /* 0x0000890038151a10 */ /* 0x000fe400027fe4ff */
[----:B------:R-:W-:Y:S01]  /*0530*/  IADD3 R104, P6, R168, c[0x0][0x1b8], RZ ;  /* 0x00006e00a8687a10 */ /* 0x000fe20007fde0ff */
[-C--:B------:R-:W-:Y:S01]  /*0540*/  IMAD.WIDE.U32 R132, R132, R101.reuse, c[0x0][0x1b0] ;  /* 0x00006c0084847625 */ /* 0x080fe200078e0065 */
[----:B------:R-:W-:Y:S01]  /*0550*/  IADD3 R152, P3, R152, c[0x0][0x1b8], RZ ;  /* 0x00006e0098987a10 */ /* 0x000fe20007f7e0ff */
[----:B------:R-:W5:Y:S01]  /*0560*/  @P1 LDG.E.128 R24, [R24.64] ;  /* 0x0000000418181981 */ /* 0x000f62000c1e1d00 */
[----:B------:R-:W-:Y:S01]  /*0570*/  IADD3 R112, P4, R112, c[0x0][0x1b8], RZ ;  /* 0x00006e0070707a10 */ /* 0x000fe20007f9e0ff */
[-C--:B------:R-:W-:Y:S01]  /*0580*/  IMAD.WIDE.U32 R124, R124, R101.reuse, c[0x0][0x1b0] ;  /* 0x00006c007c7c7625 */ /* 0x080fe200078e0065 */
[----:B------:R-:W-:Y:S01]  /*0590*/  IADD3.X R105, R57, c[0x0][0x1bc], RZ, P6, !PT ;  /* 0x00006f0039697a10 */ /* 0x000fe200037fe4ff */
[----:B------:R-:W5:Y:S01]  /*05a0*/  @P1 LDG.E.128 R196, [R196.64] ;  /* 0x00000004c4c41981 */ /* 0x000f62000c1e1d00 */
[----:B------:R-:W-:Y:S01]  /*05b0*/  IADD3.X R113, R56, c[0x0][0x1bc], RZ, P4, !PT ;  /* 0x00006f0038717a10 */ /* 0x000fe200027fe4ff */
[-C--:B------:R-:W-:Y:S01]  /*05c0*/  IMAD.WIDE.U32 R116, R116, R101.reuse, c[0x0][0x1b0] ;  /* 0x00006c0074747625 */ /* 0x080fe200078e0065 */
[----:B------:R-:W-:Y:S01]  /*05d0*/  IADD3 R96, P6, R176, c[0x0][0x1b8], RZ ;  /* 0x00006e00b0607a10 */ /* 0x000fe20007fde0ff */
[----:B------:R-:W5:Y:S01]  /*05e0*/  @P1 LDG.E.128 R20, [R20.64] ;  /* 0x0000000414141981 */ /* 0x000f62000c1e1d00 */
[----:B------:R-:W-:Y:S01]  /*05f0*/  IADD3.X R153, RZ, c[0x0][0x1bc], RZ, P3, !PT ;  /* 0x00006f00ff997a10 */ /* 0x000fe20001ffe4ff */
[----:B------:R-:W-:Y:S01]  /*0600*/  IMAD.WIDE.U32 R108, R108, R101, c[0x0][0x1b0] ;  /* 0x00006c006c6c7625 */ /* 0x000fe200078e0065 */
[----:B------:R-:W-:-:S02]  /*0610*/  @P1 IADD3 R168, P4, R168, c[0x0][0x220], RZ ;  /* 0x00008800a8a81a10 */ /* 0x000fc40007f9e0ff */
[----:B------:R-:W-:Y:S01]  /*0620*/  @P1 IADD3 R176, P3, R176, c[0x0][0x220], RZ ;  /* 0x00008800b0b01a10 */ /* 0x000fe20007f7e0ff */
[----:B------:R-:W-:Y:S01]  /*0630*/  IMAD.WIDE.U32 R100, R2, R101, c[0x0][0x1b0] ;  /* 0x00006c0002647625 */ /* 0x000fe200078e0065 */
[----:B------:R-:W-:Y:S02]  /*0640*/  SHF.R.U32.HI R2, RZ, 0x1c, R2 ;  /* 0x0000001cff027819 */ /* 0x000fe40000011602 */
[----:B------:R-:W-:Y:S02]  /*0650*/  @P1 IADD3.X R169, R57, c[0x0][0x224], RZ, P4, !PT ;  /* 0x0000890039a91a10 */ /* 0x000fe400027fe4ff */
[----:B------:R-:W-:-:S04]  /*0660*/  @P1 IADD3.X R177, R2, c[0x0][0x224], RZ, P3, !PT ;  /* 0x0000890002b11a10 */ /* 0x000fc80001ffe4ff */
[----:B------:R-:W5:Y:S04]  /*0670*/  @P1 LDG.E.128 R168, [R168.64] ;  /* 0x00000004a8a81981 */ /* 0x000f68000c1e1d00 */
[----:B------:R-:W5:Y:S01]  /*0680*/  @P1 LDG.E.128 R176, [R176.64] ;  /* 0x00000004b0b01981 */ /* 0x000f62000c1e1d00 */
[----:B------:R-:W-:Y:S02]  /*0690*/  ISETP.GE.AND P2, PT, R180, c[0x0][0x164], PT ;  /* 0x00005900b4007a0c */ /* 0x000fe40003f46270 */
[----:B------:R-:W-:-:S04]  /*06a0*/  IADD3 R128, P5, R128, c[0x0][0x1b8], RZ ;  /* 0x00006e0080807a10 */ /* 0x000fc80007fbe0ff */
[----:B------:R-:W-:Y:S02]  /*06b0*/  IADD3.X R129, R3, c[0x0][0x1bc], RZ, P5, !PT ;  /* 0x00006f0003817a10 */ /* 0x000fe40002ffe4ff */
[----:B------:R-:W-:Y:S02]  /*06c0*/  IADD3 R156, P5, R156, c[0x0][0x1b0], RZ ;  /* 0x00006c009c9c7a10 */ /* 0x000fe40007fbe0ff */
[----:B------:R-:W-:Y:S02]  /*06d0*/  IADD3.X R97, R2, c[0x0][0x1bc], RZ, P6, !PT ;  /* 0x00006f0002617a10 */ /* 0x000fe400037fe4ff */
[----:B------:R-:W-:Y:S01]  /*06e0*/  IADD3.X R157, RZ, c[0x0][0x1b4], RZ, P5, !PT ;  /* 0x00006d00ff9d7a10 */ /* 0x000fe20002ffe4ff */
[----:B------:R-:W-:Y:S08]  /*06f0*/  @P2 EXIT ;  /* 0x000000000000294d */ /* 0x000ff00003800000 */
        /* <DEDUP_REMOVED lines=41> */
[--C-:B-1----:R-:W-:Y:S01]  /*0990*/  PRMT R0, RZ, 0x5410, R54.reuse ;  /* 0x00005410ff007816 */ /* 0x102fe20000000036 */
[----:B------:R0:W-:Y:S01]  /*09a0*/  STL [R1+0x78], R2 ;  /* 0x0000780201007387 */ /* 0x0001e20000100800 */
[----:B------:R-:W-:Y:S01]  /*09b0*/  @!P1 CS2R R168, SRZ ;  /* 0x0000000000a89805 */ /* 0x000fe2000001ff00 */
[----:B------:R-:W-:Y:S01]  /*09c0*/  @!P1 CS2R R176, SRZ ;  /* 0x0000000000b09805 */ /* 0x000fe2000001ff00 */
[----:B--2---:R-:W-:Y:S01]  /*09d0*/  PRMT R3, RZ, 0x7610, R54 ;  /* 0x00007610ff037816 */ /* 0x004fe20000000036 */
[----:B------:R1:W-:Y:S01]  /*09e0*/  STL [R1+0x74], R0 ;  /* 0x0000740001007387 */ /* 0x0003e20000100800 */
[----:B------:R-:W-:Y:S01]  /*09f0*/  @!P0 CS2R R10, SRZ ;  /* 0x00000000000a8805 */ /* 0x000fe2000001ff00 */
[----:B------:R-:W-:Y:S01]  /*0a00*/  @!P0 CS2R R18, SRZ ;  /* 0x0000000000128805 */ /* 0x000fe2000001ff00 */
[----:B------:R-:W-:Y:S01]  /*0a10*/  @!P1 CS2R R22, SRZ ;  /* 0x0000000000169805 */ /* 0x000fe2000001ff00 */
[----:B------:R2:W-:Y:S01]  /*0a20*/  STL [R1+0x70], R3 ;  /* 0x0000700301007387 */ /* 0x0005e20000100800 */
[----:B------:R-:W-:Y:S01]  /*0a30*/  @!P1 CS2R R170, SRZ ;  /* 0x0000000000aa9805 */ /* 0x000fe2000001ff00 */
[--C-:B0-----:R-:W-:Y:S01]  /*0a40*/  PRMT R2, RZ, 0x5410, R55.reuse ;  /* 0x00005410ff027816 */ /* 0x101fe20000000037 */
        /* <DEDUP_REMOVED lines=12> */
[----:B------:R-:W-:Y:S01]  /*0b10*/  PRMT R215, RZ, 0x5410, R12 ;  /* 0x00005410ffd77816 */ /* 0x000fe2000000000c */
[----:B------:R-:W-:Y:S01]  /*0b20*/  ULDC.U8 UR6, c[0x0][0x1f0] ;  /* 0x00007c0000067ab9 */ /* 0x000fe20000000000 */
[----:B0-----:R-:W-:-:S02]  /*0b30*/  PRMT R2, RZ, 0x5410, R48 ;  /* 0x00005410ff027816 */ /* 0x001fc40000000030 */
[----:B------:R-:W-:Y:S02]  /*0b40*/  PRMT R213, RZ, 0x7610, R12 ;  /* 0x00007610ffd57816 */ /* 0x000fe4000000000c */
[----:B-1----:R-:W-:Y:S01]  /*0b50*/  PRMT R0, RZ, 0x7610, R48 ;  /* 0x00007610ff007816 */ /* 0x002fe20000000030 */
        /* <DEDUP_REMOVED lines=27> */
[--C-:B------:R-:W-:Y:S02]  /*0d10*/  PRMT R223, RZ, 0x5410, R25.reuse ;  /* 0x00005410ffdf7816 */ /* 0x100fe40000000019 */
        /* <DEDUP_REMOVED lines=37> */
[--C-:B------:R-:W-:Y:S02]  /*0f70*/  PRMT R40, RZ, 0x5410, R36.reuse ;  /* 0x00005410ff287816 */ /* 0x100fe40000000024 */
[----:B------:R-:W-:Y:S01]  /*0f80*/  PRMT R36, RZ, 0x7610, R36 ;  /* 0x00007610ff247816 */ /* 0x000fe20000000024 */
        /* <DEDUP_REMOVED lines=21> */
[--C-:B--2---:R-:W-:Y:S01]  /*10e0*/  PRMT R3, RZ, 0x7610, R7.reuse ;  /* 0x00007610ff037816 */ /* 0x104fe20000000007 */
[----:B------:R1:W-:Y:S01]  /*10f0*/  STL [R1+0x4], R0 ;  /* 0x0000040001007387 */ /* 0x0003e20000100800 */
[--C-:B------:R-:W-:Y:S02]  /*1100*/  PRMT R168, RZ, 0x5410, R170.reuse ;  /* 0x00005410ffa87816 */ /* 0x100fe400000000aa */
[----:B------:R-:W-:Y:S01]  /*1110*/  PRMT R169, RZ, 0x7610, R170 ;  /* 0x00007610ffa97816 */ /* 0x000fe200000000aa */
[----:B------:R2:W-:Y:S01]  /*1120*/  STL [R1+0x1c], R40 ;  /* 0x00001c2801007387 */ /* 0x0005e20000100800 */
[----:B------:R-:W-:Y:S02]  /*1130*/  PRMT R176, RZ, 0x5410, R178 ;  /* 0x00005410ffb07816 */ /* 0x000fe400000000b2 */
[----:B0-----:R-:W-:Y:S01]  /*1140*/  PRMT R2, RZ, 0x5410, R7 ;  /* 0x00005410ff027816 */ /* 0x001fe20000000007 */
[----:B------:R2:W-:Y:S01]  /*1150*/  STL [R1], R36 ;  /* 0x0000002401007387 */ /* 0x0005e20000100800 */
[----:B------:R-:W-:-:S02]  /*1160*/  PRMT R7, RZ, 0x7610, R9 ;  /* 0x00007610ff077816 */ /* 0x000fc40000000009 */
[----:B-1----:R-:W-:Y:S02]  /*1170*/  PRMT R0, RZ, 0x7610, R6 ;  /* 0x00007610ff007816 */ /* 0x002fe40000000006 */
        /* <DEDUP_REMOVED lines=39> */
[----:B------:R-:W-:Y:S02]  /*13f0*/  PRMT R199, RZ, 0x7610, R199 ;  /* 0x00007610ffc77816 */ /* 0x000fe400000000c7 */
[----:B------:R-:W-:-:S02]  /*1400*/  PRMT R23, RZ, 0x7610, R23 ;  /* 0x00007610ff177816 */ /* 0x000fc40000000017 */
[----:B------:R-:W-:Y:S02]  /*1410*/  PRMT R171, RZ, 0x7610, R171 ;  /* 0x00007610ffab7816 */ /* 0x000fe400000000ab */
[----:B--2---:R-:W-:Y:S02]  /*1420*/  PRMT R179, RZ, 0x7610, R179 ;  /* 0x00007610ffb37816 */ /* 0x004fe400000000b3 */
.L_x_16518:
[----:B------:R-:W0:Y:S01]  /*1430*/  S2R R220, SR_TID.X ;  /* 0x0000000000dc7919 */ /* 0x000e220000002100 */
[----:B------:R-:W-:Y:S01]  /*1440*/  IMAD R28, R180, c[0x0][0x168], RZ ;  /* 0x00005a00b41c7a24 */ /* 0x000fe200078e02ff */
[----:B------:R-:W-:Y:S02]  /*1450*/  ISETP.NE.U32.AND P0, PT, RZ, c[0x0][0x178], PT ;  /* 0x00005e00ff007a0c */ /* 0x000fe40003f05070 */
[----:B------:R-:W-:Y:S02]  /*1460*/  ISETP.NE.U32.AND P2, PT, RZ, c[0x0][0x180], PT ;  /* 0x00006000ff007a0c */ /* 0x000fe40003f45070 */
[----:B------:R-:W-:Y:S02]  /*1470*/  SHF.R.S32.HI R29, RZ, 0x1f, R28 ;  /* 0x0000001fff1d7819 */ /* 0x000fe4000001141c */
[----:B------:R-:W-:-:S02]  /*1480*/  ISETP.NE.AND.EX P0, PT, RZ, c[0x0][0x17c], PT, P0 ;  /* 0x00005f00ff007a0c */ /* 0x000fc40003f05300 */
        /* <DEDUP_REMOVED lines=12> */
[----:B------:R0:W5:Y:S04]  /*1550*/  @P2 LDG.E.128 R88, [R30.64] ;  /* 0x000000041e582981 */ /* 0x000168000c1e1d00 */
[----:B------:R0:W5:Y:S01]  /*1560*/  @P2 LDG.E.128 R84, [R30.64+0x10] ;  /* 0x000010041e542981 */ /* 0x000162000c1e1d00 */
[----:B------:R-:W-:-:S04]  /*1570*/  ISETP.NE.U32.AND P1, PT, RZ, c[0x0][0x178], PT ;  /* 0x00005e00ff007a0c */ /* 0x000fc80003f25070 */
[----:B------:R-:W-:Y:S02]  /*1580*/  ISETP.NE.AND.EX P1, PT, RZ, c[0x0][0x17c], PT, P1 ;  /* 0x00005f00ff007a0c */ /* 0x000fe40003f25310 */
[----:B--2---:R-:W-:-:S11]  /*1590*/  PRMT R80, RZ, 0x5410, R76 ;  /* 0x00005410ff507816 */ /* 0x004fd6000000004c */
[----:B------:R-:W-:Y:S05]  /*15a0*/  @P1 BRA `(.L_x_16387) ;  /* 0x0000003000001947 */ /* 0x000fea0003800000 */
[----:B0-----:R-:W-:Y:S05]  /*15b0*/  @!P2 BRA `(.L_x_16388) ;  /* 0x000000500000a947 */ /* 0x001fea0003800000 */
[----:B-----5:R-:W-:Y:S01]  /*15c0*/  FADD.FTZ R80, R88, R80 ;  /* 0x0000005058507221 */ /* 0x020fe20000010000 */
[----:B------:R-:W-:Y:S05]  /*15d0*/  BRA `(.L_x_16388) ;  /* 0x0000003000007947 */ /* 0x000fea0003800000 */
.L_x_16387:
[----:B0----5:R-:W-:-:S05]  /*15e0*/  PRMT R29, RZ, 0x5410, R92 ;  /* 0x00005410ff1d7816 */ /* 0x021fca000000005c */
[----:B------:R-:W-:-:S04]  /*15f0*/  FADD.FTZ R80, R80, R29 ;  /* 0x0000001d50507221 */ /* 0x000fc80000010000 */
[----:B------:R-:W-:Y:S02]  /*1600*/  @P2 FADD.FTZ R80, R88, R80 ;  /* 0x0000005058502221 */ /* 0x000fe40000010000 */
.L_x_16388:
[----:B------:R-:W-:Y:S01]  /*1610*/  PRMT R81, RZ, 0x7610, R76 ;  /* 0x00007610ff517816 */ /* 0x000fe2000000004c */
[----:B------:R-:W-:Y:S05]  /*1620*/  @P1 BRA `(.L_x_16389) ;  /* 0x0000003000001947 */ /* 0x000fea0003800000 */
[----:B------:R-:W-:Y:S05]  /*1630*/  @!P2 BRA `(.L_x_16390) ;  /* 0x000000500000a947 */ /* 0x000fea0003800000 */
[----:B-----5:R-:W-:Y:S01]  /*1640*/  FADD.FTZ R81, R89, R81 ;  /* 0x0000005159517221 */ /* 0x020fe20000010000 */
[----:B------:R-:W-:Y:S05]  /*1650*/  BRA `(.L_x_16390) ;  /* 0x0000003000007947 */ /* 0x000fea0003800000 */
.L_x_16389:
[----:B-----5:R-:W-:-:S05]  /*1660*/  PRMT R28, RZ, 0x7610, R92 ;  /* 0x00007610ff1c7816 */ /* 0x020fca000000005c */
[----:B------:R-:W-:-:S04]  /*1670*/  FADD.FTZ R81, R81, R28 ;  /* 0x0000001c51517221 */ /* 0x000fc80000010000 */
[----:B------:R-:W-:Y:S02]  /*1680*/  @P2 FADD.FTZ R81, R89, R81 ;  /* 0x0000005159512221 */ /* 0x000fe40000010000 */
.L_x_16390:
[----:B------:R-:W-:Y:S01]  /*1690*/  PRMT R82, RZ, 0x5410, R77 ;  /* 0x00005410ff527816 */ /* 0x000fe2000000004d */
[----:B------:R-:W-:Y:S05]  /*16a0*/  @P1 BRA `(.L_x_16391) ;  /* 0x0000003000001947 */ /* 0x000fea0003800000 */
[----:B------:R-:W-:Y:S05]  /*16b0*/  @!P2 BRA `(.L_x_16392) ;  /* 0x000000500000a947 */ /* 0x000fea0003800000 */
[----:B-----5:R-:W-:Y:S01]  /*16c0*/  FADD.FTZ R82, R90, R82 ;  /* 0x000000525a527221 */ /* 0x020fe20000010000 */
[----:B------:R-:W-:Y:S05]  /*16d0*/  BRA `(.L_x_16392) ;  /* 0x0000003000007947 */ /* 0x000fea0003800000 */
.L_x_16391:
[----:B-----5:R-:W-:-:S05]  /*16e0*/  PRMT R29, RZ, 0x5410, R93 ;  /* 0x00005410ff1d7816 */ /* 0x020fca000000005d */
[----:B------:R-:W-:-:S04]  /*16f0*/  FADD.FTZ R82, R82, R29 ;  /* 0x0000001d52527221 */ /* 0x000fc80000010000 */
[----:B------:R-:W-:Y:S02]  /*1700*/  @P2 FADD.FTZ R82, R90, R82 ;  /* 0x000000525a522221 */ /* 0x000fe40000010000 */
.L_x_16392:
[----:B------:R-:W-:Y:S01]  /*1710*/  PRMT R83, RZ, 0x7610, R77 ;  /* 0x00007610ff537816 */ /* 0x000fe2000000004d */
[----:B------:R-:W-:Y:S05]  /*1720*/  @P1 BRA `(.L_x_16393) ;  /* 0x0000003000001947 */ /* 0x000fea0003800000 */
[----:B------:R-:W-:Y:S05]  /*1730*/  @!P2 BRA `(.L_x_16394) ;  /* 0x000000500000a947 */ /* 0x000fea0003800000 */
[----:B-----5:R-:W-:Y:S01]  /*1740*/  FADD.FTZ R83, R91, R83 ;  /* 0x000000535b537221 */ /* 0x020fe20000010000 */
[----:B------:R-:W-:Y:S05]  /*1750*/  BRA `(.L_x_16394) ;  /* 0x0000003000007947 */ /* 0x000fea0003800000 */
.L_x_16393:
[----:B-----5:R-:W-:-:S05]  /*1760*/  PRMT R28, RZ, 0x7610, R93 ;  /* 0x00007610ff1c7816 */ /* 0x020fca000000005d */
[----:B------:R-:W-:-:S04]  /*1770*/  FADD.FTZ R83, R83, R28 ;  /* 0x0000001c53537221 */ /* 0x000fc80000010000 */
[----:B------:R-:W-:Y:S02]  /*1780*/  @P2 FADD.FTZ R83, R91, R83 ;  /* 0x000000535b532221 */ /* 0x000fe40000010000 */
.L_x_16394:
[----:B------:R-:W-:Y:S01]  /*1790*/  PRMT R76, RZ, 0x5410, R78 ;  /* 0x00005410ff4c7816 */ /* 0x000fe2000000004e */
[----:B------:R-:W-:Y:S05]  /*17a0*/  @P1 BRA `(.L_x_16395) ;  /* 0x0000003000001947 */ /* 0x000fea0003800000 */
[----:B------:R-:W-:Y:S05]  /*17b0*/  @!P2 BRA `(.L_x_16396) ;  /* 0x000000500000a947 */ /* 0x000fea0003800000 */
[----:B-----5:R-:W-:Y:S01]  /*17c0*/  FADD.FTZ R76, R84, R76 ;  /* 0x0000004c544c7221 */ /* 0x020fe20000010000 */
[----:B------:R-:W-:Y:S05]  /*17d0*/  BRA `(.L_x_16396) ;  /* 0x0000003000007947 */ /* 0x000fea0003800000 */
.L_x_16395:
[----:B-----5:R-:W-:-:S05]  /*17e0*/  PRMT R29, RZ, 0x5410, R94 ;  /* 0x00005410ff1d7816 */ /* 0x020fca000000005e */
[----:B------:R-:W-:-:S04]  /*17f0*/  FADD.FTZ R76, R76, R29 ;  /* 0x0000001d4c4c7221 */ /* 0x000fc80000010000 */
[----:B------:R-:W-:Y:S02]  /*1800*/  @P2 FADD.FTZ R76, R84, R76 ;  /* 0x0000004c544c2221 */ /* 0x000fe40000010000 */
.L_x_16396:
[----:B------:R-:W-:Y:S01]  /*1810*/  PRMT R77, RZ, 0x7610, R78 ;  /* 0x00007610ff4d7816 */ /* 0x000fe2000000004e */
[----:B------:R-:W-:Y:S05]  /*1820*/  @P1 BRA `(.L_x_16397) ;  /* 0x0000003000001947 */ /* 0x000fea0003800000 */
[----:B------:R-:W-:Y:S05]  /*1830*/  @!P2 BRA `(.L_x_16398) ;  /* 0x000000500000a947 */ /* 0x000fea0003800000 */
[----:B-----5:R-:W-:Y:S01]  /*1840*/  FADD.FTZ R77, R85, R77 ;  /* 0x0000004d554d7221 */ /* 0x020fe20000010000 */
[----:B------:R-:W-:Y:S05]  /*1850*/  BRA `(.L_x_16398) ;  /* 0x0000003000007947 */ /* 0x000fea0003800000 */
.L_x_16397:
[----:B-----5:R-:W-:-:S05]  /*1860*/  PRMT R28, RZ, 0x7610, R94 ;  /* 0x00007610ff1c7816 */ /* 0x020fca000000005e */
[----:B------:R-:W-:-:S04]  /*1870*/  FADD.FTZ R77, R77, R28 ;  /* 0x0000001c4d4d7221 */ /* 0x000fc80000010000 */
[----:B------:R-:W-:Y:S02]  /*1880*/  @P2 FADD.FTZ R77, R85, R77 ;  /* 0x0000004d554d2221 */ /* 0x000fe40000010000 */
.L_x_16398:
[----:B------:R-:W-:Y:S01]  /*1890*/  PRMT R78, RZ, 0x5410, R79 ;  /* 0x00005410ff4e7816 */ /* 0x000fe2000000004f */
[----:B------:R-:W-:Y:S05]  /*18a0*/  @P1 BRA `(.L_x_16399) ;  /* 0x0000003000001947 */ /* 0x000fea0003800000 */
[----:B------:R-:W-:Y:S05]  /*18b0*/  @!P2 BRA `(.L_x_16400) ;  /* 0x000000500000a947 */ /* 0x000fea0003800000 */
[----:B-----5:R-:W-:Y:S01]  /*18c0*/  FADD.FTZ R78, R86, R78 ;  /* 0x0000004e564e7221 */ /* 0x020fe20000010000 */
[----:B------:R-:W-:Y:S05]  /*18d0*/  BRA `(.L_x_16400) ;  /* 0x0000003000007947 */ /* 0x000fea0003800000 */
.L_x_16399:
[----:B-----5:R-:W-:-:S05]  /*18e0*/  PRMT R29, RZ, 0x5410, R95 ;  /* 0x00005410ff1d7816 */ /* 0x020fca000000005f */
[----:B------:R-:W-:-:S04]  /*18f0*/  FADD.FTZ R78, R78, R29 ;  /* 0x0000001d4e4e7221 */ /* 0x000fc80000010000 */
[----:B------:R-:W-:Y:S02]  /*1900*/  @P2 FADD.FTZ R78, R86, R78 ;  /* 0x0000004e564e2221 */ /* 0x000fe40000010000 */
.L_x_16400:
[----:B------:R-:W-:Y:S01]  /*1910*/  PRMT R79, RZ, 0x7610, R79 ;  /* 0x00007610ff4f7816 */ /* 0x000fe2000000004f */
[----:B------:R-:W-:Y:S05]  /*1920*/  @P1 BRA `(.L_x_16401) ;  /* 0x0000003000001947 */ /* 0x000fea0003800000 */
[----:B------:R-:W-:Y:S05]  /*1930*/  @!P2 BRA `(.L_x_16402) ;  /* 0x000000500000a947 */ /* 0x000fea0003800000 */
[----:B-----5:R-:W-:Y:S01]  /*1940*/  FADD.FTZ R79, R87, R79 ;  /* 0x0000004f574f7221 */ /* 0x020fe20000010000 */
[----:B------:R-:W-:Y:S05]  /*1950*/  BRA `(.L_x_16402) ;  /* 0x0000003000007947 */ /* 0x000fea0003800000 */
.L_x_16401:
[----:B-----5:R-:W-:-:S05]  /*1960*/  PRMT R28, RZ, 0x7610, R95 ;  /* 0x00007610ff1c7816 */ /* 0x020fca000000005f */
[----:B------:R-:W-:-:S04]  /*1970*/  FADD.FTZ R79, R79, R28 ;  /* 0x0000001c4f4f7221 */ /* 0x000fc80000010000 */
[----:B------:R-:W-:Y:S02]  /*1980*/  @P2 FADD.FTZ R79, R87, R79 ;  /* 0x0000004f574f2221 */ /* 0x000fe40000010000 */
.L_x_16402:
[C---:B------:R-:W-:Y:S02]  /*1990*/  LEA R28, P3, R201.reuse, c[0x0][0x188], 0x5 ;  /* 0x00006200c91c7a11 */ /* 0x040fe400078628ff */
[C---:B------:R-:W-:Y:S02]  /*19a0*/  IADD3 R198, R201.reuse, 0x20, RZ ;  /* 0x00000020c9c67810 */ /* 0x040fe40007ffe0ff */
[----:B------:R-:W-:Y:S02]  /*19b0*/  LEA.HI.X R29, R201, c[0x0][0x18c], RZ, 0x5, P3 ;  /* 0x00006300c91d7a11 */ /* 0x000fe400018f2cff */
[----:B------:R-:W-:Y:S01]  /*19c0*/  @P2 MOV R31, 0x20 ;  /* 0x00000020001f2802 */ /* 0x000fe20000000f00 */
[C---:B------:R-:W-:Y:S02]  /*19d0*/  IMAD.WIDE.U32 R68, R198.reuse, R164, c[0x0][0x170] ;  /* 0x00005c00c6447625 */ /* 0x040fe400078e00a4 */
[----:B------:R-:W-:Y:S02]  /*19e0*/  STG.E.128 [R28.64], R80 ;  /* 0x000000501c007986 */ /* 0x000fe4000c101d04 */
[----:B------:R-:W-:-:S02]  /*19f0*/  @P2 IMAD.WIDE.U32 R30, R198, R31, c[0x0][0x180] ;  /* 0x00006000c61e2625 */ /* 0x000fc400078e001f */
[----:B------:R0:W-:Y:S04]  /*1a00*/  STG.E.128 [R28.64+0x10], R76 ;  /* 0x0000104c1c007986 */ /* 0x0001e8000c101d04 */
[----:B------:R-:W2:Y:S04]  /*1a10*/  LDG.E.128 R68, [R68.64] ;  /* 0x0000000444447981 */ /* 0x000ea8000c1e1d00 */
[----:B-----5:R1:W5:Y:S04]  /*1a20*/  @P2 LDG.E.128 R88, [R30.64] ;  /* 0x000000041e582981 */ /* 0x020368000c1e1d00 */
[----:B------:R1:W5:Y:S01]  /*1a30*/  @P2 LDG.E.128 R84, [R30.64+0x10] ;  /* 0x000010041e542981 */ /* 0x000362000c1e1d00 */
[----:B0-----:R-:W-:-:S05]  /*1a40*/  @P0 IMAD.WIDE.U32 R28, R198, R164, c[0x0][0x178] ;  /* 0x00005e00c61c0625 */ /* 0x001fca00078e00a4 */
[----:B------:R1:W5:Y:S01]  /*1a50*/  @P0 LDG.E.128 R92, [R28.64] ;  /* 0x000000041c5c0981 */ /* 0x000362000c1e1d00 */
[----:B--2---:R-:W-:Y:S01]  /*1a60*/  PRMT R72, RZ, 0x5410, R68 ;  /* 0x00005410ff487816 */ /* 0x004fe20000000044 */
[----:B------:R-:W-:Y:S05]  /*1a70*/  @P1 BRA `(.L_x_16403) ;  /* 0x0000003000001947 */ /* 0x000fea0003800000 */
[----:B-1----:R-:W-:Y:S05]  /*1a80*/  @!P2 BRA `(.L_x_16404) ;  /* 0x000000500000a947 */ /* 0x002fea0003800000 */
[----:B-----5:R-:W-:Y:S01]  /*1a90*/  FADD.FTZ R72, R88, R72 ;  /* 0x0000004858487221 */ /* 0x020fe20000010000 */
[----:B------:R-:W-:Y:S05]  /*1aa0*/  BRA `(.L_x_16404) ;  /* 0x0000003000007947 */ /* 0x000fea0003800000 */
.L_x_16403:
[----:B-1---5:R-:W-:-:S05]  /*1ab0*/  PRMT R29, RZ, 0x5410, R92 ;  /* 0x00005410ff1d7816 */ /* 0x022fca000000005c */
[----:B------:R-:W-:-:S04]  /*1ac0*/  FADD.FTZ R72, R29, R72 ;  /* 0x000000481d487221 */ /* 0x000fc80000010000 */
[----:B------:R-:W-:Y:S02]  /*1ad0*/  @P2 FADD.FTZ R72, R88, R72 ;  /* 0x0000004858482221 */ /* 0x000fe40000010000 */
.L_x_16404:
[----:B------:R-:W-:Y:S01]  /*1ae0*/  PRMT R73, RZ, 0x7610, R68 ;  /* 0x00007610ff497816 */ /* 0x000fe20000000044 */
[----:B------:R-:W-:Y:S05]  /*1af0*/  @P1 BRA `(.L_x_16405) ;  /* 0x0000003000001947 */ /* 0x000fea0003800000 */
[----:B------:R-:W-:Y:S05]  /*1b00*/  @!P2 BRA `(.L_x_16406) ;  /* 0x000000500000a947 */ /* 0x000fea0003800000 */
[----:B-----5:R-:W-:Y:S01]  /*1b10*/  FADD.FTZ R73, R89, R73 ;  /* 0x0000004959497221 */ /* 0x020fe20000010000 */
[----:B------:R-:W-:Y:S05]  /*1b20*/  BRA `(.L_x_16406) ;  /* 0x0000003000007947 */ /* 0x000fea0003800000 */
.L_x_16405:
[----:B-----5:R-:W-:-:S05]  /*1b30*/  PRMT R28, RZ, 0x7610, R92 ;  /* 0x00007610ff1c7816 */ /* 0x020fca000000005c */
[----:B------:R-:W-:-:S04]  /*1b40*/  FADD.FTZ R73, R28, R73 ;  /* 0x000000491c497221 */ /* 0x000fc80000010000 */
[----:B------:R-:W-:Y:S02]  /*1b50*/  @P2 FADD.FTZ R73, R89, R73 ;  /* 0x0000004959492221 */ /* 0x000fe40000010000 */
.L_x_16406:
[----:B------:R-:W-:Y:S01]  /*1b60*/  PRMT R74, RZ, 0x5410, R69 ;  /* 0x00005410ff4a7816 */ /* 0x000fe20000000045 */
[----:B------:R-:W-:Y:S05]  /*1b70*/  @P1 BRA `(.L_x_16407) ;  /* 0x0000003000001947 */ /* 0x000fea0003800000 */
[----:B------:R-:W-:Y:S05]  /*1b80*/  @!P2 BRA `(.L_x_16408) ;  /* 0x000000500000a947 */ /* 0x000fea0003800000 */
[----:B-----5:R-:W-:Y:S01]  /*1b90*/  FADD.FTZ R74, R90, R74 ;  /* 0x0000004a5a4a7221 */ /* 0x020fe20000010000 */
[----:B------:R-:W-:Y:S05]  /*1ba0*/  BRA `(.L_x_16408) ;  /* 0x0000003000007947 */ /* 0x000fea0003800000 */
.L_x_16407:
[----:B-----5:R-:W-:-:S05]  /*1bb0*/  PRMT R29, RZ, 0x5410, R93 ;  /* 0x00005410ff1d7816 */ /* 0x020fca000000005d */
[----:B------:R-:W-:-:S04]  /*1bc0*/  FADD.FTZ R74, R29, R74 ;  /* 0x0000004a1d4a7221 */ /* 0x000fc80000010000 */
[----:B------:R-:W-:Y:S02]  /*1bd0*/  @P2 FADD.FTZ R74, R90, R74 ;  /* 0x0000004a5a4a2221 */ /* 0x000fe40000010000 */
.L_x_16408:
[----:B------:R-:W-:Y:S01]  /*1be0*/  PRMT R75, RZ, 0x7610, R69 ;  /* 0x00007610ff4b7816 */ /* 0x000fe20000000045 */
[----:B------:R-:W-:Y:S05]  /*1bf0*/  @P1 BRA `(.L_x_16409) ;  /* 0x0000003000001947 */ /* 0x000fea0003800000 */
[----:B------:R-:W-:Y:S05]  /*1c00*/  @!P2 BRA `(.L_x_16410) ;  /* 0x000000500000a947 */ /* 0x000fea0003800000 */
[----:B-----5:R-:W-:Y:S01]  /*1c10*/  FADD.FTZ R75, R91, R75 ;  /* 0x0000004b5b4b7221 */ /* 0x020fe20000010000 */
[----:B------:R-:W-:Y:S05]  /*1c20*/  BRA `(.L_x_16410) ;  /* 0x0000003000007947 */ /* 0x000fea0003800000 */
.L_x_16409:
[----:B-----5:R-:W-:-:S05]  /*1c30*/  PRMT R28, RZ, 0x7610, R93 ;  /* 0x00007610ff1c7816 */ /* 0x020fca000000005d */
[----:B------:R-:W-:-:S04]  /*1c40*/  FADD.FTZ R75, R28, R75 ;  /* 0x0000004b1c4b7221 */ /* 0x000fc80000010000 */
[----:B------:R-:W-:Y:S02]  /*1c50*/  @P2 FADD.FTZ R75, R91, R75 ;  /* 0x0000004b5b4b2221 */ /* 0x000fe40000010000 */
.L_x_16410:
[----:B------:R-:W-:Y:S01]  /*1c60*/  PRMT R68, RZ, 0x5410, R70 ;  /* 0x00005410ff447816 */ /* 0x000fe20000000046 */
[----:B------:R-:W-:Y:S05]  /*1c70*/  @P1 BRA `(.L_x_16411) ;  /* 0x0000003000001947 */ /* 0x000fea0003800000 */
[----:B------:R-:W-:Y:S05]  /*1c80*/  @!P2 BRA `(.L_x_16412) ;  /* 0x000000500000a947 */ /* 0x000fea0003800000 */
[----:B-----5:R-:W-:Y:S01]  /*1c90*/  FADD.FTZ R68, R84, R68 ;  /* 0x0000004454447221 */ /* 0x020fe20000010000 */
[----:B------:R-:W-:Y:S05]  /*1ca0*/  BRA `(.L_x_16412) ;  /* 0x0000003000007947 */ /* 0x000fea0003800000 */
.L_x_16411:
[----:B-----5:R-:W-:-:S05]  /*1cb0*/  PRMT R29, RZ, 0x5410, R94 ;  /* 0x00005410ff1d7816 */ /* 0x020fca000000005e */
[----:B------:R-:W-:-:S04]  /*1cc0*/  FADD.FTZ R68, R29, R68 ;  /* 0x000000441d447221 */ /* 0x000fc80000010000 */
[----:B------:R-:W-:Y:S02]  /*1cd0*/  @P2 FADD.FTZ R68, R84, R68 ;  /* 0x0000004454442221 */ /* 0x000fe40000010000 */
.L_x_16412:
[----:B------:R-:W-:Y:S01]  /*1ce0*/  PRMT R69, RZ, 0x7610, R70 ;  /* 0x00007610ff457816 */ /* 0x000fe20000000046 */
[----:B------:R-:W-:Y:S05]  /*1cf0*/  @P1 BRA `(.L_x_16413) ;  /* 0x0000003000001947 */ /* 0x000fea0003800000 */
[----:B------:R-:W-:Y:S05]  /*1d00*/  @!P2 BRA `(.L_x_16414) ;  /* 0x000000500000a947 */ /* 0x000fea0003800000 */
[----:B-----5:R-:W-:Y:S01]  /*1d10*/  FADD.FTZ R69, R85, R69 ;  /* 0x0000004555457221 */ /* 0x020fe20000010000 */
[----:B------:R-:W-:Y:S05]  /*1d20*/  BRA `(.L_x_16414) ;  /* 0x0000003000007947 */ /* 0x000fea0003800000 */
.L_x_16413:
[----:B-----5:R-:W-:-:S05]  /*1d30*/  PRMT R28, RZ, 0x7610, R94 ;  /* 0x00007610ff1c7816 */ /* 0x020fca000000005e */
[----:B------:R-:W-:-:S04]  /*1d40*/  FADD.FTZ R69, R28, R69 ;  /* 0x000000451c457221 */ /* 0x000fc80000010000 */
[----:B------:R-:W-:Y:S02]  /*1d50*/  @P2 FADD.FTZ R69, R85, R69 ;  /* 0x0000004555452221 */ /* 0x000fe40000010000 */
.L_x_16414:
[----:B------:R-:W-:Y:S01]  /*1d60*/  PRMT R70, RZ, 0x5410, R71 ;  /* 0x00005410ff467816 */ /* 0x000fe20000000047 */
[----:B------:R-:W-:Y:S05]  /*1d70*/  @P1 BRA `(.L_x_16415) ;  /* 0x0000003000001947 */ /* 0x000fea0003800000 */
[----:B------:R-:W-:Y:S05]  /*1d80*/  @!P2 BRA `(.L_x_16416) ;  /* 0x000000500000a947 */ /* 0x000fea0003800000 */
[----:B-----5:R-:W-:Y:S01]  /*1d90*/  FADD.FTZ R70, R86, R70 ;  /* 0x0000004656467221 */ /* 0x020fe20000010000 */
[----:B------:R-:W-:Y:S05]  /*1da0*/  BRA `(.L_x_16416) ;  /* 0x0000003000007947 */ /* 0x000fea0003800000 */
.L_x_16415:
[----:B-----5:R-:W-:-:S05]  /*1db0*/  PRMT R29, RZ, 0x5410, R95 ;  /* 0x00005410ff1d7816 */ /* 0x020fca000000005f */
[----:B------:R-:W-:-:S04]  /*1dc0*/  FADD.FTZ R70, R29, R70 ;  /* 0x000000461d467221 */ /* 0x000fc80000010000 */
[----:B------:R-:W-:Y:S02]  /*1dd0*/  @P2 FADD.FTZ R70, R86, R70 ;  /* 0x0000004656462221 */ /* 0x000fe40000010000 */
.L_x_16416:
[----:B------:R-:W-:Y:S01]  /*1de0*/  PRMT R71, RZ, 0x7610, R71 ;  /* 0x00007610ff477816 */ /* 0x000fe20000000047 */
[----:B------:R-:W-:Y:S05]  /*1df0*/  @P1 BRA `(.L_x_16417) ;  /* 0x0000003000001947 */ /* 0x000fea0003800000 */
[----:B------:R-:W-:Y:S05]  /*1e00*/  @!P2 BRA `(.L_x_16418) ;  /* 0x000000500000a947 */ /* 0x000fea0003800000 */
[----:B-----5:R-:W-:Y:S01]  /*1e10*/  FADD.FTZ R71, R87, R71 ;  /* 0x0000004757477221 */ /* 0x020fe20000010000 */
[----:B------:R-:W-:Y:S05]  /*1e20*/  BRA `(.L_x_16418) ;  /* 0x0000003000007947 */ /* 0x000fea0003800000 */
.L_x_16417:
[----:B-----5:R-:W-:-:S05]  /*1e30*/  PRMT R28, RZ, 0x7610, R95 ;  /* 0x00007610ff1c7816 */ /* 0x020fca000000005f */
[----:B------:R-:W-:-:S04]  /*1e40*/  FADD.FTZ R71, R28, R71 ;  /* 0x000000471c477221 */ /* 0x000fc80000010000 */
[----:B------:R-:W-:Y:S02]  /*1e50*/  @P2 FADD.FTZ R71, R87, R71 ;  /* 0x0000004757472221 */ /* 0x000fe40000010000 */
.L_x_16418:
[----:B------:R-:W-:Y:S01]  /*1e60*/  HFMA2.MMA R196, -RZ, RZ, 0, 1.9073486328125e-06 ;  /* 0x00000020ffc47435 */ /* 0x000fe200000001ff */
[----:B------:R-:W-:-:S05]  /*1e70*/  IADD3 R194, R201, 0x40, RZ ;  /* 0x00000040c9c27810 */ /* 0x000fca0007ffe0ff */
[----:B------:R-:W-:-:S04]  /*1e80*/  IMAD.WIDE.U32 R60, R194, R164, c[0x0][0x170] ;  /* 0x00005c00c23c7625 */ /* 0x000fc800078e00a4 */
[----:B------:R-:W-:-:S04]  /*1e90*/  IMAD.WIDE.U32 R28, R198, R196, c[0x0][0x188] ;  /* 0x00006200c61c7625 */ /* 0x000fc800078e00c4 */
[C---:B------:R-:W-:Y:S01]  /*1ea0*/  @P2 IMAD.WIDE.U32 R30, R194.reuse, R196, c[0x0][0x180] ;  /* 0x00006000c21e2625 */ /* 0x040fe200078e00c4 */
[----:B------:R-:W-:Y:S04]  /*1eb0*/  STG.E.128 [R28.64], R72 ;  /* 0x000000481c007986 */ /* 0x000fe8000c101d04 */
        /* <DEDUP_REMOVED lines=11> */
.L_x_16419:
[----:B-1---5:R-:W-:-:S05]  /*1f70*/  PRMT R29, RZ, 0x5410, R92 ;  /* 0x00005410ff1d7816 */ /* 0x022fca000000005c */
[----:B------:R-:W-:-:S04]  /*1f80*/  FADD.FTZ R64, R29, R64 ;  /* 0x000000401d407221 */ /* 0x000fc80000010000 */
[----:B------:R-:W-:Y:S02]  /*1f90*/  @P2 FADD.FTZ R64, R88, R64 ;  /* 0x0000004058402221 */ /* 0x000fe40000010000 */
.L_x_16420:
[----:B------:R-:W-:Y:S01]  /*1fa0*/  PRMT R65, RZ, 0x7610, R60 ;  /* 0x00007610ff417816 */ /* 0x000fe2000000003c */
[----:B------:R-:W-:Y:S05]  /*1fb0*/  @P1 BRA `(.L_x_16421) ;  /* 0x0000003000001947 */ /* 0x000fea0003800000 */
[----:B------:R-:W-:Y:S05]  /*1fc0*/  @!P2 BRA `(.L_x_16422) ;  /* 0x000000500000a947 */ /* 0x000fea0003800000 */
[----:B-----5:R-:W-:Y:S01]  /*1fd0*/  FADD.FTZ R65, R89, R65 ;  /* 0x0000004159417221 */ /* 0x020fe20000010000 */
[----:B------:R-:W-:Y:S05]  /*1fe0*/  BRA `(.L_x_16422) ;  /* 0x0000003000007947 */ /* 0x000fea0003800000 */
.L_x_16421:
[----:B-----5:R-:W-:-:S05]  /*1ff0*/  PRMT R28, RZ, 0x7610, R92 ;  /* 0x00007610ff1c7816 */ /* 0x020fca000000005c */
[----:B------:R-:W-:-:S04]  /*2000*/  FADD.FTZ R65, R28, R65 ;  /* 0x000000411c417221 */ /* 0x000fc80000010000 */
[----:B------:R-:W-:Y:S02]  /*2010*/  @P2 FADD.FTZ R65, R89, R65 ;  /* 0x0000004159412221 */ /* 0x000fe40000010000 */
.L_x_16422:
[----:B------:R-:W-:Y:S01]  /*2020*/  PRMT R66, RZ, 0x5410, R61 ;  /* 0x00005410ff427816 */ /* 0x000fe2000000003d */
[----:B------:R-:W-:Y:S05]  /*2030*/  @P1 BRA `(.L_x_16423) ;  /* 0x0000003000001947 */ /* 0x000fea0003800000 */
[----:B------:R-:W-:Y:S05]  /*2040*/  @!P2 BRA `(.L_x_16424) ;  /* 0x000000500000a947 */ /* 0x000fea0003800000 */
[----:B-----5:R-:W-:Y:S01]  /*2050*/  FADD.FTZ R66, R90, R66 ;  /* 0x000000425a427221 */ /* 0x020fe20000010000 */
[----:B------:R-:W-:Y:S05]  /*2060*/  BRA `(.L_x_16424) ;  /* 0x0000003000007947 */ /* 0x000fea0003800000 */
.L_x_16423:
[----:B-----5:R-:W-:-:S05]  /*2070*/  PRMT R29, RZ, 0x5410, R93 ;  /* 0x00005410ff1d7816 */ /* 0x020fca000000005d */
[----:B------:R-:W-:-:S04]  /*2080*/  FADD.FTZ R66, R29, R66 ;  /* 0x000000421d427221 */ /* 0x000fc80000010000 */
[----:B------:R-:W-:Y:S02]  /*2090*/  @P2 FADD.FTZ R66, R90, R66 ;  /* 0x000000425a422221 */ /* 0x000fe40000010000 */
.L_x_16424:
[----:B------:R-:W-:Y:S01]  /*20a0*/  PRMT R67, RZ, 0x7610, R61 ;  /* 0x00007610ff437816 */ /* 0x000fe2000000003d */
[----:B------:R-:W-:Y:S05]  /*20b0*/  @P1 BRA `(.L_x_16425) ;  /* 0x0000003000001947 */ /* 0x000fea0003800000 */
[----:B------:R-:W-:Y:S05]  /*20c0*/  @!P2 BRA `(.L_x_16426) ;  /* 0x000000500000a947 */ /* 0x000fea0003800000 */
[----:B-----5:R-:W-:Y:S01]  /*20d0*/  FADD.FTZ R67, R91, R67 ;  /* 0x000000435b437221 */ /* 0x020fe20000010000 */
[----:B------:R-:W-:Y:S05]  /*20e0*/  BRA `(.L_x_16426) ;  /* 0x0000003000007947 */ /* 0x000fea0003800000 */
.L_x_16425:
[----:B-----5:R-:W-:-:S05]  /*20f0*/  PRMT R28, RZ, 0x7610, R93 ;  /* 0x00007610ff1c7816 */ /* 0x020fca000000005d */
[----:B------:R-:W-:-:S04]  /*2100*/  FADD.FTZ R67, R28, R67 ;  /* 0x000000431c437221 */ /* 0x000fc80000010000 */
[----:B------:R-:W-:Y:S02]  /*2110*/  @P2 FADD.FTZ R67, R91, R67 ;  /* 0x000000435b432221 */ /* 0x000fe40000010000 */
.L_x_16426:
[----:B------:R-:W-:Y:S01]  /*2120*/  PRMT R60, RZ, 0x5410, R62 ;  /* 0x00005410ff3c7816 */ /* 0x000fe2000000003e */
[----:B------:R-:W-:Y:S05]  /*2130*/  @P1 BRA `(.L_x_16427) ;  /* 0x0000003000001947 */ /* 0x000fea0003800000 */
[----:B------:R-:W-:Y:S05]  /*2140*/  @!P2 BRA `(.L_x_16428) ;  /* 0x000000500000a947 */ /* 0x000fea0003800000 */
[----:B-----5:R-:W-:Y:S01]  /*2150*/  FADD.FTZ R60, R84, R60 ;  /* 0x0000003c543c7221 */ /* 0x020fe20000010000 */
[----:B------:R-:W-:Y:S05]  /*2160*/  BRA `(.L_x_16428) ;  /* 0x0000003000007947 */ /* 0x000fea0003800000 */
.L_x_16427:
[----:B-----5:R-:W-:-:S05]  /*2170*/  PRMT R29, RZ, 0x5410, R94 ;  /* 0x00005410ff1d7816 */ /* 0x020fca000000005e */
[----:B------:R-:W-:-:S04]  /*2180*/  FADD.FTZ R60, R29, R60 ;  /* 0x0000003c1d3c7221 */ /* 0x000fc80000010000 */
[----:B------:R-:W-:Y:S02]  /*2190*/  @P2 FADD.FTZ R60, R84, R60 ;  /* 0x0000003c543c2221 */ /* 0x000fe40000010000 */
.L_x_16428:
[----:B------:R-:W-:Y:S01]  /*21a0*/  PRMT R61, RZ, 0x7610, R62 ;  /* 0x00007610ff3d7816 */ /* 0x000fe2000000003e */
[----:B------:R-:W-:Y:S05]  /*21b0*/  @P1 BRA `(.L_x_16429) ;  /* 0x0000003000001947 */ /* 0x000fea0003800000 */
[----:B------:R-:W-:Y:S05]  /*21c0*/  @!P2 BRA `(.L_x_16430) ;  /* 0x000000500000a947 */ /* 0x000fea0003800000 */
[----:B-----5:R-:W-:Y:S01]  /*21d0*/  FADD.FTZ R61, R85, R61 ;  /* 0x0000003d553d7221 */ /* 0x020fe20000010000 */
[----:B------:R-:W-:Y:S05]  /*21e0*/  BRA `(.L_x_16430) ;  /* 0x0000003000007947 */ /* 0x000fea0003800000 */
.L_x_16429:
[----:B-----5:R-:W-:-:S05]  /*21f0*/  PRMT R28, RZ, 0x7610, R94 ;  /* 0x00007610ff1c7816 */ /* 0x020fca000000005e */
[----:B------:R-:W-:-:S04]  /*2200*/  FADD.FTZ R61, R28, R61 ;  /* 0x0000003d1c3d7221 */ /* 0x000fc80000010000 */
[----:B------:R-:W-:Y:S02]  /*2210*/  @P2 FADD.FTZ R61, R85, R61 ;  /* 0x0000003d553d2221 */ /* 0x000fe40000010000 */
.L_x_16430:
[----:B------:R-:W-:Y:S01]  /*2220*/  PRMT R62, RZ, 0x5410, R63 ;  /* 0x00005410ff3e7816 */ /* 0x000fe2000000003f */
[----:B------:R-:W-:Y:S05]  /*2230*/  @P1 BRA `(.L_x_16431) ;  /* 0x0000003000001947 */ /* 0x000fea0003800000 */
[----:B------:R-:W-:Y:S05]  /*2240*/  @!P2 BRA `(.L_x_16432) ;  /* 0x000000500000a947 */ /* 0x000fea0003800000 */
[----:B-----5:R-:W-:Y:S01]  /*2250*/  FADD.FTZ R62, R86, R62 ;  /* 0x0000003e563e7221 */ /* 0x020fe20000010000 */
[----:B------:R-:W-:Y:S05]  /*2260*/  BRA `(.L_x_16432) ;  /* 0x0000003000007947 */ /* 0x000fea0003800000 */
.L_x_16431:
[----:B-----5:R-:W-:-:S05]  /*2270*/  PRMT R29, RZ, 0x5410, R95 ;  /* 0x00005410ff1d7816 */ /* 0x020fca000000005f */
[----:B------:R-:W-:-:S04]  /*2280*/  FADD.FTZ R62, R29, R62 ;  /* 0x0000003e1d3e7221 */ /* 0x000fc80000010000 */
[----:B------:R-:W-:Y:S02]  /*2290*/  @P2 FADD.FTZ R62, R86, R62 ;  /* 0x0000003e563e2221 */ /* 0x000fe40000010000 */
.L_x_16432:
[----:B------:R-:W-:Y:S01]  /*22a0*/  PRMT R63, RZ, 0x7610, R63 ;  /* 0x00007610ff3f7816 */ /* 0x000fe2000000003f */
[----:B------:R-:W-:Y:S05]  /*22b0*/  @P1 BRA `(.L_x_16433) ;  /* 0x0000003000001947 */ /* 0x000fea0003800000 */
[----:B------:R-:W-:Y:S05]  /*22c0*/  @!P2 BRA `(.L_x_16434) ;  /* 0x000000500000a947 */ /* 0x000fea0003800000 */
[----:B-----5:R-:W-:Y:S01]  /*22d0*/  FADD.FTZ R63, R87, R63 ;  /* 0x0000003f573f7221 */ /* 0x020fe20000010000 */
[----:B------:R-:W-:Y:S05]  /*22e0*/  BRA `(.L_x_16434) ;  /* 0x0000003000007947 */ /* 0x000fea0003800000 */
.L_x_16433:
[----:B-----5:R-:W-:-:S05]  /*22f0*/  PRMT R28, RZ, 0x7610, R95 ;  /* 0x00007610ff1c7816 */ /* 0x020fca000000005f */
[----:B------:R-:W-:-:S04]  /*2300*/  FADD.FTZ R63, R28, R63 ;  /* 0x0000003f1c3f7221 */ /* 0x000fc80000010000 */
[----:B------:R-:W-:Y:S02]  /*2310*/  @P2 FADD.FTZ R63, R87, R63 ;  /* 0x0000003f573f2221 */ /* 0x000fe40000010000 */
.L_x_16434:
[----:B------:R-:W-:Y:S01]  /*2320*/  IMAD.WIDE.U32 R28, R194, R196, c[0x0][0x188] ;  /* 0x00006200c21c7625 */ /* 0x000fe200078e00c4 */
[----:B------:R-:W-:-:S04]  /*2330*/  IADD3 R193, R201, 0x60, RZ ;  /* 0x00000060c9c17810 */ /* 0x000fc80007ffe0ff */
[----:B------:R-:W-:Y:S01]  /*2340*/  STG.E.128 [R28.64], R64 ;  /* 0x000000401c007986 */ /* 0x000fe2000c101d04 */
[----:B------:R-:W-:-:S03]  /*2350*/  IMAD.WIDE.U32 R52, R193, R164, c[0x0][0x170] ;  /* 0x00005c00c1347625 */ /* 0x000fc600078e00a4 */
[----:B------:R0:W-:Y:S04]  /*2360*/  STG.E.128 [R28.64+0x10], R60 ;  /* 0x0000103c1c007986 */ /* 0x0001e8000c101d04 */
[----:B------:R-:W2:Y:S01]  /*2370*/  LDG.E.128 R52, [R52.64] ;  /* 0x0000000434347981 */ /* 0x000ea2000c1e1d00 */
[----:B0-----:R-:W-:-:S05]  /*2380*/  @P2 IMAD.WIDE.U32 R28, R193, R196, c[0x0][0x180] ;  /* 0x00006000c11c2625 */ /* 0x001fca00078e00c4 */
[----:B-----5:R0:W5:Y:S04]  /*2390*/  @P2 LDG.E.128 R88, [R28.64] ;  /* 0x000000041c582981 */ /* 0x020168000c1e1d00 */
[----:B------:R0:W5:Y:S02]  /*23a0*/  @P2 LDG.E.128 R84, [R28.64+0x10] ;  /* 0x000010041c542981 */ /* 0x000164000c1e1d00 */
[----:B0-----:R-:W-:-:S05]  /*23b0*/  @P0 IMAD.WIDE.U32 R28, R193, R164, c[0x0][0x178] ;  /* 0x00005e00c11c0625 */ /* 0x001fca00078e00a4 */
[----:B------:R0:W5:Y:S01]  /*23c0*/  @P0 LDG.E.128 R92, [R28.64] ;  /* 0x000000041c5c0981 */ /* 0x000162000c1e1d00 */
[----:B--2---:R-:W-:Y:S01]  /*23d0*/  PRMT R56, RZ, 0x5410, R52 ;  /* 0x00005410ff387816 */ /* 0x004fe20000000034 */
[----:B------:R-:W-:Y:S05]  /*23e0*/  @P1 BRA `(.L_x_16435) ;  /* 0x0000003000001947 */ /* 0x000fea0003800000 */
[----:B0-----:R-:W-:Y:S05]  /*23f0*/  @!P2 BRA `(.L_x_16436) ;  /* 0x000000500000a947 */ /* 0x001fea0003800000 */
[----:B-----5:R-:W-:Y:S01]  /*2400*/  FADD.FTZ R56, R88, R56 ;  /* 0x0000003858387221 */ /* 0x020fe20000010000 */
[----:B------:R-:W-:Y:S05]  /*2410*/  BRA `(.L_x_16436) ;  /* 0x0000003000007947 */ /* 0x000fea0003800000 */
.L_x_16435:
[----:B0----5:R-:W-:-:S05]  /*2420*/  PRMT R29, RZ, 0x5410, R92 ;  /* 0x00005410ff1d7816 */ /* 0x021fca000000005c */
[----:B------:R-:W-:-:S04]  /*2430*/  FADD.FTZ R56, R29, R56 ;  /* 0x000000381d387221 */ /* 0x000fc80000010000 */
[----:B------:R-:W-:Y:S02]  /*2440*/  @P2 FADD.FTZ R56, R88, R56 ;  /* 0x0000003858382221 */ /* 0x000fe40000010000 */
.L_x_16436:
[----:B------:R-:W-:Y:S01]  /*2450*/  PRMT R57, RZ, 0x7610, R52 ;  /* 0x00007610ff397816 */ /* 0x000fe20000000034 */
[----:B------:R-:W-:Y:S05]  /*2460*/  @P1 BRA `(.L_x_16437) ;  /* 0x0000003000001947 */ /* 0x000fea0003800000 */
[----:B------:R-:W-:Y:S05]  /*2470*/  @!P2 BRA `(.L_x_16438) ;  /* 0x000000500000a947 */ /* 0x000fea0003800000 */
[----:B-----5:R-:W-:Y:S01]  /*2480*/  FADD.FTZ R57, R89, R57 ;  /* 0x0000003959397221 */ /* 0x020fe20000010000 */
[----:B------:R-:W-:Y:S05]  /*2490*/  BRA `(.L_x_16438) ;  /* 0x0000003000007947 */ /* 0x000fea0003800000 */
.L_x_16437:
[----:B-----5:R-:W-:-:S05]  /*24a0*/  PRMT R28, RZ, 0x7610, R92 ;  /* 0x00007610ff1c7816 */ /* 0x020fca000000005c */
[----:B------:R-:W-:-:S04]  /*24b0*/  FADD.FTZ R57, R28, R57 ;  /* 0x000000391c397221 */ /* 0x000fc80000010000 */
[----:B------:R-:W-:Y:S02]  /*24c0*/  @P2 FADD.FTZ R57, R89, R57 ;  /* 0x0000003959392221 */ /* 0x000fe40000010000 */
.L_x_16438:
[----:B------:R-:W-:Y:S01]  /*24d0*/  PRMT R58, RZ, 0x5410, R53 ;  /* 0x00005410ff3a7816 */ /* 0x000fe20000000035 */
[----:B------:R-:W-:Y:S05]  /*24e0*/  @P1 BRA `(.L_x_16439) ;  /* 0x0000003000001947 */ /* 0x000fea0003800000 */
[----:B------:R-:W-:Y:S05]  /*24f0*/  @!P2 BRA `(.L_x_16440) ;  /* 0x000000500000a947 */ /* 0x000fea0003800000 */
[----:B-----5:R-:W-:Y:S01]  /*2500*/  FADD.FTZ R58, R90, R58 ;  /* 0x0000003a5a3a7221 */ /* 0x020fe20000010000 */
[----:B------:R-:W-:Y:S05]  /*2510*/  BRA `(.L_x_16440) ;  /* 0x0000003000007947 */ /* 0x000fea0003800000 */
.L_x_16439:
[----:B-----5:R-:W-:-:S05]  /*2520*/  PRMT R29, RZ, 0x5410, R93 ;  /* 0x00005410ff1d7816 */ /* 0x020fca000000005d */
[----:B------:R-:W-:-:S04]  /*2530*/  FADD.FTZ R58, R29, R58 ;  /* 0x0000003a1d3a7221 */ /* 0x000fc80000010000 */
[----:B------:R-:W-:Y:S02]  /*2540*/  @P2 FADD.FTZ R58, R90, R58 ;  /* 0x0000003a5a3a2221 */ /* 0x000fe40000010000 */
.L_x_16440:
[----:B------:R-:W-:Y:S01]  /*2550*/  PRMT R59, RZ, 0x7610, R53 ;  /* 0x00007610ff3b7816 */ /* 0x000fe20000000035 */
[----:B------:R-:W-:Y:S05]  /*2560*/  @P1 BRA `(.L_x_16441) ;  /* 0x0000003000001947 */ /* 0x000fea0003800000 */
[----:B------:R-:W-:Y:S05]  /*2570*/  @!P2 BRA `(.L_x_16442) ;  /* 0x000000500000a947 */ /* 0x000fea0003800000 */
[----:B-----5:R-:W-:Y:S01]  /*2580*/  FADD.FTZ R59, R91, R59 ;  /* 0x0000003b5b3b7221 */ /* 0x020fe20000010000 */
[----:B------:R-:W-:Y:S05]  /*2590*/  BRA `(.L_x_16442) ;  /* 0x0000003000007947 */ /* 0x000fea0003800000 */
.L_x_16441:
[----:B-----5:R-:W-:-:S05]  /*25a0*/  PRMT R28, RZ, 0x7610, R93 ;  /* 0x00007610ff1c7816 */ /* 0x020fca000000005d */
[----:B------:R-:W-:-:S04]  /*25b0*/  FADD.FTZ R59, R28, R59 ;  /* 0x0000003b1c3b7221 */ /* 0x000fc80000010000 */
[----:B------:R-:W-:Y:S02]  /*25c0*/  @P2 FADD.FTZ R59, R91, R59 ;  /* 0x0000003b5b3b2221 */ /* 0x000fe40000010000 */
.L_x_16442:
[----:B------:R-:W-:Y:S01]  /*25d0*/  PRMT R52, RZ, 0x5410, R54 ;  /* 0x00005410ff347816 */ /* 0x000fe20000000036 */
[----:B------:R-:W-:Y:S05]  /*25e0*/  @P1 BRA `(.L_x_16443) ;  /* 0x0000003000001947 */ /* 0x000fea0003800000 */
[----:B------:R-:W-:Y:S05]  /*25f0*/  @!P2 BRA `(.L_x_16444) ;  /* 0x000000500000a947 */ /* 0x000fea0003800000 */
[----:B-----5:R-:W-:Y:S01]  /*2600*/  FADD.FTZ R52, R84, R52 ;  /* 0x0000003454347221 */ /* 0x020fe20000010000 */
[----:B------:R-:W-:Y:S05]  /*2610*/  BRA `(.L_x_16444) ;  /* 0x0000003000007947 */ /* 0x000fea0003800000 */
.L_x_16443:
[----:B-----5:R-:W-:-:S05]  /*2620*/  PRMT R29, RZ, 0x5410, R94 ;  /* 0x00005410ff1d7816 */ /* 0x020fca000000005e */
[----:B------:R-:W-:-:S04]  /*2630*/  FADD.FTZ R52, R29, R52 ;  /* 0x000000341d347221 */ /* 0x000fc80000010000 */
[----:B------:R-:W-:Y:S02]  /*2640*/  @P2 FADD.FTZ R52, R84, R52 ;  /* 0x0000003454342221 */ /* 0x000fe40000010000 */
.L_x_16444:
[----:B------:R-:W-:Y:S01]  /*2650*/  PRMT R53, RZ, 0x7610, R54 ;  /* 0x00007610ff357816 */ /* 0x000fe20000000036 */
[----:B------:R-:W-:Y:S05]  /*2660*/  @P1 BRA `(.L_x_16445) ;  /* 0x0000003000001947 */ /* 0x000fea0003800000 */
[----:B------:R-:W-:Y:S05]  /*2670*/  @!P2 BRA `(.L_x_16446) ;  /* 0x000000500000a947 */ /* 0x000fea0003800000 */
[----:B-----5:R-:W-:Y:S01]  /*2680*/  FADD.FTZ R53, R85, R53 ;  /* 0x0000003555357221 */ /* 0x020fe20000010000 */
[----:B------:R-:W-:Y:S05]  /*2690*/  BRA `(.L_x_16446) ;  /* 0x0000003000007947 */ /* 0x000fea0003800000 */
.L_x_16445:
[----:B-----5:R-:W-:-:S05]  /*26a0*/  PRMT R28, RZ, 0x7610, R94 ;  /* 0x00007610ff1c7816 */ /* 0x020fca000000005e */
[----:B------:R-:W-:-:S04]  /*26b0*/  FADD.FTZ R53, R28, R53 ;  /* 0x000000351c357221 */ /* 0x000fc80000010000 */
[----:B------:R-:W-:Y:S02]  /*26c0*/  @P2 FADD.FTZ R53, R85, R53 ;  /* 0x0000003555352221 */ /* 0x000fe40000010000 */
.L_x_16446:
[----:B------:R-:W-:Y:S01]  /*26d0*/  PRMT R54, RZ, 0x5410, R55 ;  /* 0x00005410ff367816 */ /* 0x000fe20000000037 */
[----:B------:R-:W-:Y:S05]  /*26e0*/  @P1 BRA `(.L_x_16447) ;  /* 0x0000003000001947 */ /* 0x000fea0003800000 */
[----:B------:R-:W-:Y:S05]  /*26f0*/  @!P2 BRA `(.L_x_16448) ;  /* 0x000000500000a947 */ /* 0x000fea0003800000 */
[----:B-----5:R-:W-:Y:S01]  /*2700*/  FADD.FTZ R54, R86, R54 ;  /* 0x0000003656367221 */ /* 0x020fe20000010000 */
[----:B------:R-:W-:Y:S05]  /*2710*/  BRA `(.L_x_16448) ;  /* 0x0000003000007947 */ /* 0x000fea0003800000 */
.L_x_16447:
[----:B-----5:R-:W-:-:S05]  /*2720*/  PRMT R29, RZ, 0x5410, R95 ;  /* 0x00005410ff1d7816 */ /* 0x020fca000000005f */
[----:B------:R-:W-:-:S04]  /*2730*/  FADD.FTZ R54, R29, R54 ;  /* 0x000000361d367221 */ /* 0x000fc80000010000 */
[----:B------:R-:W-:Y:S02]  /*2740*/  @P2 FADD.FTZ R54, R86, R54 ;  /* 0x0000003656362221 */ /* 0x000fe40000010000 */
.L_x_16448:
[----:B------:R-:W-:Y:S01]  /*2750*/  PRMT R55, RZ, 0x7610, R55 ;  /* 0x00007610ff377816 */ /* 0x000fe20000000037 */
[----:B------:R-:W-:Y:S05]  /*2760*/  @P1 BRA `(.L_x_16449) ;  /* 0x0000003000001947 */ /* 0x000fea0003800000 */
[----:B------:R-:W-:Y:S05]  /*2770*/  @!P2 BRA `(.L_x_16450) ;  /* 0x000000500000a947 */ /* 0x000fea0003800000 */
[----:B-----5:R-:W-:Y:S01]  /*2780*/  FADD.FTZ R55, R87, R55 ;  /* 0x0000003757377221 */ /* 0x020fe20000010000 */
[----:B------:R-:W-:Y:S05]  /*2790*/  BRA `(.L_x_16450) ;  /* 0x0000003000007947 */ /* 0x000fea0003800000 */
.L_x_16449:
[----:B-----5:R-:W-:-:S05]  /*27a0*/  PRMT R28, RZ, 0x7610, R95 ;  /* 0x00007610ff1c7816 */ /* 0x020fca000000005f */
[----:B------:R-:W-:-:S04]  /*27b0*/  FADD.FTZ R55, R28, R55 ;  /* 0x000000371c377221 */ /* 0x000fc80000010000 */
[----:B------:R-:W-:Y:S02]  /*27c0*/  @P2 FADD.FTZ R55, R87, R55 ;  /* 0x0000003757372221 */ /* 0x000fe40000010000 */
.L_x_16450:
        /* <DEDUP_REMOVED lines=16> */
.L_x_16451:
[----:B0----5:R-:W-:-:S05]  /*28d0*/  PRMT R29, RZ, 0x5410, R92 ;  /* 0x00005410ff1d7816 */ /* 0x021fca000000005c */
[----:B------:R-:W-:-:S04]  /*28e0*/  FADD.FTZ R48, R29, R48 ;  /* 0x000000301d307221 */ /* 0x000fc80000010000 */
[----:B------:R-:W-:Y:S02]  /*28f0*/  @P2 FADD.FTZ R48, R88, R48 ;  /* 0x0000003058302221 */ /* 0x000fe40000010000 */
.L_x_16452:
[----:B------:R-:W-:Y:S01]  /*2900*/  PRMT R49, RZ, 0x7610, R44 ;  /* 0x00007610ff317816 */ /* 0x000fe2000000002c */
[----:B------:R-:W-:Y:S05]  /*2910*/  @P1 BRA `(.L_x_16453) ;  /* 0x0000003000001947 */ /* 0x000fea0003800000 */
[----:B------:R-:W-:Y:S05]  /*2920*/  @!P2 BRA `(.L_x_16454) ;  /* 0x000000500000a947 */ /* 0x000fea0003800000 */
[----:B-----5:R-:W-:Y:S01]  /*2930*/  FADD.FTZ R49, R89, R49 ;  /* 0x0000003159317221 */ /* 0x020fe20000010000 */
[----:B------:R-:W-:Y:S05]  /*2940*/  BRA `(.L_x_16454) ;  /* 0x0000003000007947 */ /* 0x000fea0003800000 */
.L_x_16453:
[----:B-----5:R-:W-:-:S05]  /*2950*/  PRMT R28, RZ, 0x7610, R92 ;  /* 0x00007610ff1c7816 */ /* 0x020fca000000005c */
[----:B------:R-:W-:-:S04]  /*2960*/  FADD.FTZ R49, R28, R49 ;  /* 0x000000311c317221 */ /* 0x000fc80000010000 */
[----:B------:R-:W-:Y:S02]  /*2970*/  @P2 FADD.FTZ R49, R89, R49 ;  /* 0x0000003159312221 */ /* 0x000fe40000010000 */
.L_x_16454:
[----:B------:R-:W-:Y:S01]  /*2980*/  PRMT R50, RZ, 0x5410, R45 ;  /* 0x00005410ff327816 */ /* 0x000fe2000000002d */
[----:B------:R-:W-:Y:S05]  /*2990*/  @P1 BRA `(.L_x_16455) ;  /* 0x0000003000001947 */ /* 0x000fea0003800000 */
[----:B------:R-:W-:Y:S05]  /*29a0*/  @!P2 BRA `(.L_x_16456) ;  /* 0x000000500000a947 */ /* 0x000fea0003800000 */
[----:B-----5:R-:W-:Y:S01]  /*29b0*/  FADD.FTZ R50, R90, R50 ;  /* 0x000000325a327221 */ /* 0x020fe20000010000 */
[----:B------:R-:W-:Y:S05]  /*29c0*/  BRA `(.L_x_16456) ;  /* 0x0000003000007947 */ /* 0x000fea0003800000 */
.L_x_16455:
[----:B-----5:R-:W-:-:S05]  /*29d0*/  PRMT R29, RZ, 0x5410, R93 ;  /* 0x00005410ff1d7816 */ /* 0x020fca000000005d */
[----:B------:R-:W-:-:S04]  /*29e0*/  FADD.FTZ R50, R29, R50 ;  /* 0x000000321d327221 */ /* 0x000fc80000010000 */
[----:B------:R-:W-:Y:S02]  /*29f0*/  @P2 FADD.FTZ R50, R90, R50 ;  /* 0x000000325a322221 */ /* 0x000fe40000010000 */
.L_x_16456:
[----:B------:R-:W-:Y:S01]  /*2a00*/  PRMT R51, RZ, 0x7610, R45 ;  /* 0x00007610ff337816 */ /* 0x000fe2000000002d */
[----:B------:R-:W-:Y:S05]  /*2a10*/  @P1 BRA `(.L_x_16457) ;  /* 0x0000003000001947 */ /* 0x000fea0003800000 */
[----:B------:R-:W-:Y:S05]  /*2a20*/  @!P2 BRA `(.L_x_16458) ;  /* 0x000000500000a947 */ /* 0x000fea0003800000 */
[----:B-----5:R-:W-:Y:S01]  /*2a30*/  FADD.FTZ R51, R91, R51 ;  /* 0x000000335b337221 */ /* 0x020fe20000010000 */
[----:B------:R-:W-:Y:S05]  /*2a40*/  BRA `(.L_x_16458) ;  /* 0x0000003000007947 */ /* 0x000fea0003800000 */
.L_x_16457:
[----:B-----5:R-:W-:-:S05]  /*2a50*/  PRMT R28, RZ, 0x7610, R93 ;  /* 0x00007610ff1c7816 */ /* 0x020fca000000005d */
[----:B------:R-:W-:-:S04]  /*2a60*/  FADD.FTZ R51, R28, R51 ;  /* 0x000000331c337221 */ /* 0x000fc80000010000 */
[----:B------:R-:W-:Y:S02]  /*2a70*/  @P2 FADD.FTZ R51, R91, R51 ;  /* 0x000000335b332221 */ /* 0x000fe40000010000 */
.L_x_16458:
[----:B------:R-:W-:Y:S01]  /*2a80*/  PRMT R44, RZ, 0x5410, R46 ;  /* 0x00005410ff2c7816 */ /* 0x000fe2000000002e */
[----:B------:R-:W-:Y:S05]  /*2a90*/  @P1 BRA `(.L_x_16459) ;  /* 0x0000003000001947 */ /* 0x000fea0003800000 */
[----:B------:R-:W-:Y:S05]  /*2aa0*/  @!P2 BRA `(.L_x_16460) ;  /* 0x000000500000a947 */ /* 0x000fea0003800000 */
[----:B-----5:R-:W-:Y:S01]  /*2ab0*/  FADD.FTZ R44, R84, R44 ;  /* 0x0000002c542c7221 */ /* 0x020fe20000010000 */
[----:B------:R-:W-:Y:S05]  /*2ac0*/  BRA `(.L_x_16460) ;  /* 0x0000003000007947 */ /* 0x000fea0003800000 */
.L_x_16459:
[----:B-----5:R-:W-:-:S05]  /*2ad0*/  PRMT R28, RZ, 0x5410, R94 ;  /* 0x00005410ff1c7816 */ /* 0x020fca000000005e */
[----:B------:R-:W-:-:S04]  /*2ae0*/  FADD.FTZ R44, R28, R44 ;  /* 0x0000002c1c2c7221 */ /* 0x000fc80000010000 */
[----:B------:R-:W-:Y:S02]  /*2af0*/  @P2 FADD.FTZ R44, R84, R44 ;  /* 0x0000002c542c2221 */ /* 0x000fe40000010000 */
.L_x_16460:
[----:B------:R-:W-:Y:S01]  /*2b00*/  PRMT R45, RZ, 0x7610, R46 ;  /* 0x00007610ff2d7816 */ /* 0x000fe2000000002e */
[----:B------:R-:W-:Y:S05]  /*2b10*/  @P1 BRA `(.L_x_16461) ;  /* 0x0000003000001947 */ /* 0x000fea0003800000 */
[----:B------:R-:W-:Y:S05]  /*2b20*/  @!P2 BRA `(.L_x_16462) ;  /* 0x000000500000a947 */ /* 0x000fea0003800000 */
[----:B-----5:R-:W-:Y:S01]  /*2b30*/  FADD.FTZ R45, R85, R45 ;  /* 0x0000002d552d7221 */ /* 0x020fe20000010000 */
[----:B------:R-:W-:Y:S05]  /*2b40*/  BRA `(.L_x_16462) ;  /* 0x0000003000007947 */ /* 0x000fea0003800000 */
.L_x_16461:
[----:B-----5:R-:W-:-:S05]  /*2b50*/  PRMT R28, RZ, 0x7610, R94 ;  /* 0x00007610ff1c7816 */ /* 0x020fca000000005e */
[----:B------:R-:W-:-:S04]  /*2b60*/  FADD.FTZ R45, R28, R45 ;  /* 0x0000002d1c2d7221 */ /* 0x000fc80000010000 */
[----:B------:R-:W-:Y:S02]  /*2b70*/  @P2 FADD.FTZ R45, R85, R45 ;  /* 0x0000002d552d2221 */ /* 0x000fe40000010000 */
.L_x_16462:
[----:B------:R-:W-:Y:S01]  /*2b80*/  PRMT R46, RZ, 0x5410, R47 ;  /* 0x00005410ff2e7816 */ /* 0x000fe2000000002f */
[----:B------:R-:W-:Y:S05]  /*2b90*/  @P1 BRA `(.L_x_16463) ;  /* 0x0000003000001947 */ /* 0x000fea0003800000 */
[----:B------:R-:W-:Y:S05]  /*2ba0*/  @!P2 BRA `(.L_x_16464) ;  /* 0x000000500000a947 */ /* 0x000fea0003800000 */
[----:B-----5:R-:W-:Y:S01]  /*2bb0*/  FADD.FTZ R46, R86, R46 ;  /* 0x0000002e562e7221 */ /* 0x020fe20000010000 */
[----:B------:R-:W-:Y:S05]  /*2bc0*/  BRA `(.L_x_16464) ;  /* 0x0000003000007947 */ /* 0x000fea0003800000 */
.L_x_16463:
[----:B-----5:R-:W-:-:S05]  /*2bd0*/  PRMT R28, RZ, 0x5410, R95 ;  /* 0x00005410ff1c7816 */ /* 0x020fca000000005f */
[----:B------:R-:W-:-:S04]  /*2be0*/  FADD.FTZ R46, R28, R46 ;  /* 0x0000002e1c2e7221 */ /* 0x000fc80000010000 */
[----:B------:R-:W-:Y:S02]  /*2bf0*/  @P2 FADD.FTZ R46, R86, R46 ;  /* 0x0000002e562e2221 */ /* 0x000fe40000010000 */
.L_x_16464:
[----:B------:R-:W-:Y:S01]  /*2c00*/  PRMT R47, RZ, 0x7610, R47 ;  /* 0x00007610ff2f7816 */ /* 0x000fe2000000002f */
[----:B------:R-:W-:Y:S05]  /*2c10*/  @P1 BRA `(.L_x_16465) ;  /* 0x0000003000001947 */ /* 0x000fea0003800000 */
[----:B------:R-:W-:Y:S05]  /*2c20*/  @!P2 BRA `(.L_x_16466) ;  /* 0x000000500000a947 */ /* 0x000fea0003800000 */
[----:B-----5:R-:W-:Y:S01]  /*2c30*/  FADD.FTZ R47, R87, R47 ;  /* 0x0000002f572f7221 */ /* 0x020fe20000010000 */
[----:B------:R-:W-:Y:S05]  /*2c40*/  BRA `(.L_x_16466) ;  /* 0x0000003000007947 */ /* 0x000fea0003800000 */
.L_x_16465:
[----:B-----5:R-:W-:-:S05]  /*2c50*/  PRMT R28, RZ, 0x7610, R95 ;  /* 0x00007610ff1c7816 */ /* 0x020fca000000005f */
[----:B------:R-:W-:-:S04]  /*2c60*/  FADD.FTZ R47, R28, R47 ;  /* 0x0000002f1c2f7221 */ /* 0x000fc80000010000 */
[----:B------:R-:W-:Y:S02]  /*2c70*/  @P2 FADD.FTZ R47, R87, R47 ;  /* 0x0000002f572f2221 */ /* 0x000fe40000010000 */
.L_x_16466:
        /* <DEDUP_REMOVED lines=16> */
.L_x_16467:
[----:B0----5:R-:W-:-:S05]  /*2d80*/  PRMT R28, RZ, 0x5410, R92 ;  /* 0x00005410ff1c7816 */ /* 0x021fca000000005c */
[----:B------:R-:W-:-:S04]  /*2d90*/  FADD.FTZ R40, R28, R40 ;  /* 0x000000281c287221 */ /* 0x000fc80000010000 */
[----:B------:R-:W-:Y:S02]  /*2da0*/  @P2 FADD.FTZ R40, R88, R40 ;  /* 0x0000002858282221 */ /* 0x000fe40000010000 */
.L_x_16468:
[----:B------:R-:W-:Y:S01]  /*2db0*/  PRMT R41, RZ, 0x7610, R36 ;  /* 0x00007610ff297816 */ /* 0x000fe20000000024 */
[----:B------:R-:W-:Y:S05]  /*2dc0*/  @P1 BRA `(.L_x_16469) ;  /* 0x0000003000001947 */ /* 0x000fea0003800000 */
[----:B------:R-:W-:Y:S05]  /*2dd0*/  @!P2 BRA `(.L_x_16470) ;  /* 0x000000500000a947 */ /* 0x000fea0003800000 */
[----:B-----5:R-:W-:Y:S01]  /*2de0*/  FADD.FTZ R41, R89, R41 ;  /* 0x0000002959297221 */ /* 0x020fe20000010000 */
[----:B------:R-:W-:Y:S05]  /*2df0*/  BRA `(.L_x_16470) ;  /* 0x0000003000007947 */ /* 0x000fea0003800000 */
.L_x_16469:
[----:B-----5:R-:W-:-:S05]  /*2e00*/  PRMT R28, RZ, 0x7610, R92 ;  /* 0x00007610ff1c7816 */ /* 0x020fca000000005c */
[----:B------:R-:W-:-:S04]  /*2e10*/  FADD.FTZ R41, R28, R41 ;  /* 0x000000291c297221 */ /* 0x000fc80000010000 */
[----:B------:R-:W-:Y:S02]  /*2e20*/  @P2 FADD.FTZ R41, R89, R41 ;  /* 0x0000002959292221 */ /* 0x000fe40000010000 */
.L_x_16470:
[----:B------:R-:W-:Y:S01]  /*2e30*/  PRMT R42, RZ, 0x5410, R37 ;  /* 0x00005410ff2a7816 */ /* 0x000fe20000000025 */
[----:B------:R-:W-:Y:S05]  /*2e40*/  @P1 BRA `(.L_x_16471) ;  /* 0x0000003000001947 */ /* 0x000fea0003800000 */
[----:B------:R-:W-:Y:S05]  /*2e50*/  @!P2 BRA `(.L_x_16472) ;  /* 0x000000500000a947 */ /* 0x000fea0003800000 */
[----:B-----5:R-:W-:Y:S01]  /*2e60*/  FADD.FTZ R42, R90, R42 ;  /* 0x0000002a5a2a7221 */ /* 0x020fe20000010000 */
[----:B------:R-:W-:Y:S05]  /*2e70*/  BRA `(.L_x_16472) ;  /* 0x0000003000007947 */ /* 0x000fea0003800000 */
.L_x_16471:
[----:B-----5:R-:W-:-:S05]  /*2e80*/  PRMT R28, RZ, 0x5410, R93 ;  /* 0x00005410ff1c7816 */ /* 0x020fca000000005d */
[----:B------:R-:W-:-:S04]  /*2e90*/  FADD.FTZ R42, R28, R42 ;  /* 0x0000002a1c2a7221 */ /* 0x000fc80000010000 */
[----:B------:R-:W-:Y:S02]  /*2ea0*/  @P2 FADD.FTZ R42, R90, R42 ;  /* 0x0000002a5a2a2221 */ /* 0x000fe40000010000 */
.L_x_16472:
[----:B------:R-:W-:Y:S01]  /*2eb0*/  PRMT R43, RZ, 0x7610, R37 ;  /* 0x00007610ff2b7816 */ /* 0x000fe20000000025 */
[----:B------:R-:W-:Y:S05]  /*2ec0*/  @P1 BRA `(.L_x_16473) ;  /* 0x0000003000001947 */ /* 0x000fea0003800000 */
[----:B------:R-:W-:Y:S05]  /*2ed0*/  @!P2 BRA `(.L_x_16474) ;  /* 0x000000500000a947 */ /* 0x000fea0003800000 */
[----:B-----5:R-:W-:Y:S01]  /*2ee0*/  FADD.FTZ R43, R91, R43 ;  /* 0x0000002b5b2b7221 */ /* 0x020fe20000010000 */
[----:B------:R-:W-:Y:S05]  /*2ef0*/  BRA `(.L_x_16474) ;  /* 0x0000003000007947 */ /* 0x000fea0003800000 */
.L_x_16473:
[----:B-----5:R-:W-:-:S05]  /*2f00*/  PRMT R28, RZ, 0x7610, R93 ;  /* 0x00007610ff1c7816 */ /* 0x020fca000000005d */
[----:B------:R-:W-:-:S04]  /*2f10*/  FADD.FTZ R43, R28, R43 ;  /* 0x0000002b1c2b7221 */ /* 0x000fc80000010000 */
[----:B------:R-:W-:Y:S02]  /*2f20*/  @P2 FADD.FTZ R43, R91, R43 ;  /* 0x0000002b5b2b2221 */ /* 0x000fe40000010000 */
.L_x_16474:
[----:B------:R-:W-:Y:S01]  /*2f30*/  PRMT R36, RZ, 0x5410, R38 ;  /* 0x00005410ff247816 */ /* 0x000fe20000000026 */
[----:B------:R-:W-:Y:S05]  /*2f40*/  @P1 BRA `(.L_x_16475) ;  /* 0x0000003000001947 */ /* 0x000fea0003800000 */
[----:B------:R-:W-:Y:S05]  /*2f50*/  @!P2 BRA `(.L_x_16476) ;  /* 0x000000500000a947 */ /* 0x000fea0003800000 */
[----:B-----5:R-:W-:Y:S01]  /*2f60*/  FADD.FTZ R36, R84, R36 ;  /* 0x0000002454247221 */ /* 0x020fe20000010000 */
[----:B------:R-:W-:Y:S05]  /*2f70*/  BRA `(.L_x_16476) ;  /* 0x0000003000007947 */ /* 0x000fea0003800000 */
.L_x_16475:
[----:B-----5:R-:W-:-:S05]  /*2f80*/  PRMT R28, RZ, 0x5410, R94 ;  /* 0x00005410ff1c7816 */ /* 0x020fca000000005e */
[----:B------:R-:W-:-:S04]  /*2f90*/  FADD.FTZ R36, R28, R36 ;  /* 0x000000241c247221 */ /* 0x000fc80000010000 */
[----:B------:R-:W-:Y:S02]  /*2fa0*/  @P2 FADD.FTZ R36, R84, R36 ;  /* 0x0000002454242221 */ /* 0x000fe40000010000 */
.L_x_16476:
[----:B------:R-:W-:Y:S01]  /*2fb0*/  PRMT R37, RZ, 0x7610, R38 ;  /* 0x00007610ff257816 */ /* 0x000fe20000000026 */
[----:B------:R-:W-:Y:S05]  /*2fc0*/  @P1 BRA `(.L_x_16477) ;  /* 0x0000003000001947 */ /* 0x000fea0003800000 */
[----:B------:R-:W-:Y:S05]  /*2fd0*/  @!P2 BRA `(.L_x_16478) ;  /* 0x000000500000a947 */ /* 0x000fea0003800000 */
[----:B-----5:R-:W-:Y:S01]  /*2fe0*/  FADD.FTZ R37, R85, R37 ;  /* 0x0000002555257221 */ /* 0x020fe20000010000 */
[----:B------:R-:W-:Y:S05]  /*2ff0*/  BRA `(.L_x_16478) ;  /* 0x0000003000007947 */ /* 0x000fea0003800000 */
.L_x_16477:
[----:B-----5:R-:W-:-:S05]  /*3000*/  PRMT R28, RZ, 0x7610, R94 ;  /* 0x00007610ff1c7816 */ /* 0x020fca000000005e */
[----:B------:R-:W-:-:S04]  /*3010*/  FADD.FTZ R37, R28, R37 ;  /* 0x000000251c257221 */ /* 0x000fc80000010000 */
[----:B------:R-:W-:Y:S02]  /*3020*/  @P2 FADD.FTZ R37, R85, R37 ;  /* 0x0000002555252221 */ /* 0x000fe40000010000 */
.L_x_16478:
[----:B------:R-:W-:Y:S01]  /*3030*/  PRMT R38, RZ, 0x5410, R39 ;  /* 0x00005410ff267816 */ /* 0x000fe20000000027 */
[----:B------:R-:W-:Y:S05]  /*3040*/  @P1 BRA `(.L_x_16479) ;  /* 0x0000003000001947 */ /* 0x000fea0003800000 */
[----:B------:R-:W-:Y:S05]  /*3050*/  @!P2 BRA `(.L_x_16480) ;  /* 0x000000500000a947 */ /* 0x000fea0003800000 */
[----:B-----5:R-:W-:Y:S01]  /*3060*/  FADD.FTZ R38, R86, R38 ;  /* 0x0000002656267221 */ /* 0x020fe20000010000 */
[----:B------:R-:W-:Y:S05]  /*3070*/  BRA `(.L_x_16480) ;  /* 0x0000003000007947 */ /* 0x000fea0003800000 */
.L_x_16479:
[----:B-----5:R-:W-:-:S05]  /*3080*/  PRMT R28, RZ, 0x5410, R95 ;  /* 0x00005410ff1c7816 */ /* 0x020fca000000005f */
[----:B------:R-:W-:-:S04]  /*3090*/  FADD.FTZ R38, R28, R38 ;  /* 0x000000261c267221 */ /* 0x000fc80000010000 */
[----:B------:R-:W-:Y:S02]  /*30a0*/  @P2 FADD.FTZ R38, R86, R38 ;  /* 0x0000002656262221 */ /* 0x000fe40000010000 */
.L_x_16480:
[----:B------:R-:W-:Y:S01]  /*30b0*/  PRMT R39, RZ, 0x7610, R39 ;  /* 0x00007610ff277816 */ /* 0x000fe20000000027 */
[----:B------:R-:W-:Y:S05]  /*30c0*/  @P1 BRA `(.L_x_16481) ;  /* 0x0000003000001947 */ /* 0x000fea0003800000 */
[----:B------:R-:W-:Y:S05]  /*30d0*/  @!P2 BRA `(.L_x_16482) ;  /* 0x000000500000a947 */ /* 0x000fea0003800000 */
[----:B-----5:R-:W-:Y:S01]  /*30e0*/  FADD.FTZ R39, R87, R39 ;  /* 0x0000002757277221 */ /* 0x020fe20000010000 */
[----:B------:R-:W-:Y:S05]  /*30f0*/  BRA `(.L_x_16482) ;  /* 0x0000003000007947 */ /* 0x000fea0003800000 */
.L_x_16481:
[----:B-----5:R-:W-:-:S05]  /*3100*/  PRMT R28, RZ, 0x7610, R95 ;  /* 0x00007610ff1c7816 */ /* 0x020fca000000005f */
[----:B------:R-:W-:-:S04]  /*3110*/  FADD.FTZ R39, R28, R39 ;  /* 0x000000271c277221 */ /* 0x000fc80000010000 */
[----:B------:R-:W-:Y:S02]  /*3120*/  @P2 FADD.FTZ R39, R87, R39 ;  /* 0x0000002757272221 */ /* 0x000fe40000010000 */
.L_x_16482:
[----:B------:R-:W-:Y:S01]  /*3130*/  IADD3 R182, R201, 0xc0, RZ ;  /* 0x000000c0c9b67810 */ /* 0x000fe20007ffe0ff */
[----:B------:R-:W-:-:S04]  /*3140*/  IMAD.WIDE.U32 R32, R181, R196, c[0x0][0x188] ;  /* 0x00006200b5207625 */ /* 0x000fc800078e00c4 */
[C---:B------:R-:W-:Y:S01]  /*3150*/  @P2 IMAD.WIDE.U32 R28, R182.reuse, R196, c[0x0][0x180] ;  /* 0x00006000b61c2625 */ /* 0x040fe200078e00c4 */
[----:B------:R-:W-:Y:S04]  /*3160*/  STG.E.128 [R32.64], R40 ;  /* 0x0000002820007986 */ /* 0x000fe8000c101d04 */
[----:B------:R0:W-:Y:S04]  /*3170*/  STG.E.128 [R32.64+0x10], R36 ;  /* 0x0000102420007986 */ /* 0x0001e8000c101d04 */
[----:B-----5:R1:W5:Y:S04]  /*3180*/  @P2 LDG.E.128 R88, [R28.64] ;  /* 0x000000041c582981 */ /* 0x020368000c1e1d00 */
[----:B------:R1:W5:Y:S02]  /*3190*/  @P2 LDG.E.128 R84, [R28.64+0x10] ;  /* 0x000010041c542981 */ /* 0x000364000c1e1d00 */
[----:B-1----:R-:W-:-:S05]  /*31a0*/  @P0 IMAD.WIDE.U32 R28, R182, R164, c[0x0][0x178] ;  /* 0x00005e00b61c0625 */ /* 0x002fca00078e00a4 */
[----:B------:R1:W5:Y:S02]  /*31b0*/  @P0 LDG.E.128 R92, [R28.64] ;  /* 0x000000041c5c0981 */ /* 0x000364000c1e1d00 */
[----:B-1----:R-:W-:-:S06]  /*31c0*/  IMAD.WIDE.U32 R28, R182, R164, c[0x0][0x170] ;  /* 0x00005c00b61c7625 */ /* 0x002fcc00078e00a4 */
[----:B------:R-:W0:Y:S02]  /*31d0*/  LDG.E.128 R28, [R28.64] ;  /* 0x000000041c1c7981 */ /* 0x000e24000c1e1d00 */
[----:B0-----:R-:W-:Y:S01]  /*31e0*/  PRMT R32, RZ, 0x5410, R28 ;  /* 0x00005410ff207816 */ /* 0x001fe2000000001c */
[----:B------:R-:W-:Y:S05]  /*31f0*/  @P1 BRA `(.L_x_16483) ;  /* 0x0000003000001947 */ /* 0x000fea0003800000 */
[----:B------:R-:W-:Y:S05]  /*3200*/  @!P2 BRA `(.L_x_16484) ;  /* 0x000000500000a947 */ /* 0x000fea0003800000 */
[----:B-----5:R-:W-:Y:S01]  /*3210*/  FADD.FTZ R32, R88, R32 ;  /* 0x0000002058207221 */ /* 0x020fe20000010000 */
[----:B------:R-:W-:Y:S05]  /*3220*/  BRA `(.L_x_16484) ;  /* 0x0000003000007947 */ /* 0x000fea0003800000 */
.L_x_16483:
[----:B-----5:R-:W-:-:S05]  /*3230*/  PRMT R33, RZ, 0x5410, R92 ;  /* 0x00005410ff217816 */ /* 0x020fca000000005c */
[----:B------:R-:W-:-:S04]  /*3240*/  FADD.FTZ R32, R33, R32 ;  /* 0x0000002021207221 */ /* 0x000fc80000010000 */
[----:B------:R-:W-:Y:S02]  /*3250*/  @P2 FADD.FTZ R32, R88, R32 ;  /* 0x0000002058202221 */ /* 0x000fe40000010000 */
.L_x_16484:
[----:B------:R-:W-:Y:S01]  /*3260*/  PRMT R33, RZ, 0x7610, R28 ;  /* 0x00007610ff217816 */ /* 0x000fe2000000001c */
[----:B------:R-:W-:Y:S05]  /*3270*/  @P1 BRA `(.L_x_16485) ;  /* 0x0000003000001947 */ /* 0x000fea0003800000 */
[----:B------:R-:W-:Y:S05]  /*3280*/  @!P2 BRA `(.L_x_16486) ;  /* 0x000000500000a947 */ /* 0x000fea0003800000 */
[----:B-----5:R-:W-:Y:S01]  /*3290*/  FADD.FTZ R33, R89, R33 ;  /* 0x0000002159217221 */ /* 0x020fe20000010000 */
[----:B------:R-:W-:Y:S05]  /*32a0*/  BRA `(.L_x_16486) ;  /* 0x0000003000007947 */ /* 0x000fea0003800000 */
.L_x_16485:
[----:B-----5:R-:W-:-:S05]  /*32b0*/  PRMT R28, RZ, 0x7610, R92 ;  /* 0x00007610ff1c7816 */ /* 0x020fca000000005c */
[----:B------:R-:W-:-:S04]  /*32c0*/  FADD.FTZ R33, R28, R33 ;  /* 0x000000211c217221 */ /* 0x000fc80000010000 */
[----:B------:R-:W-:Y:S02]  /*32d0*/  @P2 FADD.FTZ R33, R89, R33 ;  /* 0x0000002159212221 */ /* 0x000fe40000010000 */
.L_x_16486:
[----:B------:R-:W-:Y:S01]  /*32e0*/  PRMT R34, RZ, 0x5410, R29 ;  /* 0x00005410ff227816 */ /* 0x000fe2000000001d */
[----:B------:R-:W-:Y:S05]  /*32f0*/  @P1 BRA `(.L_x_16487) ;  /* 0x0000003000001947 */ /* 0x000fea0003800000 */
[----:B------:R-:W-:Y:S05]  /*3300*/  @!P2 BRA `(.L_x_16488) ;  /* 0x000000500000a947 */ /* 0x000fea0003800000 */
[----:B-----5:R-:W-:Y:S01]  /*3310*/  FADD.FTZ R34, R90, R34 ;  /* 0x000000225a227221 */ /* 0x020fe20000010000 */
[----:B------:R-:W-:Y:S05]  /*3320*/  BRA `(.L_x_16488) ;  /* 0x0000003000007947 */ /* 0x000fea0003800000 */
.L_x_16487:
[----:B-----5:R-:W-:-:S05]  /*3330*/  PRMT R28, RZ, 0x5410, R93 ;  /* 0x00005410ff1c7816 */ /* 0x020fca000000005d */
[----:B------:R-:W-:-:S04]  /*3340*/  FADD.FTZ R34, R28, R34 ;  /* 0x000000221c227221 */ /* 0x000fc80000010000 */
[----:B------:R-:W-:Y:S02]  /*3350*/  @P2 FADD.FTZ R34, R90, R34 ;  /* 0x000000225a222221 */ /* 0x000fe40000010000 */
.L_x_16488:
[----:B------:R-:W-:Y:S01]  /*3360*/  PRMT R35, RZ, 0x7610, R29 ;  /* 0x00007610ff237816 */ /* 0x000fe2000000001d */
[----:B------:R-:W-:Y:S05]  /*3370*/  @P1 BRA `(.L_x_16489) ;  /* 0x0000003000001947 */ /* 0x000fea0003800000 */
[----:B------:R-:W-:Y:S05]  /*3380*/  @!P2 BRA `(.L_x_16490) ;  /* 0x000000500000a947 */ /* 0x000fea0003800000 */
[----:B-----5:R-:W-:Y:S01]  /*3390*/  FADD.FTZ R35, R91, R35 ;  /* 0x000000235b237221 */ /* 0x020fe20000010000 */
[----:B------:R-:W-:Y:S05]  /*33a0*/  BRA `(.L_x_16490) ;  /* 0x0000003000007947 */ /* 0x000fea0003800000 */
.L_x_16489:
[----:B-----5:R-:W-:-:S05]  /*33b0*/  PRMT R28, RZ, 0x7610, R93 ;  /* 0x00007610ff1c7816 */ /* 0x020fca000000005d */
[----:B------:R-:W-:-:S04]  /*33c0*/  FADD.FTZ R35, R28, R35 ;  /* 0x000000231c237221 */ /* 0x000fc80000010000 */
[----:B------:R-:W-:Y:S02]  /*33d0*/  @P2 FADD.FTZ R35, R91, R35 ;  /* 0x000000235b232221 */ /* 0x000fe40000010000 */
.L_x_16490:
[----:B------:R-:W-:Y:S01]  /*33e0*/  PRMT R28, RZ, 0x5410, R30 ;  /* 0x00005410ff1c7816 */ /* 0x000fe2000000001e */
[----:B------:R-:W-:Y:S05]  /*33f0*/  @P1 BRA `(.L_x_16491) ;  /* 0x0000003000001947 */ /* 0x000fea0003800000 */
[----:B------:R-:W-:Y:S05]  /*3400*/  @!P2 BRA `(.L_x_16492) ;  /* 0x000000500000a947 */ /* 0x000fea0003800000 */
[----:B-----5:R-:W-:Y:S01]  /*3410*/  FADD.FTZ R28, R84, R28 ;  /* 0x0000001c541c7221 */ /* 0x020fe20000010000 */
[----:B------:R-:W-:Y:S05]  /*3420*/  BRA `(.L_x_16492) ;  /* 0x0000003000007947 */ /* 0x000fea0003800000 */
.L_x_16491:
[----:B-----5:R-:W-:-:S05]  /*3430*/  PRMT R29, RZ, 0x5410, R94 ;  /* 0x00005410ff1d7816 */ /* 0x020fca000000005e */
[----:B------:R-:W-:-:S04]  /*3440*/  FADD.FTZ R28, R29, R28 ;  /* 0x0000001c1d1c7221 */ /* 0x000fc80000010000 */
[----:B------:R-:W-:Y:S02]  /*3450*/  @P2 FADD.FTZ R28, R84, R28 ;  /* 0x0000001c541c2221 */ /* 0x000fe40000010000 */
.L_x_16492:
[----:B------:R-:W-:Y:S01]  /*3460*/  PRMT R29, RZ, 0x7610, R30 ;  /* 0x00007610ff1d7816 */ /* 0x000fe2000000001e */
[----:B------:R-:W-:Y:S05]  /*3470*/  @P1 BRA `(.L_x_16493) ;  /* 0x0000003000001947 */ /* 0x000fea0003800000 */
[----:B------:R-:W-:Y:S05]  /*3480*/  @!P2 BRA `(.L_x_16494) ;  /* 0x000000500000a947 */ /* 0x000fea0003800000 */
[----:B-----5:R-:W-:Y:S01]  /*3490*/  FADD.FTZ R29, R85, R29 ;  /* 0x0000001d551d7221 */ /* 0x020fe20000010000 */
[----:B------:R-:W-:Y:S05]  /*34a0*/  BRA `(.L_x_16494) ;  /* 0x0000003000007947 */ /* 0x000fea0003800000 */
.L_x_16493:
[----:B-----5:R-:W-:-:S05]  /*34b0*/  PRMT R30, RZ, 0x7610, R94 ;  /* 0x00007610ff1e7816 */ /* 0x020fca000000005e */
[----:B------:R-:W-:-:S04]  /*34c0*/  FADD.FTZ R29, R30, R29 ;  /* 0x0000001d1e1d7221 */ /* 0x000fc80000010000 */
[----:B------:R-:W-:Y:S02]  /*34d0*/  @P2 FADD.FTZ R29, R85, R29 ;  /* 0x0000001d551d2221 */ /* 0x000fe40000010000 */
.L_x_16494:
[----:B------:R-:W-:Y:S01]  /*34e0*/  PRMT R30, RZ, 0x5410, R31 ;  /* 0x00005410ff1e7816 */ /* 0x000fe2000000001f */
[----:B------:R-:W-:Y:S05]  /*34f0*/  @P1 BRA `(.L_x_16495) ;  /* 0x0000003000001947 */ /* 0x000fea0003800000 */
[----:B------:R-:W-:Y:S05]  /*3500*/  @!P2 BRA `(.L_x_16496) ;  /* 0x000000500000a947 */ /* 0x000fea0003800000 */
[----:B-----5:R-:W-:Y:S01]  /*3510*/  FADD.FTZ R30, R86, R30 ;  /* 0x0000001e561e7221 */ /* 0x020fe20000010000 */
[----:B------:R-:W-:Y:S05]  /*3520*/  BRA `(.L_x_16496) ;  /* 0x0000003000007947 */ /* 0x000fea0003800000 */
.L_x_16495:
[----:B-----5:R-:W-:-:S05]  /*3530*/  PRMT R160, RZ, 0x5410, R95 ;  /* 0x00005410ffa07816 */ /* 0x020fca000000005f */
[----:B------:R-:W-:-:S04]  /*3540*/  FADD.FTZ R30, R160, R30 ;  /* 0x0000001ea01e7221 */ /* 0x000fc80000010000 */
[----:B------:R-:W-:Y:S02]  /*3550*/  @P2 FADD.FTZ R30, R86, R30 ;  /* 0x0000001e561e2221 */ /* 0x000fe40000010000 */
.L_x_16496:
[----:B------:R-:W-:Y:S01]  /*3560*/  PRMT R31, RZ, 0x7610, R31 ;  /* 0x00007610ff1f7816 */ /* 0x000fe2000000001f */
[----:B------:R-:W-:Y:S05]  /*3570*/  @P1 BRA `(.L_x_16497) ;  /* 0x0000003000001947 */ /* 0x000fea0003800000 */
[----:B------:R-:W-:Y:S05]  /*3580*/  @!P2 BRA `(.L_x_16498) ;  /* 0x000000500000a947 */ /* 0x000fea0003800000 */
[----:B-----5:R-:W-:Y:S01]  /*3590*/  FADD.FTZ R31, R87, R31 ;  /* 0x0000001f571f7221 */ /* 0x020fe20000010000 */
[----:B------:R-:W-:Y:S05]  /*35a0*/  BRA `(.L_x_16498) ;  /* 0x0000003000007947 */ /* 0x000fea0003800000 */
.L_x_16497:
[----:B-----5:R-:W-:-:S05]  /*35b0*/  PRMT R160, RZ, 0x7610, R95 ;  /* 0x00007610ffa07816 */ /* 0x020fca000000005f */
[----:B------:R-:W-:-:S04]  /*35c0*/  FADD.FTZ R31, R160, R31 ;  /* 0x0000001fa01f7221 */ /* 0x000fc80000010000 */
[----:B------:R-:W-:Y:S02]  /*35d0*/  @P2 FADD.FTZ R31, R87, R31 ;  /* 0x0000001f571f2221 */ /* 0x000fe40000010000 */
.L_x_16498:
[----:B------:R-:W-:Y:S01]  /*35e0*/  IMAD.WIDE.U32 R160, R182, R196, c[0x0][0x188] ;  /* 0x00006200b6a07625 */ /* 0x000fe200078e00c4 */
[----:B------:R-:W-:-:S04]  /*35f0*/  IADD3 R184, R201, 0xe0, RZ ;  /* 0x000000e0c9b87810 */ /* 0x000fc80007ffe0ff */
[----:B------:R-:W-:Y:S04]  /*3600*/  STG.E.128 [R160.64], R32 ;  /* 0x00000020a0007986 */ /* 0x000fe8000c101d04 */
[----:B------:R0:W-:Y:S02]  /*3610*/  STG.E.128 [R160.64+0x10], R28 ;  /* 0x0000101ca0007986 */ /* 0x0001e4000c101d04 */
[----:B0-----:R-:W-:-:S05]  /*3620*/  @P2 IMAD.WIDE.U32 R160, R184, R196, c[0x0][0x180] ;  /* 0x00006000b8a02625 */ /* 0x001fca00078e00c4 */
[----:B-----5:R0:W5:Y:S04]  /*3630*/  @P2 LDG.E.128 R88, [R160.64] ;  /* 0x00000004a0582981 */ /* 0x020168000c1e1d00 */
[----:B------:R0:W5:Y:S02]  /*3640*/  @P2 LDG.E.128 R84, [R160.64+0x10] ;  /* 0x00001004a0542981 */ /* 0x000164000c1e1d00 */
[----:B0-----:R-:W-:-:S04]  /*3650*/  @P0 IMAD.WIDE.U32 R160, R184, R164, c[0x0][0x178] ;  /* 0x00005e00b8a00625 */ /* 0x001fc800078e00a4 */
[----:B------:R-:W-:Y:S01]  /*3660*/  IMAD.WIDE.U32 R164, R184, R164, c[0x0][0x170] ;  /* 0x00005c00b8a47625 */ /* 0x000fe200078e00a4 */
[----:B------:R0:W5:Y:S05]  /*3670*/  @P0 LDG.E.128 R92, [R160.64] ;  /* 0x00000004a05c0981 */ /* 0x00016a000c1e1d00 */
[----:B------:R-:W0:Y:S02]  /*3680*/  LDG.E.128 R164, [R164.64] ;  /* 0x00000004a4a47981 */ /* 0x000e24000c1e1d00 */
[----:B0-----:R-:W-:Y:S01]  /*3690*/  PRMT R160, RZ, 0x5410, R164 ;  /* 0x00005410ffa07816 */ /* 0x001fe200000000a4 */
[----:B------:R-:W-:Y:S05]  /*36a0*/  @P1 BRA `(.L_x_16499) ;  /* 0x0000003000001947 */ /* 0x000fea0003800000 */
[----:B------:R-:W-:Y:S05]  /*36b0*/  @!P2 BRA `(.L_x_16500) ;  /* 0x000000500000a947 */ /* 0x000fea0003800000 */
[----:B-----5:R-:W-:Y:S01]  /*36c0*/  FADD.FTZ R160, R88, R160 ;  /* 0x000000a058a07221 */ /* 0x020fe20000010000 */
[----:B------:R-:W-:Y:S05]  /*36d0*/  BRA `(.L_x_16500) ;  /* 0x0000003000007947 */ /* 0x000fea0003800000 */
.L_x_16499:
[----:B-----5:R-:W-:-:S05]  /*36e0*/  PRMT R161, RZ, 0x5410, R92 ;  /* 0x00005410ffa17816 */ /* 0x020fca000000005c */
[----:B------:R-:W-:-:S04]  /*36f0*/  FADD.FTZ R160, R161, R160 ;  /* 0x000000a0a1a07221 */ /* 0x000fc80000010000 */
[----:B------:R-:W-:Y:S02]  /*3700*/  @P2 FADD.FTZ R160, R88, R160 ;  /* 0x000000a058a02221 */ /* 0x000fe40000010000 */
.L_x_16500:
[----:B------:R-:W-:Y:S01]  /*3710*/  PRMT R161, RZ, 0x7610, R164 ;  /* 0x00007610ffa17816 */ /* 0x000fe200000000a4 */
[----:B------:R-:W-:Y:S05]  /*3720*/  @P1 BRA `(.L_x_16501) ;  /* 0x0000003000001947 */ /* 0x000fea0003800000 */
[----:B------:R-:W-:Y:S05]  /*3730*/  @!P2 BRA `(.L_x_16502) ;  /* 0x000000500000a947 */ /* 0x000fea0003800000 */
[----:B-----5:R-:W-:Y:S01]  /*3740*/  FADD.FTZ R161, R89, R161 ;  /* 0x000000a159a17221 */ /* 0x020fe20000010000 */
[----:B------:R-:W-:Y:S05]  /*3750*/  BRA `(.L_x_16502) ;  /* 0x0000003000007947 */ /* 0x000fea0003800000 */
.L_x_16501:
[----:B-----5:R-:W-:-:S05]  /*3760*/  PRMT R162, RZ, 0x7610, R92 ;  /* 0x00007610ffa27816 */ /* 0x020fca000000005c */
[----:B------:R-:W-:-:S04]  /*3770*/  FADD.FTZ R161, R162, R161 ;  /* 0x000000a1a2a17221 */ /* 0x000fc80000010000 */
[----:B------:R-:W-:Y:S02]  /*3780*/  @P2 FADD.FTZ R161, R89, R161 ;  /* 0x000000a159a12221 */ /* 0x000fe40000010000 */
.L_x_16502:
[----:B------:R-:W-:Y:S01]  /*3790*/  PRMT R162, RZ, 0x5410, R165 ;  /* 0x00005410ffa27816 */ /* 0x000fe200000000a5 */
[----:B------:R-:W-:Y:S05]  /*37a0*/  @P1 BRA `(.L_x_16503) ;  /* 0x0000003000001947 */ /* 0x000fea0003800000 */
[----:B------:R-:W-:Y:S05]  /*37b0*/  @!P2 BRA `(.L_x_16504) ;  /* 0x000000500000a947 */ /* 0x000fea0003800000 */
[----:B-----5:R-:W-:Y:S01]  /*37c0*/  FADD.FTZ R162, R90, R162 ;  /* 0x000000a25aa27221 */ /* 0x020fe20000010000 */
[----:B------:R-:W-:Y:S05]  /*37d0*/  BRA `(.L_x_16504) ;  /* 0x0000003000007947 */ /* 0x000fea0003800000 */
.L_x_16503:
[----:B-----5:R-:W-:-:S05]  /*37e0*/  PRMT R163, RZ, 0x5410, R93 ;  /* 0x00005410ffa37816 */ /* 0x020fca000000005d */
[----:B------:R-:W-:-:S04]  /*37f0*/  FADD.FTZ R162, R163, R162 ;  /* 0x000000a2a3a27221 */ /* 0x000fc80000010000 */
[----:B------:R-:W-:Y:S02]  /*3800*/  @P2 FADD.FTZ R162, R90, R162 ;  /* 0x000000a25aa22221 */ /* 0x000fe40000010000 */
.L_x_16504:
[----:B------:R-:W-:Y:S01]  /*3810*/  PRMT R163, RZ, 0x7610, R165 ;  /* 0x00007610ffa37816 */ /* 0x000fe200000000a5 */
[----:B------:R-:W-:Y:S05]  /*3820*/  @P1 BRA `(.L_x_16505) ;  /* 0x0000003000001947 */ /* 0x000fea0003800000 */
[----:B------:R-:W-:Y:S05]  /*3830*/  @!P2 BRA `(.L_x_16506) ;  /* 0x000000500000a947 */ /* 0x000fea0003800000 */
[----:B-----5:R-:W-:Y:S01]  /*3840*/  FADD.FTZ R163, R91, R163 ;  /* 0x000000a35ba37221 */ /* 0x020fe20000010000 */
[----:B------:R-:W-:Y:S05]  /*3850*/  BRA `(.L_x_16506) ;  /* 0x0000003000007947 */ /* 0x000fea0003800000 */
.L_x_16505:
[----:B-----5:R-:W-:-:S05]  /*3860*/  PRMT R164, RZ, 0x7610, R93 ;  /* 0x00007610ffa47816 */ /* 0x020fca000000005d */
[----:B------:R-:W-:-:S04]  /*3870*/  FADD.FTZ R163, R164, R163 ;  /* 0x000000a3a4a37221 */ /* 0x000fc80000010000 */
[----:B------:R-:W-:Y:S02]  /*3880*/  @P2 FADD.FTZ R163, R91, R163 ;  /* 0x000000a35ba32221 */ /* 0x000fe40000010000 */
.L_x_16506:
[----:B------:R-:W-:Y:S01]  /*3890*/  PRMT R164, RZ, 0x5410, R166 ;  /* 0x00005410ffa47816 */ /* 0x000fe200000000a6 */
[----:B------:R-:W-:Y:S05]  /*38a0*/  @P1 BRA `(.L_x_16507) ;  /* 0x0000003000001947 */ /* 0x000fea0003800000 */
[----:B------:R-:W-:Y:S05]  /*38b0*/  @!P2 BRA `(.L_x_16508) ;  /* 0x000000500000a947 */ /* 0x000fea0003800000 */
[----:B-----5:R-:W-:Y:S01]  /*38c0*/  FADD.FTZ R164, R84, R164 ;  /* 0x000000a454a47221 */ /* 0x020fe20000010000 */
[----:B------:R-:W-:Y:S05]  /*38d0*/  BRA `(.L_x_16508) ;  /* 0x0000003000007947 */ /* 0x000fea0003800000 */
.L_x_16507:
[----:B-----5:R-:W-:-:S05]  /*38e0*/  PRMT R165, RZ, 0x5410, R94 ;  /* 0x00005410ffa57816 */ /* 0x020fca000000005e */
[----:B------:R-:W-:-:S04]  /*38f0*/  FADD.FTZ R164, R165, R164 ;  /* 0x000000a4a5a47221 */ /* 0x000fc80000010000 */
[----:B------:R-:W-:Y:S02]  /*3900*/  @P2 FADD.FTZ R164, R84, R164 ;  /* 0x000000a454a42221 */ /* 0x000fe40000010000 */
.L_x_16508:
[----:B------:R-:W-:Y:S01]  /*3910*/  PRMT R165, RZ, 0x7610, R166 ;  /* 0x00007610ffa57816 */ /* 0x000fe200000000a6 */
[----:B------:R-:W-:Y:S05]  /*3920*/  @P1 BRA `(.L_x_16509) ;  /* 0x0000003000001947 */ /* 0x000fea0003800000 */
[----:B------:R-:W-:Y:S05]  /*3930*/  @!P2 BRA `(.L_x_16510) ;  /* 0x000000500000a947 */ /* 0x000fea0003800000 */
[----:B-----5:R-:W-:Y:S01]  /*3940*/  FADD.FTZ R165, R85, R165 ;  /* 0x000000a555a57221 */ /* 0x020fe20000010000 */
[----:B------:R-:W-:Y:S05]  /*3950*/  BRA `(.L_x_16510) ;  /* 0x0000003000007947 */ /* 0x000fea0003800000 */
.L_x_16509:
[----:B-----5:R-:W-:-:S05]  /*3960*/  PRMT R166, RZ, 0x7610, R94 ;  /* 0x00007610ffa67816 */ /* 0x020fca000000005e */
[----:B------:R-:W-:-:S04]  /*3970*/  FADD.FTZ R165, R166, R165 ;  /* 0x000000a5a6a57221 */ /* 0x000fc80000010000 */
[----:B------:R-:W-:Y:S02]  /*3980*/  @P2 FADD.FTZ R165, R85, R165 ;  /* 0x000000a555a52221 */ /* 0x000fe40000010000 */
.L_x_16510:
[----:B------:R-:W-:Y:S01]  /*3990*/  PRMT R166, RZ, 0x5410, R167 ;  /* 0x00005410ffa67816 */ /* 0x000fe200000000a7 */
[----:B------:R-:W-:Y:S05]  /*39a0*/  @P1 BRA `(.L_x_16511) ;  /* 0x0000003000001947 */ /* 0x000fea0003800000 */
[----:B------:R-:W-:Y:S05]  /*39b0*/  @!P2 BRA `(.L_x_16512) ;  /* 0x000000500000a947 */ /* 0x000fea0003800000 */
[----:B-----5:R-:W-:Y:S01]  /*39c0*/  FADD.FTZ R166, R86, R166 ;  /* 0x000000a656a67221 */ /* 0x020fe20000010000 */
[----:B------:R-:W-:Y:S05]  /*39d0*/  BRA `(.L_x_16512) ;  /* 0x0000003000007947 */ /* 0x000fea0003800000 */
.L_x_16511:
[----:B-----5:R-:W-:-:S05]  /*39e0*/  PRMT R197, RZ, 0x5410, R95 ;  /* 0x00005410ffc57816 */ /* 0x020fca000000005f */
[----:B------:R-:W-:-:S04]  /*39f0*/  FADD.FTZ R166, R197, R166 ;  /* 0x000000a6c5a67221 */ /* 0x000fc80000010000 */
[----:B------:R-:W-:Y:S02]  /*3a00*/  @P2 FADD.FTZ R166, R86, R166 ;  /* 0x000000a656a62221 */ /* 0x000fe40000010000 */
.L_x_16512:
[----:B------:R-:W-:Y:S01]  /*3a10*/  PRMT R167, RZ, 0x7610, R167 ;  /* 0x00007610ffa77816 */ /* 0x000fe200000000a7 */
[----:B------:R-:W-:Y:S05]  /*3a20*/  @P1 BRA `(.L_x_16513) ;  /* 0x0000003000001947 */ /* 0x000fea0003800000 */
[----:B------:R-:W-:Y:S05]  /*3a30*/  @!P2 BRA `(.L_x_16514) ;  /* 0x000000500000a947 */ /* 0x000fea0003800000 */
[----:B-----5:R-:W-:Y:S01]  /*3a40*/  FADD.FTZ R167, R87, R167 ;  /* 0x000000a757a77221 */ /* 0x020fe20000010000 */
[----:B------:R-:W-:Y:S05]  /*3a50*/  BRA `(.L_x_16514) ;  /* 0x0000003000007947 */ /* 0x000fea0003800000 */
.L_x_16513:
[----:B-----5:R-:W-:-:S05]  /*3a60*/  PRMT R197, RZ, 0x7610, R95 ;  /* 0x00007610ffc57816 */ /* 0x020fca000000005f */
[----:B------:R-:W-:-:S04]  /*3a70*/  FADD.FTZ R167, R197, R167 ;  /* 0x000000a7c5a77221 */ /* 0x000fc80000010000 */
[----:B------:R-:W-:Y:S02]  /*3a80*/  @P2 FADD.FTZ R167, R87, R167 ;  /* 0x000000a757a72221 */ /* 0x000fe40000010000 */
.L_x_16514:
[----:B------:R-:W-:Y:S01]  /*3a90*/  IMAD.WIDE.U32 R196, R184, R196, c[0x0][0x188] ;  /* 0x00006200b8c47625 */ /* 0x000fe200078e00c4 */
[----:B------:R-:W-:-:S04]  /*3aa0*/  ISETP.NE.AND P1, PT, R220, RZ, PT ;  /* 0x000000ffdc00720c */ /* 0x000fc80003f25270 */
[----:B------:R-:W-:Y:S04]  /*3ab0*/  STG.E.128 [R196.64], R160 ;  /* 0x000000a0c4007986 */ /* 0x000fe8000c101d04 */
[----:B------:R0:W-:Y:S02]  /*3ac0*/  STG.E.128 [R196.64+0x10], R164 ;  /* 0x000010a4c4007986 */ /* 0x0001e4000c101d04 */
        /* <DEDUP_REMOVED lines=66> */
.L_x_16519:
        /* <DEDUP_REMOVED lines=148> */
.L_x_16520:
[----:B-1----:R-:W-:Y:S01]  /*4830*/  FADD.FTZ R197, R220, R222 ;  /* 0x000000dedcc57221 */ /* 0x002fe20000010000 */
[----:B------:R-:W-:Y:S01]  /*4840*/  ISETP.NE.AND P0, PT, RZ, UR6, PT ;  /* 0x00000006ff007c0c */ /* 0x000fe2000bf05270 */
[----:B------:R-:W-:Y:S01]  /*4850*/  FMUL.FTZ R196, R249, R249 ;  /* 0x000000f9f9c47220 */ /* 0x000fe20000410000 */
[----:B------:R-:W-:Y:S01]  /*4860*/  MOV R220, c[0x0][0x1e0] ;  /* 0x0000780000dc7a02 */ /* 0x000fe20000000f00 */
[----:B------:R-:W2:Y:S03]  /*4870*/  LDL R250, [R1+0x7c] ;  /* 0x00007c0001fa7983 */ /* 0x000ea60000100800 */
[----:B------:R-:W-:Y:S01]  /*4880*/  FSEL R196, R196, RZ, P0 ;  /* 0x000000ffc4c47208 */ /* 0x000fe20000000000 */
[----:B------:R-:W-:Y:S01]  /*4890*/  FFMA.FTZ R197, R197, R220, c[0x0][0x228] ;  /* 0x00008a00c5c57623 */ /* 0x000fe200000100dc */
[----:B------:R-:W-:Y:S01]  /*48a0*/  HFMA2.MMA R247, -RZ, RZ, 0, 2.384185791015625e-07 ;  /* 0x00000004fff77435 */ /* 0x000fe200000001ff */
[----:B------:R-:W3:Y:S02]  /*48b0*/  LDL R251, [R1+0x80] ;  /* 0x0000800001fb7983 */ /* 0x000ee40000100800 */
[----:B------:R-:W-:-:S04]  /*48c0*/  FADD.FTZ R196, R197, R196 ;  /* 0x000000c4c5c47221 */ /* 0x000fc80000010000 */
[----:B------:R1:W4:Y:S01]  /*48d0*/  MUFU.RSQ R220, R196 ;  /* 0x000000c400dc7308 */ /* 0x0003220000001400 */
[----:B0-----:R-:W-:Y:S02]  /*48e0*/  FSEL R222, R249, RZ, !P0 ;  /* 0x000000fff9de7208 */ /* 0x001fe40004000000 */
[----:B-1----:R-:W-:-:S05]  /*48f0*/  @!P1 IMAD.WIDE R196, R180, R247, c[0x0][0x1a0] ;  /* 0x00006800b4c49625 */ /* 0x002fca00078e02f7 */
[----:B------:R0:W-:Y:S02]  /*4900*/  @!P1 STG.E [R196.64], R249 ;  /* 0x000000f9c4009986 */ /* 0x0001e4000c101904 */
[----:B0-----:R-:W-:Y:S02]  /*4910*/  @!P1 IMAD.WIDE R196, R180, R247, c[0x0][0x1a8] ;  /* 0x00006a00b4c49625 */ /* 0x001fe400078e02f7 */
[----:B------:R-:W3:Y:S04]  /*4920*/  LDL R249, [R1+0x78] ;  /* 0x0000780001f97983 */ /* 0x000ee80000100800 */
[----:B----4-:R0:W-:Y:S02]  /*4930*/  @!P1 STG.E [R196.64], R220 ;  /* 0x000000dcc4009986 */ /* 0x0101e4000c101904 */
[----:B0-----:R-:W-:-:S02]  /*4940*/  FADD.FTZ R197, -R222, R80 ;  /* 0x00000050dec57221 */ /* 0x001fc40000010100 */
[----:B------:R-:W4:Y:S01]  /*4950*/  LDL R80, [R1+0x84] ;  /* 0x0000840001507983 */ /* 0x000f220000100800 */
[C---:B------:R-:W-:Y:S01]  /*4960*/  FADD.FTZ R248, -R222.reuse, R83 ;  /* 0x00000053def87221 */ /* 0x040fe20000010100 */
[----:B------:R-:W-:Y:S01]  /*4970*/  PRMT R83, RZ, 0x5410, R156 ;  /* 0x00005410ff537816 */ /* 0x000fe2000000009c */
[----:B------:R-:W-:Y:S02]  /*4980*/  FADD.FTZ R196, -R222, R82 ;  /* 0x00000052dec47221 */ /* 0x000fe40000010100 */
[----:B------:R-:W-:Y:S02]  /*4990*/  FMUL.FTZ R197, R220, R197 ;  /* 0x000000c5dcc57220 */ /* 0x000fe40000410000 */
[----:B------:R-:W-:Y:S01]  /*49a0*/  FADD.FTZ R247, -R222, R81 ;  /* 0x00000051def77221 */ /* 0x000fe20000010100 */
[--C-:B------:R-:W-:Y:S01]  /*49b0*/  PRMT R81, RZ, 0x5410, R157.reuse ;  /* 0x00005410ff517816 */ /* 0x100fe2000000009d */
[C---:B------:R-:W-:Y:S02]  /*49c0*/  FMUL.FTZ R196, R220.reuse, R196 ;  /* 0x000000c4dcc47220 */ /* 0x040fe40000410000 */
[C---:B------:R-:W-:Y:S01]  /*49d0*/  FMUL.FTZ R247, R220.reuse, R247 ;  /* 0x000000f7dcf77220 */ /* 0x040fe20000410000 */
[----:B------:R-:W-:Y:S01]  /*49e0*/  PRMT R82, RZ, 0x7610, R157 ;  /* 0x00007610ff527816 */ /* 0x000fe2000000009d */
[----:B------:R-:W-:-:S02]  /*49f0*/  FMUL.FTZ R248, R220, R248 ;  /* 0x000000f8dcf87220 */ /* 0x000fc40000410000 */
[----:B--2---:R-:W-:Y:S02]  /*4a00*/  FFMA.FTZ R81, R196, R81, R250 ;  /* 0x00000051c4517223 */ /* 0x004fe400000100fa */
[----:B------:R-:W-:Y:S02]  /*4a10*/  FADD.FTZ R250, -R222, R76 ;  /* 0x0000004cdefa7221 */ /* 0x000fe40000010100 */
[----:B------:R-:W2:Y:S01]  /*4a20*/  LDL R76, [R1+0x74] ;  /* 0x00007400014c7983 */ /* 0x000ea20000100800 */
[----:B----4-:R-:W-:Y:S01]  /*4a30*/  FFMA.FTZ R83, R197, R83, R80 ;  /* 0x00000053c5537223 */ /* 0x010fe20000010050 */
[----:B------:R-:W-:-:S05]  /*4a40*/  PRMT R80, RZ, 0x7610, R156 ;  /* 0x00007610ff507816 */ /* 0x000fca000000009c */
[----:B---3--:R-:W-:-:S05]  /*4a50*/  FFMA.FTZ R80, R247, R80, R251 ;  /* 0x00000050f7507223 */ /* 0x008fca00000100fb */
[----:B------:R-:W-:Y:S02]  /*4a60*/  F2FP.BF16.PACK_AB R80, R80, R83 ;  /* 0x000000535050723e */ /* 0x000fe400000010ff */
[----:B------:R-:W3:Y:S01]  /*4a70*/  LDL R83, [R1+0x70] ;  /* 0x0000700001537983 */ /* 0x000ee20000100800 */
[----:B------:R-:W-:Y:S02]  /*4a80*/  FFMA.FTZ R82, R248, R82, R249 ;  /* 0x00000052f8527223 */ /* 0x000fe400000100f9 */
[----:B------:R-:W-:Y:S01]  /*4a90*/  FADD.FTZ R251, -R222, R77 ;  /* 0x0000004ddefb7221 */ /* 0x000fe20000010100 */
[----:B------:R-:W4:Y:S04]  /*4aa0*/  LDL R249, [R1+0x68] ;  /* 0x0000680001f97983 */ /* 0x000f280000100800 */
[----:B------:R-:W4:Y:S01]  /*4ab0*/  LDL R77, [R1+0x6c] ;  /* 0x00006c00014d7983 */ /* 0x000f220000100800 */
[----:B------:R-:W-:Y:S01]  /*4ac0*/  F2FP.BF16.PACK_AB R81, R82, R81 ;  /* 0x000000515251723e */ /* 0x000fe200000010ff */
[C---:B------:R-:W-:Y:S01]  /*4ad0*/  FMUL.FTZ R250, R220.reuse, R250 ;  /* 0x000000fadcfa7220 */ /* 0x040fe20000410000 */
[----:B------:R-:W-:Y:S01]  /*4ae0*/  PRMT R82, RZ, 0x5410, R158 ;  /* 0x00005410ff527816 */ /* 0x000fe2000000009e */
[----:B------:R-:W-:-:S02]  /*4af0*/  FMUL.FTZ R251, R220, R251 ;  /* 0x000000fbdcfb7220 */ /* 0x000fc40000410000 */
[C---:B------:R-:W-:Y:S02]  /*4b00*/  FADD.FTZ R78, -R222.reuse, R78 ;  /* 0x0000004ede4e7221 */ /* 0x040fe40000010100 */
[----:B------:R-:W-:Y:S02]  /*4b10*/  FADD.FTZ R79, -R222, R79 ;  /* 0x0000004fde4f7221 */ /* 0x000fe40000010100 */
[C---:B------:R-:W-:Y:S02]  /*4b20*/  FMUL.FTZ R78, R220.reuse, R78 ;  /* 0x0000004edc4e7220 */ /* 0x040fe40000410000 */
[----:B------:R-:W-:Y:S02]  /*4b30*/  FMUL.FTZ R79, R220, R79 ;  /* 0x0000004fdc4f7220 */ /* 0x000fe40000410000 */
[----:B--2---:R-:W-:Y:S01]  /*4b40*/  FFMA.FTZ R82, R250, R82, R76 ;  /* 0x00000052fa527223 */ /* 0x004fe2000001004c */
[----:B------:R-:W-:-:S05]  /*4b50*/  PRMT R76, RZ, 0x7610, R158 ;  /* 0x00007610ff4c7816 */ /* 0x000fca000000009e */
[----:B---3--:R-:W-:Y:S01]  /*4b60*/  FFMA.FTZ R76, R251, R76, R83 ;  /* 0x0000004cfb4c7223 */ /* 0x008fe20000010053 */
[----:B------:R-:W-:-:S04]  /*4b70*/  PRMT R83, RZ, 0x5410, R159 ;  /* 0x00005410ff537816 */ /* 0x000fc8000000009f */
[----:B------:R-:W-:Y:S02]  /*4b80*/  F2FP.BF16.PACK_AB R82, R76, R82 ;  /* 0x000000524c52723e */ /* 0x000fe400000010ff */
[----:B------:R-:W-:Y:S01]  /*4b90*/  PRMT R76, RZ, 0x7610, R159 ;  /* 0x00007610ff4c7816 */ /* 0x000fe2000000009f */
[----:B----4-:R-:W-:-:S04]  /*4ba0*/  FFMA.FTZ R83, R78, R83, R77 ;  /* 0x000000534e537223 */ /* 0x010fc8000001004d */
[----:B------:R-:W-:Y:S01]  /*4bb0*/  FFMA.FTZ R76, R79, R76, R249 ;  /* 0x0000004c4f4c7223 */ /* 0x000fe200000100f9 */
[----:B------:R-:W-:Y:S02]  /*4bc0*/  SHF.L.U32 R249, R201, 0x4, RZ ;  /* 0x00000004c9f97819 */ /* 0x000fe400000006ff */
[----:B------:R-:W-:Y:S02]  /*4bd0*/  SHF.R.U32.HI R201, RZ, 0x1c, R201 ;  /* 0x0000001cffc97819 */ /* 0x000fe400000116c9 */
[----:B------:R-:W-:Y:S02]  /*4be0*/  F2FP.BF16.PACK_AB R83, R76, R83 ;  /* 0x000000534c53723e */ /* 0x000fe400000010ff */
[----:B------:R-:W-:-:S04]  /*4bf0*/  IADD3 R76, P0, R249, c[0x0][0x208], RZ ;  /* 0x00008200f94c7a10 */ /* 0x000fc80007f1e0ff */
[----:B------:R-:W-:-:S05]  /*4c00*/  IADD3.X R77, R201, c[0x0][0x20c], RZ, P0, !PT ;  /* 0x00008300c94d7a10 */ /* 0x000fca00007fe4ff */
[----:B------:R0:W-:Y:S04]  /*4c10*/  STG.E.128 [R76.64], R80 ;  /* 0x000000504c007986 */ /* 0x0001e8000c101d04 */
[----:B0-----:R-:W2:Y:S04]  /*4c20*/  LDL R83, [R1] ;  /* 0x0000000001537983 */ /* 0x001ea80000100800 */
[----:B------:R-:W3:Y:S01]  /*4c30*/  LDL R82, [R1+0x1c] ;  /* 0x00001c0001527983 */ /* 0x000ee20000100800 */
[----:B------:R-:W-:-:S05]  /*4c40*/  PRMT R76, RZ, 0x5410, R155 ;  /* 0x00005410ff4c7816 */ /* 0x000fca000000009b */
[----:B------:R-:W-:Y:S01]  /*4c50*/  FFMA.FTZ R78, R78, R76, R243 ;  /* 0x0000004c4e4e7223 */ /* 0x000fe200000100f3 */
[----:B------:R-:W-:-:S05]  /*4c60*/  PRMT R76, RZ, 0x7610, R155 ;  /* 0x00007610ff4c7816 */ /* 0x000fca000000009b */
[----:B------:R-:W-:Y:S01]  /*4c70*/  FFMA.FTZ R79, R79, R76, R242 ;  /* 0x0000004c4f4f7223 */ /* 0x000fe200000100f2 */
[----:B------:R-:W-:-:S05]  /*4c80*/  PRMT R76, RZ, 0x5410, R154 ;  /* 0x00005410ff4c7816 */ /* 0x000fca000000009a */
[----:B------:R-:W-:Y:S01]  /*4c90*/  FFMA.FTZ R250, R250, R76, R245 ;  /* 0x0000004cfafa7223 */ /* 0x000fe200000100f5 */
[----:B------:R-:W-:-:S05]  /*4ca0*/  PRMT R76, RZ, 0x7610, R154 ;  /* 0x00007610ff4c7816 */ /* 0x000fca000000009a */
[----:B------:R-:W-:Y:S01]  /*4cb0*/  FFMA.FTZ R76, R251, R76, R244 ;  /* 0x0000004cfb4c7223 */ /* 0x000fe200000100f4 */
[----:B------:R-:W-:Y:S01]  /*4cc0*/  F2FP.BF16.PACK_AB R79, R79, R78 ;  /* 0x0000004e4f4f723e */ /* 0x000fe200000010ff */
[----:B------:R-:W4:Y:S03]  /*4cd0*/  LDL R251, [R1+0x58] ;  /* 0x0000580001fb7983 */ /* 0x000f260000100800 */
[----:B------:R-:W-:Y:S02]  /*4ce0*/  F2FP.BF16.PACK_AB R78, R76, R250 ;  /* 0x000000fa4c4e723e */ /* 0x000fe400000010ff */
[----:B------:R-:W-:Y:S01]  /*4cf0*/  PRMT R76, RZ, 0x7610, R153 ;  /* 0x00007610ff4c7816 */ /* 0x000fe20000000099 */
[----:B------:R-:W4:Y:S01]  /*4d00*/  LDL R250, [R1+0x54] ;  /* 0x0000540001fa7983 */ /* 0x000f220000100800 */
[----:B------:R-:W-:-:S03]  /*4d10*/  PRMT R80, RZ, 0x7610, R152 ;  /* 0x00007610ff507816 */ /* 0x000fc60000000098 */
[----:B------:R-:W-:Y:S01]  /*4d20*/  FFMA.FTZ R248, R248, R76, R246 ;  /* 0x0000004cf8f87223 */ /* 0x000fe200000100f6 */
[----:B------:R-:W-:Y:S02]  /*4d30*/  PRMT R76, RZ, 0x5410, R152 ;  /* 0x00005410ff4c7816 */ /* 0x000fe40000000098 */
[----:B------:R-:W-:-:S05]  /*4d40*/  PRMT R77, RZ, 0x5410, R153 ;  /* 0x00005410ff4d7816 */ /* 0x000fca0000000099 */
[----:B------:R-:W-:Y:S02]  /*4d50*/  FFMA.FTZ R77, R196, R77, R252 ;  /* 0x0000004dc44d7223 */ /* 0x000fe400000100fc */
[----:B------:R-:W4:Y:S03]  /*4d60*/  LDL R196, [R1+0x4c] ;  /* 0x00004c0001c47983 */ /* 0x000f260000100800 */
[----:B------:R-:W-:Y:S02]  /*4d70*/  F2FP.BF16.PACK_AB R77, R248, R77 ;  /* 0x0000004df84d723e */ /* 0x000fe400000010ff */
[----:B------:R-:W4:Y:S01]  /*4d80*/  LDL R248, [R1+0x5c] ;  /* 0x00005c0001f87983 */ /* 0x000f220000100800 */
[----:B--2---:R-:W-:Y:S01]  /*4d90*/  FFMA.FTZ R247, R247, R80, R83 ;  /* 0x00000050f7f77223 */ /* 0x004fe20000010053 */
[----:B------:R-:W-:Y:S02]  /*4da0*/  IADD3 R80, P0, R249, c[0x0][0x210], RZ ;  /* 0x00008400f9507a10 */ /* 0x000fe40007f1e0ff */
[----:B------:R-:W2:Y:S01]  /*4db0*/  LDL R83, [R1+0x48] ;  /* 0x0000480001537983 */ /* 0x000ea20000100800 */
[----:B---3--:R-:W-:-:S03]  /*4dc0*/  FFMA.FTZ R76, R197, R76, R82 ;  /* 0x0000004cc54c7223 */ /* 0x008fc60000010052 */
[----:B------:R-:W3:Y:S04]  /*4dd0*/  LDL R82, [R1+0x60] ;  /* 0x0000600001527983 */ /* 0x000ee80000100800 */
[----:B------:R-:W2:Y:S04]  /*4de0*/  LDL R249, [R1+0x64] ;  /* 0x0000640001f97983 */ /* 0x000ea80000100800 */
[----:B------:R-:W2:Y:S01]  /*4df0*/  LDL R197, [R1+0x50] ;  /* 0x0000500001c57983 */ /* 0x000ea20000100800 */
[----:B------:R-:W-:Y:S02]  /*4e00*/  F2FP.BF16.PACK_AB R76, R247, R76 ;  /* 0x0000004cf74c723e */ /* 0x000fe400000010ff */
[----:B------:R-:W-:Y:S01]  /*4e10*/  IADD3.X R81, R201, c[0x0][0x214], RZ, P0, !PT ;  /* 0x00008500c9517a10 */ /* 0x000fe200007fe4ff */
[C---:B------:R-:W-:Y:S01]  /*4e20*/  FADD.FTZ R74, -R222.reuse, R74 ;  /* 0x0000004ade4a7221 */ /* 0x040fe20000010100 */
[----:B------:R-:W2:Y:S04]  /*4e30*/  LDL R247, [R1+0x34] ;  /* 0x0000340001f77983 */ /* 0x000ea80000100800 */
[----:B------:R0:W-:Y:S01]  /*4e40*/  STG.E.128 [R80.64], R76 ;  /* 0x0000004c50007986 */ /* 0x0001e2000c101d04 */
[----:B------:R-:W-:-:S03]  /*4e50*/  FADD.FTZ R68, -R222, R68 ;  /* 0x00000044de447221 */ /* 0x000fc60000010100 */
[----:B------:R-:W2:Y:S01]  /*4e60*/  LDL R201, [R1+0x30] ;  /* 0x0000300001c97983 */ /* 0x000ea20000100800 */
[C---:B0-----:R-:W-:Y:S02]  /*4e70*/  FADD.FTZ R76, -R222.reuse, R72 ;  /* 0x00000048de4c7221 */ /* 0x041fe40000010100 */
[----:B------:R-:W-:Y:S01]  /*4e80*/  FADD.FTZ R77, -R222, R73 ;  /* 0x00000049de4d7221 */ /* 0x000fe20000010100 */
[--C-:B------:R-:W-:Y:S01]  /*4e90*/  PRMT R72, RZ, 0x5410, R148.reuse ;  /* 0x00005410ff487816 */ /* 0x100fe20000000094 */
[C---:B------:R-:W-:Y:S01]  /*4ea0*/  FMUL.FTZ R76, R220.reuse, R76 ;  /* 0x0000004cdc4c7220 */ /* 0x040fe20000410000 */
[----:B------:R-:W-:Y:S01]  /*4eb0*/  PRMT R73, RZ, 0x7610, R148 ;  /* 0x00007610ff497816 */ /* 0x000fe20000000094 */
[----:B------:R-:W-:Y:S02]  /*4ec0*/  FMUL.FTZ R77, R220, R77 ;  /* 0x0000004ddc4d7220 */ /* 0x000fe40000410000 */
[C---:B------:R-:W-:Y:S02]  /*4ed0*/  FADD.FTZ R78, -R222.reuse, R75 ;  /* 0x0000004bde4e7221 */ /* 0x040fe40000010100 */
[----:B------:R-:W-:-:S02]  /*4ee0*/  FADD.FTZ R80, -R222, R71 ;  /* 0x00000047de507221 */ /* 0x000fc40000010100 */
[----:B------:R-:W-:Y:S01]  /*4ef0*/  FMUL.FTZ R71, R220, R74 ;  /* 0x0000004adc477220 */ /* 0x000fe20000410000 */
[----:B------:R-:W-:Y:S01]  /*4f00*/  PRMT R74, RZ, 0x5410, R150 ;  /* 0x00005410ff4a7816 */ /* 0x000fe20000000096 */
[----:B------:R-:W-:Y:S02]  /*4f10*/  FADD.FTZ R81, -R222, R70 ;  /* 0x00000046de517221 */ /* 0x000fe40000010100 */
[C---:B------:R-:W-:Y:S02]  /*4f20*/  FMUL.FTZ R78, R220.reuse, R78 ;  /* 0x0000004edc4e7220 */ /* 0x040fe40000410000 */
[----:B------:R-:W-:-:S04]  /*4f30*/  FMUL.FTZ R70, R220, R68 ;  /* 0x00000044dc467220 */ /* 0x000fc80000410000 */
[----:B----4-:R-:W-:Y:S02]  /*4f40*/  FFMA.FTZ R74, R70, R74, R250 ;  /* 0x0000004a464a7223 */ /* 0x010fe400000100fa */
[----:B------:R-:W4:Y:S01]  /*4f50*/  LDL R250, [R1+0x40] ;  /* 0x0000400001fa7983 */ /* 0x000f220000100800 */
[----:B------:R-:W-:Y:S01]  /*4f60*/  FADD.FTZ R79, -R222, R69 ;  /* 0x00000045de4f7221 */ /* 0x000fe20000010100 */
[----:B------:R-:W-:Y:S01]  /*4f70*/  PRMT R69, RZ, 0x7610, R150 ;  /* 0x00007610ff457816 */ /* 0x000fe20000000096 */
[C---:B------:R-:W-:Y:S01]  /*4f80*/  FMUL.FTZ R80, R220.reuse, R80 ;  /* 0x00000050dc507220 */ /* 0x040fe20000410000 */
[----:B------:R-:W-:Y:S01]  /*4f90*/  PRMT R68, RZ, 0x7610, R151 ;  /* 0x00007610ff447816 */ /* 0x000fe20000000097 */
[----:B------:R-:W-:Y:S02]  /*4fa0*/  FMUL.FTZ R79, R220, R79 ;  /* 0x0000004fdc4f7220 */ /* 0x000fe40000410000 */
[----:B---3--:R-:W-:Y:S02]  /*4fb0*/  FFMA.FTZ R73, R77, R73, R82 ;  /* 0x000000494d497223 */ /* 0x008fe40000010052 */
[----:B--2---:R-:W-:Y:S01]  /*4fc0*/  FFMA.FTZ R72, R76, R72, R249 ;  /* 0x000000484c487223 */ /* 0x004fe200000100f9 */
[----:B------:R-:W-:Y:S01]  /*4fd0*/  PRMT R82, RZ, 0x5410, R149 ;  /* 0x00005410ff527816 */ /* 0x000fe20000000095 */
[----:B------:R-:W-:Y:S01]  /*4fe0*/  FFMA.FTZ R68, R80, R68, R83 ;  /* 0x0000004450447223 */ /* 0x000fe20000010053 */
[----:B------:R-:W2:Y:S02]  /*4ff0*/  LDL R249, [R1+0x3c] ;  /* 0x00003c0001f97983 */ /* 0x000ea40000100800 */
[----:B------:R-:W-:-:S02]  /*5000*/  F2FP.BF16.PACK_AB R72, R73, R72 ;  /* 0x000000484948723e */ /* 0x000fc400000010ff */
[----:B------:R-:W-:Y:S01]  /*5010*/  PRMT R73, RZ, 0x7610, R149 ;  /* 0x00007610ff497816 */ /* 0x000fe20000000095 */
[----:B------:R-:W-:Y:S01]  /*5020*/  FFMA.FTZ R69, R79, R69, R197 ;  /* 0x000000454f457223 */ /* 0x000fe200000100c5 */
[----:B------:R-:W3:Y:S03]  /*5030*/  LDL R83, [R1+0x28] ;  /* 0x0000280001537983 */ /* 0x000ee60000100800 */
[----:B------:R-:W-:Y:S01]  /*5040*/  FFMA.FTZ R73, R78, R73, R251 ;  /* 0x000000494e497223 */ /* 0x000fe200000100fb */
[----:B------:R-:W3:Y:S04]  /*5050*/  LDL R197, [R1+0x2c] ;  /* 0x00002c0001c57983 */ /* 0x000ee80000100800 */
[----:B------:R-:W3:Y:S01]  /*5060*/  LDL R251, [R1+0x44] ;  /* 0x0000440001fb7983 */ /* 0x000ee20000100800 */
[----:B------:R-:W-:-:S03]  /*5070*/  FFMA.FTZ R82, R71, R82, R248 ;  /* 0x0000005247527223 */ /* 0x000fc600000100f8 */
[----:B------:R-:W3:Y:S01]  /*5080*/  LDL R248, [R1+0x38] ;  /* 0x0000380001f87983 */ /* 0x000ee20000100800 */
[----:B------:R-:W-:Y:S01]  /*5090*/  PRMT R75, RZ, 0x5410, R151 ;  /* 0x00005410ff4b7816 */ /* 0x000fe20000000097 */
[----:B------:R-:W-:-:S04]  /*50a0*/  FMUL.FTZ R81, R220, R81 ;  /* 0x00000051dc517220 */ /* 0x000fc80000410000 */
[----:B------:R-:W-:Y:S01]  /*50b0*/  FFMA.FTZ R75, R81, R75, R196 ;  /* 0x0000004b514b7223 */ /* 0x000fe200000100c4 */
[----:B------:R-:W-:Y:S02]  /*50c0*/  MOV R196, 0x10 ;  /* 0x0000001000c47802 */ /* 0x000fe40000000f00 */
[----:B------:R-:W-:Y:S02]  /*50d0*/  F2FP.BF16.PACK_AB R74, R69, R74 ;  /* 0x0000004a454a723e */ /* 0x000fe400000010ff */
[----:B------:R-:W-:Y:S01]  /*50e0*/  F2FP.BF16.PACK_AB R75, R68, R75 ;  /* 0x0000004b444b723e */ /* 0x000fe200000010ff */
[----:B------:R-:W-:Y:S01]  /*50f0*/  IMAD.WIDE.U32 R68, R198, R196, c[0x0][0x208] ;  /* 0x00008200c6447625 */ /* 0x000fe200078e00c4 */
[----:B------:R-:W-:-:S05]  /*5100*/  F2FP.BF16.PACK_AB R73, R73, R82 ;  /* 0x000000524949723e */ /* 0x000fca00000010ff */
[----:B------:R0:W-:Y:S02]  /*5110*/  STG.E.128 [R68.64], R72 ;  /* 0x0000004844007986 */ /* 0x0001e4000c101d04 */
[----:B0-----:R-:W-:Y:S01]  /*5120*/  PRMT R68, RZ, 0x5410, R147 ;  /* 0x00005410ff447816 */ /* 0x001fe20000000093 */
[----:B------:R-:W-:Y:S01]  /*5130*/  IMAD.WIDE.U32 R72, R198, R196, c[0x0][0x210] ;  /* 0x00008400c6487625 */ /* 0x000fe200078e00c4 */
[----:B------:R-:W3:Y:S03]  /*5140*/  LDL R75, [R1+0xc] ;  /* 0x00000c00014b7983 */ /* 0x000ee60000100800 */
[----:B------:R-:W-:Y:S01]  /*5150*/  FFMA.FTZ R81, R81, R68, R235 ;  /* 0x0000004451517223 */ /* 0x000fe200000100eb */
[----:B------:R-:W-:-:S05]  /*5160*/  PRMT R68, RZ, 0x7610, R147 ;  /* 0x00007610ff447816 */ /* 0x000fca0000000093 */
[----:B------:R-:W-:Y:S01]  /*5170*/  FFMA.FTZ R80, R80, R68, R234 ;  /* 0x0000004450507223 */ /* 0x000fe200000100ea */
[----:B------:R-:W-:-:S05]  /*5180*/  PRMT R68, RZ, 0x5410, R146 ;  /* 0x00005410ff447816 */ /* 0x000fca0000000092 */
[----:B------:R-:W-:Y:S01]  /*5190*/  FFMA.FTZ R70, R70, R68, R237 ;  /* 0x0000004446467223 */ /* 0x000fe200000100ed */
[----:B------:R-:W-:Y:S02]  /*51a0*/  PRMT R68, RZ, 0x7610, R146 ;  /* 0x00007610ff447816 */ /* 0x000fe40000000092 */
[----:B------:R-:W-:-:S03]  /*51b0*/  PRMT R69, RZ, 0x5410, R145 ;  /* 0x00005410ff457816 */ /* 0x000fc60000000091 */
[----:B------:R-:W-:Y:S01]  /*51c0*/  FFMA.FTZ R79, R79, R68, R236 ;  /* 0x000000444f4f7223 */ /* 0x000fe200000100ec */
[----:B------:R-:W-:Y:S01]  /*51d0*/  PRMT R68, RZ, 0x7610, R145 ;  /* 0x00007610ff447816 */ /* 0x000fe20000000091 */
[----:B------:R-:W-:Y:S01]  /*51e0*/  FFMA.FTZ R69, R71, R69, R239 ;  /* 0x0000004547457223 */ /* 0x000fe200000100ef */
[----:B------:R-:W-:-:S03]  /*51f0*/  PRMT R71, RZ, 0x7610, R144 ;  /* 0x00007610ff477816 */ /* 0x000fc60000000090 */
[----:B------:R-:W-:Y:S01]  /*5200*/  FFMA.FTZ R78, R78, R68, R238 ;  /* 0x000000444e4e7223 */ /* 0x000fe200000100ee */
[----:B------:R-:W-:Y:S01]  /*5210*/  PRMT R68, RZ, 0x5410, R144 ;  /* 0x00005410ff447816 */ /* 0x000fe20000000090 */
[----:B------:R-:W-:-:S04]  /*5220*/  FFMA.FTZ R77, R77, R71, R240 ;  /* 0x000000474d4d7223 */ /* 0x000fc800000100f0 */
[----:B------:R-:W-:Y:S01]  /*5230*/  FFMA.FTZ R68, R76, R68, R241 ;  /* 0x000000444c447223 */ /* 0x000fe200000100f1 */
[----:B------:R-:W-:Y:S01]  /*5240*/  F2FP.BF16.PACK_AB R71, R80, R81 ;  /* 0x000000515047723e */ /* 0x000fe200000010ff */
[C---:B------:R-:W-:Y:S01]  /*5250*/  FADD.FTZ R64, -R222.reuse, R64 ;  /* 0x00000040de407221 */ /* 0x040fe20000010100 */
[----:B------:R-:W-:Y:S01]  /*5260*/  F2FP.BF16.PACK_AB R70, R79, R70 ;  /* 0x000000464f46723e */ /* 0x000fe200000010ff */
[----:B------:R-:W-:Y:S01]  /*5270*/  FADD.FTZ R65, -R222, R65 ;  /* 0x00000041de417221 */ /* 0x000fe20000010100 */
[----:B------:R-:W-:Y:S01]  /*5280*/  F2FP.BF16.PACK_AB R69, R78, R69 ;  /* 0x000000454e45723e */ /* 0x000fe200000010ff */
[----:B------:R-:W3:Y:S01]  /*5290*/  LDL R81, [R1+0x8] ;  /* 0x0000080001517983 */ /* 0x000ee20000100800 */
[----:B------:R-:W-:Y:S02]  /*52a0*/  F2FP.BF16.PACK_AB R68, R77, R68 ;  /* 0x000000444d44723e */ /* 0x000fe400000010ff */
[----:B------:R-:W-:Y:S01]  /*52b0*/  PRMT R74, RZ, 0x5410, R141 ;  /* 0x00005410ff4a7816 */ /* 0x000fe2000000008d */
[----:B------:R-:W3:Y:S04]  /*52c0*/  LDL R76, [R1+0x18] ;  /* 0x00001800014c7983 */ /* 0x000ee80000100800 */
[----:B------:R0:W-:Y:S01]  /*52d0*/  STG.E.128 [R72.64], R68 ;  /* 0x0000004448007986 */ /* 0x0001e2000c101d04 */
[----:B------:R-:W-:-:S03]  /*52e0*/  FADD.FTZ R31, -R222, R31 ;  /* 0x0000001fde1f7221 */ /* 0x000fc60000010100 */
[----:B------:R-:W3:Y:S04]  /*52f0*/  LDL R80, [R1+0x4] ;  /* 0x0000040001507983 */ /* 0x000ee80000100800 */
[----:B------:R-:W3:Y:S04]  /*5300*/  LDL R78, [R1+0x14] ;  /* 0x00001400014e7983 */ /* 0x000ee80000100800 */
[----:B------:R-:W3:Y:S04]  /*5310*/  LDL R79, [R1+0x10] ;  /* 0x00001000014f7983 */ /* 0x000ee80000100800 */
[----:B------:R-:W3:Y:S01]  /*5320*/  LDL R77, [R1+0x24] ;  /* 0x00002400014d7983 */ /* 0x000ee20000100800 */
[----:B0-----:R-:W-:-:S02]  /*5330*/  FADD.FTZ R73, -R222, R66 ;  /* 0x00000042de497221 */ /* 0x001fc40000010100 */
[----:B------:R-:W-:Y:S02]  /*5340*/  FADD.FTZ R68, -R222, R67 ;  /* 0x00000043de447221 */ /* 0x000fe40000010100 */
[C---:B------:R-:W-:Y:S01]  /*5350*/  FMUL.FTZ R66, R220.reuse, R64 ;  /* 0x00000040dc427220 */ /* 0x040fe20000410000 */
[--C-:B------:R-:W-:Y:S01]  /*5360*/  PRMT R64, RZ, 0x5410, R140.reuse ;  /* 0x00005410ff407816 */ /* 0x100fe2000000008c */
[----:B------:R-:W-:Y:S01]  /*5370*/  FMUL.FTZ R67, R220, R65 ;  /* 0x00000041dc437220 */ /* 0x000fe20000410000 */
[----:B------:R-:W-:Y:S01]  /*5380*/  PRMT R65, RZ, 0x7610, R140 ;  /* 0x00007610ff417816 */ /* 0x000fe2000000008c */
[----:B------:R-:W-:-:S04]  /*5390*/  FADD.FTZ R71, -R222, R60 ;  /* 0x0000003cde477221 */ /* 0x000fc80000010100 */
[----:B----4-:R-:W-:Y:S02]  /*53a0*/  FFMA.FTZ R65, R67, R65, R250 ;  /* 0x0000004143417223 */ /* 0x010fe400000100fa */
[C---:B------:R-:W-:Y:S02]  /*53b0*/  FADD.FTZ R72, -R222.reuse, R61 ;  /* 0x0000003dde487221 */ /* 0x040fe40000010100 */
[C---:B------:R-:W-:Y:S02]  /*53c0*/  FADD.FTZ R69, -R222.reuse, R62 ;  /* 0x0000003ede457221 */ /* 0x040fe40000010100 */
[----:B------:R-:W-:Y:S01]  /*53d0*/  FADD.FTZ R70, -R222, R63 ;  /* 0x0000003fde467221 */ /* 0x000fe20000010100 */
[----:B------:R-:W-:Y:S01]  /*53e0*/  PRMT R62, RZ, 0x5410, R142 ;  /* 0x00005410ff3e7816 */ /* 0x000fe2000000008e */
[C---:B------:R-:W-:Y:S01]  /*53f0*/  FMUL.FTZ R71, R220.reuse, R71 ;  /* 0x00000047dc477220 */ /* 0x040fe20000410000 */
[----:B------:R-:W-:Y:S01]  /*5400*/  PRMT R63, RZ, 0x5410, R143 ;  /* 0x00005410ff3f7816 */ /* 0x000fe2000000008f */
[C---:B------:R-:W-:Y:S01]  /*5410*/  FMUL.FTZ R72, R220.reuse, R72 ;  /* 0x00000048dc487220 */ /* 0x040fe20000410000 */
[----:B------:R-:W-:Y:S01]  /*5420*/  PRMT R61, RZ, 0x7610, R141 ;  /* 0x00007610ff3d7816 */ /* 0x000fe2000000008d */
[----:B------:R-:W-:-:S02]  /*5430*/  FMUL.FTZ R69, R220, R69 ;  /* 0x00000045dc457220 */ /* 0x000fc40000410000 */
[C---:B------:R-:W-:Y:S02]  /*5440*/  FMUL.FTZ R70, R220.reuse, R70 ;  /* 0x00000046dc467220 */ /* 0x040fe40000410000 */
[C---:B------:R-:W-:Y:S02]  /*5450*/  FMUL.FTZ R73, R220.reuse, R73 ;  /* 0x00000049dc497220 */ /* 0x040fe40000410000 */
[----:B------:R-:W-:Y:S02]  /*5460*/  FMUL.FTZ R68, R220, R68 ;  /* 0x00000044dc447220 */ /* 0x000fe40000410000 */
[----:B------:R-:W-:Y:S02]  /*5470*/  FFMA.FTZ R62, R71, R62, R247 ;  /* 0x0000003e473e7223 */ /* 0x000fe400000100f7 */
[----:B--2---:R-:W-:Y:S02]  /*5480*/  FFMA.FTZ R74, R73, R74, R249 ;  /* 0x0000004a494a7223 */ /* 0x004fe400000100f9 */
[----:B---3--:R-:W-:-:S05]  /*5490*/  FFMA.FTZ R64, R66, R64, R251 ;  /* 0x0000004042407223 */ /* 0x008fca00000100fb */
[----:B------:R-:W-:Y:S02]  /*54a0*/  F2FP.BF16.PACK_AB R60, R65, R64 ;  /* 0x00000040413c723e */ /* 0x000fe400000010ff */
[----:B------:R-:W-:Y:S02]  /*54b0*/  PRMT R65, RZ, 0x7610, R142 ;  /* 0x00007610ff417816 */ /* 0x000fe4000000008e */
[----:B------:R-:W-:Y:S01]  /*54c0*/  PRMT R64, RZ, 0x7610, R143 ;  /* 0x00007610ff407816 */ /* 0x000fe2000000008f */
[----:B------:R-:W-:Y:S02]  /*54d0*/  FFMA.FTZ R63, R69, R63, R197 ;  /* 0x0000003f453f7223 */ /* 0x000fe400000100c5 */
[----:B------:R-:W-:Y:S02]  /*54e0*/  FFMA.FTZ R65, R72, R65, R201 ;  /* 0x0000004148417223 */ /* 0x000fe400000100c9 */
[----:B------:R-:W-:Y:S02]  /*54f0*/  FFMA.FTZ R64, R70, R64, R83 ;  /* 0x0000004046407223 */ /* 0x000fe40000010053 */
[----:B------:R-:W-:Y:S01]  /*5500*/  FFMA.FTZ R61, R68, R61, R248 ;  /* 0x0000003d443d7223 */ /* 0x000fe200000100f8 */
[----:B------:R-:W-:-:S02]  /*5510*/  F2FP.BF16.PACK_AB R62, R65, R62 ;  /* 0x0000003e413e723e */ /* 0x000fc400000010ff */
[----:B------:R-:W-:Y:S01]  /*5520*/  F2FP.BF16.PACK_AB R63, R64, R63 ;  /* 0x0000003f403f723e */ /* 0x000fe200000010ff */
[----:B------:R-:W-:Y:S01]  /*5530*/  IMAD.WIDE.U32 R64, R194, R196, c[0x0][0x208] ;  /* 0x00008200c2407625 */ /* 0x000fe200078e00c4 */
[----:B------:R-:W-:-:S05]  /*5540*/  F2FP.BF16.PACK_AB R61, R61, R74 ;  /* 0x0000004a3d3d723e */ /* 0x000fca00000010ff */
[----:B------:R0:W-:Y:S02]  /*5550*/  STG.E.128 [R64.64], R60 ;  /* 0x0000003c40007986 */ /* 0x0001e4000c101d04 */
[----:B0-----:R-:W-:Y:S01]  /*5560*/  FMUL.FTZ R65, R220, R31 ;  /* 0x0000001fdc417220 */ /* 0x001fe20000410000 */
[----:B------:R-:W-:-:S05]  /*5570*/  PRMT R31, RZ, 0x5410, R139 ;  /* 0x00005410ff1f7816 */ /* 0x000fca000000008b */
[----:B------:R-:W-:Y:S02]  /*5580*/  FFMA.FTZ R31, R69, R31, R227 ;  /* 0x0000001f451f7223 */ /* 0x000fe400000100e3 */
[----:B------:R-:W2:Y:S01]  /*5590*/  LDL R69, [R1+0x20] ;  /* 0x0000200001457983 */ /* 0x000ea20000100800 */
[C---:B------:R-:W-:Y:S02]  /*55a0*/  FADD.FTZ R38, -R222.reuse, R38 ;  /* 0x00000026de267221 */ /* 0x040fe40000010100 */
[----:B------:R-:W-:Y:S02]  /*55b0*/  FADD.FTZ R28, -R222, R28 ;  /* 0x0000001cde1c7221 */ /* 0x000fe40000010100 */
[C---:B------:R-:W-:Y:S02]  /*55c0*/  FMUL.FTZ R62, R220.reuse, R38 ;  /* 0x00000026dc3e7220 */ /* 0x040fe40000410000 */
[----:B------:R-:W-:Y:S01]  /*55d0*/  FMUL.FTZ R38, R220, R28 ;  /* 0x0000001cdc267220 */ /* 0x000fe20000410000 */
[----:B------:R-:W-:Y:S01]  /*55e0*/  PRMT R28, RZ, 0x7610, R138 ;  /* 0x00007610ff1c7816 */ /* 0x000fe2000000008a */
[----:B------:R-:W-:-:S02]  /*55f0*/  FADD.FTZ R47, -R222, R47 ;  /* 0x0000002fde2f7221 */ /* 0x000fc40000010100 */
[C---:B------:R-:W-:Y:S02]  /*5600*/  FADD.FTZ R36, -R222.reuse, R36 ;  /* 0x00000024de247221 */ /* 0x040fe40000010100 */
[----:B------:R-:W-:Y:S02]  /*5610*/  FADD.FTZ R33, -R222, R33 ;  /* 0x00000021de217221 */ /* 0x000fe40000010100 */
[----:B------:R-:W-:Y:S02]  /*5620*/  FMUL.FTZ R60, R220, R47 ;  /* 0x0000002fdc3c7220 */ /* 0x000fe40000410000 */
[----:B------:R-:W-:Y:S02]  /*5630*/  FADD.FTZ R37, -R222, R37 ;  /* 0x00000025de257221 */ /* 0x000fe40000010100 */
[----:B------:R-:W-:Y:S02]  /*5640*/  FMUL.FTZ R47, R220, R36 ;  /* 0x00000024dc2f7220 */ /* 0x000fe40000410000 */
[----:B------:R-:W-:Y:S01]  /*5650*/  FFMA.FTZ R72, R72, R28, R228 ;  /* 0x0000001c48487223 */ /* 0x000fe200000100e4 */
[----:B------:R-:W-:Y:S01]  /*5660*/  PRMT R28, RZ, 0x7610, R137 ;  /* 0x00007610ff1c7816 */ /* 0x000fe20000000089 */
[----:B------:R-:W-:-:S02]  /*5670*/  FADD.FTZ R32, -R222, R32 ;  /* 0x00000020de207221 */ /* 0x000fc40000010100 */
[----:B------:R-:W-:Y:S01]  /*5680*/  FMUL.FTZ R36, R220, R33 ;  /* 0x00000021dc247220 */ /* 0x000fe20000410000 */
[----:B------:R-:W-:Y:S01]  /*5690*/  PRMT R33, RZ, 0x7610, R139 ;  /* 0x00007610ff217816 */ /* 0x000fe2000000008b */
[----:B------:R-:W-:Y:S02]  /*56a0*/  FADD.FTZ R53, -R222, R53 ;  /* 0x00000035de357221 */ /* 0x000fe40000010100 */
[C---:B------:R-:W-:Y:S01]  /*56b0*/  FMUL.FTZ R61, R220.reuse, R37 ;  /* 0x00000025dc3d7220 */ /* 0x040fe20000410000 */
[----:B------:R-:W-:Y:S01]  /*56c0*/  PRMT R74, RZ, 0x7610, R134 ;  /* 0x00007610ff4a7816 */ /* 0x000fe20000000086 */
[----:B------:R-:W-:Y:S01]  /*56d0*/  FMUL.FTZ R37, R220, R32 ;  /* 0x00000020dc257220 */ /* 0x000fe20000410000 */
[----:B------:R-:W-:Y:S01]  /*56e0*/  PRMT R32, RZ, 0x7610, R136 ;  /* 0x00007610ff207816 */ /* 0x000fe20000000088 */
[----:B------:R-:W-:Y:S01]  /*56f0*/  FFMA.FTZ R68, R68, R28, R230 ;  /* 0x0000001c44447223 */ /* 0x000fe200000100e6 */
[----:B------:R-:W-:Y:S01]  /*5700*/  PRMT R28, RZ, 0x5410, R136 ;  /* 0x00005410ff1c7816 */ /* 0x000fe20000000088 */
[----:B------:R-:W-:-:S02]  /*5710*/  FMUL.FTZ R53, R220, R53 ;  /* 0x00000035dc357220 */ /* 0x000fc40000410000 */
[----:B------:R-:W-:Y:S02]  /*5720*/  FFMA.FTZ R33, R70, R33, R226 ;  /* 0x0000002146217223 */ /* 0x000fe400000100e2 */
[C---:B------:R-:W-:Y:S02]  /*5730*/  FADD.FTZ R58, -R222.reuse, R58 ;  /* 0x0000003ade3a7221 */ /* 0x040fe40000010100 */
[C---:B------:R-:W-:Y:S02]  /*5740*/  FADD.FTZ R54, -R222.reuse, R54 ;  /* 0x00000036de367221 */ /* 0x040fe40000010100 */
[C---:B------:R-:W-:Y:S02]  /*5750*/  FADD.FTZ R39, -R222.reuse, R39 ;  /* 0x00000027de277221 */ /* 0x040fe40000010100 */
[C---:B------:R-:W-:Y:S02]  /*5760*/  FADD.FTZ R29, -R222.reuse, R29 ;  /* 0x0000001dde1d7221 */ /* 0x040fe40000010100 */
[----:B------:R-:W-:Y:S01]  /*5770*/  FADD.FTZ R30, -R222, R30 ;  /* 0x0000001ede1e7221 */ /* 0x000fe20000010100 */
[----:B------:R-:W-:Y:S01]  /*5780*/  F2FP.BF16.PACK_AB R31, R33, R31 ;  /* 0x0000001f211f723e */ /* 0x000fe200000010ff */
[----:B------:R-:W-:Y:S01]  /*5790*/  FFMA.FTZ R32, R67, R32, R232 ;  /* 0x0000002043207223 */ /* 0x000fe200000100e8 */
        /* <DEDUP_REMOVED lines=8> */
[C---:B------:R-:W-:Y:S02]  /*5820*/  FMUL.FTZ R63, R220.reuse, R39 ;  /* 0x00000027dc3f7220 */ /* 0x040fe40000410000 */
[C---:B------:R-:W-:Y:S01]  /*5830*/  FMUL.FTZ R39, R220.reuse, R29 ;  /* 0x0000001ddc277220 */ /* 0x040fe20000410000 */
[----:B------:R-:W-:Y:S01]  /*5840*/  PRMT R29, RZ, 0x5410, R137 ;  /* 0x00005410ff1d7816 */ /* 0x000fe20000000089 */
[----:B------:R-:W-:Y:S01]  /*5850*/  FMUL.FTZ R64, R220, R30 ;  /* 0x0000001edc407220 */ /* 0x000fe20000410000 */
[----:B------:R-:W-:Y:S01]  /*5860*/  PRMT R30, RZ, 0x5410, R138 ;  /* 0x00005410ff1e7816 */ /* 0x000fe2000000008a */
[C---:B------:R-:W-:Y:S02]  /*5870*/  FADD.FTZ R59, -R222.reuse, R59 ;  /* 0x0000003bde3b7221 */ /* 0x040fe40000010100 */
[----:B------:R-:W-:Y:S01]  /*5880*/  FADD.FTZ R55, -R222, R55 ;  /* 0x00000037de377221 */ /* 0x000fe20000010100 */
        /* <DEDUP_REMOVED lines=8> */
[C---:B------:R-:W-:Y:S02]  /*5910*/  FMUL.FTZ R59, R220.reuse, R59 ;  /* 0x0000003bdc3b7220 */ /* 0x040fe40000410000 */
[----:B------:R-:W-:Y:S02]  /*5920*/  FMUL.FTZ R55, R220, R55 ;  /* 0x00000037dc377220 */ /* 0x000fe40000410000 */
[----:B------:R-:W-:-:S02]  /*5930*/  FFMA.FTZ R30, R71, R30, R229 ;  /* 0x0000001e471e7223 */ /* 0x000fc400000100e5 */
[----:B------:R-:W-:Y:S02]  /*5940*/  FFMA.FTZ R29, R73, R29, R231 ;  /* 0x0000001d491d7223 */ /* 0x000fe400000100e7 */
[----:B------:R-:W-:Y:S01]  /*5950*/  FADD.FTZ R52, -R222, R52 ;  /* 0x00000034de347221 */ /* 0x000fe20000010100 */
[----:B------:R-:W-:Y:S01]  /*5960*/  PRMT R71, RZ, 0x5410, R134 ;  /* 0x00005410ff477816 */ /* 0x000fe20000000086 */
[----:B------:R-:W-:Y:S01]  /*5970*/  FFMA.FTZ R70, R55, R70, R80 ;  /* 0x0000004637467223 */ /* 0x000fe20000010050 */
[----:B------:R-:W-:Y:S01]  /*5980*/  F2FP.BF16.PACK_AB R28, R32, R28 ;  /* 0x0000001c201c723e */ /* 0x000fe200000010ff */
[----:B------:R-:W-:Y:S01]  /*5990*/  FFMA.FTZ R76, R59, R76, R78 ;  /* 0x0000004c3b4c7223 */ /* 0x000fe2000001004e */
[----:B------:R-:W-:Y:S01]  /*59a0*/  F2FP.BF16.PACK_AB R30, R72, R30 ;  /* 0x0000001e481e723e */ /* 0x000fe200000010ff */
[----:B------:R-:W-:Y:S01]  /*59b0*/  FFMA.FTZ R55, R55, R66, R216 ;  /* 0x0000004237377223 */ /* 0x000fe200000100d8 */
[----:B------:R-:W-:Y:S01]  /*59c0*/  PRMT R66, RZ, 0x5410, R130 ;  /* 0x00005410ff427816 */ /* 0x000fe20000000082 */
[----:B------:R-:W-:Y:S01]  /*59d0*/  FFMA.FTZ R59, R59, R33, R221 ;  /* 0x000000213b3b7223 */ /* 0x000fe200000100dd */
[----:B------:R-:W-:Y:S01]  /*59e0*/  F2FP.BF16.PACK_AB R29, R68, R29 ;  /* 0x0000001d441d723e */ /* 0x000fe200000010ff */
[----:B------:R-:W-:-:S02]  /*59f0*/  FMUL.FTZ R52, R220, R52 ;  /* 0x00000034dc347220 */ /* 0x000fc40000410000 */
[----:B------:R-:W-:Y:S01]  /*5a00*/  IMAD.WIDE.U32 R32, R194, R196, c[0x0][0x210] ;  /* 0x00008400c2207625 */ /* 0x000fe200078e00c4 */
[----:B------:R-:W-:-:S03]  /*5a10*/  PRMT R78, RZ, 0x7610, R128 ;  /* 0x00007610ff4e7816 */ /* 0x000fc60000000080 */
[----:B------:R-:W-:Y:S01]  /*5a20*/  FADD.FTZ R57, -R222, R57 ;  /* 0x00000039de397221 */ /* 0x000fe20000010100 */
[----:B------:R0:W-:Y:S01]  /*5a30*/  STG.E.128 [R32.64], R28 ;  /* 0x0000001c20007986 */ /* 0x0001e2000c101d04 */
[C---:B------:R-:W-:Y:S02]  /*5a40*/  FFMA.FTZ R71, R52.reuse, R71, R79 ;  /* 0x0000004734477223 */ /* 0x040fe4000001004f */
[----:B------:R-:W-:Y:S01]  /*5a50*/  FFMA.FTZ R52, R52, R66, R219 ;  /* 0x0000004234347223 */ /* 0x000fe200000100db */
[----:B------:R-:W-:Y:S01]  /*5a60*/  PRMT R66, RZ, 0x7610, R130 ;  /* 0x00007610ff427816 */ /* 0x000fe20000000082 */
[----:B------:R-:W-:Y:S02]  /*5a70*/  FMUL.FTZ R57, R220, R57 ;  /* 0x00000039dc397220 */ /* 0x000fe40000410000 */
[C---:B------:R-:W-:Y:S02]  /*5a80*/  FADD.FTZ R56, -R222.reuse, R56 ;  /* 0x00000038de387221 */ /* 0x040fe40000010100 */
[----:B------:R-:W-:Y:S01]  /*5a90*/  FADD.FTZ R46, -R222, R46 ;  /* 0x0000002ede2e7221 */ /* 0x000fe20000010100 */
[----:B------:R-:W-:Y:S01]  /*5aa0*/  PRMT R73, RZ, 0x5410, R132 ;  /* 0x00005410ff497816 */ /* 0x000fe20000000084 */
[----:B------:R-:W-:Y:S01]  /*5ab0*/  FFMA.FTZ R53, R53, R66, R218 ;  /* 0x0000004235357223 */ /* 0x000fe200000100da */
[----:B------:R-:W-:Y:S01]  /*5ac0*/  PRMT R66, RZ, 0x5410, R128 ;  /* 0x00005410ff427816 */ /* 0x000fe20000000080 */
[----:B------:R-:W-:Y:S01]  /*5ad0*/  FFMA.FTZ R78, R57, R78, R224 ;  /* 0x0000004e394e7223 */ /* 0x000fe200000100e0 */
[----:B0-----:R-:W-:Y:S01]  /*5ae0*/  PRMT R28, RZ, 0x7610, R132 ;  /* 0x00007610ff1c7816 */ /* 0x001fe20000000084 */
[C---:B------:R-:W-:Y:S01]  /*5af0*/  FMUL.FTZ R56, R220.reuse, R56 ;  /* 0x00000038dc387220 */ /* 0x040fe20000410000 */
[----:B------:R-:W-:Y:S01]  /*5b00*/  PRMT R29, RZ, 0x5410, R123 ;  /* 0x00005410ff1d7816 */ /* 0x000fe2000000007b */
[----:B------:R-:W-:-:S02]  /*5b10*/  FMUL.FTZ R46, R220, R46 ;  /* 0x0000002edc2e7220 */ /* 0x000fc40000410000 */
[C---:B------:R-:W-:Y:S02]  /*5b20*/  FFMA.FTZ R73, R56.reuse, R73, R77 ;  /* 0x0000004938497223 */ /* 0x040fe4000001004d */
[----:B------:R-:W-:Y:S01]  /*5b30*/  FFMA.FTZ R56, R56, R66, R225 ;  /* 0x0000004238387223 */ /* 0x000fe200000100e1 */
[----:B------:R-:W-:Y:S01]  /*5b40*/  PRMT R66, RZ, 0x7610, R127 ;  /* 0x00007610ff427816 */ /* 0x000fe2000000007f */
[----:B------:R-:W-:Y:S01]  /*5b50*/  FADD.FTZ R44, -R222, R44 ;  /* 0x0000002cde2c7221 */ /* 0x000fe20000010100 */
[----:B------:R-:W-:-:S03]  /*5b60*/  PRMT R68, RZ, 0x5410, R126 ;  /* 0x00005410ff447816 */ /* 0x000fc6000000007e */
[----:B------:R-:W-:Y:S02]  /*5b70*/  FFMA.FTZ R66, R60, R66, R200 ;  /* 0x000000423c427223 */ /* 0x000fe400000100c8 */
[----:B------:R-:W-:Y:S02]  /*5b80*/  FMUL.FTZ R44, R220, R44 ;  /* 0x0000002cdc2c7220 */ /* 0x000fe40000410000 */
[----:B------:R-:W-:Y:S02]  /*5b90*/  FADD.FTZ R45, -R222, R45 ;  /* 0x0000002dde2d7221 */ /* 0x000fe40000010100 */
[----:B------:R-:W-:Y:S02]  /*5ba0*/  FFMA.FTZ R68, R44, R68, R207 ;  /* 0x000000442c447223 */ /* 0x000fe400000100cf */
[----:B------:R-:W-:Y:S02]  /*5bb0*/  FMUL.FTZ R45, R220, R45 ;  /* 0x0000002ddc2d7220 */ /* 0x000fe40000410000 */
[C---:B------:R-:W-:Y:S01]  /*5bc0*/  FADD.FTZ R50, -R222.reuse, R50 ;  /* 0x00000032de327221 */ /* 0x040fe20000010100 */
[----:B------:R-:W-:Y:S01]  /*5bd0*/  PRMT R72, RZ, 0x5410, R125 ;  /* 0x00005410ff487816 */ /* 0x000fe2000000007d */
[----:B------:R-:W-:-:S02]  /*5be0*/  FADD.FTZ R51, -R222, R51 ;  /* 0x00000033de337221 */ /* 0x000fc40000010100 */
[C---:B------:R-:W-:Y:S02]  /*5bf0*/  FMUL.FTZ R50, R220.reuse, R50 ;  /* 0x00000032dc327220 */ /* 0x040fe40000410000 */
[----:B------:R-:W-:Y:S02]  /*5c00*/  FMUL.FTZ R51, R220, R51 ;  /* 0x00000033dc337220 */ /* 0x000fe40000410000 */
[----:B------:R-:W-:Y:S01]  /*5c10*/  FFMA.FTZ R72, R50, R72, R211 ;  /* 0x0000004832487223 */ /* 0x000fe200000100d3 */
[----:B------:R-:W-:Y:S01]  /*5c20*/  F2FP.BF16.PACK_AB R30, R74, R71 ;  /* 0x000000474a1e723e */ /* 0x000fe200000010ff */
[----:B------:R-:W-:Y:S01]  /*5c30*/  IMAD.WIDE.U32 R32, R193, R196, c[0x0][0x208] ;  /* 0x00008200c1207625 */ /* 0x000fe200078e00c4 */
[----:B------:R-:W-:-:S03]  /*5c40*/  F2FP.BF16.PACK_AB R31, R70, R67 ;  /* 0x00000043461f723e */ /* 0x000fc600000010ff */
[----:B------:R-:W-:Y:S01]  /*5c50*/  FADD.FTZ R49, -R222, R49 ;  /* 0x00000031de317221 */ /* 0x000fe20000010100 */
[----:B------:R-:W-:Y:S02]  /*5c60*/  PRMT R79, RZ, 0x7610, R124 ;  /* 0x00007610ff4f7816 */ /* 0x000fe4000000007c */
[--C-:B------:R-:W-:Y:S01]  /*5c70*/  PRMT R70, RZ, 0x5410, R119.reuse ;  /* 0x00005410ff467816 */ /* 0x100fe20000000077 */
[----:B------:R-:W-:Y:S01]  /*5c80*/  FMUL.FTZ R49, R220, R49 ;  /* 0x00000031dc317220 */ /* 0x000fe20000410000 */
[----:B------:R-:W-:Y:S02]  /*5c90*/  PRMT R71, RZ, 0x7610, R119 ;  /* 0x00007610ff477816 */ /* 0x000fe40000000077 */
[----:B------:R-:W-:Y:S01]  /*5ca0*/  PRMT R74, RZ, 0x5410, R118 ;  /* 0x00005410ff4a7816 */ /* 0x000fe20000000076 */
[----:B------:R-:W-:Y:S02]  /*5cb0*/  FFMA.FTZ R79, R49, R79, R213 ;  /* 0x0000004f314f7223 */ /* 0x000fe400000100d5 */
[----:B------:R-:W-:-:S02]  /*5cc0*/  FFMA.FTZ R70, R62, R70, R2 ;  /* 0x000000463e467223 */ /* 0x000fc40000010002 */
[----:B------:R-:W-:Y:S02]  /*5cd0*/  FFMA.FTZ R71, R63, R71, R3 ;  /* 0x000000473f477223 */ /* 0x000fe40000010003 */
[----:B------:R-:W-:Y:S02]  /*5ce0*/  FFMA.FTZ R74, R47, R74, R183 ;  /* 0x0000004a2f4a7223 */ /* 0x000fe400000100b7 */
[----:B------:R-:W-:Y:S01]  /*5cf0*/  FADD.FTZ R48, -R222, R48 ;  /* 0x00000030de307221 */ /* 0x000fe20000010100 */
[----:B------:R-:W-:-:S03]  /*5d00*/  PRMT R81, RZ, 0x5410, R110 ;  /* 0x00005410ff517816 */ /* 0x000fc6000000006e */
[----:B------:R-:W-:Y:S02]  /*5d10*/  FMUL.FTZ R48, R220, R48 ;  /* 0x00000030dc307220 */ /* 0x000fe40000410000 */
[----:B------:R-:W-:Y:S02]  /*5d20*/  FFMA.FTZ R81, R38, R81, R8 ;  /* 0x0000005126517223 */ /* 0x000fe40000010008 */
[C---:B------:R-:W-:Y:S02]  /*5d30*/  FADD.FTZ R166, -R222.reuse, R166 ;  /* 0x000000a6dea67221 */ /* 0x040fe40000010100 */
[----:B------:R-:W-:Y:S02]  /*5d40*/  FADD.FTZ R167, -R222, R167 ;  /* 0x000000a7dea77221 */ /* 0x000fe40000010100 */
[C---:B------:R-:W-:Y:S01]  /*5d50*/  FMUL.FTZ R166, R220.reuse, R166 ;  /* 0x000000a6dca67220 */ /* 0x040fe20000410000 */
[----:B------:R-:W-:Y:S01]  /*5d60*/  PRMT R83, RZ, 0x7610, R110 ;  /* 0x00007610ff537816 */ /* 0x000fe2000000006e */
[----:B------:R-:W-:-:S02]  /*5d70*/  FMUL.FTZ R167, R220, R167 ;  /* 0x000000a7dca77220 */ /* 0x000fc40000410000 */
[C---:B------:R-:W-:Y:S02]  /*5d80*/  FADD.FTZ R34, -R222.reuse, R34 ;  /* 0x00000022de227221 */ /* 0x040fe40000010100 */
[----:B------:R-:W-:Y:S02]  /*5d90*/  FADD.FTZ R164, -R222, R164 ;  /* 0x000000a4dea47221 */ /* 0x000fe40000010100 */
[----:B------:R-:W-:Y:S02]  /*5da0*/  FFMA.FTZ R83, R39, R83, R9 ;  /* 0x0000005327537223 */ /* 0x000fe40000010009 */
[----:B------:R-:W-:Y:S02]  /*5db0*/  FMUL.FTZ R34, R220, R34 ;  /* 0x00000022dc227220 */ /* 0x000fe40000410000 */
[----:B--2---:R-:W-:Y:S01]  /*5dc0*/  FFMA.FTZ R28, R57, R28, R69 ;  /* 0x0000001c391c7223 */ /* 0x004fe20000010045 */
[----:B------:R-:W-:-:S05]  /*5dd0*/  PRMT R57, RZ, 0x5410, R127 ;  /* 0x00005410ff397816 */ /* 0x000fca000000007f */
[C---:B------:R-:W-:Y:S02]  /*5de0*/  FFMA.FTZ R57, R46.reuse, R57, R203 ;  /* 0x000000392e397223 */ /* 0x040fe400000100cb */
[----:B------:R-:W-:Y:S01]  /*5df0*/  FFMA.FTZ R46, R46, R29, R202 ;  /* 0x0000001d2e2e7223 */ /* 0x000fe200000100ca */
[----:B------:R-:W-:-:S05]  /*5e00*/  PRMT R29, RZ, 0x7610, R123 ;  /* 0x00007610ff1d7816 */ /* 0x000fca000000007b */
[----:B------:R-:W-:Y:S01]  /*5e10*/  FFMA.FTZ R60, R60, R29, R199 ;  /* 0x0000001d3c3c7223 */ /* 0x000fe200000100c7 */
[----:B------:R-:W-:Y:S02]  /*5e20*/  PRMT R29, RZ, 0x5410, R122 ;  /* 0x00005410ff1d7816 */ /* 0x000fe4000000007a */
[----:B------:R-:W-:-:S03]  /*5e30*/  PRMT R69, RZ, 0x7610, R126 ;  /* 0x00007610ff457816 */ /* 0x000fc6000000007e */
        /* <DEDUP_REMOVED lines=8> */
[----:B------:R-:W-:-:S03]  /*5ec0*/  PRMT R29, RZ, 0x7610, R121 ;  /* 0x00007610ff1d7816 */ /* 0x000fc60000000079 */
[C---:B------:R-:W-:Y:S02]  /*5ed0*/  FFMA.FTZ R73, R51.reuse, R73, R209 ;  /* 0x0000004933497223 */ /* 0x040fe400000100d1 */
[----:B------:R-:W-:Y:S01]  /*5ee0*/  FFMA.FTZ R51, R51, R29, R208 ;  /* 0x0000001d33337223 */ /* 0x000fe200000100d0 */
[----:B------:R-:W-:Y:S02]  /*5ef0*/  F2FP.BF16.PACK_AB R29, R76, R75 ;  /* 0x0000004b4c1d723e */ /* 0x000fe400000010ff */
[----:B------:R-:W-:-:S03]  /*5f00*/  PRMT R75, RZ, 0x7610, R120 ;  /* 0x00007610ff4b7816 */ /* 0x000fc60000000078 */
[----:B------:R0:W-:Y:S02]  /*5f10*/  STG.E.128 [R32.64], R28 ;  /* 0x0000001c20007986 */ /* 0x0001e4000c101d04 */
[----:B------:R-:W-:Y:S01]  /*5f20*/  FFMA.FTZ R75, R49, R75, R212 ;  /* 0x0000004b314b7223 */ /* 0x000fe200000100d4 */
[----:B------:R-:W-:-:S05]  /*5f30*/  PRMT R49, RZ, 0x5410, R114 ;  /* 0x00005410ff317816 */ /* 0x000fca0000000072 */
[----:B------:R-:W-:Y:S01]  /*5f40*/  FFMA.FTZ R49, R47, R49, R20 ;  /* 0x000000312f317223 */ /* 0x000fe20000010014 */
[----:B0-----:R-:W-:-:S05]  /*5f50*/  PRMT R28, RZ, 0x5410, R115 ;  /* 0x00005410ff1c7816 */ /* 0x001fca0000000073 */
[----:B------:R-:W-:Y:S01]  /*5f60*/  FFMA.FTZ R62, R62, R28, R22 ;  /* 0x0000001c3e3e7223 */ /* 0x000fe20000010016 */
[----:B------:R-:W-:Y:S02]  /*5f70*/  PRMT R28, RZ, 0x7610, R115 ;  /* 0x00007610ff1c7816 */ /* 0x000fe40000000073 */
[----:B------:R-:W-:-:S03]  /*5f80*/  PRMT R47, RZ, 0x7610, R118 ;  /* 0x00007610ff2f7816 */ /* 0x000fc60000000076 */
[----:B------:R-:W-:Y:S01]  /*5f90*/  FFMA.FTZ R63, R63, R28, R23 ;  /* 0x0000001c3f3f7223 */ /* 0x000fe20000010017 */
[----:B------:R-:W-:Y:S01]  /*5fa0*/  PRMT R28, RZ, 0x7610, R114 ;  /* 0x00007610ff1c7816 */ /* 0x000fe20000000072 */
[----:B------:R-:W-:Y:S01]  /*5fb0*/  FFMA.FTZ R47, R61, R47, R0 ;  /* 0x0000002f3d2f7223 */ /* 0x000fe20000010000 */
[----:B------:R-:W-:Y:S01]  /*5fc0*/  F2FP.BF16.PACK_AB R31, R55, R54 ;  /* 0x00000036371f723e */ /* 0x000fe200000010ff */
[----:B------:R-:W-:Y:S01]  /*5fd0*/  IMAD.WIDE.U32 R32, R193, R196, c[0x0][0x210] ;  /* 0x00008400c1207625 */ /* 0x000fe200078e00c4 */
[----:B------:R-:W-:Y:S02]  /*5fe0*/  F2FP.BF16.PACK_AB R30, R53, R52 ;  /* 0x00000034351e723e */ /* 0x000fe400000010ff */
[----:B------:R-:W-:Y:S01]  /*5ff0*/  F2FP.BF16.PACK_AB R29, R59, R58 ;  /* 0x0000003a3b1d723e */ /* 0x000fe200000010ff */
[----:B------:R-:W-:Y:S01]  /*6000*/  FFMA.FTZ R61, R61, R28, R21 ;  /* 0x0000001c3d3d7223 */ /* 0x000fe20000010015 */
[----:B------:R-:W-:Y:S02]  /*6010*/  F2FP.BF16.PACK_AB R28, R78, R56 ;  /* 0x000000384e1c723e */ /* 0x000fe400000010ff */
[----:B------:R-:W-:-:S03]  /*6020*/  PRMT R56, RZ, 0x5410, R111 ;  /* 0x00005410ff387816 */ /* 0x000fc6000000006f */
[----:B------:R0:W-:Y:S01]  /*6030*/  STG.E.128 [R32.64], R28 ;  /* 0x0000001c20007986 */ /* 0x0001e2000c101d04 */
[----:B------:R-:W-:Y:S01]  /*6040*/  PRMT R58, RZ, 0x7610, R111 ;  /* 0x00007610ff3a7816 */ /* 0x000fe2000000006f */
[----:B------:R-:W-:Y:S01]  /*6050*/  FFMA.FTZ R56, R64, R56, R10 ;  /* 0x0000003840387223 */ /* 0x000fe2000001000a */
[----:B------:R-:W-:-:S03]  /*6060*/  PRMT R76, RZ, 0x5410, R124 ;  /* 0x00005410ff4c7816 */ /* 0x000fc6000000007c */
[----:B------:R-:W-:Y:S01]  /*6070*/  FFMA.FTZ R58, R65, R58, R11 ;  /* 0x0000003a413a7223 */ /* 0x000fe2000001000b */
[----:B0-----:R-:W-:-:S05]  /*6080*/  PRMT R28, RZ, 0x5410, R107 ;  /* 0x00005410ff1c7816 */ /* 0x001fca000000006b */
[----:B------:R-:W-:Y:S01]  /*6090*/  FFMA.FTZ R64, R64, R28, R170 ;  /* 0x0000001c40407223 */ /* 0x000fe200000100aa */
[----:B------:R-:W-:Y:S01]  /*60a0*/  PRMT R28, RZ, 0x7610, R107 ;  /* 0x00007610ff1c7816 */ /* 0x000fe2000000006b */
[----:B------:R-:W-:-:S04]  /*60b0*/  FFMA.FTZ R76, R48, R76, R215 ;  /* 0x0000004c304c7223 */ /* 0x000fc800000100d7 */
[----:B------:R-:W-:Y:S01]  /*60c0*/  FFMA.FTZ R65, R65, R28, R171 ;  /* 0x0000001c41417223 */ /* 0x000fe200000100ab */
[----:B------:R-:W-:Y:S01]  /*60d0*/  PRMT R28, RZ, 0x5410, R106 ;  /* 0x00005410ff1c7816 */ /* 0x000fe2000000006a */
[----:B------:R-:W-:Y:S01]  /*60e0*/  IMAD.WIDE.U32 R32, R192, R196, c[0x0][0x208] ;  /* 0x00008200c0207625 */ /* 0x000fe200078e00c4 */
[----:B------:R-:W-:Y:S02]  /*60f0*/  F2FP.BF16.PACK_AB R29, R73, R72 ;  /* 0x00000048491d723e */ /* 0x000fe400000010ff */
[----:B------:R-:W-:Y:S01]  /*6100*/  F2FP.BF16.PACK_AB R30, R69, R68 ;  /* 0x00000044451e723e */ /* 0x000fe200000010ff */
[----:B------:R-:W-:Y:S01]  /*6110*/  FFMA.FTZ R38, R38, R28, R168 ;  /* 0x0000001c26267223 */ /* 0x000fe200000100a8 */
[----:B------:R-:W-:Y:S02]  /*6120*/  F2FP.BF16.PACK_AB R28, R79, R76 ;  /* 0x0000004c4f1c723e */ /* 0x000fe400000010ff */
[----:B------:R-:W-:Y:S02]  /*6130*/  F2FP.BF16.PACK_AB R31, R66, R57 ;  /* 0x00000039421f723e */ /* 0x000fe400000010ff */
[----:B------:R-:W-:-:S03]  /*6140*/  PRMT R57, RZ, 0x5410, R103 ;  /* 0x00005410ff397816 */ /* 0x000fc60000000067 */
[----:B------:R0:W-:Y:S01]  /*6150*/  STG.E.128 [R32.64], R28 ;  /* 0x0000001c20007986 */ /* 0x0001e2000c101d04 */
[----:B------:R-:W-:Y:S01]  /*6160*/  PRMT R59, RZ, 0x7610, R106 ;  /* 0x00007610ff3b7816 */ /* 0x000fe2000000006a */
[----:B------:R-:W-:Y:S01]  /*6170*/  FFMA.FTZ R57, R166, R57, R18 ;  /* 0x00000039a6397223 */ /* 0x000fe20000010012 */
[----:B------:R-:W-:Y:S01]  /*6180*/  PRMT R66, RZ, 0x7610, R103 ;  /* 0x00007610ff427816 */ /* 0x000fe20000000067 */
[----:B------:R-:W-:Y:S01]  /*6190*/  FMUL.FTZ R164, R220, R164 ;  /* 0x000000a4dca47220 */ /* 0x000fe20000410000 */
        /* <DEDUP_REMOVED lines=10> */
[C---:B------:R-:W-:Y:S02]  /*6240*/  FADD.FTZ R35, -R222.reuse, R35 ;  /* 0x00000023de237221 */ /* 0x040fe40000010100 */
[----:B------:R-:W-:Y:S01]  /*6250*/  FADD.FTZ R165, -R222, R165 ;  /* 0x000000a5dea57221 */ /* 0x000fe20000010100 */
        /* <DEDUP_REMOVED lines=8> */
[C---:B------:R-:W-:Y:S02]  /*62e0*/  FMUL.FTZ R35, R220.reuse, R35 ;  /* 0x00000023dc237220 */ /* 0x040fe40000410000 */
[----:B------:R-:W-:Y:S02]  /*62f0*/  FMUL.FTZ R165, R220, R165 ;  /* 0x000000a5dca57220 */ /* 0x000fe40000410000 */
[C---:B------:R-:W-:Y:S02]  /*6300*/  FADD.FTZ R162, -R222.reuse, R162 ;  /* 0x000000a2dea27221 */ /* 0x040fe40000010100 */
[----:B------:R-:W-:Y:S01]  /*6310*/  FADD.FTZ R40, -R222, R40 ;  /* 0x00000028de287221 */ /* 0x000fe20000010100 */
        /* <DEDUP_REMOVED lines=9> */
[----:B------:R-:W-:Y:S01]  /*63b0*/  FMUL.FTZ R162, R220, R162 ;  /* 0x000000a2dca27220 */ /* 0x000fe20000410000 */
[----:B------:R-:W-:Y:S01]  /*63c0*/  PRMT R28, RZ, 0x5410, R97 ;  /* 0x00005410ff1c7816 */ /* 0x000fe20000000061 */
[----:B------:R-:W-:Y:S01]  /*63d0*/  FADD.FTZ R43, -R222, R43 ;  /* 0x0000002bde2b7221 */ /* 0x000fe20000010100 */
[----:B------:R-:W-:Y:S01]  /*63e0*/  PRMT R67, RZ, 0x5410, R120 ;  /* 0x00005410ff437816 */ /* 0x000fe20000000078 */
[----:B------:R-:W-:-:S02]  /*63f0*/  FMUL.FTZ R40, R220, R40 ;  /* 0x00000028dc287220 */ /* 0x000fc40000410000 */
[C---:B------:R-:W-:Y:S01]  /*6400*/  FADD.FTZ R163, -R222.reuse, R163 ;  /* 0x000000a3dea37221 */ /* 0x040fe20000010100 */
[----:B------:R-:W-:Y:S01]  /*6410*/  PRMT R55, RZ, 0x7610, R117 ;  /* 0x00007610ff377816 */ /* 0x000fe20000000075 */
[----:B------:R-:W-:Y:S01]  /*6420*/  FADD.FTZ R41, -R222, R41 ;  /* 0x00000029de297221 */ /* 0x000fe20000010100 */
[----:B------:R-:W-:Y:S01]  /*6430*/  PRMT R54, RZ, 0x7610, R113 ;  /* 0x00007610ff367816 */ /* 0x000fe20000000071 */
[C---:B------:R-:W-:Y:S01]  /*6440*/  FFMA.FTZ R35, R37.reuse, R35, R4 ;  /* 0x0000002325237223 */ /* 0x040fe20000010004 */
[----:B------:R-:W-:Y:S01]  /*6450*/  PRMT R73, RZ, 0x7610, R101 ;  /* 0x00007610ff497816 */ /* 0x000fe20000000065 */
[----:B------:R-:W-:Y:S01]  /*6460*/  FFMA.FTZ R76, R37, R76, R24 ;  /* 0x0000004c254c7223 */ /* 0x000fe20000010018 */
[----:B------:R-:W-:Y:S01]  /*6470*/  PRMT R37, RZ, 0x7610, R108 ;  /* 0x00007610ff257816 */ /* 0x000fe2000000006c */
[----:B------:R-:W-:Y:S01]  /*6480*/  FFMA.FTZ R72, R162, R72, R14 ;  /* 0x00000048a2487223 */ /* 0x000fe2000001000e */
[----:B------:R-:W-:Y:S01]  /*6490*/  PRMT R193, RZ, 0x7610, R116 ;  /* 0x00007610ffc17816 */ /* 0x000fe20000000074 */
[----:B------:R-:W-:-:S02]  /*64a0*/  FADD.FTZ R42, -R222, R42 ;  /* 0x0000002ade2a7221 */ /* 0x000fc40000010100 */
[----:B------:R-:W-:Y:S02]  /*64b0*/  FMUL.FTZ R43, R220, R43 ;  /* 0x0000002bdc2b7220 */ /* 0x000fe40000410000 */
[C---:B------:R-:W-:Y:S02]  /*64c0*/  FFMA.FTZ R80, R40.reuse, R80, R195 ;  /* 0x0000005028507223 */ /* 0x040fe400000100c3 */
[----:B------:R-:W-:Y:S01]  /*64d0*/  FFMA.FTZ R52, R40, R52, R191 ;  /* 0x0000003428347223 */ /* 0x000fe200000100bf */
[----:B------:R-:W-:Y:S01]  /*64e0*/  PRMT R40, RZ, 0x7610, R104 ;  /* 0x00007610ff287816 */ /* 0x000fe20000000068 */
[----:B------:R-:W-:Y:S01]  /*64f0*/  FFMA.FTZ R162, R162, R28, R174 ;  /* 0x0000001ca2a27223 */ /* 0x000fe200000100ae */
[----:B------:R-:W-:Y:S01]  /*6500*/  PRMT R28, RZ, 0x7610, R97 ;  /* 0x00007610ff1c7816 */ /* 0x000fe20000000061 */
[C---:B------:R-:W-:Y:S01]  /*6510*/  FMUL.FTZ R163, R220.reuse, R163 ;  /* 0x000000a3dca37220 */ /* 0x040fe20000410000 */
[----:B------:R-:W-:Y:S01]  /*6520*/  PRMT R77, RZ, 0x5410, R117 ;  /* 0x00005410ff4d7816 */ /* 0x000fe20000000075 */
[----:B------:R-:W-:-:S02]  /*6530*/  FMUL.FTZ R41, R220, R41 ;  /* 0x00000029dc297220 */ /* 0x000fc40000410000 */
[----:B------:R-:W-:Y:S01]  /*6540*/  FFMA.FTZ R48, R48, R67, R214 ;  /* 0x0000004330307223 */ /* 0x000fe200000100d6 */
[----:B------:R-:W-:Y:S01]  /*6550*/  PRMT R67, RZ, 0x5410, R113 ;  /* 0x00005410ff437816 */ /* 0x000fe20000000071 */
[----:B------:R-:W-:Y:S02]  /*6560*/  FADD.FTZ R160, -R222, R160 ;  /* 0x000000a0dea07221 */ /* 0x000fe40000010100 */
[----:B------:R-:W-:Y:S02]  /*6570*/  FMUL.FTZ R42, R220, R42 ;  /* 0x0000002adc2a7220 */ /* 0x000fe40000410000 */
[C---:B------:R-:W-:Y:S02]  /*6580*/  FFMA.FTZ R55, R43.reuse, R55, R186 ;  /* 0x000000372b377223 */ /* 0x040fe400000100ba */
[----:B------:R-:W-:Y:S01]  /*6590*/  FFMA.FTZ R54, R43, R54, R185 ;  /* 0x000000362b367223 */ /* 0x000fe200000100b9 */
[----:B------:R-:W-:Y:S01]  /*65a0*/  F2FP.BF16.PACK_AB R43, R60, R46 ;  /* 0x0000002e3c2b723e */ /* 0x000fe200000010ff */
[----:B------:R-:W-:Y:S01]  /*65b0*/  FADD.FTZ R161, -R222, R161 ;  /* 0x000000a1dea17221 */ /* 0x000fe20000010100 */
[----:B------:R-:W-:Y:S01]  /*65c0*/  PRMT R53, RZ, 0x7610, R112 ;  /* 0x00007610ff357816 */ /* 0x000fe20000000070 */
[----:B------:R-:W-:Y:S01]  /*65d0*/  FFMA.FTZ R37, R36, R37, R5 ;  /* 0x0000002524257223 */ /* 0x000fe20000010005 */
[----:B------:R-:W-:Y:S01]  /*65e0*/  PRMT R60, RZ, 0x5410, R100 ;  /* 0x00005410ff3c7816 */ /* 0x000fe20000000064 */
[----:B------:R-:W-:-:S02]  /*65f0*/  FFMA.FTZ R73, R163, R73, R15 ;  /* 0x00000049a3497223 */ /* 0x000fc4000001000f */
[----:B------:R-:W-:Y:S02]  /*6600*/  FFMA.FTZ R193, R41, R193, R190 ;  /* 0x000000c129c17223 */ /* 0x000fe400000100be */
[----:B------:R-:W-:Y:S01]  /*6610*/  FFMA.FTZ R36, R36, R40, R25 ;  /* 0x0000002824247223 */ /* 0x000fe20000010019 */
[----:B------:R-:W-:Y:S01]  /*6620*/  F2FP.BF16.PACK_AB R40, R75, R48 ;  /* 0x000000304b28723e */ /* 0x000fe200000010ff */
[----:B------:R-:W-:Y:S01]  /*6630*/  FFMA.FTZ R163, R163, R28, R175 ;  /* 0x0000001ca3a37223 */ /* 0x000fe200000100af */
[----:B------:R-:W-:Y:S01]  /*6640*/  PRMT R28, RZ, 0x5410, R96 ;  /* 0x00005410ff1c7816 */ /* 0x000fe20000000060 */
[----:B------:R-:W-:Y:S01]  /*6650*/  FMUL.FTZ R160, R220, R160 ;  /* 0x000000a0dca07220 */ /* 0x000fe20000410000 */
[----:B------:R-:W-:Y:S01]  /*6660*/  PRMT R48, RZ, 0x7610, R100 ;  /* 0x00007610ff307816 */ /* 0x000fe20000000064 */
[----:B------:R-:W-:Y:S02]  /*6670*/  FFMA.FTZ R77, R42, R77, R188 ;  /* 0x0000004d2a4d7223 */ /* 0x000fe400000100bc */
[----:B------:R-:W-:-:S02]  /*6680*/  FMUL.FTZ R161, R220, R161 ;  /* 0x000000a1dca17220 */ /* 0x000fc40000410000 */
[----:B------:R-:W-:Y:S01]  /*6690*/  FFMA.FTZ R67, R42, R67, R187 ;  /* 0x000000432a437223 */ /* 0x000fe200000100bb */
[----:B------:R-:W-:Y:S01]  /*66a0*/  F2FP.BF16.PACK_AB R42, R45, R44 ;  /* 0x0000002c2d2a723e */ /* 0x000fe200000010ff */
[----:B------:R-:W-:Y:S01]  /*66b0*/  FFMA.FTZ R53, R41, R53, R189 ;  /* 0x0000003529357223 */ /* 0x000fe200000100bd */
[----:B------:R-:W-:Y:S01]  /*66c0*/  F2FP.BF16.PACK_AB R44, R193, R80 ;  /* 0x00000050c12c723e */ /* 0x000fe200000010ff */
[C---:B------:R-:W-:Y:S01]  /*66d0*/  FFMA.FTZ R60, R160.reuse, R60, R12 ;  /* 0x0000003ca03c7223 */ /* 0x040fe2000001000c */
[----:B------:R-:W-:Y:S01]  /*66e0*/  F2FP.BF16.PACK_AB R41, R51, R50 ;  /* 0x000000323329723e */ /* 0x000fe200000010ff */
[----:B------:R-:W-:Y:S01]  /*66f0*/  FFMA.FTZ R160, R160, R28, R172 ;  /* 0x0000001ca0a07223 */ /* 0x000fe200000100ac */
[----:B------:R-:W-:Y:S01]  /*6700*/  F2FP.BF16.PACK_AB R46, R47, R74 ;  /* 0x0000004a2f2e723e */ /* 0x000fe200000010ff */
[-C--:B------:R-:W-:Y:S01]  /*6710*/  IMAD.WIDE.U32 R192, R192, R196.reuse, c[0x0][0x210] ;  /* 0x00008400c0c07625 */ /* 0x080fe200078e00c4 */
[----:B------:R-:W-:Y:S02]  /*6720*/  PRMT R30, RZ, 0x7610, R96 ;  /* 0x00007610ff1e7816 */ /* 0x000fe40000000060 */
[----:B------:R-:W-:Y:S01]  /*6730*/  F2FP.BF16.PACK_AB R45, R55, R77 ;  /* 0x0000004d372d723e */ /* 0x000fe200000010ff */
[----:B------:R-:W-:Y:S01]  /*6740*/  IMAD.WIDE.U32 R28, R181, R196, c[0x0][0x208] ;  /* 0x00008200b51c7625 */ /* 0x000fe200078e00c4 */
[----:B------:R-:W-:-:S03]  /*6750*/  F2FP.BF16.PACK_AB R47, R71, R70 ;  /* 0x00000046472f723e */ /* 0x000fc600000010ff */
[C---:B------:R-:W-:Y:S01]  /*6760*/  FFMA.FTZ R48, R161.reuse, R48, R13 ;  /* 0x00000030a1307223 */ /* 0x040fe2000001000d */
[----:B------:R0:W-:Y:S01]  /*6770*/  STG.E.128 [R192.64], R40 ;  /* 0x00000028c0007986 */ /* 0x0001e2000c101d04 */
[----:B------:R-:W-:Y:S01]  /*6780*/  FFMA.FTZ R161, R161, R30, R173 ;  /* 0x0000001ea1a17223 */ /* 0x000fe200000100ad */
[----:B------:R-:W-:Y:S01]  /*6790*/  F2FP.BF16.PACK_AB R30, R61, R49 ;  /* 0x000000313d1e723e */ /* 0x000fe200000010ff */
[----:B------:R-:W-:Y:S01]  /*67a0*/  HFMA2.MMA R251, -RZ, RZ, 0, 2.384185791015625e-07 ;  /* 0x00000004fffb7435 */ /* 0x000fe200000001ff */
        /* <DEDUP_REMOVED lines=9> */
[----:B------:R-:W-:Y:S01]  /*6840*/  IMAD.WIDE.U32 R48, R181, R196, c[0x0][0x210] ;  /* 0x00008400b5307625 */ /* 0x000fe200078e00c4 */
[----:B------:R-:W-:Y:S02]  /*6850*/  F2FP.BF16.PACK_AB R38, R59, R38 ;  /* 0x000000263b26723e */ /* 0x000fe400000010ff */
[----:B-1----:R-:W-:-:S02]  /*6860*/  F2FP.BF16.PACK_AB R29, R54, R67 ;  /* 0x00000043361d723e */ /* 0x002fc400000010ff */
[----:B------:R-:W-:Y:S01]  /*6870*/  F2FP.BF16.PACK_AB R28, R53, R52 ;  /* 0x00000034351c723e */ /* 0x000fe200000010ff */
[----:B------:R-:W-:Y:S01]  /*6880*/  IMAD.WIDE.U32 R54, R182, R196, c[0x0][0x210] ;  /* 0x00008400b6367625 */ /* 0x000fe200078e00c4 */
[----:B------:R-:W-:Y:S02]  /*6890*/  F2FP.BF16.PACK_AB R37, R82, R78 ;  /* 0x0000004e5225723e */ /* 0x000fe400000010ff */
[----:B------:R-:W-:Y:S01]  /*68a0*/  F2FP.BF16.PACK_AB R36, R36, R76 ;  /* 0x0000004c2424723e */ /* 0x000fe200000010ff */
[----:B------:R-:W-:Y:S01]  /*68b0*/  IMAD.WIDE.U32 R52, R184, R196, c[0x0][0x208] ;  /* 0x00008200b8347625 */ /* 0x000fe200078e00c4 */
[----:B------:R-:W-:Y:S02]  /*68c0*/  F2FP.BF16.PACK_AB R41, R73, R72 ;  /* 0x000000484929723e */ /* 0x000fe400000010ff */
[----:B------:R-:W-:Y:S02]  /*68d0*/  F2FP.BF16.PACK_AB R42, R69, R68 ;  /* 0x00000044452a723e */ /* 0x000fe400000010ff */
[----:B------:R-:W-:Y:S01]  /*68e0*/  F2FP.BF16.PACK_AB R43, R66, R57 ;  /* 0x00000039422b723e */ /* 0x000fe200000010ff */
[----:B------:R-:W-:Y:S01]  /*68f0*/  IMAD.WIDE.U32 R56, R184, R196, c[0x0][0x210] ;  /* 0x00008400b8387625 */ /* 0x000fe200078e00c4 */
[----:B------:R-:W-:Y:S01]  /*6900*/  F2FP.BF16.PACK_AB R47, R167, R166 ;  /* 0x000000a6a72f723e */ /* 0x000fe200000010ff */
[----:B------:R0:W-:Y:S01]  /*6910*/  STG.E.128 [R48.64], R28 ;  /* 0x0000001c30007986 */ /* 0x0001e2000c101d04 */
[----:B------:R-:W-:-:S02]  /*6920*/  F2FP.BF16.PACK_AB R46, R165, R164 ;  /* 0x000000a4a52e723e */ /* 0x000fc400000010ff */
        /* <DEDUP_REMOVED lines=10> */
.L_x_16517:
[----:B------:R-:W-:Y:S05]  /*69d0*/  EXIT ;  /* 0x000000000000794d */ /* 0x000fea0003800000 */
.L_x_16515:
[----:B------:R-:W-:Y:S01]  /*69e0*/  HFMA2.MMA R247, -RZ, RZ, 0, 1.847743988037109375e-06 ;  /* 0x0000001ffff77435 */ /* 0x000fe200000001ff */
[----:B------:R-:W-:Y:S02]  /*69f0*/  MOV R220, 0x1 ;  /* 0x0000000100dc7802 */ /* 0x000fe40000000f00 */
[----:B------:R-:W-:Y:S02]  /*6a00*/  MOV R197, 0xffffffff ;  /* 0xffffffff00c57802 */ /* 0x000fe40000000f00 */
[----:B------:R-:W-:Y:S02]  /*6a10*/  MOV R196, 0x6a30 ;  /* 0x00006a3000c47802 */ /* 0x000fe40000000f00 */
[----:B-----5:R-:W-:Y:S05]  /*6a20*/  CALL.REL.NOINC `($__internal_25_$__cuda_sm70_shflsync_bfly_p) ;  /* 0x00000b8000007944 */ /* 0x020fea0003c00000 */
[----:B-1----:R-:W-:Y:S05]  /*6a30*/  BRA `(.L_x_16519) ;  /* 0xffffd4b000007947 */ /* 0x002fea000383ffff */
.L_x_16516:
[----:B------:R-:W-:Y:S01]  /*6a40*/  HFMA2.MMA R220, -RZ, RZ, 0, 1.1920928955078125e-07 ;  /* 0x00000002ffdc7435 */ /* 0x000fe200000001ff */
[----:B------:R-:W-:Y:S02]  /*6a50*/  MOV R247, 0x1f ;  /* 0x0000001f00f77802 */ /* 0x000fe40000000f00 */
[----:B------:R-:W-:Y:S02]  /*6a60*/  MOV R197, 0xffffffff ;  /* 0xffffffff00c57802 */ /* 0x000fe40000000f00 */
[----:B------:R-:W-:-:S02]  /*6a70*/  MOV R196, 0x6a90 ;  /* 0x00006a9000c47802 */ /* 0x000fc40000000f00 */
[----:B-----5:R-:W-:Y:S05]  /*6a80*/  CALL.REL.NOINC `($__internal_25_$__cuda_sm70_shflsync_bfly_p) ;  /* 0x00000b2000007944 */ /* 0x020fea0003c00000 */
[----:B-1----:R-:W-:Y:S01]  /*6a90*/  FADD.FTZ R222, R222, R220 ;  /* 0x000000dcdede7221 */ /* 0x002fe20000010000 */
[----:B------:R-:W-:Y:S01]  /*6aa0*/  HFMA2.MMA R220, -RZ, RZ, 0, 2.384185791015625e-07 ;  /* 0x00000004ffdc7435 */ /* 0x000fe200000001ff */
[----:B------:R-:W-:-:S02]  /*6ab0*/  MOV R247, 0x1f ;  /* 0x0000001f00f77802 */ /* 0x000fc40000000f00 */
[----:B------:R-:W-:Y:S02]  /*6ac0*/  MOV R197, 0xffffffff ;  /* 0xffffffff00c57802 */ /* 0x000fe40000000f00 */
[----:B------:R-:W-:Y:S02]  /*6ad0*/  MOV R196, 0x6af0 ;  /* 0x00006af000c47802 */ /* 0x000fe40000000f00 */
[----:B------:R-:W-:Y:S05]  /*6ae0*/  CALL.REL.NOINC `($__internal_25_$__cuda_sm70_shflsync_bfly_p) ;  /* 0x00000ac000007944 */ /* 0x000fea0003c00000 */
[----:B-1----:R-:W-:Y:S01]  /*6af0*/  FADD.FTZ R222, R222, R220 ;  /* 0x000000dcdede7221 */ /* 0x002fe20000010000 */
[----:B------:R-:W-:Y:S01]  /*6b00*/  HFMA2.MMA R220, -RZ, RZ, 0, 4.76837158203125e-07 ;  /* 0x00000008ffdc7435 */ /* 0x000fe200000001ff */
[----:B------:R-:W-:Y:S02]  /*6b10*/  MOV R247, 0x1f ;  /* 0x0000001f00f77802 */ /* 0x000fe40000000f00 */
[----:B------:R-:W-:Y:S02]  /*6b20*/  MOV R197, 0xffffffff ;  /* 0xffffffff00c57802 */ /* 0x000fe40000000f00 */
[----:B------:R-:W-:Y:S02]  /*6b30*/  MOV R196, 0x6b50 ;  /* 0x00006b5000c47802 */ /* 0x000fe40000000f00 */
[----:B------:R-:W-:Y:S05]  /*6b40*/  CALL.REL.NOINC `($__internal_25_$__cuda_sm70_shflsync_bfly_p) ;  /* 0x00000a6000007944 */ /* 0x000fea0003c00000 */
[----:B-1----:R-:W-:Y:S01]  /*6b50*/  FADD.FTZ R222, R222, R220 ;  /* 0x000000dcdede7221 */ /* 0x002fe20000010000 */
[----:B------:R-:W-:Y:S01]  /*6b60*/  HFMA2.MMA R220, -RZ, RZ, 0, 9.5367431640625e-07 ;  /* 0x00000010ffdc7435 */ /* 0x000fe200000001ff */
[----:B------:R-:W-:-:S02]  /*6b70*/  MOV R247, 0x1f ;  /* 0x0000001f00f77802 */ /* 0x000fc40000000f00 */
[----:B------:R-:W-:Y:S02]  /*6b80*/  MOV R197, 0xffffffff ;  /* 0xffffffff00c57802 */ /* 0x000fe40000000f00 */
[----:B------:R-:W-:Y:S02]  /*6b90*/  MOV R196, 0x6bb0 ;  /* 0x00006bb000c47802 */ /* 0x000fe40000000f00 */
[----:B------:R-:W-:Y:S05]  /*6ba0*/  CALL.REL.NOINC `($__internal_25_$__cuda_sm70_shflsync_bfly_p) ;  /* 0x00000a0000007944 */ /* 0x000fea0003c00000 */
[----:B-1----:R-:W-:Y:S01]  /*6bb0*/  FADD.FTZ R220, R222, R220 ;  /* 0x000000dcdedc7221 */ /* 0x002fe20000010000 */
[----:B------:R-:W-:-:S03]  /*6bc0*/  MOV R247, 0x1f ;  /* 0x0000001f00f77802 */ /* 0x000fc60000000f00 */
[----:B------:R-:W-:Y:S01]  /*6bd0*/  FMUL.FTZ R249, R220, c[0x0][0x1e0] ;  /* 0x00007800dcf97a20 */ /* 0x000fe20000410000 */
[----:B------:R-:W-:-:S03]  /*6be0*/  HFMA2.MMA R220, -RZ, RZ, 0, 5.9604644775390625e-08 ;  /* 0x00000001ffdc7435 */ /* 0x000fc600000001ff */
        /* <DEDUP_REMOVED lines=130> */
[----:B------:R-:W-:Y:S05]  /*7410*/  CALL.REL.NOINC `($__internal_25_$__cuda_sm70_shflsync_bfly_p) ;  /* 0x0000019000007944 */ /* 0x000fea0003c00000 */
[----:B-1----:R-:W-:Y:S01]  /*7420*/  FADD.FTZ R222, R222, R220 ;  /* 0x000000dcdede7221 */ /* 0x002fe20000010000 */
[----:B------:R-:W-:Y:S01]  /*7430*/  HFMA2.MMA R220, -RZ, RZ, 0, 1.1920928955078125e-07 ;  /* 0x00000002ffdc7435 */ /* 0x000fe200000001ff */
[----:B------:R-:W-:Y:S02]  /*7440*/  MOV R247, 0x1f ;  /* 0x0000001f00f77802 */ /* 0x000fe40000000f00 */
[----:B------:R-:W-:Y:S02]  /*7450*/  MOV R197, 0xffffffff ;  /* 0xffffffff00c57802 */ /* 0x000fe40000000f00 */
[----:B------:R-:W-:Y:S02]  /*7460*/  MOV R196, 0x7480 ;  /* 0x0000748000c47802 */ /* 0x000fe40000000f00 */
[----:B------:R-:W-:Y:S05]  /*7470*/  CALL.REL.NOINC `($__internal_25_$__cuda_sm70_shflsync_bfly_p) ;  /* 0x0000013000007944 */ /* 0x000fea0003c00000 */
[----:B-1----:R-:W-:Y:S01]  /*7480*/  FADD.FTZ R222, R222, R220 ;  /* 0x000000dcdede7221 */ /* 0x002fe20000010000 */
[----:B------:R-:W-:Y:S01]  /*7490*/  HFMA2.MMA R220, -RZ, RZ, 0, 2.384185791015625e-07 ;  /* 0x00000004ffdc7435 */ /* 0x000fe200000001ff */
[----:B------:R-:W-:Y:S02]  /*74a0*/  MOV R247, 0x1f ;  /* 0x0000001f00f77802 */ /* 0x000fe40000000f00 */
[----:B------:R-:W-:-:S02]  /*74b0*/  MOV R197, 0xffffffff ;  /* 0xffffffff00c57802 */ /* 0x000fc40000000f00 */
        /* <DEDUP_REMOVED lines=10> */
[----:B------:R-:W-:Y:S02]  /*7560*/  MOV R247, 0x1f ;  /* 0x0000001f00f77802 */ /* 0x000fe40000000f00 */
[----:B------:R-:W-:-:S02]  /*7570*/  MOV R197, 0xffffffff ;  /* 0xffffffff00c57802 */ /* 0x000fc40000000f00 */
[----:B------:R-:W-:Y:S02]  /*7580*/  MOV R196, 0x75a0 ;  /* 0x000075a000c47802 */ /* 0x000fe40000000f00 */
[----:B------:R-:W-:Y:S05]  /*7590*/  CALL.REL.NOINC `($__internal_25_$__cuda_sm70_shflsync_bfly_p) ;  /* 0x0000001000007944 */ /* 0x000fea0003c00000 */
[----:B-1----:R-:W-:Y:S05]  /*75a0*/  BRA `(.L_x_16520) ;  /* 0xffffd28000007947 */ /* 0x002fea000383ffff */
        .weak           $__internal_25_$__cuda_sm70_shflsync_bfly_p
        .type           $__internal_25_$__cuda_sm70_shflsync_bfly_p,@function
        .size           $__internal_25_$__cuda_sm70_shflsync_bfly_p,(.L_x_52443 - $__internal_25_$__cuda_sm70_shflsync_bfly_p)
$__internal_25_$__cuda_sm70_shflsync_bfly_p:
[----:B------:R-:W-:Y:S04]  /*75b0*/  WARPSYNC R197 ;  /* 0x000000c500007348 */ /* 0x000fe80003800000 */
[----:B------:R0:W1:Y:S02]  /*75c0*/  SHFL.BFLY PT, R220, R222, R220, R247 ;  /* 0x0c0000dcdedc7389 */ /* 0x00006400000e00f7 */
[----:B0-----:R-:W-:-:S06]  /*75d0*/  HFMA2.MMA R197, -RZ, RZ, 0, 0 ;  /* 0x00000000ffc57435 */ /* 0x001fcc00000001ff */
[----:B------:R-:W-:Y:S05]  /*75e0*/  RET.REL.NODEC R196 `(_ZN10layer_norm31ln_parallel_residual_fwd_kernelINS_13Kernel_traitsI13__nv_bfloat16S2_fS2_fjLj2048ELj1ELj4ELj1ELj16ENS_18Kernel_traits_baseILj2048ES2_S2_fS2_fjLj128EEEEELb0ELb0ELb1EEEvNS_9FwdParamsE) ;  /* 0xffff8a10c4007950 */ /* 0x000fea0003c3ffff */
.L_x_16521:
        /* <DEDUP_REMOVED lines=9> */
.L_x_52443:


//--------------------- .text._ZN10layer_norm31ln_parallel_residual_fwd_kernelINS_13Kernel_traitsI13__nv_bfloat16S2_fS2_fjLj2048ELj1ELj4ELj1ELj16ENS_18Kernel_traits_baseILj2048ES2_S2_fS2_fjLj128EEEEELb0ELb1ELb0EEEvNS_9FwdParamsE --------------------------
	.section	.text._ZN10layer_norm31ln_parallel_residual_fwd_kernelINS_13Kernel_traitsI13__nv_bfloat16S2_fS2_fjLj2048ELj1ELj4ELj1ELj16ENS_18Kernel_traits_baseILj2048ES2_S2_fS2_fjLj128EEEEELb0ELb1ELb0EEEvNS_9FwdParamsE,"ax",@progbits
	.sectioninfo	@"SHI_REGISTERS=228"
	.align	128
        .global         _ZN10layer_norm31ln_parallel_residual_fwd_kernelINS_13Kernel_traitsI13__nv_bfloat16S2_fS2_fjLj2048ELj1ELj4ELj1ELj16ENS_18Kernel_traits_baseILj2048ES2_S2_fS2_fjLj128EEEEELb0ELb1ELb0EEEvNS_9FwdParamsE
        .type           _ZN10layer_norm31ln_parallel_residual_fwd_kernelINS_13Kernel_traitsI13__nv_bfloat16S2_fS2_fjLj2048ELj1ELj4ELj1ELj16ENS_18Kernel_traits_baseILj2048ES2_S2_fS2_fjLj128EEEEELb0ELb1ELb0EEEvNS_9FwdParamsE,@function
        .size           _ZN10layer_norm31ln_parallel_residual_fwd_kernelINS_13Kernel_traitsI13__nv_bfloat16S2_fS2_fjLj2048ELj1ELj4ELj1ELj16ENS_18Kernel_traits_baseILj2048ES2_S2_fS2_fjLj128EEEEELb0ELb1ELb0EEEvNS_9FwdParamsE,(.L_x_52444 - _ZN10layer_norm31ln_parallel_residual_fwd_kernelINS_13Kernel_traitsI13__nv_bfloat16S2_fS2_fjLj2048ELj1ELj4ELj1ELj16ENS_18Kernel_traits_baseILj2048ES2_S2_fS2_fjLj128EEEEELb0ELb1ELb0EEEvNS_9FwdParamsE)
        .other          _ZN10layer_norm31ln_parallel_residual_fwd_kernelINS_13Kernel_traitsI13__nv_bfloat16S2_fS2_fjLj2048ELj1ELj4ELj1ELj16ENS_18Kernel_traits_baseILj2048ES2_S2_fS2_fjLj128EEEEELb0ELb1ELb0EEEvNS_9FwdParamsE,@"STO_CUDA_ENTRY STV_DEFAULT"
_ZN10layer_norm31ln_parallel_residual_fwd_kernelINS_13Kernel_traitsI13__nv_bfloat16S2_fS2_fjLj2048ELj1ELj4ELj1ELj16ENS_18Kernel_traits_baseILj2048ES2_S2_fS2_fjLj128EEEEELb0ELb1ELb0EEEvNS_9FwdParamsE:
.text._ZN10layer_norm31ln_parallel_residual_fwd_kernelINS_13Kernel_traitsI13__nv_bfloat16S2_fS2_fjLj2048ELj1ELj4ELj1ELj16ENS_18Kernel_traits_baseILj2048ES2_S2_fS2_fjLj128EEEEELb0ELb1ELb0EEEvNS_9FwdParamsE:
        /* <DEDUP_REMOVED lines=36> */
.L_x_16523:
[----:B01----:R-:W-:Y:S05]  /*0240*/  BSYNC B0 ;  /* 0x0000000000007941 */ /* 0x003fea0003800000 */
.L_x_16522:
        /* <DEDUP_REMOVED lines=13> */
.L_x_16525:
[----:B0-----:R-:W-:Y:S05]  /*0320*/  BSYNC B0 ;  /* 0x0000000000007941 */ /* 0x001fea0003800000 */
.L_x_16524:
        /* <DEDUP_REMOVED lines=13> */
.L_x_16527:
[----:B0-----:R-:W-:Y:S05]  /*0400*/  BSYNC B0 ;  /* 0x0000000000007941 */ /* 0x001fea0003800000 */
.L_x_16526:
        /* <DEDUP_REMOVED lines=13> */
.L_x_16529:
[----:B0-----:R-:W-:Y:S05]  /*04e0*/  BSYNC B0 ;  /* 0x0000000000007941 */ /* 0x001fea0003800000 */
.L_x_16528:
        /* <DEDUP_REMOVED lines=13> */
.L_x_16531:
[----:B0-----:R-:W-:Y:S05]  /*05c0*/  BSYNC B0 ;  /* 0x0000000000007941 */ /* 0x001fea0003800000 */
.L_x_16530:
        /* <DEDUP_REMOVED lines=16> */
.L_x_16533:
[----:B0-----:R-:W-:Y:S05]  /*06d0*/  BSYNC B0 ;  /* 0x0000000000007941 */ /* 0x001fea0003800000 */
.L_x_16532:
[----:B------:R-:W-:Y:S01]  /*06e0*/  ISETP.GE.U32.AND P1, PT, R131, 0xe0, PT ;  /* 0x000000e08300780c */ /* 0x000fe20003f26070 */
[----:B------:R-:W-:Y:S01]  /*06f0*/  BSSY B0, `(.L_x_16534) ;  /* 0x0000011000007945 */ /* 0x000fe20003800000 */
[----:B------:R-:W-:Y:S02]  /*0700*/  SHF.R.U32.HI R0, RZ, 0x5, R16 ;  /* 0x00000005ff007819 */ /* 0x000fe40000011610 */
[----:B------:R-:W-:Y:S02]  /*0710*/  LOP3.LUT R130, R130, 0xfffffff7, RZ, 0xc0, !PT ;  /* 0xfffffff782827812 */ /* 0x000fe400078ec0ff */
[----:B------:R-:W-:-:S07]  /*0720*/  LEA R206, R17, R0, 0x2 ;  /* 0x0000000011ce7211 */ /* 0x000fce00078e10ff */
        /* <DEDUP_REMOVED lines=13> */
.L_x_16535:
[----:B0-----:R-:W-:Y:S05]  /*0800*/  BSYNC B0 ;  /* 0x0000000000007941 */ /* 0x001fea0003800000 */
.L_x_16534:
        /* <DEDUP_REMOVED lines=15> */
.L_x_16537:
[----:B0-----:R-:W-:Y:S05]  /*0900*/  BSYNC B0 ;  /* 0x0000000000007941 */ /* 0x001fea0003800000 */
.L_x_16536:
[----:B------:R-:W-:-:S13]  /*0910*/  ISETP.GE.AND P1, PT, R206, c[0x0][0x164], PT ;  /* 0x00005900ce007a0c */ /* 0x000fda0003f26270 */
[----:B------:R-:W-:Y:S05]  /*0920*/  @P1 EXIT ;  /* 0x000000000000194d */ /* 0x000fea0003800000 */
        /* <DEDUP_REMOVED lines=129> */
.L_x_16701:
        /* <DEDUP_REMOVED lines=15> */
[----:B------:R-:W-:Y:S02]  /*1230*/  @P2 LEA.HI.X R59, R212, c[0x0][0x17c], RZ, 0x4, P1 ;  /* 0x00005f00d43b2a11 */ /* 0x000fe400008f24ff */
[----:B------:R-:W-:-:S03]  /*1240*/  ISETP.NE.U32.AND P1, PT, RZ, c[0x0][0x180], PT ;  /* 0x00006000ff007a0c */ /* 0x000fc60003f25070 */
[----:B------:R0:W5:Y:S01]  /*1250*/  @P2 LDG.E.128 R44, [R58.64] ;  /* 0x000000043a2c2981 */ /* 0x000162000c1e1d00 */
[----:B------:R-:W-:Y:S02]  /*1260*/  ISETP.NE.AND.EX P1, PT, RZ, c[0x0][0x184], PT, P1 ;  /* 0x00006100ff007a0c */ /* 0x000fe40003f25310 */
[----:B------:R-:W-:-:S04]  /*1270*/  ISETP.NE.U32.AND P2, PT, RZ, c[0x0][0x178], PT ;  /* 0x00005e00ff007a0c */ /* 0x000fc80003f45070 */
[----:B------:R-:W-:-:S07]  /*1280*/  ISETP.NE.AND.EX P2, PT, RZ, c[0x0][0x17c], PT, P2 ;  /* 0x00005f00ff007a0c */ /* 0x000fce0003f45320 */
[----:B------:R-:W-:-:S04]  /*1290*/  @P1 LEA R56, P3, R212, c[0x0][0x180], 0x5 ;  /* 0x00006000d4381a11 */ /* 0x000fc800078628ff */
[----:B------:R-:W-:-:S05]  /*12a0*/  @P1 LEA.HI.X R57, R212, c[0x0][0x184], RZ, 0x5, P3 ;  /* 0x00006100d4391a11 */ /* 0x000fca00018f2cff */
[----:B------:R2:W5:Y:S04]  /*12b0*/  @P1 LDG.E.128 R48, [R56.64] ;  /* 0x0000000438301981 */ /* 0x000568000c1e1d00 */
[----:B------:R2:W5:Y:S02]  /*12c0*/  @P1 LDG.E.128 R52, [R56.64+0x10] ;  /* 0x0000100438341981 */ /* 0x000564000c1e1d00 */
[----:B--2---:R-:W-:Y:S01]  /*12d0*/  PRMT R56, RZ, 0x5410, R60 ;  /* 0x00005410ff387816 */ /* 0x004fe2000000003c */
[----:B------:R-:W-:Y:S05]  /*12e0*/  @P2 BRA `(.L_x_16540) ;  /* 0x0000003000002947 */ /* 0x000fea0003800000 */
[----:B0-----:R-:W-:Y:S05]  /*12f0*/  @!P1 BRA `(.L_x_16541) ;  /* 0x0000005000009947 */ /* 0x001fea0003800000 */
[----:B-----5:R-:W-:Y:S01]  /*1300*/  FADD.FTZ R56, R48, R56 ;  /* 0x0000003830387221 */ /* 0x020fe20000010000 */
[----:B------:R-:W-:Y:S05]  /*1310*/  BRA `(.L_x_16541) ;  /* 0x0000003000007947 */ /* 0x000fea0003800000 */
.L_x_16540:
[----:B0----5:R-:W-:-:S05]  /*1320*/  PRMT R57, RZ, 0x5410, R44 ;  /* 0x00005410ff397816 */ /* 0x021fca000000002c */
[----:B------:R-:W-:-:S04]  /*1330*/  FADD.FTZ R56, R57, R56 ;  /* 0x0000003839387221 */ /* 0x000fc80000010000 */
[----:B------:R-:W-:Y:S02]  /*1340*/  @P1 FADD.FTZ R56, R48, R56 ;  /* 0x0000003830381221 */ /* 0x000fe40000010000 */
.L_x_16541:
[----:B------:R-:W-:Y:S01]  /*1350*/  PRMT R57, RZ, 0x7610, R60 ;  /* 0x00007610ff397816 */ /* 0x000fe2000000003c */
[----:B------:R-:W-:Y:S05]  /*1360*/  @P2 BRA `(.L_x_16542) ;  /* 0x0000003000002947 */ /* 0x000fea0003800000 */
[----:B------:R-:W-:Y:S05]  /*1370*/  @!P1 BRA `(.L_x_16543) ;  /* 0x0000005000009947 */ /* 0x000fea0003800000 */
[----:B-----5:R-:W-:Y:S01]  /*1380*/  FADD.FTZ R57, R49, R57 ;  /* 0x0000003931397221 */ /* 0x020fe20000010000 */
[----:B------:R-:W-:Y:S05]  /*1390*/  BRA `(.L_x_16543) ;  /* 0x0000003000007947 */ /* 0x000fea0003800000 */
.L_x_16542:
[----:B-----5:R-:W-:-:S05]  /*13a0*/  PRMT R58, RZ, 0x7610, R44 ;  /* 0x00007610ff3a7816 */ /* 0x020fca000000002c */
[----:B------:R-:W-:-:S04]  /*13b0*/  FADD.FTZ R57, R58, R57 ;  /* 0x000000393a397221 */ /* 0x000fc80000010000 */
[----:B------:R-:W-:Y:S02]  /*13c0*/  @P1 FADD.FTZ R57, R49, R57 ;  /* 0x0000003931391221 */ /* 0x000fe40000010000 */
.L_x_16543:
[----:B------:R-:W-:Y:S01]  /*13d0*/  PRMT R58, RZ, 0x5410, R61 ;  /* 0x00005410ff3a7816 */ /* 0x000fe2000000003d */
[----:B------:R-:W-:Y:S05]  /*13e0*/  @P2 BRA `(.L_x_16544) ;  /* 0x0000003000002947 */ /* 0x000fea0003800000 */
[----:B------:R-:W-:Y:S05]  /*13f0*/  @!P1 BRA `(.L_x_16545) ;  /* 0x0000005000009947 */ /* 0x000fea0003800000 */
[----:B-----5:R-:W-:Y:S01]  /*1400*/  FADD.FTZ R58, R50, R58 ;  /* 0x0000003a323a7221 */ /* 0x020fe20000010000 */
[----:B------:R-:W-:Y:S05]  /*1410*/  BRA `(.L_x_16545) ;  /* 0x0000003000007947 */ /* 0x000fea0003800000 */
.L_x_16544:
[----:B-----5:R-:W-:-:S05]  /*1420*/  PRMT R59, RZ, 0x5410, R45 ;  /* 0x00005410ff3b7816 */ /* 0x020fca000000002d */
[----:B------:R-:W-:-:S04]  /*1430*/  FADD.FTZ R58, R59, R58 ;  /* 0x0000003a3b3a7221 */ /* 0x000fc80000010000 */
[----:B------:R-:W-:Y:S02]  /*1440*/  @P1 FADD.FTZ R58, R50, R58 ;  /* 0x0000003a323a1221 */ /* 0x000fe40000010000 */
.L_x_16545:
[----:B------:R-:W-:Y:S01]  /*1450*/  PRMT R59, RZ, 0x7610, R61 ;  /* 0x00007610ff3b7816 */ /* 0x000fe2000000003d */
[----:B------:R-:W-:Y:S05]  /*1460*/  @P2 BRA `(.L_x_16546) ;  /* 0x0000003000002947 */ /* 0x000fea0003800000 */
[----:B------:R-:W-:Y:S05]  /*1470*/  @!P1 BRA `(.L_x_16547) ;  /* 0x0000005000009947 */ /* 0x000fea0003800000 */
[----:B-----5:R-:W-:Y:S01]  /*1480*/  FADD.FTZ R59, R51, R59 ;  /* 0x0000003b333b7221 */ /* 0x020fe20000010000 */
[----:B------:R-:W-:Y:S05]  /*1490*/  BRA `(.L_x_16547) ;  /* 0x0000003000007947 */ /* 0x000fea0003800000 */
.L_x_16546:
[----:B-----5:R-:W-:-:S05]  /*14a0*/  PRMT R60, RZ, 0x7610, R45 ;  /* 0x00007610ff3c7816 */ /* 0x020fca000000002d */
[----:B------:R-:W-:-:S04]  /*14b0*/  FADD.FTZ R59, R60, R59 ;  /* 0x0000003b3c3b7221 */ /* 0x000fc80000010000 */
[----:B------:R-:W-:Y:S02]  /*14c0*/  @P1 FADD.FTZ R59, R51, R59 ;  /* 0x0000003b333b1221 */ /* 0x000fe40000010000 */
.L_x_16547:
[----:B------:R-:W-:Y:S01]  /*14d0*/  PRMT R60, RZ, 0x5410, R62 ;  /* 0x00005410ff3c7816 */ /* 0x000fe2000000003e */
[----:B------:R-:W-:Y:S05]  /*14e0*/  @P2 BRA `(.L_x_16548) ;  /* 0x0000003000002947 */ /* 0x000fea0003800000 */
[----:B------:R-:W-:Y:S05]  /*14f0*/  @!P1 BRA `(.L_x_16549) ;  /* 0x0000005000009947 */ /* 0x000fea0003800000 */
[----:B-----5:R-:W-:Y:S01]  /*1500*/  FADD.FTZ R60, R52, R60 ;  /* 0x0000003c343c7221 */ /* 0x020fe20000010000 */
[----:B------:R-:W-:Y:S05]  /*1510*/  BRA `(.L_x_16549) ;  /* 0x0000003000007947 */ /* 0x000fea0003800000 */
.L_x_16548:
[----:B-----5:R-:W-:-:S05]  /*1520*/  PRMT R61, RZ, 0x5410, R46 ;  /* 0x00005410ff3d7816 */ /* 0x020fca000000002e */
[----:B------:R-:W-:-:S04]  /*1530*/  FADD.FTZ R60, R61, R60 ;  /* 0x0000003c3d3c7221 */ /* 0x000fc80000010000 */
[----:B------:R-:W-:Y:S02]  /*1540*/  @P1 FADD.FTZ R60, R52, R60 ;  /* 0x0000003c343c1221 */ /* 0x000fe40000010000 */
.L_x_16549:
[----:B------:R-:W-:Y:S01]  /*1550*/  PRMT R61, RZ, 0x7610, R62 ;  /* 0x00007610ff3d7816 */ /* 0x000fe2000000003e */
[----:B------:R-:W-:Y:S05]  /*1560*/  @P2 BRA `(.L_x_16550) ;  /* 0x0000003000002947 */ /* 0x000fea0003800000 */
[----:B------:R-:W-:Y:S05]  /*1570*/  @!P1 BRA `(.L_x_16551) ;  /* 0x0000005000009947 */ /* 0x000fea0003800000 */
[----:B-----5:R-:W-:Y:S01]  /*1580*/  FADD.FTZ R61, R53, R61 ;  /* 0x0000003d353d7221 */ /* 0x020fe20000010000 */
[----:B------:R-:W-:Y:S05]  /*1590*/  BRA `(.L_x_16551) ;  /* 0x0000003000007947 */ /* 0x000fea0003800000 */
.L_x_16550:
[----:B-----5:R-:W-:-:S05]  /*15a0*/  PRMT R62, RZ, 0x7610, R46 ;  /* 0x00007610ff3e7816 */ /* 0x020fca000000002e */
[----:B------:R-:W-:-:S04]  /*15b0*/  FADD.FTZ R61, R62, R61 ;  /* 0x0000003d3e3d7221 */ /* 0x000fc80000010000 */
[----:B------:R-:W-:Y:S02]  /*15c0*/  @P1 FADD.FTZ R61, R53, R61 ;  /* 0x0000003d353d1221 */ /* 0x000fe40000010000 */
.L_x_16551:
[----:B------:R-:W-:Y:S01]  /*15d0*/  PRMT R62, RZ, 0x5410, R63 ;  /* 0x00005410ff3e7816 */ /* 0x000fe2000000003f */
[----:B------:R-:W-:Y:S05]  /*15e0*/  @P2 BRA `(.L_x_16552) ;  /* 0x0000003000002947 */ /* 0x000fea0003800000 */
[----:B------:R-:W-:Y:S05]  /*15f0*/  @!P1 BRA `(.L_x_16553) ;  /* 0x0000005000009947 */ /* 0x000fea0003800000 */
[----:B-----5:R-:W-:Y:S01]  /*1600*/  FADD.FTZ R62, R54, R62 ;  /* 0x0000003e363e7221 */ /* 0x020fe20000010000 */
[----:B------:R-:W-:Y:S05]  /*1610*/  BRA `(.L_x_16553) ;  /* 0x0000003000007947 */ /* 0x000fea0003800000 */
.L_x_16552:
[----:B-----5:R-:W-:-:S05]  /*1620*/  PRMT R121, RZ, 0x5410, R47 ;  /* 0x00005410ff797816 */ /* 0x020fca000000002f */
[----:B------:R-:W-:-:S04]  /*1630*/  FADD.FTZ R62, R121, R62 ;  /* 0x0000003e793e7221 */ /* 0x000fc80000010000 */
[----:B------:R-:W-:Y:S02]  /*1640*/  @P1 FADD.FTZ R62, R54, R62 ;  /* 0x0000003e363e1221 */ /* 0x000fe40000010000 */
.L_x_16553:
[----:B------:R-:W-:Y:S01]  /*1650*/  PRMT R63, RZ, 0x7610, R63 ;  /* 0x00007610ff3f7816 */ /* 0x000fe2000000003f */
[----:B------:R-:W-:Y:S05]  /*1660*/  @P2 BRA `(.L_x_16554) ;  /* 0x0000003000002947 */ /* 0x000fea0003800000 */
[----:B------:R-:W-:Y:S05]  /*1670*/  @!P1 BRA `(.L_x_16555) ;  /* 0x0000005000009947 */ /* 0x000fea0003800000 */
[----:B-----5:R-:W-:Y:S01]  /*1680*/  FADD.FTZ R63, R55, R63 ;  /* 0x0000003f373f7221 */ /* 0x020fe20000010000 */
[----:B------:R-:W-:Y:S05]  /*1690*/  BRA `(.L_x_16555) ;  /* 0x0000003000007947 */ /* 0x000fea0003800000 */
.L_x_16554:
[----:B-----5:R-:W-:-:S05]  /*16a0*/  PRMT R120, RZ, 0x7610, R47 ;  /* 0x00007610ff787816 */ /* 0x020fca000000002f */
[----:B------:R-:W-:-:S04]  /*16b0*/  FADD.FTZ R63, R120, R63 ;  /* 0x0000003f783f7221 */ /* 0x000fc80000010000 */
[----:B------:R-:W-:Y:S02]  /*16c0*/  @P1 FADD.FTZ R63, R55, R63 ;  /* 0x0000003f373f1221 */ /* 0x000fe40000010000 */
.L_x_16555:
[C---:B------:R-:W-:Y:S02]  /*16d0*/  LEA R120, P1, R212.reuse, c[0x0][0x188], 0x5 ;  /* 0x00006200d4787a11 */ /* 0x040fe400078228ff */
[C---:B------:R-:W-:Y:S02]  /*16e0*/  IADD3 R123, R212.reuse, 0x20, RZ ;  /* 0x00000020d47b7810 */ /* 0x040fe40007ffe0ff */
[----:B------:R-:W-:-:S05]  /*16f0*/  LEA.HI.X R121, R212, c[0x0][0x18c], RZ, 0x5, P1 ;  /* 0x00006300d4797a11 */ /* 0x000fca00008f2cff */
[----:B------:R0:W-:Y:S04]  /*1700*/  STG.E.128 [R120.64], R56 ;  /* 0x0000003878007986 */ /* 0x0001e8000c101d04 */
[----:B------:R0:W-:Y:S02]  /*1710*/  STG.E.128 [R120.64+0x10], R60 ;  /* 0x0000103c78007986 */ /* 0x0001e4000c101d04 */
.L_x_16539:
[----:B------:R-:W-:Y:S05]  /*1720*/  BSYNC B0 ;  /* 0x0000000000007941 */ /* 0x000fea0003800000 */
.L_x_16538:
        /* <DEDUP_REMOVED lines=9> */
[----:B------:R-:W-:Y:S02]  /*17c0*/  @P2 LEA.HI.X R67, R123, c[0x0][0x17c], RZ, 0x4, P1 ;  /* 0x00005f007b432a11 */ /* 0x000fe400008f24ff */
[----:B------:R-:W-:-:S03]  /*17d0*/  ISETP.NE.U32.AND P1, PT, RZ, c[0x0][0x180], PT ;  /* 0x00006000ff007a0c */ /* 0x000fc60003f25070 */
[----:B-----5:R1:W5:Y:S01]  /*17e0*/  @P2 LDG.E.128 R44, [R66.64] ;  /* 0x00000004422c2981 */ /* 0x020362000c1e1d00 */
        /* <DEDUP_REMOVED lines=9> */
[----:B-1----:R-:W-:Y:S05]  /*1880*/  @!P1 BRA `(.L_x_16559) ;  /* 0x0000005000009947 */ /* 0x002fea0003800000 */
[----:B-----5:R-:W-:Y:S01]  /*1890*/  FADD.FTZ R64, R48, R64 ;  /* 0x0000004030407221 */ /* 0x020fe20000010000 */
[----:B------:R-:W-:Y:S05]  /*18a0*/  BRA `(.L_x_16559) ;  /* 0x0000003000007947 */ /* 0x000fea0003800000 */
.L_x_16558:
[----:B-1---5:R-:W-:-:S05]  /*18b0*/  PRMT R65, RZ, 0x5410, R44 ;  /* 0x00005410ff417816 */ /* 0x022fca000000002c */
[----:B------:R-:W-:-:S04]  /*18c0*/  FADD.FTZ R64, R65, R64 ;  /* 0x0000004041407221 */ /* 0x000fc80000010000 */
[----:B------:R-:W-:Y:S02]  /*18d0*/  @P1 FADD.FTZ R64, R48, R64 ;  /* 0x0000004030401221 */ /* 0x000fe40000010000 */
.L_x_16559:
[----:B------:R-:W-:Y:S01]  /*18e0*/  PRMT R65, RZ, 0x7610, R68 ;  /* 0x00007610ff417816 */ /* 0x000fe20000000044 */
[----:B------:R-:W-:Y:S05]  /*18f0*/  @P2 BRA `(.L_x_16560) ;  /* 0x0000003000002947 */ /* 0x000fea0003800000 */
[----:B------:R-:W-:Y:S05]  /*1900*/  @!P1 BRA `(.L_x_16561) ;  /* 0x0000005000009947 */ /* 0x000fea0003800000 */
[----:B-----5:R-:W-:Y:S01]  /*1910*/  FADD.FTZ R65, R49, R65 ;  /* 0x0000004131417221 */ /* 0x020fe20000010000 */
[----:B------:R-:W-:Y:S05]  /*1920*/  BRA `(.L_x_16561) ;  /* 0x0000003000007947 */ /* 0x000fea0003800000 */
.L_x_16560:
[----:B-----5:R-:W-:-:S05]  /*1930*/  PRMT R66, RZ, 0x7610, R44 ;  /* 0x00007610ff427816 */ /* 0x020fca000000002c */
[----:B------:R-:W-:-:S04]  /*1940*/  FADD.FTZ R65, R66, R65 ;  /* 0x0000004142417221 */ /* 0x000fc80000010000 */
[----:B------:R-:W-:Y:S02]  /*1950*/  @P1 FADD.FTZ R65, R49, R65 ;  /* 0x0000004131411221 */ /* 0x000fe40000010000 */
.L_x_16561:
[----:B------:R-:W-:Y:S01]  /*1960*/  PRMT R66, RZ, 0x5410, R69 ;  /* 0x00005410ff427816 */ /* 0x000fe20000000045 */
[----:B------:R-:W-:Y:S05]  /*1970*/  @P2 BRA `(.L_x_16562) ;  /* 0x0000003000002947 */ /* 0x000fea0003800000 */
[----:B------:R-:W-:Y:S05]  /*1980*/  @!P1 BRA `(.L_x_16563) ;  /* 0x0000005000009947 */ /* 0x000fea0003800000 */
[----:B-----5:R-:W-:Y:S01]  /*1990*/  FADD.FTZ R66, R50, R66 ;  /* 0x0000004232427221 */ /* 0x020fe20000010000 */
[----:B------:R-:W-:Y:S05]  /*19a0*/  BRA `(.L_x_16563) ;  /* 0x0000003000007947 */ /* 0x000fea0003800000 */
.L_x_16562:
[----:B-----5:R-:W-:-:S05]  /*19b0*/  PRMT R67, RZ, 0x5410, R45 ;  /* 0x00005410ff437816 */ /* 0x020fca000000002d */
[----:B------:R-:W-:-:S04]  /*19c0*/  FADD.FTZ R66, R67, R66 ;  /* 0x0000004243427221 */ /* 0x000fc80000010000 */
[----:B------:R-:W-:Y:S02]  /*19d0*/  @P1 FADD.FTZ R66, R50, R66 ;  /* 0x0000004232421221 */ /* 0x000fe40000010000 */
.L_x_16563:
[----:B------:R-:W-:Y:S01]  /*19e0*/  PRMT R67, RZ, 0x7610, R69 ;  /* 0x00007610ff437816 */ /* 0x000fe20000000045 */
[----:B------:R-:W-:Y:S05]  /*19f0*/  @P2 BRA `(.L_x_16564) ;  /* 0x0000003000002947 */ /* 0x000fea0003800000 */
[----:B------:R-:W-:Y:S05]  /*1a00*/  @!P1 BRA `(.L_x_16565) ;  /* 0x0000005000009947 */ /* 0x000fea0003800000 */
[----:B-----5:R-:W-:Y:S01]  /*1a10*/  FADD.FTZ R67, R51, R67 ;  /* 0x0000004333437221 */ /* 0x020fe20000010000 */
[----:B------:R-:W-:Y:S05]  /*1a20*/  BRA `(.L_x_16565) ;  /* 0x0000003000007947 */ /* 0x000fea0003800000 */
.L_x_16564:
[----:B-----5:R-:W-:-:S05]  /*1a30*/  PRMT R68, RZ, 0x7610, R45 ;  /* 0x00007610ff447816 */ /* 0x020fca000000002d */
[----:B------:R-:W-:-:S04]  /*1a40*/  FADD.FTZ R67, R68, R67 ;  /* 0x0000004344437221 */ /* 0x000fc80000010000 */
[----:B------:R-:W-:Y:S02]  /*1a50*/  @P1 FADD.FTZ R67, R51, R67 ;  /* 0x0000004333431221 */ /* 0x000fe40000010000 */
.L_x_16565:
[----:B------:R-:W-:Y:S01]  /*1a60*/  PRMT R68, RZ, 0x5410, R70 ;  /* 0x00005410ff447816 */ /* 0x000fe20000000046 */
[----:B------:R-:W-:Y:S05]  /*1a70*/  @P2 BRA `(.L_x_16566) ;  /* 0x0000003000002947 */ /* 0x000fea0003800000 */
[----:B------:R-:W-:Y:S05]  /*1a80*/  @!P1 BRA `(.L_x_16567) ;  /* 0x0000005000009947 */ /* 0x000fea0003800000 */
[----:B-----5:R-:W-:Y:S01]  /*1a90*/  FADD.FTZ R68, R52, R68 ;  /* 0x0000004434447221 */ /* 0x020fe20000010000 */
[----:B------:R-:W-:Y:S05]  /*1aa0*/  BRA `(.L_x_16567) ;  /* 0x0000003000007947 */ /* 0x000fea0003800000 */
.L_x_16566:
[----:B-----5:R-:W-:-:S05]  /*1ab0*/  PRMT R69, RZ, 0x5410, R46 ;  /* 0x00005410ff457816 */ /* 0x020fca000000002e */
[----:B------:R-:W-:-:S04]  /*1ac0*/  FADD.FTZ R68, R69, R68 ;  /* 0x0000004445447221 */ /* 0x000fc80000010000 */
[----:B------:R-:W-:Y:S02]  /*1ad0*/  @P1 FADD.FTZ R68, R52, R68 ;  /* 0x0000004434441221 */ /* 0x000fe40000010000 */
.L_x_16567:
[----:B------:R-:W-:Y:S01]  /*1ae0*/  PRMT R69, RZ, 0x7610, R70 ;  /* 0x00007610ff457816 */ /* 0x000fe20000000046 */
[----:B------:R-:W-:Y:S05]  /*1af0*/  @P2 BRA `(.L_x_16568) ;  /* 0x0000003000002947 */ /* 0x000fea0003800000 */
[----:B------:R-:W-:Y:S05]  /*1b00*/  @!P1 BRA `(.L_x_16569) ;  /* 0x0000005000009947 */ /* 0x000fea0003800000 */
[----:B-----5:R-:W-:Y:S01]  /*1b10*/  FADD.FTZ R69, R53, R69 ;  /* 0x0000004535457221 */ /* 0x020fe20000010000 */
[----:B------:R-:W-:Y:S05]  /*1b20*/  BRA `(.L_x_16569) ;  /* 0x0000003000007947 */ /* 0x000fea0003800000 */
.L_x_16568:
[----:B-----5:R-:W-:-:S05]  /*1b30*/  PRMT R70, RZ, 0x7610, R46 ;  /* 0x00007610ff467816 */ /* 0x020fca000000002e */
[----:B------:R-:W-:-:S04]  /*1b40*/  FADD.FTZ R69, R70, R69 ;  /* 0x0000004546457221 */ /* 0x000fc80000010000 */
[----:B------:R-:W-:Y:S02]  /*1b50*/  @P1 FADD.FTZ R69, R53, R69 ;  /* 0x0000004535451221 */ /* 0x000fe40000010000 */
.L_x_16569:
[----:B------:R-:W-:Y:S01]  /*1b60*/  PRMT R70, RZ, 0x5410, R71 ;  /* 0x00005410ff467816 */ /* 0x000fe20000000047 */
[----:B------:R-:W-:Y:S05]  /*1b70*/  @P2 BRA `(.L_x_16570) ;  /* 0x0000003000002947 */ /* 0x000fea0003800000 */
[----:B------:R-:W-:Y:S05]  /*1b80*/  @!P1 BRA `(.L_x_16571) ;  /* 0x0000005000009947 */ /* 0x000fea0003800000 */
[----:B-----5:R-:W-:Y:S01]  /*1b90*/  FADD.FTZ R70, R54, R70 ;  /* 0x0000004636467221 */ /* 0x020fe20000010000 */
[----:B------:R-:W-:Y:S05]  /*1ba0*/  BRA `(.L_x_16571) ;  /* 0x0000003000007947 */ /* 0x000fea0003800000 */
.L_x_16570:
[----:B0----5:R-:W-:-:S05]  /*1bb0*/  PRMT R121, RZ, 0x5410, R47 ;  /* 0x00005410ff797816 */ /* 0x021fca000000002f */
[----:B------:R-:W-:-:S04]  /*1bc0*/  FADD.FTZ R70, R121, R70 ;  /* 0x0000004679467221 */ /* 0x000fc80000010000 */
[----:B------:R-:W-:Y:S02]  /*1bd0*/  @P1 FADD.FTZ R70, R54, R70 ;  /* 0x0000004636461221 */ /* 0x000fe40000010000 */
.L_x_16571:
[----:B------:R-:W-:Y:S01]  /*1be0*/  PRMT R71, RZ, 0x7610, R71 ;  /* 0x00007610ff477816 */ /* 0x000fe20000000047 */
[----:B------:R-:W-:Y:S05]  /*1bf0*/  @P2 BRA `(.L_x_16572) ;  /* 0x0000003000002947 */ /* 0x000fea0003800000 */
[----:B------:R-:W-:Y:S05]  /*1c00*/  @!P1 BRA `(.L_x_16573) ;  /* 0x0000005000009947 */ /* 0x000fea0003800000 */
[----:B-----5:R-:W-:Y:S01]  /*1c10*/  FADD.FTZ R71, R55, R71 ;  /* 0x0000004737477221 */ /* 0x020fe20000010000 */
[----:B------:R-:W-:Y:S05]  /*1c20*/  BRA `(.L_x_16573) ;  /* 0x0000003000007947 */ /* 0x000fea0003800000 */
.L_x_16572:
[----:B0----5:R-:W-:-:S05]  /*1c30*/  PRMT R120, RZ, 0x7610, R47 ;  /* 0x00007610ff787816 */ /* 0x021fca000000002f */
[----:B------:R-:W-:-:S04]  /*1c40*/  FADD.FTZ R71, R120, R71 ;  /* 0x0000004778477221 */ /* 0x000fc80000010000 */
[----:B------:R-:W-:Y:S02]  /*1c50*/  @P1 FADD.FTZ R71, R55, R71 ;  /* 0x0000004737471221 */ /* 0x000fe40000010000 */
.L_x_16573:
[----:B0-----:R-:W-:-:S04]  /*1c60*/  LEA R120, P1, R123, c[0x0][0x188], 0x5 ;  /* 0x000062007b787a11 */ /* 0x001fc800078228ff */
[C---:B------:R-:W-:Y:S02]  /*1c70*/  LEA.HI.X R121, R123.reuse, c[0x0][0x18c], RZ, 0x5, P1 ;  /* 0x000063007b797a11 */ /* 0x040fe400008f2cff */
[----:B------:R-:W-:-:S03]  /*1c80*/  IADD3 R123, R123, 0x20, RZ ;  /* 0x000000207b7b7810 */ /* 0x000fc60007ffe0ff */
[----:B------:R0:W-:Y:S04]  /*1c90*/  STG.E.128 [R120.64], R64 ;  /* 0x0000004078007986 */ /* 0x0001e8000c101d04 */
[----:B------:R0:W-:Y:S02]  /*1ca0*/  STG.E.128 [R120.64+0x10], R68 ;  /* 0x0000104478007986 */ /* 0x0001e4000c101d04 */
.L_x_16557:
[----:B------:R-:W-:Y:S05]  /*1cb0*/  BSYNC B0 ;  /* 0x0000000000007941 */ /* 0x000fea0003800000 */
.L_x_16556:
        /* <DEDUP_REMOVED lines=24> */
.L_x_16576:
[----:B-1---5:R-:W-:-:S05]  /*1e40*/  PRMT R73, RZ, 0x5410, R44 ;  /* 0x00005410ff497816 */ /* 0x022fca000000002c */
[----:B------:R-:W-:-:S04]  /*1e50*/  FADD.FTZ R72, R73, R72 ;  /* 0x0000004849487221 */ /* 0x000fc80000010000 */
[----:B------:R-:W-:Y:S02]  /*1e60*/  @P1 FADD.FTZ R72, R48, R72 ;  /* 0x0000004830481221 */ /* 0x000fe40000010000 */
.L_x_16577:
[----:B------:R-:W-:Y:S01]  /*1e70*/  PRMT R73, RZ, 0x7610, R76 ;  /* 0x00007610ff497816 */ /* 0x000fe2000000004c */
[----:B------:R-:W-:Y:S05]  /*1e80*/  @P2 BRA `(.L_x_16578) ;  /* 0x0000003000002947 */ /* 0x000fea0003800000 */
[----:B------:R-:W-:Y:S05]  /*1e90*/  @!P1 BRA `(.L_x_16579) ;  /* 0x0000005000009947 */ /* 0x000fea0003800000 */
[----:B-----5:R-:W-:Y:S01]  /*1ea0*/  FADD.FTZ R73, R49, R73 ;  /* 0x0000004931497221 */ /* 0x020fe20000010000 */
[----:B------:R-:W-:Y:S05]  /*1eb0*/  BRA `(.L_x_16579) ;  /* 0x0000003000007947 */ /* 0x000fea0003800000 */
.L_x_16578:
[----:B-----5:R-:W-:-:S05]  /*1ec0*/  PRMT R74, RZ, 0x7610, R44 ;  /* 0x00007610ff4a7816 */ /* 0x020fca000000002c */
[----:B------:R-:W-:-:S04]  /*1ed0*/  FADD.FTZ R73, R74, R73 ;  /* 0x000000494a497221 */ /* 0x000fc80000010000 */
[----:B------:R-:W-:Y:S02]  /*1ee0*/  @P1 FADD.FTZ R73, R49, R73 ;  /* 0x0000004931491221 */ /* 0x000fe40000010000 */
.L_x_16579:
[----:B------:R-:W-:Y:S01]  /*1ef0*/  PRMT R74, RZ, 0x5410, R77 ;  /* 0x00005410ff4a7816 */ /* 0x000fe2000000004d */
[----:B------:R-:W-:Y:S05]  /*1f00*/  @P2 BRA `(.L_x_16580) ;  /* 0x0000003000002947 */ /* 0x000fea0003800000 */
[----:B------:R-:W-:Y:S05]  /*1f10*/  @!P1 BRA `(.L_x_16581) ;  /* 0x0000005000009947 */ /* 0x000fea0003800000 */
[----:B-----5:R-:W-:Y:S01]  /*1f20*/  FADD.FTZ R74, R50, R74 ;  /* 0x0000004a324a7221 */ /* 0x020fe20000010000 */
[----:B------:R-:W-:Y:S05]  /*1f30*/  BRA `(.L_x_16581) ;  /* 0x0000003000007947 */ /* 0x000fea0003800000 */
.L_x_16580:
[----:B-----5:R-:W-:-:S05]  /*1f40*/  PRMT R75, RZ, 0x5410, R45 ;  /* 0x00005410ff4b7816 */ /* 0x020fca000000002d */
[----:B------:R-:W-:-:S04]  /*1f50*/  FADD.FTZ R74, R75, R74 ;  /* 0x0000004a4b4a7221 */ /* 0x000fc80000010000 */
[----:B------:R-:W-:Y:S02]  /*1f60*/  @P1 FADD.FTZ R74, R50, R74 ;  /* 0x0000004a324a1221 */ /* 0x000fe40000010000 */
.L_x_16581:
[----:B------:R-:W-:Y:S01]  /*1f70*/  PRMT R75, RZ, 0x7610, R77 ;  /* 0x00007610ff4b7816 */ /* 0x000fe2000000004d */
[----:B------:R-:W-:Y:S05]  /*1f80*/  @P2 BRA `(.L_x_16582) ;  /* 0x0000003000002947 */ /* 0x000fea0003800000 */
[----:B------:R-:W-:Y:S05]  /*1f90*/  @!P1 BRA `(.L_x_16583) ;  /* 0x0000005000009947 */ /* 0x000fea0003800000 */
[----:B-----5:R-:W-:Y:S01]  /*1fa0*/  FADD.FTZ R75, R51, R75 ;  /* 0x0000004b334b7221 */ /* 0x020fe20000010000 */
[----:B------:R-:W-:Y:S05]  /*1fb0*/  BRA `(.L_x_16583) ;  /* 0x0000003000007947 */ /* 0x000fea0003800000 */
.L_x_16582:
[----:B-----5:R-:W-:-:S05]  /*1fc0*/  PRMT R76, RZ, 0x7610, R45 ;  /* 0x00007610ff4c7816 */ /* 0x020fca000000002d */
[----:B------:R-:W-:-:S04]  /*1fd0*/  FADD.FTZ R75, R76, R75 ;  /* 0x0000004b4c4b7221 */ /* 0x000fc80000010000 */
[----:B------:R-:W-:Y:S02]  /*1fe0*/  @P1 FADD.FTZ R75, R51, R75 ;  /* 0x0000004b334b1221 */ /* 0x000fe40000010000 */
.L_x_16583:
[----:B------:R-:W-:Y:S01]  /*1ff0*/  PRMT R76, RZ, 0x5410, R78 ;  /* 0x00005410ff4c7816 */ /* 0x000fe2000000004e */
[----:B------:R-:W-:Y:S05]  /*2000*/  @P2 BRA `(.L_x_16584) ;  /* 0x0000003000002947 */ /* 0x000fea0003800000 */
[----:B------:R-:W-:Y:S05]  /*2010*/  @!P1 BRA `(.L_x_16585) ;  /* 0x0000005000009947 */ /* 0x000fea0003800000 */
[----:B-----5:R-:W-:Y:S01]  /*2020*/  FADD.FTZ R76, R52, R76 ;  /* 0x0000004c344c7221 */ /* 0x020fe20000010000 */
[----:B------:R-:W-:Y:S05]  /*2030*/  BRA `(.L_x_16585) ;  /* 0x0000003000007947 */ /* 0x000fea0003800000 */
.L_x_16584:
[----:B-----5:R-:W-:-:S05]  /*2040*/  PRMT R77, RZ, 0x5410, R46 ;  /* 0x00005410ff4d7816 */ /* 0x020fca000000002e */
[----:B------:R-:W-:-:S04]  /*2050*/  FADD.FTZ R76, R77, R76 ;  /* 0x0000004c4d4c7221 */ /* 0x000fc80000010000 */
[----:B------:R-:W-:Y:S02]  /*2060*/  @P1 FADD.FTZ R76, R52, R76 ;  /* 0x0000004c344c1221 */ /* 0x000fe40000010000 */
.L_x_16585:
[----:B------:R-:W-:Y:S01]  /*2070*/  PRMT R77, RZ, 0x7610, R78 ;  /* 0x00007610ff4d7816 */ /* 0x000fe2000000004e */
[----:B------:R-:W-:Y:S05]  /*2080*/  @P2 BRA `(.L_x_16586) ;  /* 0x0000003000002947 */ /* 0x000fea0003800000 */
[----:B------:R-:W-:Y:S05]  /*2090*/  @!P1 BRA `(.L_x_16587) ;  /* 0x0000005000009947 */ /* 0x000fea0003800000 */
[----:B-----5:R-:W-:Y:S01]  /*20a0*/  FADD.FTZ R77, R53, R77 ;  /* 0x0000004d354d7221 */ /* 0x020fe20000010000 */
[----:B------:R-:W-:Y:S05]  /*20b0*/  BRA `(.L_x_16587) ;  /* 0x0000003000007947 */ /* 0x000fea0003800000 */
.L_x_16586:
[----:B-----5:R-:W-:-:S05]  /*20c0*/  PRMT R78, RZ, 0x7610, R46 ;  /* 0x00007610ff4e7816 */ /* 0x020fca000000002e */
[----:B------:R-:W-:-:S04]  /*20d0*/  FADD.FTZ R77, R78, R77 ;  /* 0x0000004d4e4d7221 */ /* 0x000fc80000010000 */
[----:B------:R-:W-:Y:S02]  /*20e0*/  @P1 FADD.FTZ R77, R53, R77 ;  /* 0x0000004d354d1221 */ /* 0x000fe40000010000 */
.L_x_16587:
[----:B------:R-:W-:Y:S01]  /*20f0*/  PRMT R78, RZ, 0x5410, R79 ;  /* 0x00005410ff4e7816 */ /* 0x000fe2000000004f */
[----:B------:R-:W-:Y:S05]  /*2100*/  @P2 BRA `(.L_x_16588) ;  /* 0x0000003000002947 */ /* 0x000fea0003800000 */
[----:B------:R-:W-:Y:S05]  /*2110*/  @!P1 BRA `(.L_x_16589) ;  /* 0x0000005000009947 */ /* 0x000fea0003800000 */
[----:B-----5:R-:W-:Y:S01]  /*2120*/  FADD.FTZ R78, R54, R78 ;  /* 0x0000004e364e7221 */ /* 0x020fe20000010000 */
[----:B------:R-:W-:Y:S05]  /*2130*/  BRA `(.L_x_16589) ;  /* 0x0000003000007947 */ /* 0x000fea0003800000 */
.L_x_16588:
[----:B0----5:R-:W-:-:S05]  /*2140*/  PRMT R121, RZ, 0x5410, R47 ;  /* 0x00005410ff797816 */ /* 0x021fca000000002f */
[----:B------:R-:W-:-:S04]  /*2150*/  FADD.FTZ R78, R121, R78 ;  /* 0x0000004e794e7221 */ /* 0x000fc80000010000 */
[----:B------:R-:W-:Y:S02]  /*2160*/  @P1 FADD.FTZ R78, R54, R78 ;  /* 0x0000004e364e1221 */ /* 0x000fe40000010000 */
.L_x_16589:
[----:B------:R-:W-:Y:S01]  /*2170*/  PRMT R79, RZ, 0x7610, R79 ;  /* 0x00007610ff4f7816 */ /* 0x000fe2000000004f */
[----:B------:R-:W-:Y:S05]  /*2180*/  @P2 BRA `(.L_x_16590) ;  /* 0x0000003000002947 */ /* 0x000fea0003800000 */
[----:B------:R-:W-:Y:S05]  /*2190*/  @!P1 BRA `(.L_x_16591) ;  /* 0x0000005000009947 */ /* 0x000fea0003800000 */
[----:B-----5:R-:W-:Y:S01]  /*21a0*/  FADD.FTZ R79, R55, R79 ;  /* 0x0000004f374f7221 */ /* 0x020fe20000010000 */
[----:B------:R-:W-:Y:S05]  /*21b0*/  BRA `(.L_x_16591) ;  /* 0x0000003000007947 */ /* 0x000fea0003800000 */
.L_x_16590:
[----:B0----5:R-:W-:-:S05]  /*21c0*/  PRMT R120, RZ, 0x7610, R47 ;  /* 0x00007610ff787816 */ /* 0x021fca000000002f */
[----:B------:R-:W-:-:S04]  /*21d0*/  FADD.FTZ R79, R120, R79 ;  /* 0x0000004f784f7221 */ /* 0x000fc80000010000 */
[----:B------:R-:W-:Y:S02]  /*21e0*/  @P1 FADD.FTZ R79, R55, R79 ;  /* 0x0000004f374f1221 */ /* 0x000fe40000010000 */
.L_x_16591:
[----:B0-----:R-:W-:-:S04]  /*21f0*/  LEA R120, P1, R123, c[0x0][0x188], 0x5 ;  /* 0x000062007b787a11 */ /* 0x001fc800078228ff */
[C---:B------:R-:W-:Y:S02]  /*2200*/  LEA.HI.X R121, R123.reuse, c[0x0][0x18c], RZ, 0x5, P1 ;  /* 0x000063007b797a11 */ /* 0x040fe400008f2cff */
[----:B------:R-:W-:-:S03]  /*2210*/  IADD3 R123, R123, 0x20, RZ ;  /* 0x000000207b7b7810 */ /* 0x000fc60007ffe0ff */
[----:B------:R0:W-:Y:S04]  /*2220*/  STG.E.128 [R120.64], R72 ;  /* 0x0000004878007986 */ /* 0x0001e8000c101d04 */
[----:B------:R0:W-:Y:S02]  /*2230*/  STG.E.128 [R120.64+0x10], R76 ;  /* 0x0000104c78007986 */ /* 0x0001e4000c101d04 */
.L_x_16575:
[----:B------:R-:W-:Y:S05]  /*2240*/  BSYNC B0 ;  /* 0x0000000000007941 */ /* 0x000fea0003800000 */
.L_x_16574:
        /* <DEDUP_REMOVED lines=24> */
.L_x_16594:
[----:B-1---5:R-:W-:-:S05]  /*23d0*/  PRMT R81, RZ, 0x5410, R44 ;  /* 0x00005410ff517816 */ /* 0x022fca000000002c */
[----:B------:R-:W-:-:S04]  /*23e0*/  FADD.FTZ R80, R81, R80 ;  /* 0x0000005051507221 */ /* 0x000fc80000010000 */
[----:B------:R-:W-:Y:S02]  /*23f0*/  @P1 FADD.FTZ R80, R48, R80 ;  /* 0x0000005030501221 */ /* 0x000fe40000010000 */
.L_x_16595:
[----:B------:R-:W-:Y:S01]  /*2400*/  PRMT R81, RZ, 0x7610, R84 ;  /* 0x00007610ff517816 */ /* 0x000fe20000000054 */
[----:B------:R-:W-:Y:S05]  /*2410*/  @P2 BRA `(.L_x_16596) ;  /* 0x0000003000002947 */ /* 0x000fea0003800000 */
[----:B------:R-:W-:Y:S05]  /*2420*/  @!P1 BRA `(.L_x_16597) ;  /* 0x0000005000009947 */ /* 0x000fea0003800000 */
[----:B-----5:R-:W-:Y:S01]  /*2430*/  FADD.FTZ R81, R49, R81 ;  /* 0x0000005131517221 */ /* 0x020fe20000010000 */
[----:B------:R-:W-:Y:S05]  /*2440*/  BRA `(.L_x_16597) ;  /* 0x0000003000007947 */ /* 0x000fea0003800000 */
.L_x_16596:
[----:B-----5:R-:W-:-:S05]  /*2450*/  PRMT R82, RZ, 0x7610, R44 ;  /* 0x00007610ff527816 */ /* 0x020fca000000002c */
[----:B------:R-:W-:-:S04]  /*2460*/  FADD.FTZ R81, R82, R81 ;  /* 0x0000005152517221 */ /* 0x000fc80000010000 */
[----:B------:R-:W-:Y:S02]  /*2470*/  @P1 FADD.FTZ R81, R49, R81 ;  /* 0x0000005131511221 */ /* 0x000fe40000010000 */
.L_x_16597:
[----:B------:R-:W-:Y:S01]  /*2480*/  PRMT R82, RZ, 0x5410, R85 ;  /* 0x00005410ff527816 */ /* 0x000fe20000000055 */
[----:B------:R-:W-:Y:S05]  /*2490*/  @P2 BRA `(.L_x_16598) ;  /* 0x0000003000002947 */ /* 0x000fea0003800000 */
[----:B------:R-:W-:Y:S05]  /*24a0*/  @!P1 BRA `(.L_x_16599) ;  /* 0x0000005000009947 */ /* 0x000fea0003800000 */
[----:B-----5:R-:W-:Y:S01]  /*24b0*/  FADD.FTZ R82, R50, R82 ;  /* 0x0000005232527221 */ /* 0x020fe20000010000 */
[----:B------:R-:W-:Y:S05]  /*24c0*/  BRA `(.L_x_16599) ;  /* 0x0000003000007947 */ /* 0x000fea0003800000 */
.L_x_16598:
[----:B-----5:R-:W-:-:S05]  /*24d0*/  PRMT R83, RZ, 0x5410, R45 ;  /* 0x00005410ff537816 */ /* 0x020fca000000002d */
[----:B------:R-:W-:-:S04]  /*24e0*/  FADD.FTZ R82, R83, R82 ;  /* 0x0000005253527221 */ /* 0x000fc80000010000 */
[----:B------:R-:W-:Y:S02]  /*24f0*/  @P1 FADD.FTZ R82, R50, R82 ;  /* 0x0000005232521221 */ /* 0x000fe40000010000 */
.L_x_16599:
[----:B------:R-:W-:Y:S01]  /*2500*/  PRMT R83, RZ, 0x7610, R85 ;  /* 0x00007610ff537816 */ /* 0x000fe20000000055 */
[----:B------:R-:W-:Y:S05]  /*2510*/  @P2 BRA `(.L_x_16600) ;  /* 0x0000003000002947 */ /* 0x000fea0003800000 */
[----:B------:R-:W-:Y:S05]  /*2520*/  @!P1 BRA `(.L_x_16601) ;  /* 0x0000005000009947 */ /* 0x000fea0003800000 */
[----:B-----5:R-:W-:Y:S01]  /*2530*/  FADD.FTZ R83, R51, R83 ;  /* 0x0000005333537221 */ /* 0x020fe20000010000 */
[----:B------:R-:W-:Y:S05]  /*2540*/  BRA `(.L_x_16601) ;  /* 0x0000003000007947 */ /* 0x000fea0003800000 */
.L_x_16600:
[----:B-----5:R-:W-:-:S05]  /*2550*/  PRMT R84, RZ, 0x7610, R45 ;  /* 0x00007610ff547816 */ /* 0x020fca000000002d */
[----:B------:R-:W-:-:S04]  /*2560*/  FADD.FTZ R83, R84, R83 ;  /* 0x0000005354537221 */ /* 0x000fc80000010000 */
[----:B------:R-:W-:Y:S02]  /*2570*/  @P1 FADD.FTZ R83, R51, R83 ;  /* 0x0000005333531221 */ /* 0x000fe40000010000 */
.L_x_16601:
[----:B------:R-:W-:Y:S01]  /*2580*/  PRMT R84, RZ, 0x5410, R86 ;  /* 0x00005410ff547816 */ /* 0x000fe20000000056 */
[----:B------:R-:W-:Y:S05]  /*2590*/  @P2 BRA `(.L_x_16602) ;  /* 0x0000003000002947 */ /* 0x000fea0003800000 */
[----:B------:R-:W-:Y:S05]  /*25a0*/  @!P1 BRA `(.L_x_16603) ;  /* 0x0000005000009947 */ /* 0x000fea0003800000 */
[----:B-----5:R-:W-:Y:S01]  /*25b0*/  FADD.FTZ R84, R52, R84 ;  /* 0x0000005434547221 */ /* 0x020fe20000010000 */
[----:B------:R-:W-:Y:S05]  /*25c0*/  BRA `(.L_x_16603) ;  /* 0x0000003000007947 */ /* 0x000fea0003800000 */
.L_x_16602:
[----:B-----5:R-:W-:-:S05]  /*25d0*/  PRMT R85, RZ, 0x5410, R46 ;  /* 0x00005410ff557816 */ /* 0x020fca000000002e */
[----:B------:R-:W-:-:S04]  /*25e0*/  FADD.FTZ R84, R85, R84 ;  /* 0x0000005455547221 */ /* 0x000fc80000010000 */
[----:B------:R-:W-:Y:S02]  /*25f0*/  @P1 FADD.FTZ R84, R52, R84 ;  /* 0x0000005434541221 */ /* 0x000fe40000010000 */
.L_x_16603:
[----:B------:R-:W-:Y:S01]  /*2600*/  PRMT R85, RZ, 0x7610, R86 ;  /* 0x00007610ff557816 */ /* 0x000fe20000000056 */
[----:B------:R-:W-:Y:S05]  /*2610*/  @P2 BRA `(.L_x_16604) ;  /* 0x0000003000002947 */ /* 0x000fea0003800000 */
[----:B------:R-:W-:Y:S05]  /*2620*/  @!P1 BRA `(.L_x_16605) ;  /* 0x0000005000009947 */ /* 0x000fea0003800000 */
[----:B-----5:R-:W-:Y:S01]  /*2630*/  FADD.FTZ R85, R53, R85 ;  /* 0x0000005535557221 */ /* 0x020fe20000010000 */
[----:B------:R-:W-:Y:S05]  /*2640*/  BRA `(.L_x_16605) ;  /* 0x0000003000007947 */ /* 0x000fea0003800000 */
.L_x_16604:
[----:B-----5:R-:W-:-:S05]  /*2650*/  PRMT R86, RZ, 0x7610, R46 ;  /* 0x00007610ff567816 */ /* 0x020fca000000002e */
[----:B------:R-:W-:-:S04]  /*2660*/  FADD.FTZ R85, R86, R85 ;  /* 0x0000005556557221 */ /* 0x000fc80000010000 */
[----:B------:R-:W-:Y:S02]  /*2670*/  @P1 FADD.FTZ R85, R53, R85 ;  /* 0x0000005535551221 */ /* 0x000fe40000010000 */
.L_x_16605:
[----:B------:R-:W-:Y:S01]  /*2680*/  PRMT R86, RZ, 0x5410, R87 ;  /* 0x00005410ff567816 */ /* 0x000fe20000000057 */
[----:B------:R-:W-:Y:S05]  /*2690*/  @P2 BRA `(.L_x_16606) ;  /* 0x0000003000002947 */ /* 0x000fea0003800000 */
[----:B------:R-:W-:Y:S05]  /*26a0*/  @!P1 BRA `(.L_x_16607) ;  /* 0x0000005000009947 */ /* 0x000fea0003800000 */
[----:B-----5:R-:W-:Y:S01]  /*26b0*/  FADD.FTZ R86, R54, R86 ;  /* 0x0000005636567221 */ /* 0x020fe20000010000 */
[----:B------:R-:W-:Y:S05]  /*26c0*/  BRA `(.L_x_16607) ;  /* 0x0000003000007947 */ /* 0x000fea0003800000 */
.L_x_16606:
[----:B0----5:R-:W-:-:S05]  /*26d0*/  PRMT R121, RZ, 0x5410, R47 ;  /* 0x00005410ff797816 */ /* 0x021fca000000002f */
[----:B------:R-:W-:-:S04]  /*26e0*/  FADD.FTZ R86, R121, R86 ;  /* 0x0000005679567221 */ /* 0x000fc80000010000 */
[----:B------:R-:W-:Y:S02]  /*26f0*/  @P1 FADD.FTZ R86, R54, R86 ;  /* 0x0000005636561221 */ /* 0x000fe40000010000 */
.L_x_16607:
[----:B------:R-:W-:Y:S01]  /*2700*/  PRMT R87, RZ, 0x7610, R87 ;  /* 0x00007610ff577816 */ /* 0x000fe20000000057 */
[----:B------:R-:W-:Y:S05]  /*2710*/  @P2 BRA `(.L_x_16608) ;  /* 0x0000003000002947 */ /* 0x000fea0003800000 */
[----:B------:R-:W-:Y:S05]  /*2720*/  @!P1 BRA `(.L_x_16609) ;  /* 0x0000005000009947 */ /* 0x000fea0003800000 */
[----:B-----5:R-:W-:Y:S01]  /*2730*/  FADD.FTZ R87, R55, R87 ;  /* 0x0000005737577221 */ /* 0x020fe20000010000 */
[----:B------:R-:W-:Y:S05]  /*2740*/  BRA `(.L_x_16609) ;  /* 0x0000003000007947 */ /* 0x000fea0003800000 */
.L_x_16608:
[----:B0----5:R-:W-:-:S05]  /*2750*/  PRMT R120, RZ, 0x7610, R47 ;  /* 0x00007610ff787816 */ /* 0x021fca000000002f */
[----:B------:R-:W-:-:S04]  /*2760*/  FADD.FTZ R87, R120, R87 ;  /* 0x0000005778577221 */ /* 0x000fc80000010000 */
[----:B------:R-:W-:Y:S02]  /*2770*/  @P1 FADD.FTZ R87, R55, R87 ;  /* 0x0000005737571221 */ /* 0x000fe40000010000 */
.L_x_16609:
[----:B0-----:R-:W-:-:S04]  /*2780*/  LEA R120, P1, R123, c[0x0][0x188], 0x5 ;  /* 0x000062007b787a11 */ /* 0x001fc800078228ff */
[C---:B------:R-:W-:Y:S02]  /*2790*/  LEA.HI.X R121, R123.reuse, c[0x0][0x18c], RZ, 0x5, P1 ;  /* 0x000063007b797a11 */ /* 0x040fe400008f2cff */
[----:B------:R-:W-:-:S03]  /*27a0*/  IADD3 R123, R123, 0x20, RZ ;  /* 0x000000207b7b7810 */ /* 0x000fc60007ffe0ff */
[----:B------:R0:W-:Y:S04]  /*27b0*/  STG.E.128 [R120.64], R80 ;  /* 0x0000005078007986 */ /* 0x0001e8000c101d04 */
[----:B------:R0:W-:Y:S02]  /*27c0*/  STG.E.128 [R120.64+0x10], R84 ;  /* 0x0000105478007986 */ /* 0x0001e4000c101d04 */
.L_x_16593:
[----:B------:R-:W-:Y:S05]  /*27d0*/  BSYNC B0 ;  /* 0x0000000000007941 */ /* 0x000fea0003800000 */
.L_x_16592:
        /* <DEDUP_REMOVED lines=24> */
.L_x_16612:
[----:B-1---5:R-:W-:-:S05]  /*2960*/  PRMT R89, RZ, 0x5410, R44 ;  /* 0x00005410ff597816 */ /* 0x022fca000000002c */
[----:B------:R-:W-:-:S04]  /*2970*/  FADD.FTZ R88, R89, R88 ;  /* 0x0000005859587221 */ /* 0x000fc80000010000 */
[----:B------:R-:W-:Y:S02]  /*2980*/  @P1 FADD.FTZ R88, R48, R88 ;  /* 0x0000005830581221 */ /* 0x000fe40000010000 */
.L_x_16613:
[----:B------:R-:W-:Y:S01]  /*2990*/  PRMT R89, RZ, 0x7610, R92 ;  /* 0x00007610ff597816 */ /* 0x000fe2000000005c */
[----:B------:R-:W-:Y:S05]  /*29a0*/  @P2 BRA `(.L_x_16614) ;  /* 0x0000003000002947 */ /* 0x000fea0003800000 */
[----:B------:R-:W-:Y:S05]  /*29b0*/  @!P1 BRA `(.L_x_16615) ;  /* 0x0000005000009947 */ /* 0x000fea0003800000 */
[----:B-----5:R-:W-:Y:S01]  /*29c0*/  FADD.FTZ R89, R49, R89 ;  /* 0x0000005931597221 */ /* 0x020fe20000010000 */
[----:B------:R-:W-:Y:S05]  /*29d0*/  BRA `(.L_x_16615) ;  /* 0x0000003000007947 */ /* 0x000fea0003800000 */
.L_x_16614:
[----:B-----5:R-:W-:-:S05]  /*29e0*/  PRMT R90, RZ, 0x7610, R44 ;  /* 0x00007610ff5a7816 */ /* 0x020fca000000002c */
[----:B------:R-:W-:-:S04]  /*29f0*/  FADD.FTZ R89, R90, R89 ;  /* 0x000000595a597221 */ /* 0x000fc80000010000 */
[----:B------:R-:W-:Y:S02]  /*2a00*/  @P1 FADD.FTZ R89, R49, R89 ;  /* 0x0000005931591221 */ /* 0x000fe40000010000 */
.L_x_16615:
[----:B------:R-:W-:Y:S01]  /*2a10*/  PRMT R90, RZ, 0x5410, R93 ;  /* 0x00005410ff5a7816 */ /* 0x000fe2000000005d */
[----:B------:R-:W-:Y:S05]  /*2a20*/  @P2 BRA `(.L_x_16616) ;  /* 0x0000003000002947 */ /* 0x000fea0003800000 */
[----:B------:R-:W-:Y:S05]  /*2a30*/  @!P1 BRA `(.L_x_16617) ;  /* 0x0000005000009947 */ /* 0x000fea0003800000 */
[----:B-----5:R-:W-:Y:S01]  /*2a40*/  FADD.FTZ R90, R50, R90 ;  /* 0x0000005a325a7221 */ /* 0x020fe20000010000 */
[----:B------:R-:W-:Y:S05]  /*2a50*/  BRA `(.L_x_16617) ;  /* 0x0000003000007947 */ /* 0x000fea0003800000 */
.L_x_16616:
[----:B-----5:R-:W-:-:S05]  /*2a60*/  PRMT R91, RZ, 0x5410, R45 ;  /* 0x00005410ff5b7816 */ /* 0x020fca000000002d */
[----:B------:R-:W-:-:S04]  /*2a70*/  FADD.FTZ R90, R91, R90 ;  /* 0x0000005a5b5a7221 */ /* 0x000fc80000010000 */
[----:B------:R-:W-:Y:S02]  /*2a80*/  @P1 FADD.FTZ R90, R50, R90 ;  /* 0x0000005a325a1221 */ /* 0x000fe40000010000 */
.L_x_16617:
[----:B------:R-:W-:Y:S01]  /*2a90*/  PRMT R91, RZ, 0x7610, R93 ;  /* 0x00007610ff5b7816 */ /* 0x000fe2000000005d */
[----:B------:R-:W-:Y:S05]  /*2aa0*/  @P2 BRA `(.L_x_16618) ;  /* 0x0000003000002947 */ /* 0x000fea0003800000 */
[----:B------:R-:W-:Y:S05]  /*2ab0*/  @!P1 BRA `(.L_x_16619) ;  /* 0x0000005000009947 */ /* 0x000fea0003800000 */
[----:B-----5:R-:W-:Y:S01]  /*2ac0*/  FADD.FTZ R91, R51, R91 ;  /* 0x0000005b335b7221 */ /* 0x020fe20000010000 */
[----:B------:R-:W-:Y:S05]  /*2ad0*/  BRA `(.L_x_16619) ;  /* 0x0000003000007947 */ /* 0x000fea0003800000 */
.L_x_16618:
[----:B-----5:R-:W-:-:S05]  /*2ae0*/  PRMT R92, RZ, 0x7610, R45 ;  /* 0x00007610ff5c7816 */ /* 0x020fca000000002d */
[----:B------:R-:W-:-:S04]  /*2af0*/  FADD.FTZ R91, R92, R91 ;  /* 0x0000005b5c5b7221 */ /* 0x000fc80000010000 */
[----:B------:R-:W-:Y:S02]  /*2b00*/  @P1 FADD.FTZ R91, R51, R91 ;  /* 0x0000005b335b1221 */ /* 0x000fe40000010000 */
.L_x_16619:
[----:B------:R-:W-:Y:S01]  /*2b10*/  PRMT R92, RZ, 0x5410, R94 ;  /* 0x00005410ff5c7816 */ /* 0x000fe2000000005e */
[----:B------:R-:W-:Y:S05]  /*2b20*/  @P2 BRA `(.L_x_16620) ;  /* 0x0000003000002947 */ /* 0x000fea0003800000 */
[----:B------:R-:W-:Y:S05]  /*2b30*/  @!P1 BRA `(.L_x_16621) ;  /* 0x0000005000009947 */ /* 0x000fea0003800000 */
[----:B-----5:R-:W-:Y:S01]  /*2b40*/  FADD.FTZ R92, R52, R92 ;  /* 0x0000005c345c7221 */ /* 0x020fe20000010000 */
[----:B------:R-:W-:Y:S05]  /*2b50*/  BRA `(.L_x_16621) ;  /* 0x0000003000007947 */ /* 0x000fea0003800000 */
.L_x_16620:
[----:B-----5:R-:W-:-:S05]  /*2b60*/  PRMT R93, RZ, 0x5410, R46 ;  /* 0x00005410ff5d7816 */ /* 0x020fca000000002e */
[----:B------:R-:W-:-:S04]  /*2b70*/  FADD.FTZ R92, R93, R92 ;  /* 0x0000005c5d5c7221 */ /* 0x000fc80000010000 */
[----:B------:R-:W-:Y:S02]  /*2b80*/  @P1 FADD.FTZ R92, R52, R92 ;  /* 0x0000005c345c1221 */ /* 0x000fe40000010000 */
.L_x_16621:
[----:B------:R-:W-:Y:S01]  /*2b90*/  PRMT R93, RZ, 0x7610, R94 ;  /* 0x00007610ff5d7816 */ /* 0x000fe2000000005e */
[----:B------:R-:W-:Y:S05]  /*2ba0*/  @P2 BRA `(.L_x_16622) ;  /* 0x0000003000002947 */ /* 0x000fea0003800000 */
[----:B------:R-:W-:Y:S05]  /*2bb0*/  @!P1 BRA `(.L_x_16623) ;  /* 0x0000005000009947 */ /* 0x000fea0003800000 */
[----:B-----5:R-:W-:Y:S01]  /*2bc0*/  FADD.FTZ R93, R53, R93 ;  /* 0x0000005d355d7221 */ /* 0x020fe20000010000 */
[----:B------:R-:W-:Y:S05]  /*2bd0*/  BRA `(.L_x_16623) ;  /* 0x0000003000007947 */ /* 0x000fea0003800000 */
.L_x_16622:
[----:B-----5:R-:W-:-:S05]  /*2be0*/  PRMT R94, RZ, 0x7610, R46 ;  /* 0x00007610ff5e7816 */ /* 0x020fca000000002e */
[----:B------:R-:W-:-:S04]  /*2bf0*/  FADD.FTZ R93, R94, R93 ;  /* 0x0000005d5e5d7221 */ /* 0x000fc80000010000 */
[----:B------:R-:W-:Y:S02]  /*2c00*/  @P1 FADD.FTZ R93, R53, R93 ;  /* 0x0000005d355d1221 */ /* 0x000fe40000010000 */
.L_x_16623:
[----:B------:R-:W-:Y:S01]  /*2c10*/  PRMT R94, RZ, 0x5410, R95 ;  /* 0x00005410ff5e7816 */ /* 0x000fe2000000005f */
[----:B------:R-:W-:Y:S05]  /*2c20*/  @P2 BRA `(.L_x_16624) ;  /* 0x0000003000002947 */ /* 0x000fea0003800000 */
[----:B------:R-:W-:Y:S05]  /*2c30*/  @!P1 BRA `(.L_x_16625) ;  /* 0x0000005000009947 */ /* 0x000fea0003800000 */
[----:B-----5:R-:W-:Y:S01]  /*2c40*/  FADD.FTZ R94, R54, R94 ;  /* 0x0000005e365e7221 */ /* 0x020fe20000010000 */
[----:B------:R-:W-:Y:S05]  /*2c50*/  BRA `(.L_x_16625) ;  /* 0x0000003000007947 */ /* 0x000fea0003800000 */
.L_x_16624:
[----:B0----5:R-:W-:-:S05]  /*2c60*/  PRMT R121, RZ, 0x5410, R47 ;  /* 0x00005410ff797816 */ /* 0x021fca000000002f */
[----:B------:R-:W-:-:S04]  /*2c70*/  FADD.FTZ R94, R121, R94 ;  /* 0x0000005e795e7221 */ /* 0x000fc80000010000 */
[----:B------:R-:W-:Y:S02]  /*2c80*/  @P1 FADD.FTZ R94, R54, R94 ;  /* 0x0000005e365e1221 */ /* 0x000fe40000010000 */
.L_x_16625:
[----:B------:R-:W-:Y:S01]  /*2c90*/  PRMT R95, RZ, 0x7610, R95 ;  /* 0x00007610ff5f7816 */ /* 0x000fe2000000005f */
[----:B------:R-:W-:Y:S05]  /*2ca0*/  @P2 BRA `(.L_x_16626) ;  /* 0x0000003000002947 */ /* 0x000fea0003800000 */
[----:B------:R-:W-:Y:S05]  /*2cb0*/  @!P1 BRA `(.L_x_16627) ;  /* 0x0000005000009947 */ /* 0x000fea0003800000 */
[----:B-----5:R-:W-:Y:S01]  /*2cc0*/  FADD.FTZ R95, R55, R95 ;  /* 0x0000005f375f7221 */ /* 0x020fe20000010000 */
[----:B------:R-:W-:Y:S05]  /*2cd0*/  BRA `(.L_x_16627) ;  /* 0x0000003000007947 */ /* 0x000fea0003800000 */
.L_x_16626:
[----:B0----5:R-:W-:-:S05]  /*2ce0*/  PRMT R120, RZ, 0x7610, R47 ;  /* 0x00007610ff787816 */ /* 0x021fca000000002f */
[----:B------:R-:W-:-:S04]  /*2cf0*/  FADD.FTZ R95, R120, R95 ;  /* 0x0000005f785f7221 */ /* 0x000fc80000010000 */
[----:B------:R-:W-:Y:S02]  /*2d00*/  @P1 FADD.FTZ R95, R55, R95 ;  /* 0x0000005f375f1221 */ /* 0x000fe40000010000 */
.L_x_16627:
[----:B0-----:R-:W-:-:S04]  /*2d10*/  LEA R120, P1, R123, c[0x0][0x188], 0x5 ;  /* 0x000062007b787a11 */ /* 0x001fc800078228ff */
[C---:B------:R-:W-:Y:S02]  /*2d20*/  LEA.HI.X R121, R123.reuse, c[0x0][0x18c], RZ, 0x5, P1 ;  /* 0x000063007b797a11 */ /* 0x040fe400008f2cff */
[----:B------:R-:W-:-:S03]  /*2d30*/  IADD3 R123, R123, 0x20, RZ ;  /* 0x000000207b7b7810 */ /* 0x000fc60007ffe0ff */
[----:B------:R0:W-:Y:S04]  /*2d40*/  STG.E.128 [R120.64], R88 ;  /* 0x0000005878007986 */ /* 0x0001e8000c101d04 */
[----:B------:R0:W-:Y:S02]  /*2d50*/  STG.E.128 [R120.64+0x10], R92 ;  /* 0x0000105c78007986 */ /* 0x0001e4000c101d04 */
.L_x_16611:
[----:B------:R-:W-:Y:S05]  /*2d60*/  BSYNC B0 ;  /* 0x0000000000007941 */ /* 0x000fea0003800000 */
.L_x_16610:
        /* <DEDUP_REMOVED lines=24> */
.L_x_16630:
[----:B-1---5:R-:W-:-:S05]  /*2ef0*/  PRMT R97, RZ, 0x5410, R44 ;  /* 0x00005410ff617816 */ /* 0x022fca000000002c */
[----:B------:R-:W-:-:S04]  /*2f00*/  FADD.FTZ R96, R97, R96 ;  /* 0x0000006061607221 */ /* 0x000fc80000010000 */
[----:B------:R-:W-:Y:S02]  /*2f10*/  @P1 FADD.FTZ R96, R48, R96 ;  /* 0x0000006030601221 */ /* 0x000fe40000010000 */
.L_x_16631:
[----:B------:R-:W-:Y:S01]  /*2f20*/  PRMT R97, RZ, 0x7610, R100 ;  /* 0x00007610ff617816 */ /* 0x000fe20000000064 */
[----:B------:R-:W-:Y:S05]  /*2f30*/  @P2 BRA `(.L_x_16632) ;  /* 0x0000003000002947 */ /* 0x000fea0003800000 */
[----:B------:R-:W-:Y:S05]  /*2f40*/  @!P1 BRA `(.L_x_16633) ;  /* 0x0000005000009947 */ /* 0x000fea0003800000 */
[----:B-----5:R-:W-:Y:S01]  /*2f50*/  FADD.FTZ R97, R49, R97 ;  /* 0x0000006131617221 */ /* 0x020fe20000010000 */
[----:B------:R-:W-:Y:S05]  /*2f60*/  BRA `(.L_x_16633) ;  /* 0x0000003000007947 */ /* 0x000fea0003800000 */
.L_x_16632:
[----:B-----5:R-:W-:-:S05]  /*2f70*/  PRMT R98, RZ, 0x7610, R44 ;  /* 0x00007610ff627816 */ /* 0x020fca000000002c */
[----:B------:R-:W-:-:S04]  /*2f80*/  FADD.FTZ R97, R98, R97 ;  /* 0x0000006162617221 */ /* 0x000fc80000010000 */
[----:B------:R-:W-:Y:S02]  /*2f90*/  @P1 FADD.FTZ R97, R49, R97 ;  /* 0x0000006131611221 */ /* 0x000fe40000010000 */
.L_x_16633:
[----:B------:R-:W-:Y:S01]  /*2fa0*/  PRMT R98, RZ, 0x5410, R101 ;  /* 0x00005410ff627816 */ /* 0x000fe20000000065 */
[----:B------:R-:W-:Y:S05]  /*2fb0*/  @P2 BRA `(.L_x_16634) ;  /* 0x0000003000002947 */ /* 0x000fea0003800000 */
[----:B------:R-:W-:Y:S05]  /*2fc0*/  @!P1 BRA `(.L_x_16635) ;  /* 0x0000005000009947 */ /* 0x000fea0003800000 */
[----:B-----5:R-:W-:Y:S01]  /*2fd0*/  FADD.FTZ R98, R50, R98 ;  /* 0x0000006232627221 */ /* 0x020fe20000010000 */
[----:B------:R-:W-:Y:S05]  /*2fe0*/  BRA `(.L_x_16635) ;  /* 0x0000003000007947 */ /* 0x000fea0003800000 */
.L_x_16634:
[----:B-----5:R-:W-:-:S05]  /*2ff0*/  PRMT R99, RZ, 0x5410, R45 ;  /* 0x00005410ff637816 */ /* 0x020fca000000002d */
[----:B------:R-:W-:-:S04]  /*3000*/  FADD.FTZ R98, R99, R98 ;  /* 0x0000006263627221 */ /* 0x000fc80000010000 */
[----:B------:R-:W-:Y:S02]  /*3010*/  @P1 FADD.FTZ R98, R50, R98 ;  /* 0x0000006232621221 */ /* 0x000fe40000010000 */
.L_x_16635:
[----:B------:R-:W-:Y:S01]  /*3020*/  PRMT R99, RZ, 0x7610, R101 ;  /* 0x00007610ff637816 */ /* 0x000fe20000000065 */
[----:B------:R-:W-:Y:S05]  /*3030*/  @P2 BRA `(.L_x_16636) ;  /* 0x0000003000002947 */ /* 0x000fea0003800000 */
[----:B------:R-:W-:Y:S05]  /*3040*/  @!P1 BRA `(.L_x_16637) ;  /* 0x0000005000009947 */ /* 0x000fea0003800000 */
[----:B-----5:R-:W-:Y:S01]  /*3050*/  FADD.FTZ R99, R51, R99 ;  /* 0x0000006333637221 */ /* 0x020fe20000010000 */
[----:B------:R-:W-:Y:S05]  /*3060*/  BRA `(.L_x_16637) ;  /* 0x0000003000007947 */ /* 0x000fea0003800000 */
.L_x_16636:
[----:B-----5:R-:W-:-:S05]  /*3070*/  PRMT R100, RZ, 0x7610, R45 ;  /* 0x00007610ff647816 */ /* 0x020fca000000002d */
[----:B------:R-:W-:-:S04]  /*3080*/  FADD.FTZ R99, R100, R99 ;  /* 0x0000006364637221 */ /* 0x000fc80000010000 */
[----:B------:R-:W-:Y:S02]  /*3090*/  @P1 FADD.FTZ R99, R51, R99 ;  /* 0x0000006333631221 */ /* 0x000fe40000010000 */
.L_x_16637:
[----:B------:R-:W-:Y:S01]  /*30a0*/  PRMT R100, RZ, 0x5410, R102 ;  /* 0x00005410ff647816 */ /* 0x000fe20000000066 */
[----:B------:R-:W-:Y:S05]  /*30b0*/  @P2 BRA `(.L_x_16638) ;  /* 0x0000003000002947 */ /* 0x000fea0003800000 */
[----:B------:R-:W-:Y:S05]  /*30c0*/  @!P1 BRA `(.L_x_16639) ;  /* 0x0000005000009947 */ /* 0x000fea0003800000 */
[----:B-----5:R-:W-:Y:S01]  /*30d0*/  FADD.FTZ R100, R52, R100 ;  /* 0x0000006434647221 */ /* 0x020fe20000010000 */
[----:B------:R-:W-:Y:S05]  /*30e0*/  BRA `(.L_x_16639) ;  /* 0x0000003000007947 */ /* 0x000fea0003800000 */
.L_x_16638:
[----:B-----5:R-:W-:-:S05]  /*30f0*/  PRMT R101, RZ, 0x5410, R46 ;  /* 0x00005410ff657816 */ /* 0x020fca000000002e */
[----:B------:R-:W-:-:S04]  /*3100*/  FADD.FTZ R100, R101, R100 ;  /* 0x0000006465647221 */ /* 0x000fc80000010000 */
[----:B------:R-:W-:Y:S02]  /*3110*/  @P1 FADD.FTZ R100, R52, R100 ;  /* 0x0000006434641221 */ /* 0x000fe40000010000 */
.L_x_16639:
[----:B------:R-:W-:Y:S01]  /*3120*/  PRMT R101, RZ, 0x7610, R102 ;  /* 0x00007610ff657816 */ /* 0x000fe20000000066 */
[----:B------:R-:W-:Y:S05]  /*3130*/  @P2 BRA `(.L_x_16640) ;  /* 0x0000003000002947 */ /* 0x000fea0003800000 */
[----:B------:R-:W-:Y:S05]  /*3140*/  @!P1 BRA `(.L_x_16641) ;  /* 0x0000005000009947 */ /* 0x000fea0003800000 */
[----:B-----5:R-:W-:Y:S01]  /*3150*/  FADD.FTZ R101, R53, R101 ;  /* 0x0000006535657221 */ /* 0x020fe20000010000 */
[----:B------:R-:W-:Y:S05]  /*3160*/  BRA `(.L_x_16641) ;  /* 0x0000003000007947 */ /* 0x000fea0003800000 */
.L_x_16640:
[----:B-----5:R-:W-:-:S05]  /*3170*/  PRMT R102, RZ, 0x7610, R46 ;  /* 0x00007610ff667816 */ /* 0x020fca000000002e */
[----:B------:R-:W-:-:S04]  /*3180*/  FADD.FTZ R101, R102, R101 ;  /* 0x0000006566657221 */ /* 0x000fc80000010000 */
[----:B------:R-:W-:Y:S02]  /*3190*/  @P1 FADD.FTZ R101, R53, R101 ;  /* 0x0000006535651221 */ /* 0x000fe40000010000 */
.L_x_16641:
[----:B------:R-:W-:Y:S01]  /*31a0*/  PRMT R102, RZ, 0x5410, R103 ;  /* 0x00005410ff667816 */ /* 0x000fe20000000067 */
[----:B------:R-:W-:Y:S05]  /*31b0*/  @P2 BRA `(.L_x_16642) ;  /* 0x0000003000002947 */ /* 0x000fea0003800000 */
[----:B------:R-:W-:Y:S05]  /*31c0*/  @!P1 BRA `(.L_x_16643) ;  /* 0x0000005000009947 */ /* 0x000fea0003800000 */
[----:B-----5:R-:W-:Y:S01]  /*31d0*/  FADD.FTZ R102, R54, R102 ;  /* 0x0000006636667221 */ /* 0x020fe20000010000 */
[----:B------:R-:W-:Y:S05]  /*31e0*/  BRA `(.L_x_16643) ;  /* 0x0000003000007947 */ /* 0x000fea0003800000 */
.L_x_16642:
[----:B0----5:R-:W-:-:S05]  /*31f0*/  PRMT R121, RZ, 0x5410, R47 ;  /* 0x00005410ff797816 */ /* 0x021fca000000002f */
[----:B------:R-:W-:-:S04]  /*3200*/  FADD.FTZ R102, R121, R102 ;  /* 0x0000006679667221 */ /* 0x000fc80000010000 */
[----:B------:R-:W-:Y:S02]  /*3210*/  @P1 FADD.FTZ R102, R54, R102 ;  /* 0x0000006636661221 */ /* 0x000fe40000010000 */
.L_x_16643:
[----:B------:R-:W-:Y:S01]  /*3220*/  PRMT R103, RZ, 0x7610, R103 ;  /* 0x00007610ff677816 */ /* 0x000fe20000000067 */
[----:B------:R-:W-:Y:S05]  /*3230*/  @P2 BRA `(.L_x_16644) ;  /* 0x0000003000002947 */ /* 0x000fea0003800000 */
[----:B------:R-:W-:Y:S05]  /*3240*/  @!P1 BRA `(.L_x_16645) ;  /* 0x0000005000009947 */ /* 0x000fea0003800000 */
[----:B-----5:R-:W-:Y:S01]  /*3250*/  FADD.FTZ R103, R55, R103 ;  /* 0x0000006737677221 */ /* 0x020fe20000010000 */
[----:B------:R-:W-:Y:S05]  /*3260*/  BRA `(.L_x_16645) ;  /* 0x0000003000007947 */ /* 0x000fea0003800000 */
.L_x_16644:
[----:B0----5:R-:W-:-:S05]  /*3270*/  PRMT R120, RZ, 0x7610, R47 ;  /* 0x00007610ff787816 */ /* 0x021fca000000002f */
[----:B------:R-:W-:-:S04]  /*3280*/  FADD.FTZ R103, R120, R103 ;  /* 0x0000006778677221 */ /* 0x000fc80000010000 */
[----:B------:R-:W-:Y:S02]  /*3290*/  @P1 FADD.FTZ R103, R55, R103 ;  /* 0x0000006737671221 */ /* 0x000fe40000010000 */
.L_x_16645:
[----:B0-----:R-:W-:-:S04]  /*32a0*/  LEA R120, P1, R123, c[0x0][0x188], 0x5 ;  /* 0x000062007b787a11 */ /* 0x001fc800078228ff */
[C---:B------:R-:W-:Y:S02]  /*32b0*/  LEA.HI.X R121, R123.reuse, c[0x0][0x18c], RZ, 0x5, P1 ;  /* 0x000063007b797a11 */ /* 0x040fe400008f2cff */
[----:B------:R-:W-:-:S03]  /*32c0*/  IADD3 R123, R123, 0x20, RZ ;  /* 0x000000207b7b7810 */ /* 0x000fc60007ffe0ff */
[----:B------:R0:W-:Y:S04]  /*32d0*/  STG.E.128 [R120.64], R96 ;  /* 0x0000006078007986 */ /* 0x0001e8000c101d04 */
[----:B------:R0:W-:Y:S02]  /*32e0*/  STG.E.128 [R120.64+0x10], R100 ;  /* 0x0000106478007986 */ /* 0x0001e4000c101d04 */
.L_x_16629:
[----:B------:R-:W-:Y:S05]  /*32f0*/  BSYNC B0 ;  /* 0x0000000000007941 */ /* 0x000fea0003800000 */
.L_x_16628:
        /* <DEDUP_REMOVED lines=24> */
.L_x_16648:
[----:B-1---5:R-:W-:-:S05]  /*3480*/  PRMT R105, RZ, 0x5410, R44 ;  /* 0x00005410ff697816 */ /* 0x022fca000000002c */
[----:B------:R-:W-:-:S04]  /*3490*/  FADD.FTZ R104, R105, R104 ;  /* 0x0000006869687221 */ /* 0x000fc80000010000 */
[----:B------:R-:W-:Y:S02]  /*34a0*/  @P1 FADD.FTZ R104, R48, R104 ;  /* 0x0000006830681221 */ /* 0x000fe40000010000 */
.L_x_16649:
[----:B------:R-:W-:Y:S01]  /*34b0*/  PRMT R105, RZ, 0x7610, R108 ;  /* 0x00007610ff697816 */ /* 0x000fe2000000006c */
[----:B------:R-:W-:Y:S05]  /*34c0*/  @P2 BRA `(.L_x_16650) ;  /* 0x0000003000002947 */ /* 0x000fea0003800000 */
[----:B------:R-:W-:Y:S05]  /*34d0*/  @!P1 BRA `(.L_x_16651) ;  /* 0x0000005000009947 */ /* 0x000fea0003800000 */
[----:B-----5:R-:W-:Y:S01]  /*34e0*/  FADD.FTZ R105, R49, R105 ;  /* 0x0000006931697221 */ /* 0x020fe20000010000 */
[----:B------:R-:W-:Y:S05]  /*34f0*/  BRA `(.L_x_16651) ;  /* 0x0000003000007947 */ /* 0x000fea0003800000 */
.L_x_16650:
[----:B-----5:R-:W-:-:S05]  /*3500*/  PRMT R106, RZ, 0x7610, R44 ;  /* 0x00007610ff6a7816 */ /* 0x020fca000000002c */
[----:B------:R-:W-:-:S04]  /*3510*/  FADD.FTZ R105, R106, R105 ;  /* 0x000000696a697221 */ /* 0x000fc80000010000 */
[----:B------:R-:W-:Y:S02]  /*3520*/  @P1 FADD.FTZ R105, R49, R105 ;  /* 0x0000006931691221 */ /* 0x000fe40000010000 */
.L_x_16651:
[----:B------:R-:W-:Y:S01]  /*3530*/  PRMT R106, RZ, 0x5410, R109 ;  /* 0x00005410ff6a7816 */ /* 0x000fe2000000006d */
[----:B------:R-:W-:Y:S05]  /*3540*/  @P2 BRA `(.L_x_16652) ;  /* 0x0000003000002947 */ /* 0x000fea0003800000 */
[----:B------:R-:W-:Y:S05]  /*3550*/  @!P1 BRA `(.L_x_16653) ;  /* 0x0000005000009947 */ /* 0x000fea0003800000 */
[----:B-----5:R-:W-:Y:S01]  /*3560*/  FADD.FTZ R106, R50, R106 ;  /* 0x0000006a326a7221 */ /* 0x020fe20000010000 */
[----:B------:R-:W-:Y:S05]  /*3570*/  BRA `(.L_x_16653) ;  /* 0x0000003000007947 */ /* 0x000fea0003800000 */
.L_x_16652:
[----:B-----5:R-:W-:-:S05]  /*3580*/  PRMT R107, RZ, 0x5410, R45 ;  /* 0x00005410ff6b7816 */ /* 0x020fca000000002d */
[----:B------:R-:W-:-:S04]  /*3590*/  FADD.FTZ R106, R107, R106 ;  /* 0x0000006a6b6a7221 */ /* 0x000fc80000010000 */
[----:B------:R-:W-:Y:S02]  /*35a0*/  @P1 FADD.FTZ R106, R50, R106 ;  /* 0x0000006a326a1221 */ /* 0x000fe40000010000 */
.L_x_16653:
[----:B------:R-:W-:Y:S01]  /*35b0*/  PRMT R107, RZ, 0x7610, R109 ;  /* 0x00007610ff6b7816 */ /* 0x000fe2000000006d */
[----:B------:R-:W-:Y:S05]  /*35c0*/  @P2 BRA `(.L_x_16654) ;  /* 0x0000003000002947 */ /* 0x000fea0003800000 */
[----:B------:R-:W-:Y:S05]  /*35d0*/  @!P1 BRA `(.L_x_16655) ;  /* 0x0000005000009947 */ /* 0x000fea0003800000 */
[----:B-----5:R-:W-:Y:S01]  /*35e0*/  FADD.FTZ R107, R51, R107 ;  /* 0x0000006b336b7221 */ /* 0x020fe20000010000 */
[----:B------:R-:W-:Y:S05]  /*35f0*/  BRA `(.L_x_16655) ;  /* 0x0000003000007947 */ /* 0x000fea0003800000 */
.L_x_16654:
[----:B-----5:R-:W-:-:S05]  /*3600*/  PRMT R108, RZ, 0x7610, R45 ;  /* 0x00007610ff6c7816 */ /* 0x020fca000000002d */
[----:B------:R-:W-:-:S04]  /*3610*/  FADD.FTZ R107, R108, R107 ;  /* 0x0000006b6c6b7221 */ /* 0x000fc80000010000 */
[----:B------:R-:W-:Y:S02]  /*3620*/  @P1 FADD.FTZ R107, R51, R107 ;  /* 0x0000006b336b1221 */ /* 0x000fe40000010000 */
.L_x_16655:
[----:B------:R-:W-:Y:S01]  /*3630*/  PRMT R108, RZ, 0x5410, R110 ;  /* 0x00005410ff6c7816 */ /* 0x000fe2000000006e */
[----:B------:R-:W-:Y:S05]  /*3640*/  @P2 BRA `(.L_x_16656) ;  /* 0x0000003000002947 */ /* 0x000fea0003800000 */
[----:B------:R-:W-:Y:S05]  /*3650*/  @!P1 BRA `(.L_x_16657) ;  /* 0x0000005000009947 */ /* 0x000fea0003800000 */
[----:B-----5:R-:W-:Y:S01]  /*3660*/  FADD.FTZ R108, R52, R108 ;  /* 0x0000006c346c7221 */ /* 0x020fe20000010000 */
[----:B------:R-:W-:Y:S05]  /*3670*/  BRA `(.L_x_16657) ;  /* 0x0000003000007947 */ /* 0x000fea0003800000 */
.L_x_16656:
[----:B-----5:R-:W-:-:S05]  /*3680*/  PRMT R109, RZ, 0x5410, R46 ;  /* 0x00005410ff6d7816 */ /* 0x020fca000000002e */
[----:B------:R-:W-:-:S04]  /*3690*/  FADD.FTZ R108, R109, R108 ;  /* 0x0000006c6d6c7221 */ /* 0x000fc80000010000 */
[----:B------:R-:W-:Y:S02]  /*36a0*/  @P1 FADD.FTZ R108, R52, R108 ;  /* 0x0000006c346c1221 */ /* 0x000fe40000010000 */
.L_x_16657:
[----:B------:R-:W-:Y:S01]  /*36b0*/  PRMT R109, RZ, 0x7610, R110 ;  /* 0x00007610ff6d7816 */ /* 0x000fe2000000006e */
[----:B------:R-:W-:Y:S05]  /*36c0*/  @P2 BRA `(.L_x_16658) ;  /* 0x0000003000002947 */ /* 0x000fea0003800000 */
[----:B------:R-:W-:Y:S05]  /*36d0*/  @!P1 BRA `(.L_x_16659) ;  /* 0x0000005000009947 */ /* 0x000fea0003800000 */
[----:B-----5:R-:W-:Y:S01]  /*36e0*/  FADD.FTZ R109, R53, R109 ;  /* 0x0000006d356d7221 */ /* 0x020fe20000010000 */
[----:B------:R-:W-:Y:S05]  /*36f0*/  BRA `(.L_x_16659) ;  /* 0x0000003000007947 */ /* 0x000fea0003800000 */
.L_x_16658:
[----:B-----5:R-:W-:-:S05]  /*3700*/  PRMT R110, RZ, 0x7610, R46 ;  /* 0x00007610ff6e7816 */ /* 0x020fca000000002e */
[----:B------:R-:W-:-:S04]  /*3710*/  FADD.FTZ R109, R110, R109 ;  /* 0x0000006d6e6d7221 */ /* 0x000fc80000010000 */
[----:B------:R-:W-:Y:S02]  /*3720*/  @P1 FADD.FTZ R109, R53, R109 ;  /* 0x0000006d356d1221 */ /* 0x000fe40000010000 */
.L_x_16659:
[----:B------:R-:W-:Y:S01]  /*3730*/  PRMT R110, RZ, 0x5410, R111 ;  /* 0x00005410ff6e7816 */ /* 0x000fe2000000006f */
[----:B------:R-:W-:Y:S05]  /*3740*/  @P2 BRA `(.L_x_16660) ;  /* 0x0000003000002947 */ /* 0x000fea0003800000 */
[----:B------:R-:W-:Y:S05]  /*3750*/  @!P1 BRA `(.L_x_16661) ;  /* 0x0000005000009947 */ /* 0x000fea0003800000 */
[----:B-----5:R-:W-:Y:S01]  /*3760*/  FADD.FTZ R110, R54, R110 ;  /* 0x0000006e366e7221 */ /* 0x020fe20000010000 */
[----:B------:R-:W-:Y:S05]  /*3770*/  BRA `(.L_x_16661) ;  /* 0x0000003000007947 */ /* 0x000fea0003800000 */
.L_x_16660:
[----:B0----5:R-:W-:-:S05]  /*3780*/  PRMT R121, RZ, 0x5410, R47 ;  /* 0x00005410ff797816 */ /* 0x021fca000000002f */
[----:B------:R-:W-:-:S04]  /*3790*/  FADD.FTZ R110, R121, R110 ;  /* 0x0000006e796e7221 */ /* 0x000fc80000010000 */
[----:B------:R-:W-:Y:S02]  /*37a0*/  @P1 FADD.FTZ R110, R54, R110 ;  /* 0x0000006e366e1221 */ /* 0x000fe40000010000 */
.L_x_16661:
[----:B------:R-:W-:Y:S01]  /*37b0*/  PRMT R111, RZ, 0x7610, R111 ;  /* 0x00007610ff6f7816 */ /* 0x000fe2000000006f */
[----:B------:R-:W-:Y:S05]  /*37c0*/  @P2 BRA `(.L_x_16662) ;  /* 0x0000003000002947 */ /* 0x000fea0003800000 */
[----:B------:R-:W-:Y:S05]  /*37d0*/  @!P1 BRA `(.L_x_16663) ;  /* 0x0000005000009947 */ /* 0x000fea0003800000 */
[----:B-----5:R-:W-:Y:S01]  /*37e0*/  FADD.FTZ R111, R55, R111 ;  /* 0x0000006f376f7221 */ /* 0x020fe20000010000 */
[----:B------:R-:W-:Y:S05]  /*37f0*/  BRA `(.L_x_16663) ;  /* 0x0000003000007947 */ /* 0x000fea0003800000 */
.L_x_16662:
[----:B0----5:R-:W-:-:S05]  /*3800*/  PRMT R120, RZ, 0x7610, R47 ;  /* 0x00007610ff787816 */ /* 0x021fca000000002f */
[----:B------:R-:W-:-:S04]  /*3810*/  FADD.FTZ R111, R120, R111 ;  /* 0x0000006f786f7221 */ /* 0x000fc80000010000 */
[----:B------:R-:W-:Y:S02]  /*3820*/  @P1 FADD.FTZ R111, R55, R111 ;  /* 0x0000006f376f1221 */ /* 0x000fe40000010000 */
.L_x_16663:
[----:B0-----:R-:W-:-:S04]  /*3830*/  LEA R120, P1, R123, c[0x0][0x188], 0x5 ;  /* 0x000062007b787a11 */ /* 0x001fc800078228ff */
[C---:B------:R-:W-:Y:S02]  /*3840*/  LEA.HI.X R121, R123.reuse, c[0x0][0x18c], RZ, 0x5, P1 ;  /* 0x000063007b797a11 */ /* 0x040fe400008f2cff */
[----:B------:R-:W-:-:S03]  /*3850*/  IADD3 R123, R123, 0x20, RZ ;  /* 0x000000207b7b7810 */ /* 0x000fc60007ffe0ff */
[----:B------:R0:W-:Y:S04]  /*3860*/  STG.E.128 [R120.64], R104 ;  /* 0x0000006878007986 */ /* 0x0001e8000c101d04 */
[----:B------:R0:W-:Y:S02]  /*3870*/  STG.E.128 [R120.64+0x10], R108 ;  /* 0x0000106c78007986 */ /* 0x0001e4000c101d04 */
.L_x_16647:
[----:B------:R-:W-:Y:S05]  /*3880*/  BSYNC B0 ;  /* 0x0000000000007941 */ /* 0x000fea0003800000 */
.L_x_16646:
        /* <DEDUP_REMOVED lines=24> */
.L_x_16666:
[----:B-1---5:R-:W-:-:S05]  /*3a10*/  PRMT R113, RZ, 0x5410, R44 ;  /* 0x00005410ff717816 */ /* 0x022fca000000002c */
[----:B------:R-:W-:-:S04]  /*3a20*/  FADD.FTZ R112, R113, R112 ;  /* 0x0000007071707221 */ /* 0x000fc80000010000 */
[----:B------:R-:W-:Y:S02]  /*3a30*/  @P1 FADD.FTZ R112, R48, R112 ;  /* 0x0000007030701221 */ /* 0x000fe40000010000 */
.L_x_16667:
[----:B------:R-:W-:Y:S01]  /*3a40*/  PRMT R113, RZ, 0x7610, R116 ;  /* 0x00007610ff717816 */ /* 0x000fe20000000074 */
[----:B------:R-:W-:Y:S05]  /*3a50*/  @P2 BRA `(.L_x_16668) ;  /* 0x0000003000002947 */ /* 0x000fea0003800000 */
[----:B------:R-:W-:Y:S05]  /*3a60*/  @!P1 BRA `(.L_x_16669) ;  /* 0x0000005000009947 */ /* 0x000fea0003800000 */
[----:B-----5:R-:W-:Y:S01]  /*3a70*/  FADD.FTZ R113, R49, R113 ;  /* 0x0000007131717221 */ /* 0x020fe20000010000 */
[----:B------:R-:W-:Y:S05]  /*3a80*/  BRA `(.L_x_16669) ;  /* 0x0000003000007947 */ /* 0x000fea0003800000 */
.L_x_16668:
[----:B-----5:R-:W-:-:S05]  /*3a90*/  PRMT R114, RZ, 0x7610, R44 ;  /* 0x00007610ff727816 */ /* 0x020fca000000002c */
[----:B------:R-:W-:-:S04]  /*3aa0*/  FADD.FTZ R113, R114, R113 ;  /* 0x0000007172717221 */ /* 0x000fc80000010000 */
[----:B------:R-:W-:Y:S02]  /*3ab0*/  @P1 FADD.FTZ R113, R49, R113 ;  /* 0x0000007131711221 */ /* 0x000fe40000010000 */
.L_x_16669:
[----:B------:R-:W-:Y:S01]  /*3ac0*/  PRMT R114, RZ, 0x5410, R117 ;  /* 0x00005410ff727816 */ /* 0x000fe20000000075 */
[----:B------:R-:W-:Y:S05]  /*3ad0*/  @P2 BRA `(.L_x_16670) ;  /* 0x0000003000002947 */ /* 0x000fea0003800000 */
[----:B------:R-:W-:Y:S05]  /*3ae0*/  @!P1 BRA `(.L_x_16671) ;  /* 0x0000005000009947 */ /* 0x000fea0003800000 */
[----:B-----5:R-:W-:Y:S01]  /*3af0*/  FADD.FTZ R114, R50, R114 ;  /* 0x0000007232727221 */ /* 0x020fe20000010000 */
[----:B------:R-:W-:Y:S05]  /*3b00*/  BRA `(.L_x_16671) ;  /* 0x0000003000007947 */ /* 0x000fea0003800000 */
.L_x_16670:
[----:B-----5:R-:W-:-:S05]  /*3b10*/  PRMT R115, RZ, 0x5410, R45 ;  /* 0x00005410ff737816 */ /* 0x020fca000000002d */
[----:B------:R-:W-:-:S04]  /*3b20*/  FADD.FTZ R114, R115, R114 ;  /* 0x0000007273727221 */ /* 0x000fc80000010000 */
[----:B------:R-:W-:Y:S02]  /*3b30*/  @P1 FADD.FTZ R114, R50, R114 ;  /* 0x0000007232721221 */ /* 0x000fe40000010000 */
.L_x_16671:
[----:B------:R-:W-:Y:S01]  /*3b40*/  PRMT R115, RZ, 0x7610, R117 ;  /* 0x00007610ff737816 */ /* 0x000fe20000000075 */
[----:B------:R-:W-:Y:S05]  /*3b50*/  @P2 BRA `(.L_x_16672) ;  /* 0x0000003000002947 */ /* 0x000fea0003800000 */
[----:B------:R-:W-:Y:S05]  /*3b60*/  @!P1 BRA `(.L_x_16673) ;  /* 0x0000005000009947 */ /* 0x000fea0003800000 */
[----:B-----5:R-:W-:Y:S01]  /*3b70*/  FADD.FTZ R115, R51, R115 ;  /* 0x0000007333737221 */ /* 0x020fe20000010000 */
[----:B------:R-:W-:Y:S05]  /*3b80*/  BRA `(.L_x_16673) ;  /* 0x0000003000007947 */ /* 0x000fea0003800000 */
.L_x_16672:
[----:B-----5:R-:W-:-:S05]  /*3b90*/  PRMT R116, RZ, 0x7610, R45 ;  /* 0x00007610ff747816 */ /* 0x020fca000000002d */
[----:B------:R-:W-:-:S04]  /*3ba0*/  FADD.FTZ R115, R116, R115 ;  /* 0x0000007374737221 */ /* 0x000fc80000010000 */
[----:B------:R-:W-:Y:S02]  /*3bb0*/  @P1 FADD.FTZ R115, R51, R115 ;  /* 0x0000007333731221 */ /* 0x000fe40000010000 */
.L_x_16673:
[----:B------:R-:W-:Y:S01]  /*3bc0*/  PRMT R116, RZ, 0x5410, R118 ;  /* 0x00005410ff747816 */ /* 0x000fe20000000076 */
[----:B------:R-:W-:Y:S05]  /*3bd0*/  @P2 BRA `(.L_x_16674) ;  /* 0x0000003000002947 */ /* 0x000fea0003800000 */
[----:B------:R-:W-:Y:S05]  /*3be0*/  @!P1 BRA `(.L_x_16675) ;  /* 0x0000005000009947 */ /* 0x000fea0003800000 */
[----:B-----5:R-:W-:Y:S01]  /*3bf0*/  FADD.FTZ R116, R52, R116 ;  /* 0x0000007434747221 */ /* 0x020fe20000010000 */
[----:B------:R-:W-:Y:S05]  /*3c00*/  BRA `(.L_x_16675) ;  /* 0x0000003000007947 */ /* 0x000fea0003800000 */
.L_x_16674:
[----:B-----5:R-:W-:-:S05]  /*3c10*/  PRMT R117, RZ, 0x5410, R46 ;  /* 0x00005410ff757816 */ /* 0x020fca000000002e */
[----:B------:R-:W-:-:S04]  /*3c20*/  FADD.FTZ R116, R117, R116 ;  /* 0x0000007475747221 */ /* 0x000fc80000010000 */
[----:B------:R-:W-:Y:S02]  /*3c30*/  @P1 FADD.FTZ R116, R52, R116 ;  /* 0x0000007434741221 */ /* 0x000fe40000010000 */
.L_x_16675:
[----:B------:R-:W-:Y:S01]  /*3c40*/  PRMT R117, RZ, 0x7610, R118 ;  /* 0x00007610ff757816 */ /* 0x000fe20000000076 */
[----:B------:R-:W-:Y:S05]  /*3c50*/  @P2 BRA `(.L_x_16676) ;  /* 0x0000003000002947 */ /* 0x000fea0003800000 */
[----:B------:R-:W-:Y:S05]  /*3c60*/  @!P1 BRA `(.L_x_16677) ;  /* 0x0000005000009947 */ /* 0x000fea0003800000 */
[----:B-----5:R-:W-:Y:S01]  /*3c70*/  FADD.FTZ R117, R53, R117 ;  /* 0x0000007535757221 */ /* 0x020fe20000010000 */
[----:B------:R-:W-:Y:S05]  /*3c80*/  BRA `(.L_x_16677) ;  /* 0x0000003000007947 */ /* 0x000fea0003800000 */
.L_x_16676:
[----:B-----5:R-:W-:-:S05]  /*3c90*/  PRMT R118, RZ, 0x7610, R46 ;  /* 0x00007610ff767816 */ /* 0x020fca000000002e */
[----:B------:R-:W-:-:S04]  /*3ca0*/  FADD.FTZ R117, R118, R117 ;  /* 0x0000007576757221 */ /* 0x000fc80000010000 */
[----:B------:R-:W-:Y:S02]  /*3cb0*/  @P1 FADD.FTZ R117, R53, R117 ;  /* 0x0000007535751221 */ /* 0x000fe40000010000 */
.L_x_16677:
[----:B------:R-:W-:Y:S01]  /*3cc0*/  PRMT R118, RZ, 0x5410, R119 ;  /* 0x00005410ff767816 */ /* 0x000fe20000000077 */
[----:B------:R-:W-:Y:S05]  /*3cd0*/  @P2 BRA `(.L_x_16678) ;  /* 0x0000003000002947 */ /* 0x000fea0003800000 */
[----:B------:R-:W-:Y:S05]  /*3ce0*/  @!P1 BRA `(.L_x_16679) ;  /* 0x0000005000009947 */ /* 0x000fea0003800000 */
[----:B-----5:R-:W-:Y:S01]  /*3cf0*/  FADD.FTZ R118, R54, R118 ;  /* 0x0000007636767221 */ /* 0x020fe20000010000 */
[----:B------:R-:W-:Y:S05]  /*3d00*/  BRA `(.L_x_16679) ;  /* 0x0000003000007947 */ /* 0x000fea0003800000 */
.L_x_16678:
[----:B0----5:R-:W-:-:S05]  /*3d10*/  PRMT R121, RZ, 0x5410, R47 ;  /* 0x00005410ff797816 */ /* 0x021fca000000002f */
[----:B------:R-:W-:-:S04]  /*3d20*/  FADD.FTZ R118, R121, R118 ;  /* 0x0000007679767221 */ /* 0x000fc80000010000 */
[----:B------:R-:W-:Y:S02]  /*3d30*/  @P1 FADD.FTZ R118, R54, R118 ;  /* 0x0000007636761221 */ /* 0x000fe40000010000 */
.L_x_16679:
[----:B------:R-:W-:Y:S01]  /*3d40*/  PRMT R119, RZ, 0x7610, R119 ;  /* 0x00007610ff777816 */ /* 0x000fe20000000077 */
[----:B------:R-:W-:Y:S05]  /*3d50*/  @P2 BRA `(.L_x_16680) ;  /* 0x0000003000002947 */ /* 0x000fea0003800000 */
[----:B------:R-:W-:Y:S05]  /*3d60*/  @!P1 BRA `(.L_x_16681) ;  /* 0x0000005000009947 */ /* 0x000fea0003800000 */
[----:B-----5:R-:W-:Y:S01]  /*3d70*/  FADD.FTZ R119, R55, R119 ;  /* 0x0000007737777221 */ /* 0x020fe20000010000 */
[----:B------:R-:W-:Y:S05]  /*3d80*/  BRA `(.L_x_16681) ;  /* 0x0000003000007947 */ /* 0x000fea0003800000 */
.L_x_16680:
[----:B0----5:R-:W-:-:S05]  /*3d90*/  PRMT R120, RZ, 0x7610, R47 ;  /* 0x00007610ff787816 */ /* 0x021fca000000002f */
[----:B------:R-:W-:-:S04]  /*3da0*/  FADD.FTZ R119, R120, R119 ;  /* 0x0000007778777221 */ /* 0x000fc80000010000 */
[----:B------:R-:W-:Y:S02]  /*3db0*/  @P1 FADD.FTZ R119, R55, R119 ;  /* 0x0000007737771221 */ /* 0x000fe40000010000 */
.L_x_16681:
[----:B0-----:R-:W-:-:S04]  /*3dc0*/  LEA R120, P1, R123, c[0x0][0x188], 0x5 ;  /* 0x000062007b787a11 */ /* 0x001fc800078228ff */
[----:B------:R-:W-:-:S05]  /*3dd0*/  LEA.HI.X R121, R123, c[0x0][0x18c], RZ, 0x5, P1 ;  /* 0x000063007b797a11 */ /* 0x000fca00008f2cff */
[----:B------:R0:W-:Y:S04]  /*3de0*/  STG.E.128 [R120.64], R112 ;  /* 0x0000007078007986 */ /* 0x0001e8000c101d04 */
[----:B------:R0:W-:Y:S02]  /*3df0*/  STG.E.128 [R120.64+0x10], R116 ;  /* 0x0000107478007986 */ /* 0x0001e4000c101d04 */
.L_x_16665:
[----:B------:R-:W-:Y:S05]  /*3e00*/  BSYNC B0 ;  /* 0x0000000000007941 */ /* 0x000fea0003800000 */
.L_x_16664:
        /* <DEDUP_REMOVED lines=79> */
.L_x_16702:
        /* <DEDUP_REMOVED lines=153> */
.L_x_16703:
        /* <DEDUP_REMOVED lines=45> */
[C---:B------:R-:W-:Y:S01]  /*4f60*/  IMAD.WIDE.U32 R214, R212.reuse, R215, c[0x0][0x208] ;  /* 0x00008200d4d67625 */ /* 0x040fe200078e00d7 */
[----:B------:R-:W-:-:S02]  /*4f70*/  IADD3 R212, R212, 0x20, RZ ;  /* 0x00000020d4d47810 */ /* 0x000fc40007ffe0ff */
[----:B------:R-:W-:-:S05]  /*4f80*/  F2FP.BF16.PACK_AB R123, R218, R223 ;  /* 0x000000dfda7b723e */ /* 0x000fca00000010ff */
[----:B------:R0:W-:Y:S02]  /*4f90*/  STG.E.128 [R214.64], R120 ;  /* 0x00000078d6007986 */ /* 0x0001e4000c101d04 */
.L_x_16685:
[----:B------:R-:W-:Y:S05]  /*4fa0*/  BSYNC B0 ;  /* 0x0000000000007941 */ /* 0x000fea0003800000 */
.L_x_16684:
        /* <DEDUP_REMOVED lines=35> */
.L_x_16687:
[----:B------:R-:W-:Y:S05]  /*51e0*/  BSYNC B0 ;  /* 0x0000000000007941 */ /* 0x000fea0003800000 */
.L_x_16686:
        /* <DEDUP_REMOVED lines=35> */
.L_x_16689:
[----:B------:R-:W-:Y:S05]  /*5420*/  BSYNC B0 ;  /* 0x0000000000007941 */ /* 0x000fea0003800000 */
.L_x_16688:
        /* <DEDUP_REMOVED lines=35> */
.L_x_16691:
[----:B------:R-:W-:Y:S05]  /*5660*/  BSYNC B0 ;  /* 0x0000000000007941 */ /* 0x000fea0003800000 */
.L_x_16690:
        /* <DEDUP_REMOVED lines=35> */
.L_x_16693:
[----:B------:R-:W-:Y:S05]  /*58a0*/  BSYNC B0 ;  /* 0x0000000000007941 */ /* 0x000fea0003800000 */
.L_x_16692:
        /* <DEDUP_REMOVED lines=35> */
.L_x_16695:
[----:B------:R-:W-:Y:S05]  /*5ae0*/  BSYNC B0 ;  /* 0x0000000000007941 */ /* 0x000fea0003800000 */
.L_x_16694:
        /* <DEDUP_REMOVED lines=35> */
.L_x_16697:
[----:B------:R-:W-:Y:S05]  /*5d20*/  BSYNC B0 ;  /* 0x0000000000007941 */ /* 0x000fea0003800000 */
.L_x_16696:
        /* <DEDUP_REMOVED lines=21> */
[----:B------:R-:W-:Y:S01]  /*5e80*/  FFMA.FTZ R121, R196, R215, R205 ;  /* 0x000000d7c4797223 */ /* 0x000fe200000100cd */
[----:B------:R-:W-:Y:S01]  /*5e90*/  MOV R215, 0x10 ;  /* 0x0000001000d77802 */ /* 0x000fe20000000f00 */
[----:B------:R-:W-:Y:S02]  /*5ea0*/  FFMA.FTZ R213, R197, R123, R204 ;  /* 0x0000007bc5d57223 */ /* 0x000fe400000100cc */
[----:B------:R-:W-:Y:S02]  /*5eb0*/  FFMA.FTZ R122, R198, R219, R207 ;  /* 0x000000dbc67a7223 */ /* 0x000fe400000100cf */
[----:B------:R-:W-:Y:S01]  /*5ec0*/  FFMA.FTZ R223, R200, R223, R209 ;  /* 0x000000dfc8df7223 */ /* 0x000fe200000100d1 */
[----:B------:R-:W-:Y:S01]  /*5ed0*/  F2FP.BF16.PACK_AB R120, R213, R120 ;  /* 0x00000078d578723e */ /* 0x000fe200000010ff */
[----:B------:R-:W-:Y:S02]  /*5ee0*/  FFMA.FTZ R221, R201, R221, R210 ;  /* 0x000000ddc9dd7223 */ /* 0x000fe400000100d2 */
[----:B------:R-:W-:Y:S01]  /*5ef0*/  FFMA.FTZ R214, R199, R217, R208 ;  /* 0x000000d9c7d67223 */ /* 0x000fe200000100d0 */
[----:B------:R-:W-:Y:S01]  /*5f00*/  F2FP.BF16.PACK_AB R123, R216, R223 ;  /* 0x000000dfd87b723e */ /* 0x000fe200000010ff */
[----:B------:R-:W-:Y:S01]  /*5f10*/  IMAD.WIDE.U32 R212, R212, R215, c[0x0][0x208] ;  /* 0x00008200d4d47625 */ /* 0x000fe200078e00d7 */
[----:B------:R-:W-:-:S02]  /*5f20*/  F2FP.BF16.PACK_AB R122, R221, R122 ;  /* 0x0000007add7a723e */ /* 0x000fc400000010ff */
[----:B------:R-:W-:-:S05]  /*5f30*/  F2FP.BF16.PACK_AB R121, R214, R121 ;  /* 0x00000079d679723e */ /* 0x000fca00000010ff */
[----:B------:R0:W-:Y:S02]  /*5f40*/  STG.E.128 [R212.64], R120 ;  /* 0x00000078d4007986 */ /* 0x0001e4000c101d04 */
.L_x_16699:
[----:B------:R-:W-:Y:S05]  /*5f50*/  BSYNC B0 ;  /* 0x0000000000007941 */ /* 0x000fea0003800000 */
.L_x_16698:
[----:B01----:R-:W-:-:S10]  /*5f60*/  HFMA2.MMA R121, -RZ, RZ, 0, 2.384185791015625e-07 ;  /* 0x00000004ff797435 */ /* 0x003fd400000001ff */
[----:B------:R-:W-:-:S05]  /*5f70*/  IMAD R206, R121, c[0x0][0x160], R206 ;  /* 0x0000580079ce7a24 */ /* 0x000fca00078e02ce */
[----:B------:R-:W-:-:S13]  /*5f80*/  ISETP.GE.AND P1, PT, R206, c[0x0][0x164], PT ;  /* 0x00005900ce007a0c */ /* 0x000fda0003f26270 */
[----:B-----5:R-:W-:Y:S01]  /*5f90*/  @P1 CALL.REL.NOINC `(.L_x_16700) ;  /* 0x0000001000001944 */ /* 0x020fe20003c00000 */
[----:B------:R-:W-:Y:S05]  /*5fa0*/  BRA `(.L_x_16701) ;  /* 0xffffb19000007947 */ /* 0x000fea000383ffff */
.L_x_16700:
[----:B------:R-:W-:Y:S05]  /*5fb0*/  EXIT ;  /* 0x000000000000794d */ /* 0x000fea0003800000 */
.L_x_16682:
[----:B------:R-:W-:Y:S01]  /*5fc0*/  HFMA2.MMA R217, -RZ, RZ, 0, 5.9604644775390625e-08 ;  /* 0x00000001ffd97435 */ /* 0x000fe200000001ff */
[----:B------:R-:W-:Y:S02]  /*5fd0*/  MOV R122, R123 ;  /* 0x0000007b007a7202 */ /* 0x000fe40000000f00 */
[----:B------:R-:W-:Y:S02]  /*5fe0*/  MOV R213, 0x1f ;  /* 0x0000001f00d57802 */ /* 0x000fe40000000f00 */
[----:B------:R-:W-:Y:S02]  /*5ff0*/  MOV R216, 0xffffffff ;  /* 0xffffffff00d87802 */ /* 0x000fe40000000f00 */
[----:B------:R-:W-:Y:S02]  /*6000*/  MOV R120, 0x6020 ;  /* 0x0000602000787802 */ /* 0x000fe40000000f00 */
[----:B-----5:R-:W-:Y:S05]  /*6010*/  CALL.REL.NOINC `($__internal_26_$__cuda_sm70_shflsync_bfly_p) ;  /* 0x00000c0000007944 */ /* 0x020fea0003c00000 */
[----:B-1----:R-:W-:Y:S01]  /*6020*/  MOV R120, R217 ;  /* 0x000000d900787202 */ /* 0x002fe20000000f00 */
[----:B0-----:R-:W-:Y:S05]  /*6030*/  BRA `(.L_x_16702) ;  /* 0xffffe2c000007947 */ /* 0x001fea000383ffff */
.L_x_16683:
[----:B------:R-:W-:Y:S01]  /*6040*/  HFMA2.MMA R217, -RZ, RZ, 0, 1.1920928955078125e-07 ;  /* 0x00000002ffd97435 */ /* 0x000fe200000001ff */
[----:B------:R-:W-:Y:S02]  /*6050*/  MOV R122, R218 ;  /* 0x000000da007a7202 */ /* 0x000fe40000000f00 */
[----:B------:R-:W-:-:S02]  /*6060*/  MOV R213, 0x1f ;  /* 0x0000001f00d57802 */ /* 0x000fc40000000f00 */
[----:B------:R-:W-:Y:S02]  /*6070*/  MOV R216, 0xffffffff ;  /* 0xffffffff00d87802 */ /* 0x000fe40000000f00 */
[----:B------:R-:W-:Y:S02]  /*6080*/  MOV R120, 0x60a0 ;  /* 0x000060a000787802 */ /* 0x000fe40000000f00 */
[----:B0----5:R-:W-:Y:S05]  /*6090*/  CALL.REL.NOINC `($__internal_26_$__cuda_sm70_shflsync_bfly_p) ;  /* 0x00000b8000007944 */ /* 0x021fea0003c00000 */
[----:B01----:R-:W-:Y:S01]  /*60a0*/  FADD.FTZ R122, R218, R217 ;  /* 0x000000d9da7a7221 */ /* 0x003fe20000010000 */
[----:B------:R-:W-:Y:S01]  /*60b0*/  HFMA2.MMA R217, -RZ, RZ, 0, 2.384185791015625e-07 ;  /* 0x00000004ffd97435 */ /* 0x000fe200000001ff */
[----:B------:R-:W-:Y:S02]  /*60c0*/  MOV R213, 0x1f ;  /* 0x0000001f00d57802 */ /* 0x000fe40000000f00 */
[----:B------:R-:W-:Y:S02]  /*60d0*/  MOV R216, 0xffffffff ;  /* 0xffffffff00d87802 */ /* 0x000fe40000000f00 */
[----:B------:R-:W-:Y:S02]  /*60e0*/  MOV R120, 0x6100 ;  /* 0x0000610000787802 */ /* 0x000fe40000000f00 */
[----:B------:R-:W-:Y:S05]  /*60f0*/  CALL.REL.NOINC `($__internal_26_$__cuda_sm70_shflsync_bfly_p) ;  /* 0x00000b2000007944 */ /* 0x000fea0003c00000 */
[----:B01----:R-:W-:Y:S01]  /*6100*/  FADD.FTZ R122, R122, R217 ;  /* 0x000000d97a7a7221 */ /* 0x003fe20000010000 */
[----:B------:R-:W-:Y:S01]  /*6110*/  HFMA2.MMA R217, -RZ, RZ, 0, 4.76837158203125e-07 ;  /* 0x00000008ffd97435 */ /* 0x000fe200000001ff */
[----:B------:R-:W-:-:S02]  /*6120*/  MOV R213, 0x1f ;  /* 0x0000001f00d57802 */ /* 0x000fc40000000f00 */
[----:B------:R-:W-:Y:S02]  /*6130*/  MOV R216, 0xffffffff ;  /* 0xffffffff00d87802 */ /* 0x000fe40000000f00 */
[----:B------:R-:W-:Y:S02]  /*6140*/  MOV R120, 0x6160 ;  /* 0x0000616000787802 */ /* 0x000fe40000000f00 */
[----:B------:R-:W-:Y:S05]  /*6150*/  CALL.REL.NOINC `($__internal_26_$__cuda_sm70_shflsync_bfly_p) ;  /* 0x00000ac000007944 */ /* 0x000fea0003c00000 */
[----:B01----:R-:W-:Y:S01]  /*6160*/  FADD.FTZ R122, R122, R217 ;  /* 0x000000d97a7a7221 */ /* 0x003fe20000010000 */
[----:B------:R-:W-:Y:S01]  /*6170*/  HFMA2.MMA R217, -RZ, RZ, 0, 9.5367431640625e-07 ;  /* 0x00000010ffd97435 */ /* 0x000fe200000001ff */
[----:B------:R-:W-:Y:S02]  /*6180*/  MOV R213, 0x1f ;  /* 0x0000001f00d57802 */ /* 0x000fe40000000f00 */
[----:B------:R-:W-:Y:S02]  /*6190*/  MOV R216, 0xffffffff ;  /* 0xffffffff00d87802 */ /* 0x000fe40000000f00 */
[----:B------:R-:W-:Y:S02]  /*61a0*/  MOV R120, 0x61c0 ;  /* 0x000061c000787802 */ /* 0x000fe40000000f00 */
[----:B------:R-:W-:Y:S05]  /*61b0*/  CALL.REL.NOINC `($__internal_26_$__cuda_sm70_shflsync_bfly_p) ;  /* 0x00000a6000007944 */ /* 0x000fea0003c00000 */
        /* <DEDUP_REMOVED lines=139> */
[----:B------:R-:W-:Y:S05]  /*6a70*/  CALL.REL.NOINC `($__internal_26_$__cuda_sm70_shflsync_bfly_p) ;  /* 0x000001a000007944 */ /* 0x000fea0003c00000 */
[----:B01----:R-:W-:Y:S01]  /*6a80*/  FADD.FTZ R122, R122, R217 ;  /* 0x000000d97a7a7221 */ /* 0x003fe20000010000 */
[----:B------:R-:W-:Y:S01]  /*6a90*/  HFMA2.MMA R217, -RZ, RZ, 0, 1.1920928955078125e-07 ;  /* 0x00000002ffd97435 */ /* 0x000fe200000001ff */
[----:B------:R-:W-:Y:S02]  /*6aa0*/  MOV R213, 0x1f ;  /* 0x0000001f00d57802 */ /* 0x000fe40000000f00 */
[----:B------:R-:W-:Y:S02]  /*6ab0*/  MOV R216, 0xffffffff ;  /* 0xffffffff00d87802 */ /* 0x000fe40000000f00 */
[----:B------:R-:W-:Y:S02]  /*6ac0*/  MOV R120, 0x6ae0 ;  /* 0x00006ae000787802 */ /* 0x000fe40000000f00 */
[----:B------:R-:W-:Y:S05]  /*6ad0*/  CALL.REL.NOINC `($__internal_26_$__cuda_sm70_shflsync_bfly_p) ;  /* 0x0000014000007944 */ /* 0x000fea0003c00000 */
[----:B01----:R-:W-:Y:S01]  /*6ae0*/  FADD.FTZ R122, R122, R217 ;  /* 0x000000d97a7a7221 */ /* 0x003fe20000010000 */
[----:B------:R-:W-:Y:S01]  /*6af0*/  HFMA2.MMA R217, -RZ, RZ, 0, 2.384185791015625e-07 ;  /* 0x00000004ffd97435 */ /* 0x000fe200000001ff */
[----:B------:R-:W-:Y:S02]  /*6b00*/  MOV R213, 0x1f ;  /* 0x0000001f00d57802 */ /* 0x000fe40000000f00 */
[----:B------:R-:W-:-:S02]  /*6b10*/  MOV R216, 0xffffffff ;  /* 0xffffffff00d87802 */ /* 0x000fc40000000f00 */
[----:B------:R-:W-:Y:S02]  /*6b20*/  MOV R120, 0x6b40 ;  /* 0x00006b4000787802 */ /* 0x000fe40000000f00 */
[----:B------:R-:W-:Y:S05]  /*6b30*/  CALL.REL.NOINC `($__internal_26_$__cuda_sm70_shflsync_bfly_p) ;  /* 0x000000e000007944 */ /* 0x000fea0003c00000 */
[----:B01----:R-:W-:Y:S01]  /*6b40*/  FADD.FTZ R122, R122, R217 ;  /* 0x000000d97a7a7221 */ /* 0x003fe20000010000 */
[----:B------:R-:W-:Y:S01]  /*6b50*/  HFMA2.MMA R217, -RZ, RZ, 0, 4.76837158203125e-07 ;  /* 0x00000008ffd97435 */ /* 0x000fe200000001ff */
[----:B------:R-:W-:Y:S02]  /*6b60*/  MOV R213, 0x1f ;  /* 0x0000001f00d57802 */ /* 0x000fe40000000f00 */
[----:B------:R-:W-:Y:S02]  /*6b70*/  MOV R216, 0xffffffff ;  /* 0xffffffff00d87802 */ /* 0x000fe40000000f00 */
[----:B------:R-:W-:Y:S02]  /*6b80*/  MOV R120, 0x6ba0 ;  /* 0x00006ba000787802 */ /* 0x000fe40000000f00 */
[----:B------:R-:W-:Y:S05]  /*6b90*/  CALL.REL.NOINC `($__internal_26_$__cuda_sm70_shflsync_bfly_p) ;  /* 0x0000008000007944 */ /* 0x000fea0003c00000 */
[----:B-1----:R-:W-:Y:S01]  /*6ba0*/  FADD.FTZ R214, R122, R217 ;  /* 0x000000d97ad67221 */ /* 0x002fe20000010000 */
[----:B------:R-:W-:Y:S01]  /*6bb0*/  HFMA2.MMA R217, -RZ, RZ, 0, 9.5367431640625e-07 ;  /* 0x00000010ffd97435 */ /* 0x000fe200000001ff */
[----:B0-----:R-:W-:Y:S02]  /*6bc0*/  MOV R213, 0x1f ;  /* 0x0000001f00d57802 */ /* 0x001fe40000000f00 */
[----:B------:R-:W-:-:S02]  /*6bd0*/  MOV R216, 0xffffffff ;  /* 0xffffffff00d87802 */ /* 0x000fc40000000f00 */
[----:B------:R-:W-:Y:S02]  /*6be0*/  MOV R122, R214 ;  /* 0x000000d6007a7202 */ /* 0x000fe40000000f00 */
[----:B------:R-:W-:Y:S02]  /*6bf0*/  MOV R120, 0x6c10 ;  /* 0x00006c1000787802 */ /* 0x000fe40000000f00 */
[----:B------:R-:W-:Y:S05]  /*6c00*/  CALL.REL.NOINC `($__internal_26_$__cuda_sm70_shflsync_bfly_p) ;  /* 0x0000001000007944 */ /* 0x000fea0003c00000 */
[----:B01----:R-:W-:Y:S05]  /*6c10*/  BRA `(.L_x_16703) ;  /* 0xffffe07000007947 */ /* 0x003fea000383ffff */
        .weak           $__internal_26_$__cuda_sm70_shflsync_bfly_p
        .type           $__internal_26_$__cuda_sm70_shflsync_bfly_p,@function
        .size           $__internal_26_$__cuda_sm70_shflsync_bfly_p,(.L_x_52444 - $__internal_26_$__cuda_sm70_shflsync_bfly_p)
$__internal_26_$__cuda_sm70_shflsync_bfly_p:
[----:B------:R-:W-:Y:S01]  /*6c20*/  HFMA2.MMA R121, -RZ, RZ, 0, 0 ;  /* 0x00000000ff797435 */ /* 0x000fe200000001ff */
[----:B------:R-:W-:Y:S04]  /*6c30*/  WARPSYNC R216 ;  /* 0x000000d800007348 */ /* 0x000fe80003800000 */
[----:B------:R0:W1:Y:S01]  /*6c40*/  SHFL.BFLY PT, R217, R122, R217, R213 ;  /* 0x0c0000d97ad97389 */ /* 0x00006200000e00d5 */
[----:B------:R-:W-:Y:S05]  /*6c50*/  RET.REL.NODEC R120 `(_ZN10layer_norm31ln_parallel_residual_fwd_kernelINS_13Kernel_traitsI13__nv_bfloat16S2_fS2_fjLj2048ELj1ELj4ELj1ELj16ENS_18Kernel_traits_baseILj2048ES2_S2_fS2_fjLj128EEEEELb0ELb1ELb0EEEvNS_9FwdParamsE) ;  /* 0xffff93a078007950 */ /* 0x000fea0003c3ffff */
.L_x_16704:
        /* <DEDUP_REMOVED lines=10> */
.L_x_52444:


//--------------------- .text._ZN10layer_norm31ln_parallel_residual_fwd_kernelINS_13Kernel_traitsI13__nv_bfloat16S2_fS2_fjLj2048ELj1ELj4ELj1ELj16ENS_18Kernel_traits_baseILj2048ES2_S2_fS2_fjLj128EEEEELb0ELb1ELb1EEEvNS_9FwdParamsE --------------------------
	.section	.text._ZN10layer_norm31ln_parallel_residual_fwd_kernelINS_13Kernel_traitsI13__nv_bfloat16S2_fS2_fjLj2048ELj1ELj4ELj1ELj16ENS_18Kernel_traits_baseILj2048ES2_S2_fS2_fjLj128EEEEELb0ELb1ELb1EEEvNS_9FwdParamsE,"ax",@progbits
	.sectioninfo	@"SHI_REGISTERS=255"
	.align	128
        .global         _ZN10layer_norm31ln_parallel_residual_fwd_kernelINS_13Kernel_traitsI13__nv_bfloat16S2_fS2_fjLj2048ELj1ELj4ELj1ELj16ENS_18Kernel_traits_baseILj2048ES2_S2_fS2_fjLj128EEEEELb0ELb1ELb1EEEvNS_9FwdParamsE
        .type           _ZN10layer_norm31ln_parallel_residual_fwd_kernelINS_13Kernel_traitsI13__nv_bfloat16S2_fS2_fjLj2048ELj1ELj4ELj1ELj16ENS_18Kernel_traits_baseILj2048ES2_S2_fS2_fjLj128EEEEELb0ELb1ELb1EEEvNS_9FwdParamsE,@function
        .size           _ZN10layer_norm31ln_parallel_residual_fwd_kernelINS_13Kernel_traitsI13__nv_bfloat16S2_fS2_fjLj2048ELj1ELj4ELj1ELj16ENS_18Kernel_traits_baseILj2048ES2_S2_fS2_fjLj128EEEEELb0ELb1ELb1EEEvNS_9FwdParamsE,(.L_x_52445 - _ZN10layer_norm31ln_parallel_residual_fwd_kernelINS_13Kernel_traitsI13__nv_bfloat16S2_fS2_fjLj2048ELj1ELj4ELj1ELj16ENS_18Kernel_traits_baseILj2048ES2_S2_fS2_fjLj128EEEEELb0ELb1ELb1EEEvNS_9FwdParamsE)
        .other          _ZN10layer_norm31ln_parallel_residual_fwd_kernelINS_13Kernel_traitsI13__nv_bfloat16S2_fS2_fjLj2048ELj1ELj4ELj1ELj16ENS_18Kernel_traits_baseILj2048ES2_S2_fS2_fjLj128EEEEELb0ELb1ELb1EEEvNS_9FwdParamsE,@"STO_CUDA_ENTRY STV_DEFAULT"
_ZN10layer_norm31ln_parallel_residual_fwd_kernelINS_13Kernel_traitsI13__nv_bfloat16S2_fS2_fjLj2048ELj1ELj4ELj1ELj16ENS_18Kernel_traits_baseILj2048ES2_S2_fS2_fjLj128EEEEELb0ELb1ELb1EEEvNS_9FwdParamsE:
.text._ZN10layer_norm31ln_parallel_residual_fwd_kernelINS_13Kernel_traitsI13__nv_bfloat16S2_fS2_fjLj2048ELj1ELj4ELj1ELj16ENS_18Kernel_traits_baseILj2048ES2_S2_fS2_fjLj128EEEEELb0ELb1ELb1EEEvNS_9FwdParamsE:
        /* <DEDUP_REMOVED lines=24> */
[----:B0-----:R0:W2:Y:S04]  /*0180*/  LDG.E.128 R36, [R2.64+0xe00] ;  /* 0x000e000402247981 */ /* 0x0010a8000c1e1d00 */
[----:B------:R0:W3:Y:S01]  /*0190*/  LDG.E.128 R136, [R2.64+0xc00] ;  /* 0x000c000402887981 */ /* 0x0000e2000c1e1d00 */
[----:B-----5:R-:W-:Y:S01]  /*01a0*/  @!P0 CS2R R8, SRZ ;  /* 0x0000000000088805 */ /* 0x020fe2000001ff00 */
[----:B------:R-:W-:Y:S01]  /*01b0*/  @!P0 CS2R R10, SRZ ;  /* 0x00000000000a8805 */ /* 0x000fe2000001ff00 */
[----:B------:R-:W-:Y:S01]  /*01c0*/  @!P0 CS2R R16, SRZ ;  /* 0x0000000000108805 */ /* 0x000fe2000001ff00 */
[----:B------:R-:W-:Y:S01]  /*01d0*/  @!P0 CS2R R18, SRZ ;  /* 0x0000000000128805 */ /* 0x000fe2000001ff00 */
[----:B------:R-:W-:Y:S01]  /*01e0*/  @!P0 CS2R R24, SRZ ;  /* 0x0000000000188805 */ /* 0x000fe2000001ff00 */
[----:B------:R-:W-:Y:S01]  /*01f0*/  @!P0 CS2R R26, SRZ ;  /* 0x00000000001a8805 */ /* 0x000fe2000001ff00 */
[----:B------:R-:W-:Y:S01]  /*0200*/  @!P0 CS2R R32, SRZ ;  /* 0x0000000000208805 */ /* 0x000fe2000001ff00 */
[----:B------:R0:W5:Y:S01]  /*0210*/  LDG.E.128 R132, [R2.64] ;  /* 0x0000000402847981 */ /* 0x000162000c1e1d00 */
[----:B------:R-:W-:Y:S01]  /*0220*/  @!P0 CS2R R34, SRZ ;  /* 0x0000000000228805 */ /* 0x000fe2000001ff00 */
[----:B------:R-:W-:Y:S01]  /*0230*/  PRMT R0, RZ, 0x5410, R8 ;  /* 0x00005410ff007816 */ /* 0x000fe20000000008 */
[----:B------:R-:W-:Y:S01]  /*0240*/  @!P0 CS2R R52, SRZ ;  /* 0x0000000000348805 */ /* 0x000fe2000001ff00 */
[----:B------:R0:W5:Y:S01]  /*0250*/  LDG.E.128 R128, [R2.64+0x200] ;  /* 0x0002000402807981 */ /* 0x000162000c1e1d00 */
[----:B------:R-:W-:Y:S01]  /*0260*/  PRMT R4, RZ, 0x7610, R9 ;  /* 0x00007610ff047816 */ /* 0x000fe20000000009 */
[----:B------:R-:W-:Y:S01]  /*0270*/  @!P0 CS2R R54, SRZ ;  /* 0x0000000000368805 */ /* 0x000fe2000001ff00 */
[--C-:B------:R-:W-:Y:S01]  /*0280*/  PRMT R5, RZ, 0x5410, R10.reuse ;  /* 0x00005410ff057816 */ /* 0x100fe2000000000a */
[----:B------:R0:W5:Y:S01]  /*0290*/  LDG.E.128 R124, [R2.64+0x400] ;  /* 0x00040004027c7981 */ /* 0x000162000c1e1d00 */
[----:B------:R-:W-:Y:S01]  /*02a0*/  PRMT R6, RZ, 0x7610, R10 ;  /* 0x00007610ff067816 */ /* 0x000fe2000000000a */
[----:B------:R-:W-:Y:S01]  /*02b0*/  @!P0 CS2R R48, SRZ ;  /* 0x0000000000308805 */ /* 0x000fe2000001ff00 */
[----:B------:R-:W-:Y:S01]  /*02c0*/  @!P0 CS2R R50, SRZ ;  /* 0x0000000000328805 */ /* 0x000fe2000001ff00 */
[----:B------:R0:W5:Y:S01]  /*02d0*/  LDG.E.128 R120, [R2.64+0x600] ;  /* 0x0006000402787981 */ /* 0x000162000c1e1d00 */
[----:B------:R-:W-:Y:S01]  /*02e0*/  @!P0 CS2R R44, SRZ ;  /* 0x00000000002c8805 */ /* 0x000fe2000001ff00 */
[----:B------:R-:W-:Y:S01]  /*02f0*/  @!P0 CS2R R46, SRZ ;  /* 0x00000000002e8805 */ /* 0x000fe2000001ff00 */
[----:B------:R-:W-:Y:S01]  /*0300*/  @!P0 CS2R R40, SRZ ;  /* 0x0000000000288805 */ /* 0x000fe2000001ff00 */
[----:B------:R0:W5:Y:S01]  /*0310*/  LDG.E.128 R116, [R2.64+0x800] ;  /* 0x0008000402747981 */ /* 0x000162000c1e1d00 */
[----:B------:R-:W-:Y:S01]  /*0320*/  @!P0 CS2R R42, SRZ ;  /* 0x00000000002a8805 */ /* 0x000fe2000001ff00 */
[----:B------:R-:W-:-:S02]  /*0330*/  PRMT R7, RZ, 0x5410, R11 ;  /* 0x00005410ff077816 */ /* 0x000fc4000000000b */
[----:B------:R0:W5:Y:S01]  /*0340*/  LDG.E.128 R112, [R2.64+0xa00] ;  /* 0x000a000402707981 */ /* 0x000162000c1e1d00 */
[----:B------:R-:W-:Y:S01]  /*0350*/  PRMT R10, RZ, 0x7610, R16 ;  /* 0x00007610ff0a7816 */ /* 0x000fe20000000010 */
[----:B------:R-:W-:Y:S01]  /*0360*/  ULDC.U8 UR6, c[0x0][0x1f0] ;  /* 0x00007c0000067ab9 */ /* 0x000fe20000000000 */
[----:B------:R-:W-:Y:S02]  /*0370*/  PRMT R12, RZ, 0x7610, R17 ;  /* 0x00007610ff0c7816 */ /* 0x000fe40000000011 */
[--C-:B------:R-:W-:Y:S02]  /*0380*/  PRMT R13, RZ, 0x5410, R18.reuse ;  /* 0x00005410ff0d7816 */ /* 0x100fe40000000012 */
[----:B------:R-:W-:Y:S02]  /*0390*/  PRMT R14, RZ, 0x7610, R18 ;  /* 0x00007610ff0e7816 */ /* 0x000fe40000000012 */
[----:B------:R-:W-:Y:S02]  /*03a0*/  PRMT R15, RZ, 0x5410, R19 ;  /* 0x00005410ff0f7816 */ /* 0x000fe40000000013 */
[----:B0-----:R-:W-:-:S02]  /*03b0*/  PRMT R2, RZ, 0x7610, R8 ;  /* 0x00007610ff027816 */ /* 0x001fc40000000008 */
        /* <DEDUP_REMOVED lines=53> */
[----:B------:R-:W-:-:S02]  /*0710*/  LOP3.LUT R174, R174, 0x1f, RZ, 0xc0, !PT ;  /* 0x0000001faeae7812 */ /* 0x000fc400078ec0ff */
[--C-:B--2---:R-:W-:Y:S02]  /*0720*/  PRMT R172, RZ, 0x5410, R36.reuse ;  /* 0x00005410ffac7816 */ /* 0x104fe40000000024 */
[----:B------:R-:W-:Y:S02]  /*0730*/  PRMT R177, RZ, 0x7610, R36 ;  /* 0x00007610ffb17816 */ /* 0x000fe40000000024 */
[--C-:B------:R-:W-:Y:S02]  /*0740*/  PRMT R36, RZ, 0x5410, R37.reuse ;  /* 0x00005410ff247816 */ /* 0x100fe40000000025 */
[--C-:B------:R-:W-:Y:S02]  /*0750*/  PRMT R176, RZ, 0x5410, R38.reuse ;  /* 0x00005410ffb07816 */ /* 0x100fe40000000026 */
[----:B------:R-:W-:Y:S02]  /*0760*/  PRMT R37, RZ, 0x7610, R37 ;  /* 0x00007610ff257816 */ /* 0x000fe40000000025 */
[----:B------:R-:W-:-:S02]  /*0770*/  PRMT R38, RZ, 0x7610, R38 ;  /* 0x00007610ff267816 */ /* 0x000fc40000000026 */
[----:B---3--:R-:W-:Y:S02]  /*0780*/  PRMT R181, RZ, 0x7610, R138 ;  /* 0x00007610ffb57816 */ /* 0x008fe4000000008a */
.L_x_16836:
[----:B------:R-:W-:Y:S01]  /*0790*/  IMAD R40, R173, c[0x0][0x168], RZ ;  /* 0x00005a00ad287a24 */ /* 0x000fe200078e02ff */
[----:B------:R-:W-:Y:S01]  /*07a0*/  ISETP.NE.U32.AND P0, PT, RZ, c[0x0][0x178], PT ;  /* 0x00005e00ff007a0c */ /* 0x000fe20003f05070 */
[----:B------:R-:W-:Y:S01]  /*07b0*/  HFMA2.MMA R141, -RZ, RZ, 0, 9.5367431640625e-07 ;  /* 0x00000010ff8d7435 */ /* 0x000fe200000001ff */
[----:B------:R-:W-:Y:S02]  /*07c0*/  ISETP.NE.U32.AND P1, PT, RZ, c[0x0][0x180], PT ;  /* 0x00006000ff007a0c */ /* 0x000fe40003f25070 */
[----:B------:R-:W-:Y:S02]  /*07d0*/  SHF.R.S32.HI R41, RZ, 0x1f, R40 ;  /* 0x0000001fff297819 */ /* 0x000fe40000011428 */
[----:B------:R-:W-:Y:S02]  /*07e0*/  ISETP.NE.AND.EX P0, PT, RZ, c[0x0][0x17c], PT, P0 ;  /* 0x00005f00ff007a0c */ /* 0x000fe40003f05300 */
[----:B------:R-:W-:Y:S02]  /*07f0*/  ISETP.NE.AND.EX P1, PT, RZ, c[0x0][0x184], PT, P1 ;  /* 0x00006100ff007a0c */ /* 0x000fe40003f25310 */
[----:B------:R-:W-:-:S04]  /*0800*/  LEA.HI R41, R41, R40, RZ, 0x3 ;  /* 0x0000002829297211 */ /* 0x000fc800078f18ff */
[----:B------:R-:W-:-:S05]  /*0810*/  LEA.HI.SX32 R185, R41, R174, 0x1d ;  /* 0x000000ae29b97211 */ /* 0x000fca00078feaff */
[C---:B------:R-:W-:Y:S01]  /*0820*/  IMAD.WIDE.U32 R92, R185.reuse, R141, c[0x0][0x170] ;  /* 0x00005c00b95c7625 */ /* 0x040fe200078e008d */
[C---:B------:R-:W-:Y:S02]  /*0830*/  @P0 LEA R42, P2, R185.reuse, c[0x0][0x178], 0x4 ;  /* 0x00005e00b92a0a11 */ /* 0x040fe400078420ff */
[C---:B------:R-:W-:Y:S02]  /*0840*/  @P1 LEA R40, P3, R185.reuse, c[0x0][0x180], 0x5 ;  /* 0x00006000b9281a11 */ /* 0x040fe400078628ff */
[C---:B------:R-:W-:Y:S01]  /*0850*/  @P0 LEA.HI.X R43, R185.reuse, c[0x0][0x17c], RZ, 0x4, P2 ;  /* 0x00005f00b92b0a11 */ /* 0x040fe200010f24ff */
[----:B------:R-:W2:Y:S01]  /*0860*/  LDG.E.128 R92, [R92.64] ;  /* 0x000000045c5c7981 */ /* 0x000ea2000c1e1d00 */
[----:B------:R-:W-:-:S03]  /*0870*/  @P1 LEA.HI.X R41, R185, c[0x0][0x184], RZ, 0x5, P3 ;  /* 0x00006100b9291a11 */ /* 0x000fc600018f2cff */
[----:B-----5:R0:W5:Y:S04]  /*0880*/  @P0 LDG.E.128 R108, [R42.64] ;  /* 0x000000042a6c0981 */ /* 0x020168000c1e1d00 */
        /* <DEDUP_REMOVED lines=9> */
.L_x_16705:
[----:B0----5:R-:W-:-:S05]  /*0920*/  PRMT R41, RZ, 0x5410, R108 ;  /* 0x00005410ff297816 */ /* 0x021fca000000006c */
[----:B------:R-:W-:-:S04]  /*0930*/  FADD.FTZ R96, R96, R41 ;  /* 0x0000002960607221 */ /* 0x000fc80000010000 */
[----:B------:R-:W-:Y:S02]  /*0940*/  @P1 FADD.FTZ R96, R104, R96 ;  /* 0x0000006068601221 */ /* 0x000fe40000010000 */
.L_x_16706:
[----:B------:R-:W-:Y:S01]  /*0950*/  PRMT R97, RZ, 0x7610, R92 ;  /* 0x00007610ff617816 */ /* 0x000fe2000000005c */
[----:B------:R-:W-:Y:S05]  /*0960*/  @P2 BRA `(.L_x_16707) ;  /* 0x0000003000002947 */ /* 0x000fea0003800000 */
[----:B------:R-:W-:Y:S05]  /*0970*/  @!P1 BRA `(.L_x_16708) ;  /* 0x0000005000009947 */ /* 0x000fea0003800000 */
[----:B-----5:R-:W-:Y:S01]  /*0980*/  FADD.FTZ R97, R105, R97 ;  /* 0x0000006169617221 */ /* 0x020fe20000010000 */
[----:B------:R-:W-:Y:S05]  /*0990*/  BRA `(.L_x_16708) ;  /* 0x0000003000007947 */ /* 0x000fea0003800000 */
.L_x_16707:
[----:B-----5:R-:W-:-:S05]  /*09a0*/  PRMT R40, RZ, 0x7610, R108 ;  /* 0x00007610ff287816 */ /* 0x020fca000000006c */
[----:B------:R-:W-:-:S04]  /*09b0*/  FADD.FTZ R97, R97, R40 ;  /* 0x0000002861617221 */ /* 0x000fc80000010000 */
[----:B------:R-:W-:Y:S02]  /*09c0*/  @P1 FADD.FTZ R97, R105, R97 ;  /* 0x0000006169611221 */ /* 0x000fe40000010000 */
.L_x_16708:
[----:B------:R-:W-:Y:S01]  /*09d0*/  PRMT R98, RZ, 0x5410, R93 ;  /* 0x00005410ff627816 */ /* 0x000fe2000000005d */
[----:B------:R-:W-:Y:S05]  /*09e0*/  @P2 BRA `(.L_x_16709) ;  /* 0x0000003000002947 */ /* 0x000fea0003800000 */
[----:B------:R-:W-:Y:S05]  /*09f0*/  @!P1 BRA `(.L_x_16710) ;  /* 0x0000005000009947 */ /* 0x000fea0003800000 */
[----:B-----5:R-:W-:Y:S01]  /*0a00*/  FADD.FTZ R98, R106, R98 ;  /* 0x000000626a627221 */ /* 0x020fe20000010000 */
[----:B------:R-:W-:Y:S05]  /*0a10*/  BRA `(.L_x_16710) ;  /* 0x0000003000007947 */ /* 0x000fea0003800000 */
.L_x_16709:
[----:B-----5:R-:W-:-:S05]  /*0a20*/  PRMT R41, RZ, 0x5410, R109 ;  /* 0x00005410ff297816 */ /* 0x020fca000000006d */
[----:B------:R-:W-:-:S04]  /*0a30*/  FADD.FTZ R98, R98, R41 ;  /* 0x0000002962627221 */ /* 0x000fc80000010000 */
[----:B------:R-:W-:Y:S02]  /*0a40*/  @P1 FADD.FTZ R98, R106, R98 ;  /* 0x000000626a621221 */ /* 0x000fe40000010000 */
.L_x_16710:
[----:B------:R-:W-:Y:S01]  /*0a50*/  PRMT R99, RZ, 0x7610, R93 ;  /* 0x00007610ff637816 */ /* 0x000fe2000000005d */
[----:B------:R-:W-:Y:S05]  /*0a60*/  @P2 BRA `(.L_x_16711) ;  /* 0x0000003000002947 */ /* 0x000fea0003800000 */
[----:B------:R-:W-:Y:S05]  /*0a70*/  @!P1 BRA `(.L_x_16712) ;  /* 0x0000005000009947 */ /* 0x000fea0003800000 */
[----:B-----5:R-:W-:Y:S01]  /*0a80*/  FADD.FTZ R99, R107, R99 ;  /* 0x000000636b637221 */ /* 0x020fe20000010000 */
[----:B------:R-:W-:Y:S05]  /*0a90*/  BRA `(.L_x_16712) ;  /* 0x0000003000007947 */ /* 0x000fea0003800000 */
.L_x_16711:
[----:B-----5:R-:W-:-:S05]  /*0aa0*/  PRMT R40, RZ, 0x7610, R109 ;  /* 0x00007610ff287816 */ /* 0x020fca000000006d */
[----:B------:R-:W-:-:S04]  /*0ab0*/  FADD.FTZ R99, R99, R40 ;  /* 0x0000002863637221 */ /* 0x000fc80000010000 */
[----:B------:R-:W-:Y:S02]  /*0ac0*/  @P1 FADD.FTZ R99, R107, R99 ;  /* 0x000000636b631221 */ /* 0x000fe40000010000 */
.L_x_16712:
[----:B------:R-:W-:Y:S01]  /*0ad0*/  PRMT R92, RZ, 0x5410, R94 ;  /* 0x00005410ff5c7816 */ /* 0x000fe2000000005e */
[----:B------:R-:W-:Y:S05]  /*0ae0*/  @P2 BRA `(.L_x_16713) ;  /* 0x0000003000002947 */ /* 0x000fea0003800000 */
[----:B------:R-:W-:Y:S05]  /*0af0*/  @!P1 BRA `(.L_x_16714) ;  /* 0x0000005000009947 */ /* 0x000fea0003800000 */
[----:B-----5:R-:W-:Y:S01]  /*0b00*/  FADD.FTZ R92, R100, R92 ;  /* 0x0000005c645c7221 */ /* 0x020fe20000010000 */
[----:B------:R-:W-:Y:S05]  /*0b10*/  BRA `(.L_x_16714) ;  /* 0x0000003000007947 */ /* 0x000fea0003800000 */
.L_x_16713:
[----:B-----5:R-:W-:-:S05]  /*0b20*/  PRMT R41, RZ, 0x5410, R110 ;  /* 0x00005410ff297816 */ /* 0x020fca000000006e */
[----:B------:R-:W-:-:S04]  /*0b30*/  FADD.FTZ R92, R92, R41 ;  /* 0x000000295c5c7221 */ /* 0x000fc80000010000 */
[----:B------:R-:W-:Y:S02]  /*0b40*/  @P1 FADD.FTZ R92, R100, R92 ;  /* 0x0000005c645c1221 */ /* 0x000fe40000010000 */
.L_x_16714:
[----:B------:R-:W-:Y:S01]  /*0b50*/  PRMT R93, RZ, 0x7610, R94 ;  /* 0x00007610ff5d7816 */ /* 0x000fe2000000005e */
[----:B------:R-:W-:Y:S05]  /*0b60*/  @P2 BRA `(.L_x_16715) ;  /* 0x0000003000002947 */ /* 0x000fea0003800000 */
[----:B------:R-:W-:Y:S05]  /*0b70*/  @!P1 BRA `(.L_x_16716) ;  /* 0x0000005000009947 */ /* 0x000fea0003800000 */
[----:B-----5:R-:W-:Y:S01]  /*0b80*/  FADD.FTZ R93, R101, R93 ;  /* 0x0000005d655d7221 */ /* 0x020fe20000010000 */
[----:B------:R-:W-:Y:S05]  /*0b90*/  BRA `(.L_x_16716) ;  /* 0x0000003000007947 */ /* 0x000fea0003800000 */
.L_x_16715:
[----:B-----5:R-:W-:-:S05]  /*0ba0*/  PRMT R40, RZ, 0x7610, R110 ;  /* 0x00007610ff287816 */ /* 0x020fca000000006e */
[----:B------:R-:W-:-:S04]  /*0bb0*/  FADD.FTZ R93, R93, R40 ;  /* 0x000000285d5d7221 */ /* 0x000fc80000010000 */
[----:B------:R-:W-:Y:S02]  /*0bc0*/  @P1 FADD.FTZ R93, R101, R93 ;  /* 0x0000005d655d1221 */ /* 0x000fe40000010000 */
.L_x_16716:
[----:B------:R-:W-:Y:S01]  /*0bd0*/  PRMT R94, RZ, 0x5410, R95 ;  /* 0x00005410ff5e7816 */ /* 0x000fe2000000005f */
[----:B------:R-:W-:Y:S05]  /*0be0*/  @P2 BRA `(.L_x_16717) ;  /* 0x0000003000002947 */ /* 0x000fea0003800000 */
[----:B------:R-:W-:Y:S05]  /*0bf0*/  @!P1 BRA `(.L_x_16718) ;  /* 0x0000005000009947 */ /* 0x000fea0003800000 */
[----:B-----5:R-:W-:Y:S01]  /*0c00*/  FADD.FTZ R94, R102, R94 ;  /* 0x0000005e665e7221 */ /* 0x020fe20000010000 */
[----:B------:R-:W-:Y:S05]  /*0c10*/  BRA `(.L_x_16718) ;  /* 0x0000003000007947 */ /* 0x000fea0003800000 */
.L_x_16717:
[----:B-----5:R-:W-:-:S05]  /*0c20*/  PRMT R41, RZ, 0x5410, R111 ;  /* 0x00005410ff297816 */ /* 0x020fca000000006f */
[----:B------:R-:W-:-:S04]  /*0c30*/  FADD.FTZ R94, R94, R41 ;  /* 0x000000295e5e7221 */ /* 0x000fc80000010000 */
[----:B------:R-:W-:Y:S02]  /*0c40*/  @P1 FADD.FTZ R94, R102, R94 ;  /* 0x0000005e665e1221 */ /* 0x000fe40000010000 */
.L_x_16718:
[----:B------:R-:W-:Y:S01]  /*0c50*/  PRMT R95, RZ, 0x7610, R95 ;  /* 0x00007610ff5f7816 */ /* 0x000fe2000000005f */
[----:B------:R-:W-:Y:S05]  /*0c60*/  @P2 BRA `(.L_x_16719) ;  /* 0x0000003000002947 */ /* 0x000fea0003800000 */
[----:B------:R-:W-:Y:S05]  /*0c70*/  @!P1 BRA `(.L_x_16720) ;  /* 0x0000005000009947 */ /* 0x000fea0003800000 */
[----:B-----5:R-:W-:Y:S01]  /*0c80*/  FADD.FTZ R95, R103, R95 ;  /* 0x0000005f675f7221 */ /* 0x020fe20000010000 */
[----:B------:R-:W-:Y:S05]  /*0c90*/  BRA `(.L_x_16720) ;  /* 0x0000003000007947 */ /* 0x000fea0003800000 */
.L_x_16719:
[----:B-----5:R-:W-:-:S05]  /*0ca0*/  PRMT R40, RZ, 0x7610, R111 ;  /* 0x00007610ff287816 */ /* 0x020fca000000006f */
[----:B------:R-:W-:-:S04]  /*0cb0*/  FADD.FTZ R95, R95, R40 ;  /* 0x000000285f5f7221 */ /* 0x000fc80000010000 */
[----:B------:R-:W-:Y:S02]  /*0cc0*/  @P1 FADD.FTZ R95, R103, R95 ;  /* 0x0000005f675f1221 */ /* 0x000fe40000010000 */
.L_x_16720:
[C---:B------:R-:W-:Y:S02]  /*0cd0*/  IADD3 R187, R185.reuse, 0x20, RZ ;  /* 0x00000020b9bb7810 */ /* 0x040fe40007ffe0ff */
[----:B------:R-:W-:Y:S02]  /*0ce0*/  LEA R40, P3, R185, c[0x0][0x188], 0x5 ;  /* 0x00006200b9287a11 */ /* 0x000fe400078628ff */
[C---:B------:R-:W-:Y:S01]  /*0cf0*/  @P1 LEA R42, P4, R187.reuse, c[0x0][0x180], 0x5 ;  /* 0x00006000bb2a1a11 */ /* 0x040fe200078828ff */
[----:B------:R-:W-:Y:S01]  /*0d00*/  IMAD.WIDE.U32 R84, R187, R141, c[0x0][0x170] ;  /* 0x00005c00bb547625 */ /* 0x000fe200078e008d */
[----:B------:R-:W-:Y:S02]  /*0d10*/  LEA.HI.X R41, R185, c[0x0][0x18c], RZ, 0x5, P3 ;  /* 0x00006300b9297a11 */ /* 0x000fe400018f2cff */
[C---:B------:R-:W-:Y:S02]  /*0d20*/  @P0 LEA R44, P3, R187.reuse, c[0x0][0x178], 0x4 ;  /* 0x00005e00bb2c0a11 */ /* 0x040fe400078620ff */
[C---:B------:R-:W-:Y:S01]  /*0d30*/  @P1 LEA.HI.X R43, R187.reuse, c[0x0][0x184], RZ, 0x5, P4 ;  /* 0x00006100bb2b1a11 */ /* 0x040fe200020f2cff */
[----:B------:R0:W-:Y:S01]  /*0d40*/  STG.E.128 [R40.64], R96 ;  /* 0x0000006028007986 */ /* 0x0001e2000c101d04 */
[----:B------:R-:W-:-:S03]  /*0d50*/  @P0 LEA.HI.X R45, R187, c[0x0][0x17c], RZ, 0x4, P3 ;  /* 0x00005f00bb2d0a11 */ /* 0x000fc600018f24ff */
[----:B------:R0:W-:Y:S04]  /*0d60*/  STG.E.128 [R40.64+0x10], R92 ;  /* 0x0000105c28007986 */ /* 0x0001e8000c101d04 */
[----:B------:R-:W2:Y:S04]  /*0d70*/  LDG.E.128 R84, [R84.64] ;  /* 0x0000000454547981 */ /* 0x000ea8000c1e1d00 */
[----:B-----5:R0:W5:Y:S04]  /*0d80*/  @P0 LDG.E.128 R108, [R44.64] ;  /* 0x000000042c6c0981 */ /* 0x020168000c1e1d00 */
[----:B------:R0:W5:Y:S04]  /*0d90*/  @P1 LDG.E.128 R104, [R42.64] ;  /* 0x000000042a681981 */ /* 0x000168000c1e1d00 */
[----:B------:R0:W5:Y:S01]  /*0da0*/  @P1 LDG.E.128 R100, [R42.64+0x10] ;  /* 0x000010042a641981 */ /* 0x000162000c1e1d00 */
[----:B--2---:R-:W-:Y:S01]  /*0db0*/  PRMT R88, RZ, 0x5410, R84 ;  /* 0x00005410ff587816 */ /* 0x004fe20000000054 */
[----:B------:R-:W-:Y:S05]  /*0dc0*/  @P2 BRA `(.L_x_16721) ;  /* 0x0000003000002947 */ /* 0x000fea0003800000 */
[----:B0-----:R-:W-:Y:S05]  /*0dd0*/  @!P1 BRA `(.L_x_16722) ;  /* 0x0000005000009947 */ /* 0x001fea0003800000 */
[----:B-----5:R-:W-:Y:S01]  /*0de0*/  FADD.FTZ R88, R104, R88 ;  /* 0x0000005868587221 */ /* 0x020fe20000010000 */
[----:B------:R-:W-:Y:S05]  /*0df0*/  BRA `(.L_x_16722) ;  /* 0x0000003000007947 */ /* 0x000fea0003800000 */
.L_x_16721:
[----:B0----5:R-:W-:-:S05]  /*0e00*/  PRMT R41, RZ, 0x5410, R108 ;  /* 0x00005410ff297816 */ /* 0x021fca000000006c */
[----:B------:R-:W-:-:S04]  /*0e10*/  FADD.FTZ R88, R41, R88 ;  /* 0x0000005829587221 */ /* 0x000fc80000010000 */
[----:B------:R-:W-:Y:S02]  /*0e20*/  @P1 FADD.FTZ R88, R104, R88 ;  /* 0x0000005868581221 */ /* 0x000fe40000010000 */
.L_x_16722:
[----:B------:R-:W-:Y:S01]  /*0e30*/  PRMT R89, RZ, 0x7610, R84 ;  /* 0x00007610ff597816 */ /* 0x000fe20000000054 */
[----:B------:R-:W-:Y:S05]  /*0e40*/  @P2 BRA `(.L_x_16723) ;  /* 0x0000003000002947 */ /* 0x000fea0003800000 */
[----:B------:R-:W-:Y:S05]  /*0e50*/  @!P1 BRA `(.L_x_16724) ;  /* 0x0000005000009947 */ /* 0x000fea0003800000 */
[----:B-----5:R-:W-:Y:S01]  /*0e60*/  FADD.FTZ R89, R105, R89 ;  /* 0x0000005969597221 */ /* 0x020fe20000010000 */
[----:B------:R-:W-:Y:S05]  /*0e70*/  BRA `(.L_x_16724) ;  /* 0x0000003000007947 */ /* 0x000fea0003800000 */
.L_x_16723:
[----:B-----5:R-:W-:-:S05]  /*0e80*/  PRMT R40, RZ, 0x7610, R108 ;  /* 0x00007610ff287816 */ /* 0x020fca000000006c */
[----:B------:R-:W-:-:S04]  /*0e90*/  FADD.FTZ R89, R40, R89 ;  /* 0x0000005928597221 */ /* 0x000fc80000010000 */
[----:B------:R-:W-:Y:S02]  /*0ea0*/  @P1 FADD.FTZ R89, R105, R89 ;  /* 0x0000005969591221 */ /* 0x000fe40000010000 */
.L_x_16724:
[----:B------:R-:W-:Y:S01]  /*0eb0*/  PRMT R90, RZ, 0x5410, R85 ;  /* 0x00005410ff5a7816 */ /* 0x000fe20000000055 */
[----:B------:R-:W-:Y:S05]  /*0ec0*/  @P2 BRA `(.L_x_16725) ;  /* 0x0000003000002947 */ /* 0x000fea0003800000 */
[----:B------:R-:W-:Y:S05]  /*0ed0*/  @!P1 BRA `(.L_x_16726) ;  /* 0x0000005000009947 */ /* 0x000fea0003800000 */
[----:B-----5:R-:W-:Y:S01]  /*0ee0*/  FADD.FTZ R90, R106, R90 ;  /* 0x0000005a6a5a7221 */ /* 0x020fe20000010000 */
[----:B------:R-:W-:Y:S05]  /*0ef0*/  BRA `(.L_x_16726) ;  /* 0x0000003000007947 */ /* 0x000fea0003800000 */
.L_x_16725:
[----:B-----5:R-:W-:-:S05]  /*0f00*/  PRMT R41, RZ, 0x5410, R109 ;  /* 0x00005410ff297816 */ /* 0x020fca000000006d */
[----:B------:R-:W-:-:S04]  /*0f10*/  FADD.FTZ R90, R41, R90 ;  /* 0x0000005a295a7221 */ /* 0x000fc80000010000 */
[----:B------:R-:W-:Y:S02]  /*0f20*/  @P1 FADD.FTZ R90, R106, R90 ;  /* 0x0000005a6a5a1221 */ /* 0x000fe40000010000 */
.L_x_16726:
[----:B------:R-:W-:Y:S01]  /*0f30*/  PRMT R91, RZ, 0x7610, R85 ;  /* 0x00007610ff5b7816 */ /* 0x000fe20000000055 */
[----:B------:R-:W-:Y:S05]  /*0f40*/  @P2 BRA `(.L_x_16727) ;  /* 0x0000003000002947 */ /* 0x000fea0003800000 */
[----:B------:R-:W-:Y:S05]  /*0f50*/  @!P1 BRA `(.L_x_16728) ;  /* 0x0000005000009947 */ /* 0x000fea0003800000 */
[----:B-----5:R-:W-:Y:S01]  /*0f60*/  FADD.FTZ R91, R107, R91 ;  /* 0x0000005b6b5b7221 */ /* 0x020fe20000010000 */
[----:B------:R-:W-:Y:S05]  /*0f70*/  BRA `(.L_x_16728) ;  /* 0x0000003000007947 */ /* 0x000fea0003800000 */
.L_x_16727:
[----:B-----5:R-:W-:-:S05]  /*0f80*/  PRMT R40, RZ, 0x7610, R109 ;  /* 0x00007610ff287816 */ /* 0x020fca000000006d */
[----:B------:R-:W-:-:S04]  /*0f90*/  FADD.FTZ R91, R40, R91 ;  /* 0x0000005b285b7221 */ /* 0x000fc80000010000 */
[----:B------:R-:W-:Y:S02]  /*0fa0*/  @P1 FADD.FTZ R91, R107, R91 ;  /* 0x0000005b6b5b1221 */ /* 0x000fe40000010000 */
.L_x_16728:
[----:B------:R-:W-:Y:S01]  /*0fb0*/  PRMT R84, RZ, 0x5410, R86 ;  /* 0x00005410ff547816 */ /* 0x000fe20000000056 */
[----:B------:R-:W-:Y:S05]  /*0fc0*/  @P2 BRA `(.L_x_16729) ;  /* 0x0000003000002947 */ /* 0x000fea0003800000 */
[----:B------:R-:W-:Y:S05]  /*0fd0*/  @!P1 BRA `(.L_x_16730) ;  /* 0x0000005000009947 */ /* 0x000fea0003800000 */
[----:B-----5:R-:W-:Y:S01]  /*0fe0*/  FADD.FTZ R84, R100, R84 ;  /* 0x0000005464547221 */ /* 0x020fe20000010000 */
[----:B------:R-:W-:Y:S05]  /*0ff0*/  BRA `(.L_x_16730) ;  /* 0x0000003000007947 */ /* 0x000fea0003800000 */
.L_x_16729:
[----:B-----5:R-:W-:-:S05]  /*1000*/  PRMT R41, RZ, 0x5410, R110 ;  /* 0x00005410ff297816 */ /* 0x020fca000000006e */
[----:B------:R-:W-:-:S04]  /*1010*/  FADD.FTZ R84, R41, R84 ;  /* 0x0000005429547221 */ /* 0x000fc80000010000 */
[----:B------:R-:W-:Y:S02]  /*1020*/  @P1 FADD.FTZ R84, R100, R84 ;  /* 0x0000005464541221 */ /* 0x000fe40000010000 */
.L_x_16730:
[----:B------:R-:W-:Y:S01]  /*1030*/  PRMT R85, RZ, 0x7610, R86 ;  /* 0x00007610ff557816 */ /* 0x000fe20000000056 */
[----:B------:R-:W-:Y:S05]  /*1040*/  @P2 BRA `(.L_x_16731) ;  /* 0x0000003000002947 */ /* 0x000fea0003800000 */
[----:B------:R-:W-:Y:S05]  /*1050*/  @!P1 BRA `(.L_x_16732) ;  /* 0x0000005000009947 */ /* 0x000fea0003800000 */
[----:B-----5:R-:W-:Y:S01]  /*1060*/  FADD.FTZ R85, R101, R85 ;  /* 0x0000005565557221 */ /* 0x020fe20000010000 */
[----:B------:R-:W-:Y:S05]  /*1070*/  BRA `(.L_x_16732) ;  /* 0x0000003000007947 */ /* 0x000fea0003800000 */
.L_x_16731:
[----:B-----5:R-:W-:-:S05]  /*1080*/  PRMT R40, RZ, 0x7610, R110 ;  /* 0x00007610ff287816 */ /* 0x020fca000000006e */
[----:B------:R-:W-:-:S04]  /*1090*/  FADD.FTZ R85, R40, R85 ;  /* 0x0000005528557221 */ /* 0x000fc80000010000 */
[----:B------:R-:W-:Y:S02]  /*10a0*/  @P1 FADD.FTZ R85, R101, R85 ;  /* 0x0000005565551221 */ /* 0x000fe40000010000 */
.L_x_16732:
[----:B------:R-:W-:Y:S01]  /*10b0*/  PRMT R86, RZ, 0x5410, R87 ;  /* 0x00005410ff567816 */ /* 0x000fe20000000057 */
[----:B------:R-:W-:Y:S05]  /*10c0*/  @P2 BRA `(.L_x_16733) ;  /* 0x0000003000002947 */ /* 0x000fea0003800000 */
[----:B------:R-:W-:Y:S05]  /*10d0*/  @!P1 BRA `(.L_x_16734) ;  /* 0x0000005000009947 */ /* 0x000fea0003800000 */
[----:B-----5:R-:W-:Y:S01]  /*10e0*/  FADD.FTZ R86, R102, R86 ;  /* 0x0000005666567221 */ /* 0x020fe20000010000 */
[----:B------:R-:W-:Y:S05]  /*10f0*/  BRA `(.L_x_16734) ;  /* 0x0000003000007947 */ /* 0x000fea0003800000 */
.L_x_16733:
[----:B-----5:R-:W-:-:S05]  /*1100*/  PRMT R41, RZ, 0x5410, R111 ;  /* 0x00005410ff297816 */ /* 0x020fca000000006f */
[----:B------:R-:W-:-:S04]  /*1110*/  FADD.FTZ R86, R41, R86 ;  /* 0x0000005629567221 */ /* 0x000fc80000010000 */
[----:B------:R-:W-:Y:S02]  /*1120*/  @P1 FADD.FTZ R86, R102, R86 ;  /* 0x0000005666561221 */ /* 0x000fe40000010000 */
.L_x_16734:
[----:B------:R-:W-:Y:S01]  /*1130*/  PRMT R87, RZ, 0x7610, R87 ;  /* 0x00007610ff577816 */ /* 0x000fe20000000057 */
[----:B------:R-:W-:Y:S05]  /*1140*/  @P2 BRA `(.L_x_16735) ;  /* 0x0000003000002947 */ /* 0x000fea0003800000 */
[----:B------:R-:W-:Y:S05]  /*1150*/  @!P1 BRA `(.L_x_16736) ;  /* 0x0000005000009947 */ /* 0x000fea0003800000 */
[----:B-----5:R-:W-:Y:S01]  /*1160*/  FADD.FTZ R87, R103, R87 ;  /* 0x0000005767577221 */ /* 0x020fe20000010000 */
[----:B------:R-:W-:Y:S05]  /*1170*/  BRA `(.L_x_16736) ;  /* 0x0000003000007947 */ /* 0x000fea0003800000 */
.L_x_16735:
[----:B-----5:R-:W-:-:S05]  /*1180*/  PRMT R40, RZ, 0x7610, R111 ;  /* 0x00007610ff287816 */ /* 0x020fca000000006f */
[----:B------:R-:W-:-:S04]  /*1190*/  FADD.FTZ R87, R40, R87 ;  /* 0x0000005728577221 */ /* 0x000fc80000010000 */
[----:B------:R-:W-:Y:S02]  /*11a0*/  @P1 FADD.FTZ R87, R103, R87 ;  /* 0x0000005767571221 */ /* 0x000fe40000010000 */
.L_x_16736:
[----:B------:R-:W-:Y:S02]  /*11b0*/  IADD3 R182, R185, 0x40, RZ ;  /* 0x00000040b9b67810 */ /* 0x000fe40007ffe0ff */
[C---:B------:R-:W-:Y:S02]  /*11c0*/  LEA R40, P3, R187.reuse, c[0x0][0x188], 0x5 ;  /* 0x00006200bb287a11 */ /* 0x040fe400078628ff */
[C---:B------:R-:W-:Y:S01]  /*11d0*/  @P1 LEA R42, P4, R182.reuse, c[0x0][0x180], 0x5 ;  /* 0x00006000b62a1a11 */ /* 0x040fe200078828ff */
[C---:B------:R-:W-:Y:S01]  /*11e0*/  IMAD.WIDE.U32 R76, R182.reuse, R141, c[0x0][0x170] ;  /* 0x00005c00b64c7625 */ /* 0x040fe200078e008d */
        /* <DEDUP_REMOVED lines=15> */
.L_x_16737:
[----:B0----5:R-:W-:-:S05]  /*12e0*/  PRMT R41, RZ, 0x5410, R108 ;  /* 0x00005410ff297816 */ /* 0x021fca000000006c */
[----:B------:R-:W-:-:S04]  /*12f0*/  FADD.FTZ R80, R41, R80 ;  /* 0x0000005029507221 */ /* 0x000fc80000010000 */
[----:B------:R-:W-:Y:S02]  /*1300*/  @P1 FADD.FTZ R80, R104, R80 ;  /* 0x0000005068501221 */ /* 0x000fe40000010000 */
.L_x_16738:
[----:B------:R-:W-:Y:S01]  /*1310*/  PRMT R81, RZ, 0x7610, R76 ;  /* 0x00007610ff517816 */ /* 0x000fe2000000004c */
[----:B------:R-:W-:Y:S05]  /*1320*/  @P2 BRA `(.L_x_16739) ;  /* 0x0000003000002947 */ /* 0x000fea0003800000 */
[----:B------:R-:W-:Y:S05]  /*1330*/  @!P1 BRA `(.L_x_16740) ;  /* 0x0000005000009947 */ /* 0x000fea0003800000 */
[----:B-----5:R-:W-:Y:S01]  /*1340*/  FADD.FTZ R81, R105, R81 ;  /* 0x0000005169517221 */ /* 0x020fe20000010000 */
[----:B------:R-:W-:Y:S05]  /*1350*/  BRA `(.L_x_16740) ;  /* 0x0000003000007947 */ /* 0x000fea0003800000 */
.L_x_16739:
[----:B-----5:R-:W-:-:S05]  /*1360*/  PRMT R40, RZ, 0x7610, R108 ;  /* 0x00007610ff287816 */ /* 0x020fca000000006c */
[----:B------:R-:W-:-:S04]  /*1370*/  FADD.FTZ R81, R40, R81 ;  /* 0x0000005128517221 */ /* 0x000fc80000010000 */
[----:B------:R-:W-:Y:S02]  /*1380*/  @P1 FADD.FTZ R81, R105, R81 ;  /* 0x0000005169511221 */ /* 0x000fe40000010000 */
.L_x_16740:
[----:B------:R-:W-:Y:S01]  /*1390*/  PRMT R82, RZ, 0x5410, R77 ;  /* 0x00005410ff527816 */ /* 0x000fe2000000004d */
[----:B------:R-:W-:Y:S05]  /*13a0*/  @P2 BRA `(.L_x_16741) ;  /* 0x0000003000002947 */ /* 0x000fea0003800000 */
[----:B------:R-:W-:Y:S05]  /*13b0*/  @!P1 BRA `(.L_x_16742) ;  /* 0x0000005000009947 */ /* 0x000fea0003800000 */
[----:B-----5:R-:W-:Y:S01]  /*13c0*/  FADD.FTZ R82, R106, R82 ;  /* 0x000000526a527221 */ /* 0x020fe20000010000 */
[----:B------:R-:W-:Y:S05]  /*13d0*/  BRA `(.L_x_16742) ;  /* 0x0000003000007947 */ /* 0x000fea0003800000 */
.L_x_16741:
[----:B-----5:R-:W-:-:S05]  /*13e0*/  PRMT R41, RZ, 0x5410, R109 ;  /* 0x00005410ff297816 */ /* 0x020fca000000006d */
[----:B------:R-:W-:-:S04]  /*13f0*/  FADD.FTZ R82, R41, R82 ;  /* 0x0000005229527221 */ /* 0x000fc80000010000 */
[----:B------:R-:W-:Y:S02]  /*1400*/  @P1 FADD.FTZ R82, R106, R82 ;  /* 0x000000526a521221 */ /* 0x000fe40000010000 */
.L_x_16742:
[----:B------:R-:W-:Y:S01]  /*1410*/  PRMT R83, RZ, 0x7610, R77 ;  /* 0x00007610ff537816 */ /* 0x000fe2000000004d */
[----:B------:R-:W-:Y:S05]  /*1420*/  @P2 BRA `(.L_x_16743) ;  /* 0x0000003000002947 */ /* 0x000fea0003800000 */
[----:B------:R-:W-:Y:S05]  /*1430*/  @!P1 BRA `(.L_x_16744) ;  /* 0x0000005000009947 */ /* 0x000fea0003800000 */
[----:B-----5:R-:W-:Y:S01]  /*1440*/  FADD.FTZ R83, R107, R83 ;  /* 0x000000536b537221 */ /* 0x020fe20000010000 */
[----:B------:R-:W-:Y:S05]  /*1450*/  BRA `(.L_x_16744) ;  /* 0x0000003000007947 */ /* 0x000fea0003800000 */
.L_x_16743:
[----:B-----5:R-:W-:-:S05]  /*1460*/  PRMT R40, RZ, 0x7610, R109 ;  /* 0x00007610ff287816 */ /* 0x020fca000000006d */
[----:B------:R-:W-:-:S04]  /*1470*/  FADD.FTZ R83, R40, R83 ;  /* 0x0000005328537221 */ /* 0x000fc80000010000 */
[----:B------:R-:W-:Y:S02]  /*1480*/  @P1 FADD.FTZ R83, R107, R83 ;  /* 0x000000536b531221 */ /* 0x000fe40000010000 */
.L_x_16744:
[----:B------:R-:W-:Y:S01]  /*1490*/  PRMT R76, RZ, 0x5410, R78 ;  /* 0x00005410ff4c7816 */ /* 0x000fe2000000004e */
[----:B------:R-:W-:Y:S05]  /*14a0*/  @P2 BRA `(.L_x_16745) ;  /* 0x0000003000002947 */ /* 0x000fea0003800000 */
[----:B------:R-:W-:Y:S05]  /*14b0*/  @!P1 BRA `(.L_x_16746) ;  /* 0x0000005000009947 */ /* 0x000fea0003800000 */
[----:B-----5:R-:W-:Y:S01]  /*14c0*/  FADD.FTZ R76, R100, R76 ;  /* 0x0000004c644c7221 */ /* 0x020fe20000010000 */
[----:B------:R-:W-:Y:S05]  /*14d0*/  BRA `(.L_x_16746) ;  /* 0x0000003000007947 */ /* 0x000fea0003800000 */
.L_x_16745:
[----:B-----5:R-:W-:-:S05]  /*14e0*/  PRMT R41, RZ, 0x5410, R110 ;  /* 0x00005410ff297816 */ /* 0x020fca000000006e */
[----:B------:R-:W-:-:S04]  /*14f0*/  FADD.FTZ R76, R41, R76 ;  /* 0x0000004c294c7221 */ /* 0x000fc80000010000 */
[----:B------:R-:W-:Y:S02]  /*1500*/  @P1 FADD.FTZ R76, R100, R76 ;  /* 0x0000004c644c1221 */ /* 0x000fe40000010000 */
.L_x_16746:
[----:B------:R-:W-:Y:S01]  /*1510*/  PRMT R77, RZ, 0x7610, R78 ;  /* 0x00007610ff4d7816 */ /* 0x000fe2000000004e */
[----:B------:R-:W-:Y:S05]  /*1520*/  @P2 BRA `(.L_x_16747) ;  /* 0x0000003000002947 */ /* 0x000fea0003800000 */
[----:B------:R-:W-:Y:S05]  /*1530*/  @!P1 BRA `(.L_x_16748) ;  /* 0x0000005000009947 */ /* 0x000fea0003800000 */
[----:B-----5:R-:W-:Y:S01]  /*1540*/  FADD.FTZ R77, R101, R77 ;  /* 0x0000004d654d7221 */ /* 0x020fe20000010000 */
[----:B------:R-:W-:Y:S05]  /*1550*/  BRA `(.L_x_16748) ;  /* 0x0000003000007947 */ /* 0x000fea0003800000 */
.L_x_16747:
[----:B-----5:R-:W-:-:S05]  /*1560*/  PRMT R40, RZ, 0x7610, R110 ;  /* 0x00007610ff287816 */ /* 0x020fca000000006e */
[----:B------:R-:W-:-:S04]  /*1570*/  FADD.FTZ R77, R40, R77 ;  /* 0x0000004d284d7221 */ /* 0x000fc80000010000 */
[----:B------:R-:W-:Y:S02]  /*1580*/  @P1 FADD.FTZ R77, R101, R77 ;  /* 0x0000004d654d1221 */ /* 0x000fe40000010000 */
.L_x_16748:
[----:B------:R-:W-:Y:S01]  /*1590*/  PRMT R78, RZ, 0x5410, R79 ;  /* 0x00005410ff4e7816 */ /* 0x000fe2000000004f */
[----:B------:R-:W-:Y:S05]  /*15a0*/  @P2 BRA `(.L_x_16749) ;  /* 0x0000003000002947 */ /* 0x000fea0003800000 */
[----:B------:R-:W-:Y:S05]  /*15b0*/  @!P1 BRA `(.L_x_16750) ;  /* 0x0000005000009947 */ /* 0x000fea0003800000 */
[----:B-----5:R-:W-:Y:S01]  /*15c0*/  FADD.FTZ R78, R102, R78 ;  /* 0x0000004e664e7221 */ /* 0x020fe20000010000 */
[----:B------:R-:W-:Y:S05]  /*15d0*/  BRA `(.L_x_16750) ;  /* 0x0000003000007947 */ /* 0x000fea0003800000 */
.L_x_16749:
[----:B-----5:R-:W-:-:S05]  /*15e0*/  PRMT R41, RZ, 0x5410, R111 ;  /* 0x00005410ff297816 */ /* 0x020fca000000006f */
[----:B------:R-:W-:-:S04]  /*15f0*/  FADD.FTZ R78, R41, R78 ;  /* 0x0000004e294e7221 */ /* 0x000fc80000010000 */
[----:B------:R-:W-:Y:S02]  /*1600*/  @P1 FADD.FTZ R78, R102, R78 ;  /* 0x0000004e664e1221 */ /* 0x000fe40000010000 */
.L_x_16750:
[----:B------:R-:W-:Y:S01]  /*1610*/  PRMT R79, RZ, 0x7610, R79 ;  /* 0x00007610ff4f7816 */ /* 0x000fe2000000004f */
[----:B------:R-:W-:Y:S05]  /*1620*/  @P2 BRA `(.L_x_16751) ;  /* 0x0000003000002947 */ /* 0x000fea0003800000 */
[----:B------:R-:W-:Y:S05]  /*1630*/  @!P1 BRA `(.L_x_16752) ;  /* 0x0000005000009947 */ /* 0x000fea0003800000 */
[----:B-----5:R-:W-:Y:S01]  /*1640*/  FADD.FTZ R79, R103, R79 ;  /* 0x0000004f674f7221 */ /* 0x020fe20000010000 */
[----:B------:R-:W-:Y:S05]  /*1650*/  BRA `(.L_x_16752) ;  /* 0x0000003000007947 */ /* 0x000fea0003800000 */
.L_x_16751:
[----:B-----5:R-:W-:-:S05]  /*1660*/  PRMT R40, RZ, 0x7610, R111 ;  /* 0x00007610ff287816 */ /* 0x020fca000000006f */
[----:B------:R-:W-:-:S04]  /*1670*/  FADD.FTZ R79, R40, R79 ;  /* 0x0000004f284f7221 */ /* 0x000fc80000010000 */
[----:B------:R-:W-:Y:S02]  /*1680*/  @P1 FADD.FTZ R79, R103, R79 ;  /* 0x0000004f674f1221 */ /* 0x000fe40000010000 */
.L_x_16752:
[----:B------:R-:W-:Y:S02]  /*1690*/  IADD3 R184, R185, 0x60, RZ ;  /* 0x00000060b9b87810 */ /* 0x000fe40007ffe0ff */
        /* <DEDUP_REMOVED lines=18> */
.L_x_16753:
[----:B0----5:R-:W-:-:S05]  /*17c0*/  PRMT R41, RZ, 0x5410, R108 ;  /* 0x00005410ff297816 */ /* 0x021fca000000006c */
[----:B------:R-:W-:-:S04]  /*17d0*/  FADD.FTZ R72, R41, R72 ;  /* 0x0000004829487221 */ /* 0x000fc80000010000 */
[----:B------:R-:W-:Y:S02]  /*17e0*/  @P1 FADD.FTZ R72, R104, R72 ;  /* 0x0000004868481221 */ /* 0x000fe40000010000 */
.L_x_16754:
[----:B------:R-:W-:Y:S01]  /*17f0*/  PRMT R73, RZ, 0x7610, R68 ;  /* 0x00007610ff497816 */ /* 0x000fe20000000044 */
[----:B------:R-:W-:Y:S05]  /*1800*/  @P2 BRA `(.L_x_16755) ;  /* 0x0000003000002947 */ /* 0x000fea0003800000 */
[----:B------:R-:W-:Y:S05]  /*1810*/  @!P1 BRA `(.L_x_16756) ;  /* 0x0000005000009947 */ /* 0x000fea0003800000 */
[----:B-----5:R-:W-:Y:S01]  /*1820*/  FADD.FTZ R73, R105, R73 ;  /* 0x0000004969497221 */ /* 0x020fe20000010000 */
[----:B------:R-:W-:Y:S05]  /*1830*/  BRA `(.L_x_16756) ;  /* 0x0000003000007947 */ /* 0x000fea0003800000 */
.L_x_16755:
[----:B-----5:R-:W-:-:S05]  /*1840*/  PRMT R40, RZ, 0x7610, R108 ;  /* 0x00007610ff287816 */ /* 0x020fca000000006c */
[----:B------:R-:W-:-:S04]  /*1850*/  FADD.FTZ R73, R40, R73 ;  /* 0x0000004928497221 */ /* 0x000fc80000010000 */
[----:B------:R-:W-:Y:S02]  /*1860*/  @P1 FADD.FTZ R73, R105, R73 ;  /* 0x0000004969491221 */ /* 0x000fe40000010000 */
.L_x_16756:
[----:B------:R-:W-:Y:S01]  /*1870*/  PRMT R74, RZ, 0x5410, R69 ;  /* 0x00005410ff4a7816 */ /* 0x000fe20000000045 */
[----:B------:R-:W-:Y:S05]  /*1880*/  @P2 BRA `(.L_x_16757) ;  /* 0x0000003000002947 */ /* 0x000fea0003800000 */
[----:B------:R-:W-:Y:S05]  /*1890*/  @!P1 BRA `(.L_x_16758) ;  /* 0x0000005000009947 */ /* 0x000fea0003800000 */
[----:B-----5:R-:W-:Y:S01]  /*18a0*/  FADD.FTZ R74, R106, R74 ;  /* 0x0000004a6a4a7221 */ /* 0x020fe20000010000 */
[----:B------:R-:W-:Y:S05]  /*18b0*/  BRA `(.L_x_16758) ;  /* 0x0000003000007947 */ /* 0x000fea0003800000 */
.L_x_16757:
[----:B-----5:R-:W-:-:S05]  /*18c0*/  PRMT R41, RZ, 0x5410, R109 ;  /* 0x00005410ff297816 */ /* 0x020fca000000006d */
[----:B------:R-:W-:-:S04]  /*18d0*/  FADD.FTZ R74, R41, R74 ;  /* 0x0000004a294a7221 */ /* 0x000fc80000010000 */
[----:B------:R-:W-:Y:S02]  /*18e0*/  @P1 FADD.FTZ R74, R106, R74 ;  /* 0x0000004a6a4a1221 */ /* 0x000fe40000010000 */
.L_x_16758:
[----:B------:R-:W-:Y:S01]  /*18f0*/  PRMT R75, RZ, 0x7610, R69 ;  /* 0x00007610ff4b7816 */ /* 0x000fe20000000045 */
[----:B------:R-:W-:Y:S05]  /*1900*/  @P2 BRA `(.L_x_16759) ;  /* 0x0000003000002947 */ /* 0x000fea0003800000 */
[----:B------:R-:W-:Y:S05]  /*1910*/  @!P1 BRA `(.L_x_16760) ;  /* 0x0000005000009947 */ /* 0x000fea0003800000 */
[----:B-----5:R-:W-:Y:S01]  /*1920*/  FADD.FTZ R75, R107, R75 ;  /* 0x0000004b6b4b7221 */ /* 0x020fe20000010000 */
[----:B------:R-:W-:Y:S05]  /*1930*/  BRA `(.L_x_16760) ;  /* 0x0000003000007947 */ /* 0x000fea0003800000 */
.L_x_16759:
[----:B-----5:R-:W-:-:S05]  /*1940*/  PRMT R40, RZ, 0x7610, R109 ;  /* 0x00007610ff287816 */ /* 0x020fca000000006d */
[----:B------:R-:W-:-:S04]  /*1950*/  FADD.FTZ R75, R40, R75 ;  /* 0x0000004b284b7221 */ /* 0x000fc80000010000 */
[----:B------:R-:W-:Y:S02]  /*1960*/  @P1 FADD.FTZ R75, R107, R75 ;  /* 0x0000004b6b4b1221 */ /* 0x000fe40000010000 */
.L_x_16760:
[----:B------:R-:W-:Y:S01]  /*1970*/  PRMT R68, RZ, 0x5410, R70 ;  /* 0x00005410ff447816 */ /* 0x000fe20000000046 */
[----:B------:R-:W-:Y:S05]  /*1980*/  @P2 BRA `(.L_x_16761) ;  /* 0x0000003000002947 */ /* 0x000fea0003800000 */
[----:B------:R-:W-:Y:S05]  /*1990*/  @!P1 BRA `(.L_x_16762) ;  /* 0x0000005000009947 */ /* 0x000fea0003800000 */
[----:B-----5:R-:W-:Y:S01]  /*19a0*/  FADD.FTZ R68, R100, R68 ;  /* 0x0000004464447221 */ /* 0x020fe20000010000 */
[----:B------:R-:W-:Y:S05]  /*19b0*/  BRA `(.L_x_16762) ;  /* 0x0000003000007947 */ /* 0x000fea0003800000 */
.L_x_16761:
[----:B-----5:R-:W-:-:S05]  /*19c0*/  PRMT R41, RZ, 0x5410, R110 ;  /* 0x00005410ff297816 */ /* 0x020fca000000006e */
[----:B------:R-:W-:-:S04]  /*19d0*/  FADD.FTZ R68, R41, R68 ;  /* 0x0000004429447221 */ /* 0x000fc80000010000 */
[----:B------:R-:W-:Y:S02]  /*19e0*/  @P1 FADD.FTZ R68, R100, R68 ;  /* 0x0000004464441221 */ /* 0x000fe40000010000 */
.L_x_16762:
[----:B------:R-:W-:Y:S01]  /*19f0*/  PRMT R69, RZ, 0x7610, R70 ;  /* 0x00007610ff457816 */ /* 0x000fe20000000046 */
[----:B------:R-:W-:Y:S05]  /*1a00*/  @P2 BRA `(.L_x_16763) ;  /* 0x0000003000002947 */ /* 0x000fea0003800000 */
[----:B------:R-:W-:Y:S05]  /*1a10*/  @!P1 BRA `(.L_x_16764) ;  /* 0x0000005000009947 */ /* 0x000fea0003800000 */
[----:B-----5:R-:W-:Y:S01]  /*1a20*/  FADD.FTZ R69, R101, R69 ;  /* 0x0000004565457221 */ /* 0x020fe20000010000 */
[----:B------:R-:W-:Y:S05]  /*1a30*/  BRA `(.L_x_16764) ;  /* 0x0000003000007947 */ /* 0x000fea0003800000 */
.L_x_16763:
[----:B-----5:R-:W-:-:S05]  /*1a40*/  PRMT R40, RZ, 0x7610, R110 ;  /* 0x00007610ff287816 */ /* 0x020fca000000006e */
[----:B------:R-:W-:-:S04]  /*1a50*/  FADD.FTZ R69, R40, R69 ;  /* 0x0000004528457221 */ /* 0x000fc80000010000 */
[----:B------:R-:W-:Y:S02]  /*1a60*/  @P1 FADD.FTZ R69, R101, R69 ;  /* 0x0000004565451221 */ /* 0x000fe40000010000 */
.L_x_16764:
[----:B------:R-:W-:Y:S01]  /*1a70*/  PRMT R70, RZ, 0x5410, R71 ;  /* 0x00005410ff467816 */ /* 0x000fe20000000047 */
[----:B------:R-:W-:Y:S05]  /*1a80*/  @P2 BRA `(.L_x_16765) ;  /* 0x0000003000002947 */ /* 0x000fea0003800000 */
[----:B------:R-:W-:Y:S05]  /*1a90*/  @!P1 BRA `(.L_x_16766) ;  /* 0x0000005000009947 */ /* 0x000fea0003800000 */
[----:B-----5:R-:W-:Y:S01]  /*1aa0*/  FADD.FTZ R70, R102, R70 ;  /* 0x0000004666467221 */ /* 0x020fe20000010000 */
[----:B------:R-:W-:Y:S05]  /*1ab0*/  BRA `(.L_x_16766) ;  /* 0x0000003000007947 */ /* 0x000fea0003800000 */
.L_x_16765:
[----:B-----5:R-:W-:-:S05]  /*1ac0*/  PRMT R41, RZ, 0x5410, R111 ;  /* 0x00005410ff297816 */ /* 0x020fca000000006f */
[----:B------:R-:W-:-:S04]  /*1ad0*/  FADD.FTZ R70, R41, R70 ;  /* 0x0000004629467221 */ /* 0x000fc80000010000 */
[----:B------:R-:W-:Y:S02]  /*1ae0*/  @P1 FADD.FTZ R70, R102, R70 ;  /* 0x0000004666461221 */ /* 0x000fe40000010000 */
.L_x_16766:
[----:B------:R-:W-:Y:S01]  /*1af0*/  PRMT R71, RZ, 0x7610, R71 ;  /* 0x00007610ff477816 */ /* 0x000fe20000000047 */
[----:B------:R-:W-:Y:S05]  /*1b00*/  @P2 BRA `(.L_x_16767) ;  /* 0x0000003000002947 */ /* 0x000fea0003800000 */
[----:B------:R-:W-:Y:S05]  /*1b10*/  @!P1 BRA `(.L_x_16768) ;  /* 0x0000005000009947 */ /* 0x000fea0003800000 */
[----:B-----5:R-:W-:Y:S01]  /*1b20*/  FADD.FTZ R71, R103, R71 ;  /* 0x0000004767477221 */ /* 0x020fe20000010000 */
[----:B------:R-:W-:Y:S05]  /*1b30*/  BRA `(.L_x_16768) ;  /* 0x0000003000007947 */ /* 0x000fea0003800000 */
.L_x_16767:
[----:B-----5:R-:W-:-:S05]  /*1b40*/  PRMT R40, RZ, 0x7610, R111 ;  /* 0x00007610ff287816 */ /* 0x020fca000000006f */
[----:B------:R-:W-:-:S04]  /*1b50*/  FADD.FTZ R71, R40, R71 ;  /* 0x0000004728477221 */ /* 0x000fc80000010000 */
[----:B------:R-:W-:Y:S02]  /*1b60*/  @P1 FADD.FTZ R71, R103, R71 ;  /* 0x0000004767471221 */ /* 0x000fe40000010000 */
.L_x_16768:
        /* <DEDUP_REMOVED lines=19> */
.L_x_16769:
[----:B0----5:R-:W-:-:S05]  /*1ca0*/  PRMT R41, RZ, 0x5410, R108 ;  /* 0x00005410ff297816 */ /* 0x021fca000000006c */
[----:B------:R-:W-:-:S04]  /*1cb0*/  FADD.FTZ R64, R41, R64 ;  /* 0x0000004029407221 */ /* 0x000fc80000010000 */
[----:B------:R-:W-:Y:S02]  /*1cc0*/  @P1 FADD.FTZ R64, R104, R64 ;  /* 0x0000004068401221 */ /* 0x000fe40000010000 */
.L_x_16770:
[----:B------:R-:W-:Y:S01]  /*1cd0*/  PRMT R65, RZ, 0x7610, R60 ;  /* 0x00007610ff417816 */ /* 0x000fe2000000003c */
[----:B------:R-:W-:Y:S05]  /*1ce0*/  @P2 BRA `(.L_x_16771) ;  /* 0x0000003000002947 */ /* 0x000fea0003800000 */
[----:B------:R-:W-:Y:S05]  /*1cf0*/  @!P1 BRA `(.L_x_16772) ;  /* 0x0000005000009947 */ /* 0x000fea0003800000 */
[----:B-----5:R-:W-:Y:S01]  /*1d00*/  FADD.FTZ R65, R105, R65 ;  /* 0x0000004169417221 */ /* 0x020fe20000010000 */
[----:B------:R-:W-:Y:S05]  /*1d10*/  BRA `(.L_x_16772) ;  /* 0x0000003000007947 */ /* 0x000fea0003800000 */
.L_x_16771:
[----:B-----5:R-:W-:-:S05]  /*1d20*/  PRMT R40, RZ, 0x7610, R108 ;  /* 0x00007610ff287816 */ /* 0x020fca000000006c */
[----:B------:R-:W-:-:S04]  /*1d30*/  FADD.FTZ R65, R40, R65 ;  /* 0x0000004128417221 */ /* 0x000fc80000010000 */
[----:B------:R-:W-:Y:S02]  /*1d40*/  @P1 FADD.FTZ R65, R105, R65 ;  /* 0x0000004169411221 */ /* 0x000fe40000010000 */
.L_x_16772:
[----:B------:R-:W-:Y:S01]  /*1d50*/  PRMT R66, RZ, 0x5410, R61 ;  /* 0x00005410ff427816 */ /* 0x000fe2000000003d */
[----:B------:R-:W-:Y:S05]  /*1d60*/  @P2 BRA `(.L_x_16773) ;  /* 0x0000003000002947 */ /* 0x000fea0003800000 */
[----:B------:R-:W-:Y:S05]  /*1d70*/  @!P1 BRA `(.L_x_16774) ;  /* 0x0000005000009947 */ /* 0x000fea0003800000 */
[----:B-----5:R-:W-:Y:S01]  /*1d80*/  FADD.FTZ R66, R106, R66 ;  /* 0x000000426a427221 */ /* 0x020fe20000010000 */
[----:B------:R-:W-:Y:S05]  /*1d90*/  BRA `(.L_x_16774) ;  /* 0x0000003000007947 */ /* 0x000fea0003800000 */
.L_x_16773:
[----:B-----5:R-:W-:-:S05]  /*1da0*/  PRMT R41, RZ, 0x5410, R109 ;  /* 0x00005410ff297816 */ /* 0x020fca000000006d */
[----:B------:R-:W-:-:S04]  /*1db0*/  FADD.FTZ R66, R41, R66 ;  /* 0x0000004229427221 */ /* 0x000fc80000010000 */
[----:B------:R-:W-:Y:S02]  /*1dc0*/  @P1 FADD.FTZ R66, R106, R66 ;  /* 0x000000426a421221 */ /* 0x000fe40000010000 */
.L_x_16774:
[----:B------:R-:W-:Y:S01]  /*1dd0*/  PRMT R67, RZ, 0x7610, R61 ;  /* 0x00007610ff437816 */ /* 0x000fe2000000003d */
[----:B------:R-:W-:Y:S05]  /*1de0*/  @P2 BRA `(.L_x_16775) ;  /* 0x0000003000002947 */ /* 0x000fea0003800000 */
[----:B------:R-:W-:Y:S05]  /*1df0*/  @!P1 BRA `(.L_x_16776) ;  /* 0x0000005000009947 */ /* 0x000fea0003800000 */
[----:B-----5:R-:W-:Y:S01]  /*1e00*/  FADD.FTZ R67, R107, R67 ;  /* 0x000000436b437221 */ /* 0x020fe20000010000 */
[----:B------:R-:W-:Y:S05]  /*1e10*/  BRA `(.L_x_16776) ;  /* 0x0000003000007947 */ /* 0x000fea0003800000 */
.L_x_16775:
[----:B-----5:R-:W-:-:S05]  /*1e20*/  PRMT R40, RZ, 0x7610, R109 ;  /* 0x00007610ff287816 */ /* 0x020fca000000006d */
[----:B------:R-:W-:-:S04]  /*1e30*/  FADD.FTZ R67, R40, R67 ;  /* 0x0000004328437221 */ /* 0x000fc80000010000 */
[----:B------:R-:W-:Y:S02]  /*1e40*/  @P1 FADD.FTZ R67, R107, R67 ;  /* 0x000000436b431221 */ /* 0x000fe40000010000 */
.L_x_16776:
[----:B------:R-:W-:Y:S01]  /*1e50*/  PRMT R60, RZ, 0x5410, R62 ;  /* 0x00005410ff3c7816 */ /* 0x000fe2000000003e */
[----:B------:R-:W-:Y:S05]  /*1e60*/  @P2 BRA `(.L_x_16777) ;  /* 0x0000003000002947 */ /* 0x000fea0003800000 */
[----:B------:R-:W-:Y:S05]  /*1e70*/  @!P1 BRA `(.L_x_16778) ;  /* 0x0000005000009947 */ /* 0x000fea0003800000 */
[----:B-----5:R-:W-:Y:S01]  /*1e80*/  FADD.FTZ R60, R100, R60 ;  /* 0x0000003c643c7221 */ /* 0x020fe20000010000 */
[----:B------:R-:W-:Y:S05]  /*1e90*/  BRA `(.L_x_16778) ;  /* 0x0000003000007947 */ /* 0x000fea0003800000 */
.L_x_16777:
[----:B-----5:R-:W-:-:S05]  /*1ea0*/  PRMT R41, RZ, 0x5410, R110 ;  /* 0x00005410ff297816 */ /* 0x020fca000000006e */
[----:B------:R-:W-:-:S04]  /*1eb0*/  FADD.FTZ R60, R41, R60 ;  /* 0x0000003c293c7221 */ /* 0x000fc80000010000 */
[----:B------:R-:W-:Y:S02]  /*1ec0*/  @P1 FADD.FTZ R60, R100, R60 ;  /* 0x0000003c643c1221 */ /* 0x000fe40000010000 */
.L_x_16778:
[----:B------:R-:W-:Y:S01]  /*1ed0*/  PRMT R61, RZ, 0x7610, R62 ;  /* 0x00007610ff3d7816 */ /* 0x000fe2000000003e */
[----:B------:R-:W-:Y:S05]  /*1ee0*/  @P2 BRA `(.L_x_16779) ;  /* 0x0000003000002947 */ /* 0x000fea0003800000 */
[----:B------:R-:W-:Y:S05]  /*1ef0*/  @!P1 BRA `(.L_x_16780) ;  /* 0x0000005000009947 */ /* 0x000fea0003800000 */
[----:B-----5:R-:W-:Y:S01]  /*1f00*/  FADD.FTZ R61, R101, R61 ;  /* 0x0000003d653d7221 */ /* 0x020fe20000010000 */
[----:B------:R-:W-:Y:S05]  /*1f10*/  BRA `(.L_x_16780) ;  /* 0x0000003000007947 */ /* 0x000fea0003800000 */
.L_x_16779:
[----:B-----5:R-:W-:-:S05]  /*1f20*/  PRMT R40, RZ, 0x7610, R110 ;  /* 0x00007610ff287816 */ /* 0x020fca000000006e */
[----:B------:R-:W-:-:S04]  /*1f30*/  FADD.FTZ R61, R40, R61 ;  /* 0x0000003d283d7221 */ /* 0x000fc80000010000 */
[----:B------:R-:W-:Y:S02]  /*1f40*/  @P1 FADD.FTZ R61, R101, R61 ;  /* 0x0000003d653d1221 */ /* 0x000fe40000010000 */
.L_x_16780:
[----:B------:R-:W-:Y:S01]  /*1f50*/  PRMT R62, RZ, 0x5410, R63 ;  /* 0x00005410ff3e7816 */ /* 0x000fe2000000003f */
[----:B------:R-:W-:Y:S05]  /*1f60*/  @P2 BRA `(.L_x_16781) ;  /* 0x0000003000002947 */ /* 0x000fea0003800000 */
[----:B------:R-:W-:Y:S05]  /*1f70*/  @!P1 BRA `(.L_x_16782) ;  /* 0x0000005000009947 */ /* 0x000fea0003800000 */
[----:B-----5:R-:W-:Y:S01]  /*1f80*/  FADD.FTZ R62, R102, R62 ;  /* 0x0000003e663e7221 */ /* 0x020fe20000010000 */
[----:B------:R-:W-:Y:S05]  /*1f90*/  BRA `(.L_x_16782) ;  /* 0x0000003000007947 */ /* 0x000fea0003800000 */
.L_x_16781:
[----:B-----5:R-:W-:-:S05]  /*1fa0*/  PRMT R41, RZ, 0x5410, R111 ;  /* 0x00005410ff297816 */ /* 0x020fca000000006f */
[----:B------:R-:W-:-:S04]  /*1fb0*/  FADD.FTZ R62, R41, R62 ;  /* 0x0000003e293e7221 */ /* 0x000fc80000010000 */
[----:B------:R-:W-:Y:S02]  /*1fc0*/  @P1 FADD.FTZ R62, R102, R62 ;  /* 0x0000003e663e1221 */ /* 0x000fe40000010000 */
.L_x_16782:
[----:B------:R-:W-:Y:S01]  /*1fd0*/  PRMT R63, RZ, 0x7610, R63 ;  /* 0x00007610ff3f7816 */ /* 0x000fe2000000003f */
[----:B------:R-:W-:Y:S05]  /*1fe0*/  @P2 BRA `(.L_x_16783) ;  /* 0x0000003000002947 */ /* 0x000fea0003800000 */
[----:B------:R-:W-:Y:S05]  /*1ff0*/  @!P1 BRA `(.L_x_16784) ;  /* 0x0000005000009947 */ /* 0x000fea0003800000 */
[----:B-----5:R-:W-:Y:S01]  /*2000*/  FADD.FTZ R63, R103, R63 ;  /* 0x0000003f673f7221 */ /* 0x020fe20000010000 */
[----:B------:R-:W-:Y:S05]  /*2010*/  BRA `(.L_x_16784) ;  /* 0x0000003000007947 */ /* 0x000fea0003800000 */
.L_x_16783:
[----:B-----5:R-:W-:-:S05]  /*2020*/  PRMT R40, RZ, 0x7610, R111 ;  /* 0x00007610ff287816 */ /* 0x020fca000000006f */
[----:B------:R-:W-:-:S04]  /*2030*/  FADD.FTZ R63, R40, R63 ;  /* 0x0000003f283f7221 */ /* 0x000fc80000010000 */
[----:B------:R-:W-:Y:S02]  /*2040*/  @P1 FADD.FTZ R63, R103, R63 ;  /* 0x0000003f673f1221 */ /* 0x000fe40000010000 */
.L_x_16784:
        /* <DEDUP_REMOVED lines=19> */
.L_x_16785:
[----:B0----5:R-:W-:-:S05]  /*2180*/  PRMT R41, RZ, 0x5410, R108 ;  /* 0x00005410ff297816 */ /* 0x021fca000000006c */
[----:B------:R-:W-:-:S04]  /*2190*/  FADD.FTZ R56, R41, R56 ;  /* 0x0000003829387221 */ /* 0x000fc80000010000 */
[----:B------:R-:W-:Y:S02]  /*21a0*/  @P1 FADD.FTZ R56, R104, R56 ;  /* 0x0000003868381221 */ /* 0x000fe40000010000 */
.L_x_16786:
[----:B------:R-:W-:Y:S01]  /*21b0*/  PRMT R57, RZ, 0x7610, R52 ;  /* 0x00007610ff397816 */ /* 0x000fe20000000034 */
[----:B------:R-:W-:Y:S05]  /*21c0*/  @P2 BRA `(.L_x_16787) ;  /* 0x0000003000002947 */ /* 0x000fea0003800000 */
[----:B------:R-:W-:Y:S05]  /*21d0*/  @!P1 BRA `(.L_x_16788) ;  /* 0x0000005000009947 */ /* 0x000fea0003800000 */
[----:B-----5:R-:W-:Y:S01]  /*21e0*/  FADD.FTZ R57, R105, R57 ;  /* 0x0000003969397221 */ /* 0x020fe20000010000 */
[----:B------:R-:W-:Y:S05]  /*21f0*/  BRA `(.L_x_16788) ;  /* 0x0000003000007947 */ /* 0x000fea0003800000 */
.L_x_16787:
[----:B-----5:R-:W-:-:S05]  /*2200*/  PRMT R40, RZ, 0x7610, R108 ;  /* 0x00007610ff287816 */ /* 0x020fca000000006c */
[----:B------:R-:W-:-:S04]  /*2210*/  FADD.FTZ R57, R40, R57 ;  /* 0x0000003928397221 */ /* 0x000fc80000010000 */
[----:B------:R-:W-:Y:S02]  /*2220*/  @P1 FADD.FTZ R57, R105, R57 ;  /* 0x0000003969391221 */ /* 0x000fe40000010000 */
.L_x_16788:
[----:B------:R-:W-:Y:S01]  /*2230*/  PRMT R58, RZ, 0x5410, R53 ;  /* 0x00005410ff3a7816 */ /* 0x000fe20000000035 */
[----:B------:R-:W-:Y:S05]  /*2240*/  @P2 BRA `(.L_x_16789) ;  /* 0x0000003000002947 */ /* 0x000fea0003800000 */
[----:B------:R-:W-:Y:S05]  /*2250*/  @!P1 BRA `(.L_x_16790) ;  /* 0x0000005000009947 */ /* 0x000fea0003800000 */
[----:B-----5:R-:W-:Y:S01]  /*2260*/  FADD.FTZ R58, R106, R58 ;  /* 0x0000003a6a3a7221 */ /* 0x020fe20000010000 */
[----:B------:R-:W-:Y:S05]  /*2270*/  BRA `(.L_x_16790) ;  /* 0x0000003000007947 */ /* 0x000fea0003800000 */
.L_x_16789:
[----:B-----5:R-:W-:-:S05]  /*2280*/  PRMT R41, RZ, 0x5410, R109 ;  /* 0x00005410ff297816 */ /* 0x020fca000000006d */
[----:B------:R-:W-:-:S04]  /*2290*/  FADD.FTZ R58, R41, R58 ;  /* 0x0000003a293a7221 */ /* 0x000fc80000010000 */
[----:B------:R-:W-:Y:S02]  /*22a0*/  @P1 FADD.FTZ R58, R106, R58 ;  /* 0x0000003a6a3a1221 */ /* 0x000fe40000010000 */
.L_x_16790:
[----:B------:R-:W-:Y:S01]  /*22b0*/  PRMT R59, RZ, 0x7610, R53 ;  /* 0x00007610ff3b7816 */ /* 0x000fe20000000035 */
[----:B------:R-:W-:Y:S05]  /*22c0*/  @P2 BRA `(.L_x_16791) ;  /* 0x0000003000002947 */ /* 0x000fea0003800000 */
[----:B------:R-:W-:Y:S05]  /*22d0*/  @!P1 BRA `(.L_x_16792) ;  /* 0x0000005000009947 */ /* 0x000fea0003800000 */
[----:B-----5:R-:W-:Y:S01]  /*22e0*/  FADD.FTZ R59, R107, R59 ;  /* 0x0000003b6b3b7221 */ /* 0x020fe20000010000 */
[----:B------:R-:W-:Y:S05]  /*22f0*/  BRA `(.L_x_16792) ;  /* 0x0000003000007947 */ /* 0x000fea0003800000 */
.L_x_16791:
[----:B-----5:R-:W-:-:S05]  /*2300*/  PRMT R40, RZ, 0x7610, R109 ;  /* 0x00007610ff287816 */ /* 0x020fca000000006d */
[----:B------:R-:W-:-:S04]  /*2310*/  FADD.FTZ R59, R40, R59 ;  /* 0x0000003b283b7221 */ /* 0x000fc80000010000 */
[----:B------:R-:W-:Y:S02]  /*2320*/  @P1 FADD.FTZ R59, R107, R59 ;  /* 0x0000003b6b3b1221 */ /* 0x000fe40000010000 */
.L_x_16792:
[----:B------:R-:W-:Y:S01]  /*2330*/  PRMT R52, RZ, 0x5410, R54 ;  /* 0x00005410ff347816 */ /* 0x000fe20000000036 */
[----:B------:R-:W-:Y:S05]  /*2340*/  @P2 BRA `(.L_x_16793) ;  /* 0x0000003000002947 */ /* 0x000fea0003800000 */
[----:B------:R-:W-:Y:S05]  /*2350*/  @!P1 BRA `(.L_x_16794) ;  /* 0x0000005000009947 */ /* 0x000fea0003800000 */
[----:B-----5:R-:W-:Y:S01]  /*2360*/  FADD.FTZ R52, R100, R52 ;  /* 0x0000003464347221 */ /* 0x020fe20000010000 */
[----:B------:R-:W-:Y:S05]  /*2370*/  BRA `(.L_x_16794) ;  /* 0x0000003000007947 */ /* 0x000fea0003800000 */
.L_x_16793:
[----:B-----5:R-:W-:-:S05]  /*2380*/  PRMT R41, RZ, 0x5410, R110 ;  /* 0x00005410ff297816 */ /* 0x020fca000000006e */
[----:B------:R-:W-:-:S04]  /*2390*/  FADD.FTZ R52, R41, R52 ;  /* 0x0000003429347221 */ /* 0x000fc80000010000 */
[----:B------:R-:W-:Y:S02]  /*23a0*/  @P1 FADD.FTZ R52, R100, R52 ;  /* 0x0000003464341221 */ /* 0x000fe40000010000 */
.L_x_16794:
[----:B------:R-:W-:Y:S01]  /*23b0*/  PRMT R53, RZ, 0x7610, R54 ;  /* 0x00007610ff357816 */ /* 0x000fe20000000036 */
[----:B------:R-:W-:Y:S05]  /*23c0*/  @P2 BRA `(.L_x_16795) ;  /* 0x0000003000002947 */ /* 0x000fea0003800000 */
[----:B------:R-:W-:Y:S05]  /*23d0*/  @!P1 BRA `(.L_x_16796) ;  /* 0x0000005000009947 */ /* 0x000fea0003800000 */
[----:B-----5:R-:W-:Y:S01]  /*23e0*/  FADD.FTZ R53, R101, R53 ;  /* 0x0000003565357221 */ /* 0x020fe20000010000 */
[----:B------:R-:W-:Y:S05]  /*23f0*/  BRA `(.L_x_16796) ;  /* 0x0000003000007947 */ /* 0x000fea0003800000 */
.L_x_16795:
[----:B-----5:R-:W-:-:S05]  /*2400*/  PRMT R40, RZ, 0x7610, R110 ;  /* 0x00007610ff287816 */ /* 0x020fca000000006e */
[----:B------:R-:W-:-:S04]  /*2410*/  FADD.FTZ R53, R40, R53 ;  /* 0x0000003528357221 */ /* 0x000fc80000010000 */
[----:B------:R-:W-:Y:S02]  /*2420*/  @P1 FADD.FTZ R53, R101, R53 ;  /* 0x0000003565351221 */ /* 0x000fe40000010000 */
.L_x_16796:
[----:B------:R-:W-:Y:S01]  /*2430*/  PRMT R54, RZ, 0x5410, R55 ;  /* 0x00005410ff367816 */ /* 0x000fe20000000037 */
[----:B------:R-:W-:Y:S05]  /*2440*/  @P2 BRA `(.L_x_16797) ;  /* 0x0000003000002947 */ /* 0x000fea0003800000 */
[----:B------:R-:W-:Y:S05]  /*2450*/  @!P1 BRA `(.L_x_16798) ;  /* 0x0000005000009947 */ /* 0x000fea0003800000 */
[----:B-----5:R-:W-:Y:S01]  /*2460*/  FADD.FTZ R54, R102, R54 ;  /* 0x0000003666367221 */ /* 0x020fe20000010000 */
[----:B------:R-:W-:Y:S05]  /*2470*/  BRA `(.L_x_16798) ;  /* 0x0000003000007947 */ /* 0x000fea0003800000 */
.L_x_16797:
[----:B-----5:R-:W-:-:S05]  /*2480*/  PRMT R41, RZ, 0x5410, R111 ;  /* 0x00005410ff297816 */ /* 0x020fca000000006f */
[----:B------:R-:W-:-:S04]  /*2490*/  FADD.FTZ R54, R41, R54 ;  /* 0x0000003629367221 */ /* 0x000fc80000010000 */
[----:B------:R-:W-:Y:S02]  /*24a0*/  @P1 FADD.FTZ R54, R102, R54 ;  /* 0x0000003666361221 */ /* 0x000fe40000010000 */
.L_x_16798:
[----:B------:R-:W-:Y:S01]  /*24b0*/  PRMT R55, RZ, 0x7610, R55 ;  /* 0x00007610ff377816 */ /* 0x000fe20000000037 */
[----:B------:R-:W-:Y:S05]  /*24c0*/  @P2 BRA `(.L_x_16799) ;  /* 0x0000003000002947 */ /* 0x000fea0003800000 */
[----:B------:R-:W-:Y:S05]  /*24d0*/  @!P1 BRA `(.L_x_16800) ;  /* 0x0000005000009947 */ /* 0x000fea0003800000 */
[----:B-----5:R-:W-:Y:S01]  /*24e0*/  FADD.FTZ R55, R103, R55 ;  /* 0x0000003767377221 */ /* 0x020fe20000010000 */
[----:B------:R-:W-:Y:S05]  /*24f0*/  BRA `(.L_x_16800) ;  /* 0x0000003000007947 */ /* 0x000fea0003800000 */
.L_x_16799:
[----:B-----5:R-:W-:-:S05]  /*2500*/  PRMT R40, RZ, 0x7610, R111 ;  /* 0x00007610ff287816 */ /* 0x020fca000000006f */
[----:B------:R-:W-:-:S04]  /*2510*/  FADD.FTZ R55, R40, R55 ;  /* 0x0000003728377221 */ /* 0x000fc80000010000 */
[----:B------:R-:W-:Y:S02]  /*2520*/  @P1 FADD.FTZ R55, R103, R55 ;  /* 0x0000003767371221 */ /* 0x000fe40000010000 */
.L_x_16800:
[----:B------:R-:W-:Y:S02]  /*2530*/  IADD3 R183, R185, 0xc0, RZ ;  /* 0x000000c0b9b77810 */ /* 0x000fe40007ffe0ff */
[C---:B------:R-:W-:Y:S02]  /*2540*/  LEA R48, P3, R180.reuse, c[0x0][0x188], 0x5 ;  /* 0x00006200b4307a11 */ /* 0x040fe400078628ff */
[C---:B------:R-:W-:Y:S01]  /*2550*/  @P1 LEA R42, P4, R183.reuse, c[0x0][0x180], 0x5 ;  /* 0x00006000b72a1a11 */ /* 0x040fe200078828ff */
[C---:B------:R-:W-:Y:S01]  /*2560*/  IMAD.WIDE.U32 R44, R183.reuse, R141, c[0x0][0x170] ;  /* 0x00005c00b72c7625 */ /* 0x040fe200078e008d */
[----:B------:R-:W-:Y:S02]  /*2570*/  LEA.HI.X R49, R180, c[0x0][0x18c], RZ, 0x5, P3 ;  /* 0x00006300b4317a11 */ /* 0x000fe400018f2cff */
[C---:B------:R-:W-:Y:S02]  /*2580*/  @P0 LEA R40, P3, R183.reuse, c[0x0][0x178], 0x4 ;  /* 0x00005e00b7280a11 */ /* 0x040fe400078620ff */
[C---:B------:R-:W-:Y:S01]  /*2590*/  @P1 LEA.HI.X R43, R183.reuse, c[0x0][0x184], RZ, 0x5, P4 ;  /* 0x00006100b72b1a11 */ /* 0x040fe200020f2cff */
[----:B------:R-:W-:Y:S01]  /*25a0*/  STG.E.128 [R48.64], R56 ;  /* 0x0000003830007986 */ /* 0x000fe2000c101d04 */
[----:B------:R-:W-:-:S03]  /*25b0*/  @P0 LEA.HI.X R41, R183, c[0x0][0x17c], RZ, 0x4, P3 ;  /* 0x00005f00b7290a11 */ /* 0x000fc600018f24ff */
[----:B------:R0:W-:Y:S04]  /*25c0*/  STG.E.128 [R48.64+0x10], R52 ;  /* 0x0000103430007986 */ /* 0x0001e8000c101d04 */
[----:B------:R-:W0:Y:S04]  /*25d0*/  LDG.E.128 R44, [R44.64] ;  /* 0x000000042c2c7981 */ /* 0x000e28000c1e1d00 */
[----:B-----5:R1:W5:Y:S04]  /*25e0*/  @P0 LDG.E.128 R108, [R40.64] ;  /* 0x00000004286c0981 */ /* 0x020368000c1e1d00 */
[----:B------:R1:W5:Y:S04]  /*25f0*/  @P1 LDG.E.128 R104, [R42.64] ;  /* 0x000000042a681981 */ /* 0x000368000c1e1d00 */
[----:B------:R1:W5:Y:S01]  /*2600*/  @P1 LDG.E.128 R100, [R42.64+0x10] ;  /* 0x000010042a641981 */ /* 0x000362000c1e1d00 */
[----:B0-----:R-:W-:Y:S01]  /*2610*/  PRMT R48, RZ, 0x5410, R44 ;  /* 0x00005410ff307816 */ /* 0x001fe2000000002c */
[----:B------:R-:W-:Y:S05]  /*2620*/  @P2 BRA `(.L_x_16801) ;  /* 0x0000003000002947 */ /* 0x000fea0003800000 */
[----:B-1----:R-:W-:Y:S05]  /*2630*/  @!P1 BRA `(.L_x_16802) ;  /* 0x0000005000009947 */ /* 0x002fea0003800000 */
[----:B-----5:R-:W-:Y:S01]  /*2640*/  FADD.FTZ R48, R104, R48 ;  /* 0x0000003068307221 */ /* 0x020fe20000010000 */
[----:B------:R-:W-:Y:S05]  /*2650*/  BRA `(.L_x_16802) ;  /* 0x0000003000007947 */ /* 0x000fea0003800000 */
.L_x_16801:
[----:B-1---5:R-:W-:-:S05]  /*2660*/  PRMT R41, RZ, 0x5410, R108 ;  /* 0x00005410ff297816 */ /* 0x022fca000000006c */
[----:B------:R-:W-:-:S04]  /*2670*/  FADD.FTZ R48, R41, R48 ;  /* 0x0000003029307221 */ /* 0x000fc80000010000 */
[----:B------:R-:W-:Y:S02]  /*2680*/  @P1 FADD.FTZ R48, R104, R48 ;  /* 0x0000003068301221 */ /* 0x000fe40000010000 */
.L_x_16802:
[----:B------:R-:W-:Y:S01]  /*2690*/  PRMT R49, RZ, 0x7610, R44 ;  /* 0x00007610ff317816 */ /* 0x000fe2000000002c */
[----:B------:R-:W-:Y:S05]  /*26a0*/  @P2 BRA `(.L_x_16803) ;  /* 0x0000003000002947 */ /* 0x000fea0003800000 */
[----:B------:R-:W-:Y:S05]  /*26b0*/  @!P1 BRA `(.L_x_16804) ;  /* 0x0000005000009947 */ /* 0x000fea0003800000 */
[----:B-----5:R-:W-:Y:S01]  /*26c0*/  FADD.FTZ R49, R105, R49 ;  /* 0x0000003169317221 */ /* 0x020fe20000010000 */
[----:B------:R-:W-:Y:S05]  /*26d0*/  BRA `(.L_x_16804) ;  /* 0x0000003000007947 */ /* 0x000fea0003800000 */
.L_x_16803:
[----:B-----5:R-:W-:-:S05]  /*26e0*/  PRMT R40, RZ, 0x7610, R108 ;  /* 0x00007610ff287816 */ /* 0x020fca000000006c */
[----:B------:R-:W-:-:S04]  /*26f0*/  FADD.FTZ R49, R40, R49 ;  /* 0x0000003128317221 */ /* 0x000fc80000010000 */
[----:B------:R-:W-:Y:S02]  /*2700*/  @P1 FADD.FTZ R49, R105, R49 ;  /* 0x0000003169311221 */ /* 0x000fe40000010000 */
.L_x_16804:
[----:B------:R-:W-:Y:S01]  /*2710*/  PRMT R50, RZ, 0x5410, R45 ;  /* 0x00005410ff327816 */ /* 0x000fe2000000002d */
[----:B------:R-:W-:Y:S05]  /*2720*/  @P2 BRA `(.L_x_16805) ;  /* 0x0000003000002947 */ /* 0x000fea0003800000 */
[----:B------:R-:W-:Y:S05]  /*2730*/  @!P1 BRA `(.L_x_16806) ;  /* 0x0000005000009947 */ /* 0x000fea0003800000 */
[----:B-----5:R-:W-:Y:S01]  /*2740*/  FADD.FTZ R50, R106, R50 ;  /* 0x000000326a327221 */ /* 0x020fe20000010000 */
[----:B------:R-:W-:Y:S05]  /*2750*/  BRA `(.L_x_16806) ;  /* 0x0000003000007947 */ /* 0x000fea0003800000 */
.L_x_16805:
[----:B-----5:R-:W-:-:S05]  /*2760*/  PRMT R41, RZ, 0x5410, R109 ;  /* 0x00005410ff297816 */ /* 0x020fca000000006d */
[----:B------:R-:W-:-:S04]  /*2770*/  FADD.FTZ R50, R41, R50 ;  /* 0x0000003229327221 */ /* 0x000fc80000010000 */
[----:B------:R-:W-:Y:S02]  /*2780*/  @P1 FADD.FTZ R50, R106, R50 ;  /* 0x000000326a321221 */ /* 0x000fe40000010000 */
.L_x_16806:
[----:B------:R-:W-:Y:S01]  /*2790*/  PRMT R51, RZ, 0x7610, R45 ;  /* 0x00007610ff337816 */ /* 0x000fe2000000002d */
[----:B------:R-:W-:Y:S05]  /*27a0*/  @P2 BRA `(.L_x_16807) ;  /* 0x0000003000002947 */ /* 0x000fea0003800000 */
[----:B------:R-:W-:Y:S05]  /*27b0*/  @!P1 BRA `(.L_x_16808) ;  /* 0x0000005000009947 */ /* 0x000fea0003800000 */
[----:B-----5:R-:W-:Y:S01]  /*27c0*/  FADD.FTZ R51, R107, R51 ;  /* 0x000000336b337221 */ /* 0x020fe20000010000 */
[----:B------:R-:W-:Y:S05]  /*27d0*/  BRA `(.L_x_16808) ;  /* 0x0000003000007947 */ /* 0x000fea0003800000 */
.L_x_16807:
[----:B-----5:R-:W-:-:S05]  /*27e0*/  PRMT R40, RZ, 0x7610, R109 ;  /* 0x00007610ff287816 */ /* 0x020fca000000006d */
[----:B------:R-:W-:-:S04]  /*27f0*/  FADD.FTZ R51, R40, R51 ;  /* 0x0000003328337221 */ /* 0x000fc80000010000 */
[----:B------:R-:W-:Y:S02]  /*2800*/  @P1 FADD.FTZ R51, R107, R51 ;  /* 0x000000336b331221 */ /* 0x000fe40000010000 */
.L_x_16808:
[----:B------:R-:W-:Y:S01]  /*2810*/  PRMT R44, RZ, 0x5410, R46 ;  /* 0x00005410ff2c7816 */ /* 0x000fe2000000002e */
[----:B------:R-:W-:Y:S05]  /*2820*/  @P2 BRA `(.L_x_16809) ;  /* 0x0000003000002947 */ /* 0x000fea0003800000 */
[----:B------:R-:W-:Y:S05]  /*2830*/  @!P1 BRA `(.L_x_16810) ;  /* 0x0000005000009947 */ /* 0x000fea0003800000 */
[----:B-----5:R-:W-:Y:S01]  /*2840*/  FADD.FTZ R44, R100, R44 ;  /* 0x0000002c642c7221 */ /* 0x020fe20000010000 */
[----:B------:R-:W-:Y:S05]  /*2850*/  BRA `(.L_x_16810) ;  /* 0x0000003000007947 */ /* 0x000fea0003800000 */
.L_x_16809:
[----:B-----5:R-:W-:-:S05]  /*2860*/  PRMT R41, RZ, 0x5410, R110 ;  /* 0x00005410ff297816 */ /* 0x020fca000000006e */
[----:B------:R-:W-:-:S04]  /*2870*/  FADD.FTZ R44, R41, R44 ;  /* 0x0000002c292c7221 */ /* 0x000fc80000010000 */
[----:B------:R-:W-:Y:S02]  /*2880*/  @P1 FADD.FTZ R44, R100, R44 ;  /* 0x0000002c642c1221 */ /* 0x000fe40000010000 */
.L_x_16810:
[----:B------:R-:W-:Y:S01]  /*2890*/  PRMT R45, RZ, 0x7610, R46 ;  /* 0x00007610ff2d7816 */ /* 0x000fe2000000002e */
[----:B------:R-:W-:Y:S05]  /*28a0*/  @P2 BRA `(.L_x_16811) ;  /* 0x0000003000002947 */ /* 0x000fea0003800000 */
[----:B------:R-:W-:Y:S05]  /*28b0*/  @!P1 BRA `(.L_x_16812) ;  /* 0x0000005000009947 */ /* 0x000fea0003800000 */
[----:B-----5:R-:W-:Y:S01]  /*28c0*/  FADD.FTZ R45, R101, R45 ;  /* 0x0000002d652d7221 */ /* 0x020fe20000010000 */
[----:B------:R-:W-:Y:S05]  /*28d0*/  BRA `(.L_x_16812) ;  /* 0x0000003000007947 */ /* 0x000fea0003800000 */
.L_x_16811:
[----:B-----5:R-:W-:-:S05]  /*28e0*/  PRMT R40, RZ, 0x7610, R110 ;  /* 0x00007610ff287816 */ /* 0x020fca000000006e */
[----:B------:R-:W-:-:S04]  /*28f0*/  FADD.FTZ R45, R40, R45 ;  /* 0x0000002d282d7221 */ /* 0x000fc80000010000 */
[----:B------:R-:W-:Y:S02]  /*2900*/  @P1 FADD.FTZ R45, R101, R45 ;  /* 0x0000002d652d1221 */ /* 0x000fe40000010000 */
.L_x_16812:
[----:B------:R-:W-:Y:S01]  /*2910*/  PRMT R46, RZ, 0x5410, R47 ;  /* 0x00005410ff2e7816 */ /* 0x000fe2000000002f */
[----:B------:R-:W-:Y:S05]  /*2920*/  @P2 BRA `(.L_x_16813) ;  /* 0x0000003000002947 */ /* 0x000fea0003800000 */
[----:B------:R-:W-:Y:S05]  /*2930*/  @!P1 BRA `(.L_x_16814) ;  /* 0x0000005000009947 */ /* 0x000fea0003800000 */
[----:B-----5:R-:W-:Y:S01]  /*2940*/  FADD.FTZ R46, R102, R46 ;  /* 0x0000002e662e7221 */ /* 0x020fe20000010000 */
[----:B------:R-:W-:Y:S05]  /*2950*/  BRA `(.L_x_16814) ;  /* 0x0000003000007947 */ /* 0x000fea0003800000 */
.L_x_16813:
[----:B-----5:R-:W-:-:S05]  /*2960*/  PRMT R41, RZ, 0x5410, R111 ;  /* 0x00005410ff297816 */ /* 0x020fca000000006f */
[----:B------:R-:W-:-:S04]  /*2970*/  FADD.FTZ R46, R41, R46 ;  /* 0x0000002e292e7221 */ /* 0x000fc80000010000 */
[----:B------:R-:W-:Y:S02]  /*2980*/  @P1 FADD.FTZ R46, R102, R46 ;  /* 0x0000002e662e1221 */ /* 0x000fe40000010000 */
.L_x_16814:
[----:B------:R-:W-:Y:S01]  /*2990*/  PRMT R47, RZ, 0x7610, R47 ;  /* 0x00007610ff2f7816 */ /* 0x000fe2000000002f */
[----:B------:R-:W-:Y:S05]  /*29a0*/  @P2 BRA `(.L_x_16815) ;  /* 0x0000003000002947 */ /* 0x000fea0003800000 */
[----:B------:R-:W-:Y:S05]  /*29b0*/  @!P1 BRA `(.L_x_16816) ;  /* 0x0000005000009947 */ /* 0x000fea0003800000 */
[----:B-----5:R-:W-:Y:S01]  /*29c0*/  FADD.FTZ R47, R103, R47 ;  /* 0x0000002f672f7221 */ /* 0x020fe20000010000 */
[----:B------:R-:W-:Y:S05]  /*29d0*/  BRA `(.L_x_16816) ;  /* 0x0000003000007947 */ /* 0x000fea0003800000 */
.L_x_16815:
[----:B-----5:R-:W-:-:S05]  /*29e0*/  PRMT R40, RZ, 0x7610, R111 ;  /* 0x00007610ff287816 */ /* 0x020fca000000006f */
[----:B------:R-:W-:-:S04]  /*29f0*/  FADD.FTZ R47, R40, R47 ;  /* 0x0000002f282f7221 */ /* 0x000fc80000010000 */
[----:B------:R-:W-:Y:S02]  /*2a00*/  @P1 FADD.FTZ R47, R103, R47 ;  /* 0x0000002f672f1221 */ /* 0x000fe40000010000 */
.L_x_16816:
[----:B------:R-:W-:Y:S02]  /*2a10*/  IADD3 R188, R185, 0xe0, RZ ;  /* 0x000000e0b9bc7810 */ /* 0x000fe40007ffe0ff */
[C---:B------:R-:W-:Y:S02]  /*2a20*/  LEA R178, P3, R183.reuse, c[0x0][0x188], 0x5 ;  /* 0x00006200b7b27a11 */ /* 0x040fe400078628ff */
[C---:B------:R-:W-:Y:S01]  /*2a30*/  @P1 LEA R42, P4, R188.reuse, c[0x0][0x180], 0x5 ;  /* 0x00006000bc2a1a11 */ /* 0x040fe200078828ff */
[C---:B------:R-:W-:Y:S01]  /*2a40*/  IMAD.WIDE.U32 R140, R188.reuse, R141, c[0x0][0x170] ;  /* 0x00005c00bc8c7625 */ /* 0x040fe200078e008d */
[----:B------:R-:W-:Y:S02]  /*2a50*/  LEA.HI.X R179, R183, c[0x0][0x18c], RZ, 0x5, P3 ;  /* 0x00006300b7b37a11 */ /* 0x000fe400018f2cff */
[C---:B------:R-:W-:Y:S02]  /*2a60*/  @P1 LEA.HI.X R43, R188.reuse, c[0x0][0x184], RZ, 0x5, P4 ;  /* 0x00006100bc2b1a11 */ /* 0x040fe400020f2cff */
[C---:B------:R-:W-:Y:S01]  /*2a70*/  @P0 LEA R40, P3, R188.reuse, c[0x0][0x178], 0x4 ;  /* 0x00005e00bc280a11 */ /* 0x040fe200078620ff */
[----:B------:R0:W-:Y:S03]  /*2a80*/  STG.E.128 [R178.64], R48 ;  /* 0x00000030b2007986 */ /* 0x0001e6000c101d04 */
[----:B------:R-:W-:Y:S01]  /*2a90*/  @P0 LEA.HI.X R41, R188, c[0x0][0x17c], RZ, 0x4, P3 ;  /* 0x00005f00bc290a11 */ /* 0x000fe200018f24ff */
[----:B------:R0:W-:Y:S04]  /*2aa0*/  STG.E.128 [R178.64+0x10], R44 ;  /* 0x0000102cb2007986 */ /* 0x0001e8000c101d04 */
[----:B------:R-:W2:Y:S04]  /*2ab0*/  LDG.E.128 R140, [R140.64] ;  /* 0x000000048c8c7981 */ /* 0x000ea8000c1e1d00 */
[----:B-----5:R0:W5:Y:S04]  /*2ac0*/  @P1 LDG.E.128 R104, [R42.64] ;  /* 0x000000042a681981 */ /* 0x020168000c1e1d00 */
[----:B------:R0:W5:Y:S04]  /*2ad0*/  @P1 LDG.E.128 R100, [R42.64+0x10] ;  /* 0x000010042a641981 */ /* 0x000168000c1e1d00 */
[----:B------:R2:W5:Y:S02]  /*2ae0*/  @P0 LDG.E.128 R108, [R40.64] ;  /* 0x00000004286c0981 */ /* 0x000564000c1e1d00 */
[----:B--2---:R-:W-:Y:S01]  /*2af0*/  PRMT R40, RZ, 0x5410, R140 ;  /* 0x00005410ff287816 */ /* 0x004fe2000000008c */
[----:B------:R-:W-:Y:S05]  /*2b00*/  @P2 BRA `(.L_x_16817) ;  /* 0x0000003000002947 */ /* 0x000fea0003800000 */
[----:B0-----:R-:W-:Y:S05]  /*2b10*/  @!P1 BRA `(.L_x_16818) ;  /* 0x0000005000009947 */ /* 0x001fea0003800000 */
[----:B-----5:R-:W-:Y:S01]  /*2b20*/  FADD.FTZ R40, R104, R40 ;  /* 0x0000002868287221 */ /* 0x020fe20000010000 */
[----:B------:R-:W-:Y:S05]  /*2b30*/  BRA `(.L_x_16818) ;  /* 0x0000003000007947 */ /* 0x000fea0003800000 */
.L_x_16817:
[----:B0----5:R-:W-:-:S05]  /*2b40*/  PRMT R41, RZ, 0x5410, R108 ;  /* 0x00005410ff297816 */ /* 0x021fca000000006c */
[----:B------:R-:W-:-:S04]  /*2b50*/  FADD.FTZ R40, R41, R40 ;  /* 0x0000002829287221 */ /* 0x000fc80000010000 */
[----:B------:R-:W-:Y:S02]  /*2b60*/  @P1 FADD.FTZ R40, R104, R40 ;  /* 0x0000002868281221 */ /* 0x000fe40000010000 */
.L_x_16818:
[----:B------:R-:W-:Y:S01]  /*2b70*/  PRMT R41, RZ, 0x7610, R140 ;  /* 0x00007610ff297816 */ /* 0x000fe2000000008c */
[----:B------:R-:W-:Y:S05]  /*2b80*/  @P2 BRA `(.L_x_16819) ;  /* 0x0000003000002947 */ /* 0x000fea0003800000 */
[----:B------:R-:W-:Y:S05]  /*2b90*/  @!P1 BRA `(.L_x_16820) ;  /* 0x0000005000009947 */ /* 0x000fea0003800000 */
[----:B-----5:R-:W-:Y:S01]  /*2ba0*/  FADD.FTZ R41, R105, R41 ;  /* 0x0000002969297221 */ /* 0x020fe20000010000 */
[----:B------:R-:W-:Y:S05]  /*2bb0*/  BRA `(.L_x_16820) ;  /* 0x0000003000007947 */ /* 0x000fea0003800000 */
.L_x_16819:
[----:B-----5:R-:W-:-:S05]  /*2bc0*/  PRMT R42, RZ, 0x7610, R108 ;  /* 0x00007610ff2a7816 */ /* 0x020fca000000006c */
[----:B------:R-:W-:-:S04]  /*2bd0*/  FADD.FTZ R41, R42, R41 ;  /* 0x000000292a297221 */ /* 0x000fc80000010000 */
[----:B------:R-:W-:Y:S02]  /*2be0*/  @P1 FADD.FTZ R41, R105, R41 ;  /* 0x0000002969291221 */ /* 0x000fe40000010000 */
.L_x_16820:
[----:B------:R-:W-:Y:S01]  /*2bf0*/  PRMT R42, RZ, 0x5410, R141 ;  /* 0x00005410ff2a7816 */ /* 0x000fe2000000008d */
[----:B------:R-:W-:Y:S05]  /*2c00*/  @P2 BRA `(.L_x_16821) ;  /* 0x0000003000002947 */ /* 0x000fea0003800000 */
[----:B------:R-:W-:Y:S05]  /*2c10*/  @!P1 BRA `(.L_x_16822) ;  /* 0x0000005000009947 */ /* 0x000fea0003800000 */
[----:B-----5:R-:W-:Y:S01]  /*2c20*/  FADD.FTZ R42, R106, R42 ;  /* 0x0000002a6a2a7221 */ /* 0x020fe20000010000 */
[----:B------:R-:W-:Y:S05]  /*2c30*/  BRA `(.L_x_16822) ;  /* 0x0000003000007947 */ /* 0x000fea0003800000 */
.L_x_16821:
[----:B-----5:R-:W-:-:S05]  /*2c40*/  PRMT R43, RZ, 0x5410, R109 ;  /* 0x00005410ff2b7816 */ /* 0x020fca000000006d */
[----:B------:R-:W-:-:S04]  /*2c50*/  FADD.FTZ R42, R43, R42 ;  /* 0x0000002a2b2a7221 */ /* 0x000fc80000010000 */
[----:B------:R-:W-:Y:S02]  /*2c60*/  @P1 FADD.FTZ R42, R106, R42 ;  /* 0x0000002a6a2a1221 */ /* 0x000fe40000010000 */
.L_x_16822:
[----:B------:R-:W-:Y:S01]  /*2c70*/  PRMT R43, RZ, 0x7610, R141 ;  /* 0x00007610ff2b7816 */ /* 0x000fe2000000008d */
[----:B------:R-:W-:Y:S05]  /*2c80*/  @P2 BRA `(.L_x_16823) ;  /* 0x0000003000002947 */ /* 0x000fea0003800000 */
[----:B------:R-:W-:Y:S05]  /*2c90*/  @!P1 BRA `(.L_x_16824) ;  /* 0x0000005000009947 */ /* 0x000fea0003800000 */
[----:B-----5:R-:W-:Y:S01]  /*2ca0*/  FADD.FTZ R43, R107, R43 ;  /* 0x0000002b6b2b7221 */ /* 0x020fe20000010000 */
[----:B------:R-:W-:Y:S05]  /*2cb0*/  BRA `(.L_x_16824) ;  /* 0x0000003000007947 */ /* 0x000fea0003800000 */
.L_x_16823:
[----:B-----5:R-:W-:-:S05]  /*2cc0*/  PRMT R140, RZ, 0x7610, R109 ;  /* 0x00007610ff8c7816 */ /* 0x020fca000000006d */
[----:B------:R-:W-:-:S04]  /*2cd0*/  FADD.FTZ R43, R140, R43 ;  /* 0x0000002b8c2b7221 */ /* 0x000fc80000010000 */
[----:B------:R-:W-:Y:S02]  /*2ce0*/  @P1 FADD.FTZ R43, R107, R43 ;  /* 0x0000002b6b2b1221 */ /* 0x000fe40000010000 */
.L_x_16824:
[----:B------:R-:W-:Y:S01]  /*2cf0*/  PRMT R140, RZ, 0x5410, R142 ;  /* 0x00005410ff8c7816 */ /* 0x000fe2000000008e */
[----:B------:R-:W-:Y:S05]  /*2d00*/  @P2 BRA `(.L_x_16825) ;  /* 0x0000003000002947 */ /* 0x000fea0003800000 */
[----:B------:R-:W-:Y:S05]  /*2d10*/  @!P1 BRA `(.L_x_16826) ;  /* 0x0000005000009947 */ /* 0x000fea0003800000 */
[----:B-----5:R-:W-:Y:S01]  /*2d20*/  FADD.FTZ R140, R100, R140 ;  /* 0x0000008c648c7221 */ /* 0x020fe20000010000 */
[----:B------:R-:W-:Y:S05]  /*2d30*/  BRA `(.L_x_16826) ;  /* 0x0000003000007947 */ /* 0x000fea0003800000 */
.L_x_16825:
[----:B-----5:R-:W-:-:S05]  /*2d40*/  PRMT R141, RZ, 0x5410, R110 ;  /* 0x00005410ff8d7816 */ /* 0x020fca000000006e */
[----:B------:R-:W-:-:S04]  /*2d50*/  FADD.FTZ R140, R141, R140 ;  /* 0x0000008c8d8c7221 */ /* 0x000fc80000010000 */
[----:B------:R-:W-:Y:S02]  /*2d60*/  @P1 FADD.FTZ R140, R100, R140 ;  /* 0x0000008c648c1221 */ /* 0x000fe40000010000 */
.L_x_16826:
[----:B------:R-:W-:Y:S01]  /*2d70*/  PRMT R141, RZ, 0x7610, R142 ;  /* 0x00007610ff8d7816 */ /* 0x000fe2000000008e */
[----:B------:R-:W-:Y:S05]  /*2d80*/  @P2 BRA `(.L_x_16827) ;  /* 0x0000003000002947 */ /* 0x000fea0003800000 */
[----:B------:R-:W-:Y:S05]  /*2d90*/  @!P1 BRA `(.L_x_16828) ;  /* 0x0000005000009947 */ /* 0x000fea0003800000 */
[----:B-----5:R-:W-:Y:S01]  /*2da0*/  FADD.FTZ R141, R101, R141 ;  /* 0x0000008d658d7221 */ /* 0x020fe20000010000 */
[----:B------:R-:W-:Y:S05]  /*2db0*/  BRA `(.L_x_16828) ;  /* 0x0000003000007947 */ /* 0x000fea0003800000 */
.L_x_16827:
[----:B-----5:R-:W-:-:S05]  /*2dc0*/  PRMT R142, RZ, 0x7610, R110 ;  /* 0x00007610ff8e7816 */ /* 0x020fca000000006e */
[----:B------:R-:W-:-:S04]  /*2dd0*/  FADD.FTZ R141, R142, R141 ;  /* 0x0000008d8e8d7221 */ /* 0x000fc80000010000 */
[----:B------:R-:W-:Y:S02]  /*2de0*/  @P1 FADD.FTZ R141, R101, R141 ;  /* 0x0000008d658d1221 */ /* 0x000fe40000010000 */
.L_x_16828:
[----:B------:R-:W-:Y:S01]  /*2df0*/  PRMT R142, RZ, 0x5410, R143 ;  /* 0x00005410ff8e7816 */ /* 0x000fe2000000008f */
[----:B------:R-:W-:Y:S05]  /*2e00*/  @P2 BRA `(.L_x_16829) ;  /* 0x0000003000002947 */ /* 0x000fea0003800000 */
[----:B------:R-:W-:Y:S05]  /*2e10*/  @!P1 BRA `(.L_x_16830) ;  /* 0x0000005000009947 */ /* 0x000fea0003800000 */
[----:B-----5:R-:W-:Y:S01]  /*2e20*/  FADD.FTZ R142, R102, R142 ;  /* 0x0000008e668e7221 */ /* 0x020fe20000010000 */
[----:B------:R-:W-:Y:S05]  /*2e30*/  BRA `(.L_x_16830) ;  /* 0x0000003000007947 */ /* 0x000fea0003800000 */
.L_x_16829:
[----:B-----5:R-:W-:-:S05]  /*2e40*/  PRMT R179, RZ, 0x5410, R111 ;  /* 0x00005410ffb37816 */ /* 0x020fca000000006f */
[----:B------:R-:W-:-:S04]  /*2e50*/  FADD.FTZ R142, R179, R142 ;  /* 0x0000008eb38e7221 */ /* 0x000fc80000010000 */
[----:B------:R-:W-:Y:S02]  /*2e60*/  @P1 FADD.FTZ R142, R102, R142 ;  /* 0x0000008e668e1221 */ /* 0x000fe40000010000 */
.L_x_16830:
[----:B------:R-:W-:Y:S01]  /*2e70*/  PRMT R143, RZ, 0x7610, R143 ;  /* 0x00007610ff8f7816 */ /* 0x000fe2000000008f */
[----:B------:R-:W-:Y:S05]  /*2e80*/  @P2 BRA `(.L_x_16831) ;  /* 0x0000003000002947 */ /* 0x000fea0003800000 */
[----:B------:R-:W-:Y:S05]  /*2e90*/  @!P1 BRA `(.L_x_16832) ;  /* 0x0000005000009947 */ /* 0x000fea0003800000 */
[----:B-----5:R-:W-:Y:S01]  /*2ea0*/  FADD.FTZ R143, R103, R143 ;  /* 0x0000008f678f7221 */ /* 0x020fe20000010000 */
[----:B------:R-:W-:Y:S05]  /*2eb0*/  BRA `(.L_x_16832) ;  /* 0x0000003000007947 */ /* 0x000fea0003800000 */
.L_x_16831:
[----:B-----5:R-:W-:-:S05]  /*2ec0*/  PRMT R178, RZ, 0x7610, R111 ;  /* 0x00007610ffb27816 */ /* 0x020fca000000006f */
[----:B------:R-:W-:-:S04]  /*2ed0*/  FADD.FTZ R143, R178, R143 ;  /* 0x0000008fb28f7221 */ /* 0x000fc80000010000 */
[----:B------:R-:W-:Y:S02]  /*2ee0*/  @P1 FADD.FTZ R143, R103, R143 ;  /* 0x0000008f678f1221 */ /* 0x000fe40000010000 */
.L_x_16832:
        /* <DEDUP_REMOVED lines=57> */
[----:B------:R-:W-:-:S03]  /*3280*/  LEA R178, P0, R188, c[0x0][0x188], 0x5 ;  /* 0x00006200bcb27a11 */ /* 0x000fc600078028ff */
[----:B------:R-:W-:Y:S01]  /*3290*/  FADD.FTZ R190, R179, R40 ;  /* 0x00000028b3be7221 */ /* 0x000fe20000010000 */
[----:B------:R-:W-:-:S03]  /*32a0*/  LEA.HI.X R179, R188, c[0x0][0x18c], RZ, 0x5, P0 ;  /* 0x00006300bcb37a11 */ /* 0x000fc600000f2cff */
[----:B------:R-:W-:Y:S02]  /*32b0*/  FADD.FTZ R189, R190, R41 ;  /* 0x00000029bebd7221 */ /* 0x000fe40000010000 */
[----:B------:R0:W-:Y:S02]  /*32c0*/  STG.E.128 [R178.64], R40 ;  /* 0x00000028b2007986 */ /* 0x0001e4000c101d04 */
[----:B------:R-:W-:Y:S02]  /*32d0*/  FADD.FTZ R190, R189, R42 ;  /* 0x0000002abdbe7221 */ /* 0x000fe40000010000 */
[----:B------:R0:W-:Y:S02]  /*32e0*/  STG.E.128 [R178.64+0x10], R140 ;  /* 0x0000108cb2007986 */ /* 0x0001e4000c101d04 */
[----:B------:R-:W-:-:S04]  /*32f0*/  FADD.FTZ R189, R190, R43 ;  /* 0x0000002bbebd7221 */ /* 0x000fc80000010000 */
[----:B------:R-:W-:-:S04]  /*3300*/  FADD.FTZ R190, R189, R140 ;  /* 0x0000008cbdbe7221 */ /* 0x000fc80000010000 */
[----:B------:R-:W-:-:S04]  /*3310*/  FADD.FTZ R189, R190, R141 ;  /* 0x0000008dbebd7221 */ /* 0x000fc80000010000 */
[----:B------:R-:W-:-:S04]  /*3320*/  FADD.FTZ R190, R189, R142 ;  /* 0x0000008ebdbe7221 */ /* 0x000fc80000010000 */
[----:B------:R-:W-:Y:S01]  /*3330*/  FADD.FTZ R193, R190, R143 ;  /* 0x0000008fbec17221 */ /* 0x000fe20000010000 */
[----:B------:R-:W-:Y:S05]  /*3340*/  BRA.DIV ~URZ, `(.L_x_16833) ;  /* 0x00001d927f007947 */ /* 0x000fea000b800000 */
[----:B0-----:R0:W1:Y:S02]  /*3350*/  SHFL.BFLY PT, R178, R193, 0x1, 0x1f ;  /* 0x0c201f00c1b27f89 */ /* 0x00106400000e0000 */
.L_x_16837:
        /* <DEDUP_REMOVED lines=148> */
.L_x_16838:
[----:B01----:R-:W-:Y:S01]  /*3ca0*/  FADD.FTZ R193, R192, R193 ;  /* 0x000000c1c0c17221 */ /* 0x003fe20000010000 */
[----:B------:R-:W-:Y:S01]  /*3cb0*/  MOV R192, c[0x0][0x1e0] ;  /* 0x0000780000c07a02 */ /* 0x000fe20000000f00 */
[----:B------:R-:W-:Y:S01]  /*3cc0*/  FMUL.FTZ R189, R191, R191 ;  /* 0x000000bfbfbd7220 */ /* 0x000fe20000410000 */
[----:B------:R-:W-:Y:S01]  /*3cd0*/  ISETP.NE.AND P0, PT, RZ, UR6, PT ;  /* 0x00000006ff007c0c */ /* 0x000fe2000bf05270 */
[----:B------:R-:W-:Y:S01]  /*3ce0*/  HFMA2.MMA R190, -RZ, RZ, 0, 2.384185791015625e-07 ;  /* 0x00000004ffbe7435 */ /* 0x000fe200000001ff */
[----:B------:R-:W-:Y:S01]  /*3cf0*/  PRMT R195, RZ, 0x7610, R119 ;  /* 0x00007610ffc37816 */ /* 0x000fe20000000077 */
[----:B------:R-:W-:Y:S01]  /*3d00*/  FFMA.FTZ R192, R193, R192, c[0x0][0x228] ;  /* 0x00008a00c1c07623 */ /* 0x000fe200000100c0 */
[----:B------:R-:W-:Y:S02]  /*3d10*/  FSEL R193, R189, RZ, P0 ;  /* 0x000000ffbdc17208 */ /* 0x000fe40000000000 */
[----:B------:R-:W-:Y:S02]  /*3d20*/  FSEL R189, R191, RZ, !P0 ;  /* 0x000000ffbfbd7208 */ /* 0x000fe40004000000 */
[----:B------:R-:W-:Y:S01]  /*3d30*/  PRMT R197, RZ, 0x7610, R117 ;  /* 0x00007610ffc57816 */ /* 0x000fe20000000075 */
[----:B------:R-:W-:-:S02]  /*3d40*/  FADD.FTZ R193, R192, R193 ;  /* 0x000000c1c0c17221 */ /* 0x000fc40000010000 */
[C---:B------:R-:W-:Y:S02]  /*3d50*/  FADD.FTZ R202, -R189.reuse, R56 ;  /* 0x00000038bdca7221 */ /* 0x040fe40000010100 */
[----:B------:R-:W-:Y:S02]  /*3d60*/  FADD.FTZ R56, -R189, R49 ;  /* 0x00000031bd387221 */ /* 0x000fe40000010100 */
[----:B------:R0:W1:Y:S01]  /*3d70*/  MUFU.RSQ R49, R193 ;  /* 0x000000c100317308 */ /* 0x0000620000001400 */
[----:B------:R-:W-:-:S04]  /*3d80*/  @!P1 IMAD.WIDE R178, R173, R190, c[0x0][0x1a0] ;  /* 0x00006800adb29625 */ /* 0x000fc800078e02be */
[C---:B------:R-:W-:Y:S01]  /*3d90*/  FADD.FTZ R212, -R189.reuse, R82 ;  /* 0x00000052bdd47221 */ /* 0x040fe20000010100 */
[----:B------:R2:W-:Y:S01]  /*3da0*/  @!P1 STG.E [R178.64], R191 ;  /* 0x000000bfb2009986 */ /* 0x0005e2000c101904 */
[C---:B------:R-:W-:Y:S02]  /*3db0*/  FADD.FTZ R82, -R189.reuse, R75 ;  /* 0x0000004bbd527221 */ /* 0x040fe40000010100 */
[C---:B------:R-:W-:Y:S01]  /*3dc0*/  FADD.FTZ R192, -R189.reuse, R95 ;  /* 0x0000005fbdc07221 */ /* 0x040fe20000010100 */
[----:B0-----:R-:W-:Y:S01]  /*3dd0*/  PRMT R193, RZ, 0x7610, R120 ;  /* 0x00007610ffc17816 */ /* 0x001fe20000000078 */
[C---:B------:R-:W-:Y:S02]  /*3de0*/  FADD.FTZ R204, -R189.reuse, R74 ;  /* 0x0000004abdcc7221 */ /* 0x040fe40000010100 */
[C---:B------:R-:W-:Y:S02]  /*3df0*/  FADD.FTZ R208, -R189.reuse, R70 ;  /* 0x00000046bdd07221 */ /* 0x040fe40000010100 */
[----:B------:R-:W-:-:S02]  /*3e00*/  FADD.FTZ R222, -R189, R84 ;  /* 0x00000054bdde7221 */ /* 0x000fc40000010100 */
[C---:B------:R-:W-:Y:S01]  /*3e10*/  FADD.FTZ R214, -R189.reuse, R76 ;  /* 0x0000004cbdd67221 */ /* 0x040fe20000010100 */
[----:B--2---:R-:W-:Y:S01]  /*3e20*/  PRMT R191, RZ, 0x7610, R121 ;  /* 0x00007610ffbf7816 */ /* 0x004fe20000000079 */
        /* <DEDUP_REMOVED lines=17> */
[----:B-1----:R-:W-:Y:S01]  /*3f40*/  FMUL.FTZ R53, R49, R82 ;  /* 0x0000005231357220 */ /* 0x002fe20000410000 */
[----:B------:R-:W-:Y:S01]  /*3f50*/  PRMT R82, RZ, 0x7610, R135 ;  /* 0x00007610ff527816 */ /* 0x000fe20000000087 */
        /* <DEDUP_REMOVED lines=38> */
[----:B------:R-:W-:-:S04]  /*41c0*/  @!P1 IMAD.WIDE R40, R173, R190, c[0x0][0x1a8] ;  /* 0x00006a00ad289625 */ /* 0x000fc800078e02be */
[C---:B------:R-:W-:Y:S01]  /*41d0*/  FMUL.FTZ R189, R49.reuse, R192 ;  /* 0x000000c031bd7220 */ /* 0x040fe20000410000 */
[----:B------:R0:W-:Y:S01]  /*41e0*/  @!P1 STG.E [R40.64], R49 ;  /* 0x0000003128009986 */ /* 0x0001e2000c101904 */
[----:B------:R-:W-:Y:S02]  /*41f0*/  FMUL.FTZ R208, R49, R208 ;  /* 0x000000d031d07220 */ /* 0x000fe40000410000 */
[----:B------:R-:W-:Y:S01]  /*4200*/  FFMA.FTZ R82, R189, R82, R8 ;  /* 0x00000052bd527223 */ /* 0x000fe20000010008 */
[----:B------:R-:W-:Y:S01]  /*4210*/  PRMT R189, RZ, 0x7610, R124 ;  /* 0x00007610ffbd7816 */ /* 0x000fe2000000007c */
[C---:B------:R-:W-:Y:S01]  /*4220*/  FMUL.FTZ R83, R49.reuse, R90 ;  /* 0x0000005a31537220 */ /* 0x040fe20000410000 */
[----:B------:R-:W-:Y:S01]  /*4230*/  PRMT R90, RZ, 0x5410, R125 ;  /* 0x00005410ff5a7816 */ /* 0x000fe2000000007d */
[C---:B------:R-:W-:Y:S02]  /*4240*/  FMUL.FTZ R206, R49.reuse, R206 ;  /* 0x000000ce31ce7220 */ /* 0x040fe40000410000 */
[C---:B------:R-:W-:Y:S01]  /*4250*/  FMUL.FTZ R69, R49.reuse, R86 ;  /* 0x0000005631457220 */ /* 0x040fe20000410000 */
[----:B------:R-:W-:Y:S01]  /*4260*/  PRMT R86, RZ, 0x7610, R134 ;  /* 0x00007610ff567816 */ /* 0x000fe20000000086 */
[----:B------:R-:W-:-:S02]  /*4270*/  FMUL.FTZ R50, R49, R204 ;  /* 0x000000cc31327220 */ /* 0x000fc40000410000 */
[C---:B0-----:R-:W-:Y:S02]  /*4280*/  FMUL.FTZ R41, R49.reuse, R178 ;  /* 0x000000b231297220 */ /* 0x041fe40000410000 */
[----:B------:R-:W-:Y:S02]  /*4290*/  FMUL.FTZ R44, R49, R218 ;  /* 0x000000da312c7220 */ /* 0x000fe40000410000 */
[----:B------:R-:W-:Y:S01]  /*42a0*/  FFMA.FTZ R189, R41, R189, R18 ;  /* 0x000000bd29bd7223 */ /* 0x000fe20000010012 */
[----:B------:R-:W-:Y:S01]  /*42b0*/  PRMT R41, RZ, 0x5410, R123 ;  /* 0x00005410ff297816 */ /* 0x000fe2000000007b */
[C---:B------:R-:W-:Y:S02]  /*42c0*/  FMUL.FTZ R74, R49.reuse, R74 ;  /* 0x0000004a314a7220 */ /* 0x040fe40000410000 */
[C---:B------:R-:W-:Y:S02]  /*42d0*/  FMUL.FTZ R63, R49.reuse, R76 ;  /* 0x0000004c313f7220 */ /* 0x040fe40000410000 */
[----:B------:R-:W-:Y:S01]  /*42e0*/  FFMA.FTZ R208, R208, R41, R31 ;  /* 0x00000029d0d07223 */ /* 0x000fe2000001001f */
[----:B------:R-:W-:Y:S01]  /*42f0*/  PRMT R41, RZ, 0x7610, R123 ;  /* 0x00007610ff297816 */ /* 0x000fe2000000007b */
[----:B------:R-:W-:-:S02]  /*4300*/  FMUL.FTZ R81, R49, R78 ;  /* 0x0000004e31517220 */ /* 0x000fc40000410000 */
[----:B------:R-:W-:Y:S02]  /*4310*/  FMUL.FTZ R77, R49, R60 ;  /* 0x0000003c314d7220 */ /* 0x000fe40000410000 */
[----:B------:R-:W-:Y:S01]  /*4320*/  FFMA.FTZ R83, R83, R41, R32 ;  /* 0x0000002953537223 */ /* 0x000fe20000010020 */
[--C-:B------:R-:W-:Y:S01]  /*4330*/  PRMT R41, RZ, 0x5410, R122.reuse ;  /* 0x00005410ff297816 */ /* 0x100fe2000000007a */
[C---:B------:R-:W-:Y:S02]  /*4340*/  FMUL.FTZ R79, R49.reuse, R58 ;  /* 0x0000003a314f7220 */ /* 0x040fe40000410000 */
[C---:B------:R-:W-:Y:S02]  /*4350*/  FMUL.FTZ R89, R49.reuse, R70 ;  /* 0x0000004631597220 */ /* 0x040fe40000410000 */
[----:B------:R-:W-:Y:S01]  /*4360*/  FFMA.FTZ R206, R206, R41, R29 ;  /* 0x00000029cece7223 */ /* 0x000fe2000001001d */
[----:B------:R-:W-:Y:S01]  /*4370*/  PRMT R41, RZ, 0x7610, R122 ;  /* 0x00007610ff297816 */ /* 0x000fe2000000007a */
[----:B------:R-:W-:-:S02]  /*4380*/  FMUL.FTZ R95, R49, R56 ;  /* 0x00000038315f7220 */ /* 0x000fc40000410000 */
        /* <DEDUP_REMOVED lines=8> */
[C---:B------:R-:W-:Y:S02]  /*4410*/  FMUL.FTZ R56, R49.reuse, R61 ;  /* 0x0000003d31387220 */ /* 0x040fe40000410000 */
[----:B------:R-:W-:Y:S01]  /*4420*/  FFMA.FTZ R44, R44, R41, R25 ;  /* 0x000000292c2c7223 */ /* 0x000fe20000010019 */
[----:B------:R-:W-:Y:S01]  /*4430*/  PRMT R41, RZ, 0x5410, R119 ;  /* 0x00005410ff297816 */ /* 0x000fe20000000077 */
        /* <DEDUP_REMOVED lines=27> */
[C---:B------:R-:W-:Y:S01]  /*45f0*/  FMUL.FTZ R51, R49.reuse, R84 ;  /* 0x0000005431337220 */ /* 0x040fe20000410000 */
        /* <DEDUP_REMOVED lines=70> */
[----:B------:R-:W-:Y:S01]  /*4a60*/  LEA R62, P1, R187, c[0x0][0x208], 0x4 ;  /* 0x00008200bb3e7a11 */ /* 0x000fe200078220ff */
        /* <DEDUP_REMOVED lines=33> */
[----:B------:R-:W-:Y:S01]  /*4c80*/  LEA R48, P0, R185, c[0x0][0x208], 0x4 ;  /* 0x00008200b9307a11 */ /* 0x000fe200078020ff */
[----:B------:R-:W-:Y:S01]  /*4c90*/  FFMA.FTZ R68, R38, R68, R171 ;  /* 0x0000004426447223 */ /* 0x000fe200000100ab */
[----:B------:R-:W-:Y:S01]  /*4ca0*/  F2FP.BF16.PACK_AB R57, R88, R73 ;  /* 0x000000495839723e */ /* 0x000fe200000010ff */
[----:B------:R-:W-:Y:S01]  /*4cb0*/  FFMA.FTZ R78, R56, R41, R159 ;  /* 0x00000029384e7223 */ /* 0x000fe2000001009f */
[----:B------:R-:W-:Y:S01]  /*4cc0*/  PRMT R41, RZ, 0x7610, R137 ;  /* 0x00007610ff297816 */ /* 0x000fe20000000089 */
[----:B------:R-:W-:Y:S01]  /*4cd0*/  FFMA.FTZ R61, R177, R61, R166 ;  /* 0x0000003db13d7223 */ /* 0x000fe200000100a6 */
[----:B------:R-:W-:Y:S01]  /*4ce0*/  LEA.HI.X R49, R185, c[0x0][0x20c], RZ, 0x4, P0 ;  /* 0x00008300b9317a11 */ /* 0x000fe200000f24ff */
[----:B------:R-:W-:Y:S01]  /*4cf0*/  IMAD R173, R190, c[0x0][0x160], R173 ;  /* 0x00005800bead7a24 */ /* 0x000fe200078e02ad */
[----:B------:R-:W-:Y:S01]  /*4d00*/  F2FP.BF16.PACK_AB R56, R45, R42 ;  /* 0x0000002a2d38723e */ /* 0x000fe200000010ff */
[----:B------:R-:W-:Y:S01]  /*4d10*/  FFMA.FTZ R141, R141, R41, R160 ;  /* 0x000000298d8d7223 */ /* 0x000fe200000100a0 */
[----:B------:R-:W-:Y:S01]  /*4d20*/  PRMT R41, RZ, 0x5410, R136 ;  /* 0x00005410ff297816 */ /* 0x000fe20000000088 */
[----:B------:R-:W-:Y:S01]  /*4d30*/  STG.E.128 [R48.64], R52 ;  /* 0x0000003430007986 */ /* 0x000fe2000c101d04 */
[----:B------:R-:W-:-:S02]  /*4d40*/  LEA.HI.X R63, R187, c[0x0][0x20c], RZ, 0x4, P1 ;  /* 0x00008300bb3f7a11 */ /* 0x000fc400008f24ff */
[----:B------:R-:W-:Y:S01]  /*4d50*/  LEA R70, P0, R182, c[0x0][0x208], 0x4 ;  /* 0x00008200b6467a11 */ /* 0x000fe200078020ff */
[----:B------:R-:W-:Y:S01]  /*4d60*/  FFMA.FTZ R76, R76, R41, R157 ;  /* 0x000000294c4c7223 */ /* 0x000fe2000001009d */
[----:B------:R-:W-:Y:S01]  /*4d70*/  PRMT R41, RZ, 0x7610, R136 ;  /* 0x00007610ff297816 */ /* 0x000fe20000000088 */
[----:B------:R0:W-:Y:S01]  /*4d80*/  STG.E.128 [R62.64], R56 ;  /* 0x000000383e007986 */ /* 0x0001e2000c101d04 */
[----:B------:R-:W-:Y:S02]  /*4d90*/  F2FP.BF16.PACK_AB R42, R71, R214 ;  /* 0x000000d6472a723e */ /* 0x000fe400000010ff */
[----:B------:R-:W-:Y:S01]  /*4da0*/  F2FP.BF16.PACK_AB R43, R85, R216 ;  /* 0x000000d8552b723e */ /* 0x000fe200000010ff */
[----:B------:R-:W-:Y:S01]  /*4db0*/  FFMA.FTZ R95, R95, R41, R158 ;  /* 0x000000295f5f7223 */ /* 0x000fe2000001009e */
[----:B------:R-:W-:Y:S02]  /*4dc0*/  PRMT R41, RZ, 0x5410, R39 ;  /* 0x00005410ff297816 */ /* 0x000fe40000000027 */
[----:B------:R-:W-:-:S02]  /*4dd0*/  F2FP.BF16.PACK_AB R40, R189, R40 ;  /* 0x00000028bd28723e */ /* 0x000fc400000010ff */
[----:B------:R-:W-:Y:S01]  /*4de0*/  LEA.HI.X R71, R182, c[0x0][0x20c], RZ, 0x4, P0 ;  /* 0x00008300b6477a11 */ /* 0x000fe200000f24ff */
[----:B------:R-:W-:Y:S01]  /*4df0*/  FFMA.FTZ R75, R75, R41, R170 ;  /* 0x000000294b4b7223 */ /* 0x000fe200000100aa */
[----:B------:R-:W-:Y:S02]  /*4e00*/  PRMT R41, RZ, 0x7610, R39 ;  /* 0x00007610ff297816 */ /* 0x000fe40000000027 */
[----:B------:R-:W-:Y:S02]  /*4e10*/  F2FP.BF16.PACK_AB R47, R83, R208 ;  /* 0x000000d0532f723e */ /* 0x000fe400000010ff */
[----:B------:R-:W-:Y:S01]  /*4e20*/  F2FP.BF16.PACK_AB R45, R191, R50 ;  /* 0x00000032bf2d723e */ /* 0x000fe200000010ff */
[----:B------:R-:W-:Y:S01]  /*4e30*/  FFMA.FTZ R80, R80, R41, R175 ;  /* 0x0000002950507223 */ /* 0x000fe200000100af */
[----:B------:R-:W-:Y:S01]  /*4e40*/  F2FP.BF16.PACK_AB R41, R143, R90 ;  /* 0x0000005a8f29723e */ /* 0x000fe200000010ff */
[----:B0-----:R-:W-:Y:S01]  /*4e50*/  FFMA.FTZ R58, R181, R66, R162 ;  /* 0x00000042b53a7223 */ /* 0x001fe200000100a2 */
[----:B------:R-:W-:-:S02]  /*4e60*/  LEA R56, P1, R184, c[0x0][0x208], 0x4 ;  /* 0x00008200b8387a11 */ /* 0x000fc400078220ff */
[----:B------:R-:W-:Y:S01]  /*4e70*/  LEA R62, P2, R186, c[0x0][0x208], 0x4 ;  /* 0x00008200ba3e7a11 */ /* 0x000fe200078420ff */
[----:B------:R0:W-:Y:S01]  /*4e80*/  STG.E.128 [R70.64], R40 ;  /* 0x0000002846007986 */ /* 0x0001e2000c101d04 */
[----:B------:R-:W-:Y:S02]  /*4e90*/  F2FP.BF16.PACK_AB R44, R193, R44 ;  /* 0x0000002cc12c723e */ /* 0x000fe400000010ff */
[----:B------:R-:W-:Y:S02]  /*4ea0*/  LEA.HI.X R57, R184, c[0x0][0x20c], RZ, 0x4, P1 ;  /* 0x00008300b8397a11 */ /* 0x000fe400008f24ff */
[----:B------:R-:W-:Y:S02]  /*4eb0*/  F2FP.BF16.PACK_AB R51, R195, R74 ;  /* 0x0000004ac333723e */ /* 0x000fe400000010ff */
[----:B------:R-:W-:Y:S01]  /*4ec0*/  F2FP.BF16.PACK_AB R50, R94, R81 ;  /* 0x000000515e32723e */ /* 0x000fe200000010ff */
[----:B------:R1:W-:Y:S01]  /*4ed0*/  STG.E.128 [R56.64], R44 ;  /* 0x0000002c38007986 */ /* 0x0003e2000c101d04 */
[----:B------:R-:W-:-:S02]  /*4ee0*/  F2FP.BF16.PACK_AB R49, R197, R72 ;  /* 0x00000048c531723e */ /* 0x000fc400000010ff */
[----:B------:R-:W-:Y:S02]  /*4ef0*/  F2FP.BF16.PACK_AB R48, R199, R92 ;  /* 0x0000005cc730723e */ /* 0x000fe400000010ff */
[----:B------:R-:W-:Y:S02]  /*4f00*/  LEA.HI.X R63, R186, c[0x0][0x20c], RZ, 0x4, P2 ;  /* 0x00008300ba3f7a11 */ /* 0x000fe400010f24ff */
[----:B------:R-:W-:Y:S02]  /*4f10*/  F2FP.BF16.PACK_AB R55, R201, R142 ;  /* 0x0000008ec937723e */ /* 0x000fe400000010ff */
[----:B------:R-:W-:Y:S01]  /*4f20*/  F2FP.BF16.PACK_AB R54, R140, R91 ;  /* 0x0000005b8c36723e */ /* 0x000fe200000010ff */
[----:B------:R2:W-:Y:S01]  /*4f30*/  STG.E.128 [R62.64], R48 ;  /* 0x000000303e007986 */ /* 0x0005e2000c101d04 */
[----:B0-----:R-:W-:Y:S01]  /*4f40*/  FFMA.FTZ R41, R36, R64, R167 ;  /* 0x0000004024297223 */ /* 0x001fe200000100a7 */
[----:B------:R-:W-:Y:S01]  /*4f50*/  F2FP.BF16.PACK_AB R53, R96, R89 ;  /* 0x000000596035723e */ /* 0x000fe200000010ff */
[----:B------:R-:W-:Y:S01]  /*4f60*/  FFMA.FTZ R40, R172, R60, R165 ;  /* 0x0000003cac287223 */ /* 0x000fe200000100a5 */
[----:B------:R-:W-:-:S02]  /*4f70*/  F2FP.BF16.PACK_AB R52, R77, R202 ;  /* 0x000000ca4d34723e */ /* 0x000fc400000010ff */
[----:B------:R-:W-:Y:S02]  /*4f80*/  F2FP.BF16.PACK_AB R59, R179, R248 ;  /* 0x000000f8b33b723e */ /* 0x000fe400000010ff */
[C---:B-1----:R-:W-:Y:S02]  /*4f90*/  LEA R44, P0, R180.reuse, c[0x0][0x208], 0x4 ;  /* 0x00008200b42c7a11 */ /* 0x042fe400078020ff */
[----:B------:R-:W-:Y:S02]  /*4fa0*/  LEA R46, P1, R183, c[0x0][0x208], 0x4 ;  /* 0x00008200b72e7a11 */ /* 0x000fe400078220ff */
[----:B------:R-:W-:Y:S02]  /*4fb0*/  LEA.HI.X R45, R180, c[0x0][0x20c], RZ, 0x4, P0 ;  /* 0x00008300b42d7a11 */ /* 0x000fe400000f24ff */
[----:B------:R-:W-:Y:S02]  /*4fc0*/  F2FP.BF16.PACK_AB R58, R58, R79 ;  /* 0x0000004f3a3a723e */ /* 0x000fe400000010ff */
[----:B------:R-:W-:Y:S01]  /*4fd0*/  F2FP.BF16.PACK_AB R57, R141, R78 ;  /* 0x0000004e8d39723e */ /* 0x000fe200000010ff */
[----:B------:R0:W-:Y:S01]  /*4fe0*/  STG.E.128 [R44.64], R52 ;  /* 0x000000342c007986 */ /* 0x0001e2000c101d04 */
[----:B--2---:R-:W-:Y:S01]  /*4ff0*/  FFMA.FTZ R50, R37, R65, R168 ;  /* 0x0000004125327223 */ /* 0x004fe200000100a8 */
[----:B------:R-:W-:-:S02]  /*5000*/  LEA R48, P2, R188, c[0x0][0x208], 0x4 ;  /* 0x00008200bc307a11 */ /* 0x000fc400078420ff */
[----:B------:R-:W-:Y:S02]  /*5010*/  F2FP.BF16.PACK_AB R56, R95, R76 ;  /* 0x0000004c5f38723e */ /* 0x000fe400000010ff */
[----:B------:R-:W-:Y:S02]  /*5020*/  LEA.HI.X R47, R183, c[0x0][0x20c], RZ, 0x4, P1 ;  /* 0x00008300b72f7a11 */ /* 0x000fe400008f24ff */
[----:B------:R-:W-:Y:S02]  /*5030*/  F2FP.BF16.PACK_AB R43, R80, R75 ;  /* 0x0000004b502b723e */ /* 0x000fe400000010ff */
[----:B------:R-:W-:Y:S01]  /*5040*/  F2FP.BF16.PACK_AB R42, R68, R67 ;  /* 0x00000043442a723e */ /* 0x000fe200000010ff */
[----:B------:R0:W-:Y:S01]  /*5050*/  STG.E.128 [R46.64], R56 ;  /* 0x000000382e007986 */ /* 0x0001e2000c101d04 */
[----:B------:R-:W-:Y:S02]  /*5060*/  F2FP.BF16.PACK_AB R41, R50, R41 ;  /* 0x000000293229723e */ /* 0x000fe400000010ff */
[----:B------:R-:W-:-:S02]  /*5070*/  F2FP.BF16.PACK_AB R40, R61, R40 ;  /* 0x000000283d28723e */ /* 0x000fc400000010ff */
[----:B------:R-:W-:Y:S02]  /*5080*/  LEA.HI.X R49, R188, c[0x0][0x20c], RZ, 0x4, P2 ;  /* 0x00008300bc317a11 */ /* 0x000fe400010f24ff */
[----:B------:R-:W-:-:S03]  /*5090*/  ISETP.GE.AND P0, PT, R173, c[0x0][0x164], PT ;  /* 0x00005900ad007a0c */ /* 0x000fc60003f06270 */
[----:B------:R0:W-:Y:S10]  /*50a0*/  STG.E.128 [R48.64], R40 ;  /* 0x0000002830007986 */ /* 0x0001f4000c101d04 */
[----:B0----5:R-:W-:Y:S01]  /*50b0*/  @P0 CALL.REL.NOINC `(.L_x_16835) ;  /* 0x0000001000000944 */ /* 0x021fe20003c00000 */
[----:B------:R-:W-:Y:S05]  /*50c0*/  BRA `(.L_x_16836) ;  /* 0xffffb6c000007947 */ /* 0x000fea000383ffff */
.L_x_16835:
[----:B------:R-:W-:Y:S05]  /*50d0*/  EXIT ;  /* 0x000000000000794d */ /* 0x000fea0003800000 */
.L_x_16833:
[----:B0-----:R-:W-:Y:S01]  /*50e0*/  HFMA2.MMA R189, -RZ, RZ, 0, 1.847743988037109375e-06 ;  /* 0x0000001fffbd7435 */ /* 0x001fe200000001ff */
[----:B------:R-:W-:-:S02]  /*50f0*/  MOV R192, 0x1 ;  /* 0x0000000100c07802 */ /* 0x000fc40000000f00 */
[----:B------:R-:W-:Y:S02]  /*5100*/  MOV R190, 0xffffffff ;  /* 0xffffffff00be7802 */ /* 0x000fe40000000f00 */
[----:B------:R-:W-:Y:S02]  /*5110*/  MOV R178, 0x5130 ;  /* 0x0000513000b27802 */ /* 0x000fe40000000f00 */
[----:B-----5:R-:W-:Y:S05]  /*5120*/  CALL.REL.NOINC `($__internal_27_$__cuda_sm70_shflsync_bfly_p) ;  /* 0x00000b9000007944 */ /* 0x020fea0003c00000 */
[----:B-1----:R-:W-:Y:S01]  /*5130*/  MOV R178, R192 ;  /* 0x000000c000b27202 */ /* 0x002fe20000000f00 */
[----:B0-----:R-:W-:Y:S05]  /*5140*/  BRA `(.L_x_16837) ;  /* 0xffffe21000007947 */ /* 0x001fea000383ffff */
.L_x_16834:
[----:B------:R-:W-:Y:S01]  /*5150*/  HFMA2.MMA R192, -RZ, RZ, 0, 1.1920928955078125e-07 ;  /* 0x00000002ffc07435 */ /* 0x000fe200000001ff */
[----:B------:R-:W-:Y:S02]  /*5160*/  MOV R189, 0x1f ;  /* 0x0000001f00bd7802 */ /* 0x000fe40000000f00 */
[----:B------:R-:W-:Y:S02]  /*5170*/  MOV R190, 0xffffffff ;  /* 0xffffffff00be7802 */ /* 0x000fe40000000f00 */
[----:B------:R-:W-:Y:S02]  /*5180*/  MOV R178, 0x51a0 ;  /* 0x000051a000b27802 */ /* 0x000fe40000000f00 */
[----:B-----5:R-:W-:Y:S05]  /*5190*/  CALL.REL.NOINC `($__internal_27_$__cuda_sm70_shflsync_bfly_p) ;  /* 0x00000b2000007944 */ /* 0x020fea0003c00000 */
[----:B01----:R-:W-:Y:S01]  /*51a0*/  FADD.FTZ R193, R193, R192 ;  /* 0x000000c0c1c17221 */ /* 0x003fe20000010000 */
[----:B------:R-:W-:Y:S01]  /*51b0*/  HFMA2.MMA R192, -RZ, RZ, 0, 2.384185791015625e-07 ;  /* 0x00000004ffc07435 */ /* 0x000fe200000001ff */
[----:B------:R-:W-:-:S02]  /*51c0*/  MOV R189, 0x1f ;  /* 0x0000001f00bd7802 */ /* 0x000fc40000000f00 */
[----:B------:R-:W-:Y:S02]  /*51d0*/  MOV R190, 0xffffffff ;  /* 0xffffffff00be7802 */ /* 0x000fe40000000f00 */
[----:B------:R-:W-:Y:S02]  /*51e0*/  MOV R178, 0x5200 ;  /* 0x0000520000b27802 */ /* 0x000fe40000000f00 */
[----:B------:R-:W-:Y:S05]  /*51f0*/  CALL.REL.NOINC `($__internal_27_$__cuda_sm70_shflsync_bfly_p) ;  /* 0x00000ac000007944 */ /* 0x000fea0003c00000 */
[----:B01----:R-:W-:Y:S01]  /*5200*/  FADD.FTZ R193, R193, R192 ;  /* 0x000000c0c1c17221 */ /* 0x003fe20000010000 */
[----:B------:R-:W-:Y:S01]  /*5210*/  HFMA2.MMA R192, -RZ, RZ, 0, 4.76837158203125e-07 ;  /* 0x00000008ffc07435 */ /* 0x000fe200000001ff */
[----:B------:R-:W-:Y:S02]  /*5220*/  MOV R189, 0x1f ;  /* 0x0000001f00bd7802 */ /* 0x000fe40000000f00 */
[----:B------:R-:W-:Y:S02]  /*5230*/  MOV R190, 0xffffffff ;  /* 0xffffffff00be7802 */ /* 0x000fe40000000f00 */
[----:B------:R-:W-:Y:S02]  /*5240*/  MOV R178, 0x5260 ;  /* 0x0000526000b27802 */ /* 0x000fe40000000f00 */
[----:B------:R-:W-:Y:S05]  /*5250*/  CALL.REL.NOINC `($__internal_27_$__cuda_sm70_shflsync_bfly_p) ;  /* 0x00000a6000007944 */ /* 0x000fea0003c00000 */
[----:B01----:R-:W-:Y:S01]  /*5260*/  FADD.FTZ R193, R193, R192 ;  /* 0x000000c0c1c17221 */ /* 0x003fe20000010000 */
[----:B------:R-:W-:Y:S01]  /*5270*/  HFMA2.MMA R192, -RZ, RZ, 0, 9.5367431640625e-07 ;  /* 0x00000010ffc07435 */ /* 0x000fe200000001ff */
[----:B------:R-:W-:-:S02]  /*5280*/  MOV R189, 0x1f ;  /* 0x0000001f00bd7802 */ /* 0x000fc40000000f00 */
[----:B------:R-:W-:Y:S02]  /*5290*/  MOV R190, 0xffffffff ;  /* 0xffffffff00be7802 */ /* 0x000fe40000000f00 */
[----:B------:R-:W-:Y:S02]  /*52a0*/  MOV R178, 0x52c0 ;  /* 0x000052c000b27802 */ /* 0x000fe40000000f00 */
[----:B------:R-:W-:Y:S05]  /*52b0*/  CALL.REL.NOINC `($__internal_27_$__cuda_sm70_shflsync_bfly_p) ;  /* 0x00000a0000007944 */ /* 0x000fea0003c00000 */
        /* <DEDUP_REMOVED lines=134> */
[----:B------:R-:W-:Y:S05]  /*5b20*/  CALL.REL.NOINC `($__internal_27_$__cuda_sm70_shflsync_bfly_p) ;  /* 0x0000019000007944 */ /* 0x000fea0003c00000 */
[----:B01----:R-:W-:Y:S01]  /*5b30*/  FADD.FTZ R193, R193, R192 ;  /* 0x000000c0c1c17221 */ /* 0x003fe20000010000 */
[----:B------:R-:W-:Y:S01]  /*5b40*/  HFMA2.MMA R192, -RZ, RZ, 0, 1.1920928955078125e-07 ;  /* 0x00000002ffc07435 */ /* 0x000fe200000001ff */
[----:B------:R-:W-:Y:S02]  /*5b50*/  MOV R189, 0x1f ;  /* 0x0000001f00bd7802 */ /* 0x000fe40000000f00 */
[----:B------:R-:W-:Y:S02]  /*5b60*/  MOV R190, 0xffffffff ;  /* 0xffffffff00be7802 */ /* 0x000fe40000000f00 */
[----:B------:R-:W-:Y:S02]  /*5b70*/  MOV R178, 0x5b90 ;  /* 0x00005b9000b27802 */ /* 0x000fe40000000f00 */
[----:B------:R-:W-:Y:S05]  /*5b80*/  CALL.REL.NOINC `($__internal_27_$__cuda_sm70_shflsync_bfly_p) ;  /* 0x0000013000007944 */ /* 0x000fea0003c00000 */
[----:B01----:R-:W-:Y:S01]  /*5b90*/  FADD.FTZ R193, R193, R192 ;  /* 0x000000c0c1c17221 */ /* 0x003fe20000010000 */
[----:B------:R-:W-:Y:S01]  /*5ba0*/  HFMA2.MMA R192, -RZ, RZ, 0, 2.384185791015625e-07 ;  /* 0x00000004ffc07435 */ /* 0x000fe200000001ff */
[----:B------:R-:W-:Y:S02]  /*5bb0*/  MOV R189, 0x1f ;  /* 0x0000001f00bd7802 */ /* 0x000fe40000000f00 */
[----:B------:R-:W-:-:S02]  /*5bc0*/  MOV R190, 0xffffffff ;  /* 0xffffffff00be7802 */ /* 0x000fc40000000f00 */
        /* <DEDUP_REMOVED lines=10> */
[----:B------:R-:W-:Y:S02]  /*5c70*/  MOV R189, 0x1f ;  /* 0x0000001f00bd7802 */ /* 0x000fe40000000f00 */
[----:B------:R-:W-:-:S02]  /*5c80*/  MOV R190, 0xffffffff ;  /* 0xffffffff00be7802 */ /* 0x000fc40000000f00 */
[----:B------:R-:W-:Y:S02]  /*5c90*/  MOV R178, 0x5cb0 ;  /* 0x00005cb000b27802 */ /* 0x000fe40000000f00 */
[----:B------:R-:W-:Y:S05]  /*5ca0*/  CALL.REL.NOINC `($__internal_27_$__cuda_sm70_shflsync_bfly_p) ;  /* 0x0000001000007944 */ /* 0x000fea0003c00000 */
[----:B01----:R-:W-:Y:S05]  /*5cb0*/  BRA `(.L_x_16838) ;  /* 0xffffdfe000007947 */ /* 0x003fea000383ffff */
        .weak           $__internal_27_$__cuda_sm70_shflsync_bfly_p
        .type           $__internal_27_$__cuda_sm70_shflsync_bfly_p,@function
        .size           $__internal_27_$__cuda_sm70_shflsync_bfly_p,(.L_x_52445 - $__internal_27_$__cuda_sm70_shflsync_bfly_p)
$__internal_27_$__cuda_sm70_shflsync_bfly_p:
[----:B------:R-:W-:Y:S01]  /*5cc0*/  HFMA2.MMA R179, -RZ, RZ, 0, 0 ;  /* 0x00000000ffb37435 */ /* 0x000fe200000001ff */
[----:B------:R-:W-:Y:S04]  /*5cd0*/  WARPSYNC R190 ;  /* 0x000000be00007348 */ /* 0x000fe80003800000 */
[----:B------:R0:W1:Y:S01]  /*5ce0*/  SHFL.BFLY PT, R192, R193, R192, R189 ;  /* 0x0c0000c0c1c07389 */ /* 0x00006200000e00bd */
[----:B------:R-:W-:Y:S05]  /*5cf0*/  RET.REL.NODEC R178 `(_ZN10layer_norm31ln_parallel_residual_fwd_kernelINS_13Kernel_traitsI13__nv_bfloat16S2_fS2_fjLj2048ELj1ELj4ELj1ELj16ENS_18Kernel_traits_baseILj2048ES2_S2_fS2_fjLj128EEEEELb0ELb1ELb1EEEvNS_9FwdParamsE) ;  /* 0xffffa300b2007950 */ /* 0x000fea0003c3ffff */
.L_x_16839:
        /* <DEDUP_REMOVED lines=16> */
.L_x_52445:


//--------------------- .text._ZN10layer_norm31ln_parallel_residual_fwd_kernelINS_13Kernel_traitsI13__nv_bfloat16S2_fS2_fjLj2048ELj1ELj4ELj1ELj16ENS_18Kernel_traits_baseILj2048ES2_S2_fS2_fjLj128EEEEELb1ELb0ELb0EEEvNS_9FwdParamsE --------------------------
	.section	.text._ZN10layer_norm31ln_parallel_residual_fwd_kernelINS_13Kernel_traitsI13__nv_bfloat16S2_fS2_fjLj2048ELj1ELj4ELj1ELj16ENS_18Kernel_traits_baseILj2048ES2_S2_fS2_fjLj128EEEEELb1ELb0ELb0EEEvNS_9FwdParamsE,"ax",@progbits
	.sectioninfo	@"SHI_REGISTERS=255"
	.align	128
        .global         _ZN10layer_norm31ln_parallel_residual_fwd_kernelINS_13Kernel_traitsI13__nv_bfloat16S2_fS2_fjLj2048ELj1ELj4ELj1ELj16ENS_18Kernel_traits_baseILj2048ES2_S2_fS2_fjLj128EEEEELb1ELb0ELb0EEEvNS_9FwdParamsE
        .type           _ZN10layer_norm31ln_parallel_residual_fwd_kernelINS_13Kernel_traitsI13__nv_bfloat16S2_fS2_fjLj2048ELj1ELj4ELj1ELj16ENS_18Kernel_traits_baseILj2048ES2_S2_fS2_fjLj128EEEEELb1ELb0ELb0EEEvNS_9FwdParamsE,@function
        .size           _ZN10layer_norm31ln_parallel_residual_fwd_kernelINS_13Kernel_traitsI13__nv_bfloat16S2_fS2_fjLj2048ELj1ELj4ELj1ELj16ENS_18Kernel_traits_baseILj2048ES2_S2_fS2_fjLj128EEEEELb1ELb0ELb0EEEvNS_9FwdParamsE,(.L_x_52446 - _ZN10layer_norm31ln_parallel_residual_fwd_kernelINS_13Kernel_traitsI13__nv_bfloat16S2_fS2_fjLj2048ELj1ELj4ELj1ELj16ENS_18Kernel_traits_baseILj2048ES2_S2_fS2_fjLj128EEEEELb1ELb0ELb0EEEvNS_9FwdParamsE)
        .other          _ZN10layer_norm31ln_parallel_residual_fwd_kernelINS_13Kernel_traitsI13__nv_bfloat16S2_fS2_fjLj2048ELj1ELj4ELj1ELj16ENS_18Kernel_traits_baseILj2048ES2_S2_fS2_fjLj128EEEEELb1ELb0ELb0EEEvNS_9FwdParamsE,@"STO_CUDA_ENTRY STV_DEFAULT"
_ZN10layer_norm31ln_parallel_residual_fwd_kernelINS_13Kernel_traitsI13__nv_bfloat16S2_fS2_fjLj2048ELj1ELj4ELj1ELj16ENS_18Kernel_traits_baseILj2048ES2_S2_fS2_fjLj128EEEEELb1ELb0ELb0EEEvNS_9FwdParamsE:
.text._ZN10layer_norm31ln_parallel_residual_fwd_kernelINS_13Kernel_traitsI13__nv_bfloat16S2_fS2_fjLj2048ELj1ELj4ELj1ELj16ENS_18Kernel_traits_baseILj2048ES2_S2_fS2_fjLj128EEEEELb1ELb0ELb0EEEvNS_9FwdParamsE:
        /* <DEDUP_REMOVED lines=22> */
[----:B------:R-:W1:Y:S01]  /*0160*/  @P0 R2UR UR5, R3 ;  /* 0x00000000030503c2 */ /* 0x000e6200000e0000 */
        /* <DEDUP_REMOVED lines=8> */
[----:B------:R-:W-:Y:S01]  /*01f0*/  IMAD.WIDE.U32 R8, R8, -0x2daee0ad, RZ ;  /* 0xd2511f5308087825 */ /* 0x000fe200078e00ff */
[----:B------:R-:W-:Y:S01]  /*0200*/  UIADD3 UR13, UR4, -0x255992d5, URZ ;  /* 0xdaa66d2b040d7890 */ /* 0x000fe2000fffe03f */
[----:B-1----:R-:W-:Y:S01]  /*0210*/  LOP3.LUT R0, R5, UR5, RZ, 0x3c, !PT ;  /* 0x0000000505007c12 */ /* 0x002fe2000f8e3cff */
[----:B------:R-:W-:Y:S02]  /*0220*/  UIADD3 UR10, UR5, -0x4498517b, URZ ;  /* 0xbb67ae85050a7890 */ /* 0x000fe4000fffe03f */
[----:B------:R-:W-:-:S02]  /*0230*/  UIADD3 UR12, UR5, 0x76cf5d0a, URZ ;  /* 0x76cf5d0a050c7890 */ /* 0x000fc4000fffe03f */
[----:B------:R-:W-:Y:S01]  /*0240*/  IMAD.WIDE.U32 R2, R0, -0x326172a9, RZ ;  /* 0xcd9e8d5700027825 */ /* 0x000fe200078e00ff */
[----:B------:R-:W-:Y:S01]  /*0250*/  UIADD3 UR14, UR5, 0x32370b8f, URZ ;  /* 0x32370b8f050e7890 */ /* 0x000fe2000fffe03f */
[----:B------:R-:W-:Y:S01]  /*0260*/  LOP3.LUT R7, R9, UR10, R4, 0x96, !PT ;  /* 0x0000000a09077c12 */ /* 0x000fe2000f8e9604 */
[----:B------:R-:W-:Y:S01]  /*0270*/  UIADD3 UR15, UR4, 0x78dde6e4, URZ ;  /* 0x78dde6e4040f7890 */ /* 0x000fe2000fffe03f */
[----:B------:R-:W-:Y:S01]  /*0280*/  IMAD.MOV.U32 R0, RZ, RZ, c[0x0][0x168] ;  /* 0x00005a00ff007624 */ /* 0x000fe200078e00ff */
[----:B------:R-:W-:Y:S01]  /*0290*/  LOP3.LUT R4, R3, UR9, R6, 0x96, !PT ;  /* 0x0000000903047c12 */ /* 0x000fe2000f8e9606 */
[----:B------:R-:W-:Y:S01]  /*02a0*/  UIADD3 UR16, UR5, -0x126145ec, URZ ;  /* 0xed9eba1405107890 */ /* 0x000fe2000fffe03f */
[----:B------:R-:W-:Y:S01]  /*02b0*/  IMAD.WIDE.U32 R6, R7, -0x326172a9, RZ ;  /* 0xcd9e8d5707067825 */ /* 0x000fe200078e00ff */
[----:B------:R-:W-:Y:S01]  /*02c0*/  UIADD3 UR17, UR4, 0x1715609d, URZ ;  /* 0x1715609d04117890 */ /* 0x000fe2000fffe03f */
[----:B------:R-:W-:Y:S01]  /*02d0*/  SHF.R.S32.HI R0, RZ, 0x1f, R0 ;  /* 0x0000001fff007819 */ /* 0x000fe20000011400 */
[----:B------:R-:W-:Y:S01]  /*02e0*/  UIADD3 UR18, UR5, -0x56f99767, URZ ;  /* 0xa906689905127890 */ /* 0x000fe2000fffe03f */
[----:B------:R-:W-:Y:S01]  /*02f0*/  IMAD.WIDE.U32 R4, R4, -0x2daee0ad, RZ ;  /* 0xd2511f5304047825 */ /* 0x000fe200078e00ff */
[----:B------:R-:W-:Y:S01]  /*0300*/  LOP3.LUT R9, R7, UR11, R2, 0x96, !PT ;  /* 0x0000000b07097c12 */ /* 0x000fe2000f8e9602 */
[----:B------:R-:W-:Y:S01]  /*0310*/  UIADD3 UR19, UR4, -0x4ab325aa, URZ ;  /* 0xb54cda5604137890 */ /* 0x000fe2000fffe03f */
[----:B------:R-:W-:Y:S01]  /*0320*/  LOP3.LUT R2, R140, 0x1f, RZ, 0xc0, !PT ;  /* 0x0000001f8c027812 */ /* 0x000fe200078ec0ff */
[----:B------:R-:W-:Y:S01]  /*0330*/  UIADD3 UR20, UR5, 0x646e171e, URZ ;  /* 0x646e171e05147890 */ /* 0x000fe2000fffe03f */
[----:B------:R-:W-:Y:S01]  /*0340*/  LEA.HI R0, R0, c[0x0][0x168], RZ, 0x3 ;  /* 0x00005a0000007a11 */ /* 0x000fe200078f18ff */
[----:B------:R-:W-:Y:S01]  /*0350*/  UIADD3 UR21, UR4, 0x5384540f, URZ ;  /* 0x5384540f04157890 */ /* 0x000fe2000fffe03f */
[----:B------:R-:W-:Y:S01]  /*0360*/  LOP3.LUT R3, R2, 0x1f, RZ, 0x3c, !PT ;  /* 0x0000001f02037812 */ /* 0x000fe200078e3cff */
[----:B------:R-:W-:Y:S01]  /*0370*/  UIADD3 UR22, UR5, 0x1fd5c5a3, URZ ;  /* 0x1fd5c5a305167890 */ /* 0x000fe2000fffe03f */
[----:B------:R-:W-:Y:S01]  /*0380*/  LOP3.LUT R10, R5, UR12, R8, 0x96, !PT ;  /* 0x0000000c050a7c12 */ /* 0x000fe2000f8e9608 */
[----:B------:R-:W-:Y:S01]  /*0390*/  IMAD.WIDE.U32 R8, R9, -0x2daee0ad, RZ ;  /* 0xd2511f5309087825 */ /* 0x000fe200078e00ff */
[----:B------:R-:W-:-:S03]  /*03a0*/  LEA.HI.SX32 R0, R0, R3, 0x1d ;  /* 0x0000000300007211 */ /* 0x000fc600078feaff */
[----:B------:R-:W-:Y:S01]  /*03b0*/  IMAD.WIDE.U32 R10, R10, -0x326172a9, RZ ;  /* 0xcd9e8d570a0a7825 */ /* 0x000fe200078e00ff */
[C---:B------:R-:W-:Y:S02]  /*03c0*/  LOP3.LUT P2, RZ, R0.reuse, 0xffffffe0, RZ, 0xc0, !PT ;  /* 0xffffffe000ff7812 */ /* 0x040fe4000784c0ff */
[C---:B------:R-:W-:Y:S02]  /*03d0*/  ISETP.GE.U32.AND P5, PT, R0.reuse, 0x40, PT ;  /* 0x000000400000780c */ /* 0x040fe40003fa6070 */
[C---:B------:R-:W-:Y:S02]  /*03e0*/  ISETP.GE.U32.AND P4, PT, R0.reuse, 0x60, PT ;  /* 0x000000600000780c */ /* 0x040fe40003f86070 */
[----:B------:R-:W-:Y:S02]  /*03f0*/  ISETP.GE.U32.AND P3, PT, R0, 0x80, PT ;  /* 0x000000800000780c */ /* 0x000fe40003f66070 */
[----:B------:R-:W-:Y:S02]  /*0400*/  LOP3.LUT R7, R9, UR14, R4, 0x96, !PT ;  /* 0x0000000e09077c12 */ /* 0x000fe4000f8e9604 */
[----:B------:R-:W-:-:S03]  /*0410*/  LOP3.LUT R4, R11, UR13, R6, 0x96, !PT ;  /* 0x0000000d0b047c12 */ /* 0x000fc6000f8e9606 */
        /* <DEDUP_REMOVED lines=34> */
.L_x_16841:
[----:B------:R-:W-:Y:S05]  /*0640*/  BSYNC B0 ;  /* 0x0000000000007941 */ /* 0x000fea0003800000 */
.L_x_16840:
        /* <DEDUP_REMOVED lines=25> */
.L_x_16843:
[----:B------:R-:W-:Y:S05]  /*07e0*/  BSYNC B0 ;  /* 0x0000000000007941 */ /* 0x000fea0003800000 */
.L_x_16842:
        /* <DEDUP_REMOVED lines=25> */
.L_x_16845:
[----:B------:R-:W-:Y:S05]  /*0980*/  BSYNC B0 ;  /* 0x0000000000007941 */ /* 0x000fea0003800000 */
.L_x_16844:
        /* <DEDUP_REMOVED lines=25> */
.L_x_16847:
[----:B------:R-:W-:Y:S05]  /*0b20*/  BSYNC B0 ;  /* 0x0000000000007941 */ /* 0x000fea0003800000 */
.L_x_16846:
        /* <DEDUP_REMOVED lines=33> */
.L_x_16849:
[----:B0-----:R-:W-:Y:S05]  /*0d40*/  BSYNC B0 ;  /* 0x0000000000007941 */ /* 0x001fea0003800000 */
.L_x_16848:
        /* <DEDUP_REMOVED lines=35> */
.L_x_16851:
[----:B0-----:R-:W-:Y:S05]  /*0f80*/  BSYNC B0 ;  /* 0x0000000000007941 */ /* 0x001fea0003800000 */
.L_x_16850:
        /* <DEDUP_REMOVED lines=34> */
.L_x_16853:
[----:B0-----:R-:W-:Y:S05]  /*11b0*/  BSYNC B0 ;  /* 0x0000000000007941 */ /* 0x001fea0003800000 */
.L_x_16852:
        /* <DEDUP_REMOVED lines=13> */
[----:B------:R-:W-:Y:S01]  /*1290*/  IMAD.MOV.U32 R39, RZ, RZ, 0x10 ;  /* 0x00000010ff277424 */ /* 0x000fe200078e00ff */
[----:B------:R-:W5:Y:S11]  /*12a0*/  LDG.E.128 R48, [R48.64] ;  /* 0x0000000630307981 */ /* 0x000f76000c1e1d00 */
[----:B------:R-:W-:-:S04]  /*12b0*/  @P0 LEA R36, P1, R2, c[0x0][0x218], 0x4 ;  /* 0x0000860002240a11 */ /* 0x000fc800078220ff */
[----:B------:R-:W-:Y:S02]  /*12c0*/  @P0 LEA.HI.X R37, R2, c[0x0][0x21c], RZ, 0x4, P1 ;  /* 0x0000870002250a11 */ /* 0x000fe400008f24ff */
[----:B------:R-:W-:-:S03]  /*12d0*/  ISETP.NE.U32.AND P1, PT, RZ, c[0x0][0x220], PT ;  /* 0x00008800ff007a0c */ /* 0x000fc60003f25070 */
[----:B------:R0:W5:Y:S01]  /*12e0*/  @P0 LDG.E.128 R52, [R36.64] ;  /* 0x0000000624340981 */ /* 0x000162000c1e1d00 */
[----:B------:R-:W-:-:S13]  /*12f0*/  ISETP.NE.AND.EX P1, PT, RZ, c[0x0][0x224], PT, P1 ;  /* 0x00008900ff007a0c */ /* 0x000fda0003f25310 */
[----:B------:R-:W-:Y:S01]  /*1300*/  @P1 IADD3 R116, P2, R116, c[0x0][0x220], RZ ;  /* 0x0000880074741a10 */ /* 0x000fe20007f5e0ff */
[----:B0-----:R-:W-:-:S03]  /*1310*/  IMAD.WIDE.U32 R36, R2, R39, c[0x0][0x1b0] ;  /* 0x00006c0002247625 */ /* 0x001fc600078e0027 */
[----:B------:R-:W-:-:S03]  /*1320*/  @P1 IADD3.X R117, R38, c[0x0][0x224], RZ, P2, !PT ;  /* 0x0000890026751a10 */ /* 0x000fc600017fe4ff */
[----:B------:R-:W5:Y:S04]  /*1330*/  LDG.E.128 R36, [R36.64] ;  /* 0x0000000624247981 */ /* 0x000f68000c1e1d00 */
[----:B------:R0:W5:Y:S01]  /*1340*/  @P1 LDG.E.128 R44, [R116.64] ;  /* 0x00000006742c1981 */ /* 0x000162000c1e1d00 */
[----:B------:R-:W-:Y:S01]  /*1350*/  @!P0 CS2R R52, SRZ ;  /* 0x0000000000348805 */ /* 0x000fe2000001ff00 */
[----:B------:R-:W-:Y:S01]  /*1360*/  @!P0 CS2R R54, SRZ ;  /* 0x0000000000368805 */ /* 0x000fe2000001ff00 */
[----:B------:R-:W-:Y:S01]  /*1370*/  @!P1 CS2R R44, SRZ ;  /* 0x00000000002c9805 */ /* 0x000fe2000001ff00 */
[----:B------:R-:W-:Y:S02]  /*1380*/  @!P1 CS2R R46, SRZ ;  /* 0x00000000002e9805 */ /* 0x000fe4000001ff00 */
.L_x_16855:
[----:B0-----:R-:W-:Y:S05]  /*1390*/  BSYNC B0 ;  /* 0x0000000000007941 */ /* 0x001fea0003800000 */
.L_x_16854:
[----:B------:R-:W-:Y:S02]  /*13a0*/  ISETP.GE.AND P0, PT, R140, c[0x0][0x164], PT ;  /* 0x000059008c007a0c */ /* 0x000fe40003f06270 */
[----:B------:R-:W-:-:S02]  /*13b0*/  LOP3.LUT R148, R119, UR23, R70, 0x96, !PT ;  /* 0x0000001777947c12 */ /* 0x000fc4000f8e9646 */
[----:B------:R-:W-:-:S09]  /*13c0*/  LOP3.LUT R150, R3, UR24, R150, 0x96, !PT ;  /* 0x0000001803967c12 */ /* 0x000fd2000f8e9696 */
[----:B------:R-:W-:Y:S05]  /*13d0*/  @P0 EXIT ;  /* 0x000000000000094d */ /* 0x000fea0003800000 */
[--C-:B-----5:R-:W-:Y:S01]  /*13e0*/  PRMT R3, RZ, 0x5410, R112.reuse ;  /* 0x00005410ff037816 */ /* 0x120fe20000000070 */
[----:B------:R-:W-:Y:S01]  /*13f0*/  IMAD R69, R69, -0x326172a9, RZ ;  /* 0xcd9e8d5745457824 */ /* 0x000fe200078e02ff */
[----:B------:R-:W-:Y:S01]  /*1400*/  PRMT R2, RZ, 0x7610, R112 ;  /* 0x00007610ff027816 */ /* 0x000fe20000000070 */
[----:B------:R-:W-:Y:S01]  /*1410*/  IMAD R68, R68, -0x2daee0ad, RZ ;  /* 0xd2511f5344447824 */ /* 0x000fe200078e02ff */
[----:B------:R-:W-:Y:S01]  /*1420*/  PRMT R70, RZ, 0x5410, R113 ;  /* 0x00005410ff467816 */ /* 0x000fe20000000071 */
[----:B------:R0:W-:Y:S01]  /*1430*/  STL [R1+0x1cc], R3 ;  /* 0x0001cc0301007387 */ /* 0x0001e20000100800 */
[--C-:B------:R-:W-:Y:S01]  /*1440*/  PRMT R213, RZ, 0x5410, R227.reuse ;  /* 0x00005410ffd57816 */ /* 0x100fe200000000e3 */
[----:B------:R-:W-:Y:S01]  /*1450*/  BSSY B0, `(.L_x_16856) ;  /* 0x0003216000007945 */ /* 0x000fe20003800000 */
[----:B------:R-:W-:Y:S01]  /*1460*/  PRMT R209, RZ, 0x7610, R227 ;  /* 0x00007610ffd17816 */ /* 0x000fe200000000e3 */
[----:B------:R1:W-:Y:S01]  /*1470*/  STL [R1+0x1bc], R2 ;  /* 0x0001bc0201007387 */ /* 0x0003e20000100800 */
[--C-:B------:R-:W-:Y:S01]  /*1480*/  PRMT R203, RZ, 0x5410, R16.reuse ;  /* 0x00005410ffcb7816 */ /* 0x100fe20000000010 */
[----:B------:R-:W-:Y:S01]  /*1490*/  IMAD.MOV.U32 R147, RZ, RZ, RZ ;  /* 0x000000ffff937224 */ /* 0x000fe200078e00ff */
[----:B------:R-:W-:Y:S01]  /*14a0*/  PRMT R199, RZ, 0x7610, R16 ;  /* 0x00007610ffc77816 */ /* 0x000fe20000000010 */
[----:B------:R2:W-:Y:S01]  /*14b0*/  STL [R1+0x1b0], R70 ;  /* 0x0001b04601007387 */ /* 0x0005e20000100800 */
[--C-:B------:R-:W-:Y:S01]  /*14c0*/  PRMT R221, RZ, 0x5410, R226.reuse ;  /* 0x00005410ffdd7816 */ /* 0x100fe200000000e2 */
[C---:B------:R-:W-:Y:S01]  /*14d0*/  IMAD.HI.U32 R16, R150.reuse, -0x326172a9, RZ ;  /* 0xcd9e8d5796107827 */ /* 0x040fe200078e00ff */
[----:B0-----:R-:W-:Y:S01]  /*14e0*/  PRMT R3, RZ, 0x7610, R113 ;  /* 0x00007610ff037816 */ /* 0x001fe20000000071 */
[----:B------:R-:W-:Y:S01]  /*14f0*/  ULDC.U8 UR8, c[0x0][0x1f0] ;  /* 0x00007c0000087ab9 */ /* 0x000fe20000000000 */
[----:B------:R-:W-:Y:S01]  /*1500*/  PRMT R217, RZ, 0x7610, R226 ;  /* 0x00007610ffd97816 */ /* 0x000fe200000000e2 */
[----:B------:R-:W-:Y:S01]  /*1510*/  IMAD R150, R150, -0x326172a9, RZ ;  /* 0xcd9e8d5796967824 */ /* 0x000fe200078e02ff */
        /* <DEDUP_REMOVED lines=8> */
[----:B------:R-:W-:Y:S01]  /*15a0*/  PRMT R222, RZ, 0x7610, R25 ;  /* 0x00007610ffde7816 */ /* 0x000fe20000000019 */
[C---:B------:R-:W-:Y:S01]  /*15b0*/  IMAD.HI.U32 R25, R148.reuse, -0x2daee0ad, RZ ;  /* 0xd2511f5394197827 */ /* 0x040fe200078e00ff */
[--C-:B0-----:R-:W-:Y:S02]  /*15c0*/  PRMT R3, RZ, 0x5410, R115.reuse ;  /* 0x00005410ff037816 */ /* 0x101fe40000000073 */
[--C-:B------:R-:W-:Y:S01]  /*15d0*/  PRMT R205, RZ, 0x5410, R192.reuse ;  /* 0x00005410ffcd7816 */ /* 0x100fe200000000c0 */
[----:B------:R-:W-:Y:S01]  /*15e0*/  IMAD R148, R148, -0x2daee0ad, RZ ;  /* 0xd2511f5394947824 */ /* 0x000fe200078e02ff */
        /* <DEDUP_REMOVED lines=61> */
[----:B------:R-:W-:Y:S01]  /*19c0*/  LOP3.LUT R139, R16, UR25, R69, 0x96, !PT ;  /* 0x00000019108b7c12 */ /* 0x000fe2000f8e9645 */
        /* <DEDUP_REMOVED lines=42> */
[----:B------:R-:W-:Y:S02]  /*1c70*/  LOP3.LUT R138, R25, UR26, R68, 0x96, !PT ;  /* 0x0000001a198a7c12 */ /* 0x000fe4000f8e9644 */
        /* <DEDUP_REMOVED lines=134> */
[----:B------:R-:W-:Y:S02]  /*24e0*/  LOP3.LUT R149, R149, 0x3, RZ, 0xc0, !PT ;  /* 0x0000000395957812 */ /* 0x000fe400078ec0ff */
        /* <DEDUP_REMOVED lines=15> */
[----:B--2---:R-:W-:-:S03]  /*25e0*/  PRMT R70, RZ, 0x7610, R78 ;  /* 0x00007610ff467816 */ /* 0x004fc6000000004e */
[----:B------:R1:W-:Y:S04]  /*25f0*/  STL [R1+0x88], R2 ;  /* 0x0000880201007387 */ /* 0x0003e80000100800 */
[----:B------:R2:W-:Y:S01]  /*2600*/  STL [R1+0x78], R70 ;  /* 0x0000784601007387 */ /* 0x0005e20000100800 */
[--C-:B0-----:R-:W-:Y:S02]  /*2610*/  PRMT R3, RZ, 0x5410, R79.reuse ;  /* 0x00005410ff037816 */ /* 0x101fe4000000004f */
[----:B-1----:R-:W-:-:S03]  /*2620*/  PRMT R2, RZ, 0x7610, R79 ;  /* 0x00007610ff027816 */ /* 0x002fc6000000004f */
[----:B------:R0:W-:Y:S01]  /*2630*/  STL [R1+0x68], R3 ;  /* 0x0000680301007387 */ /* 0x0001e20000100800 */
[----:B--2---:R-:W-:-:S03]  /*2640*/  PRMT R70, RZ, 0x5410, R72 ;  /* 0x00005410ff467816 */ /* 0x004fc60000000048 */
[----:B------:R1:W-:Y:S04]  /*2650*/  STL [R1+0x58], R2 ;  /* 0x0000580201007387 */ /* 0x0003e80000100800 */
[----:B------:R2:W-:Y:S01]  /*2660*/  STL [R1+0xc4], R70 ;  /* 0x0000c44601007387 */ /* 0x0005e20000100800 */
[----:B0-----:R-:W-:Y:S02]  /*2670*/  PRMT R3, RZ, 0x7610, R72 ;  /* 0x00007610ff037816 */ /* 0x001fe40000000048 */
[----:B-1----:R-:W-:-:S03]  /*2680*/  PRMT R2, RZ, 0x5410, R73 ;  /* 0x00005410ff027816 */ /* 0x002fc60000000049 */
        /* <DEDUP_REMOVED lines=9> */
[----:B------:R-:W-:Y:S01]  /*2720*/  STL [R1+0x64], R70 ;  /* 0x0000644601007387 */ /* 0x000fe20000100800 */
[----:B0-----:R-:W-:Y:S02]  /*2730*/  PRMT R3, RZ, 0x7610, R75 ;  /* 0x00007610ff037816 */ /* 0x001fe4000000004b */
[----:B-1----:R-:W-:-:S03]  /*2740*/  PRMT R2, RZ, 0x5410, R64 ;  /* 0x00005410ff027816 */ /* 0x002fc60000000040 */
[----:B------:R0:W-:Y:S01]  /*2750*/  STL [R1+0x54], R3 ;  /* 0x0000540301007387 */ /* 0x0001e20000100800 */
[----:B------:R-:W-:-:S03]  /*2760*/  PRMT R64, RZ, 0x7610, R64 ;  /* 0x00007610ff407816 */ /* 0x000fc60000000040 */
        /* <DEDUP_REMOVED lines=13> */
[----:B------:R-:W-:Y:S01]  /*2840*/  STL [R1+0x50], R64 ;  /* 0x0000504001007387 */ /* 0x000fe20000100800 */
[--C-:B0-----:R-:W-:Y:S02]  /*2850*/  PRMT R3, RZ, 0x5410, R60.reuse ;  /* 0x00005410ff037816 */ /* 0x101fe4000000003c */
[----:B-1----:R-:W-:-:S03]  /*2860*/  PRMT R2, RZ, 0x7610, R60 ;  /* 0x00007610ff027816 */ /* 0x002fc6000000003c */
[----:B------:R0:W-:Y:S01]  /*2870*/  STL [R1+0x4c], R3 ;  /* 0x00004c0301007387 */ /* 0x0001e20000100800 */
[----:B------:R-:W-:-:S03]  /*2880*/  PRMT R60, RZ, 0x5410, R61 ;  /* 0x00005410ff3c7816 */ /* 0x000fc6000000003d */
[----:B------:R1:W-:Y:S04]  /*2890*/  STL [R1+0x3c], R2 ;  /* 0x00003c0201007387 */ /* 0x0003e80000100800 */
[----:B------:R-:W-:Y:S01]  /*28a0*/  STL [R1+0x2c], R60 ;  /* 0x00002c3c01007387 */ /* 0x000fe20000100800 */
[----:B0-----:R-:W-:Y:S02]  /*28b0*/  PRMT R3, RZ, 0x7610, R61 ;  /* 0x00007610ff037816 */ /* 0x001fe4000000003d */
[----:B-1----:R-:W-:-:S03]  /*28c0*/  PRMT R2, RZ, 0x5410, R62 ;  /* 0x00005410ff027816 */ /* 0x002fc6000000003e */
[----:B------:R0:W-:Y:S04]  /*28d0*/  STL [R1+0x1c], R3 ;  /* 0x00001c0301007387 */ /* 0x0001e80000100800 */
[----:B------:R1:W-:Y:S01]  /*28e0*/  STL [R1+0xc], R2 ;  /* 0x00000c0201007387 */ /* 0x0003e20000100800 */
[--C-:B0-----:R-:W-:Y:S02]  /*28f0*/  PRMT R3, RZ, 0x5410, R56.reuse ;  /* 0x00005410ff037816 */ /* 0x101fe40000000038 */
[----:B-1----:R-:W-:-:S03]  /*2900*/  PRMT R2, RZ, 0x7610, R56 ;  /* 0x00007610ff027816 */ /* 0x002fc60000000038 */
[----:B------:R0:W-:Y:S01]  /*2910*/  STL [R1+0x48], R3 ;  /* 0x0000480301007387 */ /* 0x0001e20000100800 */
[----:B------:R-:W-:-:S03]  /*2920*/  PRMT R56, RZ, 0x5410, R57 ;  /* 0x00005410ff387816 */ /* 0x000fc60000000039 */
[----:B------:R1:W-:Y:S04]  /*2930*/  STL [R1+0x38], R2 ;  /* 0x0000380201007387 */ /* 0x0003e80000100800 */
[----:B------:R2:W-:Y:S01]  /*2940*/  STL [R1+0x28], R56 ;  /* 0x0000283801007387 */ /* 0x0005e20000100800 */
[----:B0-----:R-:W-:Y:S02]  /*2950*/  PRMT R3, RZ, 0x7610, R57 ;  /* 0x00007610ff037816 */ /* 0x001fe40000000039 */
[----:B-1----:R-:W-:-:S03]  /*2960*/  PRMT R2, RZ, 0x5410, R58 ;  /* 0x00005410ff027816 */ /* 0x002fc6000000003a */
[----:B------:R0:W-:Y:S01]  /*2970*/  STL [R1+0x18], R3 ;  /* 0x0000180301007387 */ /* 0x0001e20000100800 */
[----:B--2---:R-:W-:-:S03]  /*2980*/  PRMT R56, RZ, 0x5410, R237 ;  /* 0x00005410ff387816 */ /* 0x004fc600000000ed */
[----:B------:R1:W-:Y:S01]  /*2990*/  STL [R1+0x8], R2 ;  /* 0x0000080201007387 */ /* 0x0003e20000100800 */
[--C-:B0-----:R-:W-:Y:S02]  /*29a0*/  PRMT R3, RZ, 0x5410, R236.reuse ;  /* 0x00005410ff037816 */ /* 0x101fe400000000ec */
[----:B-1----:R-:W-:-:S03]  /*29b0*/  PRMT R2, RZ, 0x7610, R236 ;  /* 0x00007610ff027816 */ /* 0x002fc600000000ec */
[----:B------:R0:W-:Y:S01]  /*29c0*/  STL [R1+0x44], R3 ;  /* 0x0000440301007387 */ /* 0x0001e20000100800 */
[----:B------:R-:W-:Y:S02]  /*29d0*/  PRMT R236, RZ, 0x5410, R32 ;  /* 0x00005410ffec7816 */ /* 0x000fe40000000020 */
[----:B------:R-:W-:Y:S01]  /*29e0*/  PRMT R32, RZ, 0x7610, R37 ;  /* 0x00007610ff207816 */ /* 0x000fe20000000025 */
[----:B------:R1:W-:Y:S01]  /*29f0*/  STL [R1+0x34], R2 ;  /* 0x0000340201007387 */ /* 0x0003e20000100800 */
[----:B------:R-:W-:-:S03]  /*2a00*/  PRMT R37, RZ, 0x5410, R52 ;  /* 0x00005410ff257816 */ /* 0x000fc60000000034 */
[----:B------:R-:W-:Y:S01]  /*2a10*/  STL [R1+0x24], R56 ;  /* 0x0000243801007387 */ /* 0x000fe20000100800 */
[----:B0-----:R-:W-:Y:S02]  /*2a20*/  PRMT R3, RZ, 0x7610, R237 ;  /* 0x00007610ff037816 */ /* 0x001fe400000000ed */
[----:B------:R-:W-:Y:S02]  /*2a30*/  PRMT R237, RZ, 0x5410, R224 ;  /* 0x00005410ffed7816 */ /* 0x000fe400000000e0 */
[----:B-1----:R-:W-:Y:S01]  /*2a40*/  PRMT R2, RZ, 0x5410, R238 ;  /* 0x00005410ff027816 */ /* 0x002fe200000000ee */
[----:B------:R0:W-:Y:S01]  /*2a50*/  STL [R1+0x14], R3 ;  /* 0x0000140301007387 */ /* 0x0001e20000100800 */
[----:B------:R-:W-:Y:S02]  /*2a60*/  PRMT R224, RZ, 0x7610, R33 ;  /* 0x00007610ffe07816 */ /* 0x000fe40000000021 */
[----:B------:R-:W-:Y:S01]  /*2a70*/  PRMT R238, RZ, 0x7610, R43 ;  /* 0x00007610ffee7816 */ /* 0x000fe2000000002b */
[----:B------:R1:W-:Y:S01]  /*2a80*/  STL [R1+0x4], R2 ;  /* 0x0000040201007387 */ /* 0x0003e20000100800 */
[----:B------:R-:W-:-:S02]  /*2a90*/  PRMT R33, RZ, 0x5410, R38 ;  /* 0x00005410ff217816 */ /* 0x000fc40000000026 */
[----:B------:R-:W-:Y:S02]  /*2aa0*/  PRMT R38, RZ, 0x7610, R52 ;  /* 0x00007610ff267816 */ /* 0x000fe40000000034 */
[----:B------:R-:W-:Y:S02]  /*2ab0*/  PRMT R43, RZ, 0x5410, R55 ;  /* 0x00005410ff2b7816 */ /* 0x000fe40000000037 */
[--C-:B0-----:R-:W-:Y:S02]  /*2ac0*/  PRMT R3, RZ, 0x5410, R40.reuse ;  /* 0x00005410ff037816 */ /* 0x101fe40000000028 */
[----:B-1----:R-:W-:Y:S02]  /*2ad0*/  PRMT R2, RZ, 0x7610, R40 ;  /* 0x00007610ff027816 */ /* 0x002fe40000000028 */
[--C-:B------:R-:W-:Y:S01]  /*2ae0*/  PRMT R40, RZ, 0x5410, R41.reuse ;  /* 0x00005410ff287816 */ /* 0x100fe20000000029 */
[----:B------:R0:W-:Y:S04]  /*2af0*/  STL [R1+0x40], R3 ;  /* 0x0000400301007387 */ /* 0x0001e80000100800 */
[----:B------:R1:W-:Y:S04]  /*2b00*/  STL [R1+0x30], R2 ;  /* 0x0000300201007387 */ /* 0x0003e80000100800 */
[----:B------:R2:W-:Y:S01]  /*2b10*/  STL [R1+0x20], R40 ;  /* 0x0000202801007387 */ /* 0x0005e20000100800 */
[----:B0-----:R-:W-:-:S02]  /*2b20*/  PRMT R3, RZ, 0x7610, R41 ;  /* 0x00007610ff037816 */ /* 0x001fc40000000029 */
[----:B------:R-:W-:Y:S02]  /*2b30*/  PRMT R41, RZ, 0x5410, R54 ;  /* 0x00005410ff297816 */ /* 0x000fe40000000036 */
[----:B-1----:R-:W-:Y:S01]  /*2b40*/  PRMT R2, RZ, 0x5410, R42 ;  /* 0x00005410ff027816 */ /* 0x002fe2000000002a */
[----:B------:R0:W-:Y:S01]  /*2b50*/  STL [R1+0x10], R3 ;  /* 0x0000100301007387 */ /* 0x0001e20000100800 */
[----:B------:R-:W-:Y:S02]  /*2b60*/  PRMT R42, RZ, 0x7610, R54 ;  /* 0x00007610ff2a7816 */ /* 0x000fe40000000036 */
[----:B--2---:R-:W-:Y:S01]  /*2b70*/  PRMT R40, RZ, 0x7610, R53 ;  /* 0x00007610ff287816 */ /* 0x004fe20000000035 */
[----:B------:R1:W-:Y:S01]  /*2b80*/  STL [R1], R2 ;  /* 0x0000000201007387 */ /* 0x0003e20000100800 */
[--C-:B0-----:R-:W-:Y:S02]  /*2b90*/  PRMT R3, RZ, 0x7610, R5.reuse ;  /* 0x00007610ff037816 */ /* 0x101fe40000000005 */
[----:B-1----:R-:W-:-:S02]  /*2ba0*/  PRMT R2, RZ, 0x5410, R5 ;  /* 0x00005410ff027816 */ /* 0x002fc40000000005 */
[----:B------:R-:W-:Y:S02]  /*2bb0*/  PRMT R5, RZ, 0x7610, R6 ;  /* 0x00007610ff057816 */ /* 0x000fe40000000006 */
[--C-:B------:R-:W-:Y:S02]  /*2bc0*/  PRMT R6, RZ, 0x5410, R7.reuse ;  /* 0x00005410ff067816 */ /* 0x100fe40000000007 */
[----:B------:R-:W-:Y:S02]  /*2bd0*/  PRMT R7, RZ, 0x7610, R7 ;  /* 0x00007610ff077816 */ /* 0x000fe40000000007 */
.L_x_17923:
        /* <DEDUP_REMOVED lines=12> */
[----:B------:R-:W-:Y:S01]  /*2ca0*/  ISETP.NE.AND.EX P2, PT, RZ, c[0x0][0x17c], PT, P0 ;  /* 0x00005f00ff007a0c */ /* 0x000fe20003f45300 */
[----:B------:R-:W-:-:S04]  /*2cb0*/  IMAD.MOV.U32 R60, RZ, RZ, 0x10 ;  /* 0x00000010ff3c7424 */ /* 0x000fc800078e00ff */
[----:B------:R-:W-:-:S06]  /*2cc0*/  IMAD.WIDE.U32 R60, R156, R60, c[0x0][0x170] ;  /* 0x00005c009c3c7625 */ /* 0x000fcc00078e003c */
[----:B------:R-:W5:Y:S02]  /*2cd0*/  LDG.E.128 R60, [R60.64] ;  /* 0x000000063c3c7981 */ /* 0x000f64000c1e1d00 */
        /* <DEDUP_REMOVED lines=8> */
[----:B------:R-:W-:Y:S02]  /*2d60*/  @P0 LEA.HI.X R59, R156, c[0x0][0x184], RZ, 0x5, P1 ;  /* 0x000061009c3b0a11 */ /* 0x000fe400008f2cff */
[----:B------:R-:W-:-:S03]  /*2d70*/  ISETP.NE.AND P1, PT, R149, 0x1, PT ;  /* 0x000000019500780c */ /* 0x000fc60003f25270 */
[----:B------:R1:W5:Y:S04]  /*2d80*/  @P0 LDG.E.128 R48, [R58.64] ;  /* 0x000000063a300981 */ /* 0x000368000c1e1d00 */
[----:B------:R1:W5:Y:S02]  /*2d90*/  @P0 LDG.E.128 R52, [R58.64+0x10] ;  /* 0x000010063a340981 */ /* 0x000364000c1e1d00 */
[----:B-1----:R-:W-:-:S04]  /*2da0*/  IADD3 R58, R149, 0x1, RZ ;  /* 0x00000001953a7810 */ /* 0x002fc80007ffe0ff */
        /* <DEDUP_REMOVED lines=9> */
.L_x_16860:
[----:B0-----:R-:W-:Y:S02]  /*2e40*/  IMAD.MOV.U32 R122, RZ, RZ, R150 ;  /* 0x000000ffff7a7224 */ /* 0x001fe400078e0096 */
.L_x_16861:
[----:B------:R-:W-:Y:S05]  /*2e50*/  BSYNC B2 ;  /* 0x0000000000027941 */ /* 0x000fea0003800000 */
.L_x_16859:
        /* <DEDUP_REMOVED lines=16> */
.L_x_16865:
[----:B------:R-:W-:Y:S05]  /*2f60*/  BSYNC B3 ;  /* 0x0000000000037941 */ /* 0x000fea0003800000 */
.L_x_16864:
        /* <DEDUP_REMOVED lines=37> */
[----:B------:R-:W-:-:S04]  /*31c0*/  IMAD.WIDE.U32 R56, R57, -0x326172a9, RZ ;  /* 0xcd9e8d5739387825 */ /* 0x000fc800078e00ff */
[----:B------:R-:W-:Y:S01]  /*31d0*/  IMAD.WIDE.U32 R148, R148, -0x2daee0ad, RZ ;  /* 0xd2511f5394947825 */ /* 0x000fe200078e00ff */
[----:B------:R-:W-:-:S03]  /*31e0*/  LOP3.LUT R139, R57, UR25, R58, 0x96, !PT ;  /* 0x00000019398b7c12 */ /* 0x000fc6000f8e963a */
[----:B------:R-:W-:Y:S01]  /*31f0*/  IMAD.MOV.U32 R150, RZ, RZ, R56 ;  /* 0x000000ffff967224 */ /* 0x000fe200078e0038 */
[----:B------:R-:W-:Y:S01]  /*3200*/  LOP3.LUT R138, R149, UR26, R138, 0x96, !PT ;  /* 0x0000001a958a7c12 */ /* 0x000fe2000f8e968a */
[----:B------:R-:W-:Y:S02]  /*3210*/  IMAD.MOV.U32 R58, RZ, RZ, RZ ;  /* 0x000000ffff3a7224 */ /* 0x000fe400078e00ff */
.L_x_16863:
[----:B------:R-:W-:Y:S05]  /*3220*/  BSYNC B2 ;  /* 0x0000000000027941 */ /* 0x000fea0003800000 */
.L_x_16862:
        /* <DEDUP_REMOVED lines=14> */
[----:B------:R-:W-:Y:S02]  /*3310*/  IMAD.MOV.U32 R59, RZ, RZ, R58 ;  /* 0x000000ffff3b7224 */ /* 0x000fe400078e003a */
[----:B------:R-:W-:Y:S01]  /*3320*/  FADD.FTZ R56, R48, R56 ;  /* 0x0000003830387221 */ /* 0x000fe20000010000 */
[----:B------:R-:W-:Y:S05]  /*3330*/  BRA `(.L_x_16867) ;  /* 0x0000054000007947 */ /* 0x000fea0003800000 */
.L_x_16866:
        /* <DEDUP_REMOVED lines=12> */
.L_x_16869:
[----:B------:R-:W-:Y:S02]  /*3400*/  IMAD.MOV.U32 R57, RZ, RZ, R150 ;  /* 0x000000ffff397224 */ /* 0x000fe400078e0096 */
.L_x_16870:
[----:B------:R-:W-:Y:S05]  /*3410*/  BSYNC B2 ;  /* 0x0000000000027941 */ /* 0x000fea0003800000 */
.L_x_16868:
        /* <DEDUP_REMOVED lines=16> */
.L_x_16874:
[----:B------:R-:W-:Y:S05]  /*3520*/  BSYNC B3 ;  /* 0x0000000000037941 */ /* 0x000fea0003800000 */
.L_x_16873:
        /* <DEDUP_REMOVED lines=43> */
.L_x_16872:
[----:B------:R-:W-:Y:S05]  /*37e0*/  BSYNC B2 ;  /* 0x0000000000027941 */ /* 0x000fea0003800000 */
.L_x_16871:
[----:B------:R-:W0:Y:S02]  /*37f0*/  I2F.U32 R57, R57 ;  /* 0x0000003900397306 */ /* 0x000e240000201000 */
[----:B0-----:R-:W-:-:S05]  /*3800*/  FFMA.FTZ R57, R57, R126, 1.1641532182693481445e-10 ;  /* 0x2f00000039397423 */ /* 0x001fca000001007e */
[----:B------:R-:W-:Y:S02]  /*3810*/  FSETP.GTU.FTZ.AND P2, PT, R57, c[0x0][0x1e4], PT ;  /* 0x0000790039007a0b */ /* 0x000fe40003f5c000 */
[----:B------:R-:W-:Y:S02]  /*3820*/  PRMT R57, RZ, 0x5410, R44 ;  /* 0x00005410ff397816 */ /* 0x000fe4000000002c */
[----:B------:R-:W-:-:S03]  /*3830*/  SEL R157, RZ, 0x1, P2 ;  /* 0x00000001ff9d7807 */ /* 0x000fc60001000000 */
[----:B------:R-:W-:-:S05]  /*3840*/  FMUL.FTZ R57, R57, c[0x0][0x1e8] ;  /* 0x00007a0039397a20 */ /* 0x000fca0000410000 */
[----:B------:R-:W-:-:S05]  /*3850*/  FSEL R57, R57, RZ, !P2 ;  /* 0x000000ff39397208 */ /* 0x000fca0005000000 */
[----:B------:R-:W-:-:S04]  /*3860*/  FADD.FTZ R56, R57, R56 ;  /* 0x0000003839387221 */ /* 0x000fc80000010000 */
[----:B------:R-:W-:Y:S02]  /*3870*/  @P0 FADD.FTZ R56, R48, R56 ;  /* 0x0000003830380221 */ /* 0x000fe40000010000 */
.L_x_16867:
        /* <DEDUP_REMOVED lines=12> */
.L_x_16876:
[----:B------:R-:W-:Y:S02]  /*3940*/  IMAD.MOV.U32 R57, RZ, RZ, R150 ;  /* 0x000000ffff397224 */ /* 0x000fe400078e0096 */
.L_x_16877:
[----:B------:R-:W-:Y:S05]  /*3950*/  BSYNC B2 ;  /* 0x0000000000027941 */ /* 0x000fea0003800000 */
.L_x_16875:
        /* <DEDUP_REMOVED lines=16> */
.L_x_16881:
[----:B------:R-:W-:Y:S05]  /*3a60*/  BSYNC B3 ;  /* 0x0000000000037941 */ /* 0x000fea0003800000 */
.L_x_16880:
        /* <DEDUP_REMOVED lines=43> */
.L_x_16879:
[----:B------:R-:W-:Y:S05]  /*3d20*/  BSYNC B2 ;  /* 0x0000000000027941 */ /* 0x000fea0003800000 */
.L_x_16878:
        /* <DEDUP_REMOVED lines=11> */
[----:B------:R-:W-:Y:S02]  /*3de0*/  IMAD.MOV.U32 R59, RZ, RZ, R58 ;  /* 0x000000ffff3b7224 */ /* 0x000fe400078e003a */
[----:B------:R-:W-:Y:S01]  /*3df0*/  FADD.FTZ R57, R49, R57 ;  /* 0x0000003931397221 */ /* 0x000fe20000010000 */
[----:B------:R-:W-:Y:S05]  /*3e00*/  BRA `(.L_x_16883) ;  /* 0x0000054000007947 */ /* 0x000fea0003800000 */
.L_x_16882:
        /* <DEDUP_REMOVED lines=12> */
.L_x_16885:
[----:B------:R-:W-:Y:S02]  /*3ed0*/  IMAD.MOV.U32 R60, RZ, RZ, R150 ;  /* 0x000000ffff3c7224 */ /* 0x000fe400078e0096 */
.L_x_16886:
[----:B------:R-:W-:Y:S05]  /*3ee0*/  BSYNC B2 ;  /* 0x0000000000027941 */ /* 0x000fea0003800000 */
.L_x_16884:
        /* <DEDUP_REMOVED lines=16> */
.L_x_16890:
[----:B------:R-:W-:Y:S05]  /*3ff0*/  BSYNC B3 ;  /* 0x0000000000037941 */ /* 0x000fea0003800000 */
.L_x_16889:
        /* <DEDUP_REMOVED lines=43> */
.L_x_16888:
[----:B------:R-:W-:Y:S05]  /*42b0*/  BSYNC B2 ;  /* 0x0000000000027941 */ /* 0x000fea0003800000 */
.L_x_16887:
        /* <DEDUP_REMOVED lines=9> */
.L_x_16883:
        /* <DEDUP_REMOVED lines=12> */
.L_x_16892:
[----:B------:R-:W-:Y:S02]  /*4410*/  IMAD.MOV.U32 R60, RZ, RZ, R150 ;  /* 0x000000ffff3c7224 */ /* 0x000fe400078e0096 */
.L_x_16893:
[----:B------:R-:W-:Y:S05]  /*4420*/  BSYNC B2 ;  /* 0x0000000000027941 */ /* 0x000fea0003800000 */
.L_x_16891:
        /* <DEDUP_REMOVED lines=16> */
.L_x_16897:
[----:B------:R-:W-:Y:S05]  /*4530*/  BSYNC B3 ;  /* 0x0000000000037941 */ /* 0x000fea0003800000 */
.L_x_16896:
        /* <DEDUP_REMOVED lines=43> */
.L_x_16895:
[----:B------:R-:W-:Y:S05]  /*47f0*/  BSYNC B2 ;  /* 0x0000000000027941 */ /* 0x000fea0003800000 */
.L_x_16894:
        /* <DEDUP_REMOVED lines=14> */
.L_x_16898:
        /* <DEDUP_REMOVED lines=12> */
.L_x_16901:
[----:B------:R-:W-:Y:S02]  /*49a0*/  IMAD.MOV.U32 R59, RZ, RZ, R150 ;  /* 0x000000ffff3b7224 */ /* 0x000fe400078e0096 */
.L_x_16902:
[----:B------:R-:W-:Y:S05]  /*49b0*/  BSYNC B2 ;  /* 0x0000000000027941 */ /* 0x000fea0003800000 */
.L_x_16900:
        /* <DEDUP_REMOVED lines=16> */
.L_x_16906:
[----:B------:R-:W-:Y:S05]  /*4ac0*/  BSYNC B3 ;  /* 0x0000000000037941 */ /* 0x000fea0003800000 */
.L_x_16905:
        /* <DEDUP_REMOVED lines=43> */
.L_x_16904:
[----:B------:R-:W-:Y:S05]  /*4d80*/  BSYNC B2 ;  /* 0x0000000000027941 */ /* 0x000fea0003800000 */
.L_x_16903:
        /* <DEDUP_REMOVED lines=9> */
.L_x_16899:
        /* <DEDUP_REMOVED lines=12> */
.L_x_16908:
[----:B------:R-:W-:Y:S02]  /*4ee0*/  IMAD.MOV.U32 R59, RZ, RZ, R150 ;  /* 0x000000ffff3b7224 */ /* 0x000fe400078e0096 */
.L_x_16909:
[----:B------:R-:W-:Y:S05]  /*4ef0*/  BSYNC B2 ;  /* 0x0000000000027941 */ /* 0x000fea0003800000 */
.L_x_16907:
        /* <DEDUP_REMOVED lines=16> */
.L_x_16913:
[----:B------:R-:W-:Y:S05]  /*5000*/  BSYNC B3 ;  /* 0x0000000000037941 */ /* 0x000fea0003800000 */
.L_x_16912:
        /* <DEDUP_REMOVED lines=42> */
[----:B------:R-:W-:Y:S02]  /*52b0*/  LOP3.LUT R138, R149, UR26, R138, 0x96, !PT ;  /* 0x0000001a958a7c12 */ /* 0x000fe4000f8e968a */
.L_x_16911:
[----:B------:R-:W-:Y:S05]  /*52c0*/  BSYNC B2 ;  /* 0x0000000000027941 */ /* 0x000fea0003800000 */
.L_x_16910:
        /* <DEDUP_REMOVED lines=14> */
.L_x_16914:
        /* <DEDUP_REMOVED lines=12> */
.L_x_16917:
[----:B------:R-:W-:Y:S02]  /*5470*/  IMAD.MOV.U32 R124, RZ, RZ, R150 ;  /* 0x000000ffff7c7224 */ /* 0x000fe400078e0096 */
.L_x_16918:
[----:B------:R-:W-:Y:S05]  /*5480*/  BSYNC B2 ;  /* 0x0000000000027941 */ /* 0x000fea0003800000 */
.L_x_16916:
        /* <DEDUP_REMOVED lines=16> */
.L_x_16922:
[----:B------:R-:W-:Y:S05]  /*5590*/  BSYNC B3 ;  /* 0x0000000000037941 */ /* 0x000fea0003800000 */
.L_x_16921:
        /* <DEDUP_REMOVED lines=43> */
.L_x_16920:
[----:B------:R-:W-:Y:S05]  /*5850*/  BSYNC B2 ;  /* 0x0000000000027941 */ /* 0x000fea0003800000 */
.L_x_16919:
        /* <DEDUP_REMOVED lines=9> */
.L_x_16915:
        /* <DEDUP_REMOVED lines=12> */
.L_x_16924:
[----:B------:R-:W-:Y:S02]  /*59b0*/  IMAD.MOV.U32 R124, RZ, RZ, R150 ;  /* 0x000000ffff7c7224 */ /* 0x000fe400078e0096 */
.L_x_16925:
[----:B------:R-:W-:Y:S05]  /*59c0*/  BSYNC B2 ;  /* 0x0000000000027941 */ /* 0x000fea0003800000 */
.L_x_16923:
        /* <DEDUP_REMOVED lines=16> */
.L_x_16929:
[----:B------:R-:W-:Y:S05]  /*5ad0*/  BSYNC B3 ;  /* 0x0000000000037941 */ /* 0x000fea0003800000 */
.L_x_16928:
        /* <DEDUP_REMOVED lines=43> */
.L_x_16927:
[----:B------:R-:W-:Y:S05]  /*5d90*/  BSYNC B2 ;  /* 0x0000000000027941 */ /* 0x000fea0003800000 */
.L_x_16926:
        /* <DEDUP_REMOVED lines=9> */
[----:B------:R-:W-:Y:S02]  /*5e30*/  IMAD.MOV.U32 R121, RZ, RZ, R120 ;  /* 0x000000ffff797224 */ /* 0x000fe400078e0078 */
[----:B------:R-:W-:Y:S01]  /*5e40*/  FADD.FTZ R60, R52, R60 ;  /* 0x0000003c343c7221 */ /* 0x000fe20000010000 */
[----:B------:R-:W-:Y:S05]  /*5e50*/  BRA `(.L_x_16931) ;  /* 0x0000054000007947 */ /* 0x000fea0003800000 */
.L_x_16930:
        /* <DEDUP_REMOVED lines=12> */
.L_x_16933:
[----:B------:R-:W-:Y:S02]  /*5f20*/  IMAD.MOV.U32 R61, RZ, RZ, R150 ;  /* 0x000000ffff3d7224 */ /* 0x000fe400078e0096 */
.L_x_16934:
[----:B------:R-:W-:Y:S05]  /*5f30*/  BSYNC B2 ;  /* 0x0000000000027941 */ /* 0x000fea0003800000 */
.L_x_16932:
        /* <DEDUP_REMOVED lines=16> */
.L_x_16938:
[----:B------:R-:W-:Y:S05]  /*6040*/  BSYNC B3 ;  /* 0x0000000000037941 */ /* 0x000fea0003800000 */
.L_x_16937:
        /* <DEDUP_REMOVED lines=43> */
.L_x_16936:
[----:B------:R-:W-:Y:S05]  /*6300*/  BSYNC B2 ;  /* 0x0000000000027941 */ /* 0x000fea0003800000 */
.L_x_16935:
        /* <DEDUP_REMOVED lines=9> */
.L_x_16931:
        /* <DEDUP_REMOVED lines=12> */
.L_x_16940:
[----:B------:R-:W-:Y:S02]  /*6460*/  IMAD.MOV.U32 R61, RZ, RZ, R150 ;  /* 0x000000ffff3d7224 */ /* 0x000fe400078e0096 */
.L_x_16941:
[----:B------:R-:W-:Y:S05]  /*6470*/  BSYNC B2 ;  /* 0x0000000000027941 */ /* 0x000fea0003800000 */
.L_x_16939:
        /* <DEDUP_REMOVED lines=16> */
.L_x_16945:
[----:B------:R-:W-:Y:S05]  /*6580*/  BSYNC B3 ;  /* 0x0000000000037941 */ /* 0x000fea0003800000 */
.L_x_16944:
        /* <DEDUP_REMOVED lines=43> */
.L_x_16943:
[----:B------:R-:W-:Y:S05]  /*6840*/  BSYNC B2 ;  /* 0x0000000000027941 */ /* 0x000fea0003800000 */
.L_x_16942:
        /* <DEDUP_REMOVED lines=9> */
[----:B------:R-:W-:Y:S02]  /*68e0*/  IMAD.MOV.U32 R121, RZ, RZ, R120 ;  /* 0x000000ffff797224 */ /* 0x000fe400078e0078 */
[----:B------:R-:W-:Y:S01]  /*68f0*/  FADD.FTZ R61, R53, R61 ;  /* 0x0000003d353d7221 */ /* 0x000fe20000010000 */
[----:B------:R-:W-:Y:S05]  /*6900*/  BRA `(.L_x_16947) ;  /* 0x0000054000007947 */ /* 0x000fea0003800000 */
.L_x_16946:
        /* <DEDUP_REMOVED lines=12> */
.L_x_16949:
[----:B------:R-:W-:Y:S02]  /*69d0*/  IMAD.MOV.U32 R62, RZ, RZ, R150 ;  /* 0x000000ffff3e7224 */ /* 0x000fe400078e0096 */
.L_x_16950:
[----:B------:R-:W-:Y:S05]  /*69e0*/  BSYNC B2 ;  /* 0x0000000000027941 */ /* 0x000fea0003800000 */
.L_x_16948:
        /* <DEDUP_REMOVED lines=16> */
.L_x_16954:
[----:B------:R-:W-:Y:S05]  /*6af0*/  BSYNC B3 ;  /* 0x0000000000037941 */ /* 0x000fea0003800000 */
.L_x_16953:
        /* <DEDUP_REMOVED lines=43> */
.L_x_16952:
[----:B------:R-:W-:Y:S05]  /*6db0*/  BSYNC B2 ;  /* 0x0000000000027941 */ /* 0x000fea0003800000 */
.L_x_16951:
        /* <DEDUP_REMOVED lines=9> */
.L_x_16947:
        /* <DEDUP_REMOVED lines=12> */
.L_x_16956:
[----:B------:R-:W-:Y:S02]  /*6f10*/  IMAD.MOV.U32 R62, RZ, RZ, R150 ;  /* 0x000000ffff3e7224 */ /* 0x000fe400078e0096 */
.L_x_16957:
[----:B------:R-:W-:Y:S05]  /*6f20*/  BSYNC B2 ;  /* 0x0000000000027941 */ /* 0x000fea0003800000 */
.L_x_16955:
        /* <DEDUP_REMOVED lines=16> */
.L_x_16961:
[----:B------:R-:W-:Y:S05]  /*7030*/  BSYNC B3 ;  /* 0x0000000000037941 */ /* 0x000fea0003800000 */
.L_x_16960:
        /* <DEDUP_REMOVED lines=43> */
.L_x_16959:
[----:B------:R-:W-:Y:S05]  /*72f0*/  BSYNC B2 ;  /* 0x0000000000027941 */ /* 0x000fea0003800000 */
.L_x_16958:
        /* <DEDUP_REMOVED lines=12> */
.L_x_16962:
        /* <DEDUP_REMOVED lines=12> */
.L_x_16965:
[----:B------:R-:W-:Y:S02]  /*7480*/  IMAD.MOV.U32 R127, RZ, RZ, R150 ;  /* 0x000000ffff7f7224 */ /* 0x000fe400078e0096 */
.L_x_16966:
[----:B------:R-:W-:Y:S05]  /*7490*/  BSYNC B2 ;  /* 0x0000000000027941 */ /* 0x000fea0003800000 */
.L_x_16964:
        /* <DEDUP_REMOVED lines=16> */
.L_x_16970:
[----:B------:R-:W-:Y:S05]  /*75a0*/  BSYNC B3 ;  /* 0x0000000000037941 */ /* 0x000fea0003800000 */
.L_x_16969:
        /* <DEDUP_REMOVED lines=43> */
.L_x_16968:
[----:B------:R-:W-:Y:S05]  /*7860*/  BSYNC B2 ;  /* 0x0000000000027941 */ /* 0x000fea0003800000 */
.L_x_16967:
        /* <DEDUP_REMOVED lines=9> */
.L_x_16963:
        /* <DEDUP_REMOVED lines=12> */
.L_x_16972:
[----:B------:R-:W-:Y:S02]  /*79c0*/  IMAD.MOV.U32 R127, RZ, RZ, R150 ;  /* 0x000000ffff7f7224 */ /* 0x000fe400078e0096 */
.L_x_16973:
[----:B------:R-:W-:Y:S05]  /*79d0*/  BSYNC B2 ;  /* 0x0000000000027941 */ /* 0x000fea0003800000 */
.L_x_16971:
        /* <DEDUP_REMOVED lines=16> */
.L_x_16977:
[----:B------:R-:W-:Y:S05]  /*7ae0*/  BSYNC B3 ;  /* 0x0000000000037941 */ /* 0x000fea0003800000 */
.L_x_16976:
        /* <DEDUP_REMOVED lines=43> */
.L_x_16975:
[----:B------:R-:W-:Y:S05]  /*7da0*/  BSYNC B2 ;  /* 0x0000000000027941 */ /* 0x000fea0003800000 */
.L_x_16974:
        /* <DEDUP_REMOVED lines=12> */
.L_x_16978:
        /* <DEDUP_REMOVED lines=12> */
.L_x_16981:
[----:B------:R-:W-:Y:S02]  /*7f30*/  IMAD.MOV.U32 R127, RZ, RZ, R150 ;  /* 0x000000ffff7f7224 */ /* 0x000fe400078e0096 */
.L_x_16982:
[----:B------:R-:W-:Y:S05]  /*7f40*/  BSYNC B2 ;  /* 0x0000000000027941 */ /* 0x000fea0003800000 */
.L_x_16980:
        /* <DEDUP_REMOVED lines=16> */
.L_x_16986:
[----:B------:R-:W-:Y:S05]  /*8050*/  BSYNC B3 ;  /* 0x0000000000037941 */ /* 0x000fea0003800000 */
.L_x_16985:
        /* <DEDUP_REMOVED lines=43> */
.L_x_16984:
[----:B------:R-:W-:Y:S05]  /*8310*/  BSYNC B2 ;  /* 0x0000000000027941 */ /* 0x000fea0003800000 */
.L_x_16983:
        /* <DEDUP_REMOVED lines=9> */
.L_x_16979:
[----:B------:R-:W-:Y:S01]  /*83b0*/  SEL R121, RZ, 0x10000, P4 ;  /* 0x00010000ff797807 */ /* 0x000fe20002000000 */
[----:B------:R-:W-:Y:S01]  /*83c0*/  IMAD.SHL.U32 R127, R156, 0x8, RZ ;  /* 0x000000089c7f7824 */ /* 0x000fe200078e00ff */
[----:B------:R-:W-:Y:S02]  /*83d0*/  LOP3.LUT P4, RZ, R141, 0x1, RZ, 0xc0, !PT ;  /* 0x000000018dff7812 */ /* 0x000fe4000788c0ff */
[----:B------:R-:W-:Y:S02]  /*83e0*/  SEL R124, RZ, 0x1000000, P5 ;  /* 0x01000000ff7c7807 */ /* 0x000fe40002800000 */
[----:B------:R-:W-:Y:S02]  /*83f0*/  SEL R122, RZ, 0x100, P3 ;  /* 0x00000100ff7a7807 */ /* 0x000fe40001800000 */
[----:B------:R-:W-:Y:S02]  /*8400*/  SEL R120, RZ, 0x1, P4 ;  /* 0x00000001ff787807 */ /* 0x000fe40002000000 */
[----:B------:R-:W-:-:S02]  /*8410*/  LOP3.LUT R124, R122, R124, R121, 0xfe, !PT ;  /* 0x0000007c7a7c7212 */ /* 0x000fc400078efe79 */
[----:B------:R-:W-:Y:S01]  /*8420*/  SEL R123, RZ, 0x1, P2 ;  /* 0x00000001ff7b7807 */ /* 0x000fe20001000000 */
[----:B------:R-:W-:Y:S01]  /*8430*/  IMAD.WIDE.U32 R120, R120, 0x1000000, RZ ;  /* 0x0100000078787825 */ /* 0x000fe200078e00ff */
[C---:B------:R-:W-:Y:S02]  /*8440*/  LOP3.LUT P0, RZ, R141.reuse, 0x4, RZ, 0xc0, !PT ;  /* 0x000000048dff7812 */ /* 0x040fe4000780c0ff */
[----:B------:R-:W-:Y:S02]  /*8450*/  LOP3.LUT P5, RZ, R141, 0x2, RZ, 0xc0, !PT ;  /* 0x000000028dff7812 */ /* 0x000fe400078ac0ff */
[----:B------:R-:W-:Y:S02]  /*8460*/  LOP3.LUT R121, R121, R124, R123, 0xfe, !PT ;  /* 0x0000007c79797212 */ /* 0x000fe400078efe7b */
[----:B------:R-:W-:Y:S02]  /*8470*/  SEL R122, RZ, 0x1, P5 ;  /* 0x00000001ff7a7807 */ /* 0x000fe40002800000 */
[----:B------:R-:W-:-:S02]  /*8480*/  SEL R124, RZ, 0x1, P0 ;  /* 0x00000001ff7c7807 */ /* 0x000fc40000000000 */
[C---:B------:R-:W-:Y:S01]  /*8490*/  LOP3.LUT P6, RZ, R141.reuse, 0x8, RZ, 0xc0, !PT ;  /* 0x000000088dff7812 */ /* 0x040fe200078cc0ff */
[----:B------:R-:W-:Y:S01]  /*84a0*/  IMAD.WIDE.U32 R122, R122, 0x10000, RZ ;  /* 0x000100007a7a7825 */ /* 0x000fe200078e00ff */
[----:B------:R-:W-:Y:S02]  /*84b0*/  SHF.L.U64.HI R126, R156, 0x3, RZ ;  /* 0x000000039c7e7819 */ /* 0x000fe400000102ff */
[----:B------:R-:W-:Y:S01]  /*84c0*/  LOP3.LUT P1, RZ, R141, 0x10, RZ, 0xc0, !PT ;  /* 0x000000108dff7812 */ /* 0x000fe2000782c0ff */
[----:B------:R-:W-:-:S05]  /*84d0*/  IMAD.WIDE.U32 R124, R124, 0x100, RZ ;  /* 0x000001007c7c7825 */ /* 0x000fca00078e00ff */
[----:B------:R-:W-:Y:S02]  /*84e0*/  LOP3.LUT R122, R124, R120, R122, 0xfe, !PT ;  /* 0x000000787c7a7212 */ /* 0x000fe400078efe7a */
[C---:B------:R-:W-:Y:S02]  /*84f0*/  LEA R120, P0, R156.reuse, c[0x0][0x188], 0x5 ;  /* 0x000062009c787a11 */ /* 0x040fe400078028ff */
[----:B------:R-:W-:Y:S02]  /*8500*/  LOP3.LUT R123, R125, R121, R123, 0xfe, !PT ;  /* 0x000000797d7b7212 */ /* 0x000fe400078efe7b */
[----:B------:R-:W-:Y:S02]  /*8510*/  LEA.HI.X R121, R156, c[0x0][0x18c], RZ, 0x5, P0 ;  /* 0x000063009c797a11 */ /* 0x000fe400000f2cff */
[----:B------:R-:W-:-:S03]  /*8520*/  SEL R124, RZ, 0x1, P6 ;  /* 0x00000001ff7c7807 */ /* 0x000fc60003000000 */
[----:B------:R-:W-:Y:S01]  /*8530*/  STG.E.128 [R120.64], R56 ;  /* 0x0000003878007986 */ /* 0x000fe2000c101d06 */
[----:B------:R-:W-:-:S03]  /*8540*/  LOP3.LUT R122, R122, R124, RZ, 0xfc, !PT ;  /* 0x0000007c7a7a7212 */ /* 0x000fc600078efcff */
[----:B------:R0:W-:Y:S02]  /*8550*/  STG.E.128 [R120.64+0x10], R60 ;  /* 0x0000103c78007986 */ /* 0x0001e4000c101d06 */
[----:B0-----:R-:W-:-:S04]  /*8560*/  IADD3 R120, P0, R127, c[0x0][0x190], RZ ;  /* 0x000064007f787a10 */ /* 0x001fc80007f1e0ff */
        /* <DEDUP_REMOVED lines=23> */
.L_x_16987:
[----:B0-----:R-:W-:Y:S02]  /*86e0*/  IADD3 R120, R156, 0x20, RZ ;  /* 0x000000209c787810 */ /* 0x001fe40007ffe0ff */
.L_x_16858:
[----:B------:R-:W-:Y:S05]  /*86f0*/  BSYNC B1 ;  /* 0x0000000000017941 */ /* 0x000fea0003800000 */
.L_x_16857:
[----:B------:R-:W-:Y:S01]  /*8700*/  LOP3.LUT P0, RZ, R141, 0x1000, RZ, 0xc0, !PT ;  /* 0x000010008dff7812 */ /* 0x000fe2000780c0ff */
[----:B------:R-:W-:-:S12]  /*8710*/  BSSY B1, `(.L_x_16988) ;  /* 0x00005a9000017945 */ /* 0x000fd80003800000 */
        /* <DEDUP_REMOVED lines=29> */
.L_x_16991:
[----:B0-----:R-:W-:Y:S02]  /*88f0*/  IMAD.MOV.U32 R121, RZ, RZ, R150 ;  /* 0x000000ffff797224 */ /* 0x001fe400078e0096 */
.L_x_16992:
[----:B------:R-:W-:Y:S05]  /*8900*/  BSYNC B2 ;  /* 0x0000000000027941 */ /* 0x000fea0003800000 */
.L_x_16990:
        /* <DEDUP_REMOVED lines=16> */
.L_x_16996:
[----:B------:R-:W-:Y:S05]  /*8a10*/  BSYNC B3 ;  /* 0x0000000000037941 */ /* 0x000fea0003800000 */
.L_x_16995:
        /* <DEDUP_REMOVED lines=43> */
.L_x_16994:
[----:B------:R-:W-:Y:S05]  /*8cd0*/  BSYNC B2 ;  /* 0x0000000000027941 */ /* 0x000fea0003800000 */
.L_x_16993:
[----:B------:R0:W1:Y:S01]  /*8ce0*/  I2F.U32 R64, R121 ;  /* 0x0000007900407306 */ /* 0x0000620000201000 */
[----:B------:R-:W-:Y:S02]  /*8cf0*/  ISETP.NE.U32.AND P1, PT, RZ, c[0x0][0x178], PT ;  /* 0x00005e00ff007a0c */ /* 0x000fe40003f25070 */
[----:B------:R-:W-:Y:S02]  /*8d00*/  LOP3.LUT R141, R141, 0xfffffff7, RZ, 0xc0, !PT ;  /* 0xfffffff78d8d7812 */ /* 0x000fe400078ec0ff */
[----:B------:R-:W-:Y:S01]  /*8d10*/  ISETP.NE.AND.EX P1, PT, RZ, c[0x0][0x17c], PT, P1 ;  /* 0x00005f00ff007a0c */ /* 0x000fe20003f25310 */
[----:B0-----:R-:W-:-:S04]  /*8d20*/  IMAD.MOV.U32 R121, RZ, RZ, 0x2f800000 ;  /* 0x2f800000ff797424 */ /* 0x001fc800078e00ff */
[----:B-1----:R-:W-:-:S05]  /*8d30*/  FFMA.FTZ R64, R64, R121, 1.1641532182693481445e-10 ;  /* 0x2f00000040407423 */ /* 0x002fca0000010079 */
        /* <DEDUP_REMOVED lines=11> */
.L_x_16997:
        /* <DEDUP_REMOVED lines=12> */
.L_x_17000:
[----:B------:R-:W-:Y:S02]  /*8eb0*/  IMAD.MOV.U32 R65, RZ, RZ, R150 ;  /* 0x000000ffff417224 */ /* 0x000fe400078e0096 */
.L_x_17001:
[----:B------:R-:W-:Y:S05]  /*8ec0*/  BSYNC B2 ;  /* 0x0000000000027941 */ /* 0x000fea0003800000 */
.L_x_16999:
        /* <DEDUP_REMOVED lines=16> */
.L_x_17005:
[----:B------:R-:W-:Y:S05]  /*8fd0*/  BSYNC B3 ;  /* 0x0000000000037941 */ /* 0x000fea0003800000 */
.L_x_17004:
        /* <DEDUP_REMOVED lines=43> */
.L_x_17003:
[----:B------:R-:W-:Y:S05]  /*9290*/  BSYNC B2 ;  /* 0x0000000000027941 */ /* 0x000fea0003800000 */
.L_x_17002:
        /* <DEDUP_REMOVED lines=9> */
.L_x_16998:
        /* <DEDUP_REMOVED lines=12> */
.L_x_17007:
[----:B------:R-:W-:Y:S02]  /*93f0*/  IMAD.MOV.U32 R65, RZ, RZ, R150 ;  /* 0x000000ffff417224 */ /* 0x000fe400078e0096 */
.L_x_17008:
[----:B------:R-:W-:Y:S05]  /*9400*/  BSYNC B2 ;  /* 0x0000000000027941 */ /* 0x000fea0003800000 */
.L_x_17006:
        /* <DEDUP_REMOVED lines=16> */
.L_x_17012:
[----:B------:R-:W-:Y:S05]  /*9510*/  BSYNC B3 ;  /* 0x0000000000037941 */ /* 0x000fea0003800000 */
.L_x_17011:
        /* <DEDUP_REMOVED lines=43> */
.L_x_17010:
[----:B------:R-:W-:Y:S05]  /*97d0*/  BSYNC B2 ;  /* 0x0000000000027941 */ /* 0x000fea0003800000 */
.L_x_17009:
        /* <DEDUP_REMOVED lines=14> */
.L_x_17013:
        /* <DEDUP_REMOVED lines=12> */
.L_x_17016:
[----:B------:R-:W-:Y:S02]  /*9980*/  IMAD.MOV.U32 R68, RZ, RZ, R150 ;  /* 0x000000ffff447224 */ /* 0x000fe400078e0096 */
.L_x_17017:
[----:B------:R-:W-:Y:S05]  /*9990*/  BSYNC B2 ;  /* 0x0000000000027941 */ /* 0x000fea0003800000 */
.L_x_17015:
        /* <DEDUP_REMOVED lines=16> */
.L_x_17021:
[----:B------:R-:W-:Y:S05]  /*9aa0*/  BSYNC B3 ;  /* 0x0000000000037941 */ /* 0x000fea0003800000 */
.L_x_17020:
        /* <DEDUP_REMOVED lines=43> */
.L_x_17019:
[----:B------:R-:W-:Y:S05]  /*9d60*/  BSYNC B2 ;  /* 0x0000000000027941 */ /* 0x000fea0003800000 */
.L_x_17018:
        /* <DEDUP_REMOVED lines=9> */
.L_x_17014:
        /* <DEDUP_REMOVED lines=12> */
.L_x_17023:
[----:B------:R-:W-:Y:S02]  /*9ec0*/  IMAD.MOV.U32 R68, RZ, RZ, R150 ;  /* 0x000000ffff447224 */ /* 0x000fe400078e0096 */
.L_x_17024:
[----:B------:R-:W-:Y:S05]  /*9ed0*/  BSYNC B2 ;  /* 0x0000000000027941 */ /* 0x000fea0003800000 */
.L_x_17022:
        /* <DEDUP_REMOVED lines=16> */
.L_x_17028:
[----:B------:R-:W-:Y:S05]  /*9fe0*/  BSYNC B3 ;  /* 0x0000000000037941 */ /* 0x000fea0003800000 */
.L_x_17027:
        /* <DEDUP_REMOVED lines=43> */
.L_x_17026:
[----:B------:R-:W-:Y:S05]  /*a2a0*/  BSYNC B2 ;  /* 0x0000000000027941 */ /* 0x000fea0003800000 */
.L_x_17025:
        /* <DEDUP_REMOVED lines=14> */
.L_x_17029:
        /* <DEDUP_REMOVED lines=12> */
.L_x_17032:
[----:B------:R-:W-:Y:S02]  /*a450*/  IMAD.MOV.U32 R67, RZ, RZ, R150 ;  /* 0x000000ffff437224 */ /* 0x000fe400078e0096 */
.L_x_17033:
[----:B------:R-:W-:Y:S05]  /*a460*/  BSYNC B2 ;  /* 0x0000000000027941 */ /* 0x000fea0003800000 */
.L_x_17031:
        /* <DEDUP_REMOVED lines=16> */
.L_x_17037:
[----:B------:R-:W-:Y:S05]  /*a570*/  BSYNC B3 ;  /* 0x0000000000037941 */ /* 0x000fea0003800000 */
.L_x_17036:
        /* <DEDUP_REMOVED lines=43> */
.L_x_17035:
[----:B------:R-:W-:Y:S05]  /*a830*/  BSYNC B2 ;  /* 0x0000000000027941 */ /* 0x000fea0003800000 */
.L_x_17034:
        /* <DEDUP_REMOVED lines=9> */
.L_x_17030:
        /* <DEDUP_REMOVED lines=12> */
.L_x_17039:
[----:B------:R-:W-:Y:S02]  /*a990*/  IMAD.MOV.U32 R67, RZ, RZ, R150 ;  /* 0x000000ffff437224 */ /* 0x000fe400078e0096 */
.L_x_17040:
[----:B------:R-:W-:Y:S05]  /*a9a0*/  BSYNC B2 ;  /* 0x0000000000027941 */ /* 0x000fea0003800000 */
.L_x_17038:
        /* <DEDUP_REMOVED lines=16> */
.L_x_17044:
[----:B------:R-:W-:Y:S05]  /*aab0*/  BSYNC B3 ;  /* 0x0000000000037941 */ /* 0x000fea0003800000 */
.L_x_17043:
        /* <DEDUP_REMOVED lines=43> */
.L_x_17042:
[----:B------:R-:W-:Y:S05]  /*ad70*/  BSYNC B2 ;  /* 0x0000000000027941 */ /* 0x000fea0003800000 */
.L_x_17041:
        /* <DEDUP_REMOVED lines=14> */
.L_x_17045:
        /* <DEDUP_REMOVED lines=12> */
.L_x_17048:
[----:B------:R-:W-:Y:S02]  /*af20*/  IMAD.MOV.U32 R126, RZ, RZ, R150 ;  /* 0x000000ffff7e7224 */ /* 0x000fe400078e0096 */
.L_x_17049:
[----:B------:R-:W-:Y:S05]  /*af30*/  BSYNC B2 ;  /* 0x0000000000027941 */ /* 0x000fea0003800000 */
.L_x_17047:
        /* <DEDUP_REMOVED lines=16> */
.L_x_17053:
[----:B------:R-:W-:Y:S05]  /*b040*/  BSYNC B3 ;  /* 0x0000000000037941 */ /* 0x000fea0003800000 */
.L_x_17052:
        /* <DEDUP_REMOVED lines=43> */
.L_x_17051:
[----:B------:R-:W-:Y:S05]  /*b300*/  BSYNC B2 ;  /* 0x0000000000027941 */ /* 0x000fea0003800000 */
.L_x_17050:
        /* <DEDUP_REMOVED lines=9> */
.L_x_17046:
        /* <DEDUP_REMOVED lines=12> */
.L_x_17055:
[----:B------:R-:W-:Y:S02]  /*b460*/  IMAD.MOV.U32 R126, RZ, RZ, R150 ;  /* 0x000000ffff7e7224 */ /* 0x000fe400078e0096 */
.L_x_17056:
[----:B------:R-:W-:Y:S05]  /*b470*/  BSYNC B2 ;  /* 0x0000000000027941 */ /* 0x000fea0003800000 */
.L_x_17054:
        /* <DEDUP_REMOVED lines=16> */
.L_x_17060:
[----:B------:R-:W-:Y:S05]  /*b580*/  BSYNC B3 ;  /* 0x0000000000037941 */ /* 0x000fea0003800000 */
.L_x_17059:
        /* <DEDUP_REMOVED lines=43> */
.L_x_17058:
[----:B------:R-:W-:Y:S05]  /*b840*/  BSYNC B2 ;  /* 0x0000000000027941 */ /* 0x000fea0003800000 */
.L_x_17057:
        /* <DEDUP_REMOVED lines=12> */
.L_x_17061:
        /* <DEDUP_REMOVED lines=12> */
.L_x_17064:
[----:B------:R-:W-:Y:S02]  /*b9d0*/  IMAD.MOV.U32 R69, RZ, RZ, R150 ;  /* 0x000000ffff457224 */ /* 0x000fe400078e0096 */
.L_x_17065:
[----:B------:R-:W-:Y:S05]  /*b9e0*/  BSYNC B2 ;  /* 0x0000000000027941 */ /* 0x000fea0003800000 */
.L_x_17063:
        /* <DEDUP_REMOVED lines=16> */
.L_x_17069:
[----:B------:R-:W-:Y:S05]  /*baf0*/  BSYNC B3 ;  /* 0x0000000000037941 */ /* 0x000fea0003800000 */
.L_x_17068:
        /* <DEDUP_REMOVED lines=43> */
.L_x_17067:
[----:B------:R-:W-:Y:S05]  /*bdb0*/  BSYNC B2 ;  /* 0x0000000000027941 */ /* 0x000fea0003800000 */
.L_x_17066:
        /* <DEDUP_REMOVED lines=9> */
.L_x_17062:
        /* <DEDUP_REMOVED lines=12> */
.L_x_17071:
[----:B------:R-:W-:Y:S02]  /*bf10*/  IMAD.MOV.U32 R69, RZ, RZ, R150 ;  /* 0x000000ffff457224 */ /* 0x000fe400078e0096 */
.L_x_17072:
[----:B------:R-:W-:Y:S05]  /*bf20*/  BSYNC B2 ;  /* 0x0000000000027941 */ /* 0x000fea0003800000 */
.L_x_17070:
        /* <DEDUP_REMOVED lines=16> */
.L_x_17076:
[----:B------:R-:W-:Y:S05]  /*c030*/  BSYNC B3 ;  /* 0x0000000000037941 */ /* 0x000fea0003800000 */
.L_x_17075:
        /* <DEDUP_REMOVED lines=43> */
.L_x_17074:
[----:B------:R-:W-:Y:S05]  /*c2f0*/  BSYNC B2 ;  /* 0x0000000000027941 */ /* 0x000fea0003800000 */
.L_x_17073:
        /* <DEDUP_REMOVED lines=12> */
.L_x_17077:
        /* <DEDUP_REMOVED lines=12> */
.L_x_17080:
[----:B------:R-:W-:Y:S02]  /*c480*/  IMAD.MOV.U32 R70, RZ, RZ, R150 ;  /* 0x000000ffff467224 */ /* 0x000fe400078e0096 */
.L_x_17081:
[----:B------:R-:W-:Y:S05]  /*c490*/  BSYNC B2 ;  /* 0x0000000000027941 */ /* 0x000fea0003800000 */
.L_x_17079:
        /* <DEDUP_REMOVED lines=16> */
.L_x_17085:
[----:B------:R-:W-:Y:S05]  /*c5a0*/  BSYNC B3 ;  /* 0x0000000000037941 */ /* 0x000fea0003800000 */
.L_x_17084:
        /* <DEDUP_REMOVED lines=43> */
.L_x_17083:
[----:B------:R-:W-:Y:S05]  /*c860*/  BSYNC B2 ;  /* 0x0000000000027941 */ /* 0x000fea0003800000 */
.L_x_17082:
        /* <DEDUP_REMOVED lines=9> */
.L_x_17078:
        /* <DEDUP_REMOVED lines=12> */
.L_x_17087:
[----:B------:R-:W-:Y:S02]  /*c9c0*/  IMAD.MOV.U32 R70, RZ, RZ, R150 ;  /* 0x000000ffff467224 */ /* 0x000fe400078e0096 */
.L_x_17088:
[----:B------:R-:W-:Y:S05]  /*c9d0*/  BSYNC B2 ;  /* 0x0000000000027941 */ /* 0x000fea0003800000 */
.L_x_17086:
        /* <DEDUP_REMOVED lines=16> */
.L_x_17092:
[----:B------:R-:W-:Y:S05]  /*cae0*/  BSYNC B3 ;  /* 0x0000000000037941 */ /* 0x000fea0003800000 */
.L_x_17091:
        /* <DEDUP_REMOVED lines=43> */
.L_x_17090:
[----:B------:R-:W-:Y:S05]  /*cda0*/  BSYNC B2 ;  /* 0x0000000000027941 */ /* 0x000fea0003800000 */
.L_x_17089:
        /* <DEDUP_REMOVED lines=12> */
.L_x_17093:
        /* <DEDUP_REMOVED lines=12> */
.L_x_17096:
[----:B------:R-:W-:Y:S02]  /*cf30*/  IMAD.MOV.U32 R163, RZ, RZ, R150 ;  /* 0x000000ffffa37224 */ /* 0x000fe400078e0096 */
.L_x_17097:
[----:B------:R-:W-:Y:S05]  /*cf40*/  BSYNC B2 ;  /* 0x0000000000027941 */ /* 0x000fea0003800000 */
.L_x_17095:
        /* <DEDUP_REMOVED lines=16> */
.L_x_17101:
[----:B------:R-:W-:Y:S05]  /*d050*/  BSYNC B3 ;  /* 0x0000000000037941 */ /* 0x000fea0003800000 */
.L_x_17100:
        /* <DEDUP_REMOVED lines=43> */
.L_x_17099:
[----:B------:R-:W-:Y:S05]  /*d310*/  BSYNC B2 ;  /* 0x0000000000027941 */ /* 0x000fea0003800000 */
.L_x_17098:
        /* <DEDUP_REMOVED lines=9> */
.L_x_17094:
        /* <DEDUP_REMOVED lines=12> */
.L_x_17103:
[----:B------:R-:W-:Y:S02]  /*d470*/  IMAD.MOV.U32 R168, RZ, RZ, R150 ;  /* 0x000000ffffa87224 */ /* 0x000fe400078e0096 */
.L_x_17104:
[----:B------:R-:W-:Y:S05]  /*d480*/  BSYNC B2 ;  /* 0x0000000000027941 */ /* 0x000fea0003800000 */
.L_x_17102:
        /* <DEDUP_REMOVED lines=16> */
.L_x_17108:
[----:B------:R-:W-:Y:S05]  /*d590*/  BSYNC B3 ;  /* 0x0000000000037941 */ /* 0x000fea0003800000 */
.L_x_17107:
        /* <DEDUP_REMOVED lines=43> */
.L_x_17106:
[----:B------:R-:W-:Y:S05]  /*d850*/  BSYNC B2 ;  /* 0x0000000000027941 */ /* 0x000fea0003800000 */
.L_x_17105:
        /* <DEDUP_REMOVED lines=12> */
.L_x_17109:
        /* <DEDUP_REMOVED lines=12> */
.L_x_17112:
[----:B------:R-:W-:Y:S02]  /*d9e0*/  IMAD.MOV.U32 R164, RZ, RZ, R150 ;  /* 0x000000ffffa47224 */ /* 0x000fe400078e0096 */
.L_x_17113:
[----:B------:R-:W-:Y:S05]  /*d9f0*/  BSYNC B2 ;  /* 0x0000000000027941 */ /* 0x000fea0003800000 */
.L_x_17111:
        /* <DEDUP_REMOVED lines=16> */
.L_x_17117:
[----:B------:R-:W-:Y:S05]  /*db00*/  BSYNC B3 ;  /* 0x0000000000037941 */ /* 0x000fea0003800000 */
.L_x_17116:
        /* <DEDUP_REMOVED lines=43> */
.L_x_17115:
[----:B------:R-:W-:Y:S05]  /*ddc0*/  BSYNC B2 ;  /* 0x0000000000027941 */ /* 0x000fea0003800000 */
.L_x_17114:
[----:B------:R-:W0:Y:S02]  /*ddd0*/  I2F.U32 R122, R164 ;  /* 0x000000a4007a7306 */ /* 0x000e240000201000 */
[----:B0-----:R-:W-:Y:S01]  /*dde0*/  FFMA.FTZ R122, R122, R121, 1.1641532182693481445e-10 ;  /* 0x2f0000007a7a7423 */ /* 0x001fe20000010079 */
[----:B------:R-:W-:-:S04]  /*ddf0*/  PRMT R121, RZ, 0x7610, R47 ;  /* 0x00007610ff797816 */ /* 0x000fc8000000002f */
[----:B------:R-:W-:Y:S01]  /*de00*/  FSETP.GTU.FTZ.AND P1, PT, R122, c[0x0][0x1e4], PT ;  /* 0x000079007a007a0b */ /* 0x000fe20003f3c000 */
[----:B------:R-:W-:-:S03]  /*de10*/  FMUL.FTZ R121, R121, c[0x0][0x1e8] ;  /* 0x00007a0079797a20 */ /* 0x000fc60000410000 */
[----:B------:R-:W-:Y:S02]  /*de20*/  SEL R164, RZ, 0x1, P1 ;  /* 0x00000001ffa47807 */ /* 0x000fe40000800000 */
[----:B------:R-:W-:-:S05]  /*de30*/  FSEL R121, R121, RZ, !P1 ;  /* 0x000000ff79797208 */ /* 0x000fca0004800000 */
[----:B------:R-:W-:-:S04]  /*de40*/  FADD.FTZ R71, R121, R71 ;  /* 0x0000004779477221 */ /* 0x000fc80000010000 */
[----:B------:R-:W-:Y:S02]  /*de50*/  @P0 FADD.FTZ R71, R55, R71 ;  /* 0x0000004737470221 */ /* 0x000fe40000010000 */
.L_x_17110:
        /* <DEDUP_REMOVED lines=10> */
[----:B------:R-:W-:Y:S02]  /*df00*/  SEL R121, RZ, 0x1, P2 ;  /* 0x00000001ff797807 */ /* 0x000fe40001000000 */
[----:B------:R-:W-:Y:S02]  /*df10*/  SEL R124, RZ, 0x1, P5 ;  /* 0x00000001ff7c7807 */ /* 0x000fe40002800000 */
[----:B------:R-:W-:Y:S02]  /*df20*/  SEL R126, RZ, 0x1, P0 ;  /* 0x00000001ff7e7807 */ /* 0x000fe40000000000 */
[----:B------:R-:W-:Y:S01]  /*df30*/  LOP3.LUT R123, R123, R125, R121, 0xfe, !PT ;  /* 0x0000007d7b7b7212 */ /* 0x000fe200078efe79 */
[----:B------:R-:W-:Y:S01]  /*df40*/  IMAD.WIDE.U32 R124, R124, 0x10000, RZ ;  /* 0x000100007c7c7825 */ /* 0x000fe200078e00ff */
[----:B------:R-:W-:-:S02]  /*df50*/  LOP3.LUT P6, RZ, R141, 0x8, RZ, 0xc0, !PT ;  /* 0x000000088dff7812 */ /* 0x000fc400078cc0ff */
        /* <DEDUP_REMOVED lines=8> */
[----:B------:R-:W-:Y:S02]  /*dfe0*/  LOP3.LUT R124, R121, R124, RZ, 0xfc, !PT ;  /* 0x0000007c797c7212 */ /* 0x000fe400078efcff */
[----:B------:R-:W-:Y:S01]  /*dff0*/  SHF.L.U64.HI R121, R120, 0x3, RZ ;  /* 0x0000000378797819 */ /* 0x000fe200000102ff */
        /* <DEDUP_REMOVED lines=25> */
.L_x_17118:
[----:B------:R-:W-:Y:S02]  /*e190*/  IADD3 R120, R120, 0x20, RZ ;  /* 0x0000002078787810 */ /* 0x000fe40007ffe0ff */
.L_x_16989:
[----:B------:R-:W-:Y:S05]  /*e1a0*/  BSYNC B1 ;  /* 0x0000000000017941 */ /* 0x000fea0003800000 */
.L_x_16988:
        /* <DEDUP_REMOVED lines=21> */
[----:B--2---:R-:W-:-:S04]  /*e300*/  IADD3 R74, R149, 0x1, RZ ;  /* 0x00000001954a7810 */ /* 0x004fc80007ffe0ff */
        /* <DEDUP_REMOVED lines=9> */
.L_x_17122:
[----:B-1----:R-:W-:Y:S02]  /*e3a0*/  IMAD.MOV.U32 R121, RZ, RZ, R150 ;  /* 0x000000ffff797224 */ /* 0x002fe400078e0096 */
.L_x_17123:
[----:B------:R-:W-:Y:S05]  /*e3b0*/  BSYNC B2 ;  /* 0x0000000000027941 */ /* 0x000fea0003800000 */
.L_x_17121:
        /* <DEDUP_REMOVED lines=16> */
.L_x_17127:
[----:B------:R-:W-:Y:S05]  /*e4c0*/  BSYNC B3 ;  /* 0x0000000000037941 */ /* 0x000fea0003800000 */
.L_x_17126:
[----:B------:R-:W-:Y:S01]  /*e4d0*/  LOP3.LUT R72, R72, UR5, R147, 0x96, !PT ;  /* 0x0000000548487c12 */ /* 0x000fe2000f8e9693 */
[----:B------:R-:W-:-:S04]  /*e4e0*/  IMAD.HI.U32 R74, R144, -0x326172a9, RZ ;  /* 0xcd9e8d57904a7827 */ /* 0x000fc800078e00ff */
[----:B0-----:R-:W-:Y:S01]  /*e4f0*/  IMAD R122, R144, -0x326172a9, RZ ;  /* 0xcd9e8d57907a7824 */ /* 0x001fe200078e02ff */
        /* <DEDUP_REMOVED lines=40> */
.L_x_17125:
[----:B------:R-:W-:Y:S05]  /*e780*/  BSYNC B2 ;  /* 0x0000000000027941 */ /* 0x000fea0003800000 */
.L_x_17124:
[----:B------:R1:W2:Y:S01]  /*e790*/  I2F.U32 R72, R121 ;  /* 0x0000007900487306 */ /* 0x0002a20000201000 */
[----:B------:R-:W-:Y:S02]  /*e7a0*/  ISETP.NE.U32.AND P1, PT, RZ, c[0x0][0x178], PT ;  /* 0x00005e00ff007a0c */ /* 0x000fe40003f25070 */
[----:B------:R-:W-:Y:S02]  /*e7b0*/  LOP3.LUT R141, R141, 0xfffffff7, RZ, 0xc0, !PT ;  /* 0xfffffff78d8d7812 */ /* 0x000fe400078ec0ff */
[----:B------:R-:W-:Y:S01]  /*e7c0*/  ISETP.NE.AND.EX P1, PT, RZ, c[0x0][0x17c], PT, P1 ;  /* 0x00005f00ff007a0c */ /* 0x000fe20003f25310 */
[----:B-1----:R-:W-:-:S04]  /*e7d0*/  IMAD.MOV.U32 R121, RZ, RZ, 0x2f800000 ;  /* 0x2f800000ff797424 */ /* 0x002fc800078e00ff */
[----:B--2---:R-:W-:-:S05]  /*e7e0*/  FFMA.FTZ R72, R72, R121, 1.1641532182693481445e-10 ;  /* 0x2f00000048487423 */ /* 0x004fca0000010079 */
        /* <DEDUP_REMOVED lines=11> */
.L_x_17128:
        /* <DEDUP_REMOVED lines=12> */
.L_x_17131:
[----:B------:R-:W-:Y:S02]  /*e960*/  IMAD.MOV.U32 R73, RZ, RZ, R150 ;  /* 0x000000ffff497224 */ /* 0x000fe400078e0096 */
.L_x_17132:
[----:B------:R-:W-:Y:S05]  /*e970*/  BSYNC B2 ;  /* 0x0000000000027941 */ /* 0x000fea0003800000 */
.L_x_17130:
        /* <DEDUP_REMOVED lines=16> */
.L_x_17136:
[----:B------:R-:W-:Y:S05]  /*ea80*/  BSYNC B3 ;  /* 0x0000000000037941 */ /* 0x000fea0003800000 */
.L_x_17135:
[----:B------:R-:W-:Y:S01]  /*ea90*/  LOP3.LUT R74, R74, UR5, R147, 0x96, !PT ;  /* 0x000000054a4a7c12 */ /* 0x000fe2000f8e9693 */
[----:B0-----:R-:W-:-:S04]  /*eaa0*/  IMAD.HI.U32 R122, R144, -0x326172a9, RZ ;  /* 0xcd9e8d57907a7827 */ /* 0x001fc800078e00ff */
        /* <DEDUP_REMOVED lines=41> */
.L_x_17134:
[----:B------:R-:W-:Y:S05]  /*ed40*/  BSYNC B2 ;  /* 0x0000000000027941 */ /* 0x000fea0003800000 */
.L_x_17133:
[----:B------:R-:W1:Y:S02]  /*ed50*/  I2F.U32 R73, R73 ;  /* 0x0000004900497306 */ /* 0x000e640000201000 */
[----:B-1----:R-:W-:-:S05]  /*ed60*/  FFMA.FTZ R73, R73, R121, 1.1641532182693481445e-10 ;  /* 0x2f00000049497423 */ /* 0x002fca0000010079 */
[----:B------:R-:W-:Y:S02]  /*ed70*/  FSETP.GTU.FTZ.AND P2, PT, R73, c[0x0][0x1e4], PT ;  /* 0x0000790049007a0b */ /* 0x000fe40003f5c000 */
[----:B------:R-:W-:Y:S02]  /*ed80*/  PRMT R73, RZ, 0x5410, R44 ;  /* 0x00005410ff497816 */ /* 0x000fe4000000002c */
[----:B------:R-:W-:-:S03]  /*ed90*/  SEL R157, RZ, 0x1, P2 ;  /* 0x00000001ff9d7807 */ /* 0x000fc60001000000 */
[----:B------:R-:W-:-:S05]  /*eda0*/  FMUL.FTZ R73, R73, c[0x0][0x1e8] ;  /* 0x00007a0049497a20 */ /* 0x000fca0000410000 */
[----:B------:R-:W-:-:S05]  /*edb0*/  FSEL R73, R73, RZ, !P2 ;  /* 0x000000ff49497208 */ /* 0x000fca0005000000 */
[----:B------:R-:W-:-:S04]  /*edc0*/  FADD.FTZ R72, R73, R72 ;  /* 0x0000004849487221 */ /* 0x000fc80000010000 */
[----:B------:R-:W-:Y:S02]  /*edd0*/  @P0 FADD.FTZ R72, R48, R72 ;  /* 0x0000004830480221 */ /* 0x000fe40000010000 */
.L_x_17129:
        /* <DEDUP_REMOVED lines=12> */
.L_x_17138:
[----:B------:R-:W-:Y:S02]  /*eea0*/  IMAD.MOV.U32 R73, RZ, RZ, R150 ;  /* 0x000000ffff497224 */ /* 0x000fe400078e0096 */
.L_x_17139:
[----:B------:R-:W-:Y:S05]  /*eeb0*/  BSYNC B2 ;  /* 0x0000000000027941 */ /* 0x000fea0003800000 */
.L_x_17137:
        /* <DEDUP_REMOVED lines=16> */
.L_x_17143:
[----:B------:R-:W-:Y:S05]  /*efc0*/  BSYNC B3 ;  /* 0x0000000000037941 */ /* 0x000fea0003800000 */
.L_x_17142:
        /* <DEDUP_REMOVED lines=43> */
.L_x_17141:
[----:B------:R-:W-:Y:S05]  /*f280*/  BSYNC B2 ;  /* 0x0000000000027941 */ /* 0x000fea0003800000 */
.L_x_17140:
[----:B------:R-:W1:Y:S01]  /*f290*/  I2F.U32 R73, R73 ;  /* 0x0000004900497306 */ /* 0x000e620000201000 */
[----:B------:R-:W-:Y:S02]  /*f2a0*/  PRMT R76, RZ, 0x7610, R76 ;  /* 0x00007610ff4c7816 */ /* 0x000fe4000000004c */
[----:B------:R-:W-:-:S03]  /*f2b0*/  LOP3.LUT R141, R141, 0xfffffffb, RZ, 0xc0, !PT ;  /* 0xfffffffb8d8d7812 */ /* 0x000fc600078ec0ff */
        /* <DEDUP_REMOVED lines=11> */
.L_x_17144:
        /* <DEDUP_REMOVED lines=12> */
.L_x_17147:
[----:B------:R-:W-:Y:S02]  /*f430*/  IMAD.MOV.U32 R76, RZ, RZ, R150 ;  /* 0x000000ffff4c7224 */ /* 0x000fe400078e0096 */
.L_x_17148:
[----:B------:R-:W-:Y:S05]  /*f440*/  BSYNC B2 ;  /* 0x0000000000027941 */ /* 0x000fea0003800000 */
.L_x_17146:
        /* <DEDUP_REMOVED lines=16> */
.L_x_17152:
[----:B------:R-:W-:Y:S05]  /*f550*/  BSYNC B3 ;  /* 0x0000000000037941 */ /* 0x000fea0003800000 */
.L_x_17151:
        /* <DEDUP_REMOVED lines=43> */
.L_x_17150:
[----:B------:R-:W-:Y:S05]  /*f810*/  BSYNC B2 ;  /* 0x0000000000027941 */ /* 0x000fea0003800000 */
.L_x_17149:
        /* <DEDUP_REMOVED lines=9> */
.L_x_17145:
[C---:B------:R-:W-:Y:S01]  /*f8b0*/  ISETP.NE.AND P2, PT, R75.reuse, 0x1, PT ;  /* 0x000000014b00780c */ /* 0x040fe20003f45270 */
[----:B------:R-:W-:Y:S01]  /*f8c0*/  BSSY B2, `(.L_x_17153) ;  /* 0x000000c000027945 */ /* 0x000fe20003800000 */
[----:B0-----:R-:W-:-:S11]  /*f8d0*/  IADD3 R123, R75, 0x1, RZ ;  /* 0x000000014b7b7810 */ /* 0x001fd60007ffe0ff */
        /* <DEDUP_REMOVED lines=9> */
.L_x_17154:
[----:B------:R-:W-:Y:S02]  /*f970*/  IMAD.MOV.U32 R76, RZ, RZ, R150 ;  /* 0x000000ffff4c7224 */ /* 0x000fe400078e0096 */
.L_x_17155:
[----:B------:R-:W-:Y:S05]  /*f980*/  BSYNC B2 ;  /* 0x0000000000027941 */ /* 0x000fea0003800000 */
.L_x_17153:
        /* <DEDUP_REMOVED lines=16> */
.L_x_17159:
[----:B------:R-:W-:Y:S05]  /*fa90*/  BSYNC B3 ;  /* 0x0000000000037941 */ /* 0x000fea0003800000 */
.L_x_17158:
        /* <DEDUP_REMOVED lines=43> */
.L_x_17157:
[----:B------:R-:W-:Y:S05]  /*fd50*/  BSYNC B2 ;  /* 0x0000000000027941 */ /* 0x000fea0003800000 */
.L_x_17156:
        /* <DEDUP_REMOVED lines=14> */
.L_x_17160:
        /* <DEDUP_REMOVED lines=12> */
.L_x_17163:
[----:B------:R-:W-:Y:S02]  /*ff00*/  IMAD.MOV.U32 R75, RZ, RZ, R150 ;  /* 0x000000ffff4b7224 */ /* 0x000fe400078e0096 */
.L_x_17164:
[----:B------:R-:W-:Y:S05]  /*ff10*/  BSYNC B2 ;  /* 0x0000000000027941 */ /* 0x000fea0003800000 */
.L_x_17162:
        /* <DEDUP_REMOVED lines=16> */
.L_x_17168:
[----:B------:R-:W-:Y:S05]  /*10020*/  BSYNC B3 ;  /* 0x0000000000037941 */ /* 0x000fea0003800000 */
.L_x_17167:
        /* <DEDUP_REMOVED lines=43> */
.L_x_17166:
[----:B------:R-:W-:Y:S05]  /*102e0*/  BSYNC B2 ;  /* 0x0000000000027941 */ /* 0x000fea0003800000 */
.L_x_17165:
        /* <DEDUP_REMOVED lines=9> */
.L_x_17161:
        /* <DEDUP_REMOVED lines=12> */
.L_x_17170:
[----:B------:R-:W-:Y:S02]  /*10440*/  IMAD.MOV.U32 R75, RZ, RZ, R150 ;  /* 0x000000ffff4b7224 */ /* 0x000fe400078e0096 */
.L_x_17171:
[----:B------:R-:W-:Y:S05]  /*10450*/  BSYNC B2 ;  /* 0x0000000000027941 */ /* 0x000fea0003800000 */
.L_x_17169:
        /* <DEDUP_REMOVED lines=16> */
.L_x_17175:
[----:B------:R-:W-:Y:S05]  /*10560*/  BSYNC B3 ;  /* 0x0000000000037941 */ /* 0x000fea0003800000 */
.L_x_17174:
        /* <DEDUP_REMOVED lines=43> */
.L_x_17173:
[----:B------:R-:W-:Y:S05]  /*10820*/  BSYNC B2 ;  /* 0x0000000000027941 */ /* 0x000fea0003800000 */
.L_x_17172:
        /* <DEDUP_REMOVED lines=14> */
.L_x_17176:
        /* <DEDUP_REMOVED lines=12> */
.L_x_17179:
[----:B------:R-:W-:Y:S02]  /*109d0*/  IMAD.MOV.U32 R126, RZ, RZ, R150 ;  /* 0x000000ffff7e7224 */ /* 0x000fe400078e0096 */
.L_x_17180:
[----:B------:R-:W-:Y:S05]  /*109e0*/  BSYNC B2 ;  /* 0x0000000000027941 */ /* 0x000fea0003800000 */
.L_x_17178:
        /* <DEDUP_REMOVED lines=16> */
.L_x_17184:
[----:B------:R-:W-:Y:S05]  /*10af0*/  BSYNC B3 ;  /* 0x0000000000037941 */ /* 0x000fea0003800000 */
.L_x_17183:
        /* <DEDUP_REMOVED lines=43> */
.L_x_17182:
[----:B------:R-:W-:Y:S05]  /*10db0*/  BSYNC B2 ;  /* 0x0000000000027941 */ /* 0x000fea0003800000 */
.L_x_17181:
        /* <DEDUP_REMOVED lines=9> */
.L_x_17177:
        /* <DEDUP_REMOVED lines=12> */
.L_x_17186:
[----:B------:R-:W-:Y:S02]  /*10f10*/  IMAD.MOV.U32 R126, RZ, RZ, R150 ;  /* 0x000000ffff7e7224 */ /* 0x000fe400078e0096 */
.L_x_17187:
[----:B------:R-:W-:Y:S05]  /*10f20*/  BSYNC B2 ;  /* 0x0000000000027941 */ /* 0x000fea0003800000 */
.L_x_17185:
        /* <DEDUP_REMOVED lines=16> */
.L_x_17191:
[----:B------:R-:W-:Y:S05]  /*11030*/  BSYNC B3 ;  /* 0x0000000000037941 */ /* 0x000fea0003800000 */
.L_x_17190:
        /* <DEDUP_REMOVED lines=43> */
.L_x_17189:
[----:B------:R-:W-:Y:S05]  /*112f0*/  BSYNC B2 ;  /* 0x0000000000027941 */ /* 0x000fea0003800000 */
.L_x_17188:
        /* <DEDUP_REMOVED lines=12> */
.L_x_17192:
        /* <DEDUP_REMOVED lines=12> */
.L_x_17195:
[----:B------:R-:W-:Y:S02]  /*11480*/  IMAD.MOV.U32 R77, RZ, RZ, R150 ;  /* 0x000000ffff4d7224 */ /* 0x000fe400078e0096 */
.L_x_17196:
[----:B------:R-:W-:Y:S05]  /*11490*/  BSYNC B2 ;  /* 0x0000000000027941 */ /* 0x000fea0003800000 */
.L_x_17194:
        /* <DEDUP_REMOVED lines=16> */
.L_x_17200:
[----:B------:R-:W-:Y:S05]  /*115a0*/  BSYNC B3 ;  /* 0x0000000000037941 */ /* 0x000fea0003800000 */
.L_x_17199:
        /* <DEDUP_REMOVED lines=43> */
.L_x_17198:
[----:B------:R-:W-:Y:S05]  /*11860*/  BSYNC B2 ;  /* 0x0000000000027941 */ /* 0x000fea0003800000 */
.L_x_17197:
        /* <DEDUP_REMOVED lines=9> */
.L_x_17193:
        /* <DEDUP_REMOVED lines=12> */
.L_x_17202:
[----:B------:R-:W-:Y:S02]  /*119c0*/  IMAD.MOV.U32 R77, RZ, RZ, R150 ;  /* 0x000000ffff4d7224 */ /* 0x000fe400078e0096 */
.L_x_17203:
[----:B------:R-:W-:Y:S05]  /*119d0*/  BSYNC B2 ;  /* 0x0000000000027941 */ /* 0x000fea0003800000 */
.L_x_17201:
        /* <DEDUP_REMOVED lines=16> */
.L_x_17207:
[----:B------:R-:W-:Y:S05]  /*11ae0*/  BSYNC B3 ;  /* 0x0000000000037941 */ /* 0x000fea0003800000 */
.L_x_17206:
        /* <DEDUP_REMOVED lines=43> */
.L_x_17205:
[----:B------:R-:W-:Y:S05]  /*11da0*/  BSYNC B2 ;  /* 0x0000000000027941 */ /* 0x000fea0003800000 */
.L_x_17204:
        /* <DEDUP_REMOVED lines=12> */
.L_x_17208:
        /* <DEDUP_REMOVED lines=12> */
.L_x_17211:
[----:B------:R-:W-:Y:S02]  /*11f30*/  IMAD.MOV.U32 R78, RZ, RZ, R150 ;  /* 0x000000ffff4e7224 */ /* 0x000fe400078e0096 */
.L_x_17212:
[----:B------:R-:W-:Y:S05]  /*11f40*/  BSYNC B2 ;  /* 0x0000000000027941 */ /* 0x000fea0003800000 */
.L_x_17210:
        /* <DEDUP_REMOVED lines=16> */
.L_x_17216:
[----:B------:R-:W-:Y:S05]  /*12050*/  BSYNC B3 ;  /* 0x0000000000037941 */ /* 0x000fea0003800000 */
.L_x_17215:
        /* <DEDUP_REMOVED lines=43> */
.L_x_17214:
[----:B------:R-:W-:Y:S05]  /*12310*/  BSYNC B2 ;  /* 0x0000000000027941 */ /* 0x000fea0003800000 */
.L_x_17213:
        /* <DEDUP_REMOVED lines=9> */
.L_x_17209:
        /* <DEDUP_REMOVED lines=12> */
.L_x_17218:
[----:B------:R-:W-:Y:S02]  /*12470*/  IMAD.MOV.U32 R78, RZ, RZ, R150 ;  /* 0x000000ffff4e7224 */ /* 0x000fe400078e0096 */
.L_x_17219:
[----:B------:R-:W-:Y:S05]  /*12480*/  BSYNC B2 ;  /* 0x0000000000027941 */ /* 0x000fea0003800000 */
.L_x_17217:
        /* <DEDUP_REMOVED lines=16> */
.L_x_17223:
[----:B------:R-:W-:Y:S05]  /*12590*/  BSYNC B3 ;  /* 0x0000000000037941 */ /* 0x000fea0003800000 */
.L_x_17222:
        /* <DEDUP_REMOVED lines=43> */
.L_x_17221:
[----:B------:R-:W-:Y:S05]  /*12850*/  BSYNC B2 ;  /* 0x0000000000027941 */ /* 0x000fea0003800000 */
.L_x_17220:
        /* <DEDUP_REMOVED lines=12> */
.L_x_17224:
        /* <DEDUP_REMOVED lines=12> */
.L_x_17227:
[----:B------:R-:W-:Y:S02]  /*129e0*/  IMAD.MOV.U32 R163, RZ, RZ, R150 ;  /* 0x000000ffffa37224 */ /* 0x000fe400078e0096 */
.L_x_17228:
[----:B------:R-:W-:Y:S05]  /*129f0*/  BSYNC B2 ;  /* 0x0000000000027941 */ /* 0x000fea0003800000 */
.L_x_17226:
        /* <DEDUP_REMOVED lines=16> */
.L_x_17232:
[----:B------:R-:W-:Y:S05]  /*12b00*/  BSYNC B3 ;  /* 0x0000000000037941 */ /* 0x000fea0003800000 */
.L_x_17231:
        /* <DEDUP_REMOVED lines=43> */
.L_x_17230:
[----:B------:R-:W-:Y:S05]  /*12dc0*/  BSYNC B2 ;  /* 0x0000000000027941 */ /* 0x000fea0003800000 */
.L_x_17229:
        /* <DEDUP_REMOVED lines=9> */
.L_x_17225:
        /* <DEDUP_REMOVED lines=12> */
.L_x_17234:
[----:B------:R-:W-:Y:S02]  /*12f20*/  IMAD.MOV.U32 R168, RZ, RZ, R150 ;  /* 0x000000ffffa87224 */ /* 0x000fe400078e0096 */
.L_x_17235:
[----:B------:R-:W-:Y:S05]  /*12f30*/  BSYNC B2 ;  /* 0x0000000000027941 */ /* 0x000fea0003800000 */
.L_x_17233:
        /* <DEDUP_REMOVED lines=16> */
.L_x_17239:
[----:B------:R-:W-:Y:S05]  /*13040*/  BSYNC B3 ;  /* 0x0000000000037941 */ /* 0x000fea0003800000 */
.L_x_17238:
        /* <DEDUP_REMOVED lines=43> */
.L_x_17237:
[----:B------:R-:W-:Y:S05]  /*13300*/  BSYNC B2 ;  /* 0x0000000000027941 */ /* 0x000fea0003800000 */
.L_x_17236:
        /* <DEDUP_REMOVED lines=12> */
.L_x_17240:
        /* <DEDUP_REMOVED lines=12> */
.L_x_17243:
[----:B------:R-:W-:Y:S02]  /*13490*/  IMAD.MOV.U32 R164, RZ, RZ, R150 ;  /* 0x000000ffffa47224 */ /* 0x000fe400078e0096 */
.L_x_17244:
[----:B------:R-:W-:Y:S05]  /*134a0*/  BSYNC B2 ;  /* 0x0000000000027941 */ /* 0x000fea0003800000 */
.L_x_17242:
        /* <DEDUP_REMOVED lines=16> */
.L_x_17248:
[----:B------:R-:W-:Y:S05]  /*135b0*/  BSYNC B3 ;  /* 0x0000000000037941 */ /* 0x000fea0003800000 */
.L_x_17247:
        /* <DEDUP_REMOVED lines=43> */
.L_x_17246:
[----:B------:R-:W-:Y:S05]  /*13870*/  BSYNC B2 ;  /* 0x0000000000027941 */ /* 0x000fea0003800000 */
.L_x_17245:
        /* <DEDUP_REMOVED lines=9> */
.L_x_17241:
        /* <DEDUP_REMOVED lines=51> */
.L_x_17249:
[----:B------:R-:W-:Y:S02]  /*13c40*/  IADD3 R120, R120, 0x20, RZ ;  /* 0x0000002078787810 */ /* 0x000fe40007ffe0ff */
.L_x_17120:
[----:B------:R-:W-:Y:S05]  /*13c50*/  BSYNC B1 ;  /* 0x0000000000017941 */ /* 0x000fea0003800000 */
.L_x_17119:
        /* <DEDUP_REMOVED lines=31> */
.L_x_17253:
[----:B-1----:R-:W-:Y:S02]  /*13e50*/  IMAD.MOV.U32 R121, RZ, RZ, R150 ;  /* 0x000000ffff797224 */ /* 0x002fe400078e0096 */
.L_x_17254:
[----:B------:R-:W-:Y:S05]  /*13e60*/  BSYNC B2 ;  /* 0x0000000000027941 */ /* 0x000fea0003800000 */
.L_x_17252:
        /* <DEDUP_REMOVED lines=16> */
.L_x_17258:
[----:B------:R-:W-:Y:S05]  /*13f70*/  BSYNC B3 ;  /* 0x0000000000037941 */ /* 0x000fea0003800000 */
.L_x_17257:
        /* <DEDUP_REMOVED lines=43> */
.L_x_17256:
[----:B------:R-:W-:Y:S05]  /*14230*/  BSYNC B2 ;  /* 0x0000000000027941 */ /* 0x000fea0003800000 */
.L_x_17255:
        /* <DEDUP_REMOVED lines=17> */
.L_x_17259:
        /* <DEDUP_REMOVED lines=12> */
.L_x_17262:
[----:B------:R-:W-:Y:S02]  /*14410*/  IMAD.MOV.U32 R81, RZ, RZ, R150 ;  /* 0x000000ffff517224 */ /* 0x000fe400078e0096 */
.L_x_17263:
[----:B------:R-:W-:Y:S05]  /*14420*/  BSYNC B2 ;  /* 0x0000000000027941 */ /* 0x000fea0003800000 */
.L_x_17261:
        /* <DEDUP_REMOVED lines=16> */
.L_x_17267:
[----:B------:R-:W-:Y:S05]  /*14530*/  BSYNC B3 ;  /* 0x0000000000037941 */ /* 0x000fea0003800000 */
.L_x_17266:
        /* <DEDUP_REMOVED lines=43> */
.L_x_17265:
[----:B------:R-:W-:Y:S05]  /*147f0*/  BSYNC B2 ;  /* 0x0000000000027941 */ /* 0x000fea0003800000 */
.L_x_17264:
        /* <DEDUP_REMOVED lines=9> */
.L_x_17260:
        /* <DEDUP_REMOVED lines=12> */
.L_x_17269:
[----:B------:R-:W-:Y:S02]  /*14950*/  IMAD.MOV.U32 R81, RZ, RZ, R150 ;  /* 0x000000ffff517224 */ /* 0x000fe400078e0096 */
.L_x_17270:
[----:B------:R-:W-:Y:S05]  /*14960*/  BSYNC B2 ;  /* 0x0000000000027941 */ /* 0x000fea0003800000 */
.L_x_17268:
        /* <DEDUP_REMOVED lines=16> */
.L_x_17274:
[----:B------:R-:W-:Y:S05]  /*14a70*/  BSYNC B3 ;  /* 0x0000000000037941 */ /* 0x000fea0003800000 */
.L_x_17273:
        /* <DEDUP_REMOVED lines=43> */
.L_x_17272:
[----:B------:R-:W-:Y:S05]  /*14d30*/  BSYNC B2 ;  /* 0x0000000000027941 */ /* 0x000fea0003800000 */
.L_x_17271:
        /* <DEDUP_REMOVED lines=14> */
.L_x_17275:
        /* <DEDUP_REMOVED lines=12> */
.L_x_17278:
[----:B------:R-:W-:Y:S02]  /*14ee0*/  IMAD.MOV.U32 R84, RZ, RZ, R150 ;  /* 0x000000ffff547224 */ /* 0x000fe400078e0096 */
.L_x_17279:
[----:B------:R-:W-:Y:S05]  /*14ef0*/  BSYNC B2 ;  /* 0x0000000000027941 */ /* 0x000fea0003800000 */
.L_x_17277:
        /* <DEDUP_REMOVED lines=16> */
.L_x_17283:
[----:B------:R-:W-:Y:S05]  /*15000*/  BSYNC B3 ;  /* 0x0000000000037941 */ /* 0x000fea0003800000 */
.L_x_17282:
        /* <DEDUP_REMOVED lines=43> */
.L_x_17281:
[----:B------:R-:W-:Y:S05]  /*152c0*/  BSYNC B2 ;  /* 0x0000000000027941 */ /* 0x000fea0003800000 */
.L_x_17280:
        /* <DEDUP_REMOVED lines=9> */
.L_x_17276:
        /* <DEDUP_REMOVED lines=12> */
.L_x_17285:
[----:B------:R-:W-:Y:S02]  /*15420*/  IMAD.MOV.U32 R84, RZ, RZ, R150 ;  /* 0x000000ffff547224 */ /* 0x000fe400078e0096 */
.L_x_17286:
[----:B------:R-:W-:Y:S05]  /*15430*/  BSYNC B2 ;  /* 0x0000000000027941 */ /* 0x000fea0003800000 */
.L_x_17284:
        /* <DEDUP_REMOVED lines=16> */
.L_x_17290:
[----:B------:R-:W-:Y:S05]  /*15540*/  BSYNC B3 ;  /* 0x0000000000037941 */ /* 0x000fea0003800000 */
.L_x_17289:
        /* <DEDUP_REMOVED lines=43> */
.L_x_17288:
[----:B------:R-:W-:Y:S05]  /*15800*/  BSYNC B2 ;  /* 0x0000000000027941 */ /* 0x000fea0003800000 */
.L_x_17287:
        /* <DEDUP_REMOVED lines=14> */
.L_x_17291:
        /* <DEDUP_REMOVED lines=12> */
.L_x_17294:
[----:B------:R-:W-:Y:S02]  /*159b0*/  IMAD.MOV.U32 R83, RZ, RZ, R150 ;  /* 0x000000ffff537224 */ /* 0x000fe400078e0096 */
.L_x_17295:
[----:B------:R-:W-:Y:S05]  /*159c0*/  BSYNC B2 ;  /* 0x0000000000027941 */ /* 0x000fea0003800000 */
.L_x_17293:
        /* <DEDUP_REMOVED lines=16> */
.L_x_17299:
[----:B------:R-:W-:Y:S05]  /*15ad0*/  BSYNC B3 ;  /* 0x0000000000037941 */ /* 0x000fea0003800000 */
.L_x_17298:
        /* <DEDUP_REMOVED lines=43> */
.L_x_17297:
[----:B------:R-:W-:Y:S05]  /*15d90*/  BSYNC B2 ;  /* 0x0000000000027941 */ /* 0x000fea0003800000 */
.L_x_17296:
        /* <DEDUP_REMOVED lines=9> */
.L_x_17292:
        /* <DEDUP_REMOVED lines=12> */
.L_x_17301:
[----:B------:R-:W-:Y:S02]  /*15ef0*/  IMAD.MOV.U32 R83, RZ, RZ, R150 ;  /* 0x000000ffff537224 */ /* 0x000fe400078e0096 */
.L_x_17302:
[----:B------:R-:W-:Y:S05]  /*15f00*/  BSYNC B2 ;  /* 0x0000000000027941 */ /* 0x000fea0003800000 */
.L_x_17300:
        /* <DEDUP_REMOVED lines=16> */
.L_x_17306:
[----:B------:R-:W-:Y:S05]  /*16010*/  BSYNC B3 ;  /* 0x0000000000037941 */ /* 0x000fea0003800000 */
.L_x_17305:
        /* <DEDUP_REMOVED lines=43> */
.L_x_17304:
[----:B------:R-:W-:Y:S05]  /*162d0*/  BSYNC B2 ;  /* 0x0000000000027941 */ /* 0x000fea0003800000 */
.L_x_17303:
        /* <DEDUP_REMOVED lines=14> */
.L_x_17307:
        /* <DEDUP_REMOVED lines=12> */
.L_x_17310:
[----:B------:R-:W-:Y:S02]  /*16480*/  IMAD.MOV.U32 R126, RZ, RZ, R150 ;  /* 0x000000ffff7e7224 */ /* 0x000fe400078e0096 */
.L_x_17311:
[----:B------:R-:W-:Y:S05]  /*16490*/  BSYNC B2 ;  /* 0x0000000000027941 */ /* 0x000fea0003800000 */
.L_x_17309:
        /* <DEDUP_REMOVED lines=16> */
.L_x_17315:
[----:B------:R-:W-:Y:S05]  /*165a0*/  BSYNC B3 ;  /* 0x0000000000037941 */ /* 0x000fea0003800000 */
.L_x_17314:
        /* <DEDUP_REMOVED lines=43> */
.L_x_17313:
[----:B------:R-:W-:Y:S05]  /*16860*/  BSYNC B2 ;  /* 0x0000000000027941 */ /* 0x000fea0003800000 */
.L_x_17312:
        /* <DEDUP_REMOVED lines=9> */
.L_x_17308:
        /* <DEDUP_REMOVED lines=12> */
.L_x_17317:
[----:B------:R-:W-:Y:S02]  /*169c0*/  IMAD.MOV.U32 R126, RZ, RZ, R150 ;  /* 0x000000ffff7e7224 */ /* 0x000fe400078e0096 */
.L_x_17318:
[----:B------:R-:W-:Y:S05]  /*169d0*/  BSYNC B2 ;  /* 0x0000000000027941 */ /* 0x000fea0003800000 */
.L_x_17316:
        /* <DEDUP_REMOVED lines=16> */
.L_x_17322:
[----:B------:R-:W-:Y:S05]  /*16ae0*/  BSYNC B3 ;  /* 0x0000000000037941 */ /* 0x000fea0003800000 */
.L_x_17321:
        /* <DEDUP_REMOVED lines=43> */
.L_x_17320:
[----:B------:R-:W-:Y:S05]  /*16da0*/  BSYNC B2 ;  /* 0x0000000000027941 */ /* 0x000fea0003800000 */
.L_x_17319:
        /* <DEDUP_REMOVED lines=12> */
.L_x_17323:
        /* <DEDUP_REMOVED lines=12> */
.L_x_17326:
[----:B------:R-:W-:Y:S02]  /*16f30*/  IMAD.MOV.U32 R85, RZ, RZ, R150 ;  /* 0x000000ffff557224 */ /* 0x000fe400078e0096 */
.L_x_17327:
[----:B------:R-:W-:Y:S05]  /*16f40*/  BSYNC B2 ;  /* 0x0000000000027941 */ /* 0x000fea0003800000 */
.L_x_17325:
        /* <DEDUP_REMOVED lines=16> */
.L_x_17331:
[----:B------:R-:W-:Y:S05]  /*17050*/  BSYNC B3 ;  /* 0x0000000000037941 */ /* 0x000fea0003800000 */
.L_x_17330:
        /* <DEDUP_REMOVED lines=43> */
.L_x_17329:
[----:B------:R-:W-:Y:S05]  /*17310*/  BSYNC B2 ;  /* 0x0000000000027941 */ /* 0x000fea0003800000 */
.L_x_17328:
        /* <DEDUP_REMOVED lines=9> */
.L_x_17324:
        /* <DEDUP_REMOVED lines=12> */
.L_x_17333:
[----:B------:R-:W-:Y:S02]  /*17470*/  IMAD.MOV.U32 R85, RZ, RZ, R150 ;  /* 0x000000ffff557224 */ /* 0x000fe400078e0096 */
.L_x_17334:
[----:B------:R-:W-:Y:S05]  /*17480*/  BSYNC B2 ;  /* 0x0000000000027941 */ /* 0x000fea0003800000 */
.L_x_17332:
        /* <DEDUP_REMOVED lines=16> */
.L_x_17338:
[----:B------:R-:W-:Y:S05]  /*17590*/  BSYNC B3 ;  /* 0x0000000000037941 */ /* 0x000fea0003800000 */
.L_x_17337:
        /* <DEDUP_REMOVED lines=43> */
.L_x_17336:
[----:B------:R-:W-:Y:S05]  /*17850*/  BSYNC B2 ;  /* 0x0000000000027941 */ /* 0x000fea0003800000 */
.L_x_17335:
        /* <DEDUP_REMOVED lines=12> */
.L_x_17339:
        /* <DEDUP_REMOVED lines=12> */
.L_x_17342:
[----:B------:R-:W-:Y:S02]  /*179e0*/  IMAD.MOV.U32 R86, RZ, RZ, R150 ;  /* 0x000000ffff567224 */ /* 0x000fe400078e0096 */
.L_x_17343:
[----:B------:R-:W-:Y:S05]  /*179f0*/  BSYNC B2 ;  /* 0x0000000000027941 */ /* 0x000fea0003800000 */
.L_x_17341:
        /* <DEDUP_REMOVED lines=16> */
.L_x_17347:
[----:B------:R-:W-:Y:S05]  /*17b00*/  BSYNC B3 ;  /* 0x0000000000037941 */ /* 0x000fea0003800000 */
.L_x_17346:
        /* <DEDUP_REMOVED lines=43> */
.L_x_17345:
[----:B------:R-:W-:Y:S05]  /*17dc0*/  BSYNC B2 ;  /* 0x0000000000027941 */ /* 0x000fea0003800000 */
.L_x_17344:
        /* <DEDUP_REMOVED lines=9> */
.L_x_17340:
        /* <DEDUP_REMOVED lines=12> */
.L_x_17349:
[----:B------:R-:W-:Y:S02]  /*17f20*/  IMAD.MOV.U32 R86, RZ, RZ, R150 ;  /* 0x000000ffff567224 */ /* 0x000fe400078e0096 */
.L_x_17350:
[----:B------:R-:W-:Y:S05]  /*17f30*/  BSYNC B2 ;  /* 0x0000000000027941 */ /* 0x000fea0003800000 */
.L_x_17348:
        /* <DEDUP_REMOVED lines=16> */
.L_x_17354:
[----:B------:R-:W-:Y:S05]  /*18040*/  BSYNC B3 ;  /* 0x0000000000037941 */ /* 0x000fea0003800000 */
.L_x_17353:
        /* <DEDUP_REMOVED lines=43> */
.L_x_17352:
[----:B------:R-:W-:Y:S05]  /*18300*/  BSYNC B2 ;  /* 0x0000000000027941 */ /* 0x000fea0003800000 */
.L_x_17351:
        /* <DEDUP_REMOVED lines=12> */
.L_x_17355:
        /* <DEDUP_REMOVED lines=12> */
.L_x_17358:
[----:B------:R-:W-:Y:S02]  /*18490*/  IMAD.MOV.U32 R163, RZ, RZ, R150 ;  /* 0x000000ffffa37224 */ /* 0x000fe400078e0096 */
.L_x_17359:
[----:B------:R-:W-:Y:S05]  /*184a0*/  BSYNC B2 ;  /* 0x0000000000027941 */ /* 0x000fea0003800000 */
.L_x_17357:
        /* <DEDUP_REMOVED lines=16> */
.L_x_17363:
[----:B------:R-:W-:Y:S05]  /*185b0*/  BSYNC B3 ;  /* 0x0000000000037941 */ /* 0x000fea0003800000 */
.L_x_17362:
        /* <DEDUP_REMOVED lines=43> */
.L_x_17361:
[----:B------:R-:W-:Y:S05]  /*18870*/  BSYNC B2 ;  /* 0x0000000000027941 */ /* 0x000fea0003800000 */
.L_x_17360:
        /* <DEDUP_REMOVED lines=9> */
.L_x_17356:
        /* <DEDUP_REMOVED lines=12> */
.L_x_17365:
[----:B------:R-:W-:Y:S02]  /*189d0*/  IMAD.MOV.U32 R168, RZ, RZ, R150 ;  /* 0x000000ffffa87224 */ /* 0x000fe400078e0096 */
.L_x_17366:
[----:B------:R-:W-:Y:S05]  /*189e0*/  BSYNC B2 ;  /* 0x0000000000027941 */ /* 0x000fea0003800000 */
.L_x_17364:
        /* <DEDUP_REMOVED lines=16> */
.L_x_17370:
[----:B------:R-:W-:Y:S05]  /*18af0*/  BSYNC B3 ;  /* 0x0000000000037941 */ /* 0x000fea0003800000 */
.L_x_17369:
        /* <DEDUP_REMOVED lines=43> */
.L_x_17368:
[----:B------:R-:W-:Y:S05]  /*18db0*/  BSYNC B2 ;  /* 0x0000000000027941 */ /* 0x000fea0003800000 */
.L_x_17367:
        /* <DEDUP_REMOVED lines=12> */
.L_x_17371:
        /* <DEDUP_REMOVED lines=12> */
.L_x_17374:
[----:B------:R-:W-:Y:S02]  /*18f40*/  IMAD.MOV.U32 R164, RZ, RZ, R150 ;  /* 0x000000ffffa47224 */ /* 0x000fe400078e0096 */
.L_x_17375:
[----:B------:R-:W-:Y:S05]  /*18f50*/  BSYNC B2 ;  /* 0x0000000000027941 */ /* 0x000fea0003800000 */
.L_x_17373:
        /* <DEDUP_REMOVED lines=16> */
.L_x_17379:
[----:B------:R-:W-:Y:S05]  /*19060*/  BSYNC B3 ;  /* 0x0000000000037941 */ /* 0x000fea0003800000 */
.L_x_17378:
        /* <DEDUP_REMOVED lines=43> */
.L_x_17377:
[----:B------:R-:W-:Y:S05]  /*19320*/  BSYNC B2 ;  /* 0x0000000000027941 */ /* 0x000fea0003800000 */
.L_x_17376:
        /* <DEDUP_REMOVED lines=9> */
.L_x_17372:
        /* <DEDUP_REMOVED lines=51> */
.L_x_17380:
[----:B------:R-:W-:Y:S02]  /*196f0*/  IADD3 R120, R120, 0x20, RZ ;  /* 0x0000002078787810 */ /* 0x000fe40007ffe0ff */
.L_x_17251:
[----:B------:R-:W-:Y:S05]  /*19700*/  BSYNC B1 ;  /* 0x0000000000017941 */ /* 0x000fea0003800000 */
.L_x_17250:
        /* <DEDUP_REMOVED lines=31> */
.L_x_17384:
[----:B-1----:R-:W-:Y:S02]  /*19900*/  IMAD.MOV.U32 R121, RZ, RZ, R150 ;  /* 0x000000ffff797224 */ /* 0x002fe400078e0096 */
.L_x_17385:
[----:B------:R-:W-:Y:S05]  /*19910*/  BSYNC B2 ;  /* 0x0000000000027941 */ /* 0x000fea0003800000 */
.L_x_17383:
        /* <DEDUP_REMOVED lines=16> */
.L_x_17389:
[----:B------:R-:W-:Y:S05]  /*19a20*/  BSYNC B3 ;  /* 0x0000000000037941 */ /* 0x000fea0003800000 */
.L_x_17388:
        /* <DEDUP_REMOVED lines=43> */
.L_x_17387:
[----:B------:R-:W-:Y:S05]  /*19ce0*/  BSYNC B2 ;  /* 0x0000000000027941 */ /* 0x000fea0003800000 */
.L_x_17386:
        /* <DEDUP_REMOVED lines=17> */
.L_x_17390:
        /* <DEDUP_REMOVED lines=12> */
.L_x_17393:
[----:B------:R-:W-:Y:S02]  /*19ec0*/  IMAD.MOV.U32 R89, RZ, RZ, R150 ;  /* 0x000000ffff597224 */ /* 0x000fe400078e0096 */
.L_x_17394:
[----:B------:R-:W-:Y:S05]  /*19ed0*/  BSYNC B2 ;  /* 0x0000000000027941 */ /* 0x000fea0003800000 */
.L_x_17392:
        /* <DEDUP_REMOVED lines=16> */
.L_x_17398:
[----:B------:R-:W-:Y:S05]  /*19fe0*/  BSYNC B3 ;  /* 0x0000000000037941 */ /* 0x000fea0003800000 */
.L_x_17397:
        /* <DEDUP_REMOVED lines=43> */
.L_x_17396:
[----:B------:R-:W-:Y:S05]  /*1a2a0*/  BSYNC B2 ;  /* 0x0000000000027941 */ /* 0x000fea0003800000 */
.L_x_17395:
        /* <DEDUP_REMOVED lines=9> */
.L_x_17391:
        /* <DEDUP_REMOVED lines=12> */
.L_x_17400:
[----:B------:R-:W-:Y:S02]  /*1a400*/  IMAD.MOV.U32 R89, RZ, RZ, R150 ;  /* 0x000000ffff597224 */ /* 0x000fe400078e0096 */
.L_x_17401:
[----:B------:R-:W-:Y:S05]  /*1a410*/  BSYNC B2 ;  /* 0x0000000000027941 */ /* 0x000fea0003800000 */
.L_x_17399:
        /* <DEDUP_REMOVED lines=16> */
.L_x_17405:
[----:B------:R-:W-:Y:S05]  /*1a520*/  BSYNC B3 ;  /* 0x0000000000037941 */ /* 0x000fea0003800000 */
.L_x_17404:
        /* <DEDUP_REMOVED lines=43> */
.L_x_17403:
[----:B------:R-:W-:Y:S05]  /*1a7e0*/  BSYNC B2 ;  /* 0x0000000000027941 */ /* 0x000fea0003800000 */
.L_x_17402:
        /* <DEDUP_REMOVED lines=14> */
.L_x_17406:
        /* <DEDUP_REMOVED lines=12> */
.L_x_17409:
[----:B------:R-:W-:Y:S02]  /*1a990*/  IMAD.MOV.U32 R92, RZ, RZ, R150 ;  /* 0x000000ffff5c7224 */ /* 0x000fe400078e0096 */
.L_x_17410:
[----:B------:R-:W-:Y:S05]  /*1a9a0*/  BSYNC B2 ;  /* 0x0000000000027941 */ /* 0x000fea0003800000 */
.L_x_17408:
        /* <DEDUP_REMOVED lines=16> */
.L_x_17414:
[----:B------:R-:W-:Y:S05]  /*1aab0*/  BSYNC B3 ;  /* 0x0000000000037941 */ /* 0x000fea0003800000 */
.L_x_17413:
        /* <DEDUP_REMOVED lines=43> */
.L_x_17412:
[----:B------:R-:W-:Y:S05]  /*1ad70*/  BSYNC B2 ;  /* 0x0000000000027941 */ /* 0x000fea0003800000 */
.L_x_17411:
        /* <DEDUP_REMOVED lines=9> */
.L_x_17407:
        /* <DEDUP_REMOVED lines=12> */
.L_x_17416:
[----:B------:R-:W-:Y:S02]  /*1aed0*/  IMAD.MOV.U32 R92, RZ, RZ, R150 ;  /* 0x000000ffff5c7224 */ /* 0x000fe400078e0096 */
.L_x_17417:
[----:B------:R-:W-:Y:S05]  /*1aee0*/  BSYNC B2 ;  /* 0x0000000000027941 */ /* 0x000fea0003800000 */
.L_x_17415:
        /* <DEDUP_REMOVED lines=16> */
.L_x_17421:
[----:B------:R-:W-:Y:S05]  /*1aff0*/  BSYNC B3 ;  /* 0x0000000000037941 */ /* 0x000fea0003800000 */
.L_x_17420:
        /* <DEDUP_REMOVED lines=43> */
.L_x_17419:
[----:B------:R-:W-:Y:S05]  /*1b2b0*/  BSYNC B2 ;  /* 0x0000000000027941 */ /* 0x000fea0003800000 */
.L_x_17418:
        /* <DEDUP_REMOVED lines=14> */
.L_x_17422:
        /* <DEDUP_REMOVED lines=12> */
.L_x_17425:
[----:B------:R-:W-:Y:S02]  /*1b460*/  IMAD.MOV.U32 R91, RZ, RZ, R150 ;  /* 0x000000ffff5b7224 */ /* 0x000fe400078e0096 */
.L_x_17426:
[----:B------:R-:W-:Y:S05]  /*1b470*/  BSYNC B2 ;  /* 0x0000000000027941 */ /* 0x000fea0003800000 */
.L_x_17424:
        /* <DEDUP_REMOVED lines=16> */
.L_x_17430:
[----:B------:R-:W-:Y:S05]  /*1b580*/  BSYNC B3 ;  /* 0x0000000000037941 */ /* 0x000fea0003800000 */
.L_x_17429:
        /* <DEDUP_REMOVED lines=43> */
.L_x_17428:
[----:B------:R-:W-:Y:S05]  /*1b840*/  BSYNC B2 ;  /* 0x0000000000027941 */ /* 0x000fea0003800000 */
.L_x_17427:
        /* <DEDUP_REMOVED lines=9> */
.L_x_17423:
        /* <DEDUP_REMOVED lines=12> */
.L_x_17432:
[----:B------:R-:W-:Y:S02]  /*1b9a0*/  IMAD.MOV.U32 R91, RZ, RZ, R150 ;  /* 0x000000ffff5b7224 */ /* 0x000fe400078e0096 */
.L_x_17433:
[----:B------:R-:W-:Y:S05]  /*1b9b0*/  BSYNC B2 ;  /* 0x0000000000027941 */ /* 0x000fea0003800000 */
.L_x_17431:
        /* <DEDUP_REMOVED lines=16> */
.L_x_17437:
[----:B------:R-:W-:Y:S05]  /*1bac0*/  BSYNC B3 ;  /* 0x0000000000037941 */ /* 0x000fea0003800000 */
.L_x_17436:
        /* <DEDUP_REMOVED lines=43> */
.L_x_17435:
[----:B------:R-:W-:Y:S05]  /*1bd80*/  BSYNC B2 ;  /* 0x0000000000027941 */ /* 0x000fea0003800000 */
.L_x_17434:
        /* <DEDUP_REMOVED lines=14> */
.L_x_17438:
        /* <DEDUP_REMOVED lines=12> */
.L_x_17441:
[----:B------:R-:W-:Y:S02]  /*1bf30*/  IMAD.MOV.U32 R126, RZ, RZ, R150 ;  /* 0x000000ffff7e7224 */ /* 0x000fe400078e0096 */
.L_x_17442:
[----:B------:R-:W-:Y:S05]  /*1bf40*/  BSYNC B2 ;  /* 0x0000000000027941 */ /* 0x000fea0003800000 */
.L_x_17440:
        /* <DEDUP_REMOVED lines=16> */
.L_x_17446:
[----:B------:R-:W-:Y:S05]  /*1c050*/  BSYNC B3 ;  /* 0x0000000000037941 */ /* 0x000fea0003800000 */
.L_x_17445:
        /* <DEDUP_REMOVED lines=43> */
.L_x_17444:
[----:B------:R-:W-:Y:S05]  /*1c310*/  BSYNC B2 ;  /* 0x0000000000027941 */ /* 0x000fea0003800000 */
.L_x_17443:
        /* <DEDUP_REMOVED lines=9> */
.L_x_17439:
        /* <DEDUP_REMOVED lines=12> */
.L_x_17448:
[----:B------:R-:W-:Y:S02]  /*1c470*/  IMAD.MOV.U32 R126, RZ, RZ, R150 ;  /* 0x000000ffff7e7224 */ /* 0x000fe400078e0096 */
.L_x_17449:
[----:B------:R-:W-:Y:S05]  /*1c480*/  BSYNC B2 ;  /* 0x0000000000027941 */ /* 0x000fea0003800000 */
.L_x_17447:
        /* <DEDUP_REMOVED lines=16> */
.L_x_17453:
[----:B------:R-:W-:Y:S05]  /*1c590*/  BSYNC B3 ;  /* 0x0000000000037941 */ /* 0x000fea0003800000 */
.L_x_17452:
        /* <DEDUP_REMOVED lines=43> */
.L_x_17451:
[----:B------:R-:W-:Y:S05]  /*1c850*/  BSYNC B2 ;  /* 0x0000000000027941 */ /* 0x000fea0003800000 */
.L_x_17450:
        /* <DEDUP_REMOVED lines=12> */
.L_x_17454:
        /* <DEDUP_REMOVED lines=12> */
.L_x_17457:
[----:B------:R-:W-:Y:S02]  /*1c9e0*/  IMAD.MOV.U32 R93, RZ, RZ, R150 ;  /* 0x000000ffff5d7224 */ /* 0x000fe400078e0096 */
.L_x_17458:
[----:B------:R-:W-:Y:S05]  /*1c9f0*/  BSYNC B2 ;  /* 0x0000000000027941 */ /* 0x000fea0003800000 */
.L_x_17456:
        /* <DEDUP_REMOVED lines=16> */
.L_x_17462:
[----:B------:R-:W-:Y:S05]  /*1cb00*/  BSYNC B3 ;  /* 0x0000000000037941 */ /* 0x000fea0003800000 */
.L_x_17461:
        /* <DEDUP_REMOVED lines=43> */
.L_x_17460:
[----:B------:R-:W-:Y:S05]  /*1cdc0*/  BSYNC B2 ;  /* 0x0000000000027941 */ /* 0x000fea0003800000 */
.L_x_17459:
        /* <DEDUP_REMOVED lines=9> */
.L_x_17455:
        /* <DEDUP_REMOVED lines=12> */
.L_x_17464:
[----:B------:R-:W-:Y:S02]  /*1cf20*/  IMAD.MOV.U32 R93, RZ, RZ, R150 ;  /* 0x000000ffff5d7224 */ /* 0x000fe400078e0096 */
.L_x_17465:
[----:B------:R-:W-:Y:S05]  /*1cf30*/  BSYNC B2 ;  /* 0x0000000000027941 */ /* 0x000fea0003800000 */
.L_x_17463:
        /* <DEDUP_REMOVED lines=16> */
.L_x_17469:
[----:B------:R-:W-:Y:S05]  /*1d040*/  BSYNC B3 ;  /* 0x0000000000037941 */ /* 0x000fea0003800000 */
.L_x_17468:
        /* <DEDUP_REMOVED lines=43> */
.L_x_17467:
[----:B------:R-:W-:Y:S05]  /*1d300*/  BSYNC B2 ;  /* 0x0000000000027941 */ /* 0x000fea0003800000 */
.L_x_17466:
        /* <DEDUP_REMOVED lines=12> */
.L_x_17470:
        /* <DEDUP_REMOVED lines=12> */
.L_x_17473:
[----:B------:R-:W-:Y:S02]  /*1d490*/  IMAD.MOV.U32 R94, RZ, RZ, R150 ;  /* 0x000000ffff5e7224 */ /* 0x000fe400078e0096 */
.L_x_17474:
[----:B------:R-:W-:Y:S05]  /*1d4a0*/  BSYNC B2 ;  /* 0x0000000000027941 */ /* 0x000fea0003800000 */
.L_x_17472:
        /* <DEDUP_REMOVED lines=16> */
.L_x_17478:
[----:B------:R-:W-:Y:S05]  /*1d5b0*/  BSYNC B3 ;  /* 0x0000000000037941 */ /* 0x000fea0003800000 */
.L_x_17477:
        /* <DEDUP_REMOVED lines=43> */
.L_x_17476:
[----:B------:R-:W-:Y:S05]  /*1d870*/  BSYNC B2 ;  /* 0x0000000000027941 */ /* 0x000fea0003800000 */
.L_x_17475:
        /* <DEDUP_REMOVED lines=9> */
.L_x_17471:
        /* <DEDUP_REMOVED lines=12> */
.L_x_17480:
[----:B------:R-:W-:Y:S02]  /*1d9d0*/  IMAD.MOV.U32 R94, RZ, RZ, R150 ;  /* 0x000000ffff5e7224 */ /* 0x000fe400078e0096 */
.L_x_17481:
[----:B------:R-:W-:Y:S05]  /*1d9e0*/  BSYNC B2 ;  /* 0x0000000000027941 */ /* 0x000fea0003800000 */
.L_x_17479:
        /* <DEDUP_REMOVED lines=16> */
.L_x_17485:
[----:B------:R-:W-:Y:S05]  /*1daf0*/  BSYNC B3 ;  /* 0x0000000000037941 */ /* 0x000fea0003800000 */
.L_x_17484:
        /* <DEDUP_REMOVED lines=43> */
.L_x_17483:
[----:B------:R-:W-:Y:S05]  /*1ddb0*/  BSYNC B2 ;  /* 0x0000000000027941 */ /* 0x000fea0003800000 */
.L_x_17482:
        /* <DEDUP_REMOVED lines=12> */
.L_x_17486:
        /* <DEDUP_REMOVED lines=12> */
.L_x_17489:
[----:B------:R-:W-:Y:S02]  /*1df40*/  IMAD.MOV.U32 R163, RZ, RZ, R150 ;  /* 0x000000ffffa37224 */ /* 0x000fe400078e0096 */
.L_x_17490:
[----:B------:R-:W-:Y:S05]  /*1df50*/  BSYNC B2 ;  /* 0x0000000000027941 */ /* 0x000fea0003800000 */
.L_x_17488:
        /* <DEDUP_REMOVED lines=16> */
.L_x_17494:
[----:B------:R-:W-:Y:S05]  /*1e060*/  BSYNC B3 ;  /* 0x0000000000037941 */ /* 0x000fea0003800000 */
.L_x_17493:
        /* <DEDUP_REMOVED lines=43> */
.L_x_17492:
[----:B------:R-:W-:Y:S05]  /*1e320*/  BSYNC B2 ;  /* 0x0000000000027941 */ /* 0x000fea0003800000 */
.L_x_17491:
        /* <DEDUP_REMOVED lines=9> */
.L_x_17487:
        /* <DEDUP_REMOVED lines=12> */
.L_x_17496:
[----:B------:R-:W-:Y:S02]  /*1e480*/  IMAD.MOV.U32 R168, RZ, RZ, R150 ;  /* 0x000000ffffa87224 */ /* 0x000fe400078e0096 */
.L_x_17497:
[----:B------:R-:W-:Y:S05]  /*1e490*/  BSYNC B2 ;  /* 0x0000000000027941 */ /* 0x000fea0003800000 */
.L_x_17495:
        /* <DEDUP_REMOVED lines=16> */
.L_x_17501:
[----:B------:R-:W-:Y:S05]  /*1e5a0*/  BSYNC B3 ;  /* 0x0000000000037941 */ /* 0x000fea0003800000 */
.L_x_17500:
        /* <DEDUP_REMOVED lines=43> */
.L_x_17499:
[----:B------:R-:W-:Y:S05]  /*1e860*/  BSYNC B2 ;  /* 0x0000000000027941 */ /* 0x000fea0003800000 */
.L_x_17498:
        /* <DEDUP_REMOVED lines=12> */
.L_x_17502:
        /* <DEDUP_REMOVED lines=12> */
.L_x_17505:
[----:B------:R-:W-:Y:S02]  /*1e9f0*/  IMAD.MOV.U32 R164, RZ, RZ, R150 ;  /* 0x000000ffffa47224 */ /* 0x000fe400078e0096 */
.L_x_17506:
[----:B------:R-:W-:Y:S05]  /*1ea00*/  BSYNC B2 ;  /* 0x0000000000027941 */ /* 0x000fea0003800000 */
.L_x_17504:
        /* <DEDUP_REMOVED lines=16> */
.L_x_17510:
[----:B------:R-:W-:Y:S05]  /*1eb10*/  BSYNC B3 ;  /* 0x0000000000037941 */ /* 0x000fea0003800000 */
.L_x_17509:
        /* <DEDUP_REMOVED lines=43> */
.L_x_17508:
[----:B------:R-:W-:Y:S05]  /*1edd0*/  BSYNC B2 ;  /* 0x0000000000027941 */ /* 0x000fea0003800000 */
.L_x_17507:
        /* <DEDUP_REMOVED lines=9> */
.L_x_17503:
        /* <DEDUP_REMOVED lines=51> */
.L_x_17511:
[----:B------:R-:W-:Y:S02]  /*1f1a0*/  IADD3 R120, R120, 0x20, RZ ;  /* 0x0000002078787810 */ /* 0x000fe40007ffe0ff */
.L_x_17382:
[----:B------:R-:W-:Y:S05]  /*1f1b0*/  BSYNC B1 ;  /* 0x0000000000017941 */ /* 0x000fea0003800000 */
.L_x_17381:
        /* <DEDUP_REMOVED lines=31> */
.L_x_17515:
[----:B-1----:R-:W-:Y:S02]  /*1f3b0*/  IMAD.MOV.U32 R121, RZ, RZ, R150 ;  /* 0x000000ffff797224 */ /* 0x002fe400078e0096 */
.L_x_17516:
[----:B------:R-:W-:Y:S05]  /*1f3c0*/  BSYNC B2 ;  /* 0x0000000000027941 */ /* 0x000fea0003800000 */
.L_x_17514:
        /* <DEDUP_REMOVED lines=16> */
.L_x_17520:
[----:B------:R-:W-:Y:S05]  /*1f4d0*/  BSYNC B3 ;  /* 0x0000000000037941 */ /* 0x000fea0003800000 */
.L_x_17519:
        /* <DEDUP_REMOVED lines=43> */
.L_x_17518:
[----:B------:R-:W-:Y:S05]  /*1f790*/  BSYNC B2 ;  /* 0x0000000000027941 */ /* 0x000fea0003800000 */
.L_x_17517:
        /* <DEDUP_REMOVED lines=17> */
.L_x_17521:
        /* <DEDUP_REMOVED lines=12> */
.L_x_17524:
[----:B------:R-:W-:Y:S02]  /*1f970*/  IMAD.MOV.U32 R97, RZ, RZ, R150 ;  /* 0x000000ffff617224 */ /* 0x000fe400078e0096 */
.L_x_17525:
[----:B------:R-:W-:Y:S05]  /*1f980*/  BSYNC B2 ;  /* 0x0000000000027941 */ /* 0x000fea0003800000 */
.L_x_17523:
        /* <DEDUP_REMOVED lines=16> */
.L_x_17529:
[----:B------:R-:W-:Y:S05]  /*1fa90*/  BSYNC B3 ;  /* 0x0000000000037941 */ /* 0x000fea0003800000 */
.L_x_17528:
        /* <DEDUP_REMOVED lines=43> */
.L_x_17527:
[----:B------:R-:W-:Y:S05]  /*1fd50*/  BSYNC B2 ;  /* 0x0000000000027941 */ /* 0x000fea0003800000 */
.L_x_17526:
        /* <DEDUP_REMOVED lines=9> */
.L_x_17522:
        /* <DEDUP_REMOVED lines=12> */
.L_x_17531:
[----:B------:R-:W-:Y:S02]  /*1feb0*/  IMAD.MOV.U32 R97, RZ, RZ, R150 ;  /* 0x000000ffff617224 */ /* 0x000fe400078e0096 */
.L_x_17532:
[----:B------:R-:W-:Y:S05]  /*1fec0*/  BSYNC B2 ;  /* 0x0000000000027941 */ /* 0x000fea0003800000 */
.L_x_17530:
        /* <DEDUP_REMOVED lines=16> */
.L_x_17536:
[----:B------:R-:W-:Y:S05]  /*1ffd0*/  BSYNC B3 ;  /* 0x0000000000037941 */ /* 0x000fea0003800000 */
.L_x_17535:
        /* <DEDUP_REMOVED lines=43> */
.L_x_17534:
[----:B------:R-:W-:Y:S05]  /*20290*/  BSYNC B2 ;  /* 0x0000000000027941 */ /* 0x000fea0003800000 */
.L_x_17533:
        /* <DEDUP_REMOVED lines=14> */
.L_x_17537:
        /* <DEDUP_REMOVED lines=12> */
.L_x_17540:
[----:B------:R-:W-:Y:S02]  /*20440*/  IMAD.MOV.U32 R100, RZ, RZ, R150 ;  /* 0x000000ffff647224 */ /* 0x000fe400078e0096 */
.L_x_17541:
[----:B------:R-:W-:Y:S05]  /*20450*/  BSYNC B2 ;  /* 0x0000000000027941 */ /* 0x000fea0003800000 */
.L_x_17539:
        /* <DEDUP_REMOVED lines=16> */
.L_x_17545:
[----:B------:R-:W-:Y:S05]  /*20560*/  BSYNC B3 ;  /* 0x0000000000037941 */ /* 0x000fea0003800000 */
.L_x_17544:
        /* <DEDUP_REMOVED lines=43> */
.L_x_17543:
[----:B------:R-:W-:Y:S05]  /*20820*/  BSYNC B2 ;  /* 0x0000000000027941 */ /* 0x000fea0003800000 */
.L_x_17542:
        /* <DEDUP_REMOVED lines=9> */
.L_x_17538:
        /* <DEDUP_REMOVED lines=12> */
.L_x_17547:
[----:B------:R-:W-:Y:S02]  /*20980*/  IMAD.MOV.U32 R100, RZ, RZ, R150 ;  /* 0x000000ffff647224 */ /* 0x000fe400078e0096 */
.L_x_17548:
[----:B------:R-:W-:Y:S05]  /*20990*/  BSYNC B2 ;  /* 0x0000000000027941 */ /* 0x000fea0003800000 */
.L_x_17546:
        /* <DEDUP_REMOVED lines=16> */
.L_x_17552:
[----:B------:R-:W-:Y:S05]  /*20aa0*/  BSYNC B3 ;  /* 0x0000000000037941 */ /* 0x000fea0003800000 */
.L_x_17551:
        /* <DEDUP_REMOVED lines=43> */
.L_x_17550:
[----:B------:R-:W-:Y:S05]  /*20d60*/  BSYNC B2 ;  /* 0x0000000000027941 */ /* 0x000fea0003800000 */
.L_x_17549:
        /* <DEDUP_REMOVED lines=14> */
.L_x_17553:
        /* <DEDUP_REMOVED lines=12> */
.L_x_17556:
[----:B------:R-:W-:Y:S02]  /*20f10*/  IMAD.MOV.U32 R99, RZ, RZ, R150 ;  /* 0x000000ffff637224 */ /* 0x000fe400078e0096 */
.L_x_17557:
[----:B------:R-:W-:Y:S05]  /*20f20*/  BSYNC B2 ;  /* 0x0000000000027941 */ /* 0x000fea0003800000 */
.L_x_17555:
        /* <DEDUP_REMOVED lines=16> */
.L_x_17561:
[----:B------:R-:W-:Y:S05]  /*21030*/  BSYNC B3 ;  /* 0x0000000000037941 */ /* 0x000fea0003800000 */
.L_x_17560:
        /* <DEDUP_REMOVED lines=43> */
.L_x_17559:
[----:B------:R-:W-:Y:S05]  /*212f0*/  BSYNC B2 ;  /* 0x0000000000027941 */ /* 0x000fea0003800000 */
.L_x_17558:
        /* <DEDUP_REMOVED lines=9> */
.L_x_17554:
        /* <DEDUP_REMOVED lines=12> */
.L_x_17563:
[----:B------:R-:W-:Y:S02]  /*21450*/  IMAD.MOV.U32 R99, RZ, RZ, R150 ;  /* 0x000000ffff637224 */ /* 0x000fe400078e0096 */
.L_x_17564:
[----:B------:R-:W-:Y:S05]  /*21460*/  BSYNC B2 ;  /* 0x0000000000027941 */ /* 0x000fea0003800000 */
.L_x_17562:
        /* <DEDUP_REMOVED lines=16> */
.L_x_17568:
[----:B------:R-:W-:Y:S05]  /*21570*/  BSYNC B3 ;  /* 0x0000000000037941 */ /* 0x000fea0003800000 */
.L_x_17567:
        /* <DEDUP_REMOVED lines=43> */
.L_x_17566:
[----:B------:R-:W-:Y:S05]  /*21830*/  BSYNC B2 ;  /* 0x0000000000027941 */ /* 0x000fea0003800000 */
.L_x_17565:
        /* <DEDUP_REMOVED lines=14> */
.L_x_17569:
        /* <DEDUP_REMOVED lines=12> */
.L_x_17572:
[----:B------:R-:W-:Y:S02]  /*219e0*/  IMAD.MOV.U32 R126, RZ, RZ, R150 ;  /* 0x000000ffff7e7224 */ /* 0x000fe400078e0096 */
.L_x_17573:
[----:B------:R-:W-:Y:S05]  /*219f0*/  BSYNC B2 ;  /* 0x0000000000027941 */ /* 0x000fea0003800000 */
.L_x_17571:
        /* <DEDUP_REMOVED lines=16> */
.L_x_17577:
[----:B------:R-:W-:Y:S05]  /*21b00*/  BSYNC B3 ;  /* 0x0000000000037941 */ /* 0x000fea0003800000 */
.L_x_17576:
        /* <DEDUP_REMOVED lines=43> */
.L_x_17575:
[----:B------:R-:W-:Y:S05]  /*21dc0*/  BSYNC B2 ;  /* 0x0000000000027941 */ /* 0x000fea0003800000 */
.L_x_17574:
        /* <DEDUP_REMOVED lines=9> */
.L_x_17570:
        /* <DEDUP_REMOVED lines=12> */
.L_x_17579:
[----:B------:R-:W-:Y:S02]  /*21f20*/  IMAD.MOV.U32 R126, RZ, RZ, R150 ;  /* 0x000000ffff7e7224 */ /* 0x000fe400078e0096 */
.L_x_17580:
[----:B------:R-:W-:Y:S05]  /*21f30*/  BSYNC B2 ;  /* 0x0000000000027941 */ /* 0x000fea0003800000 */
.L_x_17578:
        /* <DEDUP_REMOVED lines=16> */
.L_x_17584:
[----:B------:R-:W-:Y:S05]  /*22040*/  BSYNC B3 ;  /* 0x0000000000037941 */ /* 0x000fea0003800000 */
.L_x_17583:
        /* <DEDUP_REMOVED lines=43> */
.L_x_17582:
[----:B------:R-:W-:Y:S05]  /*22300*/  BSYNC B2 ;  /* 0x0000000000027941 */ /* 0x000fea0003800000 */
.L_x_17581:
        /* <DEDUP_REMOVED lines=12> */
.L_x_17585:
        /* <DEDUP_REMOVED lines=12> */
.L_x_17588:
[----:B------:R-:W-:Y:S02]  /*22490*/  IMAD.MOV.U32 R101, RZ, RZ, R150 ;  /* 0x000000ffff657224 */ /* 0x000fe400078e0096 */
.L_x_17589:
[----:B------:R-:W-:Y:S05]  /*224a0*/  BSYNC B2 ;  /* 0x0000000000027941 */ /* 0x000fea0003800000 */
.L_x_17587:
        /* <DEDUP_REMOVED lines=16> */
.L_x_17593:
[----:B------:R-:W-:Y:S05]  /*225b0*/  BSYNC B3 ;  /* 0x0000000000037941 */ /* 0x000fea0003800000 */
.L_x_17592:
        /* <DEDUP_REMOVED lines=43> */
.L_x_17591:
[----:B------:R-:W-:Y:S05]  /*22870*/  BSYNC B2 ;  /* 0x0000000000027941 */ /* 0x000fea0003800000 */
.L_x_17590:
        /* <DEDUP_REMOVED lines=9> */
.L_x_17586:
        /* <DEDUP_REMOVED lines=12> */
.L_x_17595:
[----:B------:R-:W-:Y:S02]  /*229d0*/  IMAD.MOV.U32 R101, RZ, RZ, R150 ;  /* 0x000000ffff657224 */ /* 0x000fe400078e0096 */
.L_x_17596:
[----:B------:R-:W-:Y:S05]  /*229e0*/  BSYNC B2 ;  /* 0x0000000000027941 */ /* 0x000fea0003800000 */
.L_x_17594:
        /* <DEDUP_REMOVED lines=16> */
.L_x_17600:
[----:B------:R-:W-:Y:S05]  /*22af0*/  BSYNC B3 ;  /* 0x0000000000037941 */ /* 0x000fea0003800000 */
.L_x_17599:
        /* <DEDUP_REMOVED lines=43> */
.L_x_17598:
[----:B------:R-:W-:Y:S05]  /*22db0*/  BSYNC B2 ;  /* 0x0000000000027941 */ /* 0x000fea0003800000 */
.L_x_17597:
        /* <DEDUP_REMOVED lines=12> */
.L_x_17601:
        /* <DEDUP_REMOVED lines=12> */
.L_x_17604:
[----:B------:R-:W-:Y:S02]  /*22f40*/  IMAD.MOV.U32 R102, RZ, RZ, R150 ;  /* 0x000000ffff667224 */ /* 0x000fe400078e0096 */
.L_x_17605:
[----:B------:R-:W-:Y:S05]  /*22f50*/  BSYNC B2 ;  /* 0x0000000000027941 */ /* 0x000fea0003800000 */
.L_x_17603:
        /* <DEDUP_REMOVED lines=16> */
.L_x_17609:
[----:B------:R-:W-:Y:S05]  /*23060*/  BSYNC B3 ;  /* 0x0000000000037941 */ /* 0x000fea0003800000 */
.L_x_17608:
        /* <DEDUP_REMOVED lines=43> */
.L_x_17607:
[----:B------:R-:W-:Y:S05]  /*23320*/  BSYNC B2 ;  /* 0x0000000000027941 */ /* 0x000fea0003800000 */
.L_x_17606:
        /* <DEDUP_REMOVED lines=9> */
.L_x_17602:
        /* <DEDUP_REMOVED lines=12> */
.L_x_17611:
[----:B------:R-:W-:Y:S02]  /*23480*/  IMAD.MOV.U32 R102, RZ, RZ, R150 ;  /* 0x000000ffff667224 */ /* 0x000fe400078e0096 */
.L_x_17612:
[----:B------:R-:W-:Y:S05]  /*23490*/  BSYNC B2 ;  /* 0x0000000000027941 */ /* 0x000fea0003800000 */
.L_x_17610:
        /* <DEDUP_REMOVED lines=16> */
.L_x_17616:
[----:B------:R-:W-:Y:S05]  /*235a0*/  BSYNC B3 ;  /* 0x0000000000037941 */ /* 0x000fea0003800000 */
.L_x_17615:
        /* <DEDUP_REMOVED lines=43> */
.L_x_17614:
[----:B------:R-:W-:Y:S05]  /*23860*/  BSYNC B2 ;  /* 0x0000000000027941 */ /* 0x000fea0003800000 */
.L_x_17613:
        /* <DEDUP_REMOVED lines=12> */
.L_x_17617:
        /* <DEDUP_REMOVED lines=12> */
.L_x_17620:
[----:B------:R-:W-:Y:S02]  /*239f0*/  IMAD.MOV.U32 R163, RZ, RZ, R150 ;  /* 0x000000ffffa37224 */ /* 0x000fe400078e0096 */
.L_x_17621:
[----:B------:R-:W-:Y:S05]  /*23a00*/  BSYNC B2 ;  /* 0x0000000000027941 */ /* 0x000fea0003800000 */
.L_x_17619:
        /* <DEDUP_REMOVED lines=16> */
.L_x_17625:
[----:B------:R-:W-:Y:S05]  /*23b10*/  BSYNC B3 ;  /* 0x0000000000037941 */ /* 0x000fea0003800000 */
.L_x_17624:
        /* <DEDUP_REMOVED lines=43> */
.L_x_17623:
[----:B------:R-:W-:Y:S05]  /*23dd0*/  BSYNC B2 ;  /* 0x0000000000027941 */ /* 0x000fea0003800000 */
.L_x_17622:
        /* <DEDUP_REMOVED lines=9> */
.L_x_17618:
        /* <DEDUP_REMOVED lines=12> */
.L_x_17627:
[----:B------:R-:W-:Y:S02]  /*23f30*/  IMAD.MOV.U32 R168, RZ, RZ, R150 ;  /* 0x000000ffffa87224 */ /* 0x000fe400078e0096 */
.L_x_17628:
[----:B------:R-:W-:Y:S05]  /*23f40*/  BSYNC B2 ;  /* 0x0000000000027941 */ /* 0x000fea0003800000 */
.L_x_17626:
        /* <DEDUP_REMOVED lines=16> */
.L_x_17632:
[----:B------:R-:W-:Y:S05]  /*24050*/  BSYNC B3 ;  /* 0x0000000000037941 */ /* 0x000fea0003800000 */
.L_x_17631:
        /* <DEDUP_REMOVED lines=43> */
.L_x_17630:
[----:B------:R-:W-:Y:S05]  /*24310*/  BSYNC B2 ;  /* 0x0000000000027941 */ /* 0x000fea0003800000 */
.L_x_17629:
        /* <DEDUP_REMOVED lines=12> */
.L_x_17633:
        /* <DEDUP_REMOVED lines=12> */
.L_x_17636:
[----:B------:R-:W-:Y:S02]  /*244a0*/  IMAD.MOV.U32 R164, RZ, RZ, R150 ;  /* 0x000000ffffa47224 */ /* 0x000fe400078e0096 */
.L_x_17637:
[----:B------:R-:W-:Y:S05]  /*244b0*/  BSYNC B2 ;  /* 0x0000000000027941 */ /* 0x000fea0003800000 */
.L_x_17635:
        /* <DEDUP_REMOVED lines=16> */
.L_x_17641:
[----:B------:R-:W-:Y:S05]  /*245c0*/  BSYNC B3 ;  /* 0x0000000000037941 */ /* 0x000fea0003800000 */
.L_x_17640:
        /* <DEDUP_REMOVED lines=43> */
.L_x_17639:
[----:B------:R-:W-:Y:S05]  /*24880*/  BSYNC B2 ;  /* 0x0000000000027941 */ /* 0x000fea0003800000 */
.L_x_17638:
        /* <DEDUP_REMOVED lines=9> */
.L_x_17634:
        /* <DEDUP_REMOVED lines=51> */
.L_x_17642:
[----:B------:R-:W-:Y:S02]  /*24c50*/  IADD3 R120, R120, 0x20, RZ ;  /* 0x0000002078787810 */ /* 0x000fe40007ffe0ff */
.L_x_17513:
[----:B------:R-:W-:Y:S05]  /*24c60*/  BSYNC B1 ;  /* 0x0000000000017941 */ /* 0x000fea0003800000 */
.L_x_17512:
        /* <DEDUP_REMOVED lines=31> */
.L_x_17646:
[----:B-1----:R-:W-:Y:S02]  /*24e60*/  IMAD.MOV.U32 R121, RZ, RZ, R150 ;  /* 0x000000ffff797224 */ /* 0x002fe400078e0096 */
.L_x_17647:
[----:B------:R-:W-:Y:S05]  /*24e70*/  BSYNC B2 ;  /* 0x0000000000027941 */ /* 0x000fea0003800000 */
.L_x_17645:
        /* <DEDUP_REMOVED lines=16> */
.L_x_17651:
[----:B------:R-:W-:Y:S05]  /*24f80*/  BSYNC B3 ;  /* 0x0000000000037941 */ /* 0x000fea0003800000 */
.L_x_17650:
        /* <DEDUP_REMOVED lines=43> */
.L_x_17649:
[----:B------:R-:W-:Y:S05]  /*25240*/  BSYNC B2 ;  /* 0x0000000000027941 */ /* 0x000fea0003800000 */
.L_x_17648:
        /* <DEDUP_REMOVED lines=17> */
.L_x_17652:
        /* <DEDUP_REMOVED lines=12> */
.L_x_17655:
[----:B------:R-:W-:Y:S02]  /*25420*/  IMAD.MOV.U32 R105, RZ, RZ, R150 ;  /* 0x000000ffff697224 */ /* 0x000fe400078e0096 */
.L_x_17656:
[----:B------:R-:W-:Y:S05]  /*25430*/  BSYNC B2 ;  /* 0x0000000000027941 */ /* 0x000fea0003800000 */
.L_x_17654:
        /* <DEDUP_REMOVED lines=16> */
.L_x_17660:
[----:B------:R-:W-:Y:S05]  /*25540*/  BSYNC B3 ;  /* 0x0000000000037941 */ /* 0x000fea0003800000 */
.L_x_17659:
        /* <DEDUP_REMOVED lines=43> */
.L_x_17658:
[----:B------:R-:W-:Y:S05]  /*25800*/  BSYNC B2 ;  /* 0x0000000000027941 */ /* 0x000fea0003800000 */
.L_x_17657:
        /* <DEDUP_REMOVED lines=9> */
.L_x_17653:
        /* <DEDUP_REMOVED lines=12> */
.L_x_17662:
[----:B------:R-:W-:Y:S02]  /*25960*/  IMAD.MOV.U32 R105, RZ, RZ, R150 ;  /* 0x000000ffff697224 */ /* 0x000fe400078e0096 */
.L_x_17663:
[----:B------:R-:W-:Y:S05]  /*25970*/  BSYNC B2 ;  /* 0x0000000000027941 */ /* 0x000fea0003800000 */
.L_x_17661:
        /* <DEDUP_REMOVED lines=16> */
.L_x_17667:
[----:B------:R-:W-:Y:S05]  /*25a80*/  BSYNC B3 ;  /* 0x0000000000037941 */ /* 0x000fea0003800000 */
.L_x_17666:
        /* <DEDUP_REMOVED lines=43> */
.L_x_17665:
[----:B------:R-:W-:Y:S05]  /*25d40*/  BSYNC B2 ;  /* 0x0000000000027941 */ /* 0x000fea0003800000 */
.L_x_17664:
        /* <DEDUP_REMOVED lines=14> */
.L_x_17668:
        /* <DEDUP_REMOVED lines=12> */
.L_x_17671:
[----:B------:R-:W-:Y:S02]  /*25ef0*/  IMAD.MOV.U32 R108, RZ, RZ, R150 ;  /* 0x000000ffff6c7224 */ /* 0x000fe400078e0096 */
.L_x_17672:
[----:B------:R-:W-:Y:S05]  /*25f00*/  BSYNC B2 ;  /* 0x0000000000027941 */ /* 0x000fea0003800000 */
.L_x_17670:
        /* <DEDUP_REMOVED lines=16> */
.L_x_17676:
[----:B------:R-:W-:Y:S05]  /*26010*/  BSYNC B3 ;  /* 0x0000000000037941 */ /* 0x000fea0003800000 */
.L_x_17675:
        /* <DEDUP_REMOVED lines=43> */
.L_x_17674:
[----:B------:R-:W-:Y:S05]  /*262d0*/  BSYNC B2 ;  /* 0x0000000000027941 */ /* 0x000fea0003800000 */
.L_x_17673:
        /* <DEDUP_REMOVED lines=9> */
.L_x_17669:
        /* <DEDUP_REMOVED lines=12> */
.L_x_17678:
[----:B------:R-:W-:Y:S02]  /*26430*/  IMAD.MOV.U32 R108, RZ, RZ, R150 ;  /* 0x000000ffff6c7224 */ /* 0x000fe400078e0096 */
.L_x_17679:
[----:B------:R-:W-:Y:S05]  /*26440*/  BSYNC B2 ;  /* 0x0000000000027941 */ /* 0x000fea0003800000 */
.L_x_17677:
        /* <DEDUP_REMOVED lines=16> */
.L_x_17683:
[----:B------:R-:W-:Y:S05]  /*26550*/  BSYNC B3 ;  /* 0x0000000000037941 */ /* 0x000fea0003800000 */
.L_x_17682:
        /* <DEDUP_REMOVED lines=43> */
.L_x_17681:
[----:B------:R-:W-:Y:S05]  /*26810*/  BSYNC B2 ;  /* 0x0000000000027941 */ /* 0x000fea0003800000 */
.L_x_17680:
        /* <DEDUP_REMOVED lines=14> */
.L_x_17684:
        /* <DEDUP_REMOVED lines=12> */
.L_x_17687:
[----:B------:R-:W-:Y:S02]  /*269c0*/  IMAD.MOV.U32 R107, RZ, RZ, R150 ;  /* 0x000000ffff6b7224 */ /* 0x000fe400078e0096 */
.L_x_17688:
[----:B------:R-:W-:Y:S05]  /*269d0*/  BSYNC B2 ;  /* 0x0000000000027941 */ /* 0x000fea0003800000 */
.L_x_17686:
        /* <DEDUP_REMOVED lines=16> */
.L_x_17692:
[----:B------:R-:W-:Y:S05]  /*26ae0*/  BSYNC B3 ;  /* 0x0000000000037941 */ /* 0x000fea0003800000 */
.L_x_17691:
        /* <DEDUP_REMOVED lines=43> */
.L_x_17690:
[----:B------:R-:W-:Y:S05]  /*26da0*/  BSYNC B2 ;  /* 0x0000000000027941 */ /* 0x000fea0003800000 */
.L_x_17689:
        /* <DEDUP_REMOVED lines=9> */
.L_x_17685:
        /* <DEDUP_REMOVED lines=12> */
.L_x_17694:
[----:B------:R-:W-:Y:S02]  /*26f00*/  IMAD.MOV.U32 R107, RZ, RZ, R150 ;  /* 0x000000ffff6b7224 */ /* 0x000fe400078e0096 */
.L_x_17695:
[----:B------:R-:W-:Y:S05]  /*26f10*/  BSYNC B2 ;  /* 0x0000000000027941 */ /* 0x000fea0003800000 */
.L_x_17693:
        /* <DEDUP_REMOVED lines=16> */
.L_x_17699:
[----:B------:R-:W-:Y:S05]  /*27020*/  BSYNC B3 ;  /* 0x0000000000037941 */ /* 0x000fea0003800000 */
.L_x_17698:
        /* <DEDUP_REMOVED lines=43> */
.L_x_17697:
[----:B------:R-:W-:Y:S05]  /*272e0*/  BSYNC B2 ;  /* 0x0000000000027941 */ /* 0x000fea0003800000 */
.L_x_17696:
        /* <DEDUP_REMOVED lines=14> */
.L_x_17700:
        /* <DEDUP_REMOVED lines=12> */
.L_x_17703:
[----:B------:R-:W-:Y:S02]  /*27490*/  IMAD.MOV.U32 R126, RZ, RZ, R150 ;  /* 0x000000ffff7e7224 */ /* 0x000fe400078e0096 */
.L_x_17704:
[----:B------:R-:W-:Y:S05]  /*274a0*/  BSYNC B2 ;  /* 0x0000000000027941 */ /* 0x000fea0003800000 */
.L_x_17702:
        /* <DEDUP_REMOVED lines=16> */
.L_x_17708:
[----:B------:R-:W-:Y:S05]  /*275b0*/  BSYNC B3 ;  /* 0x0000000000037941 */ /* 0x000fea0003800000 */
.L_x_17707:
        /* <DEDUP_REMOVED lines=43> */
.L_x_17706:
[----:B------:R-:W-:Y:S05]  /*27870*/  BSYNC B2 ;  /* 0x0000000000027941 */ /* 0x000fea0003800000 */
.L_x_17705:
        /* <DEDUP_REMOVED lines=9> */
.L_x_17701:
        /* <DEDUP_REMOVED lines=12> */
.L_x_17710:
[----:B------:R-:W-:Y:S02]  /*279d0*/  IMAD.MOV.U32 R126, RZ, RZ, R150 ;  /* 0x000000ffff7e7224 */ /* 0x000fe400078e0096 */
.L_x_17711:
[----:B------:R-:W-:Y:S05]  /*279e0*/  BSYNC B2 ;  /* 0x0000000000027941 */ /* 0x000fea0003800000 */
.L_x_17709:
        /* <DEDUP_REMOVED lines=16> */
.L_x_17715:
[----:B------:R-:W-:Y:S05]  /*27af0*/  BSYNC B3 ;  /* 0x0000000000037941 */ /* 0x000fea0003800000 */
.L_x_17714:
        /* <DEDUP_REMOVED lines=43> */
.L_x_17713:
[----:B------:R-:W-:Y:S05]  /*27db0*/  BSYNC B2 ;  /* 0x0000000000027941 */ /* 0x000fea0003800000 */
.L_x_17712:
        /* <DEDUP_REMOVED lines=12> */
.L_x_17716:
        /* <DEDUP_REMOVED lines=12> */
.L_x_17719:
[----:B------:R-:W-:Y:S02]  /*27f40*/  IMAD.MOV.U32 R109, RZ, RZ, R150 ;  /* 0x000000ffff6d7224 */ /* 0x000fe400078e0096 */
.L_x_17720:
[----:B------:R-:W-:Y:S05]  /*27f50*/  BSYNC B2 ;  /* 0x0000000000027941 */ /* 0x000fea0003800000 */
.L_x_17718:
        /* <DEDUP_REMOVED lines=16> */
.L_x_17724:
[----:B------:R-:W-:Y:S05]  /*28060*/  BSYNC B3 ;  /* 0x0000000000037941 */ /* 0x000fea0003800000 */
.L_x_17723:
        /* <DEDUP_REMOVED lines=43> */
.L_x_17722:
[----:B------:R-:W-:Y:S05]  /*28320*/  BSYNC B2 ;  /* 0x0000000000027941 */ /* 0x000fea0003800000 */
.L_x_17721:
        /* <DEDUP_REMOVED lines=9> */
.L_x_17717:
        /* <DEDUP_REMOVED lines=12> */
.L_x_17726:
[----:B------:R-:W-:Y:S02]  /*28480*/  IMAD.MOV.U32 R109, RZ, RZ, R150 ;  /* 0x000000ffff6d7224 */ /* 0x000fe400078e0096 */
.L_x_17727:
[----:B------:R-:W-:Y:S05]  /*28490*/  BSYNC B2 ;  /* 0x0000000000027941 */ /* 0x000fea0003800000 */
.L_x_17725:
        /* <DEDUP_REMOVED lines=16> */
.L_x_17731:
[----:B------:R-:W-:Y:S05]  /*285a0*/  BSYNC B3 ;  /* 0x0000000000037941 */ /* 0x000fea0003800000 */
.L_x_17730:
        /* <DEDUP_REMOVED lines=43> */
.L_x_17729:
[----:B------:R-:W-:Y:S05]  /*28860*/  BSYNC B2 ;  /* 0x0000000000027941 */ /* 0x000fea0003800000 */
.L_x_17728:
        /* <DEDUP_REMOVED lines=12> */
.L_x_17732:
        /* <DEDUP_REMOVED lines=12> */
.L_x_17735:
[----:B------:R-:W-:Y:S02]  /*289f0*/  IMAD.MOV.U32 R110, RZ, RZ, R150 ;  /* 0x000000ffff6e7224 */ /* 0x000fe400078e0096 */
.L_x_17736:
[----:B------:R-:W-:Y:S05]  /*28a00*/  BSYNC B2 ;  /* 0x0000000000027941 */ /* 0x000fea0003800000 */
.L_x_17734:
        /* <DEDUP_REMOVED lines=16> */
.L_x_17740:
[----:B------:R-:W-:Y:S05]  /*28b10*/  BSYNC B3 ;  /* 0x0000000000037941 */ /* 0x000fea0003800000 */
.L_x_17739:
        /* <DEDUP_REMOVED lines=43> */
.L_x_17738:
[----:B------:R-:W-:Y:S05]  /*28dd0*/  BSYNC B2 ;  /* 0x0000000000027941 */ /* 0x000fea0003800000 */
.L_x_17737:
        /* <DEDUP_REMOVED lines=9> */
.L_x_17733:
        /* <DEDUP_REMOVED lines=12> */
.L_x_17742:
[----:B------:R-:W-:Y:S02]  /*28f30*/  IMAD.MOV.U32 R110, RZ, RZ, R150 ;  /* 0x000000ffff6e7224 */ /* 0x000fe400078e0096 */
.L_x_17743:
[----:B------:R-:W-:Y:S05]  /*28f40*/  BSYNC B2 ;  /* 0x0000000000027941 */ /* 0x000fea0003800000 */
.L_x_17741:
        /* <DEDUP_REMOVED lines=16> */
.L_x_17747:
[----:B------:R-:W-:Y:S05]  /*29050*/  BSYNC B3 ;  /* 0x0000000000037941 */ /* 0x000fea0003800000 */
.L_x_17746:
        /* <DEDUP_REMOVED lines=43> */
.L_x_17745:
[----:B------:R-:W-:Y:S05]  /*29310*/  BSYNC B2 ;  /* 0x0000000000027941 */ /* 0x000fea0003800000 */
.L_x_17744:
        /* <DEDUP_REMOVED lines=12> */
.L_x_17748:
        /* <DEDUP_REMOVED lines=12> */
.L_x_17751:
[----:B------:R-:W-:Y:S02]  /*294a0*/  IMAD.MOV.U32 R163, RZ, RZ, R150 ;  /* 0x000000ffffa37224 */ /* 0x000fe400078e0096 */
.L_x_17752:
[----:B------:R-:W-:Y:S05]  /*294b0*/  BSYNC B2 ;  /* 0x0000000000027941 */ /* 0x000fea0003800000 */
.L_x_17750:
        /* <DEDUP_REMOVED lines=16> */
.L_x_17756:
[----:B------:R-:W-:Y:S05]  /*295c0*/  BSYNC B3 ;  /* 0x0000000000037941 */ /* 0x000fea0003800000 */
.L_x_17755:
        /* <DEDUP_REMOVED lines=43> */
.L_x_17754:
[----:B------:R-:W-:Y:S05]  /*29880*/  BSYNC B2 ;  /* 0x0000000000027941 */ /* 0x000fea0003800000 */
.L_x_17753:
        /* <DEDUP_REMOVED lines=9> */
.L_x_17749:
        /* <DEDUP_REMOVED lines=12> */
.L_x_17758:
[----:B------:R-:W-:Y:S02]  /*299e0*/  IMAD.MOV.U32 R168, RZ, RZ, R150 ;  /* 0x000000ffffa87224 */ /* 0x000fe400078e0096 */
.L_x_17759:
[----:B------:R-:W-:Y:S05]  /*299f0*/  BSYNC B2 ;  /* 0x0000000000027941 */ /* 0x000fea0003800000 */
.L_x_17757:
        /* <DEDUP_REMOVED lines=16> */
.L_x_17763:
[----:B------:R-:W-:Y:S05]  /*29b00*/  BSYNC B3 ;  /* 0x0000000000037941 */ /* 0x000fea0003800000 */
.L_x_17762:
        /* <DEDUP_REMOVED lines=43> */
.L_x_17761:
[----:B------:R-:W-:Y:S05]  /*29dc0*/  BSYNC B2 ;  /* 0x0000000000027941 */ /* 0x000fea0003800000 */
.L_x_17760:
        /* <DEDUP_REMOVED lines=12> */
.L_x_17764:
        /* <DEDUP_REMOVED lines=12> */
.L_x_17767:
[----:B------:R-:W-:Y:S02]  /*29f50*/  IMAD.MOV.U32 R164, RZ, RZ, R150 ;  /* 0x000000ffffa47224 */ /* 0x000fe400078e0096 */
.L_x_17768:
[----:B------:R-:W-:Y:S05]  /*29f60*/  BSYNC B2 ;  /* 0x0000000000027941 */ /* 0x000fea0003800000 */
.L_x_17766:
        /* <DEDUP_REMOVED lines=16> */
.L_x_17772:
[----:B------:R-:W-:Y:S05]  /*2a070*/  BSYNC B3 ;  /* 0x0000000000037941 */ /* 0x000fea0003800000 */
.L_x_17771:
        /* <DEDUP_REMOVED lines=43> */
.L_x_17770:
[----:B------:R-:W-:Y:S05]  /*2a330*/  BSYNC B2 ;  /* 0x0000000000027941 */ /* 0x000fea0003800000 */
.L_x_17769:
        /* <DEDUP_REMOVED lines=9> */
.L_x_17765:
        /* <DEDUP_REMOVED lines=51> */
.L_x_17773:
[----:B------:R-:W-:Y:S02]  /*2a700*/  IADD3 R120, R120, 0x20, RZ ;  /* 0x0000002078787810 */ /* 0x000fe40007ffe0ff */
.L_x_17644:
[----:B------:R-:W-:Y:S05]  /*2a710*/  BSYNC B1 ;  /* 0x0000000000017941 */ /* 0x000fea0003800000 */
.L_x_17643:
        /* <DEDUP_REMOVED lines=31> */
.L_x_17777:
[----:B-1----:R-:W-:Y:S02]  /*2a910*/  IMAD.MOV.U32 R121, RZ, RZ, R150 ;  /* 0x000000ffff797224 */ /* 0x002fe400078e0096 */
.L_x_17778:
[----:B------:R-:W-:Y:S05]  /*2a920*/  BSYNC B2 ;  /* 0x0000000000027941 */ /* 0x000fea0003800000 */
.L_x_17776:
        /* <DEDUP_REMOVED lines=16> */
.L_x_17782:
[----:B------:R-:W-:Y:S05]  /*2aa30*/  BSYNC B3 ;  /* 0x0000000000037941 */ /* 0x000fea0003800000 */
.L_x_17781:
        /* <DEDUP_REMOVED lines=43> */
.L_x_17780:
[----:B------:R-:W-:Y:S05]  /*2acf0*/  BSYNC B2 ;  /* 0x0000000000027941 */ /* 0x000fea0003800000 */
.L_x_17779:
        /* <DEDUP_REMOVED lines=17> */
.L_x_17783:
        /* <DEDUP_REMOVED lines=12> */
.L_x_17786:
[----:B------:R-:W-:Y:S02]  /*2aed0*/  IMAD.MOV.U32 R113, RZ, RZ, R150 ;  /* 0x000000ffff717224 */ /* 0x000fe400078e0096 */
.L_x_17787:
[----:B------:R-:W-:Y:S05]  /*2aee0*/  BSYNC B2 ;  /* 0x0000000000027941 */ /* 0x000fea0003800000 */
.L_x_17785:
        /* <DEDUP_REMOVED lines=16> */
.L_x_17791:
[----:B------:R-:W-:Y:S05]  /*2aff0*/  BSYNC B3 ;  /* 0x0000000000037941 */ /* 0x000fea0003800000 */
.L_x_17790:
        /* <DEDUP_REMOVED lines=43> */
.L_x_17789:
[----:B------:R-:W-:Y:S05]  /*2b2b0*/  BSYNC B2 ;  /* 0x0000000000027941 */ /* 0x000fea0003800000 */
.L_x_17788:
        /* <DEDUP_REMOVED lines=9> */
.L_x_17784:
        /* <DEDUP_REMOVED lines=12> */
.L_x_17793:
[----:B------:R-:W-:Y:S02]  /*2b410*/  IMAD.MOV.U32 R113, RZ, RZ, R150 ;  /* 0x000000ffff717224 */ /* 0x000fe400078e0096 */
.L_x_17794:
[----:B------:R-:W-:Y:S05]  /*2b420*/  BSYNC B2 ;  /* 0x0000000000027941 */ /* 0x000fea0003800000 */
.L_x_17792:
        /* <DEDUP_REMOVED lines=16> */
.L_x_17798:
[----:B------:R-:W-:Y:S05]  /*2b530*/  BSYNC B3 ;  /* 0x0000000000037941 */ /* 0x000fea0003800000 */
.L_x_17797:
        /* <DEDUP_REMOVED lines=43> */
.L_x_17796:
[----:B------:R-:W-:Y:S05]  /*2b7f0*/  BSYNC B2 ;  /* 0x0000000000027941 */ /* 0x000fea0003800000 */
.L_x_17795:
        /* <DEDUP_REMOVED lines=14> */
.L_x_17799:
        /* <DEDUP_REMOVED lines=12> */
.L_x_17802:
[----:B------:R-:W-:Y:S02]  /*2b9a0*/  IMAD.MOV.U32 R116, RZ, RZ, R150 ;  /* 0x000000ffff747224 */ /* 0x000fe400078e0096 */
.L_x_17803:
[----:B------:R-:W-:Y:S05]  /*2b9b0*/  BSYNC B2 ;  /* 0x0000000000027941 */ /* 0x000fea0003800000 */
.L_x_17801:
        /* <DEDUP_REMOVED lines=16> */
.L_x_17807:
[----:B------:R-:W-:Y:S05]  /*2bac0*/  BSYNC B3 ;  /* 0x0000000000037941 */ /* 0x000fea0003800000 */
.L_x_17806:
        /* <DEDUP_REMOVED lines=43> */
.L_x_17805:
[----:B------:R-:W-:Y:S05]  /*2bd80*/  BSYNC B2 ;  /* 0x0000000000027941 */ /* 0x000fea0003800000 */
.L_x_17804:
        /* <DEDUP_REMOVED lines=9> */
.L_x_17800:
        /* <DEDUP_REMOVED lines=12> */
.L_x_17809:
[----:B------:R-:W-:Y:S02]  /*2bee0*/  IMAD.MOV.U32 R116, RZ, RZ, R150 ;  /* 0x000000ffff747224 */ /* 0x000fe400078e0096 */
.L_x_17810:
[----:B------:R-:W-:Y:S05]  /*2bef0*/  BSYNC B2 ;  /* 0x0000000000027941 */ /* 0x000fea0003800000 */
.L_x_17808:
        /* <DEDUP_REMOVED lines=16> */
.L_x_17814:
[----:B------:R-:W-:Y:S05]  /*2c000*/  BSYNC B3 ;  /* 0x0000000000037941 */ /* 0x000fea0003800000 */
.L_x_17813:
        /* <DEDUP_REMOVED lines=43> */
.L_x_17812:
[----:B------:R-:W-:Y:S05]  /*2c2c0*/  BSYNC B2 ;  /* 0x0000000000027941 */ /* 0x000fea0003800000 */
.L_x_17811:
        /* <DEDUP_REMOVED lines=14> */
.L_x_17815:
        /* <DEDUP_REMOVED lines=12> */
.L_x_17818:
[----:B------:R-:W-:Y:S02]  /*2c470*/  IMAD.MOV.U32 R115, RZ, RZ, R150 ;  /* 0x000000ffff737224 */ /* 0x000fe400078e0096 */
.L_x_17819:
[----:B------:R-:W-:Y:S05]  /*2c480*/  BSYNC B2 ;  /* 0x0000000000027941 */ /* 0x000fea0003800000 */
.L_x_17817:
        /* <DEDUP_REMOVED lines=16> */
.L_x_17823:
[----:B------:R-:W-:Y:S05]  /*2c590*/  BSYNC B3 ;  /* 0x0000000000037941 */ /* 0x000fea0003800000 */
.L_x_17822:
        /* <DEDUP_REMOVED lines=43> */
.L_x_17821:
[----:B------:R-:W-:Y:S05]  /*2c850*/  BSYNC B2 ;  /* 0x0000000000027941 */ /* 0x000fea0003800000 */
.L_x_17820:
        /* <DEDUP_REMOVED lines=9> */
.L_x_17816:
        /* <DEDUP_REMOVED lines=12> */
.L_x_17825:
[----:B------:R-:W-:Y:S02]  /*2c9b0*/  IMAD.MOV.U32 R115, RZ, RZ, R150 ;  /* 0x000000ffff737224 */ /* 0x000fe400078e0096 */
.L_x_17826:
[----:B------:R-:W-:Y:S05]  /*2c9c0*/  BSYNC B2 ;  /* 0x0000000000027941 */ /* 0x000fea0003800000 */
.L_x_17824:
        /* <DEDUP_REMOVED lines=16> */
.L_x_17830:
[----:B------:R-:W-:Y:S05]  /*2cad0*/  BSYNC B3 ;  /* 0x0000000000037941 */ /* 0x000fea0003800000 */
.L_x_17829:
        /* <DEDUP_REMOVED lines=43> */
.L_x_17828:
[----:B------:R-:W-:Y:S05]  /*2cd90*/  BSYNC B2 ;  /* 0x0000000000027941 */ /* 0x000fea0003800000 */
.L_x_17827:
        /* <DEDUP_REMOVED lines=14> */
.L_x_17831:
        /* <DEDUP_REMOVED lines=12> */
.L_x_17834:
[----:B------:R-:W-:Y:S02]  /*2cf40*/  IMAD.MOV.U32 R126, RZ, RZ, R150 ;  /* 0x000000ffff7e7224 */ /* 0x000fe400078e0096 */
.L_x_17835:
[----:B------:R-:W-:Y:S05]  /*2cf50*/  BSYNC B2 ;  /* 0x0000000000027941 */ /* 0x000fea0003800000 */
.L_x_17833:
        /* <DEDUP_REMOVED lines=16> */
.L_x_17839:
[----:B------:R-:W-:Y:S05]  /*2d060*/  BSYNC B3 ;  /* 0x0000000000037941 */ /* 0x000fea0003800000 */
.L_x_17838:
        /* <DEDUP_REMOVED lines=43> */
.L_x_17837:
[----:B------:R-:W-:Y:S05]  /*2d320*/  BSYNC B2 ;  /* 0x0000000000027941 */ /* 0x000fea0003800000 */
.L_x_17836:
        /* <DEDUP_REMOVED lines=9> */
.L_x_17832:
        /* <DEDUP_REMOVED lines=12> */
.L_x_17841:
[----:B------:R-:W-:Y:S02]  /*2d480*/  IMAD.MOV.U32 R126, RZ, RZ, R150 ;  /* 0x000000ffff7e7224 */ /* 0x000fe400078e0096 */
.L_x_17842:
[----:B------:R-:W-:Y:S05]  /*2d490*/  BSYNC B2 ;  /* 0x0000000000027941 */ /* 0x000fea0003800000 */
.L_x_17840:
        /* <DEDUP_REMOVED lines=16> */
.L_x_17846:
[----:B------:R-:W-:Y:S05]  /*2d5a0*/  BSYNC B3 ;  /* 0x0000000000037941 */ /* 0x000fea0003800000 */
.L_x_17845:
        /* <DEDUP_REMOVED lines=43> */
.L_x_17844:
[----:B------:R-:W-:Y:S05]  /*2d860*/  BSYNC B2 ;  /* 0x0000000000027941 */ /* 0x000fea0003800000 */
.L_x_17843:
        /* <DEDUP_REMOVED lines=12> */
.L_x_17847:
        /* <DEDUP_REMOVED lines=12> */
.L_x_17850:
[----:B------:R-:W-:Y:S02]  /*2d9f0*/  IMAD.MOV.U32 R117, RZ, RZ, R150 ;  /* 0x000000ffff757224 */ /* 0x000fe400078e0096 */
.L_x_17851:
[----:B------:R-:W-:Y:S05]  /*2da00*/  BSYNC B2 ;  /* 0x0000000000027941 */ /* 0x000fea0003800000 */
.L_x_17849:
        /* <DEDUP_REMOVED lines=16> */
.L_x_17855:
[----:B------:R-:W-:Y:S05]  /*2db10*/  BSYNC B3 ;  /* 0x0000000000037941 */ /* 0x000fea0003800000 */
.L_x_17854:
        /* <DEDUP_REMOVED lines=43> */
.L_x_17853:
[----:B------:R-:W-:Y:S05]  /*2ddd0*/  BSYNC B2 ;  /* 0x0000000000027941 */ /* 0x000fea0003800000 */
.L_x_17852:
        /* <DEDUP_REMOVED lines=9> */
.L_x_17848:
        /* <DEDUP_REMOVED lines=12> */
.L_x_17857:
[----:B------:R-:W-:Y:S02]  /*2df30*/  IMAD.MOV.U32 R117, RZ, RZ, R150 ;  /* 0x000000ffff757224 */ /* 0x000fe400078e0096 */
.L_x_17858:
[----:B------:R-:W-:Y:S05]  /*2df40*/  BSYNC B2 ;  /* 0x0000000000027941 */ /* 0x000fea0003800000 */
.L_x_17856:
        /* <DEDUP_REMOVED lines=16> */
.L_x_17862:
[----:B------:R-:W-:Y:S05]  /*2e050*/  BSYNC B3 ;  /* 0x0000000000037941 */ /* 0x000fea0003800000 */
.L_x_17861:
        /* <DEDUP_REMOVED lines=43> */
.L_x_17860:
[----:B------:R-:W-:Y:S05]  /*2e310*/  BSYNC B2 ;  /* 0x0000000000027941 */ /* 0x000fea0003800000 */
.L_x_17859:
        /* <DEDUP_REMOVED lines=12> */
.L_x_17863:
        /* <DEDUP_REMOVED lines=12> */
.L_x_17866:
[----:B------:R-:W-:Y:S02]  /*2e4a0*/  IMAD.MOV.U32 R118, RZ, RZ, R150 ;  /* 0x000000ffff767224 */ /* 0x000fe400078e0096 */
.L_x_17867:
[----:B------:R-:W-:Y:S05]  /*2e4b0*/  BSYNC B2 ;  /* 0x0000000000027941 */ /* 0x000fea0003800000 */
.L_x_17865:
        /* <DEDUP_REMOVED lines=16> */
.L_x_17871:
[----:B------:R-:W-:Y:S05]  /*2e5c0*/  BSYNC B3 ;  /* 0x0000000000037941 */ /* 0x000fea0003800000 */
.L_x_17870:
        /* <DEDUP_REMOVED lines=43> */
.L_x_17869:
[----:B------:R-:W-:Y:S05]  /*2e880*/  BSYNC B2 ;  /* 0x0000000000027941 */ /* 0x000fea0003800000 */
.L_x_17868:
        /* <DEDUP_REMOVED lines=9> */
.L_x_17864:
        /* <DEDUP_REMOVED lines=12> */
.L_x_17873:
[----:B------:R-:W-:Y:S02]  /*2e9e0*/  IMAD.MOV.U32 R118, RZ, RZ, R150 ;  /* 0x000000ffff767224 */ /* 0x000fe400078e0096 */
.L_x_17874:
[----:B------:R-:W-:Y:S05]  /*2e9f0*/  BSYNC B2 ;  /* 0x0000000000027941 */ /* 0x000fea0003800000 */
.L_x_17872:
        /* <DEDUP_REMOVED lines=16> */
.L_x_17878:
[----:B------:R-:W-:Y:S05]  /*2eb00*/  BSYNC B3 ;  /* 0x0000000000037941 */ /* 0x000fea0003800000 */
.L_x_17877:
        /* <DEDUP_REMOVED lines=43> */
.L_x_17876:
[----:B------:R-:W-:Y:S05]  /*2edc0*/  BSYNC B2 ;  /* 0x0000000000027941 */ /* 0x000fea0003800000 */
.L_x_17875:
        /* <DEDUP_REMOVED lines=12> */
.L_x_17879:
        /* <DEDUP_REMOVED lines=12> */
.L_x_17882:
[----:B------:R-:W-:Y:S02]  /*2ef50*/  IMAD.MOV.U32 R163, RZ, RZ, R150 ;  /* 0x000000ffffa37224 */ /* 0x000fe400078e0096 */
.L_x_17883:
[----:B------:R-:W-:Y:S05]  /*2ef60*/  BSYNC B2 ;  /* 0x0000000000027941 */ /* 0x000fea0003800000 */
.L_x_17881:
        /* <DEDUP_REMOVED lines=16> */
.L_x_17887:
[----:B------:R-:W-:Y:S05]  /*2f070*/  BSYNC B3 ;  /* 0x0000000000037941 */ /* 0x000fea0003800000 */
.L_x_17886:
        /* <DEDUP_REMOVED lines=43> */
.L_x_17885:
[----:B------:R-:W-:Y:S05]  /*2f330*/  BSYNC B2 ;  /* 0x0000000000027941 */ /* 0x000fea0003800000 */
.L_x_17884:
        /* <DEDUP_REMOVED lines=9> */
.L_x_17880:
        /* <DEDUP_REMOVED lines=12> */
.L_x_17889:
[----:B------:R-:W-:Y:S02]  /*2f490*/  IMAD.MOV.U32 R168, RZ, RZ, R150 ;  /* 0x000000ffffa87224 */ /* 0x000fe400078e0096 */
.L_x_17890:
[----:B------:R-:W-:Y:S05]  /*2f4a0*/  BSYNC B2 ;  /* 0x0000000000027941 */ /* 0x000fea0003800000 */
.L_x_17888:
        /* <DEDUP_REMOVED lines=16> */
.L_x_17894:
[----:B------:R-:W-:Y:S05]  /*2f5b0*/  BSYNC B3 ;  /* 0x0000000000037941 */ /* 0x000fea0003800000 */
.L_x_17893:
        /* <DEDUP_REMOVED lines=43> */
.L_x_17892:
[----:B------:R-:W-:Y:S05]  /*2f870*/  BSYNC B2 ;  /* 0x0000000000027941 */ /* 0x000fea0003800000 */
.L_x_17891:
        /* <DEDUP_REMOVED lines=12> */
.L_x_17895:
        /* <DEDUP_REMOVED lines=12> */
.L_x_17898:
[----:B------:R-:W-:Y:S02]  /*2fa00*/  IMAD.MOV.U32 R164, RZ, RZ, R150 ;  /* 0x000000ffffa47224 */ /* 0x000fe400078e0096 */
.L_x_17899:
[----:B------:R-:W-:Y:S05]  /*2fa10*/  BSYNC B2 ;  /* 0x0000000000027941 */ /* 0x000fea0003800000 */
.L_x_17897:
        /* <DEDUP_REMOVED lines=16> */
.L_x_17903:
[----:B------:R-:W-:Y:S05]  /*2fb20*/  BSYNC B3 ;  /* 0x0000000000037941 */ /* 0x000fea0003800000 */
.L_x_17902:
        /* <DEDUP_REMOVED lines=43> */
.L_x_17901:
[----:B------:R-:W-:Y:S05]  /*2fde0*/  BSYNC B2 ;  /* 0x0000000000027941 */ /* 0x000fea0003800000 */
.L_x_17900:
        /* <DEDUP_REMOVED lines=9> */
.L_x_17896:
[----:B------:R-:W-:Y:S02]  /*2fe80*/  SEL R123, RZ, 0x10000, P4 ;  /* 0x00010000ff7b7807 */ /* 0x000fe40002000000 */
        /* <DEDUP_REMOVED lines=17> */
[----:B------:R-:W-:Y:S01]  /*2ffa0*/  LOP3.LUT R125, R127, R123, R125, 0xfe, !PT ;  /* 0x0000007b7f7d7212 */ /* 0x000fe200078efe7d */
[C---:B------:R-:W-:Y:S01]  /*2ffb0*/  IMAD.SHL.U32 R127, R120.reuse, 0x8, RZ ;  /* 0x00000008787f7824 */ /* 0x040fe200078e00ff */
[C---:B------:R-:W-:Y:S02]  /*2ffc0*/  LEA R122, P0, R120.reuse, c[0x0][0x188], 0x5 ;  /* 0x00006200787a7a11 */ /* 0x040fe400078028ff */
[----:B------:R-:W-:Y:S02]  /*2ffd0*/  SEL R124, RZ, 0x1, P6 ;  /* 0x00000001ff7c7807 */ /* 0x000fe40003000000 */
[----:B------:R-:W-:Y:S02]  /*2ffe0*/  LEA.HI.X R123, R120, c[0x0][0x18c], RZ, 0x5, P0 ;  /* 0x00006300787b7a11 */ /* 0x000fe400000f2cff */
[----:B------:R-:W-:-:S02]  /*2fff0*/  SHF.R.U32.HI R126, RZ, 0x1d, R120 ;  /* 0x0000001dff7e7819 */ /* 0x000fc40000011678 */
[----:B------:R-:W-:Y:S01]  /*30000*/  IADD3 R120, P0, R127, c[0x0][0x190], RZ ;  /* 0x000064007f787a10 */ /* 0x000fe20007f1e0ff */
[----:B------:R0:W-:Y:S01]  /*30010*/  STG.E.128 [R122.64], R112 ;  /* 0x000000707a007986 */ /* 0x0001e2000c101d06 */
[----:B------:R-:W-:Y:S02]  /*30020*/  LOP3.LUT R124, R121, R124, RZ, 0xfc, !PT ;  /* 0x0000007c797c7212 */ /* 0x000fe400078efcff */
[----:B------:R-:W-:Y:S01]  /*30030*/  IADD3.X R121, R126, c[0x0][0x194], RZ, P0, !PT ;  /* 0x000065007e797a10 */ /* 0x000fe200007fe4ff */
[----:B------:R0:W-:Y:S04]  /*30040*/  STG.E.128 [R122.64+0x10], R116 ;  /* 0x000010747a007986 */ /* 0x0001e8000c101d06 */
[----:B------:R0:W-:Y:S01]  /*30050*/  STG.E.64 [R120.64], R124 ;  /* 0x0000007c78007986 */ /* 0x0001e2000c101b06 */
        /* <DEDUP_REMOVED lines=9> */
[----:B------:R-:W-:-:S02]  /*300f0*/  LOP3.LUT R168, R120, 0xff00, R168, 0xf8, !PT ;  /* 0x0000ff0078a87812 */ /* 0x000fc400078ef8a8 */
        /* <DEDUP_REMOVED lines=11> */
.L_x_17775:
[----:B------:R-:W-:Y:S05]  /*301b0*/  BSYNC B1 ;  /* 0x0000000000017941 */ /* 0x000fea0003800000 */
.L_x_17774:
        /* <DEDUP_REMOVED lines=78> */
.L_x_17924:
        /* <DEDUP_REMOVED lines=157> */
.L_x_17925:
        /* <DEDUP_REMOVED lines=112> */
.L_x_17907:
[----:B------:R-:W-:Y:S05]  /*31770*/  BSYNC B1 ;  /* 0x0000000000017941 */ /* 0x000fea0003800000 */
.L_x_17906:
[----:B------:R-:W-:Y:S01]  /*31780*/  LOP3.LUT P1, RZ, R141, 0x1000, RZ, 0xc0, !PT ;  /* 0x000010008dff7812 */ /* 0x000fe2000782c0ff */
        /* <DEDUP_REMOVED lines=97> */
.L_x_17909:
[----:B------:R-:W-:Y:S05]  /*31da0*/  BSYNC B1 ;  /* 0x0000000000017941 */ /* 0x000fea0003800000 */
.L_x_17908:
        /* <DEDUP_REMOVED lines=98> */
.L_x_17911:
[----:B------:R-:W-:Y:S05]  /*323d0*/  BSYNC B1 ;  /* 0x0000000000017941 */ /* 0x000fea0003800000 */
.L_x_17910:
        /* <DEDUP_REMOVED lines=13> */
[----:B------:R-:W-:Y:S02]  /*324b0*/  FADD.FTZ R121, R81, -R123 ;  /* 0x8000007b51797221 */ /* 0x000fe40000010000 */
[C---:B------:R-:W-:Y:S02]  /*324c0*/  FMUL.FTZ R124, R176.reuse, R124 ;  /* 0x0000007cb07c7220 */ /* 0x040fe40000410000 */
[----:B------:R-:W-:Y:S01]  /*324d0*/  FMUL.FTZ R121, R176, R121 ;  /* 0x00000079b0797220 */ /* 0x000fe20000410000 */
[----:B-----5:R0:W-:Y:S04]  /*324e0*/  STL [R1+0x1d8], R3 ;  /* 0x0001d80301007387 */ /* 0x0201e80000100800 */
[----:B------:R1:W-:Y:S04]  /*324f0*/  STL [R1+0x1d4], R2 ;  /* 0x0001d40201007387 */ /* 0x0003e80000100800 */
[----:B------:R1:W-:Y:S04]  /*32500*/  STL [R1+0x1d0], R0 ;  /* 0x0001d00001007387 */ /* 0x0003e80000100800 */
[----:B0-----:R-:W4:Y:S04]  /*32510*/  LDL R3, [R1+0x20] ;  /* 0x0000200001037983 */ /* 0x001f280000100800 */
[----:B-1----:R-:W4:Y:S04]  /*32520*/  LDL R2, [R1+0x24] ;  /* 0x0000240001027983 */ /* 0x002f280000100800 */
[----:B------:R-:W4:Y:S04]  /*32530*/  LDL R0, [R1+0x10] ;  /* 0x0000100001007983 */ /* 0x000f280000100800 */
[----:B------:R-:W4:Y:S04]  /*32540*/  LDL R252, [R1+0x8] ;  /* 0x0000080001fc7983 */ /* 0x000f280000100800 */
[----:B------:R-:W4:Y:S01]  /*32550*/  LDL R251, [R1+0xc] ;  /* 0x00000c0001fb7983 */ /* 0x000f220000100800 */
[----:B--2---:R-:W-:-:S03]  /*32560*/  FFMA.FTZ R120, R120, R124, R250 ;  /* 0x0000007c78787223 */ /* 0x004fc600000100fa */
[----:B------:R-:W2:Y:S01]  /*32570*/  LDL R250, [R1] ;  /* 0x0000000001fa7983 */ /* 0x000ea20000100800 */
[----:B---3--:R-:W-:Y:S02]  /*32580*/  FFMA.FTZ R122, R122, R121, R169 ;  /* 0x000000797a7a7223 */ /* 0x008fe400000100a9 */
[----:B----4-:R-:W-:-:S03]  /*32590*/  FFMA.FTZ R124, R126, R124, R127 ;  /* 0x0000007c7e7c7223 */ /* 0x010fc6000001007f */
[----:B------:R-:W-:Y:S01]  /*325a0*/  F2FP.BF16.PACK_AB R120, R122, R120 ;  /* 0x000000787a78723e */ /* 0x000fe200000010ff */
[----:B------:R-:W3:Y:S04]  /*325b0*/  LDL R127, [R1+0x18] ;  /* 0x00001800017f7983 */ /* 0x000ee80000100800 */
[----:B------:R-:W4:Y:S01]  /*325c0*/  LDL R122, [R1+0x2c] ;  /* 0x00002c00017a7983 */ /* 0x000f220000100800 */
[----:B------:R-:W-:-:S03]  /*325d0*/  FFMA.FTZ R121, R125, R121, R168 ;  /* 0x000000797d797223 */ /* 0x000fc600000100a8 */
[----:B------:R-:W3:Y:S02]  /*325e0*/  LDL R126, [R1+0x1c] ;  /* 0x00001c00017e7983 */ /* 0x000ee40000100800 */
[----:B------:R-:W-:Y:S01]  /*325f0*/  F2FP.BF16.PACK_AB R124, R121, R124 ;  /* 0x0000007c797c723e */ /* 0x000fe200000010ff */
[--C-:B------:R-:W-:Y:S01]  /*32600*/  FADD.FTZ R125, R82, -R123.reuse ;  /* 0x8000007b527d7221 */ /* 0x100fe20000010000 */
[----:B------:R-:W4:Y:S01]  /*32610*/  LDL R121, [R1+0x28] ;  /* 0x0000280001797983 */ /* 0x000f220000100800 */
[----:B------:R-:W-:Y:S02]  /*32620*/  FADD.FTZ R169, R83, -R123 ;  /* 0x8000007b53a97221 */ /* 0x000fe40000010000 */
[C---:B------:R-:W-:Y:S01]  /*32630*/  FMUL.FTZ R125, R176.reuse, R125 ;  /* 0x0000007db07d7220 */ /* 0x040fe20000410000 */
[----:B------:R-:W2:Y:S01]  /*32640*/  LDL R168, [R1+0x4] ;  /* 0x0000040001a87983 */ /* 0x000ea20000100800 */
[----:B------:R-:W-:Y:S02]  /*32650*/  FMUL.FTZ R169, R176, R169 ;  /* 0x000000a9b0a97220 */ /* 0x000fe40000410000 */
[----:B----4-:R-:W-:-:S02]  /*32660*/  FFMA.FTZ R121, R122, R125, R121 ;  /* 0x0000007d7a797223 */ /* 0x010fc40000010079 */
[----:B---3--:R-:W-:-:S05]  /*32670*/  FFMA.FTZ R122, R126, R169, R127 ;  /* 0x000000a97e7a7223 */ /* 0x008fca000001007f */
[----:B------:R-:W-:Y:S02]  /*32680*/  F2FP.BF16.PACK_AB R121, R122, R121 ;  /* 0x000000797a79723e */ /* 0x000fe400000010ff */
[----:B------:R-:W3:Y:S01]  /*32690*/  LDL R122, [R1+0x14] ;  /* 0x00001400017a7983 */ /* 0x000ee20000100800 */
[----:B------:R-:W-:-:S03]  /*326a0*/  FFMA.FTZ R125, R2, R125, R3 ;  /* 0x0000007d027d7223 */ /* 0x000fc60000010003 */
[----:B------:R0:W5:Y:S04]  /*326b0*/  LDL.LU R3, [R1+0x1d8] ;  /* 0x0001d80001037983 */ /* 0x0001680000300800 */
[----:B------:R0:W5:Y:S01]  /*326c0*/  LDL.LU R2, [R1+0x1d4] ;  /* 0x0001d40001027983 */ /* 0x0001620000300800 */
[--C-:B------:R-:W-:Y:S02]  /*326d0*/  FADD.FTZ R126, R84, -R123.reuse ;  /* 0x8000007b547e7221 */ /* 0x100fe40000010000 */
[----:B------:R-:W-:Y:S02]  /*326e0*/  FADD.FTZ R127, R85, -R123 ;  /* 0x8000007b557f7221 */ /* 0x000fe40000010000 */
[C---:B------:R-:W-:Y:S02]  /*326f0*/  FMUL.FTZ R126, R176.reuse, R126 ;  /* 0x0000007eb07e7220 */ /* 0x040fe40000410000 */
[----:B------:R-:W-:-:S02]  /*32700*/  FMUL.FTZ R127, R176, R127 ;  /* 0x0000007fb07f7220 */ /* 0x000fc40000410000 */
[----:B---3--:R-:W-:Y:S02]  /*32710*/  FFMA.FTZ R169, R122, R169, R0 ;  /* 0x000000a97aa97223 */ /* 0x008fe40000010000 */
[----:B------:R0:W5:Y:S01]  /*32720*/  LDL.LU R0, [R1+0x1d0] ;  /* 0x0001d00001007983 */ /* 0x0001620000300800 */
[-C--:B------:R-:W-:Y:S02]  /*32730*/  FFMA.FTZ R122, R251, R126.reuse, R252 ;  /* 0x0000007efb7a7223 */ /* 0x080fe400000100fc */
[----:B--2---:R-:W-:Y:S02]  /*32740*/  FFMA.FTZ R126, R168, R126, R250 ;  /* 0x0000007ea87e7223 */ /* 0x004fe400000100fa */
[-C--:B------:R-:W-:Y:S02]  /*32750*/  FFMA.FTZ R168, R249, R127.reuse, R248 ;  /* 0x0000007ff9a87223 */ /* 0x080fe400000100f8 */
[----:B------:R-:W-:Y:S02]  /*32760*/  FFMA.FTZ R127, R247, R127, R246 ;  /* 0x0000007ff77f7223 */ /* 0x000fe400000100f6 */
[----:B------:R-:W-:-:S03]  /*32770*/  FADD.FTZ R251, R87, -R123 ;  /* 0x8000007b57fb7221 */ /* 0x000fc60000010000 */
[----:B------:R-:W-:Y:S01]  /*32780*/  F2FP.BF16.PACK_AB R126, R127, R126 ;  /* 0x0000007e7f7e723e */ /* 0x000fe200000010ff */
[----:B------:R-:W-:Y:S02]  /*32790*/  FADD.FTZ R127, R86, -R123 ;  /* 0x8000007b567f7221 */ /* 0x000fe40000010000 */
[C---:B------:R-:W-:Y:S02]  /*327a0*/  FMUL.FTZ R251, R176.reuse, R251 ;  /* 0x000000fbb0fb7220 */ /* 0x040fe40000410000 */
[----:B------:R-:W-:Y:S01]  /*327b0*/  FMUL.FTZ R127, R176, R127 ;  /* 0x0000007fb07f7220 */ /* 0x000fe20000410000 */
[----:B------:R-:W-:Y:S01]  /*327c0*/  F2FP.BF16.PACK_AB R122, R168, R122 ;  /* 0x0000007aa87a723e */ /* 0x000fe200000010ff */
[----:B------:R-:W-:Y:S02]  /*327d0*/  FFMA.FTZ R168, R241, R251, R240 ;  /* 0x000000fbf1a87223 */ /* 0x000fe400000100f0 */
[----:B------:R-:W-:Y:S02]  /*327e0*/  FFMA.FTZ R123, R245, R127, R244 ;  /* 0x0000007ff57b7223 */ /* 0x000fe400000100f4 */
[----:B------:R-:W-:Y:S01]  /*327f0*/  IMAD.MOV.U32 R250, RZ, RZ, 0x10 ;  /* 0x00000010fffa7424 */ /* 0x000fe200078e00ff */
[----:B------:R-:W-:-:S02]  /*32800*/  F2FP.BF16.PACK_AB R125, R169, R125 ;  /* 0x0000007da97d723e */ /* 0x000fc400000010ff */
[----:B------:R-:W-:Y:S01]  /*32810*/  F2FP.BF16.PACK_AB R123, R168, R123 ;  /* 0x0000007ba87b723e */ /* 0x000fe200000010ff */
[----:B------:R-:W-:-:S04]  /*32820*/  IMAD.WIDE.U32 R168, R156, R250, c[0x0][0x208] ;  /* 0x000082009ca87625 */ /* 0x000fc800078e00fa */
[----:B------:R-:W-:Y:S02]  /*32830*/  FFMA.FTZ R127, R243, R127, R242 ;  /* 0x0000007ff37f7223 */ /* 0x000fe400000100f2 */
[----:B------:R-:W-:Y:S01]  /*32840*/  FFMA.FTZ R251, R239, R251, R238 ;  /* 0x000000fbeffb7223 */ /* 0x000fe200000100ee */
[----:B------:R1:W-:Y:S04]  /*32850*/  STG.E.128 [R168.64], R120 ;  /* 0x00000078a8007986 */ /* 0x0003e8000c101d06 */
[----:B------:R-:W-:Y:S01]  /*32860*/  F2FP.BF16.PACK_AB R127, R251, R127 ;  /* 0x0000007ffb7f723e */ /* 0x000fe200000010ff */
[----:B-1----:R-:W-:-:S05]  /*32870*/  IMAD.WIDE.U32 R120, R156, R250, c[0x0][0x210] ;  /* 0x000084009c787625 */ /* 0x002fca00078e00fa */
[----:B------:R0:W-:Y:S01]  /*32880*/  STG.E.128 [R120.64], R124 ;  /* 0x0000007c78007986 */ /* 0x0001e2000c101d06 */
[----:B------:R-:W-:-:S03]  /*32890*/  IADD3 R156, R156, 0x20, RZ ;  /* 0x000000209c9c7810 */ /* 0x000fc60007ffe0ff */
.L_x_17913:
[----:B------:R-:W-:Y:S05]  /*328a0*/  BSYNC B1 ;  /* 0x0000000000017941 */ /* 0x000fea0003800000 */
.L_x_17912:
        /* <DEDUP_REMOVED lines=50> */
.L_x_17915:
[----:B------:R-:W-:Y:S05]  /*32bd0*/  BSYNC B1 ;  /* 0x0000000000017941 */ /* 0x000fea0003800000 */
.L_x_17914:
        /* <DEDUP_REMOVED lines=50> */
.L_x_17917:
[----:B------:R-:W-:Y:S05]  /*32f00*/  BSYNC B1 ;  /* 0x0000000000017941 */ /* 0x000fea0003800000 */
.L_x_17916:
        /* <DEDUP_REMOVED lines=12> */
[-C--:B-----5:R-:W-:Y:S02]  /*32fd0*/  FFMA.FTZ R122, R165, R121.reuse, R8 ;  /* 0x00000079a57a7223 */ /* 0x0a0fe40000010008 */
        /* <DEDUP_REMOVED lines=37> */
.L_x_17919:
[----:B------:R-:W-:Y:S05]  /*33230*/  BSYNC B1 ;  /* 0x0000000000017941 */ /* 0x000fea0003800000 */
.L_x_17918:
        /* <DEDUP_REMOVED lines=49> */
.L_x_17921:
[----:B------:R-:W-:Y:S05]  /*33550*/  BSYNC B1 ;  /* 0x0000000000017941 */ /* 0x000fea0003800000 */
.L_x_17920:
[----:B0-----:R-:W-:-:S04]  /*33560*/  IMAD.MOV.U32 R120, RZ, RZ, 0x4 ;  /* 0x00000004ff787424 */ /* 0x001fc800078e00ff */
[----:B------:R-:W-:-:S05]  /*33570*/  IMAD R140, R120, c[0x0][0x160], R140 ;  /* 0x00005800788c7a24 */ /* 0x000fca00078e028c */
[----:B------:R-:W-:-:S13]  /*33580*/  ISETP.GE.AND P0, PT, R140, c[0x0][0x164], PT ;  /* 0x000059008c007a0c */ /* 0x000fda0003f06270 */
[----:B-----5:R-:W-:Y:S01]  /*33590*/  @P0 CALL.REL.NOINC `(.L_x_17922) ;  /* 0x0000001000000944 */ /* 0x020fe20003c00000 */
[----:B------:R-:W-:Y:S05]  /*335a0*/  BRA `(.L_x_17923) ;  /* 0xfffcf63000007947 */ /* 0x000fea000383ffff */
.L_x_17922:
[----:B------:R-:W-:Y:S05]  /*335b0*/  BSYNC B0 ;  /* 0x0000000000007941 */ /* 0x000fea0003800000 */
.L_x_16856:
[----:B------:R-:W-:Y:S05]  /*335c0*/  EXIT ;  /* 0x000000000000794d */ /* 0x000fea0003800000 */
.L_x_17904:
[----:B------:R-:W-:Y:S01]  /*335d0*/  IMAD.MOV.U32 R122, RZ, RZ, 0x1 ;  /* 0x00000001ff7a7424 */ /* 0x000fe200078e00ff */
[----:B------:R-:W-:Y:S01]  /*335e0*/  MOV R120, 0x33620 ;  /* 0x0003362000787802 */ /* 0x000fe20000000f00 */
[----:B------:R-:W-:Y:S02]  /*335f0*/  IMAD.MOV.U32 R124, RZ, RZ, 0x1f ;  /* 0x0000001fff7c7424 */ /* 0x000fe400078e00ff */
[----:B------:R-:W-:Y:S02]  /*33600*/  IMAD.MOV.U32 R121, RZ, RZ, -0x1 ;  /* 0xffffffffff797424 */ /* 0x000fe400078e00ff */
[----:B------:R-:W-:Y:S05]  /*33610*/  CALL.REL.NOINC `($__internal_28_$__cuda_sm70_shflsync_bfly_p) ;  /* 0x00000c1000007944 */ /* 0x000fea0003c00000 */
[----:B-1----:R-:W-:Y:S05]  /*33620*/  BRA `(.L_x_17924) ;  /* 0xffffd07000007947 */ /* 0x002fea000383ffff */
.L_x_17905:
[----:B------:R-:W-:Y:S01]  /*33630*/  IMAD.MOV.U32 R122, RZ, RZ, 0x2 ;  /* 0x00000002ff7a7424 */ /* 0x000fe200078e00ff */
[----:B------:R-:W-:Y:S01]  /*33640*/  MOV R120, 0x33680 ;  /* 0x0003368000787802 */ /* 0x000fe20000000f00 */
[----:B------:R-:W-:Y:S02]  /*33650*/  IMAD.MOV.U32 R124, RZ, RZ, 0x1f ;  /* 0x0000001fff7c7424 */ /* 0x000fe400078e00ff */
[----:B------:R-:W-:Y:S02]  /*33660*/  IMAD.MOV.U32 R121, RZ, RZ, -0x1 ;  /* 0xffffffffff797424 */ /* 0x000fe400078e00ff */
[----:B------:R-:W-:Y:S05]  /*33670*/  CALL.REL.NOINC `($__internal_28_$__cuda_sm70_shflsync_bfly_p) ;  /* 0x00000bb000007944 */ /* 0x000fea0003c00000 */
[----:B-1----:R-:W-:Y:S01]  /*33680*/  FADD.FTZ R123, R123, R122 ;  /* 0x0000007a7b7b7221 */ /* 0x002fe20000010000 */
[----:B------:R-:W-:Y:S01]  /*33690*/  MOV R120, 0x336e0 ;  /* 0x000336e000787802 */ /* 0x000fe20000000f00 */
[----:B------:R-:W-:-:S02]  /*336a0*/  IMAD.MOV.U32 R122, RZ, RZ, 0x4 ;  /* 0x00000004ff7a7424 */ /* 0x000fc400078e00ff */
[----:B------:R-:W-:Y:S02]  /*336b0*/  IMAD.MOV.U32 R124, RZ, RZ, 0x1f ;  /* 0x0000001fff7c7424 */ /* 0x000fe400078e00ff */
[----:B------:R-:W-:Y:S02]  /*336c0*/  IMAD.MOV.U32 R121, RZ, RZ, -0x1 ;  /* 0xffffffffff797424 */ /* 0x000fe400078e00ff */
[----:B------:R-:W-:Y:S05]  /*336d0*/  CALL.REL.NOINC `($__internal_28_$__cuda_sm70_shflsync_bfly_p) ;  /* 0x00000b5000007944 */ /* 0x000fea0003c00000 */
[----:B-1----:R-:W-:Y:S01]  /*336e0*/  FADD.FTZ R123, R123, R122 ;  /* 0x0000007a7b7b7221 */ /* 0x002fe20000010000 */
[----:B------:R-:W-:Y:S01]  /*336f0*/  MOV R120, 0x33740 ;  /* 0x0003374000787802 */ /* 0x000fe20000000f00 */
[----:B------:R-:W-:Y:S02]  /*33700*/  IMAD.MOV.U32 R122, RZ, RZ, 0x8 ;  /* 0x00000008ff7a7424 */ /* 0x000fe400078e00ff */
        /* <DEDUP_REMOVED lines=177> */
[----:B-1----:R-:W-:Y:S05]  /*34220*/  BRA `(.L_x_17925) ;  /* 0xffffce4000007947 */ /* 0x002fea000383ffff */
        .weak           $__internal_28_$__cuda_sm70_shflsync_bfly_p
        .type           $__internal_28_$__cuda_sm70_shflsync_bfly_p,@function
        .size           $__internal_28_$__cuda_sm70_shflsync_bfly_p,(.L_x_52446 - $__internal_28_$__cuda_sm70_shflsync_bfly_p)
$__internal_28_$__cuda_sm70_shflsync_bfly_p:
[----:B------:R-:W-:Y:S04]  /*34230*/  WARPSYNC R121 ;  /* 0x0000007900007348 */ /* 0x000fe80003800000 */
[----:B------:R0:W1:Y:S02]  /*34240*/  SHFL.BFLY PT, R122, R123, R122, R124 ;  /* 0x0c00007a7b7a7389 */ /* 0x00006400000e007c */
[----:B0-----:R-:W-:-:S04]  /*34250*/  IMAD.MOV.U32 R121, RZ, RZ, 0x0 ;  /* 0x00000000ff797424 */ /* 0x001fc800078e00ff */
[----:B------:R-:W-:Y:S05]  /*34260*/  RET.REL.NODEC R120 `(_ZN10layer_norm31ln_parallel_residual_fwd_kernelINS_13Kernel_traitsI13__nv_bfloat16S2_fS2_fjLj2048ELj1ELj4ELj1ELj16ENS_18Kernel_traits_baseILj2048ES2_S2_fS2_fjLj128EEEEELb1ELb0ELb0EEEvNS_9FwdParamsE) ;  /* 0xfffcbd9078007950 */ /* 0x000fea0003c3ffff */
.L_x_17926:
        /* <DEDUP_REMOVED lines=9> */
.L_x_52446:


//--------------------- .text._ZN10layer_norm31ln_parallel_residual_fwd_kernelINS_13Kernel_traitsI13__nv_bfloat16S2_fS2_fjLj2048ELj1ELj4ELj1ELj16ENS_18Kernel_traits_baseILj2048ES2_S2_fS2_fjLj128EEEEELb1ELb0ELb1EEEvNS_9FwdParamsE --------------------------
	.section	.text._ZN10layer_norm31ln_parallel_residual_fwd_kernelINS_13Kernel_traitsI13__nv_bfloat16S2_fS2_fjLj2048ELj1ELj4ELj1ELj16ENS_18Kernel_traits_baseILj2048ES2_S2_fS2_fjLj128EEEEELb1ELb0ELb1EEEvNS_9FwdParamsE,"ax",@progbits
	.sectioninfo	@"SHI_REGISTERS=255"
	.align	128
        .global         _ZN10layer_norm31ln_parallel_residual_fwd_kernelINS_13Kernel_traitsI13__nv_bfloat16S2_fS2_fjLj2048ELj1ELj4ELj1ELj16ENS_18Kernel_traits_baseILj2048ES2_S2_fS2_fjLj128EEEEELb1ELb0ELb1EEEvNS_9FwdParamsE
        .type           _ZN10layer_norm31ln_parallel_residual_fwd_kernelINS_13Kernel_traitsI13__nv_bfloat16S2_fS2_fjLj2048ELj1ELj4ELj1ELj16ENS_18Kernel_traits_baseILj2048ES2_S2_fS2_fjLj128EEEEELb1ELb0ELb1EEEvNS_9FwdParamsE,@function
        .size           _ZN10layer_norm31ln_parallel_residual_fwd_kernelINS_13Kernel_traitsI13__nv_bfloat16S2_fS2_fjLj2048ELj1ELj4ELj1ELj16ENS_18Kernel_traits_baseILj2048ES2_S2_fS2_fjLj128EEEEELb1ELb0ELb1EEEvNS_9FwdParamsE,(.L_x_52447 - _ZN10layer_norm31ln_parallel_residual_fwd_kernelINS_13Kernel_traitsI13__nv_bfloat16S2_fS2_fjLj2048ELj1ELj4ELj1ELj16ENS_18Kernel_traits_baseILj2048ES2_S2_fS2_fjLj128EEEEELb1ELb0ELb1EEEvNS_9FwdParamsE)
        .other          _ZN10layer_norm31ln_parallel_residual_fwd_kernelINS_13Kernel_traitsI13__nv_bfloat16S2_fS2_fjLj2048ELj1ELj4ELj1ELj16ENS_18Kernel_traits_baseILj2048ES2_S2_fS2_fjLj128EEEEELb1ELb0ELb1EEEvNS_9FwdParamsE,@"STO_CUDA_ENTRY STV_DEFAULT"
_ZN10layer_norm31ln_parallel_residual_fwd_kernelINS_13Kernel_traitsI13__nv_bfloat16S2_fS2_fjLj2048ELj1ELj4ELj1ELj16ENS_18Kernel_traits_baseILj2048ES2_S2_fS2_fjLj128EEEEELb1ELb0ELb1EEEvNS_9FwdParamsE:
.text._ZN10layer_norm31ln_parallel_residual_fwd_kernelINS_13Kernel_traitsI13__nv_bfloat16S2_fS2_fjLj2048ELj1ELj4ELj1ELj16ENS_18Kernel_traits_baseILj2048ES2_S2_fS2_fjLj128EEEEELb1ELb0ELb1EEEvNS_9FwdParamsE:
        /* <DEDUP_REMOVED lines=40> */
[----:B------:R-:W-:Y:S01]  /*0280*/  SHF.R.U32.HI R180, RZ, 0x5, R180 ;  /* 0x00000005ffb47819 */ /* 0x000fe200000116b4 */
[----:B------:R-:W-:Y:S01]  /*0290*/  IMAD.SHL.U32 R132, R136, 0x10, RZ ;  /* 0x0000001088847824 */ /* 0x000fe200078e00ff */
[----:B------:R-:W5:Y:S01]  /*02a0*/  @P0 LDG.E.128 R56, [R56.64] ;  /* 0x0000000638380981 */ /* 0x000f62000c1e1d00 */
[----:B------:R-:W-:-:S02]  /*02b0*/  @P0 IMAD.X R189, RZ, RZ, c[0x0][0x21c], P3 ;  /* 0x00008700ffbd0624 */ /* 0x000fc400018e06ff */
[----:B------:R-:W-:Y:S01]  /*02c0*/  IMAD.SHL.U32 R124, R128, 0x10, RZ ;  /* 0x00000010807c7824 */ /* 0x000fe200078e00ff */
[----:B------:R-:W5:Y:S01]  /*02d0*/  @P0 LDG.E.128 R44, [R44.64] ;  /* 0x000000062c2c0981 */ /* 0x000f62000c1e1d00 */
[----:B------:R-:W-:Y:S02]  /*02e0*/  IMAD.SHL.U32 R116, R120, 0x10, RZ ;  /* 0x0000001078747824 */ /* 0x000fe400078e00ff */
[----:B------:R-:W-:Y:S01]  /*02f0*/  IMAD.SHL.U32 R108, R112, 0x10, RZ ;  /* 0x00000010706c7824 */ /* 0x000fe200078e00ff */
[----:B------:R-:W5:Y:S01]  /*0300*/  @P0 LDG.E.128 R188, [R188.64] ;  /* 0x00000006bcbc0981 */ /* 0x000f62000c1e1d00 */
[----:B------:R-:W-:Y:S01]  /*0310*/  IMAD R180, R19, 0x4, R180 ;  /* 0x0000000413b47824 */ /* 0x000fe200078e02b4 */
        /* <DEDUP_REMOVED lines=32> */
[----:B------:R-:W-:-:S04]  /*0520*/  LOP3.LUT R15, R13, UR15, R16, 0x96, !PT ;  /* 0x0000000f0d0f7c12 */ /* 0x000fc8000f8e9610 */
[----:B------:R-:W-:Y:S01]  /*0530*/  LOP3.LUT R16, R3, UR16, R14, 0x96, !PT ;  /* 0x0000001003107c12 */ /* 0x000fe2000f8e960e */
[----:B------:R-:W-:Y:S01]  /*0540*/  UIADD3 UR17, UR4, 0x1715609d, URZ ;  /* 0x1715609d04117890 */ /* 0x000fe2000fffe03f */
[----:B------:R-:W-:-:S03]  /*0550*/  @P0 LEA R40, P1, R128, c[0x0][0x218], 0x4 ;  /* 0x0000860080280a11 */ /* 0x000fc600078220ff */
[----:B------:R-:W-:Y:S01]  /*0560*/  IMAD.WIDE.U32 R16, R16, -0x326172a9, RZ ;  /* 0xcd9e8d5710107825 */ /* 0x000fe200078e00ff */
[----:B------:R-:W-:-:S04]  /*0570*/  UIADD3 UR18, UR5, -0x56f99767, URZ ;  /* 0xa906689905127890 */ /* 0x000fc8000fffe03f */
[----:B------:R-:W-:Y:S01]  /*0580*/  LOP3.LUT R54, R17, UR17, R12, 0x96, !PT ;  /* 0x0000001111367c12 */ /* 0x000fe2000f8e960c */
[----:B------:R-:W-:Y:S01]  /*0590*/  @P0 IMAD.X R41, RZ, RZ, c[0x0][0x21c], P1 ;  /* 0x00008700ff290624 */ /* 0x000fe200008e06ff */
[----:B------:R-:W-:Y:S01]  /*05a0*/  ISETP.NE.U32.AND P1, PT, RZ, c[0x0][0x220], PT ;  /* 0x00008800ff007a0c */ /* 0x000fe20003f25070 */
[----:B------:R-:W-:Y:S01]  /*05b0*/  UIADD3 UR20, UR5, 0x646e171e, URZ ;  /* 0x646e171e05147890 */ /* 0x000fe2000fffe03f */
[----:B------:R-:W-:Y:S02]  /*05c0*/  IMAD.WIDE.U32 R14, R15, -0x2daee0ad, RZ ;  /* 0xd2511f530f0e7825 */ /* 0x000fe400078e00ff */
[----:B------:R-:W-:Y:S01]  /*05d0*/  ISETP.NE.AND.EX P1, PT, RZ, c[0x0][0x224], PT, P1 ;  /* 0x00008900ff007a0c */ /* 0x000fe20003f25310 */
[----:B------:R-:W-:Y:S01]  /*05e0*/  UIADD3 UR19, UR4, -0x4ab325aa, URZ ;  /* 0xb54cda5604137890 */ /* 0x000fe2000fffe03f */
[----:B------:R-:W-:Y:S01]  /*05f0*/  IMAD.WIDE.U32 R54, R54, -0x2daee0ad, RZ ;  /* 0xd2511f5336367825 */ /* 0x000fe200078e00ff */
[----:B------:R-:W-:Y:S01]  /*0600*/  LOP3.LUT R2, R15, UR18, R2, 0x96, !PT ;  /* 0x000000120f027c12 */ /* 0x000fe2000f8e9602 */
[----:B------:R-:W-:Y:S01]  /*0610*/  UIADD3 UR21, UR4, 0x5384540f, URZ ;  /* 0x5384540f04157890 */ /* 0x000fe2000fffe03f */
[----:B------:R-:W-:Y:S01]  /*0620*/  @P0 LEA R6, P2, R120, c[0x0][0x218], 0x4 ;  /* 0x0000860078060a11 */ /* 0x000fe200078420ff */
[----:B------:R-:W-:Y:S01]  /*0630*/  UIADD3 UR24, UR5, -0x24c28bd8, URZ ;  /* 0xdb3d742805187890 */ /* 0x000fe2000fffe03f */
[----:B------:R-:W-:Y:S01]  /*0640*/  LOP3.LUT R48, R55, UR20, R14, 0x96, !PT ;  /* 0x0000001437307c12 */ /* 0x000fe2000f8e960e */
[----:B------:R-:W-:Y:S01]  /*0650*/  IMAD.WIDE.U32 R2, R2, -0x326172a9, RZ ;  /* 0xcd9e8d5702027825 */ /* 0x000fe200078e00ff */
[----:B------:R-:W-:Y:S01]  /*0660*/  @P0 LEA R8, P3, R104, c[0x0][0x218], 0x4 ;  /* 0x0000860068080a11 */ /* 0x000fe200078620ff */
[----:B------:R-:W-:Y:S01]  /*0670*/  UIADD3 UR22, UR5, 0x1fd5c5a3, URZ ;  /* 0x1fd5c5a305167890 */ /* 0x000fe2000fffe03f */
[----:B------:R-:W5:Y:S01]  /*0680*/  @P0 LDG.E.128 R40, [R40.64] ;  /* 0x0000000628280981 */ /* 0x000f62000c1e1d00 */
[----:B------:R-:W-:Y:S01]  /*0690*/  IMAD.WIDE.U32 R48, R48, -0x326172a9, RZ ;  /* 0xcd9e8d5730307825 */ /* 0x000fe200078e00ff */
[----:B------:R-:W-:-:S03]  /*06a0*/  LOP3.LUT R12, R3, UR19, R16, 0x96, !PT ;  /* 0x00000013030c7c12 */ /* 0x000fc6000f8e9610 */
[----:B------:R-:W-:Y:S01]  /*06b0*/  @P0 IMAD.X R7, RZ, RZ, c[0x0][0x21c], P2 ;  /* 0x00008700ff070624 */ /* 0x000fe200010e06ff */
[----:B------:R-:W-:Y:S02]  /*06c0*/  @P1 IADD3 R36, P2, R156, c[0x0][0x220], RZ ;  /* 0x000088009c241a10 */ /* 0x000fe40007f5e0ff */
[----:B------:R-:W-:Y:S01]  /*06d0*/  LOP3.LUT R55, R49, UR21, R2, 0x96, !PT ;  /* 0x0000001531377c12 */ /* 0x000fe2000f8e9602 */
[----:B------:R-:W-:Y:S01]  /*06e0*/  @P0 IMAD.X R9, RZ, RZ, c[0x0][0x21c], P3 ;  /* 0x00008700ff090624 */ /* 0x000fe200018e06ff */
[----:B------:R-:W-:Y:S01]  /*06f0*/  @P1 IADD3.X R37, RZ, c[0x0][0x224], RZ, P2, !PT ;  /* 0x00008900ff251a10 */ /* 0x000fe200017fe4ff */
[----:B------:R-:W-:Y:S01]  /*0700*/  IMAD.WIDE.U32 R12, R12, -0x2daee0ad, RZ ;  /* 0xd2511f530c0c7825 */ /* 0x000fe200078e00ff */
[----:B------:R-:W-:Y:S01]  /*0710*/  @P1 IADD3 R32, P2, R148, c[0x0][0x220], RZ ;  /* 0x0000880094201a10 */ /* 0x000fe20007f5e0ff */
[----:B------:R-:W5:Y:S01]  /*0720*/  @P0 LDG.E.128 R4, [R6.64] ;  /* 0x0000000606040981 */ /* 0x000f62000c1e1d00 */
[----:B------:R-:W-:Y:S01]  /*0730*/  @P1 IADD3 R28, P3, R140, c[0x0][0x220], RZ ;  /* 0x000088008c1c1a10 */ /* 0x000fe20007f7e0ff */
[----:B------:R-:W-:Y:S01]  /*0740*/  IMAD.HI.U32 R49, R55, -0x2daee0ad, RZ ;  /* 0xd2511f5337317827 */ /* 0x000fe200078e00ff */
[----:B------:R-:W-:Y:S01]  /*0750*/  @P1 IADD3 R16, P4, R116, c[0x0][0x220], RZ ;  /* 0x0000880074101a10 */ /* 0x000fe20007f9e0ff */
[----:B------:R-:W5:Y:S02]  /*0760*/  @P0 LDG.E.128 R8, [R8.64] ;  /* 0x0000000608080981 */ /* 0x000f64000c1e1d00 */
[----:B------:R-:W-:Y:S01]  /*0770*/  @P1 IMAD.X R33, RZ, RZ, c[0x0][0x224], P2 ;  /* 0x00008900ff211624 */ /* 0x000fe200010e06ff */
[----:B------:R-:W-:Y:S01]  /*0780*/  LOP3.LUT R49, R49, UR24, R12, 0x96, !PT ;  /* 0x0000001831317c12 */ /* 0x000fe2000f8e960c */
[----:B------:R-:W-:Y:S01]  /*0790*/  @P1 IMAD.X R29, RZ, RZ, c[0x0][0x224], P3 ;  /* 0x00008900ff1d1624 */ /* 0x000fe200018e06ff */
[----:B------:R-:W-:Y:S01]  /*07a0*/  @P1 IADD3 R24, P2, R132, c[0x0][0x220], RZ ;  /* 0x0000880084181a10 */ /* 0x000fe20007f5e0ff */
[----:B------:R-:W-:Y:S01]  /*07b0*/  @P1 IMAD.WIDE.U32 R168, R104, R97, c[0x0][0x220] ;  /* 0x0000880068a81625 */ /* 0x000fe200078e0061 */
[----:B------:R-:W-:Y:S01]  /*07c0*/  @P1 IADD3 R20, P3, R124, c[0x0][0x220], RZ ;  /* 0x000088007c141a10 */ /* 0x000fe20007f7e0ff */
[----:B------:R-:W5:Y:S01]  /*07d0*/  @P1 LDG.E.128 R36, [R36.64] ;  /* 0x0000000624241981 */ /* 0x000f62000c1e1d00 */
[----:B------:R-:W-:Y:S01]  /*07e0*/  @P1 IADD3 R12, P6, R108, c[0x0][0x220], RZ ;  /* 0x000088006c0c1a10 */ /* 0x000fe20007fde0ff */
[----:B------:R-:W-:Y:S01]  /*07f0*/  @P1 IMAD.X R25, RZ, RZ, c[0x0][0x224], P2 ;  /* 0x00008900ff191624 */ /* 0x000fe200010e06ff */
[----:B------:R-:W-:Y:S01]  /*0800*/  LOP3.LUT R54, R13, UR22, R54, 0x96, !PT ;  /* 0x000000160d367c12 */ /* 0x000fe2000f8e9636 */
[----:B------:R-:W-:Y:S01]  /*0810*/  @P1 IMAD.X R21, RZ, RZ, c[0x0][0x224], P3 ;  /* 0x00008900ff151624 */ /* 0x000fe200018e06ff */
[----:B------:R-:W5:Y:S01]  /*0820*/  @P1 LDG.E.128 R32, [R32.64] ;  /* 0x0000000620201981 */ /* 0x000f62000c1e1d00 */
[----:B------:R-:W-:-:S02]  /*0830*/  @P1 IMAD.X R17, RZ, RZ, c[0x0][0x224], P4 ;  /* 0x00008900ff111624 */ /* 0x000fc400020e06ff */
[----:B------:R-:W-:Y:S01]  /*0840*/  @P1 IMAD.X R13, RZ, RZ, c[0x0][0x224], P6 ;  /* 0x00008900ff0d1624 */ /* 0x000fe200030e06ff */
        /* <DEDUP_REMOVED lines=11> */
[----:B------:R-:W-:Y:S01]  /*0900*/  UIADD3 UR23, UR4, -0xe443238, URZ ;  /* 0xf1bbcdc804177890 */ /* 0x000fe2000fffe03f */
[----:B------:R-:W-:Y:S01]  /*0910*/  IMAD.X R157, RZ, RZ, c[0x0][0x1bc], P3 ;  /* 0x00006f00ff9d7624 */ /* 0x000fe200018e06ff */
[----:B------:R-:W-:Y:S01]  /*0920*/  IADD3 R132, P3, R132, c[0x0][0x1b8], RZ ;  /* 0x00006e0084847a10 */ /* 0x000fe20007f7e0ff */
[----:B------:R-:W-:Y:S01]  /*0930*/  IMAD.X R101, RZ, RZ, c[0x0][0x1bc], P5 ;  /* 0x00006f00ff657624 */ /* 0x000fe200028e06ff */
[----:B------:R-:W-:Y:S01]  /*0940*/  IADD3.X R149, RZ, c[0x0][0x1bc], RZ, P6, !PT ;  /* 0x00006f00ff957a10 */ /* 0x000fe200037fe4ff */
[----:B------:R-:W-:Y:S01]  /*0950*/  IMAD.X R141, RZ, RZ, c[0x0][0x1bc], P4 ;  /* 0x00006f00ff8d7624 */ /* 0x000fe200020e06ff */
[----:B------:R-:W-:Y:S01]  /*0960*/  IADD3 R124, P6, R124, c[0x0][0x1b8], RZ ;  /* 0x00006e007c7c7a10 */ /* 0x000fe20007fde0ff */
[----:B------:R-:W-:Y:S01]  /*0970*/  IMAD.HI.U32 R3, R54, -0x326172a9, RZ ;  /* 0xcd9e8d5736037827 */ /* 0x000fe200078e00ff */
[----:B------:R-:W-:-:S02]  /*0980*/  IADD3 R116, P4, R116, c[0x0][0x1b8], RZ ;  /* 0x00006e0074747a10 */ /* 0x000fc40007f9e0ff */
[----:B------:R-:W-:Y:S01]  /*0990*/  IADD3 R108, P5, R108, c[0x0][0x1b8], RZ ;  /* 0x00006e006c6c7a10 */ /* 0x000fe20007fbe0ff */
[----:B------:R-:W-:Y:S01]  /*09a0*/  IMAD.WIDE.U32 R152, R152, R97, c[0x0][0x1b0] ;  /* 0x00006c0098987625 */ /* 0x000fe200078e0061 */
[----:B------:R-:W-:-:S03]  /*09b0*/  LOP3.LUT R48, R3, UR23, R48, 0x96, !PT ;  /* 0x0000001703307c12 */ /* 0x000fc6000f8e9630 */
        /* <DEDUP_REMOVED lines=38> */
[----:B------:R-:W-:Y:S01]  /*0c20*/  PRMT R3, RZ, 0x5410, R65 ;  /* 0x00005410ff037816 */ /* 0x000fe20000000041 */
[----:B------:R0:W-:Y:S01]  /*0c30*/  STL [R1+0xcc], R2 ;  /* 0x0000cc0201007387 */ /* 0x0001e20000100800 */
[----:B------:R-:W-:Y:S01]  /*0c40*/  @!P0 CS2R R40, SRZ ;  /* 0x0000000000288805 */ /* 0x000fe2000001ff00 */
[----:B------:R-:W-:Y:S01]  /*0c50*/  @!P1 CS2R R36, SRZ ;  /* 0x0000000000249805 */ /* 0x000fe2000001ff00 */
[----:B------:R-:W-:Y:S01]  /*0c60*/  @!P1 CS2R R38, SRZ ;  /* 0x0000000000269805 */ /* 0x000fe2000001ff00 */
[----:B------:R1:W-:Y:S01]  /*0c70*/  STL [R1+0xc8], R0 ;  /* 0x0000c80001007387 */ /* 0x0003e20000100800 */
[----:B------:R-:W-:Y:S01]  /*0c80*/  @!P1 CS2R R32, SRZ ;  /* 0x0000000000209805 */ /* 0x000fe2000001ff00 */
[----:B------:R-:W-:Y:S01]  /*0c90*/  @!P1 CS2R R34, SRZ ;  /* 0x0000000000229805 */ /* 0x000fe2000001ff00 */
[--C-:B------:R-:W-:Y:S01]  /*0ca0*/  PRMT R235, RZ, 0x5410, R41.reuse ;  /* 0x00005410ffeb7816 */ /* 0x100fe20000000029 */
[----:B------:R2:W-:Y:S01]  /*0cb0*/  STL [R1+0xc4], R3 ;  /* 0x0000c40301007387 */ /* 0x0005e20000100800 */
[----:B------:R-:W-:Y:S01]  /*0cc0*/  PRMT R233, RZ, 0x7610, R41 ;  /* 0x00007610ffe97816 */ /* 0x000fe20000000029 */
[----:B------:R-:W-:Y:S01]  /*0cd0*/  @!P1 CS2R R28, SRZ ;  /* 0x00000000001c9805 */ /* 0x000fe2000001ff00 */
[----:B0-----:R-:W-:Y:S01]  /*0ce0*/  PRMT R2, RZ, 0x7610, R65 ;  /* 0x00007610ff027816 */ /* 0x001fe20000000041 */
[----:B------:R-:W-:Y:S01]  /*0cf0*/  @!P1 CS2R R16, SRZ ;  /* 0x0000000000109805 */ /* 0x000fe2000001ff00 */
[----:B------:R-:W-:Y:S01]  /*0d00*/  PRMT R41, RZ, 0x5410, R36 ;  /* 0x00005410ff297816 */ /* 0x000fe20000000024 */
[----:B------:R-:W-:Y:S01]  /*0d10*/  @!P1 CS2R R18, SRZ ;  /* 0x0000000000129805 */ /* 0x000fe2000001ff00 */
[----:B-1----:R-:W-:Y:S01]  /*0d20*/  PRMT R0, RZ, 0x5410, R66 ;  /* 0x00005410ff007816 */ /* 0x002fe20000000042 */
[----:B------:R0:W-:Y:S01]  /*0d30*/  STL [R1+0xc0], R2 ;  /* 0x0000c00201007387 */ /* 0x0001e20000100800 */
[----:B------:R-:W-:Y:S01]  /*0d40*/  PRMT R239, RZ, 0x5410, R40 ;  /* 0x00005410ffef7816 */ /* 0x000fe20000000028 */
[----:B------:R-:W-:Y:S01]  /*0d50*/  @!P0 CS2R R4, SRZ ;  /* 0x0000000000048805 */ /* 0x000fe2000001ff00 */
[----:B--2---:R-:W-:Y:S01]  /*0d60*/  PRMT R3, RZ, 0x7610, R66 ;  /* 0x00007610ff037816 */ /* 0x004fe20000000042 */
[----:B------:R1:W-:Y:S01]  /*0d70*/  STL [R1+0xbc], R0 ;  /* 0x0000bc0001007387 */ /* 0x0003e20000100800 */
[----:B------:R-:W-:Y:S01]  /*0d80*/  PRMT R237, RZ, 0x7610, R40 ;  /* 0x00007610ffed7816 */ /* 0x000fe20000000028 */
[----:B------:R-:W-:Y:S01]  /*0d90*/  @!P0 CS2R R6, SRZ ;  /* 0x0000000000068805 */ /* 0x000fe2000001ff00 */
[----:B------:R-:W-:Y:S01]  /*0da0*/  PRMT R36, RZ, 0x7610, R36 ;  /* 0x00007610ff247816 */ /* 0x000fe20000000024 */
        /* <DEDUP_REMOVED lines=9> */
[----:B------:R-:W-:Y:S01]  /*0e40*/  @!P1 CS2R R20, SRZ ;  /* 0x0000000000149805 */ /* 0x000fe2000001ff00 */
[----:B--2---:R-:W-:Y:S01]  /*0e50*/  PRMT R3, RZ, 0x5410, R61 ;  /* 0x00005410ff037816 */ /* 0x004fe2000000003d */
[----:B------:R-:W-:Y:S01]  /*0e60*/  @!P1 CS2R R12, SRZ ;  /* 0x00000000000c9805 */ /* 0x000fe2000001ff00 */
[----:B------:R1:W-:Y:S01]  /*0e70*/  STL [R1+0xb0], R0 ;  /* 0x0000b00001007387 */ /* 0x0003e20000100800 */
[----:B------:R-:W-:Y:S01]  /*0e80*/  @!P0 CS2R R8, SRZ ;  /* 0x0000000000088805 */ /* 0x000fe2000001ff00 */
[----:B------:R-:W-:Y:S01]  /*0e90*/  @!P1 CS2R R14, SRZ ;  /* 0x00000000000e9805 */ /* 0x000fe2000001ff00 */
[----:B------:R-:W-:Y:S01]  /*0ea0*/  @!P1 CS2R R168, SRZ ;  /* 0x0000000000a89805 */ /* 0x000fe2000001ff00 */
[----:B------:R-:W-:Y:S01]  /*0eb0*/  @!P0 CS2R R10, SRZ ;  /* 0x00000000000a8805 */ /* 0x000fe2000001ff00 */
[----:B------:R-:W-:Y:S01]  /*0ec0*/  @!P1 CS2R R170, SRZ ;  /* 0x0000000000aa9805 */ /* 0x000fe2000001ff00 */
[----:B0-----:R-:W-:Y:S01]  /*0ed0*/  PRMT R2, RZ, 0x5410, R60 ;  /* 0x00005410ff027816 */ /* 0x001fe2000000003c */
[----:B------:R-:W-:Y:S01]  /*0ee0*/  @!P0 CS2R R188, SRZ ;  /* 0x0000000000bc8805 */ /* 0x000fe2000001ff00 */
[----:B------:R-:W-:Y:S01]  /*0ef0*/  @!P1 CS2R R22, SRZ ;  /* 0x0000000000169805 */ /* 0x000fe2000001ff00 */
[----:B------:R-:W-:Y:S01]  /*0f00*/  PRMT R222, RZ, 0x5410, R16 ;  /* 0x00005410ffde7816 */ /* 0x000fe20000000010 */
[----:B------:R-:W-:Y:S01]  /*0f10*/  UIADD3 UR25, UR4, -0x700cb87f, URZ ;  /* 0x8ff3478104197890 */ /* 0x000fe2000fffe03f */
[----:B-1----:R-:W-:Y:S01]  /*0f20*/  PRMT R0, RZ, 0x7610, R60 ;  /* 0x00007610ff007816 */ /* 0x002fe2000000003c */
[----:B------:R0:W-:Y:S01]  /*0f30*/  STL [R1+0xac], R2 ;  /* 0x0000ac0201007387 */ /* 0x0001e20000100800 */
[----:B------:R-:W-:Y:S01]  /*0f40*/  PRMT R220, RZ, 0x7610, R16 ;  /* 0x00007610ffdc7816 */ /* 0x000fe20000000010 */
[----:B------:R-:W-:Y:S01]  /*0f50*/  UIADD3 UR26, UR5, -0x695add53, URZ ;  /* 0x96a522ad051a7890 */ /* 0x000fe2000fffe03f */
[--C-:B------:R-:W-:Y:S01]  /*0f60*/  PRMT R218, RZ, 0x5410, R17.reuse ;  /* 0x00005410ffda7816 */ /* 0x100fe20000000011 */
[----:B------:R1:W-:Y:S01]  /*0f70*/  STL [R1+0xa8], R0 ;  /* 0x0000a80001007387 */ /* 0x0003e20000100800 */
[----:B------:R-:W-:Y:S01]  /*0f80*/  PRMT R216, RZ, 0x7610, R17 ;  /* 0x00007610ffd87816 */ /* 0x000fe20000000011 */
[----:B------:R-:W-:Y:S01]  /*0f90*/  @!P0 CS2R R42, SRZ ;  /* 0x00000000002a8805 */ /* 0x000fe2000001ff00 */
[--C-:B------:R-:W-:Y:S01]  /*0fa0*/  PRMT R210, RZ, 0x5410, R19.reuse ;  /* 0x00005410ffd27816 */ /* 0x100fe20000000013 */
[----:B------:R2:W-:Y:S01]  /*0fb0*/  STL [R1+0xa4], R3 ;  /* 0x0000a40301007387 */ /* 0x0005e20000100800 */
[----:B------:R-:W-:Y:S01]  /*0fc0*/  PRMT R208, RZ, 0x7610, R19 ;  /* 0x00007610ffd07816 */ /* 0x000fe20000000013 */
[----:B------:R-:W-:Y:S01]  /*0fd0*/  @!P1 CS2R R30, SRZ ;  /* 0x00000000001e9805 */ /* 0x000fe2000001ff00 */
[----:B0-----:R-:W-:Y:S01]  /*0fe0*/  PRMT R2, RZ, 0x7610, R61 ;  /* 0x00007610ff027816 */ /* 0x001fe2000000003d */
[----:B------:R-:W-:Y:S01]  /*0ff0*/  IMAD R16, R55, -0x2daee0ad, RZ ;  /* 0xd2511f5337107824 */ /* 0x000fe200078e02ff */
[----:B------:R-:W-:Y:S01]  /*1000*/  PRMT R223, RZ, 0x5410, R4 ;  /* 0x00005410ffdf7816 */ /* 0x000fe20000000004 */
[----:B------:R-:W-:Y:S01]  /*1010*/  IMAD R54, R54, -0x326172a9, RZ ;  /* 0xcd9e8d5736367824 */ /* 0x000fe200078e02ff */
[--C-:B-1----:R-:W-:Y:S01]  /*1020*/  PRMT R0, RZ, 0x5410, R62.reuse ;  /* 0x00005410ff007816 */ /* 0x102fe2000000003e */
[----:B------:R0:W-:Y:S01]  /*1030*/  STL [R1+0xa0], R2 ;  /* 0x0000a00201007387 */ /* 0x0001e20000100800 */
[----:B------:R-:W-:Y:S01]  /*1040*/  IMAD.HI.U32 R19, R49, -0x326172a9, RZ ;  /* 0xcd9e8d5731137827 */ /* 0x000fe200078e00ff */
[----:B--2---:R-:W-:Y:S01]  /*1050*/  PRMT R3, RZ, 0x7610, R62 ;  /* 0x00007610ff037816 */ /* 0x004fe2000000003e */
[----:B------:R-:W-:Y:S01]  /*1060*/  BSSY B0, `(.L_x_17927) ;  /* 0x00030ff000007945 */ /* 0x000fe20003800000 */
[----:B------:R1:W-:Y:S01]  /*1070*/  STL [R1+0x9c], R0 ;  /* 0x00009c0001007387 */ /* 0x0003e20000100800 */
[----:B------:R-:W-:Y:S01]  /*1080*/  IMAD.HI.U32 R17, R48, -0x2daee0ad, RZ ;  /* 0xd2511f5330117827 */ /* 0x000fe200078e00ff */
[----:B------:R-:W-:-:S02]  /*1090*/  PRMT R221, RZ, 0x7610, R4 ;  /* 0x00007610ffdd7816 */ /* 0x000fc40000000004 */
[----:B------:R2:W-:Y:S01]  /*10a0*/  STL [R1+0x98], R3 ;  /* 0x0000980301007387 */ /* 0x0005e20000100800 */
[----:B------:R-:W-:Y:S02]  /*10b0*/  PRMT R219, RZ, 0x5410, R5 ;  /* 0x00005410ffdb7816 */ /* 0x000fe40000000005 */
[----:B0-----:R-:W-:Y:S02]  /*10c0*/  PRMT R2, RZ, 0x5410, R63 ;  /* 0x00005410ff027816 */ /* 0x001fe4000000003f */
[----:B------:R-:W-:Y:S02]  /*10d0*/  PRMT R217, RZ, 0x7610, R5 ;  /* 0x00007610ffd97816 */ /* 0x000fe40000000005 */
[----:B-1----:R-:W-:Y:S01]  /*10e0*/  PRMT R0, RZ, 0x7610, R63 ;  /* 0x00007610ff007816 */ /* 0x002fe2000000003f */
[----:B------:R0:W-:Y:S01]  /*10f0*/  STL [R1+0x94], R2 ;  /* 0x0000940201007387 */ /* 0x0001e20000100800 */
[--C-:B------:R-:W-:Y:S02]  /*1100*/  PRMT R215, RZ, 0x5410, R6.reuse ;  /* 0x00005410ffd77816 */ /* 0x100fe40000000006 */
[----:B--2---:R-:W-:Y:S01]  /*1110*/  PRMT R3, RZ, 0x5410, R57 ;  /* 0x00005410ff037816 */ /* 0x004fe20000000039 */
[----:B------:R1:W-:Y:S01]  /*1120*/  STL [R1+0x90], R0 ;  /* 0x0000900001007387 */ /* 0x0003e20000100800 */
[----:B------:R-:W-:-:S02]  /*1130*/  PRMT R213, RZ, 0x7610, R6 ;  /* 0x00007610ffd57816 */ /* 0x000fc40000000006 */
[--C-:B------:R-:W-:Y:S02]  /*1140*/  PRMT R211, RZ, 0x5410, R7.reuse ;  /* 0x00005410ffd37816 */ /* 0x100fe40000000007 */
[----:B------:R-:W-:Y:S02]  /*1150*/  PRMT R209, RZ, 0x7610, R7 ;  /* 0x00007610ffd17816 */ /* 0x000fe40000000007 */
[----:B0-----:R-:W-:Y:S02]  /*1160*/  PRMT R2, RZ, 0x5410, R56 ;  /* 0x00005410ff027816 */ /* 0x001fe40000000038 */
[----:B------:R-:W-:Y:S02]  /*1170*/  PRMT R186, RZ, 0x5410, R190 ;  /* 0x00005410ffba7816 */ /* 0x000fe400000000be */
[----:B-1----:R-:W-:Y:S01]  /*1180*/  PRMT R0, RZ, 0x7610, R56 ;  /* 0x00007610ff007816 */ /* 0x002fe20000000038 */
[----:B------:R0:W-:Y:S01]  /*1190*/  STL [R1+0x8c], R2 ;  /* 0x00008c0201007387 */ /* 0x0001e20000100800 */
[----:B------:R-:W-:-:S02]  /*11a0*/  PRMT R245, RZ, 0x5410, R25 ;  /* 0x00005410fff57816 */ /* 0x000fc40000000019 */
[----:B------:R-:W-:Y:S01]  /*11b0*/  PRMT R244, RZ, 0x7610, R25 ;  /* 0x00007610fff47816 */ /* 0x000fe20000000019 */
[----:B------:R1:W-:Y:S01]  /*11c0*/  STL [R1+0x88], R0 ;  /* 0x0000880001007387 */ /* 0x0003e20000100800 */
[--C-:B------:R-:W-:Y:S02]  /*11d0*/  PRMT R243, RZ, 0x5410, R26.reuse ;  /* 0x00005410fff37816 */ /* 0x100fe4000000001a */
[----:B------:R-:W-:Y:S01]  /*11e0*/  PRMT R242, RZ, 0x7610, R26 ;  /* 0x00007610fff27816 */ /* 0x000fe2000000001a */
[----:B------:R2:W-:Y:S01]  /*11f0*/  STL [R1+0x84], R3 ;  /* 0x0000840301007387 */ /* 0x0005e20000100800 */
[----:B------:R-:W-:Y:S02]  /*1200*/  PRMT R241, RZ, 0x5410, R27 ;  /* 0x00005410fff17816 */ /* 0x000fe4000000001b */
        /* <DEDUP_REMOVED lines=19> */
[----:B------:R-:W-:Y:S02]  /*1340*/  PRMT R7, RZ, 0x7610, R9 ;  /* 0x00007610ff077816 */ /* 0x000fe40000000009 */
[----:B------:R-:W-:Y:S02]  /*1350*/  PRMT R187, RZ, 0x7610, R13 ;  /* 0x00007610ffbb7816 */ /* 0x000fe4000000000d */
[----:B0-----:R-:W-:Y:S02]  /*1360*/  PRMT R2, RZ, 0x5410, R44 ;  /* 0x00005410ff027816 */ /* 0x001fe4000000002c */
        /* <DEDUP_REMOVED lines=19> */
[----:B------:R-:W-:Y:S01]  /*14a0*/  STL [R1+0x54], R3 ;  /* 0x0000540301007387 */ /* 0x000fe20000100800 */
[----:B------:R-:W-:-:S02]  /*14b0*/  PRMT R169, RZ, 0x7610, R170 ;  /* 0x00007610ffa97816 */ /* 0x000fc400000000aa */
[----:B0-----:R-:W-:Y:S02]  /*14c0*/  PRMT R2, RZ, 0x5410, R47 ;  /* 0x00005410ff027816 */ /* 0x001fe4000000002f */
[----:B------:R-:W-:Y:S02]  /*14d0*/  PRMT R200, RZ, 0x5410, R189 ;  /* 0x00005410ffc87816 */ /* 0x000fe400000000bd */
[----:B-1----:R-:W-:Y:S01]  /*14e0*/  PRMT R0, RZ, 0x7610, R47 ;  /* 0x00007610ff007816 */ /* 0x002fe2000000002f */
[----:B------:R-:W-:Y:S01]  /*14f0*/  STL [R1+0x50], R2 ;  /* 0x0000500201007387 */ /* 0x000fe20000100800 */
[----:B------:R-:W-:Y:S02]  /*1500*/  PRMT R10, RZ, 0x5410, R11 ;  /* 0x00005410ff0a7816 */ /* 0x000fe4000000000b */
[--C-:B------:R-:W-:Y:S01]  /*1510*/  PRMT R247, RZ, 0x5410, R24.reuse ;  /* 0x00005410fff77816 */ /* 0x100fe20000000018 */
[----:B------:R0:W-:Y:S01]  /*1520*/  STL [R1+0x4c], R0 ;  /* 0x00004c0001007387 */ /* 0x0001e20000100800 */
[----:B------:R-:W-:Y:S01]  /*1530*/  PRMT R246, RZ, 0x7610, R24 ;  /* 0x00007610fff67816 */ /* 0x000fe20000000018 */
[----:B------:R-:W-:Y:S01]  /*1540*/  IMAD R24, R48, -0x2daee0ad, RZ ;  /* 0xd2511f5330187824 */ /* 0x000fe200078e02ff */
[--C-:B------:R-:W-:Y:S01]  /*1550*/  PRMT R230, RZ, 0x5410, R22.reuse ;  /* 0x00005410ffe67816 */ /* 0x100fe20000000016 */
[----:B------:R-:W-:Y:S01]  /*1560*/  STL [R1+0x64], R41 ;  /* 0x0000642901007387 */ /* 0x000fe20000100800 */
[----:B------:R-:W-:Y:S01]  /*1570*/  PRMT R228, RZ, 0x7610, R22 ;  /* 0x00007610ffe47816 */ /* 0x000fe20000000016 */
[----:B------:R-:W-:Y:S01]  /*1580*/  IMAD R22, R49, -0x326172a9, RZ ;  /* 0xcd9e8d5731167824 */ /* 0x000fe200078e02ff */
[--C-:B------:R-:W-:Y:S01]  /*1590*/  PRMT R226, RZ, 0x5410, R23.reuse ;  /* 0x00005410ffe27816 */ /* 0x100fe20000000017 */
[----:B------:R1:W-:Y:S01]  /*15a0*/  STL [R1+0x48], R36 ;  /* 0x0000482401007387 */ /* 0x0003e20000100800 */
[----:B------:R-:W-:Y:S01]  /*15b0*/  PRMT R224, RZ, 0x7610, R23 ;  /* 0x00007610ffe07816 */ /* 0x000fe20000000017 */
[----:B------:R-:W-:Y:S01]  /*15c0*/  IMAD.MOV.U32 R23, RZ, RZ, RZ ;  /* 0x000000ffff177224 */ /* 0x000fe200078e00ff */
[----:B0-----:R-:W-:Y:S01]  /*15d0*/  PRMT R0, RZ, 0x7610, R190 ;  /* 0x00007610ff007816 */ /* 0x001fe200000000be */
[----:B------:R-:W-:Y:S01]  /*15e0*/  STL [R1+0x44], R40 ;  /* 0x0000442801007387 */ /* 0x000fe20000100800 */
[----:B------:R-:W-:-:S02]  /*15f0*/  PRMT R190, RZ, 0x5410, R13 ;  /* 0x00005410ffbe7816 */ /* 0x000fc4000000000d */
[----:B------:R-:W-:Y:S01]  /*1600*/  PRMT R13, RZ, 0x5410, R15 ;  /* 0x00005410ff0d7816 */ /* 0x000fe2000000000f */
[----:B------:R0:W-:Y:S01]  /*1610*/  STL [R1+0x40], R37 ;  /* 0x0000402501007387 */ /* 0x0001e20000100800 */
[----:B------:R-:W-:Y:S02]  /*1620*/  PRMT R214, RZ, 0x5410, R18 ;  /* 0x00005410ffd67816 */ /* 0x000fe40000000012 */
[--C-:B-1----:R-:W-:Y:S02]  /*1630*/  PRMT R36, RZ, 0x5410, R38.reuse ;  /* 0x00005410ff247816 */ /* 0x102fe40000000026 */
[----:B------:R-:W-:Y:S02]  /*1640*/  PRMT R38, RZ, 0x7610, R38 ;  /* 0x00007610ff267816 */ /* 0x000fe40000000026 */
[----:B------:R-:W-:Y:S01]  /*1650*/  PRMT R212, RZ, 0x7610, R18 ;  /* 0x00007610ffd47816 */ /* 0x000fe20000000012 */
[----:B------:R1:W-:Y:S01]  /*1660*/  STL [R1+0x3c], R36 ;  /* 0x00003c2401007387 */ /* 0x0003e20000100800 */
[----:B------:R-:W-:Y:S01]  /*1670*/  LOP3.LUT R15, R19, UR25, R54, 0x96, !PT ;  /* 0x00000019130f7c12 */ /* 0x000fe2000f8e9636 */
[----:B------:R-:W-:Y:S01]  /*1680*/  IMAD.MOV.U32 R18, RZ, RZ, R52 ;  /* 0x000000ffff127224 */ /* 0x000fe200078e0034 */
[----:B0-----:R-:W-:Y:S01]  /*1690*/  PRMT R37, RZ, 0x5410, R39 ;  /* 0x00005410ff257816 */ /* 0x001fe20000000027 */
[----:B------:R-:W-:Y:S01]  /*16a0*/  STL [R1+0x38], R38 ;  /* 0x0000382601007387 */ /* 0x000fe20000100800 */
[----:B------:R-:W-:Y:S01]  /*16b0*/  LOP3.LUT R16, R17, UR26, R16, 0x96, !PT ;  /* 0x0000001a11107c12 */ /* 0x000fe2000f8e9610 */
[----:B------:R-:W-:Y:S01]  /*16c0*/  IMAD.MOV.U32 R17, RZ, RZ, R53 ;  /* 0x000000ffff117224 */ /* 0x000fe200078e0035 */
[----:B------:R-:W-:Y:S01]  /*16d0*/  PRMT R170, RZ, 0x5410, R171 ;  /* 0x00005410ffaa7816 */ /* 0x000fe200000000ab */
[----:B------:R0:W-:Y:S01]  /*16e0*/  STL [R1+0x34], R37 ;  /* 0x0000342501007387 */ /* 0x0001e20000100800 */
[----:B------:R-:W-:Y:S01]  /*16f0*/  PRMT R231, RZ, 0x5410, R42 ;  /* 0x00005410ffe77816 */ /* 0x000fe2000000002a */
[----:B------:R-:W-:Y:S01]  /*1700*/  IMAD.MOV.U32 R19, RZ, RZ, R51 ;  /* 0x000000ffff137224 */ /* 0x000fe200078e0033 */
[----:B-1----:R-:W-:-:S02]  /*1710*/  PRMT R36, RZ, 0x7610, R39 ;  /* 0x00007610ff247816 */ /* 0x002fc40000000027 */
[----:B------:R-:W-:Y:S02]  /*1720*/  PRMT R229, RZ, 0x7610, R42 ;  /* 0x00007610ffe57816 */ /* 0x000fe4000000002a */
[--C-:B------:R-:W-:Y:S01]  /*1730*/  PRMT R227, RZ, 0x5410, R43.reuse ;  /* 0x00005410ffe37816 */ /* 0x100fe2000000002b */
[----:B------:R1:W-:Y:S01]  /*1740*/  STL [R1+0x30], R36 ;  /* 0x0000302401007387 */ /* 0x0003e20000100800 */
[----:B------:R-:W-:Y:S02]  /*1750*/  PRMT R225, RZ, 0x7610, R43 ;  /* 0x00007610ffe17816 */ /* 0x000fe4000000002b */
[--C-:B0-----:R-:W-:Y:S02]  /*1760*/  PRMT R37, RZ, 0x5410, R32.reuse ;  /* 0x00005410ff257816 */ /* 0x101fe40000000020 */
[----:B------:R-:W-:Y:S02]  /*1770*/  PRMT R32, RZ, 0x7610, R32 ;  /* 0x00007610ff207816 */ /* 0x000fe40000000020 */
[--C-:B------:R-:W-:Y:S01]  /*1780*/  PRMT R207, RZ, 0x5410, R188.reuse ;  /* 0x00005410ffcf7816 */ /* 0x100fe200000000bc */
[----:B------:R-:W-:Y:S01]  /*1790*/  STL [R1+0x2c], R37 ;  /* 0x00002c2501007387 */ /* 0x000fe20000100800 */
        /* <DEDUP_REMOVED lines=25> */
[----:B------:R-:W-:-:S02]  /*1930*/  LOP3.LUT R183, R50, 0x3, RZ, 0xc0, !PT ;  /* 0x0000000332b77812 */ /* 0x000fc400078ec0ff */
[----:B--2---:R-:W-:Y:S01]  /*1940*/  PRMT R33, RZ, 0x7610, R28 ;  /* 0x00007610ff217816 */ /* 0x004fe2000000001c */
[----:B------:R1:W-:Y:S01]  /*1950*/  STL [R1+0xc], R34 ;  /* 0x00000c2201007387 */ /* 0x0003e20000100800 */
[----:B------:R-:W-:Y:S02]  /*1960*/  PRMT R28, RZ, 0x7610, R29 ;  /* 0x00007610ff1c7816 */ /* 0x000fe4000000001d */
[----:B------:R-:W-:Y:S01]  /*1970*/  PRMT R171, RZ, 0x7610, R171 ;  /* 0x00007610ffab7816 */ /* 0x000fe200000000ab */
[----:B------:R1:W-:Y:S01]  /*1980*/  STL [R1+0x8], R33 ;  /* 0x0000082101007387 */ /* 0x0003e20000100800 */
[----:B0-----:R-:W-:-:S05]  /*1990*/  PRMT R32, RZ, 0x5410, R29 ;  /* 0x00005410ff207816 */ /* 0x001fca000000001d */
[----:B------:R1:W-:Y:S04]  /*19a0*/  STL [R1+0x4], R32 ;  /* 0x0000042001007387 */ /* 0x0003e80000100800 */
[----:B------:R1:W-:Y:S02]  /*19b0*/  STL [R1], R28 ;  /* 0x0000001c01007387 */ /* 0x0003e40000100800 */
.L_x_18963:
[----:B------:R-:W0:Y:S01]  /*19c0*/  S2R R30, SR_TID.X ;  /* 0x00000000001e7919 */ /* 0x000e220000002100 */
[----:B------:R-:W-:Y:S01]  /*19d0*/  ISETP.NE.U32.AND P0, PT, RZ, c[0x0][0x178], PT ;  /* 0x00005e00ff007a0c */ /* 0x000fe20003f05070 */
[----:B-1----:R-:W-:Y:S01]  /*19e0*/  IMAD R28, R180, c[0x0][0x168], RZ ;  /* 0x00005a00b41c7a24 */ /* 0x002fe200078e02ff */
[----:B------:R-:W-:Y:S01]  /*19f0*/  ISETP.NE.U32.AND P1, PT, RZ, c[0x0][0x180], PT ;  /* 0x00006000ff007a0c */ /* 0x000fe20003f25070 */
[----:B------:R-:W-:Y:S01]  /*1a00*/  IMAD.MOV.U32 R167, RZ, RZ, 0x10 ;  /* 0x00000010ffa77424 */ /* 0x000fe200078e00ff */
[----:B------:R-:W-:Y:S02]  /*1a10*/  ISETP.NE.AND.EX P3, PT, RZ, c[0x0][0x17c], PT, P0 ;  /* 0x00005f00ff007a0c */ /* 0x000fe40003f65300 */
[----:B------:R-:W-:-:S02]  /*1a20*/  ISETP.NE.AND.EX P0, PT, RZ, c[0x0][0x184], PT, P1 ;  /* 0x00006100ff007a0c */ /* 0x000fc40003f05310 */
[----:B------:R-:W-:Y:S02]  /*1a30*/  SHF.R.S32.HI R29, RZ, 0x1f, R28 ;  /* 0x0000001fff1d7819 */ /* 0x000fe4000001141c */
[----:B------:R-:W-:Y:S02]  /*1a40*/  LOP3.LUT R172, R172, 0xffffffdf, RZ, 0xc0, !PT ;  /* 0xffffffdfacac7812 */ /* 0x000fe400078ec0ff */
        /* <DEDUP_REMOVED lines=10> */
[----:B------:R-:W-:-:S03]  /*1af0*/  @P0 LEA.HI.X R31, R181, c[0x0][0x184], RZ, 0x5, P2 ;  /* 0x00006100b51f0a11 */ /* 0x000fc600010f2cff */
[----:B------:R0:W5:Y:S04]  /*1b00*/  @P3 LDG.E.128 R92, [R28.64] ;  /* 0x000000061c5c3981 */ /* 0x000168000c1e1d00 */
[----:B------:R0:W5:Y:S04]  /*1b10*/  @P0 LDG.E.128 R88, [R30.64] ;  /* 0x000000061e580981 */ /* 0x000168000c1e1d00 */
[----:B------:R0:W5:Y:S04]  /*1b20*/  @P0 LDG.E.128 R84, [R30.64+0x10] ;  /* 0x000010061e540981 */ /* 0x000168000c1e1d00 */
[----:B0-----:R0:W5:Y:S01]  /*1b30*/  LDG.E.128 R28, [R32.64] ;  /* 0x00000006201c7981 */ /* 0x001162000c1e1d00 */
        /* <DEDUP_REMOVED lines=10> */
.L_x_17929:
[----:B0-----:R-:W-:Y:S02]  /*1be0*/  IMAD.MOV.U32 R40, RZ, RZ, R22 ;  /* 0x000000ffff287224 */ /* 0x001fe400078e0016 */
.L_x_17930:
[----:B------:R-:W-:Y:S05]  /*1bf0*/  BSYNC B1 ;  /* 0x0000000000017941 */ /* 0x000fea0003800000 */
.L_x_17928:
        /* <DEDUP_REMOVED lines=16> */
.L_x_17934:
[----:B------:R-:W-:Y:S05]  /*1d00*/  BSYNC B2 ;  /* 0x0000000000027941 */ /* 0x000fea0003800000 */
.L_x_17933:
        /* <DEDUP_REMOVED lines=44> */
.L_x_17932:
[----:B------:R-:W-:Y:S05]  /*1fd0*/  BSYNC B1 ;  /* 0x0000000000017941 */ /* 0x000fea0003800000 */
.L_x_17931:
        /* <DEDUP_REMOVED lines=15> */
[----:B------:R-:W-:Y:S02]  /*20d0*/  IMAD.MOV.U32 R35, RZ, RZ, R34 ;  /* 0x000000ffff237224 */ /* 0x000fe400078e0022 */
[----:B------:R-:W-:Y:S01]  /*20e0*/  FADD.FTZ R80, R88, R80 ;  /* 0x0000005058507221 */ /* 0x000fe20000010000 */
[----:B------:R-:W-:Y:S05]  /*20f0*/  BRA `(.L_x_17936) ;  /* 0x0000055000007947 */ /* 0x000fea0003800000 */
.L_x_17935:
        /* <DEDUP_REMOVED lines=12> */
.L_x_17938:
[----:B------:R-:W-:Y:S02]  /*21c0*/  IMAD.MOV.U32 R33, RZ, RZ, R22 ;  /* 0x000000ffff217224 */ /* 0x000fe400078e0016 */
.L_x_17939:
[----:B------:R-:W-:Y:S05]  /*21d0*/  BSYNC B1 ;  /* 0x0000000000017941 */ /* 0x000fea0003800000 */
.L_x_17937:
        /* <DEDUP_REMOVED lines=16> */
.L_x_17943:
[----:B------:R-:W-:Y:S05]  /*22e0*/  BSYNC B2 ;  /* 0x0000000000027941 */ /* 0x000fea0003800000 */
.L_x_17942:
        /* <DEDUP_REMOVED lines=44> */
.L_x_17941:
[----:B------:R-:W-:Y:S05]  /*25b0*/  BSYNC B1 ;  /* 0x0000000000017941 */ /* 0x000fea0003800000 */
.L_x_17940:
        /* <DEDUP_REMOVED lines=9> */
.L_x_17936:
        /* <DEDUP_REMOVED lines=12> */
.L_x_17945:
[----:B------:R-:W-:Y:S02]  /*2710*/  IMAD.MOV.U32 R33, RZ, RZ, R22 ;  /* 0x000000ffff217224 */ /* 0x000fe400078e0016 */
.L_x_17946:
[----:B------:R-:W-:Y:S05]  /*2720*/  BSYNC B1 ;  /* 0x0000000000017941 */ /* 0x000fea0003800000 */
.L_x_17944:
        /* <DEDUP_REMOVED lines=16> */
.L_x_17950:
[----:B------:R-:W-:Y:S05]  /*2830*/  BSYNC B2 ;  /* 0x0000000000027941 */ /* 0x000fea0003800000 */
.L_x_17949:
        /* <DEDUP_REMOVED lines=44> */
.L_x_17948:
[----:B------:R-:W-:Y:S05]  /*2b00*/  BSYNC B1 ;  /* 0x0000000000017941 */ /* 0x000fea0003800000 */
.L_x_17947:
        /* <DEDUP_REMOVED lines=13> */
.L_x_17951:
        /* <DEDUP_REMOVED lines=12> */
.L_x_17954:
[----:B------:R-:W-:Y:S02]  /*2ca0*/  IMAD.MOV.U32 R28, RZ, RZ, R22 ;  /* 0x000000ffff1c7224 */ /* 0x000fe400078e0016 */
.L_x_17955:
[----:B------:R-:W-:Y:S05]  /*2cb0*/  BSYNC B1 ;  /* 0x0000000000017941 */ /* 0x000fea0003800000 */
.L_x_17953:
        /* <DEDUP_REMOVED lines=16> */
.L_x_17959:
[----:B------:R-:W-:Y:S05]  /*2dc0*/  BSYNC B2 ;  /* 0x0000000000027941 */ /* 0x000fea0003800000 */
.L_x_17958:
        /* <DEDUP_REMOVED lines=44> */
.L_x_17957:
[----:B------:R-:W-:Y:S05]  /*3090*/  BSYNC B1 ;  /* 0x0000000000017941 */ /* 0x000fea0003800000 */
.L_x_17956:
[----:B------:R0:W1:Y:S02]  /*30a0*/  I2F.U32 R37, R28 ;  /* 0x0000001c00257306 */ /* 0x0000640000201000 */
[----:B0-----:R-:W-:-:S05]  /*30b0*/  PRMT R28, RZ, 0x7610, R92 ;  /* 0x00007610ff1c7816 */ /* 0x001fca000000005c */
[----:B------:R-:W-:Y:S02]  /*30c0*/  FMUL.FTZ R34, R28, c[0x0][0x1e8] ;  /* 0x00007a001c227a20 */ /* 0x000fe40000410000 */
[----:B-1----:R-:W-:-:S05]  /*30d0*/  FFMA.FTZ R37, R37, R194, 1.1641532182693481445e-10 ;  /* 0x2f00000025257423 */ /* 0x002fca00000100c2 */
[----:B------:R-:W-:-:S04]  /*30e0*/  FSETP.GTU.FTZ.AND P1, PT, R37, c[0x0][0x1e4], PT ;  /* 0x0000790025007a0b */ /* 0x000fc80003f3c000 */
[----:B------:R-:W-:Y:S02]  /*30f0*/  FSEL R34, R34, RZ, !P1 ;  /* 0x000000ff22227208 */ /* 0x000fe40004800000 */
[----:B------:R-:W-:-:S03]  /*3100*/  SEL R174, RZ, 0x1, P1 ;  /* 0x00000001ffae7807 */ /* 0x000fc60000800000 */
[----:B------:R-:W-:-:S04]  /*3110*/  FADD.FTZ R81, R81, R34 ;  /* 0x0000002251517221 */ /* 0x000fc80000010000 */
[----:B------:R-:W-:Y:S02]  /*3120*/  @P0 FADD.FTZ R81, R89, R81 ;  /* 0x0000005159510221 */ /* 0x000fe40000010000 */
.L_x_17952:
        /* <DEDUP_REMOVED lines=12> */
.L_x_17961:
[----:B------:R-:W-:Y:S02]  /*31f0*/  IMAD.MOV.U32 R28, RZ, RZ, R22 ;  /* 0x000000ffff1c7224 */ /* 0x000fe400078e0016 */
.L_x_17962:
[----:B------:R-:W-:Y:S05]  /*3200*/  BSYNC B1 ;  /* 0x0000000000017941 */ /* 0x000fea0003800000 */
.L_x_17960:
        /* <DEDUP_REMOVED lines=16> */
.L_x_17966:
[----:B------:R-:W-:Y:S05]  /*3310*/  BSYNC B2 ;  /* 0x0000000000027941 */ /* 0x000fea0003800000 */
.L_x_17965:
        /* <DEDUP_REMOVED lines=44> */
.L_x_17964:
[----:B------:R-:W-:Y:S05]  /*35e0*/  BSYNC B1 ;  /* 0x0000000000017941 */ /* 0x000fea0003800000 */
.L_x_17963:
[----:B------:R0:W1:Y:S02]  /*35f0*/  I2F.U32 R35, R28 ;  /* 0x0000001c00237306 */ /* 0x0000640000201000 */
[----:B0-----:R-:W-:-:S05]  /*3600*/  PRMT R28, RZ, 0x5410, R29 ;  /* 0x00005410ff1c7816 */ /* 0x001fca000000001d */
[----:B------:R-:W-:Y:S02]  /*3610*/  FMUL.FTZ R82, R28, c[0x0][0x1e8] ;  /* 0x00007a001c527a20 */ /* 0x000fe40000410000 */
[----:B-1----:R-:W-:-:S05]  /*3620*/  FFMA.FTZ R35, R35, R194, 1.1641532182693481445e-10 ;  /* 0x2f00000023237423 */ /* 0x002fca00000100c2 */
        /* <DEDUP_REMOVED lines=9> */
.L_x_17967:
        /* <DEDUP_REMOVED lines=12> */
.L_x_17970:
[----:B------:R-:W-:Y:S02]  /*3780*/  IMAD.MOV.U32 R28, RZ, RZ, R22 ;  /* 0x000000ffff1c7224 */ /* 0x000fe400078e0016 */
.L_x_17971:
[----:B------:R-:W-:Y:S05]  /*3790*/  BSYNC B1 ;  /* 0x0000000000017941 */ /* 0x000fea0003800000 */
.L_x_17969:
        /* <DEDUP_REMOVED lines=16> */
.L_x_17975:
[----:B------:R-:W-:Y:S05]  /*38a0*/  BSYNC B2 ;  /* 0x0000000000027941 */ /* 0x000fea0003800000 */
.L_x_17974:
        /* <DEDUP_REMOVED lines=44> */
.L_x_17973:
[----:B------:R-:W-:Y:S05]  /*3b70*/  BSYNC B1 ;  /* 0x0000000000017941 */ /* 0x000fea0003800000 */
.L_x_17972:
        /* <DEDUP_REMOVED lines=9> */
.L_x_17968:
        /* <DEDUP_REMOVED lines=12> */
.L_x_17977:
[----:B------:R-:W-:Y:S02]  /*3cd0*/  IMAD.MOV.U32 R28, RZ, RZ, R22 ;  /* 0x000000ffff1c7224 */ /* 0x000fe400078e0016 */
.L_x_17978:
[----:B------:R-:W-:Y:S05]  /*3ce0*/  BSYNC B1 ;  /* 0x0000000000017941 */ /* 0x000fea0003800000 */
.L_x_17976:
        /* <DEDUP_REMOVED lines=16> */
.L_x_17982:
[----:B------:R-:W-:Y:S05]  /*3df0*/  BSYNC B2 ;  /* 0x0000000000027941 */ /* 0x000fea0003800000 */
.L_x_17981:
        /* <DEDUP_REMOVED lines=44> */
.L_x_17980:
[----:B------:R-:W-:Y:S05]  /*40c0*/  BSYNC B1 ;  /* 0x0000000000017941 */ /* 0x000fea0003800000 */
.L_x_17979:
        /* <DEDUP_REMOVED lines=12> */
.L_x_17983:
        /* <DEDUP_REMOVED lines=12> */
.L_x_17986:
[----:B------:R-:W-:Y:S02]  /*4250*/  IMAD.MOV.U32 R41, RZ, RZ, R22 ;  /* 0x000000ffff297224 */ /* 0x000fe400078e0016 */
.L_x_17987:
[----:B------:R-:W-:Y:S05]  /*4260*/  BSYNC B1 ;  /* 0x0000000000017941 */ /* 0x000fea0003800000 */
.L_x_17985:
        /* <DEDUP_REMOVED lines=16> */
.L_x_17991:
[----:B------:R-:W-:Y:S05]  /*4370*/  BSYNC B2 ;  /* 0x0000000000027941 */ /* 0x000fea0003800000 */
.L_x_17990:
        /* <DEDUP_REMOVED lines=44> */
.L_x_17989:
[----:B------:R-:W-:Y:S05]  /*4640*/  BSYNC B1 ;  /* 0x0000000000017941 */ /* 0x000fea0003800000 */
.L_x_17988:
[----:B------:R-:W0:Y:S01]  /*4650*/  I2F.U32 R29, R41 ;  /* 0x00000029001d7306 */ /* 0x000e220000201000 */
[----:B------:R-:W-:-:S05]  /*4660*/  PRMT R34, RZ, 0x7610, R93 ;  /* 0x00007610ff227816 */ /* 0x000fca000000005d */
[----:B------:R-:W-:Y:S02]  /*4670*/  FMUL.FTZ R34, R34, c[0x0][0x1e8] ;  /* 0x00007a0022227a20 */ /* 0x000fe40000410000 */
[----:B0-----:R-:W-:-:S05]  /*4680*/  FFMA.FTZ R29, R29, R194, 1.1641532182693481445e-10 ;  /* 0x2f0000001d1d7423 */ /* 0x001fca00000100c2 */
[----:B------:R-:W-:-:S04]  /*4690*/  FSETP.GTU.FTZ.AND P2, PT, R29, c[0x0][0x1e4], PT ;  /* 0x000079001d007a0b */ /* 0x000fc80003f5c000 */
[----:B------:R-:W-:Y:S02]  /*46a0*/  FSEL R34, R34, RZ, !P2 ;  /* 0x000000ff22227208 */ /* 0x000fe40005000000 */
[----:B------:R-:W-:-:S03]  /*46b0*/  SEL R176, RZ, 0x1, P2 ;  /* 0x00000001ffb07807 */ /* 0x000fc60001000000 */
[----:B------:R-:W-:-:S04]  /*46c0*/  FADD.FTZ R83, R83, R34 ;  /* 0x0000002253537221 */ /* 0x000fc80000010000 */
[----:B------:R-:W-:Y:S02]  /*46d0*/  @P0 FADD.FTZ R83, R91, R83 ;  /* 0x000000535b530221 */ /* 0x000fe40000010000 */
.L_x_17984:
        /* <DEDUP_REMOVED lines=12> */
.L_x_17993:
[----:B------:R-:W-:Y:S02]  /*47a0*/  IMAD.MOV.U32 R38, RZ, RZ, R22 ;  /* 0x000000ffff267224 */ /* 0x000fe400078e0016 */
.L_x_17994:
[----:B------:R-:W-:Y:S05]  /*47b0*/  BSYNC B1 ;  /* 0x0000000000017941 */ /* 0x000fea0003800000 */
.L_x_17992:
        /* <DEDUP_REMOVED lines=16> */
.L_x_17998:
[----:B------:R-:W-:Y:S05]  /*48c0*/  BSYNC B2 ;  /* 0x0000000000027941 */ /* 0x000fea0003800000 */
.L_x_17997:
        /* <DEDUP_REMOVED lines=44> */
.L_x_17996:
[----:B------:R-:W-:Y:S05]  /*4b90*/  BSYNC B1 ;  /* 0x0000000000017941 */ /* 0x000fea0003800000 */
.L_x_17995:
        /* <DEDUP_REMOVED lines=12> */
.L_x_17999:
        /* <DEDUP_REMOVED lines=12> */
.L_x_18002:
[----:B------:R-:W-:Y:S02]  /*4d20*/  IMAD.MOV.U32 R38, RZ, RZ, R22 ;  /* 0x000000ffff267224 */ /* 0x000fe400078e0016 */
.L_x_18003:
[----:B------:R-:W-:Y:S05]  /*4d30*/  BSYNC B1 ;  /* 0x0000000000017941 */ /* 0x000fea0003800000 */
.L_x_18001:
        /* <DEDUP_REMOVED lines=16> */
.L_x_18007:
[----:B------:R-:W-:Y:S05]  /*4e40*/  BSYNC B2 ;  /* 0x0000000000027941 */ /* 0x000fea0003800000 */
.L_x_18006:
        /* <DEDUP_REMOVED lines=42> */
[----:B------:R-:W-:Y:S01]  /*50f0*/  HFMA2.MMA R28, -RZ, RZ, 0, 0 ;  /* 0x00000000ff1c7435 */ /* 0x000fe200000001ff */
[----:B------:R-:W-:-:S05]  /*5100*/  LOP3.LUT R16, R29, UR26, R34, 0x96, !PT ;  /* 0x0000001a1d107c12 */ /* 0x000fca000f8e9622 */
.L_x_18005:
[----:B------:R-:W-:Y:S05]  /*5110*/  BSYNC B1 ;  /* 0x0000000000017941 */ /* 0x000fea0003800000 */
.L_x_18004:
        /* <DEDUP_REMOVED lines=9> */
.L_x_18000:
        /* <DEDUP_REMOVED lines=12> */
.L_x_18009:
[----:B------:R-:W-:Y:S02]  /*5270*/  IMAD.MOV.U32 R38, RZ, RZ, R22 ;  /* 0x000000ffff267224 */ /* 0x000fe400078e0016 */
.L_x_18010:
[----:B------:R-:W-:Y:S05]  /*5280*/  BSYNC B1 ;  /* 0x0000000000017941 */ /* 0x000fea0003800000 */
.L_x_18008:
        /* <DEDUP_REMOVED lines=16> */
.L_x_18014:
[----:B------:R-:W-:Y:S05]  /*5390*/  BSYNC B2 ;  /* 0x0000000000027941 */ /* 0x000fea0003800000 */
.L_x_18013:
        /* <DEDUP_REMOVED lines=44> */
.L_x_18012:
[----:B------:R-:W-:Y:S05]  /*5660*/  BSYNC B1 ;  /* 0x0000000000017941 */ /* 0x000fea0003800000 */
.L_x_18011:
        /* <DEDUP_REMOVED lines=12> */
.L_x_18015:
        /* <DEDUP_REMOVED lines=12> */
.L_x_18018:
[----:B------:R-:W-:Y:S02]  /*57f0*/  IMAD.MOV.U32 R30, RZ, RZ, R22 ;  /* 0x000000ffff1e7224 */ /* 0x000fe400078e0016 */
.L_x_18019:
[----:B------:R-:W-:Y:S05]  /*5800*/  BSYNC B1 ;  /* 0x0000000000017941 */ /* 0x000fea0003800000 */
.L_x_18017:
        /* <DEDUP_REMOVED lines=16> */
.L_x_18023:
[----:B------:R-:W-:Y:S05]  /*5910*/  BSYNC B2 ;  /* 0x0000000000027941 */ /* 0x000fea0003800000 */
.L_x_18022:
        /* <DEDUP_REMOVED lines=44> */
.L_x_18021:
[----:B------:R-:W-:Y:S05]  /*5be0*/  BSYNC B1 ;  /* 0x0000000000017941 */ /* 0x000fea0003800000 */
.L_x_18020:
        /* <DEDUP_REMOVED lines=9> */
.L_x_18016:
        /* <DEDUP_REMOVED lines=12> */
.L_x_18025:
[----:B------:R-:W-:Y:S02]  /*5d40*/  IMAD.MOV.U32 R30, RZ, RZ, R22 ;  /* 0x000000ffff1e7224 */ /* 0x000fe400078e0016 */
.L_x_18026:
[----:B------:R-:W-:Y:S05]  /*5d50*/  BSYNC B1 ;  /* 0x0000000000017941 */ /* 0x000fea0003800000 */
.L_x_18024:
        /* <DEDUP_REMOVED lines=16> */
.L_x_18030:
[----:B------:R-:W-:Y:S05]  /*5e60*/  BSYNC B2 ;  /* 0x0000000000027941 */ /* 0x000fea0003800000 */
.L_x_18029:
        /* <DEDUP_REMOVED lines=38> */
[----:B------:R-:W-:Y:S02]  /*60d0*/  LOP3.LUT R15, R29, UR25, R36, 0x96, !PT ;  /* 0x000000191d0f7c12 */ /* 0x000fe4000f8e9624 */
[----:B------:R-:W-:Y:S01]  /*60e0*/  MOV R22, R28 ;  /* 0x0000001c00167202 */ /* 0x000fe20000000f00 */
[----:B------:R-:W-:-:S04]  /*60f0*/  IMAD.WIDE.U32 R28, R16, -0x2daee0ad, RZ ;  /* 0xd2511f53101c7825 */ /* 0x000fc800078e00ff */
[----:B------:R-:W-:Y:S01]  /*6100*/  IMAD.MOV.U32 R24, RZ, RZ, R28 ;  /* 0x000000ffff187224 */ /* 0x000fe200078e001c */
[----:B------:R-:W-:Y:S01]  /*6110*/  LOP3.LUT R16, R29, UR26, R34, 0x96, !PT ;  /* 0x0000001a1d107c12 */ /* 0x000fe2000f8e9622 */
[----:B------:R-:W-:Y:S02]  /*6120*/  IMAD.MOV.U32 R29, RZ, RZ, RZ ;  /* 0x000000ffff1d7224 */ /* 0x000fe400078e00ff */
.L_x_18028:
[----:B------:R-:W-:Y:S05]  /*6130*/  BSYNC B1 ;  /* 0x0000000000017941 */ /* 0x000fea0003800000 */
.L_x_18027:
        /* <DEDUP_REMOVED lines=12> */
.L_x_18031:
        /* <DEDUP_REMOVED lines=12> */
.L_x_18034:
[----:B------:R-:W-:Y:S02]  /*62c0*/  IMAD.MOV.U32 R30, RZ, RZ, R22 ;  /* 0x000000ffff1e7224 */ /* 0x000fe400078e0016 */
.L_x_18035:
[----:B------:R-:W-:Y:S05]  /*62d0*/  BSYNC B1 ;  /* 0x0000000000017941 */ /* 0x000fea0003800000 */
.L_x_18033:
        /* <DEDUP_REMOVED lines=16> */
.L_x_18039:
[----:B------:R-:W-:Y:S05]  /*63e0*/  BSYNC B2 ;  /* 0x0000000000027941 */ /* 0x000fea0003800000 */
.L_x_18038:
        /* <DEDUP_REMOVED lines=44> */
.L_x_18037:
[----:B------:R-:W-:Y:S05]  /*66b0*/  BSYNC B1 ;  /* 0x0000000000017941 */ /* 0x000fea0003800000 */
.L_x_18036:
        /* <DEDUP_REMOVED lines=9> */
.L_x_18032:
        /* <DEDUP_REMOVED lines=12> */
.L_x_18041:
[----:B------:R-:W-:Y:S02]  /*6810*/  IMAD.MOV.U32 R30, RZ, RZ, R22 ;  /* 0x000000ffff1e7224 */ /* 0x000fe400078e0016 */
.L_x_18042:
[----:B------:R-:W-:Y:S05]  /*6820*/  BSYNC B1 ;  /* 0x0000000000017941 */ /* 0x000fea0003800000 */
.L_x_18040:
        /* <DEDUP_REMOVED lines=16> */
.L_x_18046:
[----:B------:R-:W-:Y:S05]  /*6930*/  BSYNC B2 ;  /* 0x0000000000027941 */ /* 0x000fea0003800000 */
.L_x_18045:
        /* <DEDUP_REMOVED lines=44> */
.L_x_18044:
[----:B------:R-:W-:Y:S05]  /*6c00*/  BSYNC B1 ;  /* 0x0000000000017941 */ /* 0x000fea0003800000 */
.L_x_18043:
        /* <DEDUP_REMOVED lines=13> */
.L_x_18047:
        /* <DEDUP_REMOVED lines=12> */
.L_x_18050:
[----:B------:R-:W-:Y:S02]  /*6da0*/  MOV R20, R22 ;  /* 0x0000001600147202 */ /* 0x000fe40000000f00 */
.L_x_18051:
[----:B------:R-:W-:Y:S05]  /*6db0*/  BSYNC B1 ;  /* 0x0000000000017941 */ /* 0x000fea0003800000 */
.L_x_18049:
        /* <DEDUP_REMOVED lines=18> */
.L_x_18055:
[----:B------:R-:W-:Y:S05]  /*6ee0*/  BSYNC B2 ;  /* 0x0000000000027941 */ /* 0x000fea0003800000 */
.L_x_18054:
        /* <DEDUP_REMOVED lines=44> */
.L_x_18053:
[----:B------:R-:W-:Y:S05]  /*71b0*/  BSYNC B1 ;  /* 0x0000000000017941 */ /* 0x000fea0003800000 */
.L_x_18052:
        /* <DEDUP_REMOVED lines=8> */
[----:B------:R-:W-:-:S03]  /*7240*/  PRMT R20, R28, 0x7610, R20 ;  /* 0x000076101c147816 */ /* 0x000fc60000000014 */
[----:B------:R-:W-:Y:S02]  /*7250*/  @P0 FADD.FTZ R79, R87, R79 ;  /* 0x0000004f574f0221 */ /* 0x000fe40000010000 */
.L_x_18048:
[----:B------:R-:W-:Y:S01]  /*7260*/  SEL R31, RZ, 0x1000000, P5 ;  /* 0x01000000ff1f7807 */ /* 0x000fe20002800000 */
[----:B------:R-:W-:Y:S01]  /*7270*/  IMAD.SHL.U32 R36, R181, 0x8, RZ ;  /* 0x00000008b5247824 */ /* 0x000fe200078e00ff */
[----:B------:R-:W-:Y:S02]  /*7280*/  SEL R29, RZ, 0x10000, P4 ;  /* 0x00010000ff1d7807 */ /* 0x000fe40002000000 */
[----:B------:R-:W-:Y:S02]  /*7290*/  SEL R30, RZ, 0x100, P3 ;  /* 0x00000100ff1e7807 */ /* 0x000fe40001800000 */
[----:B------:R-:W-:Y:S02]  /*72a0*/  SEL R28, RZ, 0x1, P1 ;  /* 0x00000001ff1c7807 */ /* 0x000fe40000800000 */
[----:B------:R-:W-:Y:S02]  /*72b0*/  LOP3.LUT R30, R30, R31, R29, 0xfe, !PT ;  /* 0x0000001f1e1e7212 */ /* 0x000fe400078efe1d */
[----:B------:R-:W-:Y:S01]  /*72c0*/  SEL R31, RZ, 0x1, P2 ;  /* 0x00000001ff1f7807 */ /* 0x000fe20001000000 */
[----:B------:R-:W-:Y:S01]  /*72d0*/  IMAD.WIDE.U32 R28, R28, 0x1000000, RZ ;  /* 0x010000001c1c7825 */ /* 0x000fe200078e00ff */
[----:B------:R-:W-:-:S02]  /*72e0*/  ISETP.NE.AND P4, PT, R33, RZ, PT ;  /* 0x000000ff2100720c */ /* 0x000fc40003f85270 */
[----:B------:R-:W-:Y:S02]  /*72f0*/  ISETP.NE.AND P3, PT, R40, RZ, PT ;  /* 0x000000ff2800720c */ /* 0x000fe40003f65270 */
[----:B------:R-:W-:Y:S02]  /*7300*/  ISETP.NE.AND P5, PT, R32, RZ, PT ;  /* 0x000000ff2000720c */ /* 0x000fe40003fa5270 */
[----:B------:R-:W-:Y:S02]  /*7310*/  LOP3.LUT R29, R29, R30, R31, 0xfe, !PT ;  /* 0x0000001e1d1d7212 */ /* 0x000fe400078efe1f */
[----:B------:R-:W-:Y:S02]  /*7320*/  SEL R30, RZ, 0x1, P3 ;  /* 0x00000001ff1e7807 */ /* 0x000fe40001800000 */
[----:B------:R-:W-:Y:S02]  /*7330*/  SEL R32, RZ, 0x1, P4 ;  /* 0x00000001ff207807 */ /* 0x000fe40002000000 */
[----:B------:R-:W-:Y:S01]  /*7340*/  SHF.R.U32.HI R35, RZ, 0x1d, R181 ;  /* 0x0000001dff237819 */ /* 0x000fe200000116b5 */
[----:B------:R-:W-:Y:S01]  /*7350*/  IMAD.WIDE.U32 R30, R30, 0x10000, RZ ;  /* 0x000100001e1e7825 */ /* 0x000fe200078e00ff */
[----:B------:R-:W-:-:S03]  /*7360*/  LOP3.LUT P6, RZ, R172, 0x20, RZ, 0xc0, !PT ;  /* 0x00000020acff7812 */ /* 0x000fc600078cc0ff */
[----:B------:R-:W-:-:S05]  /*7370*/  IMAD.WIDE.U32 R32, R32, 0x100, RZ ;  /* 0x0000010020207825 */ /* 0x000fca00078e00ff */
[----:B------:R-:W-:Y:S02]  /*7380*/  LOP3.LUT R30, R32, R28, R30, 0xfe, !PT ;  /* 0x0000001c201e7212 */ /* 0x000fe400078efe1e */
[----:B------:R-:W-:Y:S02]  /*7390*/  LEA R28, P1, R181, c[0x0][0x188], 0x5 ;  /* 0x00006200b51c7a11 */ /* 0x000fe400078228ff */
        /* <DEDUP_REMOVED lines=11> */
[----:B------:R-:W-:-:S04]  /*7450*/  LOP3.LUT R30, R175, 0xff, RZ, 0xc0, !PT ;  /* 0x000000ffaf1e7812 */ /* 0x000fc800078ec0ff */
[----:B------:R-:W-:Y:S01]  /*7460*/  LOP3.LUT R29, R28, 0xff0000, RZ, 0xc0, !PT ;  /* 0x00ff00001c1d7812 */ /* 0x000fe200078ec0ff */
[----:B------:R-:W-:Y:S01]  /*7470*/  IMAD.WIDE.U32 R30, R30, 0x10000, RZ ;  /* 0x000100001e1e7825 */ /* 0x000fe200078e00ff */
[----:B------:R-:W-:-:S04]  /*7480*/  LOP3.LUT R28, R20, 0xffff, RZ, 0xc0, !PT ;  /* 0x0000ffff141c7812 */ /* 0x000fc800078ec0ff */
[----:B------:R-:W-:Y:S02]  /*7490*/  PRMT R29, R29, 0x4210, R28 ;  /* 0x000042101d1d7816 */ /* 0x000fe4000000001c */
[----:B------:R-:W-:-:S04]  /*74a0*/  PRMT R28, R178, 0x7104, RZ ;  /* 0x00007104b21c7816 */ /* 0x000fc800000000ff */
[----:B------:R-:W-:Y:S02]  /*74b0*/  LOP3.LUT R32, R29, 0xff00, R28, 0xf8, !PT ;  /* 0x0000ff001d207812 */ /* 0x000fe400078ef81c */
[----:B------:R-:W-:Y:S02]  /*74c0*/  LOP3.LUT R28, R176, 0xff, RZ, 0xc0, !PT ;  /* 0x000000ffb01c7812 */ /* 0x000fe400078ec0ff */
[----:B------:R-:W-:Y:S02]  /*74d0*/  LOP3.LUT R37, R32, 0xff, R177, 0xf8, !PT ;  /* 0x000000ff20257812 */ /* 0x000fe400078ef8b1 */
[----:B------:R-:W-:Y:S01]  /*74e0*/  LOP3.LUT R32, R174, 0xff, RZ, 0xc0, !PT ;  /* 0x000000ffae207812 */ /* 0x000fe200078ec0ff */
        /* <DEDUP_REMOVED lines=9> */
.L_x_18056:
[----:B------:R-:W-:Y:S01]  /*7580*/  IADD3 R193, R181, 0x20, RZ ;  /* 0x00000020b5c17810 */ /* 0x000fe20007ffe0ff */
[----:B0-----:R-:W-:-:S04]  /*7590*/  @P0 IMAD.MOV.U32 R28, RZ, RZ, 0x20 ;  /* 0x00000020ff1c0424 */ /* 0x001fc800078e00ff */
[----:B------:R-:W-:-:S05]  /*75a0*/  @P0 IMAD.WIDE.U32 R28, R193, R28, c[0x0][0x180] ;  /* 0x00006000c11c0625 */ /* 0x000fca00078e001c */
[----:B------:R0:W5:Y:S04]  /*75b0*/  @P0 LDG.E.128 R88, [R28.64] ;  /* 0x000000061c580981 */ /* 0x000168000c1e1d00 */
[----:B------:R0:W5:Y:S02]  /*75c0*/  @P0 LDG.E.128 R84, [R28.64+0x10] ;  /* 0x000010061c540981 */ /* 0x000164000c1e1d00 */
        /* <DEDUP_REMOVED lines=16> */
.L_x_18058:
[----:B------:R-:W-:Y:S02]  /*76d0*/  IMAD.MOV.U32 R38, RZ, RZ, R22 ;  /* 0x000000ffff267224 */ /* 0x000fe400078e0016 */
.L_x_18059:
[----:B------:R-:W-:Y:S05]  /*76e0*/  BSYNC B1 ;  /* 0x0000000000017941 */ /* 0x000fea0003800000 */
.L_x_18057:
        /* <DEDUP_REMOVED lines=16> */
.L_x_18063:
[----:B------:R-:W-:Y:S05]  /*77f0*/  BSYNC B2 ;  /* 0x0000000000027941 */ /* 0x000fea0003800000 */
.L_x_18062:
        /* <DEDUP_REMOVED lines=44> */
.L_x_18061:
[----:B------:R-:W-:Y:S05]  /*7ac0*/  BSYNC B1 ;  /* 0x0000000000017941 */ /* 0x000fea0003800000 */
.L_x_18060:
        /* <DEDUP_REMOVED lines=15> */
.L_x_18064:
        /* <DEDUP_REMOVED lines=12> */
.L_x_18067:
[----:B------:R-:W-:Y:S02]  /*7c80*/  IMAD.MOV.U32 R38, RZ, RZ, R22 ;  /* 0x000000ffff267224 */ /* 0x000fe400078e0016 */
.L_x_18068:
[----:B------:R-:W-:Y:S05]  /*7c90*/  BSYNC B1 ;  /* 0x0000000000017941 */ /* 0x000fea0003800000 */
.L_x_18066:
        /* <DEDUP_REMOVED lines=16> */
.L_x_18072:
[----:B------:R-:W-:Y:S05]  /*7da0*/  BSYNC B2 ;  /* 0x0000000000027941 */ /* 0x000fea0003800000 */
.L_x_18071:
        /* <DEDUP_REMOVED lines=40> */
[----:B------:R-:W-:-:S05]  /*8030*/  IMAD.WIDE.U32 R32, R16, -0x2daee0ad, RZ ;  /* 0xd2511f5310207825 */ /* 0x000fca00078e00ff */
[----:B------:R-:W-:Y:S01]  /*8040*/  LOP3.LUT R16, R33, UR26, R34, 0x96, !PT ;  /* 0x0000001a21107c12 */ /* 0x000fe2000f8e9622 */
[----:B------:R-:W-:Y:S01]  /*8050*/  IMAD.MOV.U32 R33, RZ, RZ, RZ ;  /* 0x000000ffff217224 */ /* 0x000fe200078e00ff */
[----:B------:R-:W-:Y:S02]  /*8060*/  MOV R24, R32 ;  /* 0x0000002000187202 */ /* 0x000fe40000000f00 */
.L_x_18070:
[----:B------:R-:W-:Y:S05]  /*8070*/  BSYNC B1 ;  /* 0x0000000000017941 */ /* 0x000fea0003800000 */
.L_x_18069:
        /* <DEDUP_REMOVED lines=9> */
.L_x_18065:
        /* <DEDUP_REMOVED lines=12> */
.L_x_18074:
[----:B------:R-:W-:Y:S02]  /*81d0*/  IMAD.MOV.U32 R38, RZ, RZ, R22 ;  /* 0x000000ffff267224 */ /* 0x000fe400078e0016 */
.L_x_18075:
[----:B------:R-:W-:Y:S05]  /*81e0*/  BSYNC B1 ;  /* 0x0000000000017941 */ /* 0x000fea0003800000 */
.L_x_18073:
        /* <DEDUP_REMOVED lines=16> */
.L_x_18079:
[----:B------:R-:W-:Y:S05]  /*82f0*/  BSYNC B2 ;  /* 0x0000000000027941 */ /* 0x000fea0003800000 */
.L_x_18078:
        /* <DEDUP_REMOVED lines=44> */
.L_x_18077:
[----:B------:R-:W-:Y:S05]  /*85c0*/  BSYNC B1 ;  /* 0x0000000000017941 */ /* 0x000fea0003800000 */
.L_x_18076:
        /* <DEDUP_REMOVED lines=14> */
.L_x_18080:
        /* <DEDUP_REMOVED lines=12> */
.L_x_18083:
[----:B------:R-:W-:Y:S02]  /*8770*/  IMAD.MOV.U32 R28, RZ, RZ, R22 ;  /* 0x000000ffff1c7224 */ /* 0x000fe400078e0016 */
.L_x_18084:
[----:B------:R-:W-:Y:S05]  /*8780*/  BSYNC B1 ;  /* 0x0000000000017941 */ /* 0x000fea0003800000 */
.L_x_18082:
        /* <DEDUP_REMOVED lines=16> */
.L_x_18088:
[----:B------:R-:W-:Y:S05]  /*8890*/  BSYNC B2 ;  /* 0x0000000000027941 */ /* 0x000fea0003800000 */
.L_x_18087:
        /* <DEDUP_REMOVED lines=44> */
.L_x_18086:
[----:B------:R-:W-:Y:S05]  /*8b60*/  BSYNC B1 ;  /* 0x0000000000017941 */ /* 0x000fea0003800000 */
.L_x_18085:
        /* <DEDUP_REMOVED lines=9> */
.L_x_18081:
        /* <DEDUP_REMOVED lines=12> */
.L_x_18090:
[----:B------:R-:W-:Y:S02]  /*8cc0*/  IMAD.MOV.U32 R28, RZ, RZ, R22 ;  /* 0x000000ffff1c7224 */ /* 0x000fe400078e0016 */
.L_x_18091:
[----:B------:R-:W-:Y:S05]  /*8cd0*/  BSYNC B1 ;  /* 0x0000000000017941 */ /* 0x000fea0003800000 */
.L_x_18089:
        /* <DEDUP_REMOVED lines=16> */
.L_x_18095:
[----:B------:R-:W-:Y:S05]  /*8de0*/  BSYNC B2 ;  /* 0x0000000000027941 */ /* 0x000fea0003800000 */
.L_x_18094:
        /* <DEDUP_REMOVED lines=44> */
.L_x_18093:
[----:B------:R-:W-:Y:S05]  /*90b0*/  BSYNC B1 ;  /* 0x0000000000017941 */ /* 0x000fea0003800000 */
.L_x_18092:
        /* <DEDUP_REMOVED lines=14> */
.L_x_18096:
        /* <DEDUP_REMOVED lines=12> */
.L_x_18099:
[----:B------:R-:W-:Y:S02]  /*9260*/  IMAD.MOV.U32 R28, RZ, RZ, R22 ;  /* 0x000000ffff1c7224 */ /* 0x000fe400078e0016 */
.L_x_18100:
[----:B------:R-:W-:Y:S05]  /*9270*/  BSYNC B1 ;  /* 0x0000000000017941 */ /* 0x000fea0003800000 */
.L_x_18098:
        /* <DEDUP_REMOVED lines=16> */
.L_x_18104:
[----:B------:R-:W-:Y:S05]  /*9380*/  BSYNC B2 ;  /* 0x0000000000027941 */ /* 0x000fea0003800000 */
.L_x_18103:
        /* <DEDUP_REMOVED lines=43> */
[----:B------:R-:W-:-:S06]  /*9640*/  HFMA2.MMA R33, -RZ, RZ, 0, 0 ;  /* 0x00000000ff217435 */ /* 0x000fcc00000001ff */
.L_x_18102:
[----:B------:R-:W-:Y:S05]  /*9650*/  BSYNC B1 ;  /* 0x0000000000017941 */ /* 0x000fea0003800000 */
.L_x_18101:
[----:B------:R0:W1:Y:S02]  /*9660*/  I2F.U32 R35, R28 ;  /* 0x0000001c00237306 */ /* 0x0000640000201000 */
[----:B0-----:R-:W-:Y:S01]  /*9670*/  PRMT R28, RZ, 0x5410, R93 ;  /* 0x00005410ff1c7816 */ /* 0x001fe2000000005d */
[----:B-1----:R-:W-:-:S05]  /*9680*/  FFMA.FTZ R35, R35, R194, 1.1641532182693481445e-10 ;  /* 0x2f00000023237423 */ /* 0x002fca00000100c2 */
[----:B------:R-:W-:Y:S01]  /*9690*/  FSETP.GTU.FTZ.AND P1, PT, R35, c[0x0][0x1e4], PT ;  /* 0x0000790023007a0b */ /* 0x000fe20003f3c000 */
[----:B------:R-:W-:-:S03]  /*96a0*/  FMUL.FTZ R35, R28, c[0x0][0x1e8] ;  /* 0x00007a001c237a20 */ /* 0x000fc60000410000 */
[----:B------:R-:W-:Y:S02]  /*96b0*/  SEL R175, RZ, 0x1, P1 ;  /* 0x00000001ffaf7807 */ /* 0x000fe40000800000 */
[----:B------:R-:W-:-:S05]  /*96c0*/  FSEL R35, R35, RZ, !P1 ;  /* 0x000000ff23237208 */ /* 0x000fca0004800000 */
[----:B------:R-:W-:-:S04]  /*96d0*/  FADD.FTZ R74, R74, R35 ;  /* 0x000000234a4a7221 */ /* 0x000fc80000010000 */
[----:B------:R-:W-:Y:S02]  /*96e0*/  @P0 FADD.FTZ R74, R90, R74 ;  /* 0x0000004a5a4a0221 */ /* 0x000fe40000010000 */
.L_x_18097:
        /* <DEDUP_REMOVED lines=12> */
.L_x_18106:
[----:B------:R-:W-:Y:S02]  /*97b0*/  IMAD.MOV.U32 R28, RZ, RZ, R22 ;  /* 0x000000ffff1c7224 */ /* 0x000fe400078e0016 */
.L_x_18107:
[----:B------:R-:W-:Y:S05]  /*97c0*/  BSYNC B1 ;  /* 0x0000000000017941 */ /* 0x000fea0003800000 */
.L_x_18105:
        /* <DEDUP_REMOVED lines=16> */
.L_x_18111:
[----:B------:R-:W-:Y:S05]  /*98d0*/  BSYNC B2 ;  /* 0x0000000000027941 */ /* 0x000fea0003800000 */
.L_x_18110:
        /* <DEDUP_REMOVED lines=44> */
.L_x_18109:
[----:B------:R-:W-:Y:S05]  /*9ba0*/  BSYNC B1 ;  /* 0x0000000000017941 */ /* 0x000fea0003800000 */
.L_x_18108:
        /* <DEDUP_REMOVED lines=12> */
.L_x_18112:
        /* <DEDUP_REMOVED lines=12> */
.L_x_18115:
[----:B------:R-:W-:Y:S02]  /*9d30*/  IMAD.MOV.U32 R36, RZ, RZ, R22 ;  /* 0x000000ffff247224 */ /* 0x000fe400078e0016 */
.L_x_18116:
[----:B------:R-:W-:Y:S05]  /*9d40*/  BSYNC B1 ;  /* 0x0000000000017941 */ /* 0x000fea0003800000 */
.L_x_18114:
        /* <DEDUP_REMOVED lines=16> */
.L_x_18120:
[----:B------:R-:W-:Y:S05]  /*9e50*/  BSYNC B2 ;  /* 0x0000000000027941 */ /* 0x000fea0003800000 */
.L_x_18119:
        /* <DEDUP_REMOVED lines=44> */
.L_x_18118:
[----:B------:R-:W-:Y:S05]  /*a120*/  BSYNC B1 ;  /* 0x0000000000017941 */ /* 0x000fea0003800000 */
.L_x_18117:
        /* <DEDUP_REMOVED lines=9> */
.L_x_18113:
        /* <DEDUP_REMOVED lines=12> */
.L_x_18122:
[----:B------:R-:W-:Y:S02]  /*a280*/  IMAD.MOV.U32 R36, RZ, RZ, R22 ;  /* 0x000000ffff247224 */ /* 0x000fe400078e0016 */
.L_x_18123:
[----:B------:R-:W-:Y:S05]  /*a290*/  BSYNC B1 ;  /* 0x0000000000017941 */ /* 0x000fea0003800000 */
.L_x_18121:
        /* <DEDUP_REMOVED lines=16> */
.L_x_18127:
[----:B------:R-:W-:Y:S05]  /*a3a0*/  BSYNC B2 ;  /* 0x0000000000027941 */ /* 0x000fea0003800000 */
.L_x_18126:
        /* <DEDUP_REMOVED lines=44> */
.L_x_18125:
[----:B------:R-:W-:Y:S05]  /*a670*/  BSYNC B1 ;  /* 0x0000000000017941 */ /* 0x000fea0003800000 */
.L_x_18124:
        /* <DEDUP_REMOVED lines=12> */
.L_x_18128:
        /* <DEDUP_REMOVED lines=12> */
.L_x_18131:
[----:B------:R-:W-:Y:S02]  /*a800*/  IMAD.MOV.U32 R36, RZ, RZ, R22 ;  /* 0x000000ffff247224 */ /* 0x000fe400078e0016 */
.L_x_18132:
[----:B------:R-:W-:Y:S05]  /*a810*/  BSYNC B1 ;  /* 0x0000000000017941 */ /* 0x000fea0003800000 */
.L_x_18130:
        /* <DEDUP_REMOVED lines=16> */
.L_x_18136:
[----:B------:R-:W-:Y:S05]  /*a920*/  BSYNC B2 ;  /* 0x0000000000027941 */ /* 0x000fea0003800000 */
.L_x_18135:
        /* <DEDUP_REMOVED lines=44> */
.L_x_18134:
[----:B------:R-:W-:Y:S05]  /*abf0*/  BSYNC B1 ;  /* 0x0000000000017941 */ /* 0x000fea0003800000 */
.L_x_18133:
        /* <DEDUP_REMOVED lines=9> */
.L_x_18129:
        /* <DEDUP_REMOVED lines=12> */
.L_x_18138:
[----:B------:R-:W-:Y:S02]  /*ad50*/  IMAD.MOV.U32 R36, RZ, RZ, R22 ;  /* 0x000000ffff247224 */ /* 0x000fe400078e0016 */
.L_x_18139:
[----:B------:R-:W-:Y:S05]  /*ad60*/  BSYNC B1 ;  /* 0x0000000000017941 */ /* 0x000fea0003800000 */
.L_x_18137:
        /* <DEDUP_REMOVED lines=16> */
.L_x_18143:
[----:B------:R-:W-:Y:S05]  /*ae70*/  BSYNC B2 ;  /* 0x0000000000027941 */ /* 0x000fea0003800000 */
.L_x_18142:
        /* <DEDUP_REMOVED lines=44> */
.L_x_18141:
[----:B------:R-:W-:Y:S05]  /*b140*/  BSYNC B1 ;  /* 0x0000000000017941 */ /* 0x000fea0003800000 */
.L_x_18140:
        /* <DEDUP_REMOVED lines=12> */
.L_x_18144:
        /* <DEDUP_REMOVED lines=12> */
.L_x_18147:
[----:B------:R-:W-:Y:S02]  /*b2d0*/  MOV R30, R22 ;  /* 0x00000016001e7202 */ /* 0x000fe40000000f00 */
.L_x_18148:
[----:B------:R-:W-:Y:S05]  /*b2e0*/  BSYNC B1 ;  /* 0x0000000000017941 */ /* 0x000fea0003800000 */
.L_x_18146:
        /* <DEDUP_REMOVED lines=16> */
.L_x_18152:
[----:B------:R-:W-:Y:S05]  /*b3f0*/  BSYNC B2 ;  /* 0x0000000000027941 */ /* 0x000fea0003800000 */
.L_x_18151:
        /* <DEDUP_REMOVED lines=44> */
.L_x_18150:
[----:B------:R-:W-:Y:S05]  /*b6c0*/  BSYNC B1 ;  /* 0x0000000000017941 */ /* 0x000fea0003800000 */
.L_x_18149:
        /* <DEDUP_REMOVED lines=9> */
.L_x_18145:
        /* <DEDUP_REMOVED lines=12> */
.L_x_18154:
[----:B------:R-:W-:Y:S02]  /*b820*/  IMAD.MOV.U32 R30, RZ, RZ, R22 ;  /* 0x000000ffff1e7224 */ /* 0x000fe400078e0016 */
.L_x_18155:
[----:B------:R-:W-:Y:S05]  /*b830*/  BSYNC B1 ;  /* 0x0000000000017941 */ /* 0x000fea0003800000 */
.L_x_18153:
        /* <DEDUP_REMOVED lines=16> */
.L_x_18159:
[----:B------:R-:W-:Y:S05]  /*b940*/  BSYNC B2 ;  /* 0x0000000000027941 */ /* 0x000fea0003800000 */
.L_x_18158:
        /* <DEDUP_REMOVED lines=44> */
.L_x_18157:
[----:B------:R-:W-:Y:S05]  /*bc10*/  BSYNC B1 ;  /* 0x0000000000017941 */ /* 0x000fea0003800000 */
.L_x_18156:
        /* <DEDUP_REMOVED lines=12> */
.L_x_18160:
        /* <DEDUP_REMOVED lines=12> */
.L_x_18163:
[----:B------:R-:W-:Y:S02]  /*bda0*/  IMAD.MOV.U32 R30, RZ, RZ, R22 ;  /* 0x000000ffff1e7224 */ /* 0x000fe400078e0016 */
.L_x_18164:
[----:B------:R-:W-:Y:S05]  /*bdb0*/  BSYNC B1 ;  /* 0x0000000000017941 */ /* 0x000fea0003800000 */
.L_x_18162:
        /* <DEDUP_REMOVED lines=16> */
.L_x_18168:
[----:B------:R-:W-:Y:S05]  /*bec0*/  BSYNC B2 ;  /* 0x0000000000027941 */ /* 0x000fea0003800000 */
.L_x_18167:
        /* <DEDUP_REMOVED lines=44> */
.L_x_18166:
[----:B------:R-:W-:Y:S05]  /*c190*/  BSYNC B1 ;  /* 0x0000000000017941 */ /* 0x000fea0003800000 */
.L_x_18165:
        /* <DEDUP_REMOVED lines=9> */
.L_x_18161:
        /* <DEDUP_REMOVED lines=12> */
.L_x_18170:
[----:B------:R-:W-:Y:S02]  /*c2f0*/  IMAD.MOV.U32 R30, RZ, RZ, R22 ;  /* 0x000000ffff1e7224 */ /* 0x000fe400078e0016 */
.L_x_18171:
[----:B------:R-:W-:Y:S05]  /*c300*/  BSYNC B1 ;  /* 0x0000000000017941 */ /* 0x000fea0003800000 */
.L_x_18169:
        /* <DEDUP_REMOVED lines=16> */
.L_x_18175:
[----:B------:R-:W-:Y:S05]  /*c410*/  BSYNC B2 ;  /* 0x0000000000027941 */ /* 0x000fea0003800000 */
.L_x_18174:
        /* <DEDUP_REMOVED lines=44> */
.L_x_18173:
[----:B------:R-:W-:Y:S05]  /*c6e0*/  BSYNC B1 ;  /* 0x0000000000017941 */ /* 0x000fea0003800000 */
.L_x_18172:
        /* <DEDUP_REMOVED lines=13> */
.L_x_18176:
        /* <DEDUP_REMOVED lines=12> */
.L_x_18179:
[----:B------:R-:W-:Y:S02]  /*c880*/  IMAD.MOV.U32 R20, RZ, RZ, R22 ;  /* 0x000000ffff147224 */ /* 0x000fe400078e0016 */
.L_x_18180:
[----:B------:R-:W-:Y:S05]  /*c890*/  BSYNC B1 ;  /* 0x0000000000017941 */ /* 0x000fea0003800000 */
.L_x_18178:
        /* <DEDUP_REMOVED lines=18> */
.L_x_18184:
[----:B------:R-:W-:Y:S05]  /*c9c0*/  BSYNC B2 ;  /* 0x0000000000027941 */ /* 0x000fea0003800000 */
.L_x_18183:
        /* <DEDUP_REMOVED lines=43> */
[----:B------:R-:W-:Y:S02]  /*cc80*/  LOP3.LUT R16, R29, UR26, R30, 0x96, !PT ;  /* 0x0000001a1d107c12 */ /* 0x000fe4000f8e961e */
.L_x_18182:
[----:B------:R-:W-:Y:S05]  /*cc90*/  BSYNC B1 ;  /* 0x0000000000017941 */ /* 0x000fea0003800000 */
.L_x_18181:
        /* <DEDUP_REMOVED lines=10> */
.L_x_18177:
[----:B------:R-:W-:Y:S01]  /*cd40*/  SEL R31, RZ, 0x1000000, P5 ;  /* 0x01000000ff1f7807 */ /* 0x000fe20002800000 */
[----:B------:R-:W-:Y:S01]  /*cd50*/  IMAD.MOV.U32 R183, RZ, RZ, 0x20 ;  /* 0x00000020ffb77424 */ /* 0x000fe200078e00ff */
[----:B------:R-:W-:Y:S01]  /*cd60*/  SEL R29, RZ, 0x10000, P4 ;  /* 0x00010000ff1d7807 */ /* 0x000fe20002000000 */
[----:B------:R-:W-:Y:S01]  /*cd70*/  IMAD.MOV.U32 R252, RZ, RZ, 0x8 ;  /* 0x00000008fffc7424 */ /* 0x000fe200078e00ff */
[----:B------:R-:W-:Y:S02]  /*cd80*/  SEL R30, RZ, 0x100, P3 ;  /* 0x00000100ff1e7807 */ /* 0x000fe40001800000 */
[----:B------:R-:W-:Y:S02]  /*cd90*/  SEL R28, RZ, 0x1, P1 ;  /* 0x00000001ff1c7807 */ /* 0x000fe40000800000 */
[----:B------:R-:W-:Y:S02]  /*cda0*/  LOP3.LUT R30, R30, R31, R29, 0xfe, !PT ;  /* 0x0000001f1e1e7212 */ /* 0x000fe400078efe1d */
[----:B------:R-:W-:Y:S01]  /*cdb0*/  SEL R31, RZ, 0x1, P2 ;  /* 0x00000001ff1f7807 */ /* 0x000fe20001000000 */
[----:B------:R-:W-:Y:S01]  /*cdc0*/  IMAD.WIDE.U32 R28, R28, 0x1000000, RZ ;  /* 0x010000001c1c7825 */ /* 0x000fe200078e00ff */
[----:B------:R-:W-:-:S02]  /*cdd0*/  LOP3.LUT P4, RZ, R172, 0x4, RZ, 0xc0, !PT ;  /* 0x00000004acff7812 */ /* 0x000fc4000788c0ff */
[C---:B------:R-:W-:Y:S02]  /*cde0*/  LOP3.LUT P3, RZ, R172.reuse, 0x2, RZ, 0xc0, !PT ;  /* 0x00000002acff7812 */ /* 0x040fe4000786c0ff */
[----:B------:R-:W-:Y:S02]  /*cdf0*/  LOP3.LUT R29, R29, R30, R31, 0xfe, !PT ;  /* 0x0000001e1d1d7212 */ /* 0x000fe400078efe1f */
[----:B------:R-:W-:Y:S02]  /*ce00*/  SEL R30, RZ, 0x1, P3 ;  /* 0x00000001ff1e7807 */ /* 0x000fe40001800000 */
[----:B------:R-:W-:Y:S02]  /*ce10*/  SEL R32, RZ, 0x1, P4 ;  /* 0x00000001ff207807 */ /* 0x000fe40002000000 */
[----:B------:R-:W-:Y:S01]  /*ce20*/  LOP3.LUT P5, RZ, R172, 0x8, RZ, 0xc0, !PT ;  /* 0x00000008acff7812 */ /* 0x000fe200078ac0ff */
[----:B------:R-:W-:Y:S01]  /*ce30*/  IMAD.WIDE.U32 R30, R30, 0x10000, RZ ;  /* 0x000100001e1e7825 */ /* 0x000fe200078e00ff */
[----:B------:R-:W-:-:S03]  /*ce40*/  LOP3.LUT P6, RZ, R172, 0x20, RZ, 0xc0, !PT ;  /* 0x00000020acff7812 */ /* 0x000fc600078cc0ff */
[----:B------:R-:W-:-:S05]  /*ce50*/  IMAD.WIDE.U32 R32, R32, 0x100, RZ ;  /* 0x0000010020207825 */ /* 0x000fca00078e00ff */
[----:B------:R-:W-:Y:S02]  /*ce60*/  LOP3.LUT R30, R32, R28, R30, 0xfe, !PT ;  /* 0x0000001c201e7212 */ /* 0x000fe400078efe1e */
[----:B------:R-:W-:Y:S01]  /*ce70*/  LOP3.LUT R31, R33, R29, R31, 0xfe, !PT ;  /* 0x0000001d211f7212 */ /* 0x000fe200078efe1f */
[----:B------:R-:W-:Y:S01]  /*ce80*/  IMAD.WIDE.U32 R28, R193, R183, c[0x0][0x188] ;  /* 0x00006200c11c7625 */ /* 0x000fe200078e00b7 */
[----:B------:R-:W-:-:S04]  /*ce90*/  SEL R33, RZ, 0x1, P5 ;  /* 0x00000001ff217807 */ /* 0x000fc80002800000 */
[----:B------:R-:W-:Y:S01]  /*cea0*/  STG.E.128 [R28.64], R72 ;  /* 0x000000481c007986 */ /* 0x000fe2000c101d06 */
[----:B------:R-:W-:-:S03]  /*ceb0*/  LOP3.LUT R30, R30, R33, RZ, 0xfc, !PT ;  /* 0x000000211e1e7212 */ /* 0x000fc600078efcff */
[----:B------:R0:W-:Y:S02]  /*cec0*/  STG.E.128 [R28.64+0x10], R68 ;  /* 0x000010441c007986 */ /* 0x0001e4000c101d06 */
[----:B0-----:R-:W-:-:S05]  /*ced0*/  IMAD.WIDE.U32 R28, R193, R252, c[0x0][0x190] ;  /* 0x00006400c11c7625 */ /* 0x001fca00078e00fc */
        /* <DEDUP_REMOVED lines=21> */
.L_x_18185:
[----:B------:R-:W-:-:S05]  /*d030*/  IADD3 R192, R181, 0x40, RZ ;  /* 0x00000040b5c07810 */ /* 0x000fca0007ffe0ff */
[----:B0-----:R-:W-:-:S05]  /*d040*/  @P0 IMAD.WIDE.U32 R28, R192, R183, c[0x0][0x180] ;  /* 0x00006000c01c0625 */ /* 0x001fca00078e00b7 */
        /* <DEDUP_REMOVED lines=18> */
.L_x_18187:
[----:B------:R-:W-:Y:S02]  /*d170*/  IMAD.MOV.U32 R38, RZ, RZ, R22 ;  /* 0x000000ffff267224 */ /* 0x000fe400078e0016 */
.L_x_18188:
[----:B------:R-:W-:Y:S05]  /*d180*/  BSYNC B1 ;  /* 0x0000000000017941 */ /* 0x000fea0003800000 */
.L_x_18186:
        /* <DEDUP_REMOVED lines=16> */
.L_x_18192:
[----:B------:R-:W-:Y:S05]  /*d290*/  BSYNC B2 ;  /* 0x0000000000027941 */ /* 0x000fea0003800000 */
.L_x_18191:
        /* <DEDUP_REMOVED lines=44> */
.L_x_18190:
[----:B------:R-:W-:Y:S05]  /*d560*/  BSYNC B1 ;  /* 0x0000000000017941 */ /* 0x000fea0003800000 */
.L_x_18189:
        /* <DEDUP_REMOVED lines=15> */
.L_x_18193:
        /* <DEDUP_REMOVED lines=12> */
.L_x_18196:
[----:B------:R-:W-:Y:S02]  /*d720*/  IMAD.MOV.U32 R38, RZ, RZ, R22 ;  /* 0x000000ffff267224 */ /* 0x000fe400078e0016 */
.L_x_18197:
[----:B------:R-:W-:Y:S05]  /*d730*/  BSYNC B1 ;  /* 0x0000000000017941 */ /* 0x000fea0003800000 */
.L_x_18195:
        /* <DEDUP_REMOVED lines=16> */
.L_x_18201:
[----:B------:R-:W-:Y:S05]  /*d840*/  BSYNC B2 ;  /* 0x0000000000027941 */ /* 0x000fea0003800000 */
.L_x_18200:
        /* <DEDUP_REMOVED lines=44> */
.L_x_18199:
[----:B------:R-:W-:Y:S05]  /*db10*/  BSYNC B1 ;  /* 0x0000000000017941 */ /* 0x000fea0003800000 */
.L_x_18198:
        /* <DEDUP_REMOVED lines=9> */
.L_x_18194:
        /* <DEDUP_REMOVED lines=12> */
.L_x_18203:
[----:B------:R-:W-:Y:S02]  /*dc70*/  IMAD.MOV.U32 R38, RZ, RZ, R22 ;  /* 0x000000ffff267224 */ /* 0x000fe400078e0016 */
.L_x_18204:
[----:B------:R-:W-:Y:S05]  /*dc80*/  BSYNC B1 ;  /* 0x0000000000017941 */ /* 0x000fea0003800000 */
.L_x_18202:
        /* <DEDUP_REMOVED lines=16> */
.L_x_18208:
[----:B------:R-:W-:Y:S05]  /*dd90*/  BSYNC B2 ;  /* 0x0000000000027941 */ /* 0x000fea0003800000 */
.L_x_18207:
        /* <DEDUP_REMOVED lines=44> */
.L_x_18206:
[----:B------:R-:W-:Y:S05]  /*e060*/  BSYNC B1 ;  /* 0x0000000000017941 */ /* 0x000fea0003800000 */
.L_x_18205:
        /* <DEDUP_REMOVED lines=14> */
.L_x_18209:
        /* <DEDUP_REMOVED lines=12> */
.L_x_18212:
[----:B------:R-:W-:Y:S02]  /*e210*/  IMAD.MOV.U32 R28, RZ, RZ, R22 ;  /* 0x000000ffff1c7224 */ /* 0x000fe400078e0016 */
.L_x_18213:
[----:B------:R-:W-:Y:S05]  /*e220*/  BSYNC B1 ;  /* 0x0000000000017941 */ /* 0x000fea0003800000 */
.L_x_18211:
        /* <DEDUP_REMOVED lines=16> */
.L_x_18217:
[----:B------:R-:W-:Y:S05]  /*e330*/  BSYNC B2 ;  /* 0x0000000000027941 */ /* 0x000fea0003800000 */
.L_x_18216:
        /* <DEDUP_REMOVED lines=44> */
.L_x_18215:
[----:B------:R-:W-:Y:S05]  /*e600*/  BSYNC B1 ;  /* 0x0000000000017941 */ /* 0x000fea0003800000 */
.L_x_18214:
        /* <DEDUP_REMOVED lines=9> */
.L_x_18210:
        /* <DEDUP_REMOVED lines=12> */
.L_x_18219:
[----:B------:R-:W-:Y:S02]  /*e760*/  IMAD.MOV.U32 R28, RZ, RZ, R22 ;  /* 0x000000ffff1c7224 */ /* 0x000fe400078e0016 */
.L_x_18220:
[----:B------:R-:W-:Y:S05]  /*e770*/  BSYNC B1 ;  /* 0x0000000000017941 */ /* 0x000fea0003800000 */
.L_x_18218:
        /* <DEDUP_REMOVED lines=16> */
.L_x_18224:
[----:B------:R-:W-:Y:S05]  /*e880*/  BSYNC B2 ;  /* 0x0000000000027941 */ /* 0x000fea0003800000 */
.L_x_18223:
        /* <DEDUP_REMOVED lines=44> */
.L_x_18222:
[----:B------:R-:W-:Y:S05]  /*eb50*/  BSYNC B1 ;  /* 0x0000000000017941 */ /* 0x000fea0003800000 */
.L_x_18221:
        /* <DEDUP_REMOVED lines=14> */
.L_x_18225:
        /* <DEDUP_REMOVED lines=12> */
.L_x_18228:
[----:B------:R-:W-:Y:S02]  /*ed00*/  IMAD.MOV.U32 R28, RZ, RZ, R22 ;  /* 0x000000ffff1c7224 */ /* 0x000fe400078e0016 */
.L_x_18229:
[----:B------:R-:W-:Y:S05]  /*ed10*/  BSYNC B1 ;  /* 0x0000000000017941 */ /* 0x000fea0003800000 */
.L_x_18227:
        /* <DEDUP_REMOVED lines=16> */
.L_x_18233:
[----:B------:R-:W-:Y:S05]  /*ee20*/  BSYNC B2 ;  /* 0x0000000000027941 */ /* 0x000fea0003800000 */
.L_x_18232:
        /* <DEDUP_REMOVED lines=44> */
.L_x_18231:
[----:B------:R-:W-:Y:S05]  /*f0f0*/  BSYNC B1 ;  /* 0x0000000000017941 */ /* 0x000fea0003800000 */
.L_x_18230:
        /* <DEDUP_REMOVED lines=9> */
.L_x_18226:
        /* <DEDUP_REMOVED lines=12> */
.L_x_18235:
[----:B------:R-:W-:Y:S02]  /*f250*/  IMAD.MOV.U32 R28, RZ, RZ, R22 ;  /* 0x000000ffff1c7224 */ /* 0x000fe400078e0016 */
.L_x_18236:
[----:B------:R-:W-:Y:S05]  /*f260*/  BSYNC B1 ;  /* 0x0000000000017941 */ /* 0x000fea0003800000 */
.L_x_18234:
        /* <DEDUP_REMOVED lines=16> */
.L_x_18240:
[----:B------:R-:W-:Y:S05]  /*f370*/  BSYNC B2 ;  /* 0x0000000000027941 */ /* 0x000fea0003800000 */
.L_x_18239:
        /* <DEDUP_REMOVED lines=44> */
.L_x_18238:
[----:B------:R-:W-:Y:S05]  /*f640*/  BSYNC B1 ;  /* 0x0000000000017941 */ /* 0x000fea0003800000 */
.L_x_18237:
        /* <DEDUP_REMOVED lines=12> */
.L_x_18241:
        /* <DEDUP_REMOVED lines=12> */
.L_x_18244:
[----:B------:R-:W-:Y:S02]  /*f7d0*/  MOV R36, R22 ;  /* 0x0000001600247202 */ /* 0x000fe40000000f00 */
.L_x_18245:
[----:B------:R-:W-:Y:S05]  /*f7e0*/  BSYNC B1 ;  /* 0x0000000000017941 */ /* 0x000fea0003800000 */
.L_x_18243:
        /* <DEDUP_REMOVED lines=16> */
.L_x_18249:
[----:B------:R-:W-:Y:S05]  /*f8f0*/  BSYNC B2 ;  /* 0x0000000000027941 */ /* 0x000fea0003800000 */
.L_x_18248:
        /* <DEDUP_REMOVED lines=44> */
.L_x_18247:
[----:B------:R-:W-:Y:S05]  /*fbc0*/  BSYNC B1 ;  /* 0x0000000000017941 */ /* 0x000fea0003800000 */
.L_x_18246:
        /* <DEDUP_REMOVED lines=9> */
.L_x_18242:
        /* <DEDUP_REMOVED lines=12> */
.L_x_18251:
[----:B------:R-:W-:Y:S02]  /*fd20*/  IMAD.MOV.U32 R36, RZ, RZ, R22 ;  /* 0x000000ffff247224 */ /* 0x000fe400078e0016 */
.L_x_18252:
[----:B------:R-:W-:Y:S05]  /*fd30*/  BSYNC B1 ;  /* 0x0000000000017941 */ /* 0x000fea0003800000 */
.L_x_18250:
        /* <DEDUP_REMOVED lines=16> */
.L_x_18256:
[----:B------:R-:W-:Y:S05]  /*fe40*/  BSYNC B2 ;  /* 0x0000000000027941 */ /* 0x000fea0003800000 */
.L_x_18255:
        /* <DEDUP_REMOVED lines=44> */
.L_x_18254:
[----:B------:R-:W-:Y:S05]  /*10110*/  BSYNC B1 ;  /* 0x0000000000017941 */ /* 0x000fea0003800000 */
.L_x_18253:
        /* <DEDUP_REMOVED lines=12> */
.L_x_18257:
        /* <DEDUP_REMOVED lines=12> */
.L_x_18260:
[----:B------:R-:W-:Y:S02]  /*102a0*/  IMAD.MOV.U32 R36, RZ, RZ, R22 ;  /* 0x000000ffff247224 */ /* 0x000fe400078e0016 */
.L_x_18261:
[----:B------:R-:W-:Y:S05]  /*102b0*/  BSYNC B1 ;  /* 0x0000000000017941 */ /* 0x000fea0003800000 */
.L_x_18259:
        /* <DEDUP_REMOVED lines=16> */
.L_x_18265:
[----:B------:R-:W-:Y:S05]  /*103c0*/  BSYNC B2 ;  /* 0x0000000000027941 */ /* 0x000fea0003800000 */
.L_x_18264:
        /* <DEDUP_REMOVED lines=44> */
.L_x_18263:
[----:B------:R-:W-:Y:S05]  /*10690*/  BSYNC B1 ;  /* 0x0000000000017941 */ /* 0x000fea0003800000 */
.L_x_18262:
        /* <DEDUP_REMOVED lines=9> */
.L_x_18258:
        /* <DEDUP_REMOVED lines=12> */
.L_x_18267:
[----:B------:R-:W-:Y:S02]  /*107f0*/  IMAD.MOV.U32 R36, RZ, RZ, R22 ;  /* 0x000000ffff247224 */ /* 0x000fe400078e0016 */
.L_x_18268:
[----:B------:R-:W-:Y:S05]  /*10800*/  BSYNC B1 ;  /* 0x0000000000017941 */ /* 0x000fea0003800000 */
.L_x_18266:
        /* <DEDUP_REMOVED lines=16> */
.L_x_18272:
[----:B------:R-:W-:Y:S05]  /*10910*/  BSYNC B2 ;  /* 0x0000000000027941 */ /* 0x000fea0003800000 */
.L_x_18271:
        /* <DEDUP_REMOVED lines=44> */
.L_x_18270:
[----:B------:R-:W-:Y:S05]  /*10be0*/  BSYNC B1 ;  /* 0x0000000000017941 */ /* 0x000fea0003800000 */
.L_x_18269:
        /* <DEDUP_REMOVED lines=12> */
.L_x_18273:
        /* <DEDUP_REMOVED lines=12> */
.L_x_18276:
[----:B------:R-:W-:Y:S02]  /*10d70*/  IMAD.MOV.U32 R30, RZ, RZ, R22 ;  /* 0x000000ffff1e7224 */ /* 0x000fe400078e0016 */
.L_x_18277:
[----:B------:R-:W-:Y:S05]  /*10d80*/  BSYNC B1 ;  /* 0x0000000000017941 */ /* 0x000fea0003800000 */
.L_x_18275:
        /* <DEDUP_REMOVED lines=16> */
.L_x_18281:
[----:B------:R-:W-:Y:S05]  /*10e90*/  BSYNC B2 ;  /* 0x0000000000027941 */ /* 0x000fea0003800000 */
.L_x_18280:
        /* <DEDUP_REMOVED lines=44> */
.L_x_18279:
[----:B------:R-:W-:Y:S05]  /*11160*/  BSYNC B1 ;  /* 0x0000000000017941 */ /* 0x000fea0003800000 */
.L_x_18278:
        /* <DEDUP_REMOVED lines=9> */
.L_x_18274:
        /* <DEDUP_REMOVED lines=12> */
.L_x_18283:
[----:B------:R-:W-:Y:S02]  /*112c0*/  IMAD.MOV.U32 R30, RZ, RZ, R22 ;  /* 0x000000ffff1e7224 */ /* 0x000fe400078e0016 */
.L_x_18284:
[----:B------:R-:W-:Y:S05]  /*112d0*/  BSYNC B1 ;  /* 0x0000000000017941 */ /* 0x000fea0003800000 */
.L_x_18282:
        /* <DEDUP_REMOVED lines=16> */
.L_x_18288:
[----:B------:R-:W-:Y:S05]  /*113e0*/  BSYNC B2 ;  /* 0x0000000000027941 */ /* 0x000fea0003800000 */
.L_x_18287:
        /* <DEDUP_REMOVED lines=44> */
.L_x_18286:
[----:B------:R-:W-:Y:S05]  /*116b0*/  BSYNC B1 ;  /* 0x0000000000017941 */ /* 0x000fea0003800000 */
.L_x_18285:
        /* <DEDUP_REMOVED lines=12> */
.L_x_18289:
        /* <DEDUP_REMOVED lines=12> */
.L_x_18292:
[----:B------:R-:W-:Y:S02]  /*11840*/  IMAD.MOV.U32 R30, RZ, RZ, R22 ;  /* 0x000000ffff1e7224 */ /* 0x000fe400078e0016 */
.L_x_18293:
[----:B------:R-:W-:Y:S05]  /*11850*/  BSYNC B1 ;  /* 0x0000000000017941 */ /* 0x000fea0003800000 */
.L_x_18291:
        /* <DEDUP_REMOVED lines=16> */
.L_x_18297:
[----:B------:R-:W-:Y:S05]  /*11960*/  BSYNC B2 ;  /* 0x0000000000027941 */ /* 0x000fea0003800000 */
.L_x_18296:
        /* <DEDUP_REMOVED lines=44> */
.L_x_18295:
[----:B------:R-:W-:Y:S05]  /*11c30*/  BSYNC B1 ;  /* 0x0000000000017941 */ /* 0x000fea0003800000 */
.L_x_18294:
        /* <DEDUP_REMOVED lines=9> */
.L_x_18290:
        /* <DEDUP_REMOVED lines=12> */
.L_x_18299:
[----:B------:R-:W-:Y:S02]  /*11d90*/  IMAD.MOV.U32 R30, RZ, RZ, R22 ;  /* 0x000000ffff1e7224 */ /* 0x000fe400078e0016 */
.L_x_18300:
[----:B------:R-:W-:Y:S05]  /*11da0*/  BSYNC B1 ;  /* 0x0000000000017941 */ /* 0x000fea0003800000 */
.L_x_18298:
        /* <DEDUP_REMOVED lines=16> */
.L_x_18304:
[----:B------:R-:W-:Y:S05]  /*11eb0*/  BSYNC B2 ;  /* 0x0000000000027941 */ /* 0x000fea0003800000 */
.L_x_18303:
        /* <DEDUP_REMOVED lines=44> */
.L_x_18302:
[----:B------:R-:W-:Y:S05]  /*12180*/  BSYNC B1 ;  /* 0x0000000000017941 */ /* 0x000fea0003800000 */
.L_x_18301:
        /* <DEDUP_REMOVED lines=13> */
.L_x_18305:
        /* <DEDUP_REMOVED lines=12> */
.L_x_18308:
[----:B------:R-:W-:Y:S02]  /*12320*/  IMAD.MOV.U32 R20, RZ, RZ, R22 ;  /* 0x000000ffff147224 */ /* 0x000fe400078e0016 */
.L_x_18309:
[----:B------:R-:W-:Y:S05]  /*12330*/  BSYNC B1 ;  /* 0x0000000000017941 */ /* 0x000fea0003800000 */
.L_x_18307:
        /* <DEDUP_REMOVED lines=19> */
.L_x_18313:
[----:B------:R-:W-:Y:S05]  /*12470*/  BSYNC B2 ;  /* 0x0000000000027941 */ /* 0x000fea0003800000 */
.L_x_18312:
        /* <DEDUP_REMOVED lines=44> */
.L_x_18311:
[----:B------:R-:W-:Y:S05]  /*12740*/  BSYNC B1 ;  /* 0x0000000000017941 */ /* 0x000fea0003800000 */
.L_x_18310:
[----:B------:R-:W0:Y:S02]  /*12750*/  I2F.U32 R20, R20 ;  /* 0x0000001400147306 */ /* 0x000e240000201000 */
[----:B0-----:R-:W-:-:S05]  /*12760*/  FFMA.FTZ R20, R20, R194, 1.1641532182693481445e-10 ;  /* 0x2f00000014147423 */ /* 0x001fca00000100c2 */
[----:B------:R-:W-:Y:S02]  /*12770*/  FSETP.GTU.FTZ.AND P6, PT, R20, c[0x0][0x1e4], PT ;  /* 0x0000790014007a0b */ /* 0x000fe40003fdc000 */
[----:B------:R-:W-:-:S05]  /*12780*/  PRMT R20, RZ, 0x7610, R95 ;  /* 0x00007610ff147816 */ /* 0x000fca000000005f */
[----:B------:R-:W-:-:S05]  /*12790*/  FMUL.FTZ R20, R20, c[0x0][0x1e8] ;  /* 0x00007a0014147a20 */ /* 0x000fca0000410000 */
[----:B------:R-:W-:-:S05]  /*127a0*/  FSEL R20, R20, RZ, !P6 ;  /* 0x000000ff14147208 */ /* 0x000fca0007000000 */
[----:B------:R-:W-:Y:S01]  /*127b0*/  FADD.FTZ R63, R63, R20 ;  /* 0x000000143f3f7221 */ /* 0x000fe20000010000 */
[----:B------:R-:W-:-:S03]  /*127c0*/  SEL R20, RZ, 0x1, P6 ;  /* 0x00000001ff147807 */ /* 0x000fc60003000000 */
[----:B------:R-:W-:Y:S02]  /*127d0*/  @P0 FADD.FTZ R63, R87, R63 ;  /* 0x0000003f573f0221 */ /* 0x000fe40000010000 */
.L_x_18306:
[----:B------:R-:W-:Y:S02]  /*127e0*/  SEL R30, RZ, 0x1000000, P5 ;  /* 0x01000000ff1e7807 */ /* 0x000fe40002800000 */
[----:B------:R-:W-:Y:S02]  /*127f0*/  SEL R29, RZ, 0x10000, P4 ;  /* 0x00010000ff1d7807 */ /* 0x000fe40002000000 */
        /* <DEDUP_REMOVED lines=12> */
[----:B------:R-:W-:-:S02]  /*128c0*/  LOP3.LUT P6, RZ, R172, 0x20, RZ, 0xc0, !PT ;  /* 0x00000020acff7812 */ /* 0x000fc400078cc0ff */
[----:B------:R-:W-:Y:S01]  /*128d0*/  IADD3 R191, R181, 0x60, RZ ;  /* 0x00000060b5bf7810 */ /* 0x000fe20007ffe0ff */
[----:B------:R-:W-:-:S05]  /*128e0*/  IMAD.WIDE.U32 R32, R32, 0x100, RZ ;  /* 0x0000010020207825 */ /* 0x000fca00078e00ff */
[----:B------:R-:W-:Y:S02]  /*128f0*/  LOP3.LUT R30, R32, R28, R30, 0xfe, !PT ;  /* 0x0000001c201e7212 */ /* 0x000fe400078efe1e */
[----:B------:R-:W-:Y:S01]  /*12900*/  LOP3.LUT R31, R33, R29, R31, 0xfe, !PT ;  /* 0x0000001d211f7212 */ /* 0x000fe200078efe1f */
[----:B------:R-:W-:-:S05]  /*12910*/  IMAD.WIDE.U32 R28, R192, R183, c[0x0][0x188] ;  /* 0x00006200c01c7625 */ /* 0x000fca00078e00b7 */
[----:B------:R-:W-:Y:S04]  /*12920*/  STG.E.128 [R28.64], R64 ;  /* 0x000000401c007986 */ /* 0x000fe8000c101d06 */
[----:B------:R0:W-:Y:S02]  /*12930*/  STG.E.128 [R28.64+0x10], R60 ;  /* 0x0000103c1c007986 */ /* 0x0001e4000c101d06 */
[----:B0-----:R-:W-:-:S04]  /*12940*/  SEL R28, RZ, 0x1, P5 ;  /* 0x00000001ff1c7807 */ /* 0x001fc80002800000 */
        /* <DEDUP_REMOVED lines=23> */
.L_x_18314:
        /* <DEDUP_REMOVED lines=19> */
.L_x_18316:
[----:B------:R-:W-:Y:S02]  /*12bf0*/  IMAD.MOV.U32 R38, RZ, RZ, R22 ;  /* 0x000000ffff267224 */ /* 0x000fe400078e0016 */
.L_x_18317:
[----:B------:R-:W-:Y:S05]  /*12c00*/  BSYNC B1 ;  /* 0x0000000000017941 */ /* 0x000fea0003800000 */
.L_x_18315:
        /* <DEDUP_REMOVED lines=16> */
.L_x_18321:
[----:B------:R-:W-:Y:S05]  /*12d10*/  BSYNC B2 ;  /* 0x0000000000027941 */ /* 0x000fea0003800000 */
.L_x_18320:
        /* <DEDUP_REMOVED lines=44> */
.L_x_18319:
[----:B------:R-:W-:Y:S05]  /*12fe0*/  BSYNC B1 ;  /* 0x0000000000017941 */ /* 0x000fea0003800000 */
.L_x_18318:
        /* <DEDUP_REMOVED lines=15> */
.L_x_18322:
        /* <DEDUP_REMOVED lines=12> */
.L_x_18325:
[----:B------:R-:W-:Y:S02]  /*131a0*/  IMAD.MOV.U32 R38, RZ, RZ, R22 ;  /* 0x000000ffff267224 */ /* 0x000fe400078e0016 */
.L_x_18326:
[----:B------:R-:W-:Y:S05]  /*131b0*/  BSYNC B1 ;  /* 0x0000000000017941 */ /* 0x000fea0003800000 */
.L_x_18324:
        /* <DEDUP_REMOVED lines=16> */
.L_x_18330:
[----:B------:R-:W-:Y:S05]  /*132c0*/  BSYNC B2 ;  /* 0x0000000000027941 */ /* 0x000fea0003800000 */
.L_x_18329:
        /* <DEDUP_REMOVED lines=44> */
.L_x_18328:
[----:B------:R-:W-:Y:S05]  /*13590*/  BSYNC B1 ;  /* 0x0000000000017941 */ /* 0x000fea0003800000 */
.L_x_18327:
        /* <DEDUP_REMOVED lines=9> */
.L_x_18323:
        /* <DEDUP_REMOVED lines=12> */
.L_x_18332:
[----:B------:R-:W-:Y:S02]  /*136f0*/  IMAD.MOV.U32 R38, RZ, RZ, R22 ;  /* 0x000000ffff267224 */ /* 0x000fe400078e0016 */
.L_x_18333:
[----:B------:R-:W-:Y:S05]  /*13700*/  BSYNC B1 ;  /* 0x0000000000017941 */ /* 0x000fea0003800000 */
.L_x_18331:
        /* <DEDUP_REMOVED lines=16> */
.L_x_18337:
[----:B------:R-:W-:Y:S05]  /*13810*/  BSYNC B2 ;  /* 0x0000000000027941 */ /* 0x000fea0003800000 */
.L_x_18336:
        /* <DEDUP_REMOVED lines=44> */
.L_x_18335:
[----:B------:R-:W-:Y:S05]  /*13ae0*/  BSYNC B1 ;  /* 0x0000000000017941 */ /* 0x000fea0003800000 */
.L_x_18334:
        /* <DEDUP_REMOVED lines=14> */
.L_x_18338:
        /* <DEDUP_REMOVED lines=12> */
.L_x_18341:
[----:B------:R-:W-:Y:S02]  /*13c90*/  IMAD.MOV.U32 R28, RZ, RZ, R22 ;  /* 0x000000ffff1c7224 */ /* 0x000fe400078e0016 */
.L_x_18342:
[----:B------:R-:W-:Y:S05]  /*13ca0*/  BSYNC B1 ;  /* 0x0000000000017941 */ /* 0x000fea0003800000 */
.L_x_18340:
        /* <DEDUP_REMOVED lines=16> */
.L_x_18346:
[----:B------:R-:W-:Y:S05]  /*13db0*/  BSYNC B2 ;  /* 0x0000000000027941 */ /* 0x000fea0003800000 */
.L_x_18345:
        /* <DEDUP_REMOVED lines=44> */
.L_x_18344:
[----:B------:R-:W-:Y:S05]  /*14080*/  BSYNC B1 ;  /* 0x0000000000017941 */ /* 0x000fea0003800000 */
.L_x_18343:
        /* <DEDUP_REMOVED lines=9> */
.L_x_18339:
        /* <DEDUP_REMOVED lines=12> */
.L_x_18348:
[----:B------:R-:W-:Y:S02]  /*141e0*/  IMAD.MOV.U32 R28, RZ, RZ, R22 ;  /* 0x000000ffff1c7224 */ /* 0x000fe400078e0016 */
.L_x_18349:
[----:B------:R-:W-:Y:S05]  /*141f0*/  BSYNC B1 ;  /* 0x0000000000017941 */ /* 0x000fea0003800000 */
.L_x_18347:
        /* <DEDUP_REMOVED lines=16> */
.L_x_18353:
[----:B------:R-:W-:Y:S05]  /*14300*/  BSYNC B2 ;  /* 0x0000000000027941 */ /* 0x000fea0003800000 */
.L_x_18352:
        /* <DEDUP_REMOVED lines=44> */
.L_x_18351:
[----:B------:R-:W-:Y:S05]  /*145d0*/  BSYNC B1 ;  /* 0x0000000000017941 */ /* 0x000fea0003800000 */
.L_x_18350:
        /* <DEDUP_REMOVED lines=11> */
[----:B------:R-:W-:Y:S02]  /*14690*/  IMAD.MOV.U32 R33, RZ, RZ, R32 ;  /* 0x000000ffff217224 */ /* 0x000fe400078e0020 */
[----:B------:R-:W-:Y:S01]  /*146a0*/  FADD.FTZ R58, R90, R58 ;  /* 0x0000003a5a3a7221 */ /* 0x000fe20000010000 */
[----:B------:R-:W-:Y:S05]  /*146b0*/  BRA `(.L_x_18355) ;  /* 0x0000055000007947 */ /* 0x000fea0003800000 */
.L_x_18354:
        /* <DEDUP_REMOVED lines=12> */
.L_x_18357:
[----:B------:R-:W-:Y:S02]  /*14780*/  IMAD.MOV.U32 R28, RZ, RZ, R22 ;  /* 0x000000ffff1c7224 */ /* 0x000fe400078e0016 */
.L_x_18358:
[----:B------:R-:W-:Y:S05]  /*14790*/  BSYNC B1 ;  /* 0x0000000000017941 */ /* 0x000fea0003800000 */
.L_x_18356:
        /* <DEDUP_REMOVED lines=16> */
.L_x_18362:
[----:B------:R-:W-:Y:S05]  /*148a0*/  BSYNC B2 ;  /* 0x0000000000027941 */ /* 0x000fea0003800000 */
.L_x_18361:
        /* <DEDUP_REMOVED lines=44> */
.L_x_18360:
[----:B------:R-:W-:Y:S05]  /*14b70*/  BSYNC B1 ;  /* 0x0000000000017941 */ /* 0x000fea0003800000 */
.L_x_18359:
        /* <DEDUP_REMOVED lines=9> */
.L_x_18355:
        /* <DEDUP_REMOVED lines=12> */
.L_x_18364:
[----:B------:R-:W-:Y:S02]  /*14cd0*/  MOV R28, R22 ;  /* 0x00000016001c7202 */ /* 0x000fe40000000f00 */
.L_x_18365:
[----:B------:R-:W-:Y:S05]  /*14ce0*/  BSYNC B1 ;  /* 0x0000000000017941 */ /* 0x000fea0003800000 */
.L_x_18363:
        /* <DEDUP_REMOVED lines=16> */
.L_x_18369:
[----:B------:R-:W-:Y:S05]  /*14df0*/  BSYNC B2 ;  /* 0x0000000000027941 */ /* 0x000fea0003800000 */
.L_x_18368:
        /* <DEDUP_REMOVED lines=44> */
.L_x_18367:
[----:B------:R-:W-:Y:S05]  /*150c0*/  BSYNC B1 ;  /* 0x0000000000017941 */ /* 0x000fea0003800000 */
.L_x_18366:
        /* <DEDUP_REMOVED lines=12> */
.L_x_18370:
        /* <DEDUP_REMOVED lines=12> */
.L_x_18373:
[----:B------:R-:W-:Y:S02]  /*15250*/  IMAD.MOV.U32 R36, RZ, RZ, R22 ;  /* 0x000000ffff247224 */ /* 0x000fe400078e0016 */
.L_x_18374:
[----:B------:R-:W-:Y:S05]  /*15260*/  BSYNC B1 ;  /* 0x0000000000017941 */ /* 0x000fea0003800000 */
.L_x_18372:
        /* <DEDUP_REMOVED lines=16> */
.L_x_18378:
[----:B------:R-:W-:Y:S05]  /*15370*/  BSYNC B2 ;  /* 0x0000000000027941 */ /* 0x000fea0003800000 */
.L_x_18377:
        /* <DEDUP_REMOVED lines=44> */
.L_x_18376:
[----:B------:R-:W-:Y:S05]  /*15640*/  BSYNC B1 ;  /* 0x0000000000017941 */ /* 0x000fea0003800000 */
.L_x_18375:
        /* <DEDUP_REMOVED lines=9> */
.L_x_18371:
        /* <DEDUP_REMOVED lines=12> */
.L_x_18380:
[----:B------:R-:W-:Y:S02]  /*157a0*/  IMAD.MOV.U32 R36, RZ, RZ, R22 ;  /* 0x000000ffff247224 */ /* 0x000fe400078e0016 */
.L_x_18381:
[----:B------:R-:W-:Y:S05]  /*157b0*/  BSYNC B1 ;  /* 0x0000000000017941 */ /* 0x000fea0003800000 */
.L_x_18379:
        /* <DEDUP_REMOVED lines=16> */
.L_x_18385:
[----:B------:R-:W-:Y:S05]  /*158c0*/  BSYNC B2 ;  /* 0x0000000000027941 */ /* 0x000fea0003800000 */
.L_x_18384:
        /* <DEDUP_REMOVED lines=44> */
.L_x_18383:
[----:B------:R-:W-:Y:S05]  /*15b90*/  BSYNC B1 ;  /* 0x0000000000017941 */ /* 0x000fea0003800000 */
.L_x_18382:
        /* <DEDUP_REMOVED lines=9> */
[----:B------:R-:W-:Y:S01]  /*15c30*/  MOV R29, R28 ;  /* 0x0000001c001d7202 */ /* 0x000fe20000000f00 */
[----:B------:R-:W-:Y:S01]  /*15c40*/  FADD.FTZ R52, R84, R52 ;  /* 0x0000003454347221 */ /* 0x000fe20000010000 */
[----:B------:R-:W-:Y:S05]  /*15c50*/  BRA `(.L_x_18387) ;  /* 0x0000055000007947 */ /* 0x000fea0003800000 */
.L_x_18386:
        /* <DEDUP_REMOVED lines=12> */
.L_x_18389:
[----:B------:R-:W-:Y:S02]  /*15d20*/  IMAD.MOV.U32 R36, RZ, RZ, R22 ;  /* 0x000000ffff247224 */ /* 0x000fe400078e0016 */
.L_x_18390:
[----:B------:R-:W-:Y:S05]  /*15d30*/  BSYNC B1 ;  /* 0x0000000000017941 */ /* 0x000fea0003800000 */
.L_x_18388:
        /* <DEDUP_REMOVED lines=16> */
.L_x_18394:
[----:B------:R-:W-:Y:S05]  /*15e40*/  BSYNC B2 ;  /* 0x0000000000027941 */ /* 0x000fea0003800000 */
.L_x_18393:
        /* <DEDUP_REMOVED lines=44> */
.L_x_18392:
[----:B------:R-:W-:Y:S05]  /*16110*/  BSYNC B1 ;  /* 0x0000000000017941 */ /* 0x000fea0003800000 */
.L_x_18391:
        /* <DEDUP_REMOVED lines=9> */
.L_x_18387:
        /* <DEDUP_REMOVED lines=12> */
.L_x_18396:
[----:B------:R-:W-:Y:S02]  /*16270*/  IMAD.MOV.U32 R36, RZ, RZ, R22 ;  /* 0x000000ffff247224 */ /* 0x000fe400078e0016 */
.L_x_18397:
[----:B------:R-:W-:Y:S05]  /*16280*/  BSYNC B1 ;  /* 0x0000000000017941 */ /* 0x000fea0003800000 */
.L_x_18395:
        /* <DEDUP_REMOVED lines=16> */
.L_x_18401:
[----:B------:R-:W-:Y:S05]  /*16390*/  BSYNC B2 ;  /* 0x0000000000027941 */ /* 0x000fea0003800000 */
.L_x_18400:
        /* <DEDUP_REMOVED lines=44> */
.L_x_18399:
[----:B------:R-:W-:Y:S05]  /*16660*/  BSYNC B1 ;  /* 0x0000000000017941 */ /* 0x000fea0003800000 */
.L_x_18398:
        /* <DEDUP_REMOVED lines=12> */
.L_x_18402:
        /* <DEDUP_REMOVED lines=12> */
.L_x_18405:
[----:B------:R-:W-:Y:S02]  /*167f0*/  IMAD.MOV.U32 R30, RZ, RZ, R22 ;  /* 0x000000ffff1e7224 */ /* 0x000fe400078e0016 */
.L_x_18406:
[----:B------:R-:W-:Y:S05]  /*16800*/  BSYNC B1 ;  /* 0x0000000000017941 */ /* 0x000fea0003800000 */
.L_x_18404:
        /* <DEDUP_REMOVED lines=16> */
.L_x_18410:
[----:B------:R-:W-:Y:S05]  /*16910*/  BSYNC B2 ;  /* 0x0000000000027941 */ /* 0x000fea0003800000 */
.L_x_18409:
        /* <DEDUP_REMOVED lines=44> */
.L_x_18408:
[----:B------:R-:W-:Y:S05]  /*16be0*/  BSYNC B1 ;  /* 0x0000000000017941 */ /* 0x000fea0003800000 */
.L_x_18407:
        /* <DEDUP_REMOVED lines=9> */
.L_x_18403:
        /* <DEDUP_REMOVED lines=12> */
.L_x_18412:
[----:B------:R-:W-:Y:S02]  /*16d40*/  IMAD.MOV.U32 R30, RZ, RZ, R22 ;  /* 0x000000ffff1e7224 */ /* 0x000fe400078e0016 */
.L_x_18413:
[----:B------:R-:W-:Y:S05]  /*16d50*/  BSYNC B1 ;  /* 0x0000000000017941 */ /* 0x000fea0003800000 */
.L_x_18411:
        /* <DEDUP_REMOVED lines=16> */
.L_x_18417:
[----:B------:R-:W-:Y:S05]  /*16e60*/  BSYNC B2 ;  /* 0x0000000000027941 */ /* 0x000fea0003800000 */
.L_x_18416:
        /* <DEDUP_REMOVED lines=44> */
.L_x_18415:
[----:B------:R-:W-:Y:S05]  /*17130*/  BSYNC B1 ;  /* 0x0000000000017941 */ /* 0x000fea0003800000 */
.L_x_18414:
        /* <DEDUP_REMOVED lines=12> */
.L_x_18418:
        /* <DEDUP_REMOVED lines=12> */
.L_x_18421:
[----:B------:R-:W-:Y:S02]  /*172c0*/  IMAD.MOV.U32 R30, RZ, RZ, R22 ;  /* 0x000000ffff1e7224 */ /* 0x000fe400078e0016 */
.L_x_18422:
[----:B------:R-:W-:Y:S05]  /*172d0*/  BSYNC B1 ;  /* 0x0000000000017941 */ /* 0x000fea0003800000 */
.L_x_18420:
        /* <DEDUP_REMOVED lines=16> */
.L_x_18426:
[----:B------:R-:W-:Y:S05]  /*173e0*/  BSYNC B2 ;  /* 0x0000000000027941 */ /* 0x000fea0003800000 */
.L_x_18425:
        /* <DEDUP_REMOVED lines=44> */
.L_x_18424:
[----:B------:R-:W-:Y:S05]  /*176b0*/  BSYNC B1 ;  /* 0x0000000000017941 */ /* 0x000fea0003800000 */
.L_x_18423:
        /* <DEDUP_REMOVED lines=9> */
.L_x_18419:
        /* <DEDUP_REMOVED lines=12> */
.L_x_18428:
[----:B------:R-:W-:Y:S02]  /*17810*/  IMAD.MOV.U32 R30, RZ, RZ, R22 ;  /* 0x000000ffff1e7224 */ /* 0x000fe400078e0016 */
.L_x_18429:
[----:B------:R-:W-:Y:S05]  /*17820*/  BSYNC B1 ;  /* 0x0000000000017941 */ /* 0x000fea0003800000 */
.L_x_18427:
        /* <DEDUP_REMOVED lines=16> */
.L_x_18433:
[----:B------:R-:W-:Y:S05]  /*17930*/  BSYNC B2 ;  /* 0x0000000000027941 */ /* 0x000fea0003800000 */
.L_x_18432:
        /* <DEDUP_REMOVED lines=44> */
.L_x_18431:
[----:B------:R-:W-:Y:S05]  /*17c00*/  BSYNC B1 ;  /* 0x0000000000017941 */ /* 0x000fea0003800000 */
.L_x_18430:
        /* <DEDUP_REMOVED lines=13> */
.L_x_18434:
        /* <DEDUP_REMOVED lines=12> */
.L_x_18437:
[----:B------:R-:W-:Y:S02]  /*17da0*/  IMAD.MOV.U32 R20, RZ, RZ, R22 ;  /* 0x000000ffff147224 */ /* 0x000fe400078e0016 */
.L_x_18438:
[----:B------:R-:W-:Y:S05]  /*17db0*/  BSYNC B1 ;  /* 0x0000000000017941 */ /* 0x000fea0003800000 */
.L_x_18436:
        /* <DEDUP_REMOVED lines=19> */
.L_x_18442:
[----:B------:R-:W-:Y:S05]  /*17ef0*/  BSYNC B2 ;  /* 0x0000000000027941 */ /* 0x000fea0003800000 */
.L_x_18441:
        /* <DEDUP_REMOVED lines=44> */
.L_x_18440:
[----:B------:R-:W-:Y:S05]  /*181c0*/  BSYNC B1 ;  /* 0x0000000000017941 */ /* 0x000fea0003800000 */
.L_x_18439:
        /* <DEDUP_REMOVED lines=9> */
.L_x_18435:
        /* <DEDUP_REMOVED lines=46> */
.L_x_18443:
        /* <DEDUP_REMOVED lines=19> */
.L_x_18445:
[----:B------:R-:W-:Y:S02]  /*18670*/  IMAD.MOV.U32 R38, RZ, RZ, R22 ;  /* 0x000000ffff267224 */ /* 0x000fe400078e0016 */
.L_x_18446:
[----:B------:R-:W-:Y:S05]  /*18680*/  BSYNC B1 ;  /* 0x0000000000017941 */ /* 0x000fea0003800000 */
.L_x_18444:
        /* <DEDUP_REMOVED lines=16> */
.L_x_18450:
[----:B------:R-:W-:Y:S05]  /*18790*/  BSYNC B2 ;  /* 0x0000000000027941 */ /* 0x000fea0003800000 */
.L_x_18449:
        /* <DEDUP_REMOVED lines=44> */
.L_x_18448:
[----:B------:R-:W-:Y:S05]  /*18a60*/  BSYNC B1 ;  /* 0x0000000000017941 */ /* 0x000fea0003800000 */
.L_x_18447:
        /* <DEDUP_REMOVED lines=15> */
.L_x_18451:
        /* <DEDUP_REMOVED lines=12> */
.L_x_18454:
[----:B------:R-:W-:Y:S02]  /*18c20*/  IMAD.MOV.U32 R38, RZ, RZ, R22 ;  /* 0x000000ffff267224 */ /* 0x000fe400078e0016 */
.L_x_18455:
[----:B------:R-:W-:Y:S05]  /*18c30*/  BSYNC B1 ;  /* 0x0000000000017941 */ /* 0x000fea0003800000 */
.L_x_18453:
        /* <DEDUP_REMOVED lines=16> */
.L_x_18459:
[----:B------:R-:W-:Y:S05]  /*18d40*/  BSYNC B2 ;  /* 0x0000000000027941 */ /* 0x000fea0003800000 */
.L_x_18458:
        /* <DEDUP_REMOVED lines=44> */
.L_x_18457:
[----:B------:R-:W-:Y:S05]  /*19010*/  BSYNC B1 ;  /* 0x0000000000017941 */ /* 0x000fea0003800000 */
.L_x_18456:
        /* <DEDUP_REMOVED lines=9> */
.L_x_18452:
        /* <DEDUP_REMOVED lines=12> */
.L_x_18461:
[----:B------:R-:W-:Y:S02]  /*19170*/  IMAD.MOV.U32 R38, RZ, RZ, R22 ;  /* 0x000000ffff267224 */ /* 0x000fe400078e0016 */
.L_x_18462:
[----:B------:R-:W-:Y:S05]  /*19180*/  BSYNC B1 ;  /* 0x0000000000017941 */ /* 0x000fea0003800000 */
.L_x_18460:
        /* <DEDUP_REMOVED lines=16> */
.L_x_18466:
[----:B------:R-:W-:Y:S05]  /*19290*/  BSYNC B2 ;  /* 0x0000000000027941 */ /* 0x000fea0003800000 */
.L_x_18465:
        /* <DEDUP_REMOVED lines=44> */
.L_x_18464:
[----:B------:R-:W-:Y:S05]  /*19560*/  BSYNC B1 ;  /* 0x0000000000017941 */ /* 0x000fea0003800000 */
.L_x_18463:
        /* <DEDUP_REMOVED lines=14> */
.L_x_18467:
        /* <DEDUP_REMOVED lines=12> */
.L_x_18470:
[----:B------:R-:W-:Y:S02]  /*19710*/  IMAD.MOV.U32 R28, RZ, RZ, R22 ;  /* 0x000000ffff1c7224 */ /* 0x000fe400078e0016 */
.L_x_18471:
[----:B------:R-:W-:Y:S05]  /*19720*/  BSYNC B1 ;  /* 0x0000000000017941 */ /* 0x000fea0003800000 */
.L_x_18469:
        /* <DEDUP_REMOVED lines=16> */
.L_x_18475:
[----:B------:R-:W-:Y:S05]  /*19830*/  BSYNC B2 ;  /* 0x0000000000027941 */ /* 0x000fea0003800000 */
.L_x_18474:
        /* <DEDUP_REMOVED lines=44> */
.L_x_18473:
[----:B------:R-:W-:Y:S05]  /*19b00*/  BSYNC B1 ;  /* 0x0000000000017941 */ /* 0x000fea0003800000 */
.L_x_18472:
        /* <DEDUP_REMOVED lines=9> */
.L_x_18468:
        /* <DEDUP_REMOVED lines=12> */
.L_x_18477:
[----:B------:R-:W-:Y:S02]  /*19c60*/  IMAD.MOV.U32 R28, RZ, RZ, R22 ;  /* 0x000000ffff1c7224 */ /* 0x000fe400078e0016 */
.L_x_18478:
[----:B------:R-:W-:Y:S05]  /*19c70*/  BSYNC B1 ;  /* 0x0000000000017941 */ /* 0x000fea0003800000 */
.L_x_18476:
        /* <DEDUP_REMOVED lines=16> */
.L_x_18482:
[----:B------:R-:W-:Y:S05]  /*19d80*/  BSYNC B2 ;  /* 0x0000000000027941 */ /* 0x000fea0003800000 */
.L_x_18481:
        /* <DEDUP_REMOVED lines=44> */
.L_x_18480:
[----:B------:R-:W-:Y:S05]  /*1a050*/  BSYNC B1 ;  /* 0x0000000000017941 */ /* 0x000fea0003800000 */
.L_x_18479:
        /* <DEDUP_REMOVED lines=14> */
.L_x_18483:
        /* <DEDUP_REMOVED lines=12> */
.L_x_18486:
[----:B------:R-:W-:Y:S02]  /*1a200*/  IMAD.MOV.U32 R28, RZ, RZ, R22 ;  /* 0x000000ffff1c7224 */ /* 0x000fe400078e0016 */
.L_x_18487:
[----:B------:R-:W-:Y:S05]  /*1a210*/  BSYNC B1 ;  /* 0x0000000000017941 */ /* 0x000fea0003800000 */
.L_x_18485:
        /* <DEDUP_REMOVED lines=16> */
.L_x_18491:
[----:B------:R-:W-:Y:S05]  /*1a320*/  BSYNC B2 ;  /* 0x0000000000027941 */ /* 0x000fea0003800000 */
.L_x_18490:
        /* <DEDUP_REMOVED lines=44> */
.L_x_18489:
[----:B------:R-:W-:Y:S05]  /*1a5f0*/  BSYNC B1 ;  /* 0x0000000000017941 */ /* 0x000fea0003800000 */
.L_x_18488:
        /* <DEDUP_REMOVED lines=9> */
.L_x_18484:
        /* <DEDUP_REMOVED lines=12> */
.L_x_18493:
[----:B------:R-:W-:Y:S02]  /*1a750*/  IMAD.MOV.U32 R28, RZ, RZ, R22 ;  /* 0x000000ffff1c7224 */ /* 0x000fe400078e0016 */
.L_x_18494:
[----:B------:R-:W-:Y:S05]  /*1a760*/  BSYNC B1 ;  /* 0x0000000000017941 */ /* 0x000fea0003800000 */
.L_x_18492:
        /* <DEDUP_REMOVED lines=16> */
.L_x_18498:
[----:B------:R-:W-:Y:S05]  /*1a870*/  BSYNC B2 ;  /* 0x0000000000027941 */ /* 0x000fea0003800000 */
.L_x_18497:
        /* <DEDUP_REMOVED lines=44> */
.L_x_18496:
[----:B------:R-:W-:Y:S05]  /*1ab40*/  BSYNC B1 ;  /* 0x0000000000017941 */ /* 0x000fea0003800000 */
.L_x_18495:
        /* <DEDUP_REMOVED lines=12> */
.L_x_18499:
        /* <DEDUP_REMOVED lines=12> */
.L_x_18502:
[----:B------:R-:W-:Y:S02]  /*1acd0*/  IMAD.MOV.U32 R36, RZ, RZ, R22 ;  /* 0x000000ffff247224 */ /* 0x000fe400078e0016 */
.L_x_18503:
[----:B------:R-:W-:Y:S05]  /*1ace0*/  BSYNC B1 ;  /* 0x0000000000017941 */ /* 0x000fea0003800000 */
.L_x_18501:
        /* <DEDUP_REMOVED lines=16> */
.L_x_18507:
[----:B------:R-:W-:Y:S05]  /*1adf0*/  BSYNC B2 ;  /* 0x0000000000027941 */ /* 0x000fea0003800000 */
.L_x_18506:
        /* <DEDUP_REMOVED lines=44> */
.L_x_18505:
[----:B------:R-:W-:Y:S05]  /*1b0c0*/  BSYNC B1 ;  /* 0x0000000000017941 */ /* 0x000fea0003800000 */
.L_x_18504:
        /* <DEDUP_REMOVED lines=9> */
.L_x_18500:
        /* <DEDUP_REMOVED lines=12> */
.L_x_18509:
[----:B------:R-:W-:Y:S02]  /*1b220*/  IMAD.MOV.U32 R36, RZ, RZ, R22 ;  /* 0x000000ffff247224 */ /* 0x000fe400078e0016 */
.L_x_18510:
[----:B------:R-:W-:Y:S05]  /*1b230*/  BSYNC B1 ;  /* 0x0000000000017941 */ /* 0x000fea0003800000 */
.L_x_18508:
        /* <DEDUP_REMOVED lines=16> */
.L_x_18514:
[----:B------:R-:W-:Y:S05]  /*1b340*/  BSYNC B2 ;  /* 0x0000000000027941 */ /* 0x000fea0003800000 */
.L_x_18513:
        /* <DEDUP_REMOVED lines=44> */
.L_x_18512:
[----:B------:R-:W-:Y:S05]  /*1b610*/  BSYNC B1 ;  /* 0x0000000000017941 */ /* 0x000fea0003800000 */
.L_x_18511:
        /* <DEDUP_REMOVED lines=12> */
.L_x_18515:
        /* <DEDUP_REMOVED lines=12> */
.L_x_18518:
[----:B------:R-:W-:Y:S02]  /*1b7a0*/  IMAD.MOV.U32 R36, RZ, RZ, R22 ;  /* 0x000000ffff247224 */ /* 0x000fe400078e0016 */
.L_x_18519:
[----:B------:R-:W-:Y:S05]  /*1b7b0*/  BSYNC B1 ;  /* 0x0000000000017941 */ /* 0x000fea0003800000 */
.L_x_18517:
        /* <DEDUP_REMOVED lines=16> */
.L_x_18523:
[----:B------:R-:W-:Y:S05]  /*1b8c0*/  BSYNC B2 ;  /* 0x0000000000027941 */ /* 0x000fea0003800000 */
.L_x_18522:
        /* <DEDUP_REMOVED lines=44> */
.L_x_18521:
[----:B------:R-:W-:Y:S05]  /*1bb90*/  BSYNC B1 ;  /* 0x0000000000017941 */ /* 0x000fea0003800000 */
.L_x_18520:
        /* <DEDUP_REMOVED lines=9> */
.L_x_18516:
        /* <DEDUP_REMOVED lines=12> */
.L_x_18525:
[----:B------:R-:W-:Y:S02]  /*1bcf0*/  IMAD.MOV.U32 R36, RZ, RZ, R22 ;  /* 0x000000ffff247224 */ /* 0x000fe400078e0016 */
.L_x_18526:
[----:B------:R-:W-:Y:S05]  /*1bd00*/  BSYNC B1 ;  /* 0x0000000000017941 */ /* 0x000fea0003800000 */
.L_x_18524:
        /* <DEDUP_REMOVED lines=16> */
.L_x_18530:
[----:B------:R-:W-:Y:S05]  /*1be10*/  BSYNC B2 ;  /* 0x0000000000027941 */ /* 0x000fea0003800000 */
.L_x_18529:
        /* <DEDUP_REMOVED lines=44> */
.L_x_18528:
[----:B------:R-:W-:Y:S05]  /*1c0e0*/  BSYNC B1 ;  /* 0x0000000000017941 */ /* 0x000fea0003800000 */
.L_x_18527:
        /* <DEDUP_REMOVED lines=12> */
.L_x_18531:
        /* <DEDUP_REMOVED lines=12> */
.L_x_18534:
[----:B------:R-:W-:Y:S02]  /*1c270*/  IMAD.MOV.U32 R30, RZ, RZ, R22 ;  /* 0x000000ffff1e7224 */ /* 0x000fe400078e0016 */
.L_x_18535:
[----:B------:R-:W-:Y:S05]  /*1c280*/  BSYNC B1 ;  /* 0x0000000000017941 */ /* 0x000fea0003800000 */
.L_x_18533:
        /* <DEDUP_REMOVED lines=16> */
.L_x_18539:
[----:B------:R-:W-:Y:S05]  /*1c390*/  BSYNC B2 ;  /* 0x0000000000027941 */ /* 0x000fea0003800000 */
.L_x_18538:
        /* <DEDUP_REMOVED lines=44> */
.L_x_18537:
[----:B------:R-:W-:Y:S05]  /*1c660*/  BSYNC B1 ;  /* 0x0000000000017941 */ /* 0x000fea0003800000 */
.L_x_18536:
        /* <DEDUP_REMOVED lines=9> */
.L_x_18532:
        /* <DEDUP_REMOVED lines=12> */
.L_x_18541:
[----:B------:R-:W-:Y:S02]  /*1c7c0*/  IMAD.MOV.U32 R30, RZ, RZ, R22 ;  /* 0x000000ffff1e7224 */ /* 0x000fe400078e0016 */
.L_x_18542:
[----:B------:R-:W-:Y:S05]  /*1c7d0*/  BSYNC B1 ;  /* 0x0000000000017941 */ /* 0x000fea0003800000 */
.L_x_18540:
        /* <DEDUP_REMOVED lines=16> */
.L_x_18546:
[----:B------:R-:W-:Y:S05]  /*1c8e0*/  BSYNC B2 ;  /* 0x0000000000027941 */ /* 0x000fea0003800000 */
.L_x_18545:
        /* <DEDUP_REMOVED lines=44> */
.L_x_18544:
[----:B------:R-:W-:Y:S05]  /*1cbb0*/  BSYNC B1 ;  /* 0x0000000000017941 */ /* 0x000fea0003800000 */
.L_x_18543:
        /* <DEDUP_REMOVED lines=12> */
.L_x_18547:
        /* <DEDUP_REMOVED lines=12> */
.L_x_18550:
[----:B------:R-:W-:Y:S02]  /*1cd40*/  MOV R30, R22 ;  /* 0x00000016001e7202 */ /* 0x000fe40000000f00 */
.L_x_18551:
[----:B------:R-:W-:Y:S05]  /*1cd50*/  BSYNC B1 ;  /* 0x0000000000017941 */ /* 0x000fea0003800000 */
.L_x_18549:
        /* <DEDUP_REMOVED lines=16> */
.L_x_18555:
[----:B------:R-:W-:Y:S05]  /*1ce60*/  BSYNC B2 ;  /* 0x0000000000027941 */ /* 0x000fea0003800000 */
.L_x_18554:
        /* <DEDUP_REMOVED lines=44> */
.L_x_18553:
[----:B------:R-:W-:Y:S05]  /*1d130*/  BSYNC B1 ;  /* 0x0000000000017941 */ /* 0x000fea0003800000 */
.L_x_18552:
        /* <DEDUP_REMOVED lines=9> */
.L_x_18548:
        /* <DEDUP_REMOVED lines=12> */
.L_x_18557:
[----:B------:R-:W-:Y:S02]  /*1d290*/  IMAD.MOV.U32 R30, RZ, RZ, R22 ;  /* 0x000000ffff1e7224 */ /* 0x000fe400078e0016 */
.L_x_18558:
[----:B------:R-:W-:Y:S05]  /*1d2a0*/  BSYNC B1 ;  /* 0x0000000000017941 */ /* 0x000fea0003800000 */
.L_x_18556:
        /* <DEDUP_REMOVED lines=16> */
.L_x_18562:
[----:B------:R-:W-:Y:S05]  /*1d3b0*/  BSYNC B2 ;  /* 0x0000000000027941 */ /* 0x000fea0003800000 */
.L_x_18561:
        /* <DEDUP_REMOVED lines=44> */
.L_x_18560:
[----:B------:R-:W-:Y:S05]  /*1d680*/  BSYNC B1 ;  /* 0x0000000000017941 */ /* 0x000fea0003800000 */
.L_x_18559:
        /* <DEDUP_REMOVED lines=13> */
.L_x_18563:
        /* <DEDUP_REMOVED lines=12> */
.L_x_18566:
[----:B------:R-:W-:Y:S02]  /*1d820*/  IMAD.MOV.U32 R20, RZ, RZ, R22 ;  /* 0x000000ffff147224 */ /* 0x000fe400078e0016 */
.L_x_18567:
[----:B------:R-:W-:Y:S05]  /*1d830*/  BSYNC B1 ;  /* 0x0000000000017941 */ /* 0x000fea0003800000 */
.L_x_18565:
        /* <DEDUP_REMOVED lines=19> */
.L_x_18571:
[----:B------:R-:W-:Y:S05]  /*1d970*/  BSYNC B2 ;  /* 0x0000000000027941 */ /* 0x000fea0003800000 */
.L_x_18570:
        /* <DEDUP_REMOVED lines=44> */
.L_x_18569:
[----:B------:R-:W-:Y:S05]  /*1dc40*/  BSYNC B1 ;  /* 0x0000000000017941 */ /* 0x000fea0003800000 */
.L_x_18568:
        /* <DEDUP_REMOVED lines=9> */
.L_x_18564:
        /* <DEDUP_REMOVED lines=46> */
.L_x_18572:
        /* <DEDUP_REMOVED lines=19> */
.L_x_18574:
[----:B------:R-:W-:Y:S02]  /*1e0f0*/  IMAD.MOV.U32 R38, RZ, RZ, R22 ;  /* 0x000000ffff267224 */ /* 0x000fe400078e0016 */
.L_x_18575:
[----:B------:R-:W-:Y:S05]  /*1e100*/  BSYNC B1 ;  /* 0x0000000000017941 */ /* 0x000fea0003800000 */
.L_x_18573:
        /* <DEDUP_REMOVED lines=16> */
.L_x_18579:
[----:B------:R-:W-:Y:S05]  /*1e210*/  BSYNC B2 ;  /* 0x0000000000027941 */ /* 0x000fea0003800000 */
.L_x_18578:
        /* <DEDUP_REMOVED lines=44> */
.L_x_18577:
[----:B------:R-:W-:Y:S05]  /*1e4e0*/  BSYNC B1 ;  /* 0x0000000000017941 */ /* 0x000fea0003800000 */
.L_x_18576:
        /* <DEDUP_REMOVED lines=15> */
.L_x_18580:
        /* <DEDUP_REMOVED lines=12> */
.L_x_18583:
[----:B------:R-:W-:Y:S02]  /*1e6a0*/  MOV R38, R22 ;  /* 0x0000001600267202 */ /* 0x000fe40000000f00 */
.L_x_18584:
[----:B------:R-:W-:Y:S05]  /*1e6b0*/  BSYNC B1 ;  /* 0x0000000000017941 */ /* 0x000fea0003800000 */
.L_x_18582:
        /* <DEDUP_REMOVED lines=16> */
.L_x_18588:
[----:B------:R-:W-:Y:S05]  /*1e7c0*/  BSYNC B2 ;  /* 0x0000000000027941 */ /* 0x000fea0003800000 */
.L_x_18587:
        /* <DEDUP_REMOVED lines=44> */
.L_x_18586:
[----:B------:R-:W-:Y:S05]  /*1ea90*/  BSYNC B1 ;  /* 0x0000000000017941 */ /* 0x000fea0003800000 */
.L_x_18585:
        /* <DEDUP_REMOVED lines=9> */
.L_x_18581:
        /* <DEDUP_REMOVED lines=12> */
.L_x_18590:
[----:B------:R-:W-:Y:S02]  /*1ebf0*/  IMAD.MOV.U32 R38, RZ, RZ, R22 ;  /* 0x000000ffff267224 */ /* 0x000fe400078e0016 */
.L_x_18591:
[----:B------:R-:W-:Y:S05]  /*1ec00*/  BSYNC B1 ;  /* 0x0000000000017941 */ /* 0x000fea0003800000 */
.L_x_18589:
        /* <DEDUP_REMOVED lines=16> */
.L_x_18595:
[----:B------:R-:W-:Y:S05]  /*1ed10*/  BSYNC B2 ;  /* 0x0000000000027941 */ /* 0x000fea0003800000 */
.L_x_18594:
        /* <DEDUP_REMOVED lines=44> */
.L_x_18593:
[----:B------:R-:W-:Y:S05]  /*1efe0*/  BSYNC B1 ;  /* 0x0000000000017941 */ /* 0x000fea0003800000 */
.L_x_18592:
        /* <DEDUP_REMOVED lines=14> */
.L_x_18596:
        /* <DEDUP_REMOVED lines=12> */
.L_x_18599:
[----:B------:R-:W-:Y:S02]  /*1f190*/  IMAD.MOV.U32 R28, RZ, RZ, R22 ;  /* 0x000000ffff1c7224 */ /* 0x000fe400078e0016 */
.L_x_18600:
[----:B------:R-:W-:Y:S05]  /*1f1a0*/  BSYNC B1 ;  /* 0x0000000000017941 */ /* 0x000fea0003800000 */
.L_x_18598:
        /* <DEDUP_REMOVED lines=16> */
.L_x_18604:
[----:B------:R-:W-:Y:S05]  /*1f2b0*/  BSYNC B2 ;  /* 0x0000000000027941 */ /* 0x000fea0003800000 */
.L_x_18603:
        /* <DEDUP_REMOVED lines=44> */
.L_x_18602:
[----:B------:R-:W-:Y:S05]  /*1f580*/  BSYNC B1 ;  /* 0x0000000000017941 */ /* 0x000fea0003800000 */
.L_x_18601:
        /* <DEDUP_REMOVED lines=9> */
.L_x_18597:
        /* <DEDUP_REMOVED lines=12> */
.L_x_18606:
[----:B------:R-:W-:Y:S02]  /*1f6e0*/  IMAD.MOV.U32 R28, RZ, RZ, R22 ;  /* 0x000000ffff1c7224 */ /* 0x000fe400078e0016 */
.L_x_18607:
[----:B------:R-:W-:Y:S05]  /*1f6f0*/  BSYNC B1 ;  /* 0x0000000000017941 */ /* 0x000fea0003800000 */
.L_x_18605:
        /* <DEDUP_REMOVED lines=16> */
.L_x_18611:
[----:B------:R-:W-:Y:S05]  /*1f800*/  BSYNC B2 ;  /* 0x0000000000027941 */ /* 0x000fea0003800000 */
.L_x_18610:
        /* <DEDUP_REMOVED lines=44> */
.L_x_18609:
[----:B------:R-:W-:Y:S05]  /*1fad0*/  BSYNC B1 ;  /* 0x0000000000017941 */ /* 0x000fea0003800000 */
.L_x_18608:
        /* <DEDUP_REMOVED lines=14> */
.L_x_18612:
        /* <DEDUP_REMOVED lines=12> */
.L_x_18615:
[----:B------:R-:W-:Y:S02]  /*1fc80*/  IMAD.MOV.U32 R28, RZ, RZ, R22 ;  /* 0x000000ffff1c7224 */ /* 0x000fe400078e0016 */
.L_x_18616:
[----:B------:R-:W-:Y:S05]  /*1fc90*/  BSYNC B1 ;  /* 0x0000000000017941 */ /* 0x000fea0003800000 */
.L_x_18614:
        /* <DEDUP_REMOVED lines=16> */
.L_x_18620:
[----:B------:R-:W-:Y:S05]  /*1fda0*/  BSYNC B2 ;  /* 0x0000000000027941 */ /* 0x000fea0003800000 */
.L_x_18619:
        /* <DEDUP_REMOVED lines=44> */
.L_x_18618:
[----:B------:R-:W-:Y:S05]  /*20070*/  BSYNC B1 ;  /* 0x0000000000017941 */ /* 0x000fea0003800000 */
.L_x_18617:
        /* <DEDUP_REMOVED lines=9> */
.L_x_18613:
        /* <DEDUP_REMOVED lines=12> */
.L_x_18622:
[----:B------:R-:W-:Y:S02]  /*201d0*/  IMAD.MOV.U32 R28, RZ, RZ, R22 ;  /* 0x000000ffff1c7224 */ /* 0x000fe400078e0016 */
.L_x_18623:
[----:B------:R-:W-:Y:S05]  /*201e0*/  BSYNC B1 ;  /* 0x0000000000017941 */ /* 0x000fea0003800000 */
.L_x_18621:
        /* <DEDUP_REMOVED lines=16> */
.L_x_18627:
[----:B------:R-:W-:Y:S05]  /*202f0*/  BSYNC B2 ;  /* 0x0000000000027941 */ /* 0x000fea0003800000 */
.L_x_18626:
        /* <DEDUP_REMOVED lines=44> */
.L_x_18625:
[----:B------:R-:W-:Y:S05]  /*205c0*/  BSYNC B1 ;  /* 0x0000000000017941 */ /* 0x000fea0003800000 */
.L_x_18624:
        /* <DEDUP_REMOVED lines=12> */
.L_x_18628:
        /* <DEDUP_REMOVED lines=12> */
.L_x_18631:
[----:B------:R-:W-:Y:S02]  /*20750*/  IMAD.MOV.U32 R36, RZ, RZ, R22 ;  /* 0x000000ffff247224 */ /* 0x000fe400078e0016 */
.L_x_18632:
[----:B------:R-:W-:Y:S05]  /*20760*/  BSYNC B1 ;  /* 0x0000000000017941 */ /* 0x000fea0003800000 */
.L_x_18630:
        /* <DEDUP_REMOVED lines=16> */
.L_x_18636:
[----:B------:R-:W-:Y:S05]  /*20870*/  BSYNC B2 ;  /* 0x0000000000027941 */ /* 0x000fea0003800000 */
.L_x_18635:
        /* <DEDUP_REMOVED lines=44> */
.L_x_18634:
[----:B------:R-:W-:Y:S05]  /*20b40*/  BSYNC B1 ;  /* 0x0000000000017941 */ /* 0x000fea0003800000 */
.L_x_18633:
        /* <DEDUP_REMOVED lines=9> */
.L_x_18629:
        /* <DEDUP_REMOVED lines=12> */
.L_x_18638:
[----:B------:R-:W-:Y:S02]  /*20ca0*/  IMAD.MOV.U32 R36, RZ, RZ, R22 ;  /* 0x000000ffff247224 */ /* 0x000fe400078e0016 */
.L_x_18639:
[----:B------:R-:W-:Y:S05]  /*20cb0*/  BSYNC B1 ;  /* 0x0000000000017941 */ /* 0x000fea0003800000 */
.L_x_18637:
        /* <DEDUP_REMOVED lines=16> */
.L_x_18643:
[----:B------:R-:W-:Y:S05]  /*20dc0*/  BSYNC B2 ;  /* 0x0000000000027941 */ /* 0x000fea0003800000 */
.L_x_18642:
        /* <DEDUP_REMOVED lines=44> */
.L_x_18641:
[----:B------:R-:W-:Y:S05]  /*21090*/  BSYNC B1 ;  /* 0x0000000000017941 */ /* 0x000fea0003800000 */
.L_x_18640:
        /* <DEDUP_REMOVED lines=12> */
.L_x_18644:
        /* <DEDUP_REMOVED lines=12> */
.L_x_18647:
[----:B------:R-:W-:Y:S02]  /*21220*/  IMAD.MOV.U32 R37, RZ, RZ, R22 ;  /* 0x000000ffff257224 */ /* 0x000fe400078e0016 */
.L_x_18648:
[----:B------:R-:W-:Y:S05]  /*21230*/  BSYNC B1 ;  /* 0x0000000000017941 */ /* 0x000fea0003800000 */
.L_x_18646:
        /* <DEDUP_REMOVED lines=16> */
.L_x_18652:
[----:B------:R-:W-:Y:S05]  /*21340*/  BSYNC B2 ;  /* 0x0000000000027941 */ /* 0x000fea0003800000 */
.L_x_18651:
        /* <DEDUP_REMOVED lines=44> */
.L_x_18650:
[----:B------:R-:W-:Y:S05]  /*21610*/  BSYNC B1 ;  /* 0x0000000000017941 */ /* 0x000fea0003800000 */
.L_x_18649:
        /* <DEDUP_REMOVED lines=9> */
.L_x_18645:
        /* <DEDUP_REMOVED lines=12> */
.L_x_18654:
[----:B------:R-:W-:Y:S02]  /*21770*/  IMAD.MOV.U32 R37, RZ, RZ, R22 ;  /* 0x000000ffff257224 */ /* 0x000fe400078e0016 */
.L_x_18655:
[----:B------:R-:W-:Y:S05]  /*21780*/  BSYNC B1 ;  /* 0x0000000000017941 */ /* 0x000fea0003800000 */
.L_x_18653:
        /* <DEDUP_REMOVED lines=16> */
.L_x_18659:
[----:B------:R-:W-:Y:S05]  /*21890*/  BSYNC B2 ;  /* 0x0000000000027941 */ /* 0x000fea0003800000 */
.L_x_18658:
        /* <DEDUP_REMOVED lines=44> */
.L_x_18657:
[----:B------:R-:W-:Y:S05]  /*21b60*/  BSYNC B1 ;  /* 0x0000000000017941 */ /* 0x000fea0003800000 */
.L_x_18656:
        /* <DEDUP_REMOVED lines=9> */
[----:B------:R-:W-:Y:S02]  /*21c00*/  IMAD.MOV.U32 R29, RZ, RZ, R28 ;  /* 0x000000ffff1d7224 */ /* 0x000fe400078e001c */
[----:B------:R-:W-:Y:S01]  /*21c10*/  FADD.FTZ R37, R85, R37 ;  /* 0x0000002555257221 */ /* 0x000fe20000010000 */
[----:B------:R-:W-:Y:S05]  /*21c20*/  BRA `(.L_x_18661) ;  /* 0x0000055000007947 */ /* 0x000fea0003800000 */
.L_x_18660:
        /* <DEDUP_REMOVED lines=12> */
.L_x_18663:
[----:B------:R-:W-:Y:S02]  /*21cf0*/  IMAD.MOV.U32 R30, RZ, RZ, R22 ;  /* 0x000000ffff1e7224 */ /* 0x000fe400078e0016 */
.L_x_18664:
[----:B------:R-:W-:Y:S05]  /*21d00*/  BSYNC B1 ;  /* 0x0000000000017941 */ /* 0x000fea0003800000 */
.L_x_18662:
        /* <DEDUP_REMOVED lines=16> */
.L_x_18668:
[----:B------:R-:W-:Y:S05]  /*21e10*/  BSYNC B2 ;  /* 0x0000000000027941 */ /* 0x000fea0003800000 */
.L_x_18667:
        /* <DEDUP_REMOVED lines=44> */
.L_x_18666:
[----:B------:R-:W-:Y:S05]  /*220e0*/  BSYNC B1 ;  /* 0x0000000000017941 */ /* 0x000fea0003800000 */
.L_x_18665:
        /* <DEDUP_REMOVED lines=9> */
.L_x_18661:
        /* <DEDUP_REMOVED lines=12> */
.L_x_18670:
[----:B------:R-:W-:Y:S02]  /*22240*/  MOV R30, R22 ;  /* 0x00000016001e7202 */ /* 0x000fe40000000f00 */
.L_x_18671:
[----:B------:R-:W-:Y:S05]  /*22250*/  BSYNC B1 ;  /* 0x0000000000017941 */ /* 0x000fea0003800000 */
.L_x_18669:
        /* <DEDUP_REMOVED lines=16> */
.L_x_18675:
[----:B------:R-:W-:Y:S05]  /*22360*/  BSYNC B2 ;  /* 0x0000000000027941 */ /* 0x000fea0003800000 */
.L_x_18674:
        /* <DEDUP_REMOVED lines=44> */
.L_x_18673:
[----:B------:R-:W-:Y:S05]  /*22630*/  BSYNC B1 ;  /* 0x0000000000017941 */ /* 0x000fea0003800000 */
.L_x_18672:
        /* <DEDUP_REMOVED lines=12> */
.L_x_18676:
        /* <DEDUP_REMOVED lines=12> */
.L_x_18679:
[----:B------:R-:W-:Y:S02]  /*227c0*/  IMAD.MOV.U32 R30, RZ, RZ, R22 ;  /* 0x000000ffff1e7224 */ /* 0x000fe400078e0016 */
.L_x_18680:
[----:B------:R-:W-:Y:S05]  /*227d0*/  BSYNC B1 ;  /* 0x0000000000017941 */ /* 0x000fea0003800000 */
.L_x_18678:
        /* <DEDUP_REMOVED lines=16> */
.L_x_18684:
[----:B------:R-:W-:Y:S05]  /*228e0*/  BSYNC B2 ;  /* 0x0000000000027941 */ /* 0x000fea0003800000 */
.L_x_18683:
        /* <DEDUP_REMOVED lines=44> */
.L_x_18682:
[----:B------:R-:W-:Y:S05]  /*22bb0*/  BSYNC B1 ;  /* 0x0000000000017941 */ /* 0x000fea0003800000 */
.L_x_18681:
        /* <DEDUP_REMOVED lines=9> */
.L_x_18677:
        /* <DEDUP_REMOVED lines=12> */
.L_x_18686:
[----:B------:R-:W-:Y:S02]  /*22d10*/  IMAD.MOV.U32 R30, RZ, RZ, R22 ;  /* 0x000000ffff1e7224 */ /* 0x000fe400078e0016 */
.L_x_18687:
[----:B------:R-:W-:Y:S05]  /*22d20*/  BSYNC B1 ;  /* 0x0000000000017941 */ /* 0x000fea0003800000 */
.L_x_18685:
        /* <DEDUP_REMOVED lines=16> */
.L_x_18691:
[----:B------:R-:W-:Y:S05]  /*22e30*/  BSYNC B2 ;  /* 0x0000000000027941 */ /* 0x000fea0003800000 */
.L_x_18690:
        /* <DEDUP_REMOVED lines=44> */
.L_x_18689:
[----:B------:R-:W-:Y:S05]  /*23100*/  BSYNC B1 ;  /* 0x0000000000017941 */ /* 0x000fea0003800000 */
.L_x_18688:
        /* <DEDUP_REMOVED lines=10> */
[----:B------:R-:W-:Y:S01]  /*231b0*/  MOV R34, R28 ;  /* 0x0000001c00227202 */ /* 0x000fe20000000f00 */
[----:B------:R-:W-:Y:S01]  /*231c0*/  FADD.FTZ R39, R87, R39 ;  /* 0x0000002757277221 */ /* 0x000fe20000010000 */
[----:B------:R-:W-:Y:S05]  /*231d0*/  BRA `(.L_x_18693) ;  /* 0x0000058000007947 */ /* 0x000fea0003800000 */
.L_x_18692:
        /* <DEDUP_REMOVED lines=12> */
.L_x_18695:
[----:B------:R-:W-:Y:S02]  /*232a0*/  IMAD.MOV.U32 R20, RZ, RZ, R22 ;  /* 0x000000ffff147224 */ /* 0x000fe400078e0016 */
.L_x_18696:
[----:B------:R-:W-:Y:S05]  /*232b0*/  BSYNC B1 ;  /* 0x0000000000017941 */ /* 0x000fea0003800000 */
.L_x_18694:
        /* <DEDUP_REMOVED lines=19> */
.L_x_18700:
[----:B------:R-:W-:Y:S05]  /*233f0*/  BSYNC B2 ;  /* 0x0000000000027941 */ /* 0x000fea0003800000 */
.L_x_18699:
        /* <DEDUP_REMOVED lines=44> */
.L_x_18698:
[----:B------:R-:W-:Y:S05]  /*236c0*/  BSYNC B1 ;  /* 0x0000000000017941 */ /* 0x000fea0003800000 */
.L_x_18697:
        /* <DEDUP_REMOVED lines=9> */
.L_x_18693:
        /* <DEDUP_REMOVED lines=46> */
.L_x_18701:
        /* <DEDUP_REMOVED lines=19> */
.L_x_18703:
[----:B------:R-:W-:Y:S02]  /*23b70*/  MOV R162, R22 ;  /* 0x0000001600a27202 */ /* 0x000fe40000000f00 */
.L_x_18704:
[----:B------:R-:W-:Y:S05]  /*23b80*/  BSYNC B1 ;  /* 0x0000000000017941 */ /* 0x000fea0003800000 */
.L_x_18702:
        /* <DEDUP_REMOVED lines=16> */
.L_x_18708:
[----:B------:R-:W-:Y:S05]  /*23c90*/  BSYNC B2 ;  /* 0x0000000000027941 */ /* 0x000fea0003800000 */
.L_x_18707:
        /* <DEDUP_REMOVED lines=41> */
[----:B------:R-:W-:-:S04]  /*23f30*/  IMAD.WIDE.U32 R32, R15, -0x326172a9, RZ ;  /* 0xcd9e8d570f207825 */ /* 0x000fc800078e00ff */
[----:B------:R-:W-:Y:S01]  /*23f40*/  IMAD.MOV.U32 R22, RZ, RZ, R32 ;  /* 0x000000ffff167224 */ /* 0x000fe200078e0020 */
[----:B------:R-:W-:Y:S02]  /*23f50*/  LOP3.LUT R15, R33, UR25, R34, 0x96, !PT ;  /* 0x00000019210f7c12 */ /* 0x000fe4000f8e9622 */
.L_x_18706:
[----:B------:R-:W-:Y:S05]  /*23f60*/  BSYNC B1 ;  /* 0x0000000000017941 */ /* 0x000fea0003800000 */
.L_x_18705:
        /* <DEDUP_REMOVED lines=15> */
.L_x_18709:
        /* <DEDUP_REMOVED lines=12> */
.L_x_18712:
[----:B------:R-:W-:Y:S02]  /*24120*/  IMAD.MOV.U32 R33, RZ, RZ, R22 ;  /* 0x000000ffff217224 */ /* 0x000fe400078e0016 */
.L_x_18713:
[----:B------:R-:W-:Y:S05]  /*24130*/  BSYNC B1 ;  /* 0x0000000000017941 */ /* 0x000fea0003800000 */
.L_x_18711:
        /* <DEDUP_REMOVED lines=16> */
.L_x_18717:
[----:B------:R-:W-:Y:S05]  /*24240*/  BSYNC B2 ;  /* 0x0000000000027941 */ /* 0x000fea0003800000 */
.L_x_18716:
        /* <DEDUP_REMOVED lines=44> */
.L_x_18715:
[----:B------:R-:W-:Y:S05]  /*24510*/  BSYNC B1 ;  /* 0x0000000000017941 */ /* 0x000fea0003800000 */
.L_x_18714:
        /* <DEDUP_REMOVED lines=9> */
.L_x_18710:
        /* <DEDUP_REMOVED lines=12> */
.L_x_18719:
[----:B------:R-:W-:Y:S02]  /*24670*/  IMAD.MOV.U32 R33, RZ, RZ, R22 ;  /* 0x000000ffff217224 */ /* 0x000fe400078e0016 */
.L_x_18720:
[----:B------:R-:W-:Y:S05]  /*24680*/  BSYNC B1 ;  /* 0x0000000000017941 */ /* 0x000fea0003800000 */
.L_x_18718:
        /* <DEDUP_REMOVED lines=16> */
.L_x_18724:
[----:B------:R-:W-:Y:S05]  /*24790*/  BSYNC B2 ;  /* 0x0000000000027941 */ /* 0x000fea0003800000 */
.L_x_18723:
        /* <DEDUP_REMOVED lines=44> */
.L_x_18722:
[----:B------:R-:W-:Y:S05]  /*24a60*/  BSYNC B1 ;  /* 0x0000000000017941 */ /* 0x000fea0003800000 */
.L_x_18721:
        /* <DEDUP_REMOVED lines=11> */
[----:B------:R-:W-:Y:S01]  /*24b20*/  MOV R35, R34 ;  /* 0x0000002200237202 */ /* 0x000fe20000000f00 */
[----:B------:R-:W-:Y:S01]  /*24b30*/  FADD.FTZ R33, R89, R33 ;  /* 0x0000002159217221 */ /* 0x000fe20000010000 */
[----:B------:R-:W-:Y:S05]  /*24b40*/  BRA `(.L_x_18726) ;  /* 0x0000055000007947 */ /* 0x000fea0003800000 */
.L_x_18725:
        /* <DEDUP_REMOVED lines=12> */
.L_x_18728:
[----:B------:R-:W-:Y:S02]  /*24c10*/  IMAD.MOV.U32 R28, RZ, RZ, R22 ;  /* 0x000000ffff1c7224 */ /* 0x000fe400078e0016 */
.L_x_18729:
[----:B------:R-:W-:Y:S05]  /*24c20*/  BSYNC B1 ;  /* 0x0000000000017941 */ /* 0x000fea0003800000 */
.L_x_18727:
        /* <DEDUP_REMOVED lines=16> */
.L_x_18733:
[----:B------:R-:W-:Y:S05]  /*24d30*/  BSYNC B2 ;  /* 0x0000000000027941 */ /* 0x000fea0003800000 */
.L_x_18732:
        /* <DEDUP_REMOVED lines=44> */
.L_x_18731:
[----:B------:R-:W-:Y:S05]  /*25000*/  BSYNC B1 ;  /* 0x0000000000017941 */ /* 0x000fea0003800000 */
.L_x_18730:
        /* <DEDUP_REMOVED lines=9> */
.L_x_18726:
        /* <DEDUP_REMOVED lines=12> */
.L_x_18735:
[----:B------:R-:W-:Y:S02]  /*25160*/  IMAD.MOV.U32 R28, RZ, RZ, R22 ;  /* 0x000000ffff1c7224 */ /* 0x000fe400078e0016 */
.L_x_18736:
[----:B------:R-:W-:Y:S05]  /*25170*/  BSYNC B1 ;  /* 0x0000000000017941 */ /* 0x000fea0003800000 */
.L_x_18734:
        /* <DEDUP_REMOVED lines=16> */
.L_x_18740:
[----:B------:R-:W-:Y:S05]  /*25280*/  BSYNC B2 ;  /* 0x0000000000027941 */ /* 0x000fea0003800000 */
.L_x_18739:
        /* <DEDUP_REMOVED lines=44> */
.L_x_18738:
[----:B------:R-:W-:Y:S05]  /*25550*/  BSYNC B1 ;  /* 0x0000000000017941 */ /* 0x000fea0003800000 */
.L_x_18737:
        /* <DEDUP_REMOVED lines=14> */
.L_x_18741:
        /* <DEDUP_REMOVED lines=12> */
.L_x_18744:
[----:B------:R-:W-:Y:S02]  /*25700*/  IMAD.MOV.U32 R28, RZ, RZ, R22 ;  /* 0x000000ffff1c7224 */ /* 0x000fe400078e0016 */
.L_x_18745:
[----:B------:R-:W-:Y:S05]  /*25710*/  BSYNC B1 ;  /* 0x0000000000017941 */ /* 0x000fea0003800000 */
.L_x_18743:
        /* <DEDUP_REMOVED lines=16> */
.L_x_18749:
[----:B------:R-:W-:Y:S05]  /*25820*/  BSYNC B2 ;  /* 0x0000000000027941 */ /* 0x000fea0003800000 */
.L_x_18748:
        /* <DEDUP_REMOVED lines=44> */
.L_x_18747:
[----:B------:R-:W-:Y:S05]  /*25af0*/  BSYNC B1 ;  /* 0x0000000000017941 */ /* 0x000fea0003800000 */
.L_x_18746:
        /* <DEDUP_REMOVED lines=9> */
.L_x_18742:
        /* <DEDUP_REMOVED lines=12> */
.L_x_18751:
[----:B------:R-:W-:Y:S02]  /*25c50*/  IMAD.MOV.U32 R28, RZ, RZ, R22 ;  /* 0x000000ffff1c7224 */ /* 0x000fe400078e0016 */
.L_x_18752:
[----:B------:R-:W-:Y:S05]  /*25c60*/  BSYNC B1 ;  /* 0x0000000000017941 */ /* 0x000fea0003800000 */
.L_x_18750:
        /* <DEDUP_REMOVED lines=16> */
.L_x_18756:
[----:B------:R-:W-:Y:S05]  /*25d70*/  BSYNC B2 ;  /* 0x0000000000027941 */ /* 0x000fea0003800000 */
.L_x_18755:
        /* <DEDUP_REMOVED lines=44> */
.L_x_18754:
[----:B------:R-:W-:Y:S05]  /*26040*/  BSYNC B1 ;  /* 0x0000000000017941 */ /* 0x000fea0003800000 */
.L_x_18753:
        /* <DEDUP_REMOVED lines=12> */
.L_x_18757:
        /* <DEDUP_REMOVED lines=12> */
.L_x_18760:
[----:B------:R-:W-:Y:S02]  /*261d0*/  IMAD.MOV.U32 R164, RZ, RZ, R22 ;  /* 0x000000ffffa47224 */ /* 0x000fe400078e0016 */
.L_x_18761:
[----:B------:R-:W-:Y:S05]  /*261e0*/  BSYNC B1 ;  /* 0x0000000000017941 */ /* 0x000fea0003800000 */
.L_x_18759:
        /* <DEDUP_REMOVED lines=16> */
.L_x_18765:
[----:B------:R-:W-:Y:S05]  /*262f0*/  BSYNC B2 ;  /* 0x0000000000027941 */ /* 0x000fea0003800000 */
.L_x_18764:
        /* <DEDUP_REMOVED lines=44> */
.L_x_18763:
[----:B------:R-:W-:Y:S05]  /*265c0*/  BSYNC B1 ;  /* 0x0000000000017941 */ /* 0x000fea0003800000 */
.L_x_18762:
        /* <DEDUP_REMOVED lines=9> */
.L_x_18758:
        /* <DEDUP_REMOVED lines=12> */
.L_x_18767:
[----:B------:R-:W-:Y:S02]  /*26720*/  IMAD.MOV.U32 R164, RZ, RZ, R22 ;  /* 0x000000ffffa47224 */ /* 0x000fe400078e0016 */
.L_x_18768:
[----:B------:R-:W-:Y:S05]  /*26730*/  BSYNC B1 ;  /* 0x0000000000017941 */ /* 0x000fea0003800000 */
.L_x_18766:
        /* <DEDUP_REMOVED lines=16> */
.L_x_18772:
[----:B------:R-:W-:Y:S05]  /*26840*/  BSYNC B2 ;  /* 0x0000000000027941 */ /* 0x000fea0003800000 */
.L_x_18771:
        /* <DEDUP_REMOVED lines=44> */
.L_x_18770:
[----:B------:R-:W-:Y:S05]  /*26b10*/  BSYNC B1 ;  /* 0x0000000000017941 */ /* 0x000fea0003800000 */
.L_x_18769:
        /* <DEDUP_REMOVED lines=12> */
.L_x_18773:
        /* <DEDUP_REMOVED lines=12> */
.L_x_18776:
[----:B------:R-:W-:Y:S02]  /*26ca0*/  IMAD.MOV.U32 R29, RZ, RZ, R22 ;  /* 0x000000ffff1d7224 */ /* 0x000fe400078e0016 */
.L_x_18777:
[----:B------:R-:W-:Y:S05]  /*26cb0*/  BSYNC B1 ;  /* 0x0000000000017941 */ /* 0x000fea0003800000 */
.L_x_18775:
        /* <DEDUP_REMOVED lines=16> */
.L_x_18781:
[----:B------:R-:W-:Y:S05]  /*26dc0*/  BSYNC B2 ;  /* 0x0000000000027941 */ /* 0x000fea0003800000 */
.L_x_18780:
        /* <DEDUP_REMOVED lines=44> */
.L_x_18779:
[----:B------:R-:W-:Y:S05]  /*27090*/  BSYNC B1 ;  /* 0x0000000000017941 */ /* 0x000fea0003800000 */
.L_x_18778:
        /* <DEDUP_REMOVED lines=9> */
.L_x_18774:
        /* <DEDUP_REMOVED lines=12> */
.L_x_18783:
[----:B------:R-:W-:Y:S02]  /*271f0*/  IMAD.MOV.U32 R29, RZ, RZ, R22 ;  /* 0x000000ffff1d7224 */ /* 0x000fe400078e0016 */
.L_x_18784:
[----:B------:R-:W-:Y:S05]  /*27200*/  BSYNC B1 ;  /* 0x0000000000017941 */ /* 0x000fea0003800000 */
.L_x_18782:
        /* <DEDUP_REMOVED lines=16> */
.L_x_18788:
[----:B------:R-:W-:Y:S05]  /*27310*/  BSYNC B2 ;  /* 0x0000000000027941 */ /* 0x000fea0003800000 */
.L_x_18787:
        /* <DEDUP_REMOVED lines=44> */
.L_x_18786:
[----:B------:R-:W-:Y:S05]  /*275e0*/  BSYNC B1 ;  /* 0x0000000000017941 */ /* 0x000fea0003800000 */
.L_x_18785:
        /* <DEDUP_REMOVED lines=12> */
.L_x_18789:
        /* <DEDUP_REMOVED lines=12> */
.L_x_18792:
[----:B------:R-:W-:Y:S02]  /*27770*/  IMAD.MOV.U32 R30, RZ, RZ, R22 ;  /* 0x000000ffff1e7224 */ /* 0x000fe400078e0016 */
.L_x_18793:
[----:B------:R-:W-:Y:S05]  /*27780*/  BSYNC B1 ;  /* 0x0000000000017941 */ /* 0x000fea0003800000 */
.L_x_18791:
        /* <DEDUP_REMOVED lines=16> */
.L_x_18797:
[----:B------:R-:W-:Y:S05]  /*27890*/  BSYNC B2 ;  /* 0x0000000000027941 */ /* 0x000fea0003800000 */
.L_x_18796:
        /* <DEDUP_REMOVED lines=44> */
.L_x_18795:
[----:B------:R-:W-:Y:S05]  /*27b60*/  BSYNC B1 ;  /* 0x0000000000017941 */ /* 0x000fea0003800000 */
.L_x_18794:
        /* <DEDUP_REMOVED lines=9> */
.L_x_18790:
        /* <DEDUP_REMOVED lines=12> */
.L_x_18799:
[----:B------:R-:W-:Y:S02]  /*27cc0*/  IMAD.MOV.U32 R30, RZ, RZ, R22 ;  /* 0x000000ffff1e7224 */ /* 0x000fe400078e0016 */
.L_x_18800:
[----:B------:R-:W-:Y:S05]  /*27cd0*/  BSYNC B1 ;  /* 0x0000000000017941 */ /* 0x000fea0003800000 */
.L_x_18798:
        /* <DEDUP_REMOVED lines=16> */
.L_x_18804:
[----:B------:R-:W-:Y:S05]  /*27de0*/  BSYNC B2 ;  /* 0x0000000000027941 */ /* 0x000fea0003800000 */
.L_x_18803:
        /* <DEDUP_REMOVED lines=44> */
.L_x_18802:
[----:B------:R-:W-:Y:S05]  /*280b0*/  BSYNC B1 ;  /* 0x0000000000017941 */ /* 0x000fea0003800000 */
.L_x_18801:
        /* <DEDUP_REMOVED lines=12> */
.L_x_18805:
        /* <DEDUP_REMOVED lines=12> */
.L_x_18808:
[----:B------:R-:W-:Y:S02]  /*28240*/  IMAD.MOV.U32 R166, RZ, RZ, R22 ;  /* 0x000000ffffa67224 */ /* 0x000fe400078e0016 */
.L_x_18809:
[----:B------:R-:W-:Y:S05]  /*28250*/  BSYNC B1 ;  /* 0x0000000000017941 */ /* 0x000fea0003800000 */
.L_x_18807:
        /* <DEDUP_REMOVED lines=16> */
.L_x_18813:
[----:B------:R-:W-:Y:S05]  /*28360*/  BSYNC B2 ;  /* 0x0000000000027941 */ /* 0x000fea0003800000 */
.L_x_18812:
        /* <DEDUP_REMOVED lines=44> */
.L_x_18811:
[----:B------:R-:W-:Y:S05]  /*28630*/  BSYNC B1 ;  /* 0x0000000000017941 */ /* 0x000fea0003800000 */
.L_x_18810:
        /* <DEDUP_REMOVED lines=9> */
.L_x_18806:
        /* <DEDUP_REMOVED lines=12> */
.L_x_18815:
[----:B------:R-:W-:Y:S02]  /*28790*/  IMAD.MOV.U32 R166, RZ, RZ, R22 ;  /* 0x000000ffffa67224 */ /* 0x000fe400078e0016 */
.L_x_18816:
[----:B------:R-:W-:Y:S05]  /*287a0*/  BSYNC B1 ;  /* 0x0000000000017941 */ /* 0x000fea0003800000 */
.L_x_18814:
        /* <DEDUP_REMOVED lines=16> */
.L_x_18820:
[----:B------:R-:W-:Y:S05]  /*288b0*/  BSYNC B2 ;  /* 0x0000000000027941 */ /* 0x000fea0003800000 */
.L_x_18819:
        /* <DEDUP_REMOVED lines=44> */
.L_x_18818:
[----:B------:R-:W-:Y:S05]  /*28b80*/  BSYNC B1 ;  /* 0x0000000000017941 */ /* 0x000fea0003800000 */
.L_x_18817:
        /* <DEDUP_REMOVED lines=13> */
.L_x_18821:
        /* <DEDUP_REMOVED lines=12> */
.L_x_18824:
[----:B------:R-:W-:Y:S02]  /*28d20*/  IMAD.MOV.U32 R20, RZ, RZ, R22 ;  /* 0x000000ffff147224 */ /* 0x000fe400078e0016 */
.L_x_18825:
[----:B------:R-:W-:Y:S05]  /*28d30*/  BSYNC B1 ;  /* 0x0000000000017941 */ /* 0x000fea0003800000 */
.L_x_18823:
        /* <DEDUP_REMOVED lines=19> */
.L_x_18829:
[----:B------:R-:W-:Y:S05]  /*28e70*/  BSYNC B2 ;  /* 0x0000000000027941 */ /* 0x000fea0003800000 */
.L_x_18828:
        /* <DEDUP_REMOVED lines=44> */
.L_x_18827:
[----:B------:R-:W-:Y:S05]  /*29140*/  BSYNC B1 ;  /* 0x0000000000017941 */ /* 0x000fea0003800000 */
.L_x_18826:
        /* <DEDUP_REMOVED lines=9> */
.L_x_18822:
        /* <DEDUP_REMOVED lines=46> */
.L_x_18830:
[----:B0-----:R-:W-:-:S04]  /*294c0*/  @P0 IMAD.WIDE.U32 R160, R201, R183, c[0x0][0x180] ;  /* 0x00006000c9a00625 */ /* 0x001fc800078e00b7 */
[CC--:B------:R-:W-:Y:S01]  /*294d0*/  IMAD.WIDE.U32 R164, R201.reuse, R167.reuse, c[0x0][0x170] ;  /* 0x00005c00c9a47625 */ /* 0x0c0fe200078e00a7 */
[----:B------:R0:W5:Y:S04]  /*294e0*/  @P0 LDG.E.128 R88, [R160.64] ;  /* 0x00000006a0580981 */ /* 0x000168000c1e1d00 */
[----:B------:R0:W5:Y:S02]  /*294f0*/  @P0 LDG.E.128 R84, [R160.64+0x10] ;  /* 0x00001006a0540981 */ /* 0x000164000c1e1d00 */
[----:B0-----:R-:W-:Y:S02]  /*29500*/  @P6 IMAD.WIDE.U32 R160, R201, R167, c[0x0][0x178] ;  /* 0x00005e00c9a06625 */ /* 0x001fe400078e00a7 */
[----:B------:R-:W5:Y:S04]  /*29510*/  LDG.E.128 R164, [R164.64] ;  /* 0x00000006a4a47981 */ /* 0x000f68000c1e1d00 */
        /* <DEDUP_REMOVED lines=13> */
.L_x_18832:
[----:B0-----:R-:W-:Y:S02]  /*295f0*/  IMAD.MOV.U32 R183, RZ, RZ, R22 ;  /* 0x000000ffffb77224 */ /* 0x001fe400078e0016 */
.L_x_18833:
[----:B------:R-:W-:Y:S05]  /*29600*/  BSYNC B1 ;  /* 0x0000000000017941 */ /* 0x000fea0003800000 */
.L_x_18831:
        /* <DEDUP_REMOVED lines=16> */
.L_x_18837:
[----:B------:R-:W-:Y:S05]  /*29710*/  BSYNC B2 ;  /* 0x0000000000027941 */ /* 0x000fea0003800000 */
.L_x_18836:
        /* <DEDUP_REMOVED lines=44> */
.L_x_18835:
[----:B------:R-:W-:Y:S05]  /*299e0*/  BSYNC B1 ;  /* 0x0000000000017941 */ /* 0x000fea0003800000 */
.L_x_18834:
        /* <DEDUP_REMOVED lines=15> */
.L_x_18838:
        /* <DEDUP_REMOVED lines=12> */
.L_x_18841:
[----:B------:R-:W-:Y:S02]  /*29ba0*/  IMAD.MOV.U32 R161, RZ, RZ, R22 ;  /* 0x000000ffffa17224 */ /* 0x000fe400078e0016 */
.L_x_18842:
[----:B------:R-:W-:Y:S05]  /*29bb0*/  BSYNC B1 ;  /* 0x0000000000017941 */ /* 0x000fea0003800000 */
.L_x_18840:
        /* <DEDUP_REMOVED lines=16> */
.L_x_18846:
[----:B------:R-:W-:Y:S05]  /*29cc0*/  BSYNC B2 ;  /* 0x0000000000027941 */ /* 0x000fea0003800000 */
.L_x_18845:
        /* <DEDUP_REMOVED lines=44> */
.L_x_18844:
[----:B------:R-:W-:Y:S05]  /*29f90*/  BSYNC B1 ;  /* 0x0000000000017941 */ /* 0x000fea0003800000 */
.L_x_18843:
        /* <DEDUP_REMOVED lines=9> */
.L_x_18839:
        /* <DEDUP_REMOVED lines=12> */
.L_x_18848:
[----:B------:R-:W-:Y:S02]  /*2a0f0*/  IMAD.MOV.U32 R161, RZ, RZ, R22 ;  /* 0x000000ffffa17224 */ /* 0x000fe400078e0016 */
.L_x_18849:
[----:B------:R-:W-:Y:S05]  /*2a100*/  BSYNC B1 ;  /* 0x0000000000017941 */ /* 0x000fea0003800000 */
.L_x_18847:
        /* <DEDUP_REMOVED lines=16> */
.L_x_18853:
[----:B------:R-:W-:Y:S05]  /*2a210*/  BSYNC B2 ;  /* 0x0000000000027941 */ /* 0x000fea0003800000 */
.L_x_18852:
        /* <DEDUP_REMOVED lines=44> */
.L_x_18851:
[----:B------:R-:W-:Y:S05]  /*2a4e0*/  BSYNC B1 ;  /* 0x0000000000017941 */ /* 0x000fea0003800000 */
.L_x_18850:
        /* <DEDUP_REMOVED lines=14> */
.L_x_18854:
        /* <DEDUP_REMOVED lines=12> */
.L_x_18857:
[----:B------:R-:W-:Y:S02]  /*2a690*/  IMAD.MOV.U32 R164, RZ, RZ, R22 ;  /* 0x000000ffffa47224 */ /* 0x000fe400078e0016 */
.L_x_18858:
[----:B------:R-:W-:Y:S05]  /*2a6a0*/  BSYNC B1 ;  /* 0x0000000000017941 */ /* 0x000fea0003800000 */
.L_x_18856:
        /* <DEDUP_REMOVED lines=16> */
.L_x_18862:
[----:B------:R-:W-:Y:S05]  /*2a7b0*/  BSYNC B2 ;  /* 0x0000000000027941 */ /* 0x000fea0003800000 */
.L_x_18861:
        /* <DEDUP_REMOVED lines=44> */
.L_x_18860:
[----:B------:R-:W-:Y:S05]  /*2aa80*/  BSYNC B1 ;  /* 0x0000000000017941 */ /* 0x000fea0003800000 */
.L_x_18859:
        /* <DEDUP_REMOVED lines=9> */
.L_x_18855:
        /* <DEDUP_REMOVED lines=12> */
.L_x_18864:
[----:B------:R-:W-:Y:S02]  /*2abe0*/  IMAD.MOV.U32 R164, RZ, RZ, R22 ;  /* 0x000000ffffa47224 */ /* 0x000fe400078e0016 */
.L_x_18865:
[----:B------:R-:W-:Y:S05]  /*2abf0*/  BSYNC B1 ;  /* 0x0000000000017941 */ /* 0x000fea0003800000 */
.L_x_18863:
        /* <DEDUP_REMOVED lines=16> */
.L_x_18869:
[----:B------:R-:W-:Y:S05]  /*2ad00*/  BSYNC B2 ;  /* 0x0000000000027941 */ /* 0x000fea0003800000 */
.L_x_18868:
        /* <DEDUP_REMOVED lines=44> */
.L_x_18867:
[----:B------:R-:W-:Y:S05]  /*2afd0*/  BSYNC B1 ;  /* 0x0000000000017941 */ /* 0x000fea0003800000 */
.L_x_18866:
        /* <DEDUP_REMOVED lines=14> */
.L_x_18870:
        /* <DEDUP_REMOVED lines=12> */
.L_x_18873:
[----:B------:R-:W-:Y:S02]  /*2b180*/  IMAD.MOV.U32 R163, RZ, RZ, R22 ;  /* 0x000000ffffa37224 */ /* 0x000fe400078e0016 */
.L_x_18874:
[----:B------:R-:W-:Y:S05]  /*2b190*/  BSYNC B1 ;  /* 0x0000000000017941 */ /* 0x000fea0003800000 */
.L_x_18872:
        /* <DEDUP_REMOVED lines=16> */
.L_x_18878:
[----:B------:R-:W-:Y:S05]  /*2b2a0*/  BSYNC B2 ;  /* 0x0000000000027941 */ /* 0x000fea0003800000 */
.L_x_18877:
        /* <DEDUP_REMOVED lines=44> */
.L_x_18876:
[----:B------:R-:W-:Y:S05]  /*2b570*/  BSYNC B1 ;  /* 0x0000000000017941 */ /* 0x000fea0003800000 */
.L_x_18875:
        /* <DEDUP_REMOVED lines=9> */
.L_x_18871:
        /* <DEDUP_REMOVED lines=12> */
.L_x_18880:
[----:B------:R-:W-:Y:S02]  /*2b6d0*/  IMAD.MOV.U32 R163, RZ, RZ, R22 ;  /* 0x000000ffffa37224 */ /* 0x000fe400078e0016 */
.L_x_18881:
[----:B------:R-:W-:Y:S05]  /*2b6e0*/  BSYNC B1 ;  /* 0x0000000000017941 */ /* 0x000fea0003800000 */
.L_x_18879:
        /* <DEDUP_REMOVED lines=16> */
.L_x_18885:
[----:B------:R-:W-:Y:S05]  /*2b7f0*/  BSYNC B2 ;  /* 0x0000000000027941 */ /* 0x000fea0003800000 */
.L_x_18884:
        /* <DEDUP_REMOVED lines=44> */
.L_x_18883:
[----:B------:R-:W-:Y:S05]  /*2bac0*/  BSYNC B1 ;  /* 0x0000000000017941 */ /* 0x000fea0003800000 */
.L_x_18882:
        /* <DEDUP_REMOVED lines=12> */
.L_x_18886:
        /* <DEDUP_REMOVED lines=12> */
.L_x_18889:
[----:B------:R-:W-:Y:S02]  /*2bc50*/  MOV R176, R22 ;  /* 0x0000001600b07202 */ /* 0x000fe40000000f00 */
.L_x_18890:
[----:B------:R-:W-:Y:S05]  /*2bc60*/  BSYNC B1 ;  /* 0x0000000000017941 */ /* 0x000fea0003800000 */
.L_x_18888:
        /* <DEDUP_REMOVED lines=16> */
.L_x_18894:
[----:B------:R-:W-:Y:S05]  /*2bd70*/  BSYNC B2 ;  /* 0x0000000000027941 */ /* 0x000fea0003800000 */
.L_x_18893:
        /* <DEDUP_REMOVED lines=44> */
.L_x_18892:
[----:B------:R-:W-:Y:S05]  /*2c040*/  BSYNC B1 ;  /* 0x0000000000017941 */ /* 0x000fea0003800000 */
.L_x_18891:
        /* <DEDUP_REMOVED lines=9> */
.L_x_18887:
        /* <DEDUP_REMOVED lines=12> */
.L_x_18896:
[----:B------:R-:W-:Y:S02]  /*2c1a0*/  IMAD.MOV.U32 R183, RZ, RZ, R22 ;  /* 0x000000ffffb77224 */ /* 0x000fe400078e0016 */
.L_x_18897:
[----:B------:R-:W-:Y:S05]  /*2c1b0*/  BSYNC B1 ;  /* 0x0000000000017941 */ /* 0x000fea0003800000 */
.L_x_18895:
        /* <DEDUP_REMOVED lines=16> */
.L_x_18901:
[----:B------:R-:W-:Y:S05]  /*2c2c0*/  BSYNC B2 ;  /* 0x0000000000027941 */ /* 0x000fea0003800000 */
.L_x_18900:
        /* <DEDUP_REMOVED lines=44> */
.L_x_18899:
[----:B------:R-:W-:Y:S05]  /*2c590*/  BSYNC B1 ;  /* 0x0000000000017941 */ /* 0x000fea0003800000 */
.L_x_18898:
        /* <DEDUP_REMOVED lines=12> */
.L_x_18902:
        /* <DEDUP_REMOVED lines=12> */
.L_x_18905:
[----:B------:R-:W-:Y:S02]  /*2c720*/  IMAD.MOV.U32 R165, RZ, RZ, R22 ;  /* 0x000000ffffa57224 */ /* 0x000fe400078e0016 */
.L_x_18906:
[----:B------:R-:W-:Y:S05]  /*2c730*/  BSYNC B1 ;  /* 0x0000000000017941 */ /* 0x000fea0003800000 */
.L_x_18904:
        /* <DEDUP_REMOVED lines=16> */
.L_x_18910:
[----:B------:R-:W-:Y:S05]  /*2c840*/  BSYNC B2 ;  /* 0x0000000000027941 */ /* 0x000fea0003800000 */
.L_x_18909:
        /* <DEDUP_REMOVED lines=44> */
.L_x_18908:
[----:B------:R-:W-:Y:S05]  /*2cb10*/  BSYNC B1 ;  /* 0x0000000000017941 */ /* 0x000fea0003800000 */
.L_x_18907:
        /* <DEDUP_REMOVED lines=9> */
.L_x_18903:
        /* <DEDUP_REMOVED lines=12> */
.L_x_18912:
[----:B------:R-:W-:Y:S02]  /*2cc70*/  IMAD.MOV.U32 R165, RZ, RZ, R22 ;  /* 0x000000ffffa57224 */ /* 0x000fe400078e0016 */
.L_x_18913:
[----:B------:R-:W-:Y:S05]  /*2cc80*/  BSYNC B1 ;  /* 0x0000000000017941 */ /* 0x000fea0003800000 */
.L_x_18911:
        /* <DEDUP_REMOVED lines=16> */
.L_x_18917:
[----:B------:R-:W-:Y:S05]  /*2cd90*/  BSYNC B2 ;  /* 0x0000000000027941 */ /* 0x000fea0003800000 */
.L_x_18916:
        /* <DEDUP_REMOVED lines=44> */
.L_x_18915:
[----:B------:R-:W-:Y:S05]  /*2d060*/  BSYNC B1 ;  /* 0x0000000000017941 */ /* 0x000fea0003800000 */
.L_x_18914:
        /* <DEDUP_REMOVED lines=12> */
.L_x_18918:
        /* <DEDUP_REMOVED lines=12> */
.L_x_18921:
[----:B------:R-:W-:Y:S02]  /*2d1f0*/  IMAD.MOV.U32 R166, RZ, RZ, R22 ;  /* 0x000000ffffa67224 */ /* 0x000fe400078e0016 */
.L_x_18922:
[----:B------:R-:W-:Y:S05]  /*2d200*/  BSYNC B1 ;  /* 0x0000000000017941 */ /* 0x000fea0003800000 */
.L_x_18920:
        /* <DEDUP_REMOVED lines=16> */
.L_x_18926:
[----:B------:R-:W-:Y:S05]  /*2d310*/  BSYNC B2 ;  /* 0x0000000000027941 */ /* 0x000fea0003800000 */
.L_x_18925:
        /* <DEDUP_REMOVED lines=44> */
.L_x_18924:
[----:B------:R-:W-:Y:S05]  /*2d5e0*/  BSYNC B1 ;  /* 0x0000000000017941 */ /* 0x000fea0003800000 */
.L_x_18923:
        /* <DEDUP_REMOVED lines=9> */
.L_x_18919:
        /* <DEDUP_REMOVED lines=12> */
.L_x_18928:
[----:B------:R-:W-:Y:S02]  /*2d740*/  IMAD.MOV.U32 R166, RZ, RZ, R22 ;  /* 0x000000ffffa67224 */ /* 0x000fe400078e0016 */
.L_x_18929:
[----:B------:R-:W-:Y:S05]  /*2d750*/  BSYNC B1 ;  /* 0x0000000000017941 */ /* 0x000fea0003800000 */
.L_x_18927:
        /* <DEDUP_REMOVED lines=16> */
.L_x_18933:
[----:B------:R-:W-:Y:S05]  /*2d860*/  BSYNC B2 ;  /* 0x0000000000027941 */ /* 0x000fea0003800000 */
.L_x_18932:
        /* <DEDUP_REMOVED lines=44> */
.L_x_18931:
[----:B------:R-:W-:Y:S05]  /*2db30*/  BSYNC B1 ;  /* 0x0000000000017941 */ /* 0x000fea0003800000 */
.L_x_18930:
        /* <DEDUP_REMOVED lines=12> */
.L_x_18934:
        /* <DEDUP_REMOVED lines=12> */
.L_x_18937:
[----:B------:R-:W-:Y:S02]  /*2dcc0*/  IMAD.MOV.U32 R179, RZ, RZ, R22 ;  /* 0x000000ffffb37224 */ /* 0x000fe400078e0016 */
.L_x_18938:
[----:B------:R-:W-:Y:S05]  /*2dcd0*/  BSYNC B1 ;  /* 0x0000000000017941 */ /* 0x000fea0003800000 */
.L_x_18936:
        /* <DEDUP_REMOVED lines=16> */
.L_x_18942:
[----:B------:R-:W-:Y:S05]  /*2dde0*/  BSYNC B2 ;  /* 0x0000000000027941 */ /* 0x000fea0003800000 */
.L_x_18941:
        /* <DEDUP_REMOVED lines=44> */
.L_x_18940:
[----:B------:R-:W-:Y:S05]  /*2e0b0*/  BSYNC B1 ;  /* 0x0000000000017941 */ /* 0x000fea0003800000 */
.L_x_18939:
        /* <DEDUP_REMOVED lines=9> */
.L_x_18935:
        /* <DEDUP_REMOVED lines=12> */
.L_x_18944:
[----:B------:R-:W-:Y:S02]  /*2e210*/  IMAD.MOV.U32 R183, RZ, RZ, R22 ;  /* 0x000000ffffb77224 */ /* 0x000fe400078e0016 */
.L_x_18945:
[----:B------:R-:W-:Y:S05]  /*2e220*/  BSYNC B1 ;  /* 0x0000000000017941 */ /* 0x000fea0003800000 */
.L_x_18943:
        /* <DEDUP_REMOVED lines=16> */
.L_x_18949:
[----:B------:R-:W-:Y:S05]  /*2e330*/  BSYNC B2 ;  /* 0x0000000000027941 */ /* 0x000fea0003800000 */
.L_x_18948:
        /* <DEDUP_REMOVED lines=44> */
.L_x_18947:
[----:B------:R-:W-:Y:S05]  /*2e600*/  BSYNC B1 ;  /* 0x0000000000017941 */ /* 0x000fea0003800000 */
.L_x_18946:
        /* <DEDUP_REMOVED lines=13> */
.L_x_18950:
        /* <DEDUP_REMOVED lines=12> */
.L_x_18953:
[----:B------:R-:W-:Y:S02]  /*2e7a0*/  IMAD.MOV.U32 R20, RZ, RZ, R22 ;  /* 0x000000ffff147224 */ /* 0x000fe400078e0016 */
.L_x_18954:
[----:B------:R-:W-:Y:S05]  /*2e7b0*/  BSYNC B1 ;  /* 0x0000000000017941 */ /* 0x000fea0003800000 */
.L_x_18952:
        /* <DEDUP_REMOVED lines=19> */
.L_x_18958:
[----:B------:R-:W-:Y:S05]  /*2e8f0*/  BSYNC B2 ;  /* 0x0000000000027941 */ /* 0x000fea0003800000 */
.L_x_18957:
        /* <DEDUP_REMOVED lines=44> */
.L_x_18956:
[----:B------:R-:W-:Y:S05]  /*2ebc0*/  BSYNC B1 ;  /* 0x0000000000017941 */ /* 0x000fea0003800000 */
.L_x_18955:
        /* <DEDUP_REMOVED lines=9> */
.L_x_18951:
[----:B------:R-:W-:Y:S01]  /*2ec60*/  IMAD.MOV.U32 R194, RZ, RZ, 0x20 ;  /* 0x00000020ffc27424 */ /* 0x000fe200078e00ff */
[----:B------:R-:W-:Y:S02]  /*2ec70*/  SEL R196, RZ, 0x1000000, P5 ;  /* 0x01000000ffc47807 */ /* 0x000fe40002800000 */
[----:B------:R-:W-:Y:S01]  /*2ec80*/  SEL R197, RZ, 0x10000, P4 ;  /* 0x00010000ffc57807 */ /* 0x000fe20002000000 */
[----:B------:R-:W-:Y:S01]  /*2ec90*/  IMAD.WIDE.U32 R194, R201, R194, c[0x0][0x188] ;  /* 0x00006200c9c27625 */ /* 0x000fe200078e00c2 */
[C---:B------:R-:W-:Y:S02]  /*2eca0*/  LOP3.LUT P5, RZ, R172.reuse, 0x4, RZ, 0xc0, !PT ;  /* 0x00000004acff7812 */ /* 0x040fe400078ac0ff */
[----:B------:R-:W-:Y:S02]  /*2ecb0*/  LOP3.LUT P4, RZ, R172, 0x2, RZ, 0xc0, !PT ;  /* 0x00000002acff7812 */ /* 0x000fe4000788c0ff */
[----:B------:R-:W-:Y:S01]  /*2ecc0*/  STG.E.128 [R194.64], R160 ;  /* 0x000000a0c2007986 */ /* 0x000fe2000c101d06 */
[----:B------:R-:W-:-:S02]  /*2ecd0*/  SEL R198, RZ, 0x1, P5 ;  /* 0x00000001ffc67807 */ /* 0x000fc40002800000 */
[C---:B------:R-:W-:Y:S01]  /*2ece0*/  LOP3.LUT P6, RZ, R172.reuse, 0x8, RZ, 0xc0, !PT ;  /* 0x00000008acff7812 */ /* 0x040fe200078cc0ff */
[----:B------:R0:W-:Y:S01]  /*2ecf0*/  STG.E.128 [R194.64+0x10], R164 ;  /* 0x000010a4c2007986 */ /* 0x0001e2000c101d06 */
[----:B------:R-:W-:Y:S01]  /*2ed00*/  LOP3.LUT P0, RZ, R172, 0x20, RZ, 0xc0, !PT ;  /* 0x00000020acff7812 */ /* 0x000fe2000780c0ff */
[----:B------:R-:W-:Y:S01]  /*2ed10*/  IMAD.WIDE.U32 R198, R198, 0x100, RZ ;  /* 0x00000100c6c67825 */ /* 0x000fe200078e00ff */
[----:B0-----:R-:W-:-:S04]  /*2ed20*/  SEL R194, RZ, 0x100, P3 ;  /* 0x00000100ffc27807 */ /* 0x001fc80001800000 */
[----:B------:R-:W-:Y:S02]  /*2ed30*/  LOP3.LUT R196, R194, R196, R197, 0xfe, !PT ;  /* 0x000000c4c2c47212 */ /* 0x000fe400078efec5 */
[----:B------:R-:W-:Y:S02]  /*2ed40*/  SEL R194, RZ, 0x1, P1 ;  /* 0x00000001ffc27807 */ /* 0x000fe40000800000 */
[----:B------:R-:W-:-:S03]  /*2ed50*/  SEL R197, RZ, 0x1, P2 ;  /* 0x00000001ffc57807 */ /* 0x000fc60001000000 */
[----:B------:R-:W-:-:S05]  /*2ed60*/  IMAD.WIDE.U32 R194, R194, 0x1000000, RZ ;  /* 0x01000000c2c27825 */ /* 0x000fca00078e00ff */
[----:B------:R-:W-:Y:S02]  /*2ed70*/  LOP3.LUT R195, R195, R196, R197, 0xfe, !PT ;  /* 0x000000c4c3c37212 */ /* 0x000fe400078efec5 */
        /* <DEDUP_REMOVED lines=28> */
.L_x_18959:
[----:B0-----:R-:W-:Y:S01]  /*2ef40*/  FADD.FTZ R194, RZ, R80 ;  /* 0x00000050ffc27221 */ /* 0x001fe20000010000 */
[----:B------:R-:W0:Y:S03]  /*2ef50*/  S2R R195, SR_TID.X ;  /* 0x0000000000c37919 */ /* 0x000e260000002100 */
[----:B------:R-:W-:-:S04]  /*2ef60*/  FADD.FTZ R194, R194, R81 ;  /* 0x00000051c2c27221 */ /* 0x000fc80000010000 */
[----:B------:R-:W-:-:S04]  /*2ef70*/  FADD.FTZ R194, R194, R82 ;  /* 0x00000052c2c27221 */ /* 0x000fc80000010000 */
[----:B------:R-:W-:-:S04]  /*2ef80*/  FADD.FTZ R194, R194, R83 ;  /* 0x00000053c2c27221 */ /* 0x000fc80000010000 */
[----:B------:R-:W-:-:S04]  /*2ef90*/  FADD.FTZ R194, R194, R76 ;  /* 0x0000004cc2c27221 */ /* 0x000fc80000010000 */
[----:B------:R-:W-:-:S04]  /*2efa0*/  FADD.FTZ R194, R194, R77 ;  /* 0x0000004dc2c27221 */ /* 0x000fc80000010000 */
[----:B------:R-:W-:Y:S01]  /*2efb0*/  FADD.FTZ R194, R194, R78 ;  /* 0x0000004ec2c27221 */ /* 0x000fe20000010000 */
[----:B0-----:R-:W-:-:S03]  /*2efc0*/  LOP3.LUT R195, R195, 0x1f, RZ, 0xc0, !PT ;  /* 0x0000001fc3c37812 */ /* 0x001fc600078ec0ff */
[----:B------:R-:W-:Y:S01]  /*2efd0*/  FADD.FTZ R194, R194, R79 ;  /* 0x0000004fc2c27221 */ /* 0x000fe20000010000 */
        /* <DEDUP_REMOVED lines=59> */
.L_x_18964:
        /* <DEDUP_REMOVED lines=148> */
.L_x_18965:
[----:B------:R-:W2:Y:S04]  /*2fcd0*/  LDL R203, [R1+0xcc] ;  /* 0x0000cc0001cb7983 */ /* 0x000ea80000100800 */
[----:B------:R-:W3:Y:S01]  /*2fce0*/  LDL R202, [R1+0xc8] ;  /* 0x0000c80001ca7983 */ /* 0x000ee20000100800 */
[----:B------:R-:W-:Y:S01]  /*2fcf0*/  ULDC.U8 UR8, c[0x0][0x1f0] ;  /* 0x00007c0000087ab9 */ /* 0x000fe20000000000 */
[----:B------:R-:W-:Y:S01]  /*2fd00*/  FMUL.FTZ R194, R199, R199 ;  /* 0x000000c7c7c27220 */ /* 0x000fe20000410000 */
[----:B------:R-:W-:Y:S01]  /*2fd10*/  ISETP.NE.AND P0, PT, RZ, UR8, PT ;  /* 0x00000008ff007c0c */ /* 0x000fe2000bf05270 */
[----:B------:R4:W-:Y:S01]  /*2fd20*/  STL [R1+0xd8], R17 ;  /* 0x0000d81101007387 */ /* 0x0009e20000100800 */
[----:B-1----:R-:W-:Y:S01]  /*2fd30*/  FADD.FTZ R195, R196, R197 ;  /* 0x000000c5c4c37221 */ /* 0x002fe20000010000 */
[----:B------:R-:W-:Y:S01]  /*2fd40*/  PRMT R198, RZ, 0x5410, R96 ;  /* 0x00005410ffc67816 */ /* 0x000fe20000000060 */
[----:B------:R-:W-:Y:S01]  /*2fd50*/  IMAD.MOV.U32 R196, RZ, RZ, c[0x0][0x1e0] ;  /* 0x00007800ffc47624 */ /* 0x000fe200078e00ff */
[----:B------:R1:W-:Y:S01]  /*2fd60*/  STL [R1+0xd4], R16 ;  /* 0x0000d41001007387 */ /* 0x0003e20000100800 */
[----:B------:R-:W-:Y:S01]  /*2fd70*/  FSEL R194, R194, RZ, P0 ;  /* 0x000000ffc2c27208 */ /* 0x000fe20000000000 */
[----:B------:R-:W-:-:S02]  /*2fd80*/  IMAD.MOV.U32 R201, RZ, RZ, 0x4 ;  /* 0x00000004ffc97424 */ /* 0x000fc400078e00ff */
[----:B------:R0:W-:Y:S01]  /*2fd90*/  STL [R1+0xd0], R15 ;  /* 0x0000d00f01007387 */ /* 0x0001e20000100800 */
[----:B------:R-:W-:-:S03]  /*2fda0*/  FFMA.FTZ R195, R195, R196, c[0x0][0x228] ;  /* 0x00008a00c3c37623 */ /* 0x000fc600000100c4 */
[----:B----4-:R-:W4:Y:S01]  /*2fdb0*/  LDL R17, [R1+0xb8] ;  /* 0x0000b80001117983 */ /* 0x010f220000100800 */
[----:B------:R-:W-:-:S03]  /*2fdc0*/  FADD.FTZ R194, R195, R194 ;  /* 0x000000c2c3c27221 */ /* 0x000fc60000010000 */
[----:B-1----:R-:W4:Y:S01]  /*2fdd0*/  LDL R16, [R1+0xb4] ;  /* 0x0000b40001107983 */ /* 0x002f220000100800 */
[----:B------:R1:W1:Y:S03]  /*2fde0*/  MUFU.RSQ R196, R194 ;  /* 0x000000c200c47308 */ /* 0x0002660000001400 */
[----:B0-----:R-:W4:Y:S01]  /*2fdf0*/  LDL R15, [R1+0xc4] ;  /* 0x0000c400010f7983 */ /* 0x001f220000100800 */
[----:B-1----:R-:W-:-:S05]  /*2fe00*/  @!P1 IMAD.WIDE R194, R180, R201, c[0x0][0x1a0] ;  /* 0x00006800b4c29625 */ /* 0x002fca00078e02c9 */
[----:B------:R0:W-:Y:S02]  /*2fe10*/  @!P1 STG.E [R194.64], R199 ;  /* 0x000000c7c2009986 */ /* 0x0001e4000c101906 */
[----:B0-----:R-:W-:Y:S02]  /*2fe20*/  FSEL R194, R199, RZ, !P0 ;  /* 0x000000ffc7c27208 */ /* 0x001fe40004000000 */
[----:B------:R-:W-:-:S03]  /*2fe30*/  PRMT R199, RZ, 0x7610, R96 ;  /* 0x00007610ffc77816 */ /* 0x000fc60000000060 */
[C---:B------:R-:W-:Y:S02]  /*2fe40*/  FADD.FTZ R195, -R194.reuse, R80 ;  /* 0x00000050c2c37221 */ /* 0x040fe40000010100 */
[----:B------:R-:W-:Y:S02]  /*2fe50*/  FADD.FTZ R197, -R194, R81 ;  /* 0x00000051c2c57221 */ /* 0x000fe40000010100 */
[C---:B------:R-:W-:Y:S02]  /*2fe60*/  FMUL.FTZ R195, R196.reuse, R195 ;  /* 0x000000c3c4c37220 */ /* 0x040fe40000410000 */
[----:B------:R-:W-:Y:S02]  /*2fe70*/  FMUL.FTZ R197, R196, R197 ;  /* 0x000000c5c4c57220 */ /* 0x000fe40000410000 */
[----:B------:R-:W-:-:S05]  /*2fe80*/  @!P1 IMAD.WIDE R80, R180, R201, c[0x0][0x1a8] ;  /* 0x00006a00b4509625 */ /* 0x000fca00078e02c9 */
[----:B------:R0:W-:Y:S01]  /*2fe90*/  @!P1 STG.E [R80.64], R196 ;  /* 0x000000c450009986 */ /* 0x0001e2000c101906 */
[C---:B------:R-:W-:Y:S01]  /*2fea0*/  FADD.FTZ R252, -R194.reuse, R77 ;  /* 0x0000004dc2fc7221 */ /* 0x040fe20000010100 */
[----:B------:R-:W-:Y:S01]  /*2feb0*/  PRMT R77, RZ, 0x5410, R97 ;  /* 0x00005410ff4d7816 */ /* 0x000fe20000000061 */
[----:B--2---:R-:W-:Y:S02]  /*2fec0*/  FFMA.FTZ R198, R195, R198, R203 ;  /* 0x000000c6c3c67223 */ /* 0x004fe400000100cb */
[----:B---3--:R-:W-:Y:S02]  /*2fed0*/  FFMA.FTZ R199, R197, R199, R202 ;  /* 0x000000c7c5c77223 */ /* 0x008fe400000100ca */
[----:B------:R-:W2:Y:S03]  /*2fee0*/  LDL R202, [R1+0xbc] ;  /* 0x0000bc0001ca7983 */ /* 0x000ea60000100800 */
[----:B0-----:R-:W-:Y:S01]  /*2fef0*/  F2FP.BF16.PACK_AB R80, R199, R198 ;  /* 0x000000c6c750723e */ /* 0x001fe200000010ff */
[----:B------:R-:W-:Y:S01]  /*2ff00*/  FADD.FTZ R199, -R194, R82 ;  /* 0x00000052c2c77221 */ /* 0x000fe20000010100 */
[----:B------:R-:W3:Y:S03]  /*2ff10*/  LDL R198, [R1+0xc0] ;  /* 0x0000c00001c67983 */ /* 0x000ee60000100800 */
[----:B------:R-:W-:-:S04]  /*2ff20*/  FMUL.FTZ R199, R196, R199 ;  /* 0x000000c7c4c77220 */ /* 0x000fc80000410000 */
[----:B----4-:R-:W-:Y:S02]  /*2ff30*/  FFMA.FTZ R77, R199, R77, R15 ;  /* 0x0000004dc74d7223 */ /* 0x010fe4000001000f */
[----:B------:R-:W4:Y:S01]  /*2ff40*/  LDL R15, [R1+0xb0] ;  /* 0x0000b000010f7983 */ /* 0x000f220000100800 */
[----:B------:R-:W-:Y:S01]  /*2ff50*/  FADD.FTZ R203, -R194, R76 ;  /* 0x0000004cc2cb7221 */ /* 0x000fe20000010100 */
[--C-:B------:R-:W-:Y:S01]  /*2ff60*/  PRMT R82, RZ, 0x5410, R98.reuse ;  /* 0x00005410ff527816 */ /* 0x100fe20000000062 */
[C---:B------:R-:W-:Y:S01]  /*2ff70*/  FMUL.FTZ R252, R196.reuse, R252 ;  /* 0x000000fcc4fc7220 */ /* 0x040fe20000410000 */
[----:B------:R-:W-:Y:S01]  /*2ff80*/  PRMT R76, RZ, 0x7610, R98 ;  /* 0x00007610ff4c7816 */ /* 0x000fe20000000062 */
[----:B------:R-:W-:-:S04]  /*2ff90*/  FMUL.FTZ R203, R196, R203 ;  /* 0x000000cbc4cb7220 */ /* 0x000fc80000410000 */
[----:B------:R-:W-:Y:S02]  /*2ffa0*/  FFMA.FTZ R76, R252, R76, R17 ;  /* 0x0000004cfc4c7223 */ /* 0x000fe40000010011 */
[C---:B------:R-:W-:Y:S01]  /*2ffb0*/  FADD.FTZ R78, -R194.reuse, R78 ;  /* 0x0000004ec24e7221 */ /* 0x040fe20000010100 */
[----:B------:R-:W4:Y:S01]  /*2ffc0*/  LDL R17, [R1+0x34] ;  /* 0x0000340001117983 */ /* 0x000f220000100800 */
[C---:B------:R-:W-:Y:S02]  /*2ffd0*/  FADD.FTZ R79, -R194.reuse, R79 ;  /* 0x0000004fc24f7221 */ /* 0x040fe40000010100 */
[----:B------:R-:W-:Y:S01]  /*2ffe0*/  FADD.FTZ R201, -R194, R83 ;  /* 0x00000053c2c97221 */ /* 0x000fe20000010100 */
[----:B------:R-:W-:Y:S01]  /*2fff0*/  PRMT R83, RZ, 0x5410, R99 ;  /* 0x00005410ff537816 */ /* 0x000fe20000000063 */
[C---:B------:R-:W-:Y:S02]  /*30000*/  FMUL.FTZ R78, R196.reuse, R78 ;  /* 0x0000004ec44e7220 */ /* 0x040fe40000410000 */
[C---:B------:R-:W-:Y:S01]  /*30010*/  FMUL.FTZ R79, R196.reuse, R79 ;  /* 0x0000004fc44f7220 */ /* 0x040fe20000410000 */
[----:B------:R-:W-:Y:S01]  /*30020*/  PRMT R81, RZ, 0x7610, R97 ;  /* 0x00007610ff517816 */ /* 0x000fe20000000061 */
[----:B------:R-:W-:-:S02]  /*30030*/  FMUL.FTZ R201, R196, R201 ;  /* 0x000000c9c4c97220 */ /* 0x000fc40000410000 */
[----:B------:R-:W-:Y:S02]  /*30040*/  FFMA.FTZ R83, R78, R83, R16 ;  /* 0x000000534e537223 */ /* 0x000fe40000010010 */
[----:B------:R-:W4:Y:S01]  /*30050*/  LDL R16, [R1+0x30] ;  /* 0x0000300001107983 */ /* 0x000f220000100800 */
[----:B--2---:R-:W-:-:S05]  /*30060*/  FFMA.FTZ R82, R203, R82, R202 ;  /* 0x00000052cb527223 */ /* 0x004fca00000100ca */
[----:B------:R-:W-:Y:S02]  /*30070*/  F2FP.BF16.PACK_AB R82, R76, R82 ;  /* 0x000000524c52723e */ /* 0x000fe400000010ff */
[----:B------:R-:W-:Y:S01]  /*30080*/  PRMT R76, RZ, 0x7610, R99 ;  /* 0x00007610ff4c7816 */ /* 0x000fe20000000063 */
[----:B------:R-:W-:Y:S02]  /*30090*/  IMAD.SHL.U32 R202, R181, 0x10, RZ ;  /* 0x00000010b5ca7824 */ /* 0x000fe400078e00ff */
[----:B---3--:R-:W-:Y:S01]  /*300a0*/  FFMA.FTZ R81, R201, R81, R198 ;  /* 0x00000051c9517223 */ /* 0x008fe200000100c6 */
[----:B------:R-:W-:-:S04]  /*300b0*/  SHF.R.U32.HI R198, RZ, 0x1c, R181 ;  /* 0x0000001cffc67819 */ /* 0x000fc800000116b5 */
[----:B------:R-:W-:Y:S01]  /*300c0*/  F2FP.BF16.PACK_AB R81, R81, R77 ;  /* 0x0000004d5151723e */ /* 0x000fe200000010ff */
[----:B----4-:R-:W-:Y:S02]  /*300d0*/  FFMA.FTZ R76, R79, R76, R15 ;  /* 0x0000004c4f4c7223 */ /* 0x010fe4000001000f */
[----:B------:R-:W2:Y:S03]  /*300e0*/  LDL R15, [R1+0x3c] ;  /* 0x00003c00010f7983 */ /* 0x000ea60000100800 */
[----:B------:R-:W-:Y:S02]  /*300f0*/  F2FP.BF16.PACK_AB R83, R76, R83 ;  /* 0x000000534c53723e */ /* 0x000fe400000010ff */
[----:B------:R-:W-:-:S04]  /*30100*/  IADD3 R76, P0, R202, c[0x0][0x208], RZ ;  /* 0x00008200ca4c7a10 */ /* 0x000fc80007f1e0ff */
[----:B------:R-:W-:-:S05]  /*30110*/  IADD3.X R77, R198, c[0x0][0x20c], RZ, P0, !PT ;  /* 0x00008300c64d7a10 */ /* 0x000fca00007fe4ff */
[----:B------:R0:W-:Y:S04]  /*30120*/  STG.E.128 [R76.64], R80 ;  /* 0x000000504c007986 */ /* 0x0001e8000c101d06 */
[----:B0-----:R-:W3:Y:S04]  /*30130*/  LDL R77, [R1+0x38] ;  /* 0x00003800014d7983 */ /* 0x001ee80000100800 */
[----:B------:R-:W4:Y:S04]  /*30140*/  LDL R80, [R1+0x44] ;  /* 0x0000440001507983 */ /* 0x000f280000100800 */
[----:B------:R-:W4:Y:S04]  /*30150*/  LDL R83, [R1+0x48] ;  /* 0x0000480001537983 */ /* 0x000f280000100800 */
[----:B------:R-:W4:Y:S04]  /*30160*/  LDL R81, [R1+0x40] ;  /* 0x0000400001517983 */ /* 0x000f280000100800 */
[----:B------:R-:W4:Y:S01]  /*30170*/  LDL R82, [R1+0x64] ;  /* 0x0000640001527983 */ /* 0x000f220000100800 */
[----:B------:R-:W-:-:S05]  /*30180*/  PRMT R76, RZ, 0x5410, R159 ;  /* 0x00005410ff4c7816 */ /* 0x000fca000000009f */
[----:B------:R-:W-:Y:S01]  /*30190*/  FFMA.FTZ R78, R78, R76, R17 ;  /* 0x0000004c4e4e7223 */ /* 0x000fe20000010011 */
[----:B------:R-:W-:Y:S01]  /*301a0*/  PRMT R76, RZ, 0x7610, R159 ;  /* 0x00007610ff4c7816 */ /* 0x000fe2000000009f */
[----:B------:R0:W5:Y:S04]  /*301b0*/  LDL.LU R17, [R1+0xd8] ;  /* 0x0000d80001117983 */ /* 0x0001680000300800 */
[----:B------:R-:W-:Y:S01]  /*301c0*/  FFMA.FTZ R79, R79, R76, R16 ;  /* 0x0000004c4f4f7223 */ /* 0x000fe20000010010 */
[--C-:B------:R-:W-:Y:S01]  /*301d0*/  PRMT R76, RZ, 0x5410, R158.reuse ;  /* 0x00005410ff4c7816 */ /* 0x100fe2000000009e */
[----:B------:R0:W5:Y:S03]  /*301e0*/  LDL.LU R16, [R1+0xd4] ;  /* 0x0000d40001107983 */ /* 0x0001660000300800 */
[----:B------:R-:W-:Y:S01]  /*301f0*/  F2FP.BF16.PACK_AB R79, R79, R78 ;  /* 0x0000004e4f4f723e */ /* 0x000fe200000010ff */
[----:B--2---:R-:W-:Y:S01]  /*30200*/  FFMA.FTZ R203, R203, R76, R15 ;  /* 0x0000004ccbcb7223 */ /* 0x004fe2000001000f */
[----:B------:R-:W-:Y:S01]  /*30210*/  PRMT R76, RZ, 0x7610, R158 ;  /* 0x00007610ff4c7816 */ /* 0x000fe2000000009e */
[----:B------:R0:W5:Y:S04]  /*30220*/  LDL.LU R15, [R1+0xd0] ;  /* 0x0000d000010f7983 */ /* 0x0001680000300800 */
[----:B---3--:R-:W-:Y:S01]  /*30230*/  FFMA.FTZ R76, R252, R76, R77 ;  /* 0x0000004cfc4c7223 */ /* 0x008fe2000001004d */
[----:B------:R-:W-:Y:S01]  /*30240*/  PRMT R77, RZ, 0x5410, R157 ;  /* 0x00005410ff4d7816 */ /* 0x000fe2000000009d */
[----:B------:R-:W2:Y:S04]  /*30250*/  LDL R252, [R1+0xa0] ;  /* 0x0000a00001fc7983 */ /* 0x000ea80000100800 */
[----:B----4-:R-:W-:Y:S01]  /*30260*/  FFMA.FTZ R77, R199, R77, R80 ;  /* 0x0000004dc74d7223 */ /* 0x010fe20000010050 */
[----:B------:R-:W-:Y:S01]  /*30270*/  PRMT R80, RZ, 0x7610, R156 ;  /* 0x00007610ff507816 */ /* 0x000fe2000000009c */
[----:B------:R-:W3:Y:S01]  /*30280*/  LDL R199, [R1+0x98] ;  /* 0x0000980001c77983 */ /* 0x000ee20000100800 */
[----:B------:R-:W-:-:S02]  /*30290*/  F2FP.BF16.PACK_AB R78, R76, R203 ;  /* 0x000000cb4c4e723e */ /* 0x000fc400000010ff */
[----:B------:R-:W-:Y:S01]  /*302a0*/  PRMT R76, RZ, 0x7610, R157 ;  /* 0x00007610ff4c7816 */ /* 0x000fe2000000009d */
[----:B------:R-:W-:Y:S01]  /*302b0*/  FFMA.FTZ R197, R197, R80, R83 ;  /* 0x00000050c5c57223 */ /* 0x000fe20000010053 */
[----:B------:R-:W4:Y:S04]  /*302c0*/  LDL R203, [R1+0x9c] ;  /* 0x00009c0001cb7983 */ /* 0x000f280000100800 */
[----:B------:R-:W2:Y:S01]  /*302d0*/  LDL R83, [R1+0xac] ;  /* 0x0000ac0001537983 */ /* 0x000ea20000100800 */
[----:B------:R-:W-:Y:S01]  /*302e0*/  FFMA.FTZ R201, R201, R76, R81 ;  /* 0x0000004cc9c97223 */ /* 0x000fe20000010051 */
[----:B------:R-:W-:-:S05]  /*302f0*/  PRMT R76, RZ, 0x5410, R156 ;  /* 0x00005410ff4c7816 */ /* 0x000fca000000009c */
[----:B------:R-:W-:Y:S02]  /*30300*/  FFMA.FTZ R76, R195, R76, R82 ;  /* 0x0000004cc34c7223 */ /* 0x000fe40000010052 */
[----:B------:R-:W3:Y:S01]  /*30310*/  LDL R82, [R1+0xa8] ;  /* 0x0000a80001527983 */ /* 0x000ee20000100800 */
[----:B------:R-:W-:-:S03]  /*30320*/  F2FP.BF16.PACK_AB R77, R201, R77 ;  /* 0x0000004dc94d723e */ /* 0x000fc600000010ff */
[----:B------:R-:W4:Y:S04]  /*30330*/  LDL R201, [R1+0xa4] ;  /* 0x0000a40001c97983 */ /* 0x000f280000100800 */
[----:B------:R-:W4:Y:S01]  /*30340*/  LDL R195, [R1+0x94] ;  /* 0x0000940001c37983 */ /* 0x000f220000100800 */
[----:B------:R-:W-:Y:S02]  /*30350*/  IADD3 R80, P0, R202, c[0x0][0x210], RZ ;  /* 0x00008400ca507a10 */ /* 0x000fe40007f1e0ff */
[----:B------:R-:W-:Y:S01]  /*30360*/  F2FP.BF16.PACK_AB R76, R197, R76 ;  /* 0x0000004cc54c723e */ /* 0x000fe200000010ff */
[----:B------:R-:W-:Y:S01]  /*30370*/  FADD.FTZ R74, -R194, R74 ;  /* 0x0000004ac24a7221 */ /* 0x000fe20000010100 */
[----:B------:R-:W-:Y:S01]  /*30380*/  IADD3.X R81, R198, c[0x0][0x214], RZ, P0, !PT ;  /* 0x00008500c6517a10 */ /* 0x000fe200007fe4ff */
[C---:B------:R-:W-:Y:S01]  /*30390*/  FADD.FTZ R68, -R194.reuse, R68 ;  /* 0x00000044c2447221 */ /* 0x040fe20000010100 */
[----:B------:R-:W4:Y:S04]  /*303a0*/  LDL R202, [R1+0x10] ;  /* 0x0000100001ca7983 */ /* 0x000f280000100800 */
[----:B------:R1:W-:Y:S04]  /*303b0*/  STG.E.128 [R80.64], R76 ;  /* 0x0000004c50007986 */ /* 0x0003e8000c101d06 */
[----:B------:R-:W4:Y:S04]  /*303c0*/  LDL R197, [R1+0x20] ;  /* 0x0000200001c57983 */ /* 0x000f280000100800 */
[----:B------:R-:W4:Y:S01]  /*303d0*/  LDL R198, [R1+0x24] ;  /* 0x0000240001c67983 */ /* 0x000f220000100800 */
[----:B-1----:R-:W-:Y:S01]  /*303e0*/  FADD.FTZ R77, -R194, R72 ;  /* 0x00000048c24d7221 */ /* 0x002fe20000010100 */
[----:B------:R-:W-:-:S03]  /*303f0*/  PRMT R72, RZ, 0x5410, R152 ;  /* 0x00005410ff487816 */ /* 0x000fc60000000098 */
[----:B------:R-:W-:Y:S02]  /*30400*/  FMUL.FTZ R77, R196, R77 ;  /* 0x0000004dc44d7220 */ /* 0x000fe40000410000 */
[----:B------:R-:W-:Y:S01]  /*30410*/  FADD.FTZ R78, -R194, R73 ;  /* 0x00000049c24e7221 */ /* 0x000fe20000010100 */
[----:B------:R-:W-:-:S03]  /*30420*/  PRMT R73, RZ, 0x7610, R152 ;  /* 0x00007610ff497816 */ /* 0x000fc60000000098 */
[----:B------:R-:W-:Y:S02]  /*30430*/  FMUL.FTZ R78, R196, R78 ;  /* 0x0000004ec44e7220 */ /* 0x000fe40000410000 */
[----:B------:R-:W-:Y:S02]  /*30440*/  FADD.FTZ R81, -R194, R71 ;  /* 0x00000047c2517221 */ /* 0x000fe40000010100 */
[----:B------:R-:W-:Y:S01]  /*30450*/  FMUL.FTZ R71, R196, R74 ;  /* 0x0000004ac4477220 */ /* 0x000fe20000410000 */
[--C-:B------:R-:W-:Y:S02]  /*30460*/  PRMT R74, RZ, 0x5410, R154.reuse ;  /* 0x00005410ff4a7816 */ /* 0x100fe4000000009a */
[----:B------:R-:W-:Y:S01]  /*30470*/  PRMT R76, RZ, 0x5410, R153 ;  /* 0x00005410ff4c7816 */ /* 0x000fe20000000099 */
[----:B------:R-:W-:Y:S01]  /*30480*/  FADD.FTZ R80, -R194, R69 ;  /* 0x00000045c2507221 */ /* 0x000fe20000010100 */
[----:B------:R-:W-:-:S03]  /*30490*/  PRMT R69, RZ, 0x7610, R154 ;  /* 0x00007610ff457816 */ /* 0x000fc6000000009a */
[----:B------:R-:W-:Y:S02]  /*304a0*/  FMUL.FTZ R80, R196, R80 ;  /* 0x00000050c4507220 */ /* 0x000fe40000410000 */
[----:B------:R-:W-:Y:S01]  /*304b0*/  FADD.FTZ R79, -R194, R75 ;  /* 0x0000004bc24f7221 */ /* 0x000fe20000010100 */
[----:B------:R-:W-:Y:S01]  /*304c0*/  PRMT R75, RZ, 0x5410, R155 ;  /* 0x00005410ff4b7816 */ /* 0x000fe2000000009b */
[----:B--2---:R-:W-:Y:S02]  /*304d0*/  FFMA.FTZ R72, R77, R72, R83 ;  /* 0x000000484d487223 */ /* 0x004fe40000010053 */
[----:B------:R-:W2:Y:S01]  /*304e0*/  LDL R83, [R1+0x90] ;  /* 0x0000900001537983 */ /* 0x000ea20000100800 */
[----:B---3--:R-:W-:Y:S02]  /*304f0*/  FFMA.FTZ R73, R78, R73, R82 ;  /* 0x000000494e497223 */ /* 0x008fe40000010052 */
[----:B------:R-:W-:Y:S02]  /*30500*/  FADD.FTZ R82, -R194, R70 ;  /* 0x00000046c2527221 */ /* 0x000fe40000010100 */
[----:B------:R-:W-:-:S04]  /*30510*/  FMUL.FTZ R70, R196, R68 ;  /* 0x00000044c4467220 */ /* 0x000fc80000410000 */
[----:B----4-:R-:W-:Y:S02]  /*30520*/  FFMA.FTZ R74, R70, R74, R203 ;  /* 0x0000004a464a7223 */ /* 0x010fe400000100cb */
[----:B------:R-:W3:Y:S01]  /*30530*/  LDL R203, [R1+0x14] ;  /* 0x0000140001cb7983 */ /* 0x000ee20000100800 */
[----:B------:R-:W-:-:S03]  /*30540*/  FFMA.FTZ R76, R71, R76, R201 ;  /* 0x0000004c474c7223 */ /* 0x000fc600000100c9 */
[----:B------:R-:W4:Y:S01]  /*30550*/  LDL R201, [R1+0x1c] ;  /* 0x00001c0001c97983 */ /* 0x000f220000100800 */
[----:B------:R-:W-:-:S03]  /*30560*/  FFMA.FTZ R69, R80, R69, R199 ;  /* 0x0000004550457223 */ /* 0x000fc600000100c7 */
[----:B------:R-:W3:Y:S01]  /*30570*/  LDL R199, [R1+0x18] ;  /* 0x0000180001c77983 */ /* 0x000ee20000100800 */
[----:B------:R-:W-:-:S04]  /*30580*/  FMUL.FTZ R82, R196, R82 ;  /* 0x00000052c4527220 */ /* 0x000fc80000410000 */
[----:B------:R-:W-:Y:S02]  /*30590*/  FFMA.FTZ R75, R82, R75, R195 ;  /* 0x0000004b524b7223 */ /* 0x000fe400000100c3 */
[----:B------:R-:W3:Y:S01]  /*305a0*/  LDL R195, [R1+0x2c] ;  /* 0x00002c0001c37983 */ /* 0x000ee20000100800 */
[----:B------:R-:W-:Y:S01]  /*305b0*/  F2FP.BF16.PACK_AB R72, R73, R72 ;  /* 0x000000484948723e */ /* 0x000fe200000010ff */
[C---:B------:R-:W-:Y:S01]  /*305c0*/  FMUL.FTZ R79, R196.reuse, R79 ;  /* 0x0000004fc44f7220 */ /* 0x040fe20000410000 */
[----:B------:R-:W-:Y:S01]  /*305d0*/  PRMT R73, RZ, 0x7610, R153 ;  /* 0x00007610ff497816 */ /* 0x000fe20000000099 */
[----:B------:R-:W-:Y:S01]  /*305e0*/  FMUL.FTZ R81, R196, R81 ;  /* 0x00000051c4517220 */ /* 0x000fe20000410000 */
[----:B------:R-:W-:-:S03]  /*305f0*/  PRMT R68, RZ, 0x7610, R155 ;  /* 0x00007610ff447816 */ /* 0x000fc6000000009b */
[----:B------:R-:W-:Y:S01]  /*30600*/  FFMA.FTZ R73, R79, R73, R252 ;  /* 0x000000494f497223 */ /* 0x000fe200000100fc */
[----:B------:R-:W-:-:S04]  /*30610*/  F2FP.BF16.PACK_AB R74, R69, R74 ;  /* 0x0000004a454a723e */ /* 0x000fc800000010ff */
[----:B------:R-:W-:Y:S01]  /*30620*/  F2FP.BF16.PACK_AB R73, R73, R76 ;  /* 0x0000004c4949723e */ /* 0x000fe200000010ff */
[----:B------:R-:W-:Y:S02]  /*30630*/  IMAD.MOV.U32 R76, RZ, RZ, 0x10 ;  /* 0x00000010ff4c7424 */ /* 0x000fe400078e00ff */
[----:B--2---:R-:W-:Y:S02]  /*30640*/  FFMA.FTZ R68, R81, R68, R83 ;  /* 0x0000004451447223 */ /* 0x004fe40000010053 */
[----:B------:R-:W2:Y:S03]  /*30650*/  LDL R83, [R1+0x28] ;  /* 0x0000280001537983 */ /* 0x000ea60000100800 */
[----:B------:R-:W-:Y:S01]  /*30660*/  F2FP.BF16.PACK_AB R75, R68, R75 ;  /* 0x0000004b444b723e */ /* 0x000fe200000010ff */
[----:B------:R-:W-:-:S05]  /*30670*/  IMAD.WIDE.U32 R68, R193, R76, c[0x0][0x208] ;  /* 0x00008200c1447625 */ /* 0x000fca00078e004c */
[----:B------:R1:W-:Y:S02]  /*30680*/  STG.E.128 [R68.64], R72 ;  /* 0x0000004844007986 */ /* 0x0003e4000c101d06 */
[----:B-1----:R-:W-:Y:S02]  /*30690*/  PRMT R68, RZ, 0x5410, R151 ;  /* 0x00005410ff447816 */ /* 0x002fe40000000097 */
[----:B------:R-:W2:Y:S03]  /*306a0*/  LDL R75, [R1+0x70] ;  /* 0x00007000014b7983 */ /* 0x000ea60000100800 */
[----:B---3--:R-:W-:Y:S01]  /*306b0*/  FFMA.FTZ R82, R82, R68, R203 ;  /* 0x0000004452527223 */ /* 0x008fe200000100cb */
[----:B------:R-:W-:Y:S01]  /*306c0*/  PRMT R68, RZ, 0x7610, R151 ;  /* 0x00007610ff447816 */ /* 0x000fe20000000097 */
[----:B------:R-:W3:Y:S04]  /*306d0*/  LDL R74, [R1+0x88] ;  /* 0x00008800014a7983 */ /* 0x000ee80000100800 */
[----:B------:R-:W-:Y:S01]  /*306e0*/  FFMA.FTZ R81, R81, R68, R202 ;  /* 0x0000004451517223 */ /* 0x000fe200000100ca */
[----:B------:R-:W-:-:S05]  /*306f0*/  PRMT R68, RZ, 0x5410, R150 ;  /* 0x00005410ff447816 */ /* 0x000fca0000000096 */
[----:B----4-:R-:W-:Y:S01]  /*30700*/  FFMA.FTZ R70, R70, R68, R201 ;  /* 0x0000004446467223 */ /* 0x010fe200000100c9 */
[----:B------:R-:W-:-:S05]  /*30710*/  PRMT R68, RZ, 0x7610, R150 ;  /* 0x00007610ff447816 */ /* 0x000fca0000000096 */
[----:B------:R-:W-:Y:S01]  /*30720*/  FFMA.FTZ R80, R80, R68, R199 ;  /* 0x0000004450507223 */ /* 0x000fe200000100c7 */
[----:B------:R-:W-:Y:S01]  /*30730*/  PRMT R68, RZ, 0x7610, R149 ;  /* 0x00007610ff447816 */ /* 0x000fe20000000095 */
[----:B------:R-:W4:Y:S04]  /*30740*/  LDL R199, [R1+0x8c] ;  /* 0x00008c0001c77983 */ /* 0x000f280000100800 */
[----:B------:R-:W-:Y:S01]  /*30750*/  FFMA.FTZ R79, R79, R68, R197 ;  /* 0x000000444f4f7223 */ /* 0x000fe200000100c5 */
[----:B------:R-:W-:Y:S01]  /*30760*/  PRMT R68, RZ, 0x5410, R148 ;  /* 0x00005410ff447816 */ /* 0x000fe20000000094 */
[----:B------:R-:W3:Y:S04]  /*30770*/  LDL R197, [R1+0x80] ;  /* 0x0000800001c57983 */ /* 0x000ee80000100800 */
[----:B------:R-:W-:-:S02]  /*30780*/  FFMA.FTZ R68, R77, R68, R195 ;  /* 0x000000444d447223 */ /* 0x000fc400000100c3 */
[----:B------:R-:W3:Y:S01]  /*30790*/  LDL R77, [R1+0x74] ;  /* 0x00007400014d7983 */ /* 0x000ee20000100800 */
[----:B------:R-:W-:-:S03]  /*307a0*/  PRMT R69, RZ, 0x5410, R149 ;  /* 0x00005410ff457816 */ /* 0x000fc60000000095 */
[----:B------:R-:W4:Y:S02]  /*307b0*/  LDL R195, [R1+0x7c] ;  /* 0x00007c0001c37983 */ /* 0x000f240000100800 */
[----:B------:R-:W-:Y:S01]  /*307c0*/  FFMA.FTZ R69, R71, R69, R198 ;  /* 0x0000004547457223 */ /* 0x000fe200000100c6 */
[----:B------:R-:W-:Y:S01]  /*307d0*/  PRMT R71, RZ, 0x7610, R148 ;  /* 0x00007610ff477816 */ /* 0x000fe20000000094 */
[----:B------:R-:W4:Y:S01]  /*307e0*/  LDL R198, [R1+0x84] ;  /* 0x0000840001c67983 */ /* 0x000f220000100800 */
[----:B------:R-:W-:Y:S01]  /*307f0*/  F2FP.BF16.PACK_AB R70, R80, R70 ;  /* 0x000000465046723e */ /* 0x000fe200000010ff */
[----:B------:R-:W-:Y:S01]  /*30800*/  IMAD.WIDE.U32 R72, R193, R76, c[0x0][0x210] ;  /* 0x00008400c1487625 */ /* 0x000fe200078e004c */
[----:B------:R-:W-:Y:S01]  /*30810*/  F2FP.BF16.PACK_AB R69, R79, R69 ;  /* 0x000000454f45723e */ /* 0x000fe200000010ff */
[----:B------:R-:W4:Y:S02]  /*30820*/  LDL R80, [R1] ;  /* 0x0000000001507983 */ /* 0x000f240000100800 */
[----:B------:R-:W-:-:S02]  /*30830*/  FADD.FTZ R62, -R194, R62 ;  /* 0x0000003ec23e7221 */ /* 0x000fc40000010100 */
[----:B------:R-:W4:Y:S02]  /*30840*/  LDL R79, [R1+0x8] ;  /* 0x00000800014f7983 */ /* 0x000f240000100800 */
[----:B------:R-:W-:Y:S02]  /*30850*/  FMUL.FTZ R62, R196, R62 ;  /* 0x0000003ec43e7220 */ /* 0x000fe40000410000 */
[----:B------:R-:W-:Y:S01]  /*30860*/  FADD.FTZ R66, -R194, R66 ;  /* 0x00000042c2427221 */ /* 0x000fe20000010100 */
[----:B------:R-:W4:Y:S01]  /*30870*/  LDL R193, [R1+0x4] ;  /* 0x0000040001c17983 */ /* 0x000f220000100800 */
[----:B--2---:R-:W-:-:S03]  /*30880*/  FFMA.FTZ R78, R78, R71, R83 ;  /* 0x000000474e4e7223 */ /* 0x004fc60000010053 */
[----:B------:R-:W2:Y:S01]  /*30890*/  LDL R83, [R1+0x78] ;  /* 0x0000780001537983 */ /* 0x000ea20000100800 */
[----:B------:R-:W-:Y:S02]  /*308a0*/  F2FP.BF16.PACK_AB R71, R81, R82 ;  /* 0x000000525147723e */ /* 0x000fe400000010ff */
[----:B------:R-:W-:Y:S01]  /*308b0*/  F2FP.BF16.PACK_AB R68, R78, R68 ;  /* 0x000000444e44723e */ /* 0x000fe200000010ff */
[C---:B------:R-:W-:Y:S01]  /*308c0*/  FADD.FTZ R38, -R194.reuse, R38 ;  /* 0x00000026c2267221 */ /* 0x040fe20000010100 */
[----:B------:R-:W2:Y:S04]  /*308d0*/  LDL R78, [R1+0x60] ;  /* 0x00006000014e7983 */ /* 0x000ea80000100800 */
[----:B------:R1:W-:Y:S01]  /*308e0*/  STG.E.128 [R72.64], R68 ;  /* 0x0000004448007986 */ /* 0x0003e2000c101d06 */
[----:B------:R-:W-:-:S02]  /*308f0*/  FADD.FTZ R28, -R194, R28 ;  /* 0x0000001cc21c7221 */ /* 0x000fc40000010100 */
[C---:B------:R-:W-:Y:S01]  /*30900*/  FADD.FTZ R47, -R194.reuse, R47 ;  /* 0x0000002fc22f7221 */ /* 0x040fe20000010100 */
[----:B------:R-:W2:Y:S01]  /*30910*/  LDL R82, [R1+0x58] ;  /* 0x0000580001527983 */ /* 0x000ea20000100800 */
[C---:B------:R-:W-:Y:S02]  /*30920*/  FADD.FTZ R37, -R194.reuse, R37 ;  /* 0x00000025c2257221 */ /* 0x040fe40000010100 */
[C---:B------:R-:W-:Y:S01]  /*30930*/  FADD.FTZ R32, -R194.reuse, R32 ;  /* 0x00000020c2207221 */ /* 0x040fe20000010100 */
[----:B------:R-:W2:Y:S01]  /*30940*/  LDL R81, [R1+0x54] ;  /* 0x0000540001517983 */ /* 0x000ea20000100800 */
[C---:B-1----:R-:W-:Y:S02]  /*30950*/  FADD.FTZ R72, -R194.reuse, R63 ;  /* 0x0000003fc2487221 */ /* 0x042fe40000010100 */
[----:B------:R-:W-:Y:S01]  /*30960*/  FADD.FTZ R70, -R194, R60 ;  /* 0x0000003cc2467221 */ /* 0x000fe20000010100 */
[----:B------:R-:W-:Y:S01]  /*30970*/  PRMT R60, RZ, 0x7610, R147 ;  /* 0x00007610ff3c7816 */ /* 0x000fe20000000093 */
[----:B------:R-:W-:-:S02]  /*30980*/  FMUL.FTZ R72, R196, R72 ;  /* 0x00000048c4487220 */ /* 0x000fc40000410000 */
[----:B------:R-:W-:Y:S01]  /*30990*/  FADD.FTZ R73, -R194, R67 ;  /* 0x00000043c2497221 */ /* 0x000fe20000010100 */
[----:B------:R-:W-:Y:S01]  /*309a0*/  PRMT R67, RZ, 0x5410, R147 ;  /* 0x00005410ff437816 */ /* 0x000fe20000000093 */
[----:B------:R-:W-:Y:S02]  /*309b0*/  FFMA.FTZ R60, R72, R60, R75 ;  /* 0x0000003c483c7223 */ /* 0x000fe4000001004b */
[----:B------:R-:W2:Y:S02]  /*309c0*/  LDL R75, [R1+0xc] ;  /* 0x00000c00014b7983 */ /* 0x000ea40000100800 */
[----:B---3--:R-:W-:Y:S02]  /*309d0*/  FFMA.FTZ R67, R62, R67, R77 ;  /* 0x000000433e437223 */ /* 0x008fe4000001004d */
[----:B------:R-:W3:Y:S01]  /*309e0*/  LDL R77, [R1+0x50] ;  /* 0x00005000014d7983 */ /* 0x000ee20000100800 */
[C---:B------:R-:W-:Y:S02]  /*309f0*/  FADD.FTZ R68, -R194.reuse, R64 ;  /* 0x00000040c2447221 */ /* 0x040fe40000010100 */
[----:B------:R-:W-:Y:S01]  /*30a00*/  FADD.FTZ R69, -R194, R65 ;  /* 0x00000041c2457221 */ /* 0x000fe20000010100 */
[--C-:B------:R-:W-:Y:S01]  /*30a10*/  PRMT R64, RZ, 0x5410, R144.reuse ;  /* 0x00005410ff407816 */ /* 0x100fe20000000090 */
[C---:B------:R-:W-:Y:S01]  /*30a20*/  FMUL.FTZ R68, R196.reuse, R68 ;  /* 0x00000044c4447220 */ /* 0x040fe20000410000 */
[----:B------:R-:W-:Y:S01]  /*30a30*/  PRMT R65, RZ, 0x7610, R144 ;  /* 0x00007610ff417816 */ /* 0x000fe20000000090 */
[----:B------:R-:W-:-:S02]  /*30a40*/  FMUL.FTZ R69, R196, R69 ;  /* 0x00000045c4457220 */ /* 0x000fc40000410000 */
[----:B----4-:R-:W-:Y:S02]  /*30a50*/  FFMA.FTZ R64, R68, R64, R199 ;  /* 0x0000004044407223 */ /* 0x010fe400000100c7 */
[----:B------:R-:W-:Y:S02]  /*30a60*/  FFMA.FTZ R65, R69, R65, R74 ;  /* 0x0000004145417223 */ /* 0x000fe4000001004a */
[----:B------:R-:W-:Y:S01]  /*30a70*/  FADD.FTZ R71, -R194, R61 ;  /* 0x0000003dc2477221 */ /* 0x000fe20000010100 */
[--C-:B------:R-:W-:Y:S01]  /*30a80*/  PRMT R61, RZ, 0x7610, R146.reuse ;  /* 0x00007610ff3d7816 */ /* 0x100fe20000000092 */
[C---:B------:R-:W-:Y:S01]  /*30a90*/  FMUL.FTZ R63, R196.reuse, R66 ;  /* 0x00000042c43f7220 */ /* 0x040fe20000410000 */
[----:B------:R-:W-:Y:S01]  /*30aa0*/  F2FP.BF16.PACK_AB R64, R65, R64 ;  /* 0x000000404140723e */ /* 0x000fe200000010ff */
[C---:B------:R-:W-:Y:S01]  /*30ab0*/  FMUL.FTZ R70, R196.reuse, R70 ;  /* 0x00000046c4467220 */ /* 0x040fe20000410000 */
[----:B------:R-:W-:Y:S01]  /*30ac0*/  PRMT R66, RZ, 0x5410, R146 ;  /* 0x00005410ff427816 */ /* 0x000fe20000000092 */
[C---:B------:R-:W-:Y:S01]  /*30ad0*/  FMUL.FTZ R71, R196.reuse, R71 ;  /* 0x00000047c4477220 */ /* 0x040fe20000410000 */
[--C-:B------:R-:W-:Y:S01]  /*30ae0*/  PRMT R74, RZ, 0x5410, R145.reuse ;  /* 0x00005410ff4a7816 */ /* 0x100fe20000000091 */
[----:B------:R-:W-:Y:S01]  /*30af0*/  FMUL.FTZ R73, R196, R73 ;  /* 0x00000049c4497220 */ /* 0x000fe20000410000 */
[----:B------:R-:W-:Y:S01]  /*30b00*/  PRMT R65, RZ, 0x7610, R145 ;  /* 0x00007610ff417816 */ /* 0x000fe20000000091 */
[----:B------:R-:W-:-:S02]  /*30b10*/  FFMA.FTZ R66, R70, R66, R195 ;  /* 0x0000004246427223 */ /* 0x000fc400000100c3 */
[----:B------:R-:W-:Y:S02]  /*30b20*/  FFMA.FTZ R74, R63, R74, R198 ;  /* 0x0000004a3f4a7223 */ /* 0x000fe400000100c6 */
[----:B------:R-:W-:Y:S01]  /*30b30*/  FFMA.FTZ R65, R73, R65, R197 ;  /* 0x0000004149417223 */ /* 0x000fe200000100c5 */
[----:B------:R-:W-:-:S04]  /*30b40*/  F2FP.BF16.PACK_AB R67, R60, R67 ;  /* 0x000000433c43723e */ /* 0x000fc800000010ff */
[----:B------:R-:W-:Y:S01]  /*30b50*/  F2FP.BF16.PACK_AB R65, R65, R74 ;  /* 0x0000004a4141723e */ /* 0x000fe200000010ff */
[----:B------:R-:W-:-:S04]  /*30b60*/  FADD.FTZ R54, -R194, R54 ;  /* 0x00000036c2367221 */ /* 0x000fc80000010100 */
[----:B------:R-:W-:Y:S02]  /*30b70*/  FMUL.FTZ R54, R196, R54 ;  /* 0x00000036c4367220 */ /* 0x000fe40000410000 */
[----:B--2---:R-:W-:Y:S02]  /*30b80*/  FFMA.FTZ R61, R71, R61, R83 ;  /* 0x0000003d473d7223 */ /* 0x004fe40000010053 */
[----:B------:R-:W2:Y:S03]  /*30b90*/  LDL R83, [R1+0x4c] ;  /* 0x00004c0001537983 */ /* 0x000ea60000100800 */
[----:B------:R-:W-:Y:S01]  /*30ba0*/  F2FP.BF16.PACK_AB R66, R61, R66 ;  /* 0x000000423d42723e */ /* 0x000fe200000010ff */
[----:B------:R-:W-:-:S05]  /*30bb0*/  IMAD.WIDE.U32 R60, R192, R76, c[0x0][0x208] ;  /* 0x00008200c03c7625 */ /* 0x000fca00078e004c */
[----:B------:R1:W-:Y:S02]  /*30bc0*/  STG.E.128 [R60.64], R64 ;  /* 0x000000403c007986 */ /* 0x0003e4000c101d06 */
[C---:B-1----:R-:W-:Y:S02]  /*30bd0*/  FMUL.FTZ R64, R196.reuse, R38 ;  /* 0x00000026c4407220 */ /* 0x042fe40000410000 */
[C---:B------:R-:W-:Y:S01]  /*30be0*/  FMUL.FTZ R38, R196.reuse, R28 ;  /* 0x0000001cc4267220 */ /* 0x040fe20000410000 */
[----:B------:R-:W-:Y:S01]  /*30bf0*/  PRMT R28, RZ, 0x7610, R143 ;  /* 0x00007610ff1c7816 */ /* 0x000fe2000000008f */
[C---:B------:R-:W-:Y:S02]  /*30c00*/  FMUL.FTZ R61, R196.reuse, R47 ;  /* 0x0000002fc43d7220 */ /* 0x040fe40000410000 */
[C---:B------:R-:W-:Y:S02]  /*30c10*/  FMUL.FTZ R47, R196.reuse, R37 ;  /* 0x00000025c42f7220 */ /* 0x040fe40000410000 */
[----:B------:R-:W-:Y:S01]  /*30c20*/  FMUL.FTZ R37, R196, R32 ;  /* 0x00000020c4257220 */ /* 0x000fe20000410000 */
[----:B------:R-:W-:Y:S01]  /*30c30*/  PRMT R32, RZ, 0x5410, R140 ;  /* 0x00005410ff207816 */ /* 0x000fe2000000008c */
[----:B------:R-:W-:Y:S01]  /*30c40*/  FFMA.FTZ R72, R72, R28, R248 ;  /* 0x0000001c48487223 */ /* 0x000fe200000100f8 */
[----:B------:R-:W-:-:S03]  /*30c50*/  PRMT R28, RZ, 0x7610, R142 ;  /* 0x00007610ff1c7816 */ /* 0x000fc6000000008e */
[----:B------:R-:W-:Y:S01]  /*30c60*/  FFMA.FTZ R68, R68, R32, R75 ;  /* 0x0000002044447223 */ /* 0x000fe2000001004b */
[----:B------:R-:W-:Y:S02]  /*30c70*/  PRMT R75, RZ, 0x7610, R140 ;  /* 0x00007610ff4b7816 */ /* 0x000fe4000000008c */
[----:B------:R-:W-:Y:S01]  /*30c80*/  PRMT R32, RZ, 0x5410, R139 ;  /* 0x00005410ff207816 */ /* 0x000fe2000000008b */
[----:B------:R-:W-:Y:S01]  /*30c90*/  FFMA.FTZ R71, R71, R28, R250 ;  /* 0x0000001c47477223 */ /* 0x000fe200000100fa */
[----:B------:R-:W-:Y:S01]  /*30ca0*/  PRMT R28, RZ, 0x7610, R141 ;  /* 0x00007610ff1c7816 */ /* 0x000fe2000000008d */
[----:B------:R-:W-:Y:S02]  /*30cb0*/  FFMA.FTZ R75, R69, R75, R79 ;  /* 0x0000004b454b7223 */ /* 0x000fe4000001004f */
[----:B------:R-:W4:Y:S02]  /*30cc0*/  LDL R79, [R1+0x68] ;  /* 0x00006800014f7983 */ /* 0x000f240000100800 */
[----:B------:R-:W-:-:S02]  /*30cd0*/  FFMA.FTZ R28, R73, R28, R80 ;  /* 0x0000001c491c7223 */ /* 0x000fc40000010050 */
[----:B------:R-:W4:Y:S01]  /*30ce0*/  LDL R80, [R1+0x5c] ;  /* 0x00005c0001507983 */ /* 0x000f220000100800 */
[----:B---3--:R-:W-:-:S03]  /*30cf0*/  FFMA.FTZ R32, R54, R32, R77 ;  /* 0x0000002036207223 */ /* 0x008fc6000001004d */
[----:B------:R-:W3:Y:S01]  /*30d00*/  LDL R77, [R1+0x6c] ;  /* 0x00006c00014d7983 */ /* 0x000ee20000100800 */
[C---:B------:R-:W-:Y:S02]  /*30d10*/  FADD.FTZ R39, -R194.reuse, R39 ;  /* 0x00000027c2277221 */ /* 0x040fe40000010100 */
[C---:B------:R-:W-:Y:S02]  /*30d20*/  FADD.FTZ R29, -R194.reuse, R29 ;  /* 0x0000001dc21d7221 */ /* 0x040fe40000010100 */
[C---:B------:R-:W-:Y:S02]  /*30d30*/  FADD.FTZ R30, -R194.reuse, R30 ;  /* 0x0000001ec21e7221 */ /* 0x040fe40000010100 */
[----:B------:R-:W-:Y:S02]  /*30d40*/  FADD.FTZ R31, -R194, R31 ;  /* 0x0000001fc21f7221 */ /* 0x000fe40000010100 */
[C---:B------:R-:W-:Y:S02]  /*30d50*/  FMUL.FTZ R65, R196.reuse, R39 ;  /* 0x00000027c4417220 */ /* 0x040fe40000410000 */
        /* <DEDUP_REMOVED lines=8> */
[----:B------:R-:W-:Y:S02]  /*30de0*/  FADD.FTZ R33, -R194, R33 ;  /* 0x00000021c2217221 */ /* 0x000fe40000010100 */
[----:B------:R-:W-:Y:S02]  /*30df0*/  FFMA.FTZ R29, R63, R29, R193 ;  /* 0x0000001d3f1d7223 */ /* 0x000fe400000100c1 */
[----:B------:R-:W-:Y:S02]  /*30e00*/  FMUL.FTZ R60, R196, R46 ;  /* 0x0000002ec43c7220 */ /* 0x000fe40000410000 */
[----:B------:R-:W-:Y:S02]  /*30e10*/  FFMA.FTZ R31, R62, R31, R249 ;  /* 0x0000001f3e1f7223 */ /* 0x000fe400000100f9 */
[----:B------:R-:W-:-:S02]  /*30e20*/  FFMA.FTZ R30, R70, R30, R251 ;  /* 0x0000001e461e7223 */ /* 0x000fc400000100fb */
[C---:B------:R-:W-:Y:S02]  /*30e30*/  FMUL.FTZ R46, R196.reuse, R36 ;  /* 0x00000024c42e7220 */ /* 0x040fe40000410000 */
[----:B------:R-:W-:Y:S01]  /*30e40*/  FMUL.FTZ R36, R196, R33 ;  /* 0x00000021c4247220 */ /* 0x000fe20000410000 */
[----:B------:R-:W-:Y:S01]  /*30e50*/  PRMT R33, RZ, 0x5410, R135 ;  /* 0x00005410ff217816 */ /* 0x000fe20000000087 */
[----:B------:R-:W-:Y:S01]  /*30e60*/  FADD.FTZ R58, -R194, R58 ;  /* 0x0000003ac23a7221 */ /* 0x000fe20000010100 */
[----:B------:R-:W-:Y:S01]  /*30e70*/  F2FP.BF16.PACK_AB R29, R28, R29 ;  /* 0x0000001d1c1d723e */ /* 0x000fe200000010ff */
[----:B------:R-:W-:Y:S01]  /*30e80*/  IMAD.WIDE.U32 R192, R192, R76, c[0x0][0x210] ;  /* 0x00008400c0c07625 */ /* 0x000fe200078e004c */
[----:B------:R-:W-:Y:S02]  /*30e90*/  F2FP.BF16.PACK_AB R31, R72, R31 ;  /* 0x0000001f481f723e */ /* 0x000fe400000010ff */
[----:B------:R-:W-:Y:S01]  /*30ea0*/  F2FP.BF16.PACK_AB R30, R71, R30 ;  /* 0x0000001e471e723e */ /* 0x000fe200000010ff */
[C---:B------:R-:W-:Y:S01]  /*30eb0*/  FADD.FTZ R52, -R194.reuse, R52 ;  /* 0x00000034c2347221 */ /* 0x040fe20000010100 */
[----:B------:R-:W-:Y:S01]  /*30ec0*/  F2FP.BF16.PACK_AB R28, R75, R68 ;  /* 0x000000444b1c723e */ /* 0x000fe200000010ff */
[C---:B------:R-:W-:Y:S01]  /*30ed0*/  FADD.FTZ R55, -R194.reuse, R55 ;  /* 0x00000037c2377221 */ /* 0x040fe20000010100 */
[----:B------:R-:W-:Y:S01]  /*30ee0*/  PRMT R72, RZ, 0x5410, R137 ;  /* 0x00005410ff487816 */ /* 0x000fe20000000089 */
[C---:B------:R-:W-:Y:S01]  /*30ef0*/  FADD.FTZ R56, -R194.reuse, R56 ;  /* 0x00000038c2387221 */ /* 0x040fe20000010100 */
[----:B------:R-:W-:Y:S01]  /*30f00*/  PRMT R73, RZ, 0x7610, R135 ;  /* 0x00007610ff497816 */ /* 0x000fe20000000087 */
[----:B------:R-:W-:Y:S01]  /*30f10*/  FADD.FTZ R57, -R194, R57 ;  /* 0x00000039c2397221 */ /* 0x000fe20000010100 */
[----:B------:R-:W-:Y:S01]  /*30f20*/  PRMT R69, RZ, 0x5410, R138 ;  /* 0x00005410ff457816 */ /* 0x000fe2000000008a */
[----:B------:R-:W-:Y:S01]  /*30f30*/  FFMA.FTZ R54, R54, R33, R241 ;  /* 0x0000002136367223 */ /* 0x000fe200000100f1 */
[----:B------:R-:W-:Y:S01]  /*30f40*/  PRMT R33, RZ, 0x7610, R139 ;  /* 0x00007610ff217816 */ /* 0x000fe2000000008b */
[C---:B------:R-:W-:Y:S01]  /*30f50*/  FMUL.FTZ R58, R196.reuse, R58 ;  /* 0x0000003ac43a7220 */ /* 0x040fe20000410000 */
[----:B------:R-:W-:Y:S01]  /*30f60*/  PRMT R63, RZ, 0x5410, R134 ;  /* 0x00005410ff3f7816 */ /* 0x000fe20000000086 */
[C---:B------:R-:W-:Y:S01]  /*30f70*/  FMUL.FTZ R52, R196.reuse, R52 ;  /* 0x00000034c4347220 */ /* 0x040fe20000410000 */
[----:B------:R1:W-:Y:S01]  /*30f80*/  STG.E.128 [R192.64], R28 ;  /* 0x0000001cc0007986 */ /* 0x0003e2000c101d06 */
[----:B------:R-:W-:-:S02]  /*30f90*/  FMUL.FTZ R55, R196, R55 ;  /* 0x00000037c4377220 */ /* 0x000fc40000410000 */
[----:B------:R-:W-:Y:S02]  /*30fa0*/  FADD.FTZ R59, -R194, R59 ;  /* 0x0000003bc23b7221 */ /* 0x000fe40000010100 */
[C---:B------:R-:W-:Y:S02]  /*30fb0*/  FMUL.FTZ R56, R196.reuse, R56 ;  /* 0x00000038c4387220 */ /* 0x040fe40000410000 */
[----:B------:R-:W-:Y:S02]  /*30fc0*/  FMUL.FTZ R57, R196, R57 ;  /* 0x00000039c4397220 */ /* 0x000fe40000410000 */
[----:B------:R-:W-:Y:S01]  /*30fd0*/  FFMA.FTZ R72, R58, R72, R78 ;  /* 0x000000483a487223 */ /* 0x000fe2000001004e */
[----:B------:R-:W-:Y:S01]  /*30fe0*/  PRMT R78, RZ, 0x7610, R137 ;  /* 0x00007610ff4e7816 */ /* 0x000fe20000000089 */
[----:B------:R-:W-:Y:S02]  /*30ff0*/  FFMA.FTZ R73, R55, R73, R240 ;  /* 0x0000004937497223 */ /* 0x000fe400000100f0 */
[----:B------:R-:W-:-:S02]  /*31000*/  FFMA.FTZ R69, R52, R69, R82 ;  /* 0x0000004534457223 */ /* 0x000fc40000010052 */
[----:B------:R-:W-:Y:S01]  /*31010*/  FFMA.FTZ R63, R52, R63, R243 ;  /* 0x0000003f343f7223 */ /* 0x000fe200000100f3 */
[--C-:B-1----:R-:W-:Y:S02]  /*31020*/  PRMT R28, RZ, 0x5410, R136.reuse ;  /* 0x00005410ff1c7816 */ /* 0x102fe40000000088 */
[----:B------:R-:W-:Y:S01]  /*31030*/  PRMT R29, RZ, 0x7610, R136 ;  /* 0x00007610ff1d7816 */ /* 0x000fe20000000088 */
[----:B------:R-:W-:Y:S01]  /*31040*/  FADD.FTZ R53, -R194, R53 ;  /* 0x00000035c2357221 */ /* 0x000fe20000010100 */
[----:B------:R-:W-:Y:S01]  /*31050*/  PRMT R52, RZ, 0x7610, R133 ;  /* 0x00007610ff347816 */ /* 0x000fe20000000085 */
[----:B------:R-:W-:Y:S01]  /*31060*/  FMUL.FTZ R59, R196, R59 ;  /* 0x0000003bc43b7220 */ /* 0x000fe20000410000 */
[----:B------:R-:W-:Y:S01]  /*31070*/  PRMT R30, RZ, 0x5410, R127 ;  /* 0x00005410ff1e7816 */ /* 0x000fe2000000007f */
[C---:B------:R-:W-:Y:S01]  /*31080*/  FADD.FTZ R50, -R194.reuse, R50 ;  /* 0x00000032c2327221 */ /* 0x040fe20000010100 */
[----:B------:R-:W-:Y:S01]  /*31090*/  PRMT R70, RZ, 0x7610, R138 ;  /* 0x00007610ff467816 */ /* 0x000fe2000000008a */
[----:B------:R-:W-:-:S02]  /*310a0*/  FADD.FTZ R44, -R194, R44 ;  /* 0x0000002cc22c7221 */ /* 0x000fc40000010100 */
[----:B------:R-:W-:Y:S02]  /*310b0*/  FADD.FTZ R45, -R194, R45 ;  /* 0x0000002dc22d7221 */ /* 0x000fe40000010100 */
[C---:B------:R-:W-:Y:S01]  /*310c0*/  FMUL.FTZ R53, R196.reuse, R53 ;  /* 0x00000035c4357220 */ /* 0x040fe20000410000 */
[--C-:B------:R-:W-:Y:S01]  /*310d0*/  PRMT R68, RZ, 0x5410, R130.reuse ;  /* 0x00005410ff447816 */ /* 0x100fe20000000082 */
[C---:B------:R-:W-:Y:S01]  /*310e0*/  FMUL.FTZ R50, R196.reuse, R50 ;  /* 0x00000032c4327220 */ /* 0x040fe20000410000 */
[----:B------:R-:W-:Y:S01]  /*310f0*/  PRMT R71, RZ, 0x7610, R130 ;  /* 0x00007610ff477816 */ /* 0x000fe20000000082 */
[C---:B------:R-:W-:Y:S02]  /*31100*/  FMUL.FTZ R44, R196.reuse, R44 ;  /* 0x0000002cc42c7220 */ /* 0x040fe40000410000 */
[----:B------:R-:W-:Y:S02]  /*31110*/  FMUL.FTZ R45, R196, R45 ;  /* 0x0000002dc42d7220 */ /* 0x000fe40000410000 */
[----:B------:R-:W-:-:S02]  /*31120*/  FADD.FTZ R51, -R194, R51 ;  /* 0x00000033c2337221 */ /* 0x000fc40000010100 */
[----:B------:R-:W-:Y:S02]  /*31130*/  FFMA.FTZ R70, R53, R70, R81 ;  /* 0x0000004635467223 */ /* 0x000fe40000010051 */
[----:B------:R-:W-:Y:S02]  /*31140*/  FFMA.FTZ R68, R44, R68, R231 ;  /* 0x000000442c447223 */ /* 0x000fe400000100e7 */
[----:B------:R-:W-:Y:S02]  /*31150*/  FFMA.FTZ R71, R45, R71, R229 ;  /* 0x000000472d477223 */ /* 0x000fe400000100e5 */
[----:B------:R-:W-:Y:S01]  /*31160*/  FMUL.FTZ R51, R196, R51 ;  /* 0x00000033c4337220 */ /* 0x000fe20000410000 */
[----:B------:R-:W-:-:S05]  /*31170*/  PRMT R75, RZ, 0x5410, R132 ;  /* 0x00005410ff4b7816 */ /* 0x000fca0000000084 */
[----:B------:R-:W-:Y:S01]  /*31180*/  FFMA.FTZ R75, R56, R75, R247 ;  /* 0x0000004b384b7223 */ /* 0x000fe200000100f7 */
[----:B------:R-:W-:Y:S02]  /*31190*/  PRMT R74, RZ, 0x7610, R134 ;  /* 0x00007610ff4a7816 */ /* 0x000fe40000000086 */
[----:B------:R-:W-:-:S03]  /*311a0*/  PRMT R62, RZ, 0x5410, R133 ;  /* 0x00005410ff3e7816 */ /* 0x000fc60000000085 */
[----:B------:R-:W-:Y:S02]  /*311b0*/  FFMA.FTZ R74, R53, R74, R242 ;  /* 0x0000004a354a7223 */ /* 0x000fe400000100f2 */
[----:B------:R-:W-:Y:S02]  /*311c0*/  FFMA.FTZ R62, R58, R62, R245 ;  /* 0x0000003e3a3e7223 */ /* 0x000fe400000100f5 */
[C---:B------:R-:W-:Y:S02]  /*311d0*/  FADD.FTZ R48, -R194.reuse, R48 ;  /* 0x00000030c2307221 */ /* 0x040fe40000010100 */
[----:B------:R-:W-:Y:S01]  /*311e0*/  FADD.FTZ R49, -R194, R49 ;  /* 0x00000031c2317221 */ /* 0x000fe20000010100 */
[--C-:B------:R-:W-:Y:S01]  /*311f0*/  PRMT R82, RZ, 0x5410, R128.reuse ;  /* 0x00005410ff527816 */ /* 0x100fe20000000080 */
[C---:B------:R-:W-:Y:S01]  /*31200*/  FMUL.FTZ R48, R196.reuse, R48 ;  /* 0x00000030c4307220 */ /* 0x040fe20000410000 */
[----:B------:R-:W-:Y:S01]  /*31210*/  PRMT R192, RZ, 0x7610, R128 ;  /* 0x00007610ffc07816 */ /* 0x000fe20000000080 */
[----:B------:R-:W-:Y:S01]  /*31220*/  FMUL.FTZ R49, R196, R49 ;  /* 0x00000031c4317220 */ /* 0x000fe20000410000 */
[----:B------:R-:W-:Y:S01]  /*31230*/  PRMT R58, RZ, 0x7610, R131 ;  /* 0x00007610ff3a7816 */ /* 0x000fe20000000083 */
[----:B------:R-:W-:-:S02]  /*31240*/  FFMA.FTZ R82, R48, R82, R239 ;  /* 0x0000005230527223 */ /* 0x000fc400000100ef */
[----:B------:R-:W-:Y:S01]  /*31250*/  FFMA.FTZ R192, R49, R192, R237 ;  /* 0x000000c031c07223 */ /* 0x000fe200000100ed */
[----:B------:R-:W-:Y:S01]  /*31260*/  PRMT R53, RZ, 0x7610, R127 ;  /* 0x00007610ff357816 */ /* 0x000fe2000000007f */
[C---:B------:R-:W-:Y:S02]  /*31270*/  FFMA.FTZ R58, R61.reuse, R58, R225 ;  /* 0x0000003a3d3a7223 */ /* 0x040fe400000100e1 */
[C---:B------:R-:W-:Y:S02]  /*31280*/  FADD.FTZ R35, -R194.reuse, R35 ;  /* 0x00000023c2237221 */ /* 0x040fe40000010100 */
[----:B------:R-:W-:Y:S02]  /*31290*/  FADD.FTZ R166, -R194, R166 ;  /* 0x000000a6c2a67221 */ /* 0x000fe40000010100 */
[----:B------:R-:W-:Y:S02]  /*312a0*/  FMUL.FTZ R35, R196, R35 ;  /* 0x00000023c4237220 */ /* 0x000fe40000410000 */
[----:B------:R-:W-:-:S02]  /*312b0*/  FFMA.FTZ R53, R61, R53, R224 ;  /* 0x000000353d357223 */ /* 0x000fc400000100e0 */
[----:B------:R-:W-:Y:S02]  /*312c0*/  FMUL.FTZ R166, R196, R166 ;  /* 0x000000a6c4a67220 */ /* 0x000fe40000410000 */
[C---:B------:R-:W-:Y:S02]  /*312d0*/  FADD.FTZ R167, -R194.reuse, R167 ;  /* 0x000000a7c2a77221 */ /* 0x040fe40000010100 */
[----:B------:R-:W-:Y:S02]  /*312e0*/  FADD.FTZ R42, -R194, R42 ;  /* 0x0000002ac22a7221 */ /* 0x000fe40000010100 */
[----:B------:R-:W-:Y:S02]  /*312f0*/  FMUL.FTZ R167, R196, R167 ;  /* 0x000000a7c4a77220 */ /* 0x000fe40000410000 */
[----:B------:R-:W-:Y:S02]  /*31300*/  FADD.FTZ R164, -R194, R164 ;  /* 0x000000a4c2a47221 */ /* 0x000fe40000010100 */
[----:B------:R-:W-:-:S02]  /*31310*/  FMUL.FTZ R42, R196, R42 ;  /* 0x0000002ac42a7220 */ /* 0x000fc40000410000 */
[----:B------:R-:W-:Y:S02]  /*31320*/  FADD.FTZ R43, -R194, R43 ;  /* 0x0000002bc22b7221 */ /* 0x000fe40000010100 */
[----:B------:R-:W-:Y:S02]  /*31330*/  FMUL.FTZ R164, R196, R164 ;  /* 0x000000a4c4a47220 */ /* 0x000fe40000410000 */
[----:B------:R-:W-:Y:S02]  /*31340*/  FADD.FTZ R165, -R194, R165 ;  /* 0x000000a5c2a57221 */ /* 0x000fe40000010100 */
[----:B------:R-:W-:Y:S02]  /*31350*/  FMUL.FTZ R43, R196, R43 ;  /* 0x0000002bc42b7220 */ /* 0x000fe40000410000 */
[----:B------:R-:W-:Y:S02]  /*31360*/  FADD.FTZ R40, -R194, R40 ;  /* 0x00000028c2287221 */ /* 0x000fe40000010100 */
[----:B--2---:R-:W-:Y:S01]  /*31370*/  FFMA.FTZ R33, R55, R33, R83 ;  /* 0x0000002137217223 */ /* 0x004fe20000010053 */
[----:B------:R-:W-:-:S05]  /*31380*/  PRMT R55, RZ, 0x5410, R131 ;  /* 0x00005410ff377816 */ /* 0x000fca0000000083 */
[C---:B------:R-:W-:Y:S02]  /*31390*/  FFMA.FTZ R55, R60.reuse, R55, R227 ;  /* 0x000000373c377223 */ /* 0x040fe400000100e3 */
[----:B------:R-:W-:Y:S01]  /*313a0*/  FFMA.FTZ R60, R60, R30, R226 ;  /* 0x0000001e3c3c7223 */ /* 0x000fe200000100e2 */
[----:B------:R-:W-:Y:S02]  /*313b0*/  PRMT R30, RZ, 0x5410, R126 ;  /* 0x00005410ff1e7816 */ /* 0x000fe4000000007e */
[----:B------:R-:W-:Y:S02]  /*313c0*/  PRMT R83, RZ, 0x7610, R129 ;  /* 0x00007610ff537816 */ /* 0x000fe40000000081 */
[----:B------:R-:W-:Y:S01]  /*313d0*/  F2FP.BF16.PACK_AB R31, R33, R32 ;  /* 0x00000020211f723e */ /* 0x000fe200000010ff */
[----:B------:R-:W-:Y:S01]  /*313e0*/  FFMA.FTZ R44, R44, R30, R230 ;  /* 0x0000001e2c2c7223 */ /* 0x000fe200000100e6 */
[----:B------:R-:W-:Y:S01]  /*313f0*/  F2FP.BF16.PACK_AB R30, R70, R69 ;  /* 0x00000045461e723e */ /* 0x000fe200000010ff */
[----:B------:R-:W-:-:S04]  /*31400*/  IMAD.WIDE.U32 R32, R191, R76, c[0x0][0x208] ;  /* 0x00008200bf207625 */ /* 0x000fc800078e004c */
[----:B------:R-:W-:Y:S02]  /*31410*/  FFMA.FTZ R83, R51, R83, R233 ;  /* 0x0000005333537223 */ /* 0x000fe400000100e9 */
[----:B----4-:R-:W-:Y:S02]  /*31420*/  FFMA.FTZ R29, R57, R29, R79 ;  /* 0x0000001d391d7223 */ /* 0x010fe4000001004f */
[C---:B------:R-:W-:Y:S01]  /*31430*/  FFMA.FTZ R78, R59.reuse, R78, R80 ;  /* 0x0000004e3b4e7223 */ /* 0x040fe20000010050 */
[----:B------:R-:W-:Y:S01]  /*31440*/  PRMT R80, RZ, 0x5410, R129 ;  /* 0x00005410ff507816 */ /* 0x000fe20000000081 */
[----:B------:R-:W-:Y:S01]  /*31450*/  FFMA.FTZ R59, R59, R52, R244 ;  /* 0x000000343b3b7223 */ /* 0x000fe200000100f4 */
[----:B------:R-:W-:Y:S01]  /*31460*/  PRMT R52, RZ, 0x7610, R126 ;  /* 0x00007610ff347816 */ /* 0x000fe2000000007e */
[----:B---3--:R-:W-:-:S05]  /*31470*/  FFMA.FTZ R28, R56, R28, R77 ;  /* 0x0000001c381c7223 */ /* 0x008fca000001004d */
[----:B------:R-:W-:Y:S02]  /*31480*/  F2FP.BF16.PACK_AB R28, R29, R28 ;  /* 0x0000001c1d1c723e */ /* 0x000fe400000010ff */
[--C-:B------:R-:W-:Y:S01]  /*31490*/  PRMT R29, RZ, 0x5410, R125.reuse ;  /* 0x00005410ff1d7816 */ /* 0x100fe2000000007d */
[----:B------:R-:W-:Y:S01]  /*314a0*/  FFMA.FTZ R52, R45, R52, R228 ;  /* 0x000000342d347223 */ /* 0x000fe200000100e4 */
[----:B------:R-:W-:Y:S01]  /*314b0*/  PRMT R45, RZ, 0x7610, R125 ;  /* 0x00007610ff2d7816 */ /* 0x000fe2000000007d */
[C---:B------:R-:W-:Y:S02]  /*314c0*/  FFMA.FTZ R80, R50.reuse, R80, R235 ;  /* 0x0000005032507223 */ /* 0x040fe400000100eb */
[----:B------:R-:W-:Y:S01]  /*314d0*/  FFMA.FTZ R50, R50, R29, R234 ;  /* 0x0000001d32327223 */ /* 0x000fe200000100ea */
[----:B------:R-:W-:Y:S01]  /*314e0*/  F2FP.BF16.PACK_AB R29, R78, R72 ;  /* 0x000000484e1d723e */ /* 0x000fe200000010ff */
[----:B------:R-:W-:Y:S01]  /*314f0*/  FFMA.FTZ R51, R51, R45, R232 ;  /* 0x0000002d33337223 */ /* 0x000fe200000100e8 */
[----:B------:R-:W-:-:S03]  /*31500*/  PRMT R45, RZ, 0x5410, R123 ;  /* 0x00005410ff2d7816 */ /* 0x000fc6000000007b */
[----:B------:R1:W-:Y:S01]  /*31510*/  STG.E.128 [R32.64], R28 ;  /* 0x0000001c20007986 */ /* 0x0003e2000c101d06 */
[----:B------:R-:W-:Y:S01]  /*31520*/  PRMT R56, RZ, 0x5410, R122 ;  /* 0x00005410ff387816 */ /* 0x000fe2000000007a */
[----:B------:R-:W-:Y:S01]  /*31530*/  FFMA.FTZ R45, R64, R45, R211 ;  /* 0x0000002d402d7223 */ /* 0x000fe200000100d3 */
[----:B------:R-:W-:Y:S02]  /*31540*/  PRMT R77, RZ, 0x7610, R132 ;  /* 0x00007610ff4d7816 */ /* 0x000fe40000000084 */
[----:B------:R-:W-:Y:S01]  /*31550*/  PRMT R69, RZ, 0x7610, R122 ;  /* 0x00007610ff457816 */ /* 0x000fe2000000007a */
[----:B------:R-:W-:Y:S01]  /*31560*/  FFMA.FTZ R56, R46, R56, R215 ;  /* 0x000000382e387223 */ /* 0x000fe200000100d7 */
[----:B-1----:R-:W-:-:S05]  /*31570*/  PRMT R28, RZ, 0x5410, R119 ;  /* 0x00005410ff1c7816 */ /* 0x002fca0000000077 */
[----:B------:R-:W-:Y:S01]  /*31580*/  FFMA.FTZ R64, R64, R28, R210 ;  /* 0x0000001c40407223 */ /* 0x000fe200000100d2 */
[----:B------:R-:W-:Y:S01]  /*31590*/  PRMT R28, RZ, 0x5410, R118 ;  /* 0x00005410ff1c7816 */ /* 0x000fe20000000076 */
[----:B------:R-:W-:-:S04]  /*315a0*/  FFMA.FTZ R77, R57, R77, R246 ;  /* 0x0000004d394d7223 */ /* 0x000fc800000100f6 */
        /* <DEDUP_REMOVED lines=15> */
[----:B-1----:R-:W-:-:S05]  /*316a0*/  PRMT R28, RZ, 0x5410, R111 ;  /* 0x00005410ff1c7816 */ /* 0x002fca000000006f */
[----:B------:R-:W-:Y:S01]  /*316b0*/  FFMA.FTZ R66, R66, R28, R13 ;  /* 0x0000001c42427223 */ /* 0x000fe2000001000d */
[----:B------:R-:W-:Y:S02]  /*316c0*/  PRMT R28, RZ, 0x7610, R111 ;  /* 0x00007610ff1c7816 */ /* 0x000fe4000000006f */
[----:B------:R-:W-:-:S03]  /*316d0*/  F2FP.BF16.PACK_AB R31, R58, R55 ;  /* 0x000000373a1f723e */ /* 0x000fc600000010ff */
[----:B------:R-:W-:Y:S01]  /*316e0*/  FFMA.FTZ R67, R67, R28, R14 ;  /* 0x0000001c43437223 */ /* 0x000fe2000001000e */
[----:B------:R-:W-:Y:S02]  /*316f0*/  F2FP.BF16.PACK_AB R28, R192, R82 ;  /* 0x00000052c01c723e */ /* 0x000fe400000010ff */
[----:B------:R-:W-:Y:S02]  /*31700*/  PRMT R82, RZ, 0x7610, R113 ;  /* 0x00007610ff527816 */ /* 0x000fe40000000071 */
[----:B------:R-:W-:Y:S02]  /*31710*/  PRMT R58, RZ, 0x5410, R107 ;  /* 0x00005410ff3a7816 */ /* 0x000fe4000000006b */
[----:B------:R-:W-:Y:S01]  /*31720*/  PRMT R32, RZ, 0x5410, R103 ;  /* 0x00005410ff207816 */ /* 0x000fe20000000067 */
[C---:B------:R-:W-:Y:S02]  /*31730*/  FFMA.FTZ R82, R35.reuse, R82, R189 ;  /* 0x0000005223527223 */ /* 0x040fe400000100bd */
[----:B------:R-:W-:Y:S01]  /*31740*/  FFMA.FTZ R63, R35, R63, R187 ;  /* 0x0000003f233f7223 */ /* 0x000fe200000100bb */
[----:B------:R-:W-:Y:S01]  /*31750*/  F2FP.BF16.PACK_AB R35, R53, R60 ;  /* 0x0000003c3523723e */ /* 0x000fe200000010ff */
[C---:B------:R-:W-:Y:S01]  /*31760*/  FFMA.FTZ R58, R166.reuse, R58, R10 ;  /* 0x0000003aa63a7223 */ /* 0x040fe2000001000a */
[----:B------:R-:W-:Y:S01]  /*31770*/  PRMT R60, RZ, 0x7610, R107 ;  /* 0x00007610ff3c7816 */ /* 0x000fe2000000006b */
[----:B------:R-:W-:Y:S01]  /*31780*/  FFMA.FTZ R166, R166, R32, R170 ;  /* 0x00000020a6a67223 */ /* 0x000fe200000100aa */
[----:B------:R-:W-:-:S02]  /*31790*/  PRMT R32, RZ, 0x7610, R103 ;  /* 0x00007610ff207816 */ /* 0x000fc40000000067 */
[--C-:B------:R-:W-:Y:S02]  /*317a0*/  PRMT R70, RZ, 0x5410, R124.reuse ;  /* 0x00005410ff467816 */ /* 0x100fe4000000007c */
[----:B------:R-:W-:Y:S01]  /*317b0*/  PRMT R72, RZ, 0x7610, R124 ;  /* 0x00007610ff487816 */ /* 0x000fe2000000007c */
[C---:B------:R-:W-:Y:S01]  /*317c0*/  FFMA.FTZ R60, R167.reuse, R60, R11 ;  /* 0x0000003ca73c7223 */ /* 0x040fe2000001000b */
[----:B------:R-:W-:Y:S02]  /*317d0*/  PRMT R73, RZ, 0x5410, R121 ;  /* 0x00005410ff497816 */ /* 0x000fe40000000079 */
[----:B------:R-:W-:Y:S01]  /*317e0*/  PRMT R54, RZ, 0x5410, R117 ;  /* 0x00005410ff367816 */ /* 0x000fe20000000075 */
[----:B------:R-:W-:Y:S01]  /*317f0*/  FFMA.FTZ R167, R167, R32, R171 ;  /* 0x00000020a7a77223 */ /* 0x000fe200000100ab */
[----:B------:R-:W-:Y:S02]  /*31800*/  F2FP.BF16.PACK_AB R30, R71, R68 ;  /* 0x00000044471e723e */ /* 0x000fe400000010ff */
[----:B------:R-:W-:Y:S01]  /*31810*/  PRMT R71, RZ, 0x5410, R106 ;  /* 0x00005410ff477816 */ /* 0x000fe2000000006a */
[----:B------:R-:W-:Y:S01]  /*31820*/  FFMA.FTZ R70, R48, R70, R238 ;  /* 0x0000004630467223 */ /* 0x000fe200000100ee */
        /* <DEDUP_REMOVED lines=10> */
[----:B------:R-:W-:Y:S01]  /*318d0*/  F2FP.BF16.PACK_AB R29, R83, R80 ;  /* 0x00000050531d723e */ /* 0x000fe200000010ff */
[----:B------:R-:W-:Y:S01]  /*318e0*/  FMUL.FTZ R165, R196, R165 ;  /* 0x000000a5c4a57220 */ /* 0x000fe20000410000 */
        /* <DEDUP_REMOVED lines=9> */
[----:B------:R-:W-:Y:S01]  /*31980*/  FADD.FTZ R163, -R194, R163 ;  /* 0x000000a3c2a37221 */ /* 0x000fe20000010100 */
[----:B------:R-:W-:Y:S01]  /*31990*/  PRMT R59, RZ, 0x5410, R116 ;  /* 0x00005410ff3b7816 */ /* 0x000fe20000000074 */
[----:B------:R-:W-:-:S02]  /*319a0*/  FMUL.FTZ R40, R196, R40 ;  /* 0x00000028c4287220 */ /* 0x000fc40000410000 */
[C---:B------:R-:W-:Y:S02]  /*319b0*/  FFMA.FTZ R80, R165.reuse, R80, R9 ;  /* 0x00000050a5507223 */ /* 0x040fe40000010009 */
[----:B------:R-:W-:Y:S01]  /*319c0*/  FFMA.FTZ R165, R165, R32, R169 ;  /* 0x00000020a5a57223 */ /* 0x000fe200000100a9 */
[----:B------:R-:W-:Y:S01]  /*319d0*/  F2FP.BF16.PACK_AB R32, R72, R70 ;  /* 0x000000464820723e */ /* 0x000fe200000010ff */
[C---:B------:R-:W-:Y:S01]  /*319e0*/  FFMA.FTZ R83, R37.reuse, R83, R207 ;  /* 0x0000005325537223 */ /* 0x040fe200000100cf */
[----:B------:R-:W-:Y:S01]  /*319f0*/  PRMT R72, RZ, 0x7610, R105 ;  /* 0x00007610ff487816 */ /* 0x000fe20000000069 */
[----:B------:R-:W-:Y:S01]  /*31a00*/  FFMA.FTZ R65, R37, R65, R206 ;  /* 0x0000004125417223 */ /* 0x000fe200000100ce */
[----:B------:R-:W-:Y:S01]  /*31a10*/  PRMT R37, RZ, 0x7610, R101 ;  /* 0x00007610ff257816 */ /* 0x000fe20000000065 */
[----:B------:R-:W-:Y:S02]  /*31a20*/  FMUL.FTZ R163, R196, R163 ;  /* 0x000000a3c4a37220 */ /* 0x000fe40000410000 */
[C---:B------:R-:W-:Y:S01]  /*31a30*/  FFMA.FTZ R43, R40.reuse, R43, R223 ;  /* 0x0000002b282b7223 */ /* 0x040fe200000100df */
[----:B------:R-:W-:Y:S01]  /*31a40*/  PRMT R77, RZ, 0x5410, R114 ;  /* 0x00005410ff4d7816 */ /* 0x000fe20000000072 */
[----:B------:R-:W-:Y:S01]  /*31a50*/  FFMA.FTZ R40, R40, R59, R222 ;  /* 0x0000003b28287223 */ /* 0x000fe200000100de */
[----:B------:R-:W-:Y:S01]  /*31a60*/  PRMT R59, RZ, 0x5410, R110 ;  /* 0x00005410ff3b7816 */ /* 0x000fe2000000006e */
[----:B------:R-:W-:-:S02]  /*31a70*/  FADD.FTZ R160, -R194, R160 ;  /* 0x000000a0c2a07221 */ /* 0x000fc40000010100 */
[C---:B------:R-:W-:Y:S02]  /*31a80*/  FFMA.FTZ R72, R163.reuse, R72, R7 ;  /* 0x00000048a3487223 */ /* 0x040fe40000010007 */
[----:B------:R-:W-:Y:S01]  /*31a90*/  FFMA.FTZ R163, R163, R37, R27 ;  /* 0x00000025a3a37223 */ /* 0x000fe2000001001b */
[----:B------:R-:W-:Y:S01]  /*31aa0*/  F2FP.BF16.PACK_AB R37, R42, R73 ;  /* 0x000000492a25723e */ /* 0x000fe200000010ff */
[C---:B------:R-:W-:Y:S01]  /*31ab0*/  FFMA.FTZ R77, R38.reuse, R77, R186 ;  /* 0x0000004d264d7223 */ /* 0x040fe200000100ba */
[----:B------:R-:W-:Y:S01]  /*31ac0*/  PRMT R73, RZ, 0x5410, R104 ;  /* 0x00005410ff497816 */ /* 0x000fe20000000068 */
[----:B------:R-:W-:Y:S01]  /*31ad0*/  FFMA.FTZ R59, R38, R59, R185 ;  /* 0x0000003b263b7223 */ /* 0x000fe200000100b9 */
[----:B------:R-:W-:Y:S01]  /*31ae0*/  PRMT R38, RZ, 0x5410, R100 ;  /* 0x00005410ff267816 */ /* 0x000fe20000000064 */
[----:B------:R-:W-:Y:S01]  /*31af0*/  FADD.FTZ R41, -R194, R41 ;  /* 0x00000029c2297221 */ /* 0x000fe20000010100 */
[----:B------:R-:W-:Y:S01]  /*31b00*/  PRMT R192, RZ, 0x7610, R112 ;  /* 0x00007610ffc07816 */ /* 0x000fe20000000070 */
[----:B------:R-:W-:Y:S01]  /*31b10*/  FMUL.FTZ R160, R196, R160 ;  /* 0x000000a0c4a07220 */ /* 0x000fe20000410000 */
[----:B------:R-:W-:Y:S01]  /*31b20*/  PRMT R68, RZ, 0x7610, R108 ;  /* 0x00007610ff447816 */ /* 0x000fe2000000006c */
[----:B------:R-:W-:Y:S01]  /*31b30*/  FADD.FTZ R162, -R194, R162 ;  /* 0x000000a2c2a27221 */ /* 0x000fe20000010100 */
[----:B------:R-:W-:-:S02]  /*31b40*/  PRMT R78, RZ, 0x7610, R114 ;  /* 0x00007610ff4e7816 */ /* 0x000fc40000000072 */
[----:B------:R-:W-:Y:S01]  /*31b50*/  PRMT R61, RZ, 0x7610, R110 ;  /* 0x00007610ff3d7816 */ /* 0x000fe2000000006e */
[----:B------:R-:W-:Y:S01]  /*31b60*/  FADD.FTZ R161, -R194, R161 ;  /* 0x000000a1c2a17221 */ /* 0x000fe20000010100 */
[----:B------:R-:W-:Y:S01]  /*31b70*/  PRMT R191, RZ, 0x7610, R120 ;  /* 0x00007610ffbf7816 */ /* 0x000fe20000000078 */
[----:B------:R-:W-:Y:S02]  /*31b80*/  FMUL.FTZ R41, R196, R41 ;  /* 0x00000029c4297220 */ /* 0x000fe40000410000 */
[C---:B------:R-:W-:Y:S01]  /*31b90*/  FFMA.FTZ R73, R160.reuse, R73, R4 ;  /* 0x00000049a0497223 */ /* 0x040fe20000010004 */
[----:B------:R-:W-:Y:S01]  /*31ba0*/  PRMT R70, RZ, 0x5410, R105 ;  /* 0x00005410ff467816 */ /* 0x000fe20000000069 */
[----:B------:R-:W-:Y:S01]  /*31bb0*/  FFMA.FTZ R160, R160, R38, R21 ;  /* 0x00000026a0a07223 */ /* 0x000fe20000010015 */
[----:B------:R-:W-:Y:S01]  /*31bc0*/  F2FP.BF16.PACK_AB R38, R69, R56 ;  /* 0x000000384526723e */ /* 0x000fe200000010ff */
[----:B------:R-:W-:Y:S01]  /*31bd0*/  FADD.FTZ R34, -R194, R34 ;  /* 0x00000022c2227221 */ /* 0x000fe20000010100 */
[----:B------:R-:W-:Y:S01]  /*31be0*/  PRMT R69, RZ, 0x7610, R104 ;  /* 0x00007610ff457816 */ /* 0x000fe20000000068 */
[----:B------:R-:W-:-:S02]  /*31bf0*/  FFMA.FTZ R192, R36, R192, R205 ;  /* 0x000000c024c07223 */ /* 0x000fc400000100cd */
[----:B------:R-:W-:Y:S01]  /*31c00*/  FFMA.FTZ R68, R36, R68, R204 ;  /* 0x0000004424447223 */ /* 0x000fe200000100cc */
[----:B------:R-:W-:Y:S01]  /*31c10*/  PRMT R36, RZ, 0x5410, R101 ;  /* 0x00005410ff247816 */ /* 0x000fe20000000065 */
[C---:B------:R-:W-:Y:S02]  /*31c20*/  FMUL.FTZ R162, R196.reuse, R162 ;  /* 0x000000a2c4a27220 */ /* 0x040fe40000410000 */
[C---:B------:R-:W-:Y:S02]  /*31c30*/  FFMA.FTZ R78, R39.reuse, R78, R0 ;  /* 0x0000004e274e7223 */ /* 0x040fe40000010000 */
[----:B------:R-:W-:Y:S01]  /*31c40*/  FFMA.FTZ R61, R39, R61, R12 ;  /* 0x0000003d273d7223 */ /* 0x000fe2000001000c */
[----:B------:R-:W-:Y:S01]  /*31c50*/  PRMT R39, RZ, 0x7610, R100 ;  /* 0x00007610ff277816 */ /* 0x000fe20000000064 */
[C---:B------:R-:W-:Y:S01]  /*31c60*/  FMUL.FTZ R161, R196.reuse, R161 ;  /* 0x000000a1c4a17220 */ /* 0x040fe20000410000 */
[----:B------:R-:W-:Y:S01]  /*31c70*/  PRMT R81, RZ, 0x5410, R113 ;  /* 0x00005410ff517816 */ /* 0x000fe20000000071 */
[----:B------:R-:W-:Y:S01]  /*31c80*/  FFMA.FTZ R191, R41, R191, R221 ;  /* 0x000000bf29bf7223 */ /* 0x000fe200000100dd */
[----:B------:R-:W-:Y:S01]  /*31c90*/  PRMT R62, RZ, 0x5410, R109 ;  /* 0x00005410ff3e7816 */ /* 0x000fe2000000006d */
[----:B------:R-:W-:-:S02]  /*31ca0*/  FMUL.FTZ R34, R196, R34 ;  /* 0x00000022c4227220 */ /* 0x000fc40000410000 */
[C---:B------:R-:W-:Y:S02]  /*31cb0*/  FFMA.FTZ R70, R162.reuse, R70, R6 ;  /* 0x00000046a2467223 */ /* 0x040fe40000010006 */
[----:B------:R-:W-:Y:S01]  /*31cc0*/  FFMA.FTZ R162, R162, R36, R26 ;  /* 0x00000024a2a27223 */ /* 0x000fe2000001001a */
[----:B------:R-:W-:Y:S01]  /*31cd0*/  F2FP.BF16.PACK_AB R36, R191, R43 ;  /* 0x0000002bbf24723e */ /* 0x000fe200000010ff */
[----:B------:R-:W-:Y:S01]  /*31ce0*/  FFMA.FTZ R69, R161, R69, R5 ;  /* 0x00000045a1457223 */ /* 0x000fe20000010005 */
[----:B------:R-:W-:Y:S01]  /*31cf0*/  F2FP.BF16.PACK_AB R43, R49, R64 ;  /* 0x00000040312b723e */ /* 0x000fe200000010ff */
[----:B------:R-:W-:Y:S01]  /*31d00*/  FFMA.FTZ R161, R161, R39, R25 ;  /* 0x00000027a1a17223 */ /* 0x000fe20000010019 */
[----:B------:R-:W-:Y:S01]  /*31d10*/  F2FP.BF16.PACK_AB R39, R48, R45 ;  /* 0x0000002d3027723e */ /* 0x000fe200000010ff */
[C---:B------:R-:W-:Y:S01]  /*31d20*/  FFMA.FTZ R81, R34.reuse, R81, R200 ;  /* 0x0000005122517223 */ /* 0x040fe200000100c8 */
[----:B------:R-:W-:Y:S01]  /*31d30*/  PRMT R79, RZ, 0x7610, R116 ;  /* 0x00007610ff4f7816 */ /* 0x000fe20000000074 */
[----:B------:R-:W-:Y:S01]  /*31d40*/  FFMA.FTZ R62, R34, R62, R190 ;  /* 0x0000003e223e7223 */ /* 0x000fe200000100be */
[----:B------:R-:W-:Y:S01]  /*31d50*/  F2FP.BF16.PACK_AB R34, R52, R44 ;  /* 0x0000002c3422723e */ /* 0x000fe200000010ff */
[----:B------:R-:W-:Y:S01]  /*31d60*/  IMAD.WIDE.U32 R48, R184, R76, c[0x0][0x208] ;  /* 0x00008200b8307625 */ /* 0x000fe200078e004c */
[----:B------:R-:W-:-:S02]  /*31d70*/  F2FP.BF16.PACK_AB R33, R51, R50 ;  /* 0x000000323321723e */ /* 0x000fc400000010ff */
[----:B------:R-:W-:Y:S01]  /*31d80*/  IADD3 R181, R181, 0xe0, RZ ;  /* 0x000000e0b5b57810 */ /* 0x000fe20007ffe0ff */
[----:B------:R-:W-:Y:S01]  /*31d90*/  IMAD.WIDE.U32 R52, R184, R76, c[0x0][0x210] ;  /* 0x00008400b8347625 */ /* 0x000fe200078e004c */
[----:B------:R-:W-:Y:S03]  /*31da0*/  STG.E.128 [R48.64], R28 ;  /* 0x0000001c30007986 */ /* 0x000fe6000c101d06 */
[----:B------:R-:W-:Y:S01]  /*31db0*/  FFMA.FTZ R79, R41, R79, R220 ;  /* 0x0000004f294f7223 */ /* 0x000fe200000100dc */
[----:B------:R1:W-:Y:S01]  /*31dc0*/  STG.E.128 [R52.64], R32 ;  /* 0x0000002034007986 */ /* 0x0003e2000c101d06 */
[----:B------:R-:W-:Y:S01]  /*31dd0*/  F2FP.BF16.PACK_AB R41, R57, R54 ;  /* 0x000000363929723e */ /* 0x000fe200000010ff */
[C---:B------:R-:W-:Y:S01]  /*31de0*/  IMAD.WIDE.U32 R50, R188.reuse, R76, c[0x0][0x208] ;  /* 0x00008200bc327625 */ /* 0x040fe200078e004c */
[----:B------:R-:W-:Y:S02]  /*31df0*/  F2FP.BF16.PACK_AB R42, R47, R46 ;  /* 0x0000002e2f2a723e */ /* 0x000fe400000010ff */
[----:B------:R-:W-:Y:S01]  /*31e00*/  F2FP.BF16.PACK_AB R40, R79, R40 ;  /* 0x000000284f28723e */ /* 0x000fe200000010ff */
[-C--:B------:R-:W-:Y:S01]  /*31e10*/  IMAD.WIDE.U32 R54, R188, R76.reuse, c[0x0][0x210] ;  /* 0x00008400bc367625 */ /* 0x080fe200078e004c */
[----:B------:R-:W-:Y:S01]  /*31e20*/  F2FP.BF16.PACK_AB R44, R192, R83 ;  /* 0x00000053c02c723e */ /* 0x000fe200000010ff */
[----:B------:R2:W-:Y:S01]  /*31e30*/  STG.E.128 [R50.64], R36 ;  /* 0x0000002432007986 */ /* 0x0005e2000c101d06 */
[----:B------:R-:W-:Y:S01]  /*31e40*/  F2FP.BF16.PACK_AB R45, R82, R81 ;  /* 0x00000051522d723e */ /* 0x000fe200000010ff */
[----:B------:R-:W-:Y:S01]  /*31e50*/  IMAD.WIDE.U32 R56, R182, R76, c[0x0][0x208] ;  /* 0x00008200b6387625 */ /* 0x000fe200078e004c */
[----:B------:R-:W-:-:S03]  /*31e60*/  F2FP.BF16.PACK_AB R46, R78, R77 ;  /* 0x0000004d4e2e723e */ /* 0x000fc600000010ff */
[----:B-1----:R-:W-:Y:S01]  /*31e70*/  IMAD.SHL.U32 R34, R181, 0x10, RZ ;  /* 0x00000010b5227824 */ /* 0x002fe200078e00ff */
[----:B------:R-:W-:Y:S01]  /*31e80*/  SHF.R.U32.HI R181, RZ, 0x1c, R181 ;  /* 0x0000001cffb57819 */ /* 0x000fe200000116b5 */
[----:B------:R1:W-:Y:S01]  /*31e90*/  STG.E.128 [R54.64], R40 ;  /* 0x0000002836007986 */ /* 0x0003e2000c101d06 */
[----:B------:R-:W-:Y:S02]  /*31ea0*/  F2FP.BF16.PACK_AB R47, R75, R74 ;  /* 0x0000004a4b2f723e */ /* 0x000fe400000010ff */
[C---:B------:R-:W-:Y:S02]  /*31eb0*/  IADD3 R32, P0, R34.reuse, c[0x0][0x208], RZ ;  /* 0x0000820022207a10 */ /* 0x040fe40007f1e0ff */
[----:B------:R-:W-:Y:S01]  /*31ec0*/  IADD3 R34, P1, R34, c[0x0][0x210], RZ ;  /* 0x0000840022227a10 */ /* 0x000fe20007f3e0ff */
[----:B------:R-:W-:Y:S01]  /*31ed0*/  IMAD.WIDE.U32 R76, R182, R76, c[0x0][0x210] ;  /* 0x00008400b64c7625 */ /* 0x000fe200078e004c */
[----:B--2---:R-:W-:Y:S02]  /*31ee0*/  F2FP.BF16.PACK_AB R51, R67, R66 ;  /* 0x000000424333723e */ /* 0x004fe400000010ff */
[----:B------:R-:W-:-:S02]  /*31ef0*/  F2FP.BF16.PACK_AB R50, R61, R59 ;  /* 0x0000003b3d32723e */ /* 0x000fc400000010ff */
[----:B------:R-:W-:Y:S02]  /*31f00*/  F2FP.BF16.PACK_AB R49, R63, R62 ;  /* 0x0000003e3f31723e */ /* 0x000fe400000010ff */
[----:B------:R-:W-:Y:S02]  /*31f10*/  F2FP.BF16.PACK_AB R48, R68, R65 ;  /* 0x000000414430723e */ /* 0x000fe400000010ff */
[----:B------:R-:W-:Y:S02]  /*31f20*/  F2FP.BF16.PACK_AB R52, R69, R73 ;  /* 0x000000494534723e */ /* 0x000fe400000010ff */
[----:B------:R-:W-:Y:S02]  /*31f30*/  F2FP.BF16.PACK_AB R53, R72, R70 ;  /* 0x000000464835723e */ /* 0x000fe400000010ff */
[----:B-1----:R-:W-:Y:S02]  /*31f40*/  F2FP.BF16.PACK_AB R54, R80, R71 ;  /* 0x000000475036723e */ /* 0x002fe400000010ff */
[----:B------:R-:W-:-:S02]  /*31f50*/  F2FP.BF16.PACK_AB R55, R60, R58 ;  /* 0x0000003a3c37723e */ /* 0x000fc400000010ff */
[----:B------:R-:W-:Y:S01]  /*31f60*/  IADD3.X R33, R181, c[0x0][0x20c], RZ, P0, !PT ;  /* 0x00008300b5217a10 */ /* 0x000fe200007fe4ff */
[----:B------:R-:W-:Y:S01]  /*31f70*/  IMAD.MOV.U32 R252, RZ, RZ, 0x4 ;  /* 0x00000004fffc7424 */ /* 0x000fe200078e00ff */
[----:B------:R-:W-:Y:S02]  /*31f80*/  F2FP.BF16.PACK_AB R31, R167, R166 ;  /* 0x000000a6a71f723e */ /* 0x000fe400000010ff */
[----:B------:R-:W-:Y:S02]  /*31f90*/  F2FP.BF16.PACK_AB R30, R165, R164 ;  /* 0x000000a4a51e723e */ /* 0x000fe400000010ff */
[----:B------:R-:W-:Y:S02]  /*31fa0*/  F2FP.BF16.PACK_AB R29, R163, R162 ;  /* 0x000000a2a31d723e */ /* 0x000fe400000010ff */
[----:B------:R-:W-:Y:S02]  /*31fb0*/  IADD3.X R35, R181, c[0x0][0x214], RZ, P1, !PT ;  /* 0x00008500b5237a10 */ /* 0x000fe40000ffe4ff */
        /* <DEDUP_REMOVED lines=9> */
.L_x_18962:
[----:B------:R-:W-:Y:S05]  /*32050*/  BSYNC B0 ;  /* 0x0000000000007941 */ /* 0x000fea0003800000 */
.L_x_17927:
[----:B------:R-:W-:Y:S05]  /*32060*/  EXIT ;  /* 0x000000000000794d */ /* 0x000fea0003800000 */
.L_x_18960:
[----:B------:R-:W-:Y:S01]  /*32070*/  IMAD.MOV.U32 R196, RZ, RZ, 0x1 ;  /* 0x00000001ffc47424 */ /* 0x000fe200078e00ff */
[----:B------:R-:W-:Y:S01]  /*32080*/  MOV R195, 0xffffffff ;  /* 0xffffffff00c37802 */ /* 0x000fe20000000f00 */
[----:B------:R-:W-:Y:S01]  /*32090*/  IMAD.MOV.U32 R198, RZ, RZ, 0x1f ;  /* 0x0000001fffc67424 */ /* 0x000fe200078e00ff */
[----:B------:R-:W-:Y:S02]  /*320a0*/  MOV R194, 0x320c0 ;  /* 0x000320c000c27802 */ /* 0x000fe40000000f00 */
[----:B------:R-:W-:Y:S05]  /*320b0*/  CALL.REL.NOINC `($__internal_29_$__cuda_sm70_shflsync_bfly_p) ;  /* 0x00000b8000007944 */ /* 0x000fea0003c00000 */
[----:B-1----:R-:W-:Y:S05]  /*320c0*/  BRA `(.L_x_18964) ;  /* 0xffffd2c000007947 */ /* 0x002fea000383ffff */
.L_x_18961:
[----:B------:R-:W-:Y:S01]  /*320d0*/  IMAD.MOV.U32 R196, RZ, RZ, 0x2 ;  /* 0x00000002ffc47424 */ /* 0x000fe200078e00ff */
[----:B------:R-:W-:Y:S01]  /*320e0*/  MOV R194, 0x32120 ;  /* 0x0003212000c27802 */ /* 0x000fe20000000f00 */
[----:B------:R-:W-:Y:S02]  /*320f0*/  IMAD.MOV.U32 R198, RZ, RZ, 0x1f ;  /* 0x0000001fffc67424 */ /* 0x000fe400078e00ff */
[----:B------:R-:W-:Y:S02]  /*32100*/  IMAD.MOV.U32 R195, RZ, RZ, -0x1 ;  /* 0xffffffffffc37424 */ /* 0x000fe400078e00ff */
[----:B------:R-:W-:Y:S05]  /*32110*/  CALL.REL.NOINC `($__internal_29_$__cuda_sm70_shflsync_bfly_p) ;  /* 0x00000b2000007944 */ /* 0x000fea0003c00000 */
[----:B-1----:R-:W-:Y:S01]  /*32120*/  FADD.FTZ R197, R197, R196 ;  /* 0x000000c4c5c57221 */ /* 0x002fe20000010000 */
[----:B------:R-:W-:Y:S01]  /*32130*/  MOV R194, 0x32180 ;  /* 0x0003218000c27802 */ /* 0x000fe20000000f00 */
[----:B------:R-:W-:Y:S02]  /*32140*/  IMAD.MOV.U32 R196, RZ, RZ, 0x4 ;  /* 0x00000004ffc47424 */ /* 0x000fe400078e00ff */
[----:B------:R-:W-:-:S02]  /*32150*/  IMAD.MOV.U32 R198, RZ, RZ, 0x1f ;  /* 0x0000001fffc67424 */ /* 0x000fc400078e00ff */
[----:B------:R-:W-:Y:S02]  /*32160*/  IMAD.MOV.U32 R195, RZ, RZ, -0x1 ;  /* 0xffffffffffc37424 */ /* 0x000fe400078e00ff */
[----:B------:R-:W-:Y:S05]  /*32170*/  CALL.REL.NOINC `($__internal_29_$__cuda_sm70_shflsync_bfly_p) ;  /* 0x00000ac000007944 */ /* 0x000fea0003c00000 */
[----:B-1----:R-:W-:Y:S01]  /*32180*/  FADD.FTZ R197, R197, R196 ;  /* 0x000000c4c5c57221 */ /* 0x002fe20000010000 */
[----:B------:R-:W-:Y:S01]  /*32190*/  MOV R194, 0x321e0 ;  /* 0x000321e000c27802 */ /* 0x000fe20000000f00 */
[----:B------:R-:W-:Y:S02]  /*321a0*/  IMAD.MOV.U32 R196, RZ, RZ, 0x8 ;  /* 0x00000008ffc47424 */ /* 0x000fe400078e00ff */
        /* <DEDUP_REMOVED lines=168> */
[----:B-1----:R-:W-:Y:S05]  /*32c30*/  BRA `(.L_x_18965) ;  /* 0xffffd09000007947 */ /* 0x002fea000383ffff */
        .weak           $__internal_29_$__cuda_sm70_shflsync_bfly_p
        .type           $__internal_29_$__cuda_sm70_shflsync_bfly_p,@function
        .size           $__internal_29_$__cuda_sm70_shflsync_bfly_p,(.L_x_52447 - $__internal_29_$__cuda_sm70_shflsync_bfly_p)
$__internal_29_$__cuda_sm70_shflsync_bfly_p:
[----:B------:R-:W-:Y:S04]  /*32c40*/  WARPSYNC R195 ;  /* 0x000000c300007348 */ /* 0x000fe80003800000 */
[----:B------:R0:W1:Y:S02]  /*32c50*/  SHFL.BFLY PT, R196, R197, R196, R198 ;  /* 0x0c0000c4c5c47389 */ /* 0x00006400000e00c6 */
[----:B0-----:R-:W-:-:S04]  /*32c60*/  IMAD.MOV.U32 R195, RZ, RZ, 0x0 ;  /* 0x00000000ffc37424 */ /* 0x001fc800078e00ff */
[----:B------:R-:W-:Y:S05]  /*32c70*/  RET.REL.NODEC R194 `(_ZN10layer_norm31ln_parallel_residual_fwd_kernelINS_13Kernel_traitsI13__nv_bfloat16S2_fS2_fjLj2048ELj1ELj4ELj1ELj16ENS_18Kernel_traits_baseILj2048ES2_S2_fS2_fjLj128EEEEELb1ELb0ELb1EEEvNS_9FwdParamsE) ;  /* 0xfffcd380c2007950 */ /* 0x000fea0003c3ffff */
.L_x_18966:
        /* <DEDUP_REMOVED lines=16> */
.L_x_52447:


//--------------------- .text._ZN10layer_norm31ln_parallel_residual_fwd_kernelINS_13Kernel_traitsI13__nv_bfloat16S2_fS2_fjLj2048ELj1ELj4ELj1ELj16ENS_18Kernel_traits_baseILj2048ES2_S2_fS2_fjLj128EEEEELb1ELb1ELb0EEEvNS_9FwdParamsE --------------------------
	.section	.text._ZN10layer_norm31ln_parallel_residual_fwd_kernelINS_13Kernel_traitsI13__nv_bfloat16S2_fS2_fjLj2048ELj1ELj4ELj1ELj16ENS_18Kernel_traits_baseILj2048ES2_S2_fS2_fjLj128EEEEELb1ELb1ELb0EEEvNS_9FwdParamsE,"ax",@progbits
	.sectioninfo	@"SHI_REGISTERS=245"
	.align	128
        .global         _ZN10layer_norm31ln_parallel_residual_fwd_kernelINS_13Kernel_traitsI13__nv_bfloat16S2_fS2_fjLj2048ELj1ELj4ELj1ELj16ENS_18Kernel_traits_baseILj2048ES2_S2_fS2_fjLj128EEEEELb1ELb1ELb0EEEvNS_9FwdParamsE
        .type           _ZN10layer_norm31ln_parallel_residual_fwd_kernelINS_13Kernel_traitsI13__nv_bfloat16S2_fS2_fjLj2048ELj1ELj4ELj1ELj16ENS_18Kernel_traits_baseILj2048ES2_S2_fS2_fjLj128EEEEELb1ELb1ELb0EEEvNS_9FwdParamsE,@function
        .size           _ZN10layer_norm31ln_parallel_residual_fwd_kernelINS_13Kernel_traitsI13__nv_bfloat16S2_fS2_fjLj2048ELj1ELj4ELj1ELj16ENS_18Kernel_traits_baseILj2048ES2_S2_fS2_fjLj128EEEEELb1ELb1ELb0EEEvNS_9FwdParamsE,(.L_x_52448 - _ZN10layer_norm31ln_parallel_residual_fwd_kernelINS_13Kernel_traitsI13__nv_bfloat16S2_fS2_fjLj2048ELj1ELj4ELj1ELj16ENS_18Kernel_traits_baseILj2048ES2_S2_fS2_fjLj128EEEEELb1ELb1ELb0EEEvNS_9FwdParamsE)
        .other          _ZN10layer_norm31ln_parallel_residual_fwd_kernelINS_13Kernel_traitsI13__nv_bfloat16S2_fS2_fjLj2048ELj1ELj4ELj1ELj16ENS_18Kernel_traits_baseILj2048ES2_S2_fS2_fjLj128EEEEELb1ELb1ELb0EEEvNS_9FwdParamsE,@"STO_CUDA_ENTRY STV_DEFAULT"
_ZN10layer_norm31ln_parallel_residual_fwd_kernelINS_13Kernel_traitsI13__nv_bfloat16S2_fS2_fjLj2048ELj1ELj4ELj1ELj16ENS_18Kernel_traits_baseILj2048ES2_S2_fS2_fjLj128EEEEELb1ELb1ELb0EEEvNS_9FwdParamsE:
.text._ZN10layer_norm31ln_parallel_residual_fwd_kernelINS_13Kernel_traitsI13__nv_bfloat16S2_fS2_fjLj2048ELj1ELj4ELj1ELj16ENS_18Kernel_traits_baseILj2048ES2_S2_fS2_fjLj128EEEEELb1ELb1ELb0EEEvNS_9FwdParamsE:
        /* <DEDUP_REMOVED lines=95> */
.L_x_18968:
[----:B0-----:R-:W-:Y:S05]  /*05f0*/  BSYNC B0 ;  /* 0x0000000000007941 */ /* 0x001fea0003800000 */
.L_x_18967:
        /* <DEDUP_REMOVED lines=13> */
.L_x_18970:
[----:B0-----:R-:W-:Y:S05]  /*06d0*/  BSYNC B0 ;  /* 0x0000000000007941 */ /* 0x001fea0003800000 */
.L_x_18969:
        /* <DEDUP_REMOVED lines=13> */
.L_x_18972:
[----:B0-----:R-:W-:Y:S05]  /*07b0*/  BSYNC B0 ;  /* 0x0000000000007941 */ /* 0x001fea0003800000 */
.L_x_18971:
        /* <DEDUP_REMOVED lines=13> */
.L_x_18974:
[----:B0-----:R-:W-:Y:S05]  /*0890*/  BSYNC B0 ;  /* 0x0000000000007941 */ /* 0x001fea0003800000 */
.L_x_18973:
        /* <DEDUP_REMOVED lines=13> */
.L_x_18976:
[----:B0-----:R-:W-:Y:S05]  /*0970*/  BSYNC B0 ;  /* 0x0000000000007941 */ /* 0x001fea0003800000 */
.L_x_18975:
        /* <DEDUP_REMOVED lines=23> */
.L_x_18978:
[----:B0-----:R-:W-:Y:S05]  /*0af0*/  BSYNC B0 ;  /* 0x0000000000007941 */ /* 0x001fea0003800000 */
.L_x_18977:
        /* <DEDUP_REMOVED lines=22> */
.L_x_18980:
[----:B0-----:R-:W-:Y:S05]  /*0c60*/  BSYNC B0 ;  /* 0x0000000000007941 */ /* 0x001fea0003800000 */
.L_x_18979:
        /* <DEDUP_REMOVED lines=17> */
.L_x_18982:
[----:B0-----:R-:W-:Y:S05]  /*0d80*/  BSYNC B0 ;  /* 0x0000000000007941 */ /* 0x001fea0003800000 */
.L_x_18981:
        /* <DEDUP_REMOVED lines=9> */
[----:B------:R-:W-:Y:S01]  /*0e20*/  IMAD.HI.U32 R44, R214, -0x2daee0ad, RZ ;  /* 0xd2511f53d62c7827 */ /* 0x000fe200078e00ff */
[----:B------:R-:W-:Y:S01]  /*0e30*/  PRMT R131, RZ, 0x7610, R45 ;  /* 0x00007610ff837816 */ /* 0x000fe2000000002d */
[----:B------:R-:W-:Y:S01]  /*0e40*/  BSSY B0, `(.L_x_18983) ;  /* 0x000307f000007945 */ /* 0x000fe20003800000 */
[--C-:B------:R-:W-:Y:S01]  /*0e50*/  PRMT R40, RZ, 0x5410, R32.reuse ;  /* 0x00005410ff287816 */ /* 0x100fe20000000020 */
[C---:B------:R-:W-:Y:S01]  /*0e60*/  IMAD.HI.U32 R45, R216.reuse, -0x326172a9, RZ ;  /* 0xcd9e8d57d82d7827 */ /* 0x040fe200078e00ff */
[----:B------:R-:W-:Y:S01]  /*0e70*/  PRMT R41, RZ, 0x7610, R32 ;  /* 0x00007610ff297816 */ /* 0x000fe20000000020 */
[----:B------:R-:W-:Y:S01]  /*0e80*/  ULDC.U8 UR8, c[0x0][0x1f0] ;  /* 0x00007c0000087ab9 */ /* 0x000fe20000000000 */
[--C-:B------:R-:W-:Y:S01]  /*0e90*/  PRMT R38, RZ, 0x5410, R33.reuse ;  /* 0x00005410ff267816 */ /* 0x100fe20000000021 */
[----:B------:R-:W-:Y:S01]  /*0ea0*/  IMAD R216, R216, -0x326172a9, RZ ;  /* 0xcd9e8d57d8d87824 */ /* 0x000fe200078e02ff */
[----:B------:R-:W-:Y:S01]  /*0eb0*/  PRMT R39, RZ, 0x7610, R33 ;  /* 0x00007610ff277816 */ /* 0x000fe20000000021 */
[----:B------:R-:W-:Y:S01]  /*0ec0*/  IMAD R214, R214, -0x2daee0ad, RZ ;  /* 0xd2511f53d6d67824 */ /* 0x000fe200078e02ff */
[--C-:B------:R-:W-:Y:S01]  /*0ed0*/  PRMT R36, RZ, 0x5410, R34.reuse ;  /* 0x00005410ff247816 */ /* 0x100fe20000000022 */
[----:B------:R-:W-:Y:S01]  /*0ee0*/  IMAD.MOV.U32 R212, RZ, RZ, RZ ;  /* 0x000000ffffd47224 */ /* 0x000fe200078e00ff */
        /* <DEDUP_REMOVED lines=14> */
[--C-:B------:R-:W-:Y:S02]  /*0fd0*/  PRMT R31, RZ, 0x5410, R9.reuse ;  /* 0x00005410ff1f7816 */ /* 0x100fe40000000009 */
        /* <DEDUP_REMOVED lines=96> */
[----:B------:R-:W-:Y:S02]  /*15e0*/  LOP3.LUT R208, R45, UR25, R208, 0x96, !PT ;  /* 0x000000192dd07c12 */ /* 0x000fe4000f8e96d0 */
[----:B------:R-:W-:Y:S02]  /*15f0*/  LOP3.LUT R209, R44, UR26, R209, 0x96, !PT ;  /* 0x0000001a2cd17c12 */ /* 0x000fe4000f8e96d1 */
        /* <DEDUP_REMOVED lines=9> */
.L_x_20050:
        /* <DEDUP_REMOVED lines=25> */
[----:B------:R0:W5:Y:S04]  /*1820*/  @P0 LDG.E.128 R48, [R58.64] ;  /* 0x000000063a300981 */ /* 0x000168000c1e1d00 */
[----:B------:R0:W5:Y:S01]  /*1830*/  @P0 LDG.E.128 R52, [R58.64+0x10] ;  /* 0x000010063a340981 */ /* 0x000162000c1e1d00 */
        /* <DEDUP_REMOVED lines=11> */
.L_x_18987:
[----:B0-----:R-:W-:Y:S02]  /*18f0*/  IMAD.MOV.U32 R230, RZ, RZ, R216 ;  /* 0x000000ffffe67224 */ /* 0x001fe400078e00d8 */
.L_x_18988:
[----:B------:R-:W-:Y:S05]  /*1900*/  BSYNC B2 ;  /* 0x0000000000027941 */ /* 0x000fea0003800000 */
.L_x_18986:
        /* <DEDUP_REMOVED lines=16> */
.L_x_18992:
[----:B------:R-:W-:Y:S05]  /*1a10*/  BSYNC B3 ;  /* 0x0000000000037941 */ /* 0x000fea0003800000 */
.L_x_18991:
        /* <DEDUP_REMOVED lines=44> */
.L_x_18990:
[----:B------:R-:W-:Y:S05]  /*1ce0*/  BSYNC B2 ;  /* 0x0000000000027941 */ /* 0x000fea0003800000 */
.L_x_18989:
        /* <DEDUP_REMOVED lines=17> */
.L_x_18993:
        /* <DEDUP_REMOVED lines=12> */
.L_x_18996:
[----:B------:R-:W-:Y:S02]  /*1ec0*/  IMAD.MOV.U32 R57, RZ, RZ, R216 ;  /* 0x000000ffff397224 */ /* 0x000fe400078e00d8 */
.L_x_18997:
[----:B------:R-:W-:Y:S05]  /*1ed0*/  BSYNC B2 ;  /* 0x0000000000027941 */ /* 0x000fea0003800000 */
.L_x_18995:
        /* <DEDUP_REMOVED lines=16> */
.L_x_19001:
[----:B------:R-:W-:Y:S05]  /*1fe0*/  BSYNC B3 ;  /* 0x0000000000037941 */ /* 0x000fea0003800000 */
.L_x_19000:
        /* <DEDUP_REMOVED lines=44> */
.L_x_18999:
[----:B------:R-:W-:Y:S05]  /*22b0*/  BSYNC B2 ;  /* 0x0000000000027941 */ /* 0x000fea0003800000 */
.L_x_18998:
        /* <DEDUP_REMOVED lines=9> */
.L_x_18994:
        /* <DEDUP_REMOVED lines=12> */
.L_x_19003:
[----:B------:R-:W-:Y:S02]  /*2410*/  IMAD.MOV.U32 R213, RZ, RZ, R216 ;  /* 0x000000ffffd57224 */ /* 0x000fe400078e00d8 */
.L_x_19004:
[----:B------:R-:W-:Y:S05]  /*2420*/  BSYNC B2 ;  /* 0x0000000000027941 */ /* 0x000fea0003800000 */
.L_x_19002:
        /* <DEDUP_REMOVED lines=16> */
.L_x_19008:
[----:B------:R-:W-:Y:S05]  /*2530*/  BSYNC B3 ;  /* 0x0000000000037941 */ /* 0x000fea0003800000 */
.L_x_19007:
        /* <DEDUP_REMOVED lines=44> */
.L_x_19006:
[----:B------:R-:W-:Y:S05]  /*2800*/  BSYNC B2 ;  /* 0x0000000000027941 */ /* 0x000fea0003800000 */
.L_x_19005:
        /* <DEDUP_REMOVED lines=14> */
.L_x_19009:
        /* <DEDUP_REMOVED lines=12> */
.L_x_19012:
[----:B------:R-:W-:Y:S02]  /*29b0*/  IMAD.MOV.U32 R60, RZ, RZ, R216 ;  /* 0x000000ffff3c7224 */ /* 0x000fe400078e00d8 */
.L_x_19013:
[----:B------:R-:W-:Y:S05]  /*29c0*/  BSYNC B2 ;  /* 0x0000000000027941 */ /* 0x000fea0003800000 */
.L_x_19011:
        /* <DEDUP_REMOVED lines=16> */
.L_x_19017:
[----:B------:R-:W-:Y:S05]  /*2ad0*/  BSYNC B3 ;  /* 0x0000000000037941 */ /* 0x000fea0003800000 */
.L_x_19016:
        /* <DEDUP_REMOVED lines=44> */
.L_x_19015:
[----:B------:R-:W-:Y:S05]  /*2da0*/  BSYNC B2 ;  /* 0x0000000000027941 */ /* 0x000fea0003800000 */
.L_x_19014:
        /* <DEDUP_REMOVED lines=9> */
.L_x_19010:
        /* <DEDUP_REMOVED lines=12> */
.L_x_19019:
[----:B------:R-:W-:Y:S02]  /*2f00*/  IMAD.MOV.U32 R60, RZ, RZ, R216 ;  /* 0x000000ffff3c7224 */ /* 0x000fe400078e00d8 */
.L_x_19020:
[----:B------:R-:W-:Y:S05]  /*2f10*/  BSYNC B2 ;  /* 0x0000000000027941 */ /* 0x000fea0003800000 */
.L_x_19018:
        /* <DEDUP_REMOVED lines=16> */
.L_x_19024:
[----:B------:R-:W-:Y:S05]  /*3020*/  BSYNC B3 ;  /* 0x0000000000037941 */ /* 0x000fea0003800000 */
.L_x_19023:
        /* <DEDUP_REMOVED lines=44> */
.L_x_19022:
[----:B------:R-:W-:Y:S05]  /*32f0*/  BSYNC B2 ;  /* 0x0000000000027941 */ /* 0x000fea0003800000 */
.L_x_19021:
        /* <DEDUP_REMOVED lines=14> */
.L_x_19025:
        /* <DEDUP_REMOVED lines=12> */
.L_x_19028:
[----:B------:R-:W-:Y:S02]  /*34a0*/  IMAD.MOV.U32 R59, RZ, RZ, R216 ;  /* 0x000000ffff3b7224 */ /* 0x000fe400078e00d8 */
.L_x_19029:
[----:B------:R-:W-:Y:S05]  /*34b0*/  BSYNC B2 ;  /* 0x0000000000027941 */ /* 0x000fea0003800000 */
.L_x_19027:
        /* <DEDUP_REMOVED lines=16> */
.L_x_19033:
[----:B------:R-:W-:Y:S05]  /*35c0*/  BSYNC B3 ;  /* 0x0000000000037941 */ /* 0x000fea0003800000 */
.L_x_19032:
        /* <DEDUP_REMOVED lines=44> */
.L_x_19031:
[----:B------:R-:W-:Y:S05]  /*3890*/  BSYNC B2 ;  /* 0x0000000000027941 */ /* 0x000fea0003800000 */
.L_x_19030:
        /* <DEDUP_REMOVED lines=9> */
.L_x_19026:
        /* <DEDUP_REMOVED lines=12> */
.L_x_19035:
[----:B------:R-:W-:Y:S02]  /*39f0*/  IMAD.MOV.U32 R60, RZ, RZ, R216 ;  /* 0x000000ffff3c7224 */ /* 0x000fe400078e00d8 */
.L_x_19036:
[----:B------:R-:W-:Y:S05]  /*3a00*/  BSYNC B2 ;  /* 0x0000000000027941 */ /* 0x000fea0003800000 */
.L_x_19034:
        /* <DEDUP_REMOVED lines=16> */
.L_x_19040:
[----:B------:R-:W-:Y:S05]  /*3b10*/  BSYNC B3 ;  /* 0x0000000000037941 */ /* 0x000fea0003800000 */
.L_x_19039:
        /* <DEDUP_REMOVED lines=44> */
.L_x_19038:
[----:B------:R-:W-:Y:S05]  /*3de0*/  BSYNC B2 ;  /* 0x0000000000027941 */ /* 0x000fea0003800000 */
.L_x_19037:
        /* <DEDUP_REMOVED lines=14> */
.L_x_19041:
        /* <DEDUP_REMOVED lines=12> */
.L_x_19044:
[----:B------:R-:W-:Y:S02]  /*3f90*/  IMAD.MOV.U32 R213, RZ, RZ, R216 ;  /* 0x000000ffffd57224 */ /* 0x000fe400078e00d8 */
.L_x_19045:
[----:B------:R-:W-:Y:S05]  /*3fa0*/  BSYNC B2 ;  /* 0x0000000000027941 */ /* 0x000fea0003800000 */
.L_x_19043:
        /* <DEDUP_REMOVED lines=16> */
.L_x_19049:
[----:B------:R-:W-:Y:S05]  /*40b0*/  BSYNC B3 ;  /* 0x0000000000037941 */ /* 0x000fea0003800000 */
.L_x_19048:
        /* <DEDUP_REMOVED lines=44> */
.L_x_19047:
[----:B------:R-:W-:Y:S05]  /*4380*/  BSYNC B2 ;  /* 0x0000000000027941 */ /* 0x000fea0003800000 */
.L_x_19046:
        /* <DEDUP_REMOVED lines=9> */
.L_x_19042:
        /* <DEDUP_REMOVED lines=12> */
.L_x_19051:
[----:B------:R-:W-:Y:S02]  /*44e0*/  IMAD.MOV.U32 R213, RZ, RZ, R216 ;  /* 0x000000ffffd57224 */ /* 0x000fe400078e00d8 */
.L_x_19052:
[----:B------:R-:W-:Y:S05]  /*44f0*/  BSYNC B2 ;  /* 0x0000000000027941 */ /* 0x000fea0003800000 */
.L_x_19050:
        /* <DEDUP_REMOVED lines=16> */
.L_x_19056:
[----:B------:R-:W-:Y:S05]  /*4600*/  BSYNC B3 ;  /* 0x0000000000037941 */ /* 0x000fea0003800000 */
.L_x_19055:
        /* <DEDUP_REMOVED lines=44> */
.L_x_19054:
[----:B------:R-:W-:Y:S05]  /*48d0*/  BSYNC B2 ;  /* 0x0000000000027941 */ /* 0x000fea0003800000 */
.L_x_19053:
        /* <DEDUP_REMOVED lines=12> */
.L_x_19057:
        /* <DEDUP_REMOVED lines=12> */
.L_x_19060:
[----:B------:R-:W-:Y:S02]  /*4a60*/  IMAD.MOV.U32 R61, RZ, RZ, R216 ;  /* 0x000000ffff3d7224 */ /* 0x000fe400078e00d8 */
.L_x_19061:
[----:B------:R-:W-:Y:S05]  /*4a70*/  BSYNC B2 ;  /* 0x0000000000027941 */ /* 0x000fea0003800000 */
.L_x_19059:
        /* <DEDUP_REMOVED lines=16> */
.L_x_19065:
[----:B------:R-:W-:Y:S05]  /*4b80*/  BSYNC B3 ;  /* 0x0000000000037941 */ /* 0x000fea0003800000 */
.L_x_19064:
        /* <DEDUP_REMOVED lines=44> */
.L_x_19063:
[----:B------:R-:W-:Y:S05]  /*4e50*/  BSYNC B2 ;  /* 0x0000000000027941 */ /* 0x000fea0003800000 */
.L_x_19062:
        /* <DEDUP_REMOVED lines=9> */
.L_x_19058:
        /* <DEDUP_REMOVED lines=12> */
.L_x_19067:
[----:B------:R-:W-:Y:S02]  /*4fb0*/  IMAD.MOV.U32 R213, RZ, RZ, R216 ;  /* 0x000000ffffd57224 */ /* 0x000fe400078e00d8 */
.L_x_19068:
[----:B------:R-:W-:Y:S05]  /*4fc0*/  BSYNC B2 ;  /* 0x0000000000027941 */ /* 0x000fea0003800000 */
.L_x_19066:
        /* <DEDUP_REMOVED lines=16> */
.L_x_19072:
[----:B------:R-:W-:Y:S05]  /*50d0*/  BSYNC B3 ;  /* 0x0000000000037941 */ /* 0x000fea0003800000 */
.L_x_19071:
        /* <DEDUP_REMOVED lines=44> */
.L_x_19070:
[----:B------:R-:W-:Y:S05]  /*53a0*/  BSYNC B2 ;  /* 0x0000000000027941 */ /* 0x000fea0003800000 */
.L_x_19069:
        /* <DEDUP_REMOVED lines=12> */
.L_x_19073:
        /* <DEDUP_REMOVED lines=12> */
.L_x_19076:
[----:B------:R-:W-:Y:S02]  /*5530*/  IMAD.MOV.U32 R62, RZ, RZ, R216 ;  /* 0x000000ffff3e7224 */ /* 0x000fe400078e00d8 */
.L_x_19077:
[----:B------:R-:W-:Y:S05]  /*5540*/  BSYNC B2 ;  /* 0x0000000000027941 */ /* 0x000fea0003800000 */
.L_x_19075:
        /* <DEDUP_REMOVED lines=16> */
.L_x_19081:
[----:B------:R-:W-:Y:S05]  /*5650*/  BSYNC B3 ;  /* 0x0000000000037941 */ /* 0x000fea0003800000 */
.L_x_19080:
        /* <DEDUP_REMOVED lines=44> */
.L_x_19079:
[----:B------:R-:W-:Y:S05]  /*5920*/  BSYNC B2 ;  /* 0x0000000000027941 */ /* 0x000fea0003800000 */
.L_x_19078:
        /* <DEDUP_REMOVED lines=9> */
.L_x_19074:
        /* <DEDUP_REMOVED lines=12> */
.L_x_19083:
[----:B------:R-:W-:Y:S02]  /*5a80*/  IMAD.MOV.U32 R213, RZ, RZ, R216 ;  /* 0x000000ffffd57224 */ /* 0x000fe400078e00d8 */
.L_x_19084:
[----:B------:R-:W-:Y:S05]  /*5a90*/  BSYNC B2 ;  /* 0x0000000000027941 */ /* 0x000fea0003800000 */
.L_x_19082:
        /* <DEDUP_REMOVED lines=16> */
.L_x_19088:
[----:B------:R-:W-:Y:S05]  /*5ba0*/  BSYNC B3 ;  /* 0x0000000000037941 */ /* 0x000fea0003800000 */
.L_x_19087:
        /* <DEDUP_REMOVED lines=44> */
.L_x_19086:
[----:B------:R-:W-:Y:S05]  /*5e70*/  BSYNC B2 ;  /* 0x0000000000027941 */ /* 0x000fea0003800000 */
.L_x_19085:
        /* <DEDUP_REMOVED lines=12> */
.L_x_19089:
        /* <DEDUP_REMOVED lines=12> */
.L_x_19092:
[----:B------:R-:W-:Y:S02]  /*6000*/  IMAD.MOV.U32 R213, RZ, RZ, R216 ;  /* 0x000000ffffd57224 */ /* 0x000fe400078e00d8 */
.L_x_19093:
[----:B------:R-:W-:Y:S05]  /*6010*/  BSYNC B2 ;  /* 0x0000000000027941 */ /* 0x000fea0003800000 */
.L_x_19091:
        /* <DEDUP_REMOVED lines=16> */
.L_x_19097:
[----:B------:R-:W-:Y:S05]  /*6120*/  BSYNC B3 ;  /* 0x0000000000037941 */ /* 0x000fea0003800000 */
.L_x_19096:
        /* <DEDUP_REMOVED lines=44> */
.L_x_19095:
[----:B------:R-:W-:Y:S05]  /*63f0*/  BSYNC B2 ;  /* 0x0000000000027941 */ /* 0x000fea0003800000 */
.L_x_19094:
        /* <DEDUP_REMOVED lines=9> */
.L_x_19090:
        /* <DEDUP_REMOVED lines=12> */
.L_x_19099:
[----:B------:R-:W-:Y:S02]  /*6550*/  IMAD.MOV.U32 R213, RZ, RZ, R216 ;  /* 0x000000ffffd57224 */ /* 0x000fe400078e00d8 */
.L_x_19100:
[----:B------:R-:W-:Y:S05]  /*6560*/  BSYNC B2 ;  /* 0x0000000000027941 */ /* 0x000fea0003800000 */
.L_x_19098:
        /* <DEDUP_REMOVED lines=16> */
.L_x_19104:
[----:B------:R-:W-:Y:S05]  /*6670*/  BSYNC B3 ;  /* 0x0000000000037941 */ /* 0x000fea0003800000 */
.L_x_19103:
        /* <DEDUP_REMOVED lines=44> */
.L_x_19102:
[----:B------:R-:W-:Y:S05]  /*6940*/  BSYNC B2 ;  /* 0x0000000000027941 */ /* 0x000fea0003800000 */
.L_x_19101:
        /* <DEDUP_REMOVED lines=12> */
.L_x_19105:
        /* <DEDUP_REMOVED lines=12> */
.L_x_19108:
[----:B------:R-:W-:Y:S02]  /*6ad0*/  IMAD.MOV.U32 R234, RZ, RZ, R216 ;  /* 0x000000ffffea7224 */ /* 0x000fe400078e00d8 */
.L_x_19109:
[----:B------:R-:W-:Y:S05]  /*6ae0*/  BSYNC B2 ;  /* 0x0000000000027941 */ /* 0x000fea0003800000 */
.L_x_19107:
        /* <DEDUP_REMOVED lines=16> */
.L_x_19113:
[----:B------:R-:W-:Y:S05]  /*6bf0*/  BSYNC B3 ;  /* 0x0000000000037941 */ /* 0x000fea0003800000 */
.L_x_19112:
        /* <DEDUP_REMOVED lines=44> */
.L_x_19111:
[----:B------:R-:W-:Y:S05]  /*6ec0*/  BSYNC B2 ;  /* 0x0000000000027941 */ /* 0x000fea0003800000 */
.L_x_19110:
        /* <DEDUP_REMOVED lines=9> */
.L_x_19106:
[----:B------:R-:W-:Y:S01]  /*6f60*/  SEL R233, RZ, 0x1000000, P5 ;  /* 0x01000000ffe97807 */ /* 0x000fe20002800000 */
[----:B------:R-:W-:Y:S01]  /*6f70*/  IMAD.SHL.U32 R241, R229, 0x8, RZ ;  /* 0x00000008e5f17824 */ /* 0x000fe200078e00ff */
[----:B------:R-:W-:Y:S02]  /*6f80*/  SEL R231, RZ, 0x10000, P4 ;  /* 0x00010000ffe77807 */ /* 0x000fe40002000000 */
[C---:B------:R-:W-:Y:S02]  /*6f90*/  LOP3.LUT P6, RZ, R43.reuse, 0x4, RZ, 0xc0, !PT ;  /* 0x000000042bff7812 */ /* 0x040fe400078cc0ff */
[C---:B------:R-:W-:Y:S02]  /*6fa0*/  LOP3.LUT P5, RZ, R43.reuse, 0x2, RZ, 0xc0, !PT ;  /* 0x000000022bff7812 */ /* 0x040fe400078ac0ff */
[C---:B------:R-:W-:Y:S02]  /*6fb0*/  LOP3.LUT P4, RZ, R43.reuse, 0x1, RZ, 0xc0, !PT ;  /* 0x000000012bff7812 */ /* 0x040fe4000788c0ff */
[----:B------:R-:W-:-:S02]  /*6fc0*/  LOP3.LUT P0, RZ, R43, 0x8, RZ, 0xc0, !PT ;  /* 0x000000082bff7812 */ /* 0x000fc4000780c0ff */
[----:B------:R-:W-:Y:S02]  /*6fd0*/  SEL R238, RZ, 0x100, P3 ;  /* 0x00000100ffee7807 */ /* 0x000fe40001800000 */
[----:B------:R-:W-:Y:S02]  /*6fe0*/  SEL R234, RZ, 0x1, P4 ;  /* 0x00000001ffea7807 */ /* 0x000fe40002000000 */
[----:B------:R-:W-:Y:S02]  /*6ff0*/  SEL R232, RZ, 0x1, P5 ;  /* 0x00000001ffe87807 */ /* 0x000fe40002800000 */
[----:B------:R-:W-:Y:S01]  /*7000*/  SEL R230, RZ, 0x1, P6 ;  /* 0x00000001ffe67807 */ /* 0x000fe20003000000 */
[----:B------:R-:W-:Y:S01]  /*7010*/  IMAD.WIDE.U32 R234, R234, 0x1000000, RZ ;  /* 0x01000000eaea7825 */ /* 0x000fe200078e00ff */
[----:B------:R-:W-:Y:S02]  /*7020*/  SEL R121, RZ, 0x1, P0 ;  /* 0x00000001ff797807 */ /* 0x000fe40000000000 */
[----:B------:R-:W-:Y:S01]  /*7030*/  LOP3.LUT R238, R238, R233, R231, 0xfe, !PT ;  /* 0x000000e9eeee7212 */ /* 0x000fe200078efee7 */
[----:B------:R-:W-:Y:S01]  /*7040*/  IMAD.WIDE.U32 R232, R232, 0x10000, RZ ;  /* 0x00010000e8e87825 */ /* 0x000fe200078e00ff */
[----:B------:R-:W-:-:S02]  /*7050*/  LEA R236, P0, R229, c[0x0][0x188], 0x5 ;  /* 0x00006200e5ec7a11 */ /* 0x000fc400078028ff */
[----:B------:R-:W-:Y:S01]  /*7060*/  SEL R239, RZ, 0x1, P2 ;  /* 0x00000001ffef7807 */ /* 0x000fe20001000000 */
[----:B------:R-:W-:Y:S01]  /*7070*/  IMAD.WIDE.U32 R230, R230, 0x100, RZ ;  /* 0x00000100e6e67825 */ /* 0x000fe200078e00ff */
[C---:B------:R-:W-:Y:S02]  /*7080*/  LEA.HI.X R237, R229.reuse, c[0x0][0x18c], RZ, 0x5, P0 ;  /* 0x00006300e5ed7a11 */ /* 0x040fe400000f2cff */
[----:B------:R-:W-:Y:S02]  /*7090*/  SHF.L.U64.HI R240, R229, 0x3, RZ ;  /* 0x00000003e5f07819 */ /* 0x000fe400000102ff */
[----:B------:R-:W-:Y:S01]  /*70a0*/  IADD3 R122, P0, R241, c[0x0][0x190], RZ ;  /* 0x00006400f17a7a10 */ /* 0x000fe20007f1e0ff */
[----:B------:R0:W-:Y:S01]  /*70b0*/  STG.E.128 [R236.64], R56 ;  /* 0x00000038ec007986 */ /* 0x0001e2000c101d06 */
[----:B------:R-:W-:Y:S02]  /*70c0*/  LOP3.LUT R235, R235, R238, R239, 0xfe, !PT ;  /* 0x000000eeebeb7212 */ /* 0x000fe400078efeef */
[----:B------:R-:W-:Y:S01]  /*70d0*/  LOP3.LUT R234, R230, R234, R232, 0xfe, !PT ;  /* 0x000000eae6ea7212 */ /* 0x000fe200078efee8 */
[----:B------:R0:W-:Y:S01]  /*70e0*/  STG.E.128 [R236.64+0x10], R60 ;  /* 0x0000103cec007986 */ /* 0x0001e2000c101d06 */
[----:B------:R-:W-:-:S02]  /*70f0*/  IADD3.X R123, R240, c[0x0][0x194], RZ, P0, !PT ;  /* 0x00006500f07b7a10 */ /* 0x000fc400007fe4ff */
[----:B------:R-:W-:Y:S02]  /*7100*/  LOP3.LUT R231, R231, R235, R233, 0xfe, !PT ;  /* 0x000000ebe7e77212 */ /* 0x000fe400078efee9 */
[----:B------:R-:W-:Y:S02]  /*7110*/  LOP3.LUT R230, R234, R121, RZ, 0xfc, !PT ;  /* 0x00000079eae67212 */ /* 0x000fe400078efcff */
        /* <DEDUP_REMOVED lines=11> */
[----:B------:R-:W-:-:S02]  /*71d0*/  LOP3.LUT R121, R121, 0xff00, R230, 0xf8, !PT ;  /* 0x0000ff0079797812 */ /* 0x000fc400078ef8e6 */
[----:B------:R-:W-:Y:S01]  /*71e0*/  LOP3.LUT R230, R227, 0xff, RZ, 0xc0, !PT ;  /* 0x000000ffe3e67812 */ /* 0x000fe200078ec0ff */
[----:B------:R-:W-:Y:S01]  /*71f0*/  IMAD.WIDE.U32 R232, R232, 0x10000, RZ ;  /* 0x00010000e8e87825 */ /* 0x000fe200078e00ff */
[----:B------:R-:W-:Y:S02]  /*7200*/  LOP3.LUT R121, R121, 0xff, R224, 0xf8, !PT ;  /* 0x000000ff79797812 */ /* 0x000fe400078ef8e0 */
[----:B------:R-:W-:Y:S01]  /*7210*/  IADD3 R122, P0, R241, c[0x0][0x198], RZ ;  /* 0x00006600f17a7a10 */ /* 0x000fe20007f1e0ff */
[----:B------:R-:W-:Y:S01]  /*7220*/  IMAD.WIDE.U32 R230, R230, 0x100, RZ ;  /* 0x00000100e6e67825 */ /* 0x000fe200078e00ff */
[----:B------:R-:W-:Y:S02]  /*7230*/  LOP3.LUT R121, R233, R121, R235, 0xfe, !PT ;  /* 0x00000079e9797212 */ /* 0x000fe400078efeeb */
[----:B------:R-:W-:Y:S02]  /*7240*/  IADD3.X R123, R240, c[0x0][0x19c], RZ, P0, !PT ;  /* 0x00006700f07b7a10 */ /* 0x000fe400007fe4ff */
[----:B------:R-:W-:-:S02]  /*7250*/  LOP3.LUT R233, R230, R234, R232, 0xfe, !PT ;  /* 0x000000eae6e97212 */ /* 0x000fc400078efee8 */
[----:B------:R-:W-:Y:S02]  /*7260*/  LOP3.LUT R231, R121, R231, RZ, 0xfc, !PT ;  /* 0x000000e779e77212 */ /* 0x000fe400078efcff */
[----:B------:R-:W-:-:S05]  /*7270*/  LOP3.LUT R230, R233, 0xff, R228, 0xf8, !PT ;  /* 0x000000ffe9e67812 */ /* 0x000fca00078ef8e4 */
[----:B------:R0:W-:Y:S02]  /*7280*/  STG.E.64 [R122.64], R230 ;  /* 0x000000e67a007986 */ /* 0x0001e4000c101b06 */
.L_x_19114:
[----:B------:R-:W-:Y:S02]  /*7290*/  IADD3 R121, R229, 0x20, RZ ;  /* 0x00000020e5797810 */ /* 0x000fe40007ffe0ff */
.L_x_18985:
[----:B------:R-:W-:Y:S05]  /*72a0*/  BSYNC B1 ;  /* 0x0000000000017941 */ /* 0x000fea0003800000 */
.L_x_18984:
[----:B------:R-:W-:Y:S01]  /*72b0*/  LOP3.LUT P0, RZ, R43, 0x1000, RZ, 0xc0, !PT ;  /* 0x000010002bff7812 */ /* 0x000fe2000780c0ff */
[----:B------:R-:W-:-:S12]  /*72c0*/  BSSY B1, `(.L_x_19115) ;  /* 0x00005b9000017945 */ /* 0x000fd80003800000 */
        /* <DEDUP_REMOVED lines=19> */
[----:B0-----:R-:W-:-:S11]  /*7400*/  IADD3 R122, R213, 0x1, RZ ;  /* 0x00000001d57a7810 */ /* 0x001fd60007ffe0ff */
        /* <DEDUP_REMOVED lines=9> */
.L_x_19118:
[----:B-1----:R-:W-:Y:S02]  /*74a0*/  IMAD.MOV.U32 R230, RZ, RZ, R216 ;  /* 0x000000ffffe67224 */ /* 0x002fe400078e00d8 */
.L_x_19119:
[----:B------:R-:W-:Y:S05]  /*74b0*/  BSYNC B2 ;  /* 0x0000000000027941 */ /* 0x000fea0003800000 */
.L_x_19117:
        /* <DEDUP_REMOVED lines=16> */
.L_x_19123:
[----:B------:R-:W-:Y:S05]  /*75c0*/  BSYNC B3 ;  /* 0x0000000000037941 */ /* 0x000fea0003800000 */
.L_x_19122:
        /* <DEDUP_REMOVED lines=44> */
.L_x_19121:
[----:B------:R-:W-:Y:S05]  /*7890*/  BSYNC B2 ;  /* 0x0000000000027941 */ /* 0x000fea0003800000 */
.L_x_19120:
        /* <DEDUP_REMOVED lines=17> */
.L_x_19124:
        /* <DEDUP_REMOVED lines=12> */
.L_x_19127:
[----:B------:R-:W-:Y:S02]  /*7a70*/  IMAD.MOV.U32 R65, RZ, RZ, R216 ;  /* 0x000000ffff417224 */ /* 0x000fe400078e00d8 */
.L_x_19128:
[----:B------:R-:W-:Y:S05]  /*7a80*/  BSYNC B2 ;  /* 0x0000000000027941 */ /* 0x000fea0003800000 */
.L_x_19126:
        /* <DEDUP_REMOVED lines=16> */
.L_x_19132:
[----:B------:R-:W-:Y:S05]  /*7b90*/  BSYNC B3 ;  /* 0x0000000000037941 */ /* 0x000fea0003800000 */
.L_x_19131:
        /* <DEDUP_REMOVED lines=44> */
.L_x_19130:
[----:B------:R-:W-:Y:S05]  /*7e60*/  BSYNC B2 ;  /* 0x0000000000027941 */ /* 0x000fea0003800000 */
.L_x_19129:
        /* <DEDUP_REMOVED lines=9> */
.L_x_19125:
        /* <DEDUP_REMOVED lines=12> */
.L_x_19134:
[----:B------:R-:W-:Y:S02]  /*7fc0*/  IMAD.MOV.U32 R213, RZ, RZ, R216 ;  /* 0x000000ffffd57224 */ /* 0x000fe400078e00d8 */
.L_x_19135:
[----:B------:R-:W-:Y:S05]  /*7fd0*/  BSYNC B2 ;  /* 0x0000000000027941 */ /* 0x000fea0003800000 */
.L_x_19133:
        /* <DEDUP_REMOVED lines=16> */
.L_x_19139:
[----:B------:R-:W-:Y:S05]  /*80e0*/  BSYNC B3 ;  /* 0x0000000000037941 */ /* 0x000fea0003800000 */
.L_x_19138:
        /* <DEDUP_REMOVED lines=44> */
.L_x_19137:
[----:B------:R-:W-:Y:S05]  /*83b0*/  BSYNC B2 ;  /* 0x0000000000027941 */ /* 0x000fea0003800000 */
.L_x_19136:
        /* <DEDUP_REMOVED lines=14> */
.L_x_19140:
        /* <DEDUP_REMOVED lines=12> */
.L_x_19143:
[----:B------:R-:W-:Y:S02]  /*8560*/  IMAD.MOV.U32 R68, RZ, RZ, R216 ;  /* 0x000000ffff447224 */ /* 0x000fe400078e00d8 */
.L_x_19144:
[----:B------:R-:W-:Y:S05]  /*8570*/  BSYNC B2 ;  /* 0x0000000000027941 */ /* 0x000fea0003800000 */
.L_x_19142:
        /* <DEDUP_REMOVED lines=16> */
.L_x_19148:
[----:B------:R-:W-:Y:S05]  /*8680*/  BSYNC B3 ;  /* 0x0000000000037941 */ /* 0x000fea0003800000 */
.L_x_19147:
        /* <DEDUP_REMOVED lines=44> */
.L_x_19146:
[----:B------:R-:W-:Y:S05]  /*8950*/  BSYNC B2 ;  /* 0x0000000000027941 */ /* 0x000fea0003800000 */
.L_x_19145:
        /* <DEDUP_REMOVED lines=9> */
.L_x_19141:
        /* <DEDUP_REMOVED lines=12> */
.L_x_19150:
[----:B------:R-:W-:Y:S02]  /*8ab0*/  IMAD.MOV.U32 R68, RZ, RZ, R216 ;  /* 0x000000ffff447224 */ /* 0x000fe400078e00d8 */
.L_x_19151:
[----:B------:R-:W-:Y:S05]  /*8ac0*/  BSYNC B2 ;  /* 0x0000000000027941 */ /* 0x000fea0003800000 */
.L_x_19149:
        /* <DEDUP_REMOVED lines=16> */
.L_x_19155:
[----:B------:R-:W-:Y:S05]  /*8bd0*/  BSYNC B3 ;  /* 0x0000000000037941 */ /* 0x000fea0003800000 */
.L_x_19154:
        /* <DEDUP_REMOVED lines=44> */
.L_x_19153:
[----:B------:R-:W-:Y:S05]  /*8ea0*/  BSYNC B2 ;  /* 0x0000000000027941 */ /* 0x000fea0003800000 */
.L_x_19152:
        /* <DEDUP_REMOVED lines=14> */
.L_x_19156:
        /* <DEDUP_REMOVED lines=12> */
.L_x_19159:
[----:B------:R-:W-:Y:S02]  /*9050*/  IMAD.MOV.U32 R67, RZ, RZ, R216 ;  /* 0x000000ffff437224 */ /* 0x000fe400078e00d8 */
.L_x_19160:
[----:B------:R-:W-:Y:S05]  /*9060*/  BSYNC B2 ;  /* 0x0000000000027941 */ /* 0x000fea0003800000 */
.L_x_19158:
        /* <DEDUP_REMOVED lines=16> */
.L_x_19164:
[----:B------:R-:W-:Y:S05]  /*9170*/  BSYNC B3 ;  /* 0x0000000000037941 */ /* 0x000fea0003800000 */
.L_x_19163:
        /* <DEDUP_REMOVED lines=44> */
.L_x_19162:
[----:B------:R-:W-:Y:S05]  /*9440*/  BSYNC B2 ;  /* 0x0000000000027941 */ /* 0x000fea0003800000 */
.L_x_19161:
        /* <DEDUP_REMOVED lines=9> */
.L_x_19157:
        /* <DEDUP_REMOVED lines=12> */
.L_x_19166:
[----:B------:R-:W-:Y:S02]  /*95a0*/  IMAD.MOV.U32 R68, RZ, RZ, R216 ;  /* 0x000000ffff447224 */ /* 0x000fe400078e00d8 */
.L_x_19167:
[----:B------:R-:W-:Y:S05]  /*95b0*/  BSYNC B2 ;  /* 0x0000000000027941 */ /* 0x000fea0003800000 */
.L_x_19165:
        /* <DEDUP_REMOVED lines=16> */
.L_x_19171:
[----:B------:R-:W-:Y:S05]  /*96c0*/  BSYNC B3 ;  /* 0x0000000000037941 */ /* 0x000fea0003800000 */
.L_x_19170:
        /* <DEDUP_REMOVED lines=44> */
.L_x_19169:
[----:B------:R-:W-:Y:S05]  /*9990*/  BSYNC B2 ;  /* 0x0000000000027941 */ /* 0x000fea0003800000 */
.L_x_19168:
        /* <DEDUP_REMOVED lines=14> */
.L_x_19172:
        /* <DEDUP_REMOVED lines=12> */
.L_x_19175:
[----:B------:R-:W-:Y:S02]  /*9b40*/  IMAD.MOV.U32 R213, RZ, RZ, R216 ;  /* 0x000000ffffd57224 */ /* 0x000fe400078e00d8 */
.L_x_19176:
[----:B------:R-:W-:Y:S05]  /*9b50*/  BSYNC B2 ;  /* 0x0000000000027941 */ /* 0x000fea0003800000 */
.L_x_19174:
        /* <DEDUP_REMOVED lines=16> */
.L_x_19180:
[----:B------:R-:W-:Y:S05]  /*9c60*/  BSYNC B3 ;  /* 0x0000000000037941 */ /* 0x000fea0003800000 */
.L_x_19179:
        /* <DEDUP_REMOVED lines=44> */
.L_x_19178:
[----:B------:R-:W-:Y:S05]  /*9f30*/  BSYNC B2 ;  /* 0x0000000000027941 */ /* 0x000fea0003800000 */
.L_x_19177:
        /* <DEDUP_REMOVED lines=9> */
.L_x_19173:
        /* <DEDUP_REMOVED lines=12> */
.L_x_19182:
[----:B------:R-:W-:Y:S02]  /*a090*/  IMAD.MOV.U32 R213, RZ, RZ, R216 ;  /* 0x000000ffffd57224 */ /* 0x000fe400078e00d8 */
.L_x_19183:
[----:B------:R-:W-:Y:S05]  /*a0a0*/  BSYNC B2 ;  /* 0x0000000000027941 */ /* 0x000fea0003800000 */
.L_x_19181:
        /* <DEDUP_REMOVED lines=16> */
.L_x_19187:
[----:B------:R-:W-:Y:S05]  /*a1b0*/  BSYNC B3 ;  /* 0x0000000000037941 */ /* 0x000fea0003800000 */
.L_x_19186:
        /* <DEDUP_REMOVED lines=44> */
.L_x_19185:
[----:B------:R-:W-:Y:S05]  /*a480*/  BSYNC B2 ;  /* 0x0000000000027941 */ /* 0x000fea0003800000 */
.L_x_19184:
        /* <DEDUP_REMOVED lines=12> */
.L_x_19188:
        /* <DEDUP_REMOVED lines=12> */
.L_x_19191:
[----:B------:R-:W-:Y:S02]  /*a610*/  IMAD.MOV.U32 R69, RZ, RZ, R216 ;  /* 0x000000ffff457224 */ /* 0x000fe400078e00d8 */
.L_x_19192:
[----:B------:R-:W-:Y:S05]  /*a620*/  BSYNC B2 ;  /* 0x0000000000027941 */ /* 0x000fea0003800000 */
.L_x_19190:
        /* <DEDUP_REMOVED lines=16> */
.L_x_19196:
[----:B------:R-:W-:Y:S05]  /*a730*/  BSYNC B3 ;  /* 0x0000000000037941 */ /* 0x000fea0003800000 */
.L_x_19195:
        /* <DEDUP_REMOVED lines=44> */
.L_x_19194:
[----:B------:R-:W-:Y:S05]  /*aa00*/  BSYNC B2 ;  /* 0x0000000000027941 */ /* 0x000fea0003800000 */
.L_x_19193:
        /* <DEDUP_REMOVED lines=9> */
.L_x_19189:
        /* <DEDUP_REMOVED lines=12> */
.L_x_19198:
[----:B------:R-:W-:Y:S02]  /*ab60*/  IMAD.MOV.U32 R213, RZ, RZ, R216 ;  /* 0x000000ffffd57224 */ /* 0x000fe400078e00d8 */
.L_x_19199:
[----:B------:R-:W-:Y:S05]  /*ab70*/  BSYNC B2 ;  /* 0x0000000000027941 */ /* 0x000fea0003800000 */
.L_x_19197:
        /* <DEDUP_REMOVED lines=16> */
.L_x_19203:
[----:B------:R-:W-:Y:S05]  /*ac80*/  BSYNC B3 ;  /* 0x0000000000037941 */ /* 0x000fea0003800000 */
.L_x_19202:
        /* <DEDUP_REMOVED lines=44> */
.L_x_19201:
[----:B------:R-:W-:Y:S05]  /*af50*/  BSYNC B2 ;  /* 0x0000000000027941 */ /* 0x000fea0003800000 */
.L_x_19200:
        /* <DEDUP_REMOVED lines=12> */
.L_x_19204:
        /* <DEDUP_REMOVED lines=12> */
.L_x_19207:
[----:B------:R-:W-:Y:S02]  /*b0e0*/  IMAD.MOV.U32 R70, RZ, RZ, R216 ;  /* 0x000000ffff467224 */ /* 0x000fe400078e00d8 */
.L_x_19208:
[----:B------:R-:W-:Y:S05]  /*b0f0*/  BSYNC B2 ;  /* 0x0000000000027941 */ /* 0x000fea0003800000 */
.L_x_19206:
        /* <DEDUP_REMOVED lines=16> */
.L_x_19212:
[----:B------:R-:W-:Y:S05]  /*b200*/  BSYNC B3 ;  /* 0x0000000000037941 */ /* 0x000fea0003800000 */
.L_x_19211:
        /* <DEDUP_REMOVED lines=44> */
.L_x_19210:
[----:B------:R-:W-:Y:S05]  /*b4d0*/  BSYNC B2 ;  /* 0x0000000000027941 */ /* 0x000fea0003800000 */
.L_x_19209:
        /* <DEDUP_REMOVED lines=9> */
.L_x_19205:
        /* <DEDUP_REMOVED lines=12> */
.L_x_19214:
[----:B------:R-:W-:Y:S02]  /*b630*/  IMAD.MOV.U32 R213, RZ, RZ, R216 ;  /* 0x000000ffffd57224 */ /* 0x000fe400078e00d8 */
.L_x_19215:
[----:B------:R-:W-:Y:S05]  /*b640*/  BSYNC B2 ;  /* 0x0000000000027941 */ /* 0x000fea0003800000 */
.L_x_19213:
        /* <DEDUP_REMOVED lines=16> */
.L_x_19219:
[----:B------:R-:W-:Y:S05]  /*b750*/  BSYNC B3 ;  /* 0x0000000000037941 */ /* 0x000fea0003800000 */
.L_x_19218:
        /* <DEDUP_REMOVED lines=44> */
.L_x_19217:
[----:B------:R-:W-:Y:S05]  /*ba20*/  BSYNC B2 ;  /* 0x0000000000027941 */ /* 0x000fea0003800000 */
.L_x_19216:
        /* <DEDUP_REMOVED lines=12> */
.L_x_19220:
        /* <DEDUP_REMOVED lines=12> */
.L_x_19223:
[----:B------:R-:W-:Y:S02]  /*bbb0*/  IMAD.MOV.U32 R213, RZ, RZ, R216 ;  /* 0x000000ffffd57224 */ /* 0x000fe400078e00d8 */
.L_x_19224:
[----:B------:R-:W-:Y:S05]  /*bbc0*/  BSYNC B2 ;  /* 0x0000000000027941 */ /* 0x000fea0003800000 */
.L_x_19222:
        /* <DEDUP_REMOVED lines=16> */
.L_x_19228:
[----:B------:R-:W-:Y:S05]  /*bcd0*/  BSYNC B3 ;  /* 0x0000000000037941 */ /* 0x000fea0003800000 */
.L_x_19227:
        /* <DEDUP_REMOVED lines=44> */
.L_x_19226:
[----:B------:R-:W-:Y:S05]  /*bfa0*/  BSYNC B2 ;  /* 0x0000000000027941 */ /* 0x000fea0003800000 */
.L_x_19225:
        /* <DEDUP_REMOVED lines=9> */
.L_x_19221:
        /* <DEDUP_REMOVED lines=12> */
.L_x_19230:
[----:B------:R-:W-:Y:S02]  /*c100*/  IMAD.MOV.U32 R213, RZ, RZ, R216 ;  /* 0x000000ffffd57224 */ /* 0x000fe400078e00d8 */
.L_x_19231:
[----:B------:R-:W-:Y:S05]  /*c110*/  BSYNC B2 ;  /* 0x0000000000027941 */ /* 0x000fea0003800000 */
.L_x_19229:
        /* <DEDUP_REMOVED lines=16> */
.L_x_19235:
[----:B------:R-:W-:Y:S05]  /*c220*/  BSYNC B3 ;  /* 0x0000000000037941 */ /* 0x000fea0003800000 */
.L_x_19234:
        /* <DEDUP_REMOVED lines=44> */
.L_x_19233:
[----:B------:R-:W-:Y:S05]  /*c4f0*/  BSYNC B2 ;  /* 0x0000000000027941 */ /* 0x000fea0003800000 */
.L_x_19232:
        /* <DEDUP_REMOVED lines=12> */
.L_x_19236:
        /* <DEDUP_REMOVED lines=12> */
.L_x_19239:
[----:B------:R-:W-:Y:S02]  /*c680*/  IMAD.MOV.U32 R235, RZ, RZ, R216 ;  /* 0x000000ffffeb7224 */ /* 0x000fe400078e00d8 */
.L_x_19240:
[----:B------:R-:W-:Y:S05]  /*c690*/  BSYNC B2 ;  /* 0x0000000000027941 */ /* 0x000fea0003800000 */
.L_x_19238:
        /* <DEDUP_REMOVED lines=16> */
.L_x_19244:
[----:B------:R-:W-:Y:S05]  /*c7a0*/  BSYNC B3 ;  /* 0x0000000000037941 */ /* 0x000fea0003800000 */
.L_x_19243:
        /* <DEDUP_REMOVED lines=44> */
.L_x_19242:
[----:B------:R-:W-:Y:S05]  /*ca70*/  BSYNC B2 ;  /* 0x0000000000027941 */ /* 0x000fea0003800000 */
.L_x_19241:
        /* <DEDUP_REMOVED lines=9> */
.L_x_19237:
        /* <DEDUP_REMOVED lines=40> */
[----:B------:R-:W-:Y:S02]  /*cd90*/  LOP3.LUT R122, R227, 0xff, RZ, 0xc0, !PT ;  /* 0x000000ffe37a7812 */ /* 0x000fe400078ec0ff */
[----:B------:R-:W-:Y:S01]  /*cda0*/  LOP3.LUT R237, R231, 0xff, R224, 0xf8, !PT ;  /* 0x000000ffe7ed7812 */ /* 0x000fe200078ef8e0 */
[----:B------:R-:W-:Y:S01]  /*cdb0*/  IMAD.WIDE.U32 R230, R230, 0x10000, RZ ;  /* 0x00010000e6e67825 */ /* 0x000fe200078e00ff */
[----:B------:R-:W-:-:S03]  /*cdc0*/  IADD3 R234, P0, R242, c[0x0][0x198], RZ ;  /* 0x00006600f2ea7a10 */ /* 0x000fc60007f1e0ff */
[----:B------:R-:W-:Y:S01]  /*cdd0*/  IMAD.WIDE.U32 R122, R122, 0x100, RZ ;  /* 0x000001007a7a7825 */ /* 0x000fe200078e00ff */
[----:B------:R-:W-:Y:S02]  /*cde0*/  LOP3.LUT R237, R231, R237, R233, 0xfe, !PT ;  /* 0x000000ede7ed7212 */ /* 0x000fe400078efee9 */
[----:B------:R-:W-:Y:S02]  /*cdf0*/  IADD3.X R235, R240, c[0x0][0x19c], RZ, P0, !PT ;  /* 0x00006700f0eb7a10 */ /* 0x000fe400007fe4ff */
[----:B------:R-:W-:Y:S02]  /*ce00*/  LOP3.LUT R231, R122, R232, R230, 0xfe, !PT ;  /* 0x000000e87ae77212 */ /* 0x000fe400078efee6 */
[----:B------:R-:W-:Y:S02]  /*ce10*/  LOP3.LUT R123, R237, R123, RZ, 0xfc, !PT ;  /* 0x0000007bed7b7212 */ /* 0x000fe400078efcff */
[----:B------:R-:W-:-:S05]  /*ce20*/  LOP3.LUT R122, R231, 0xff, R228, 0xf8, !PT ;  /* 0x000000ffe77a7812 */ /* 0x000fca00078ef8e4 */
[----:B------:R0:W-:Y:S02]  /*ce30*/  STG.E.64 [R234.64], R122 ;  /* 0x0000007aea007986 */ /* 0x0001e4000c101b06 */
.L_x_19245:
[----:B------:R-:W-:Y:S02]  /*ce40*/  IADD3 R121, R121, 0x20, RZ ;  /* 0x0000002079797810 */ /* 0x000fe40007ffe0ff */
.L_x_19116:
[----:B------:R-:W-:Y:S05]  /*ce50*/  BSYNC B1 ;  /* 0x0000000000017941 */ /* 0x000fea0003800000 */
.L_x_19115:
        /* <DEDUP_REMOVED lines=31> */
.L_x_19249:
[----:B-1----:R-:W-:Y:S02]  /*d050*/  IMAD.MOV.U32 R230, RZ, RZ, R216 ;  /* 0x000000ffffe67224 */ /* 0x002fe400078e00d8 */
.L_x_19250:
[----:B------:R-:W-:Y:S05]  /*d060*/  BSYNC B2 ;  /* 0x0000000000027941 */ /* 0x000fea0003800000 */
.L_x_19248:
        /* <DEDUP_REMOVED lines=16> */
.L_x_19254:
[----:B------:R-:W-:Y:S05]  /*d170*/  BSYNC B3 ;  /* 0x0000000000037941 */ /* 0x000fea0003800000 */
.L_x_19253:
        /* <DEDUP_REMOVED lines=44> */
.L_x_19252:
[----:B------:R-:W-:Y:S05]  /*d440*/  BSYNC B2 ;  /* 0x0000000000027941 */ /* 0x000fea0003800000 */
.L_x_19251:
        /* <DEDUP_REMOVED lines=17> */
.L_x_19255:
        /* <DEDUP_REMOVED lines=12> */
.L_x_19258:
[----:B------:R-:W-:Y:S02]  /*d620*/  IMAD.MOV.U32 R73, RZ, RZ, R216 ;  /* 0x000000ffff497224 */ /* 0x000fe400078e00d8 */
.L_x_19259:
[----:B------:R-:W-:Y:S05]  /*d630*/  BSYNC B2 ;  /* 0x0000000000027941 */ /* 0x000fea0003800000 */
.L_x_19257:
        /* <DEDUP_REMOVED lines=16> */
.L_x_19263:
[----:B------:R-:W-:Y:S05]  /*d740*/  BSYNC B3 ;  /* 0x0000000000037941 */ /* 0x000fea0003800000 */
.L_x_19262:
        /* <DEDUP_REMOVED lines=44> */
.L_x_19261:
[----:B------:R-:W-:Y:S05]  /*da10*/  BSYNC B2 ;  /* 0x0000000000027941 */ /* 0x000fea0003800000 */
.L_x_19260:
        /* <DEDUP_REMOVED lines=9> */
.L_x_19256:
        /* <DEDUP_REMOVED lines=12> */
.L_x_19265:
[----:B------:R-:W-:Y:S02]  /*db70*/  IMAD.MOV.U32 R213, RZ, RZ, R216 ;  /* 0x000000ffffd57224 */ /* 0x000fe400078e00d8 */
.L_x_19266:
[----:B------:R-:W-:Y:S05]  /*db80*/  BSYNC B2 ;  /* 0x0000000000027941 */ /* 0x000fea0003800000 */
.L_x_19264:
        /* <DEDUP_REMOVED lines=16> */
.L_x_19270:
[----:B------:R-:W-:Y:S05]  /*dc90*/  BSYNC B3 ;  /* 0x0000000000037941 */ /* 0x000fea0003800000 */
.L_x_19269:
        /* <DEDUP_REMOVED lines=44> */
.L_x_19268:
[----:B------:R-:W-:Y:S05]  /*df60*/  BSYNC B2 ;  /* 0x0000000000027941 */ /* 0x000fea0003800000 */
.L_x_19267:
        /* <DEDUP_REMOVED lines=14> */
.L_x_19271:
        /* <DEDUP_REMOVED lines=12> */
.L_x_19274:
[----:B------:R-:W-:Y:S02]  /*e110*/  IMAD.MOV.U32 R76, RZ, RZ, R216 ;  /* 0x000000ffff4c7224 */ /* 0x000fe400078e00d8 */
.L_x_19275:
[----:B------:R-:W-:Y:S05]  /*e120*/  BSYNC B2 ;  /* 0x0000000000027941 */ /* 0x000fea0003800000 */
.L_x_19273:
        /* <DEDUP_REMOVED lines=16> */
.L_x_19279:
[----:B------:R-:W-:Y:S05]  /*e230*/  BSYNC B3 ;  /* 0x0000000000037941 */ /* 0x000fea0003800000 */
.L_x_19278:
        /* <DEDUP_REMOVED lines=44> */
.L_x_19277:
[----:B------:R-:W-:Y:S05]  /*e500*/  BSYNC B2 ;  /* 0x0000000000027941 */ /* 0x000fea0003800000 */
.L_x_19276:
        /* <DEDUP_REMOVED lines=9> */
.L_x_19272:
        /* <DEDUP_REMOVED lines=12> */
.L_x_19281:
[----:B------:R-:W-:Y:S02]  /*e660*/  IMAD.MOV.U32 R76, RZ, RZ, R216 ;  /* 0x000000ffff4c7224 */ /* 0x000fe400078e00d8 */
.L_x_19282:
[----:B------:R-:W-:Y:S05]  /*e670*/  BSYNC B2 ;  /* 0x0000000000027941 */ /* 0x000fea0003800000 */
.L_x_19280:
        /* <DEDUP_REMOVED lines=16> */
.L_x_19286:
[----:B------:R-:W-:Y:S05]  /*e780*/  BSYNC B3 ;  /* 0x0000000000037941 */ /* 0x000fea0003800000 */
.L_x_19285:
        /* <DEDUP_REMOVED lines=44> */
.L_x_19284:
[----:B------:R-:W-:Y:S05]  /*ea50*/  BSYNC B2 ;  /* 0x0000000000027941 */ /* 0x000fea0003800000 */
.L_x_19283:
        /* <DEDUP_REMOVED lines=14> */
.L_x_19287:
        /* <DEDUP_REMOVED lines=12> */
.L_x_19290:
[----:B------:R-:W-:Y:S02]  /*ec00*/  IMAD.MOV.U32 R75, RZ, RZ, R216 ;  /* 0x000000ffff4b7224 */ /* 0x000fe400078e00d8 */
.L_x_19291:
[----:B------:R-:W-:Y:S05]  /*ec10*/  BSYNC B2 ;  /* 0x0000000000027941 */ /* 0x000fea0003800000 */
.L_x_19289:
        /* <DEDUP_REMOVED lines=16> */
.L_x_19295:
[----:B------:R-:W-:Y:S05]  /*ed20*/  BSYNC B3 ;  /* 0x0000000000037941 */ /* 0x000fea0003800000 */
.L_x_19294:
        /* <DEDUP_REMOVED lines=44> */
.L_x_19293:
[----:B------:R-:W-:Y:S05]  /*eff0*/  BSYNC B2 ;  /* 0x0000000000027941 */ /* 0x000fea0003800000 */
.L_x_19292:
        /* <DEDUP_REMOVED lines=9> */
.L_x_19288:
        /* <DEDUP_REMOVED lines=12> */
.L_x_19297:
[----:B------:R-:W-:Y:S02]  /*f150*/  MOV R76, R216 ;  /* 0x000000d8004c7202 */ /* 0x000fe40000000f00 */
.L_x_19298:
[----:B------:R-:W-:Y:S05]  /*f160*/  BSYNC B2 ;  /* 0x0000000000027941 */ /* 0x000fea0003800000 */
.L_x_19296:
        /* <DEDUP_REMOVED lines=16> */
.L_x_19302:
[----:B------:R-:W-:Y:S05]  /*f270*/  BSYNC B3 ;  /* 0x0000000000037941 */ /* 0x000fea0003800000 */
.L_x_19301:
        /* <DEDUP_REMOVED lines=44> */
.L_x_19300:
[----:B------:R-:W-:Y:S05]  /*f540*/  BSYNC B2 ;  /* 0x0000000000027941 */ /* 0x000fea0003800000 */
.L_x_19299:
        /* <DEDUP_REMOVED lines=14> */
.L_x_19303:
        /* <DEDUP_REMOVED lines=12> */
.L_x_19306:
[----:B------:R-:W-:Y:S02]  /*f6f0*/  IMAD.MOV.U32 R213, RZ, RZ, R216 ;  /* 0x000000ffffd57224 */ /* 0x000fe400078e00d8 */
.L_x_19307:
[----:B------:R-:W-:Y:S05]  /*f700*/  BSYNC B2 ;  /* 0x0000000000027941 */ /* 0x000fea0003800000 */
.L_x_19305:
        /* <DEDUP_REMOVED lines=16> */
.L_x_19311:
[----:B------:R-:W-:Y:S05]  /*f810*/  BSYNC B3 ;  /* 0x0000000000037941 */ /* 0x000fea0003800000 */
.L_x_19310:
        /* <DEDUP_REMOVED lines=44> */
.L_x_19309:
[----:B------:R-:W-:Y:S05]  /*fae0*/  BSYNC B2 ;  /* 0x0000000000027941 */ /* 0x000fea0003800000 */
.L_x_19308:
        /* <DEDUP_REMOVED lines=9> */
.L_x_19304:
        /* <DEDUP_REMOVED lines=12> */
.L_x_19313:
[----:B------:R-:W-:Y:S02]  /*fc40*/  IMAD.MOV.U32 R213, RZ, RZ, R216 ;  /* 0x000000ffffd57224 */ /* 0x000fe400078e00d8 */
.L_x_19314:
[----:B------:R-:W-:Y:S05]  /*fc50*/  BSYNC B2 ;  /* 0x0000000000027941 */ /* 0x000fea0003800000 */
.L_x_19312:
        /* <DEDUP_REMOVED lines=16> */
.L_x_19318:
[----:B------:R-:W-:Y:S05]  /*fd60*/  BSYNC B3 ;  /* 0x0000000000037941 */ /* 0x000fea0003800000 */
.L_x_19317:
        /* <DEDUP_REMOVED lines=44> */
.L_x_19316:
[----:B------:R-:W-:Y:S05]  /*10030*/  BSYNC B2 ;  /* 0x0000000000027941 */ /* 0x000fea0003800000 */
.L_x_19315:
        /* <DEDUP_REMOVED lines=12> */
.L_x_19319:
        /* <DEDUP_REMOVED lines=12> */
.L_x_19322:
[----:B------:R-:W-:Y:S02]  /*101c0*/  IMAD.MOV.U32 R77, RZ, RZ, R216 ;  /* 0x000000ffff4d7224 */ /* 0x000fe400078e00d8 */
.L_x_19323:
[----:B------:R-:W-:Y:S05]  /*101d0*/  BSYNC B2 ;  /* 0x0000000000027941 */ /* 0x000fea0003800000 */
.L_x_19321:
        /* <DEDUP_REMOVED lines=16> */
.L_x_19327:
[----:B------:R-:W-:Y:S05]  /*102e0*/  BSYNC B3 ;  /* 0x0000000000037941 */ /* 0x000fea0003800000 */
.L_x_19326:
        /* <DEDUP_REMOVED lines=44> */
.L_x_19325:
[----:B------:R-:W-:Y:S05]  /*105b0*/  BSYNC B2 ;  /* 0x0000000000027941 */ /* 0x000fea0003800000 */
.L_x_19324:
        /* <DEDUP_REMOVED lines=9> */
.L_x_19320:
        /* <DEDUP_REMOVED lines=12> */
.L_x_19329:
[----:B------:R-:W-:Y:S02]  /*10710*/  IMAD.MOV.U32 R213, RZ, RZ, R216 ;  /* 0x000000ffffd57224 */ /* 0x000fe400078e00d8 */
.L_x_19330:
[----:B------:R-:W-:Y:S05]  /*10720*/  BSYNC B2 ;  /* 0x0000000000027941 */ /* 0x000fea0003800000 */
.L_x_19328:
        /* <DEDUP_REMOVED lines=16> */
.L_x_19334:
[----:B------:R-:W-:Y:S05]  /*10830*/  BSYNC B3 ;  /* 0x0000000000037941 */ /* 0x000fea0003800000 */
.L_x_19333:
        /* <DEDUP_REMOVED lines=44> */
.L_x_19332:
[----:B------:R-:W-:Y:S05]  /*10b00*/  BSYNC B2 ;  /* 0x0000000000027941 */ /* 0x000fea0003800000 */
.L_x_19331:
        /* <DEDUP_REMOVED lines=12> */
.L_x_19335:
        /* <DEDUP_REMOVED lines=12> */
.L_x_19338:
[----:B------:R-:W-:Y:S02]  /*10c90*/  IMAD.MOV.U32 R78, RZ, RZ, R216 ;  /* 0x000000ffff4e7224 */ /* 0x000fe400078e00d8 */
.L_x_19339:
[----:B------:R-:W-:Y:S05]  /*10ca0*/  BSYNC B2 ;  /* 0x0000000000027941 */ /* 0x000fea0003800000 */
.L_x_19337:
        /* <DEDUP_REMOVED lines=16> */
.L_x_19343:
[----:B------:R-:W-:Y:S05]  /*10db0*/  BSYNC B3 ;  /* 0x0000000000037941 */ /* 0x000fea0003800000 */
.L_x_19342:
        /* <DEDUP_REMOVED lines=44> */
.L_x_19341:
[----:B------:R-:W-:Y:S05]  /*11080*/  BSYNC B2 ;  /* 0x0000000000027941 */ /* 0x000fea0003800000 */
.L_x_19340:
        /* <DEDUP_REMOVED lines=9> */
.L_x_19336:
        /* <DEDUP_REMOVED lines=12> */
.L_x_19345:
[----:B------:R-:W-:Y:S02]  /*111e0*/  IMAD.MOV.U32 R213, RZ, RZ, R216 ;  /* 0x000000ffffd57224 */ /* 0x000fe400078e00d8 */
.L_x_19346:
[----:B------:R-:W-:Y:S05]  /*111f0*/  BSYNC B2 ;  /* 0x0000000000027941 */ /* 0x000fea0003800000 */
.L_x_19344:
        /* <DEDUP_REMOVED lines=16> */
.L_x_19350:
[----:B------:R-:W-:Y:S05]  /*11300*/  BSYNC B3 ;  /* 0x0000000000037941 */ /* 0x000fea0003800000 */
.L_x_19349:
        /* <DEDUP_REMOVED lines=44> */
.L_x_19348:
[----:B------:R-:W-:Y:S05]  /*115d0*/  BSYNC B2 ;  /* 0x0000000000027941 */ /* 0x000fea0003800000 */
.L_x_19347:
        /* <DEDUP_REMOVED lines=12> */
.L_x_19351:
        /* <DEDUP_REMOVED lines=12> */
.L_x_19354:
[----:B------:R-:W-:Y:S02]  /*11760*/  IMAD.MOV.U32 R213, RZ, RZ, R216 ;  /* 0x000000ffffd57224 */ /* 0x000fe400078e00d8 */
.L_x_19355:
[----:B------:R-:W-:Y:S05]  /*11770*/  BSYNC B2 ;  /* 0x0000000000027941 */ /* 0x000fea0003800000 */
.L_x_19353:
        /* <DEDUP_REMOVED lines=16> */
.L_x_19359:
[----:B------:R-:W-:Y:S05]  /*11880*/  BSYNC B3 ;  /* 0x0000000000037941 */ /* 0x000fea0003800000 */
.L_x_19358:
        /* <DEDUP_REMOVED lines=44> */
.L_x_19357:
[----:B------:R-:W-:Y:S05]  /*11b50*/  BSYNC B2 ;  /* 0x0000000000027941 */ /* 0x000fea0003800000 */
.L_x_19356:
        /* <DEDUP_REMOVED lines=9> */
.L_x_19352:
        /* <DEDUP_REMOVED lines=12> */
.L_x_19361:
[----:B------:R-:W-:Y:S02]  /*11cb0*/  IMAD.MOV.U32 R213, RZ, RZ, R216 ;  /* 0x000000ffffd57224 */ /* 0x000fe400078e00d8 */
.L_x_19362:
[----:B------:R-:W-:Y:S05]  /*11cc0*/  BSYNC B2 ;  /* 0x0000000000027941 */ /* 0x000fea0003800000 */
.L_x_19360:
        /* <DEDUP_REMOVED lines=16> */
.L_x_19366:
[----:B------:R-:W-:Y:S05]  /*11dd0*/  BSYNC B3 ;  /* 0x0000000000037941 */ /* 0x000fea0003800000 */
.L_x_19365:
        /* <DEDUP_REMOVED lines=44> */
.L_x_19364:
[----:B------:R-:W-:Y:S05]  /*120a0*/  BSYNC B2 ;  /* 0x0000000000027941 */ /* 0x000fea0003800000 */
.L_x_19363:
        /* <DEDUP_REMOVED lines=12> */
.L_x_19367:
        /* <DEDUP_REMOVED lines=12> */
.L_x_19370:
[----:B------:R-:W-:Y:S02]  /*12230*/  IMAD.MOV.U32 R235, RZ, RZ, R216 ;  /* 0x000000ffffeb7224 */ /* 0x000fe400078e00d8 */
.L_x_19371:
[----:B------:R-:W-:Y:S05]  /*12240*/  BSYNC B2 ;  /* 0x0000000000027941 */ /* 0x000fea0003800000 */
.L_x_19369:
        /* <DEDUP_REMOVED lines=16> */
.L_x_19375:
[----:B------:R-:W-:Y:S05]  /*12350*/  BSYNC B3 ;  /* 0x0000000000037941 */ /* 0x000fea0003800000 */
.L_x_19374:
        /* <DEDUP_REMOVED lines=44> */
.L_x_19373:
[----:B------:R-:W-:Y:S05]  /*12620*/  BSYNC B2 ;  /* 0x0000000000027941 */ /* 0x000fea0003800000 */
.L_x_19372:
        /* <DEDUP_REMOVED lines=9> */
.L_x_19368:
        /* <DEDUP_REMOVED lines=51> */
.L_x_19376:
[----:B------:R-:W-:Y:S02]  /*129f0*/  IADD3 R121, R121, 0x20, RZ ;  /* 0x0000002079797810 */ /* 0x000fe40007ffe0ff */
.L_x_19247:
[----:B------:R-:W-:Y:S05]  /*12a00*/  BSYNC B1 ;  /* 0x0000000000017941 */ /* 0x000fea0003800000 */
.L_x_19246:
        /* <DEDUP_REMOVED lines=31> */
.L_x_19380:
[----:B-1----:R-:W-:Y:S02]  /*12c00*/  IMAD.MOV.U32 R230, RZ, RZ, R216 ;  /* 0x000000ffffe67224 */ /* 0x002fe400078e00d8 */
.L_x_19381:
[----:B------:R-:W-:Y:S05]  /*12c10*/  BSYNC B2 ;  /* 0x0000000000027941 */ /* 0x000fea0003800000 */
.L_x_19379:
        /* <DEDUP_REMOVED lines=16> */
.L_x_19385:
[----:B------:R-:W-:Y:S05]  /*12d20*/  BSYNC B3 ;  /* 0x0000000000037941 */ /* 0x000fea0003800000 */
.L_x_19384:
        /* <DEDUP_REMOVED lines=44> */
.L_x_19383:
[----:B------:R-:W-:Y:S05]  /*12ff0*/  BSYNC B2 ;  /* 0x0000000000027941 */ /* 0x000fea0003800000 */
.L_x_19382:
        /* <DEDUP_REMOVED lines=17> */
.L_x_19386:
        /* <DEDUP_REMOVED lines=12> */
.L_x_19389:
[----:B------:R-:W-:Y:S02]  /*131d0*/  IMAD.MOV.U32 R81, RZ, RZ, R216 ;  /* 0x000000ffff517224 */ /* 0x000fe400078e00d8 */
.L_x_19390:
[----:B------:R-:W-:Y:S05]  /*131e0*/  BSYNC B2 ;  /* 0x0000000000027941 */ /* 0x000fea0003800000 */
.L_x_19388:
        /* <DEDUP_REMOVED lines=16> */
.L_x_19394:
[----:B------:R-:W-:Y:S05]  /*132f0*/  BSYNC B3 ;  /* 0x0000000000037941 */ /* 0x000fea0003800000 */
.L_x_19393:
        /* <DEDUP_REMOVED lines=44> */
.L_x_19392:
[----:B------:R-:W-:Y:S05]  /*135c0*/  BSYNC B2 ;  /* 0x0000000000027941 */ /* 0x000fea0003800000 */
.L_x_19391:
        /* <DEDUP_REMOVED lines=9> */
.L_x_19387:
        /* <DEDUP_REMOVED lines=12> */
.L_x_19396:
[----:B------:R-:W-:Y:S02]  /*13720*/  IMAD.MOV.U32 R213, RZ, RZ, R216 ;  /* 0x000000ffffd57224 */ /* 0x000fe400078e00d8 */
.L_x_19397:
[----:B------:R-:W-:Y:S05]  /*13730*/  BSYNC B2 ;  /* 0x0000000000027941 */ /* 0x000fea0003800000 */
.L_x_19395:
        /* <DEDUP_REMOVED lines=16> */
.L_x_19401:
[----:B------:R-:W-:Y:S05]  /*13840*/  BSYNC B3 ;  /* 0x0000000000037941 */ /* 0x000fea0003800000 */
.L_x_19400:
        /* <DEDUP_REMOVED lines=44> */
.L_x_19399:
[----:B------:R-:W-:Y:S05]  /*13b10*/  BSYNC B2 ;  /* 0x0000000000027941 */ /* 0x000fea0003800000 */
.L_x_19398:
        /* <DEDUP_REMOVED lines=14> */
.L_x_19402:
        /* <DEDUP_REMOVED lines=12> */
.L_x_19405:
[----:B------:R-:W-:Y:S02]  /*13cc0*/  IMAD.MOV.U32 R84, RZ, RZ, R216 ;  /* 0x000000ffff547224 */ /* 0x000fe400078e00d8 */
.L_x_19406:
[----:B------:R-:W-:Y:S05]  /*13cd0*/  BSYNC B2 ;  /* 0x0000000000027941 */ /* 0x000fea0003800000 */
.L_x_19404:
        /* <DEDUP_REMOVED lines=16> */
.L_x_19410:
[----:B------:R-:W-:Y:S05]  /*13de0*/  BSYNC B3 ;  /* 0x0000000000037941 */ /* 0x000fea0003800000 */
.L_x_19409:
        /* <DEDUP_REMOVED lines=44> */
.L_x_19408:
[----:B------:R-:W-:Y:S05]  /*140b0*/  BSYNC B2 ;  /* 0x0000000000027941 */ /* 0x000fea0003800000 */
.L_x_19407:
        /* <DEDUP_REMOVED lines=9> */
.L_x_19403:
        /* <DEDUP_REMOVED lines=12> */
.L_x_19412:
[----:B------:R-:W-:Y:S02]  /*14210*/  IMAD.MOV.U32 R84, RZ, RZ, R216 ;  /* 0x000000ffff547224 */ /* 0x000fe400078e00d8 */
.L_x_19413:
[----:B------:R-:W-:Y:S05]  /*14220*/  BSYNC B2 ;  /* 0x0000000000027941 */ /* 0x000fea0003800000 */
.L_x_19411:
        /* <DEDUP_REMOVED lines=16> */
.L_x_19417:
[----:B------:R-:W-:Y:S05]  /*14330*/  BSYNC B3 ;  /* 0x0000000000037941 */ /* 0x000fea0003800000 */
.L_x_19416:
        /* <DEDUP_REMOVED lines=44> */
.L_x_19415:
[----:B------:R-:W-:Y:S05]  /*14600*/  BSYNC B2 ;  /* 0x0000000000027941 */ /* 0x000fea0003800000 */
.L_x_19414:
        /* <DEDUP_REMOVED lines=14> */
.L_x_19418:
        /* <DEDUP_REMOVED lines=12> */
.L_x_19421:
[----:B------:R-:W-:Y:S02]  /*147b0*/  IMAD.MOV.U32 R83, RZ, RZ, R216 ;  /* 0x000000ffff537224 */ /* 0x000fe400078e00d8 */
.L_x_19422:
[----:B------:R-:W-:Y:S05]  /*147c0*/  BSYNC B2 ;  /* 0x0000000000027941 */ /* 0x000fea0003800000 */
.L_x_19420:
        /* <DEDUP_REMOVED lines=16> */
.L_x_19426:
[----:B------:R-:W-:Y:S05]  /*148d0*/  BSYNC B3 ;  /* 0x0000000000037941 */ /* 0x000fea0003800000 */
.L_x_19425:
        /* <DEDUP_REMOVED lines=44> */
.L_x_19424:
[----:B------:R-:W-:Y:S05]  /*14ba0*/  BSYNC B2 ;  /* 0x0000000000027941 */ /* 0x000fea0003800000 */
.L_x_19423:
        /* <DEDUP_REMOVED lines=9> */
.L_x_19419:
        /* <DEDUP_REMOVED lines=12> */
.L_x_19428:
[----:B------:R-:W-:Y:S02]  /*14d00*/  IMAD.MOV.U32 R84, RZ, RZ, R216 ;  /* 0x000000ffff547224 */ /* 0x000fe400078e00d8 */
.L_x_19429:
[----:B------:R-:W-:Y:S05]  /*14d10*/  BSYNC B2 ;  /* 0x0000000000027941 */ /* 0x000fea0003800000 */
.L_x_19427:
        /* <DEDUP_REMOVED lines=16> */
.L_x_19433:
[----:B------:R-:W-:Y:S05]  /*14e20*/  BSYNC B3 ;  /* 0x0000000000037941 */ /* 0x000fea0003800000 */
.L_x_19432:
        /* <DEDUP_REMOVED lines=44> */
.L_x_19431:
[----:B------:R-:W-:Y:S05]  /*150f0*/  BSYNC B2 ;  /* 0x0000000000027941 */ /* 0x000fea0003800000 */
.L_x_19430:
        /* <DEDUP_REMOVED lines=14> */
.L_x_19434:
        /* <DEDUP_REMOVED lines=12> */
.L_x_19437:
[----:B------:R-:W-:Y:S02]  /*152a0*/  IMAD.MOV.U32 R213, RZ, RZ, R216 ;  /* 0x000000ffffd57224 */ /* 0x000fe400078e00d8 */
.L_x_19438:
[----:B------:R-:W-:Y:S05]  /*152b0*/  BSYNC B2 ;  /* 0x0000000000027941 */ /* 0x000fea0003800000 */
.L_x_19436:
        /* <DEDUP_REMOVED lines=16> */
.L_x_19442:
[----:B------:R-:W-:Y:S05]  /*153c0*/  BSYNC B3 ;  /* 0x0000000000037941 */ /* 0x000fea0003800000 */
.L_x_19441:
        /* <DEDUP_REMOVED lines=44> */
.L_x_19440:
[----:B------:R-:W-:Y:S05]  /*15690*/  BSYNC B2 ;  /* 0x0000000000027941 */ /* 0x000fea0003800000 */
.L_x_19439:
        /* <DEDUP_REMOVED lines=9> */
.L_x_19435:
        /* <DEDUP_REMOVED lines=12> */
.L_x_19444:
[----:B------:R-:W-:Y:S02]  /*157f0*/  IMAD.MOV.U32 R213, RZ, RZ, R216 ;  /* 0x000000ffffd57224 */ /* 0x000fe400078e00d8 */
.L_x_19445:
[----:B------:R-:W-:Y:S05]  /*15800*/  BSYNC B2 ;  /* 0x0000000000027941 */ /* 0x000fea0003800000 */
.L_x_19443:
        /* <DEDUP_REMOVED lines=16> */
.L_x_19449:
[----:B------:R-:W-:Y:S05]  /*15910*/  BSYNC B3 ;  /* 0x0000000000037941 */ /* 0x000fea0003800000 */
.L_x_19448:
        /* <DEDUP_REMOVED lines=44> */
.L_x_19447:
[----:B------:R-:W-:Y:S05]  /*15be0*/  BSYNC B2 ;  /* 0x0000000000027941 */ /* 0x000fea0003800000 */
.L_x_19446:
        /* <DEDUP_REMOVED lines=12> */
.L_x_19450:
        /* <DEDUP_REMOVED lines=12> */
.L_x_19453:
[----:B------:R-:W-:Y:S02]  /*15d70*/  IMAD.MOV.U32 R85, RZ, RZ, R216 ;  /* 0x000000ffff557224 */ /* 0x000fe400078e00d8 */
.L_x_19454:
[----:B------:R-:W-:Y:S05]  /*15d80*/  BSYNC B2 ;  /* 0x0000000000027941 */ /* 0x000fea0003800000 */
.L_x_19452:
        /* <DEDUP_REMOVED lines=16> */
.L_x_19458:
[----:B------:R-:W-:Y:S05]  /*15e90*/  BSYNC B3 ;  /* 0x0000000000037941 */ /* 0x000fea0003800000 */
.L_x_19457:
        /* <DEDUP_REMOVED lines=44> */
.L_x_19456:
[----:B------:R-:W-:Y:S05]  /*16160*/  BSYNC B2 ;  /* 0x0000000000027941 */ /* 0x000fea0003800000 */
.L_x_19455:
        /* <DEDUP_REMOVED lines=9> */
.L_x_19451:
        /* <DEDUP_REMOVED lines=12> */
.L_x_19460:
[----:B------:R-:W-:Y:S02]  /*162c0*/  IMAD.MOV.U32 R213, RZ, RZ, R216 ;  /* 0x000000ffffd57224 */ /* 0x000fe400078e00d8 */
.L_x_19461:
[----:B------:R-:W-:Y:S05]  /*162d0*/  BSYNC B2 ;  /* 0x0000000000027941 */ /* 0x000fea0003800000 */
.L_x_19459:
        /* <DEDUP_REMOVED lines=16> */
.L_x_19465:
[----:B------:R-:W-:Y:S05]  /*163e0*/  BSYNC B3 ;  /* 0x0000000000037941 */ /* 0x000fea0003800000 */
.L_x_19464:
        /* <DEDUP_REMOVED lines=44> */
.L_x_19463:
[----:B------:R-:W-:Y:S05]  /*166b0*/  BSYNC B2 ;  /* 0x0000000000027941 */ /* 0x000fea0003800000 */
.L_x_19462:
        /* <DEDUP_REMOVED lines=12> */
.L_x_19466:
        /* <DEDUP_REMOVED lines=12> */
.L_x_19469:
[----:B------:R-:W-:Y:S02]  /*16840*/  IMAD.MOV.U32 R86, RZ, RZ, R216 ;  /* 0x000000ffff567224 */ /* 0x000fe400078e00d8 */
.L_x_19470:
[----:B------:R-:W-:Y:S05]  /*16850*/  BSYNC B2 ;  /* 0x0000000000027941 */ /* 0x000fea0003800000 */
.L_x_19468:
        /* <DEDUP_REMOVED lines=16> */
.L_x_19474:
[----:B------:R-:W-:Y:S05]  /*16960*/  BSYNC B3 ;  /* 0x0000000000037941 */ /* 0x000fea0003800000 */
.L_x_19473:
        /* <DEDUP_REMOVED lines=44> */
.L_x_19472:
[----:B------:R-:W-:Y:S05]  /*16c30*/  BSYNC B2 ;  /* 0x0000000000027941 */ /* 0x000fea0003800000 */
.L_x_19471:
        /* <DEDUP_REMOVED lines=9> */
.L_x_19467:
        /* <DEDUP_REMOVED lines=12> */
.L_x_19476:
[----:B------:R-:W-:Y:S02]  /*16d90*/  MOV R213, R216 ;  /* 0x000000d800d57202 */ /* 0x000fe40000000f00 */
.L_x_19477:
[----:B------:R-:W-:Y:S05]  /*16da0*/  BSYNC B2 ;  /* 0x0000000000027941 */ /* 0x000fea0003800000 */
.L_x_19475:
        /* <DEDUP_REMOVED lines=16> */
.L_x_19481:
[----:B------:R-:W-:Y:S05]  /*16eb0*/  BSYNC B3 ;  /* 0x0000000000037941 */ /* 0x000fea0003800000 */
.L_x_19480:
        /* <DEDUP_REMOVED lines=44> */
.L_x_19479:
[----:B------:R-:W-:Y:S05]  /*17180*/  BSYNC B2 ;  /* 0x0000000000027941 */ /* 0x000fea0003800000 */
.L_x_19478:
        /* <DEDUP_REMOVED lines=12> */
.L_x_19482:
        /* <DEDUP_REMOVED lines=12> */
.L_x_19485:
[----:B------:R-:W-:Y:S02]  /*17310*/  IMAD.MOV.U32 R213, RZ, RZ, R216 ;  /* 0x000000ffffd57224 */ /* 0x000fe400078e00d8 */
.L_x_19486:
[----:B------:R-:W-:Y:S05]  /*17320*/  BSYNC B2 ;  /* 0x0000000000027941 */ /* 0x000fea0003800000 */
.L_x_19484:
        /* <DEDUP_REMOVED lines=16> */
.L_x_19490:
[----:B------:R-:W-:Y:S05]  /*17430*/  BSYNC B3 ;  /* 0x0000000000037941 */ /* 0x000fea0003800000 */
.L_x_19489:
        /* <DEDUP_REMOVED lines=44> */
.L_x_19488:
[----:B------:R-:W-:Y:S05]  /*17700*/  BSYNC B2 ;  /* 0x0000000000027941 */ /* 0x000fea0003800000 */
.L_x_19487:
        /* <DEDUP_REMOVED lines=9> */
.L_x_19483:
        /* <DEDUP_REMOVED lines=12> */
.L_x_19492:
[----:B------:R-:W-:Y:S02]  /*17860*/  IMAD.MOV.U32 R213, RZ, RZ, R216 ;  /* 0x000000ffffd57224 */ /* 0x000fe400078e00d8 */
.L_x_19493:
[----:B------:R-:W-:Y:S05]  /*17870*/  BSYNC B2 ;  /* 0x0000000000027941 */ /* 0x000fea0003800000 */
.L_x_19491:
        /* <DEDUP_REMOVED lines=16> */
.L_x_19497:
[----:B------:R-:W-:Y:S05]  /*17980*/  BSYNC B3 ;  /* 0x0000000000037941 */ /* 0x000fea0003800000 */
.L_x_19496:
        /* <DEDUP_REMOVED lines=44> */
.L_x_19495:
[----:B------:R-:W-:Y:S05]  /*17c50*/  BSYNC B2 ;  /* 0x0000000000027941 */ /* 0x000fea0003800000 */
.L_x_19494:
        /* <DEDUP_REMOVED lines=12> */
.L_x_19498:
        /* <DEDUP_REMOVED lines=12> */
.L_x_19501:
[----:B------:R-:W-:Y:S02]  /*17de0*/  IMAD.MOV.U32 R235, RZ, RZ, R216 ;  /* 0x000000ffffeb7224 */ /* 0x000fe400078e00d8 */
.L_x_19502:
[----:B------:R-:W-:Y:S05]  /*17df0*/  BSYNC B2 ;  /* 0x0000000000027941 */ /* 0x000fea0003800000 */
.L_x_19500:
        /* <DEDUP_REMOVED lines=16> */
.L_x_19506:
[----:B------:R-:W-:Y:S05]  /*17f00*/  BSYNC B3 ;  /* 0x0000000000037941 */ /* 0x000fea0003800000 */
.L_x_19505:
        /* <DEDUP_REMOVED lines=44> */
.L_x_19504:
[----:B------:R-:W-:Y:S05]  /*181d0*/  BSYNC B2 ;  /* 0x0000000000027941 */ /* 0x000fea0003800000 */
.L_x_19503:
        /* <DEDUP_REMOVED lines=9> */
.L_x_19499:
[----:B------:R-:W-:Y:S02]  /*18270*/  SEL R233, RZ, 0x1000000, P5 ;  /* 0x01000000ffe97807 */ /* 0x000fe40002800000 */
        /* <DEDUP_REMOVED lines=16> */
[C---:B------:R-:W-:Y:S02]  /*18380*/  SHF.L.U32 R242, R121.reuse, 0x3, RZ ;  /* 0x0000000379f27819 */ /* 0x040fe400000006ff */
[C---:B------:R-:W-:Y:S02]  /*18390*/  LEA.HI.X R237, R121.reuse, c[0x0][0x18c], RZ, 0x5, P0 ;  /* 0x0000630079ed7a11 */ /* 0x040fe400000f2cff */
[----:B------:R-:W-:Y:S02]  /*183a0*/  SHF.L.U64.HI R240, R121, 0x3, RZ ;  /* 0x0000000379f07819 */ /* 0x000fe400000102ff */
[----:B------:R-:W-:Y:S01]  /*183b0*/  IADD3 R122, P0, R242, c[0x0][0x190], RZ ;  /* 0x00006400f27a7a10 */ /* 0x000fe20007f1e0ff */
[----:B------:R0:W-:Y:S01]  /*183c0*/  STG.E.128 [R236.64], R80 ;  /* 0x00000050ec007986 */ /* 0x0001e2000c101d06 */
[----:B------:R-:W-:-:S02]  /*183d0*/  LOP3.LUT R235, R235, R238, R241, 0xfe, !PT ;  /* 0x000000eeebeb7212 */ /* 0x000fc400078efef1 */
[----:B------:R-:W-:Y:S01]  /*183e0*/  LOP3.LUT R234, R230, R234, R232, 0xfe, !PT ;  /* 0x000000eae6ea7212 */ /* 0x000fe200078efee8 */
[----:B------:R0:W-:Y:S01]  /*183f0*/  STG.E.128 [R236.64+0x10], R84 ;  /* 0x00001054ec007986 */ /* 0x0001e2000c101d06 */
[----:B------:R-:W-:Y:S02]  /*18400*/  IADD3.X R123, R240, c[0x0][0x194], RZ, P0, !PT ;  /* 0x00006500f07b7a10 */ /* 0x000fe400007fe4ff */
        /* <DEDUP_REMOVED lines=25> */
.L_x_19507:
[----:B------:R-:W-:Y:S02]  /*185a0*/  IADD3 R121, R121, 0x20, RZ ;  /* 0x0000002079797810 */ /* 0x000fe40007ffe0ff */
.L_x_19378:
[----:B------:R-:W-:Y:S05]  /*185b0*/  BSYNC B1 ;  /* 0x0000000000017941 */ /* 0x000fea0003800000 */
.L_x_19377:
        /* <DEDUP_REMOVED lines=31> */
.L_x_19511:
[----:B-1----:R-:W-:Y:S02]  /*187b0*/  IMAD.MOV.U32 R230, RZ, RZ, R216 ;  /* 0x000000ffffe67224 */ /* 0x002fe400078e00d8 */
.L_x_19512:
[----:B------:R-:W-:Y:S05]  /*187c0*/  BSYNC B2 ;  /* 0x0000000000027941 */ /* 0x000fea0003800000 */
.L_x_19510:
        /* <DEDUP_REMOVED lines=16> */
.L_x_19516:
[----:B------:R-:W-:Y:S05]  /*188d0*/  BSYNC B3 ;  /* 0x0000000000037941 */ /* 0x000fea0003800000 */
.L_x_19515:
        /* <DEDUP_REMOVED lines=44> */
.L_x_19514:
[----:B------:R-:W-:Y:S05]  /*18ba0*/  BSYNC B2 ;  /* 0x0000000000027941 */ /* 0x000fea0003800000 */
.L_x_19513:
        /* <DEDUP_REMOVED lines=17> */
.L_x_19517:
        /* <DEDUP_REMOVED lines=12> */
.L_x_19520:
[----:B------:R-:W-:Y:S02]  /*18d80*/  IMAD.MOV.U32 R89, RZ, RZ, R216 ;  /* 0x000000ffff597224 */ /* 0x000fe400078e00d8 */
.L_x_19521:
[----:B------:R-:W-:Y:S05]  /*18d90*/  BSYNC B2 ;  /* 0x0000000000027941 */ /* 0x000fea0003800000 */
.L_x_19519:
        /* <DEDUP_REMOVED lines=16> */
.L_x_19525:
[----:B------:R-:W-:Y:S05]  /*18ea0*/  BSYNC B3 ;  /* 0x0000000000037941 */ /* 0x000fea0003800000 */
.L_x_19524:
        /* <DEDUP_REMOVED lines=44> */
.L_x_19523:
[----:B------:R-:W-:Y:S05]  /*19170*/  BSYNC B2 ;  /* 0x0000000000027941 */ /* 0x000fea0003800000 */
.L_x_19522:
        /* <DEDUP_REMOVED lines=9> */
.L_x_19518:
        /* <DEDUP_REMOVED lines=12> */
.L_x_19527:
[----:B------:R-:W-:Y:S02]  /*192d0*/  IMAD.MOV.U32 R213, RZ, RZ, R216 ;  /* 0x000000ffffd57224 */ /* 0x000fe400078e00d8 */
.L_x_19528:
[----:B------:R-:W-:Y:S05]  /*192e0*/  BSYNC B2 ;  /* 0x0000000000027941 */ /* 0x000fea0003800000 */
.L_x_19526:
        /* <DEDUP_REMOVED lines=16> */
.L_x_19532:
[----:B------:R-:W-:Y:S05]  /*193f0*/  BSYNC B3 ;  /* 0x0000000000037941 */ /* 0x000fea0003800000 */
.L_x_19531:
        /* <DEDUP_REMOVED lines=44> */
.L_x_19530:
[----:B------:R-:W-:Y:S05]  /*196c0*/  BSYNC B2 ;  /* 0x0000000000027941 */ /* 0x000fea0003800000 */
.L_x_19529:
        /* <DEDUP_REMOVED lines=14> */
.L_x_19533:
        /* <DEDUP_REMOVED lines=12> */
.L_x_19536:
[----:B------:R-:W-:Y:S02]  /*19870*/  MOV R92, R216 ;  /* 0x000000d8005c7202 */ /* 0x000fe40000000f00 */
.L_x_19537:
[----:B------:R-:W-:Y:S05]  /*19880*/  BSYNC B2 ;  /* 0x0000000000027941 */ /* 0x000fea0003800000 */
.L_x_19535:
        /* <DEDUP_REMOVED lines=16> */
.L_x_19541:
[----:B------:R-:W-:Y:S05]  /*19990*/  BSYNC B3 ;  /* 0x0000000000037941 */ /* 0x000fea0003800000 */
.L_x_19540:
        /* <DEDUP_REMOVED lines=44> */
.L_x_19539:
[----:B------:R-:W-:Y:S05]  /*19c60*/  BSYNC B2 ;  /* 0x0000000000027941 */ /* 0x000fea0003800000 */
.L_x_19538:
        /* <DEDUP_REMOVED lines=9> */
.L_x_19534:
        /* <DEDUP_REMOVED lines=12> */
.L_x_19543:
[----:B------:R-:W-:Y:S02]  /*19dc0*/  IMAD.MOV.U32 R92, RZ, RZ, R216 ;  /* 0x000000ffff5c7224 */ /* 0x000fe400078e00d8 */
.L_x_19544:
[----:B------:R-:W-:Y:S05]  /*19dd0*/  BSYNC B2 ;  /* 0x0000000000027941 */ /* 0x000fea0003800000 */
.L_x_19542:
        /* <DEDUP_REMOVED lines=16> */
.L_x_19548:
[----:B------:R-:W-:Y:S05]  /*19ee0*/  BSYNC B3 ;  /* 0x0000000000037941 */ /* 0x000fea0003800000 */
.L_x_19547:
        /* <DEDUP_REMOVED lines=44> */
.L_x_19546:
[----:B------:R-:W-:Y:S05]  /*1a1b0*/  BSYNC B2 ;  /* 0x0000000000027941 */ /* 0x000fea0003800000 */
.L_x_19545:
        /* <DEDUP_REMOVED lines=14> */
.L_x_19549:
        /* <DEDUP_REMOVED lines=12> */
.L_x_19552:
[----:B------:R-:W-:Y:S02]  /*1a360*/  IMAD.MOV.U32 R91, RZ, RZ, R216 ;  /* 0x000000ffff5b7224 */ /* 0x000fe400078e00d8 */
.L_x_19553:
[----:B------:R-:W-:Y:S05]  /*1a370*/  BSYNC B2 ;  /* 0x0000000000027941 */ /* 0x000fea0003800000 */
.L_x_19551:
        /* <DEDUP_REMOVED lines=16> */
.L_x_19557:
[----:B------:R-:W-:Y:S05]  /*1a480*/  BSYNC B3 ;  /* 0x0000000000037941 */ /* 0x000fea0003800000 */
.L_x_19556:
        /* <DEDUP_REMOVED lines=44> */
.L_x_19555:
[----:B------:R-:W-:Y:S05]  /*1a750*/  BSYNC B2 ;  /* 0x0000000000027941 */ /* 0x000fea0003800000 */
.L_x_19554:
        /* <DEDUP_REMOVED lines=9> */
.L_x_19550:
        /* <DEDUP_REMOVED lines=12> */
.L_x_19559:
[----:B------:R-:W-:Y:S02]  /*1a8b0*/  IMAD.MOV.U32 R92, RZ, RZ, R216 ;  /* 0x000000ffff5c7224 */ /* 0x000fe400078e00d8 */
.L_x_19560:
[----:B------:R-:W-:Y:S05]  /*1a8c0*/  BSYNC B2 ;  /* 0x0000000000027941 */ /* 0x000fea0003800000 */
.L_x_19558:
        /* <DEDUP_REMOVED lines=16> */
.L_x_19564:
[----:B------:R-:W-:Y:S05]  /*1a9d0*/  BSYNC B3 ;  /* 0x0000000000037941 */ /* 0x000fea0003800000 */
.L_x_19563:
        /* <DEDUP_REMOVED lines=44> */
.L_x_19562:
[----:B------:R-:W-:Y:S05]  /*1aca0*/  BSYNC B2 ;  /* 0x0000000000027941 */ /* 0x000fea0003800000 */
.L_x_19561:
        /* <DEDUP_REMOVED lines=14> */
.L_x_19565:
        /* <DEDUP_REMOVED lines=12> */
.L_x_19568:
[----:B------:R-:W-:Y:S02]  /*1ae50*/  IMAD.MOV.U32 R213, RZ, RZ, R216 ;  /* 0x000000ffffd57224 */ /* 0x000fe400078e00d8 */
.L_x_19569:
[----:B------:R-:W-:Y:S05]  /*1ae60*/  BSYNC B2 ;  /* 0x0000000000027941 */ /* 0x000fea0003800000 */
.L_x_19567:
        /* <DEDUP_REMOVED lines=16> */
.L_x_19573:
[----:B------:R-:W-:Y:S05]  /*1af70*/  BSYNC B3 ;  /* 0x0000000000037941 */ /* 0x000fea0003800000 */
.L_x_19572:
        /* <DEDUP_REMOVED lines=44> */
.L_x_19571:
[----:B------:R-:W-:Y:S05]  /*1b240*/  BSYNC B2 ;  /* 0x0000000000027941 */ /* 0x000fea0003800000 */
.L_x_19570:
        /* <DEDUP_REMOVED lines=9> */
.L_x_19566:
        /* <DEDUP_REMOVED lines=12> */
.L_x_19575:
[----:B------:R-:W-:Y:S02]  /*1b3a0*/  IMAD.MOV.U32 R213, RZ, RZ, R216 ;  /* 0x000000ffffd57224 */ /* 0x000fe400078e00d8 */
.L_x_19576:
[----:B------:R-:W-:Y:S05]  /*1b3b0*/  BSYNC B2 ;  /* 0x0000000000027941 */ /* 0x000fea0003800000 */
.L_x_19574:
        /* <DEDUP_REMOVED lines=16> */
.L_x_19580:
[----:B------:R-:W-:Y:S05]  /*1b4c0*/  BSYNC B3 ;  /* 0x0000000000037941 */ /* 0x000fea0003800000 */
.L_x_19579:
        /* <DEDUP_REMOVED lines=44> */
.L_x_19578:
[----:B------:R-:W-:Y:S05]  /*1b790*/  BSYNC B2 ;  /* 0x0000000000027941 */ /* 0x000fea0003800000 */
.L_x_19577:
        /* <DEDUP_REMOVED lines=12> */
.L_x_19581:
        /* <DEDUP_REMOVED lines=12> */
.L_x_19584:
[----:B------:R-:W-:Y:S02]  /*1b920*/  IMAD.MOV.U32 R93, RZ, RZ, R216 ;  /* 0x000000ffff5d7224 */ /* 0x000fe400078e00d8 */
.L_x_19585:
[----:B------:R-:W-:Y:S05]  /*1b930*/  BSYNC B2 ;  /* 0x0000000000027941 */ /* 0x000fea0003800000 */
.L_x_19583:
        /* <DEDUP_REMOVED lines=16> */
.L_x_19589:
[----:B------:R-:W-:Y:S05]  /*1ba40*/  BSYNC B3 ;  /* 0x0000000000037941 */ /* 0x000fea0003800000 */
.L_x_19588:
        /* <DEDUP_REMOVED lines=44> */
.L_x_19587:
[----:B------:R-:W-:Y:S05]  /*1bd10*/  BSYNC B2 ;  /* 0x0000000000027941 */ /* 0x000fea0003800000 */
.L_x_19586:
        /* <DEDUP_REMOVED lines=9> */
.L_x_19582:
        /* <DEDUP_REMOVED lines=12> */
.L_x_19591:
[----:B------:R-:W-:Y:S02]  /*1be70*/  IMAD.MOV.U32 R213, RZ, RZ, R216 ;  /* 0x000000ffffd57224 */ /* 0x000fe400078e00d8 */
.L_x_19592:
[----:B------:R-:W-:Y:S05]  /*1be80*/  BSYNC B2 ;  /* 0x0000000000027941 */ /* 0x000fea0003800000 */
.L_x_19590:
        /* <DEDUP_REMOVED lines=16> */
.L_x_19596:
[----:B------:R-:W-:Y:S05]  /*1bf90*/  BSYNC B3 ;  /* 0x0000000000037941 */ /* 0x000fea0003800000 */
.L_x_19595:
        /* <DEDUP_REMOVED lines=44> */
.L_x_19594:
[----:B------:R-:W-:Y:S05]  /*1c260*/  BSYNC B2 ;  /* 0x0000000000027941 */ /* 0x000fea0003800000 */
.L_x_19593:
        /* <DEDUP_REMOVED lines=12> */
.L_x_19597:
        /* <DEDUP_REMOVED lines=12> */
.L_x_19600:
[----:B------:R-:W-:Y:S02]  /*1c3f0*/  IMAD.MOV.U32 R94, RZ, RZ, R216 ;  /* 0x000000ffff5e7224 */ /* 0x000fe400078e00d8 */
.L_x_19601:
[----:B------:R-:W-:Y:S05]  /*1c400*/  BSYNC B2 ;  /* 0x0000000000027941 */ /* 0x000fea0003800000 */
.L_x_19599:
        /* <DEDUP_REMOVED lines=16> */
.L_x_19605:
[----:B------:R-:W-:Y:S05]  /*1c510*/  BSYNC B3 ;  /* 0x0000000000037941 */ /* 0x000fea0003800000 */
.L_x_19604:
        /* <DEDUP_REMOVED lines=44> */
.L_x_19603:
[----:B------:R-:W-:Y:S05]  /*1c7e0*/  BSYNC B2 ;  /* 0x0000000000027941 */ /* 0x000fea0003800000 */
.L_x_19602:
        /* <DEDUP_REMOVED lines=9> */
.L_x_19598:
        /* <DEDUP_REMOVED lines=12> */
.L_x_19607:
[----:B------:R-:W-:Y:S02]  /*1c940*/  IMAD.MOV.U32 R213, RZ, RZ, R216 ;  /* 0x000000ffffd57224 */ /* 0x000fe400078e00d8 */
.L_x_19608:
[----:B------:R-:W-:Y:S05]  /*1c950*/  BSYNC B2 ;  /* 0x0000000000027941 */ /* 0x000fea0003800000 */
.L_x_19606:
        /* <DEDUP_REMOVED lines=16> */
.L_x_19612:
[----:B------:R-:W-:Y:S05]  /*1ca60*/  BSYNC B3 ;  /* 0x0000000000037941 */ /* 0x000fea0003800000 */
.L_x_19611:
        /* <DEDUP_REMOVED lines=44> */
.L_x_19610:
[----:B------:R-:W-:Y:S05]  /*1cd30*/  BSYNC B2 ;  /* 0x0000000000027941 */ /* 0x000fea0003800000 */
.L_x_19609:
        /* <DEDUP_REMOVED lines=12> */
.L_x_19613:
        /* <DEDUP_REMOVED lines=12> */
.L_x_19616:
[----:B------:R-:W-:Y:S02]  /*1cec0*/  IMAD.MOV.U32 R213, RZ, RZ, R216 ;  /* 0x000000ffffd57224 */ /* 0x000fe400078e00d8 */
.L_x_19617:
[----:B------:R-:W-:Y:S05]  /*1ced0*/  BSYNC B2 ;  /* 0x0000000000027941 */ /* 0x000fea0003800000 */
.L_x_19615:
        /* <DEDUP_REMOVED lines=16> */
.L_x_19621:
[----:B------:R-:W-:Y:S05]  /*1cfe0*/  BSYNC B3 ;  /* 0x0000000000037941 */ /* 0x000fea0003800000 */
.L_x_19620:
        /* <DEDUP_REMOVED lines=44> */
.L_x_19619:
[----:B------:R-:W-:Y:S05]  /*1d2b0*/  BSYNC B2 ;  /* 0x0000000000027941 */ /* 0x000fea0003800000 */
.L_x_19618:
        /* <DEDUP_REMOVED lines=9> */
.L_x_19614:
        /* <DEDUP_REMOVED lines=12> */
.L_x_19623:
[----:B------:R-:W-:Y:S02]  /*1d410*/  IMAD.MOV.U32 R213, RZ, RZ, R216 ;  /* 0x000000ffffd57224 */ /* 0x000fe400078e00d8 */
.L_x_19624:
[----:B------:R-:W-:Y:S05]  /*1d420*/  BSYNC B2 ;  /* 0x0000000000027941 */ /* 0x000fea0003800000 */
.L_x_19622:
        /* <DEDUP_REMOVED lines=16> */
.L_x_19628:
[----:B------:R-:W-:Y:S05]  /*1d530*/  BSYNC B3 ;  /* 0x0000000000037941 */ /* 0x000fea0003800000 */
.L_x_19627:
        /* <DEDUP_REMOVED lines=44> */
.L_x_19626:
[----:B------:R-:W-:Y:S05]  /*1d800*/  BSYNC B2 ;  /* 0x0000000000027941 */ /* 0x000fea0003800000 */
.L_x_19625:
        /* <DEDUP_REMOVED lines=12> */
.L_x_19629:
        /* <DEDUP_REMOVED lines=12> */
.L_x_19632:
[----:B------:R-:W-:Y:S02]  /*1d990*/  IMAD.MOV.U32 R235, RZ, RZ, R216 ;  /* 0x000000ffffeb7224 */ /* 0x000fe400078e00d8 */
.L_x_19633:
[----:B------:R-:W-:Y:S05]  /*1d9a0*/  BSYNC B2 ;  /* 0x0000000000027941 */ /* 0x000fea0003800000 */
.L_x_19631:
        /* <DEDUP_REMOVED lines=16> */
.L_x_19637:
[----:B------:R-:W-:Y:S05]  /*1dab0*/  BSYNC B3 ;  /* 0x0000000000037941 */ /* 0x000fea0003800000 */
.L_x_19636:
        /* <DEDUP_REMOVED lines=44> */
.L_x_19635:
[----:B------:R-:W-:Y:S05]  /*1dd80*/  BSYNC B2 ;  /* 0x0000000000027941 */ /* 0x000fea0003800000 */
.L_x_19634:
        /* <DEDUP_REMOVED lines=9> */
.L_x_19630:
        /* <DEDUP_REMOVED lines=51> */
.L_x_19638:
[----:B------:R-:W-:Y:S02]  /*1e150*/  IADD3 R121, R121, 0x20, RZ ;  /* 0x0000002079797810 */ /* 0x000fe40007ffe0ff */
.L_x_19509:
[----:B------:R-:W-:Y:S05]  /*1e160*/  BSYNC B1 ;  /* 0x0000000000017941 */ /* 0x000fea0003800000 */
.L_x_19508:
        /* <DEDUP_REMOVED lines=31> */
.L_x_19642:
[----:B-1----:R-:W-:Y:S02]  /*1e360*/  IMAD.MOV.U32 R230, RZ, RZ, R216 ;  /* 0x000000ffffe67224 */ /* 0x002fe400078e00d8 */
.L_x_19643:
[----:B------:R-:W-:Y:S05]  /*1e370*/  BSYNC B2 ;  /* 0x0000000000027941 */ /* 0x000fea0003800000 */
.L_x_19641:
        /* <DEDUP_REMOVED lines=16> */
.L_x_19647:
[----:B------:R-:W-:Y:S05]  /*1e480*/  BSYNC B3 ;  /* 0x0000000000037941 */ /* 0x000fea0003800000 */
.L_x_19646:
        /* <DEDUP_REMOVED lines=44> */
.L_x_19645:
[----:B------:R-:W-:Y:S05]  /*1e750*/  BSYNC B2 ;  /* 0x0000000000027941 */ /* 0x000fea0003800000 */
.L_x_19644:
        /* <DEDUP_REMOVED lines=17> */
.L_x_19648:
        /* <DEDUP_REMOVED lines=12> */
.L_x_19651:
[----:B------:R-:W-:Y:S02]  /*1e930*/  IMAD.MOV.U32 R97, RZ, RZ, R216 ;  /* 0x000000ffff617224 */ /* 0x000fe400078e00d8 */
.L_x_19652:
[----:B------:R-:W-:Y:S05]  /*1e940*/  BSYNC B2 ;  /* 0x0000000000027941 */ /* 0x000fea0003800000 */
.L_x_19650:
        /* <DEDUP_REMOVED lines=16> */
.L_x_19656:
[----:B------:R-:W-:Y:S05]  /*1ea50*/  BSYNC B3 ;  /* 0x0000000000037941 */ /* 0x000fea0003800000 */
.L_x_19655:
        /* <DEDUP_REMOVED lines=44> */
.L_x_19654:
[----:B------:R-:W-:Y:S05]  /*1ed20*/  BSYNC B2 ;  /* 0x0000000000027941 */ /* 0x000fea0003800000 */
.L_x_19653:
        /* <DEDUP_REMOVED lines=9> */
.L_x_19649:
        /* <DEDUP_REMOVED lines=12> */
.L_x_19658:
[----:B------:R-:W-:Y:S02]  /*1ee80*/  IMAD.MOV.U32 R213, RZ, RZ, R216 ;  /* 0x000000ffffd57224 */ /* 0x000fe400078e00d8 */
.L_x_19659:
[----:B------:R-:W-:Y:S05]  /*1ee90*/  BSYNC B2 ;  /* 0x0000000000027941 */ /* 0x000fea0003800000 */
.L_x_19657:
        /* <DEDUP_REMOVED lines=16> */
.L_x_19663:
[----:B------:R-:W-:Y:S05]  /*1efa0*/  BSYNC B3 ;  /* 0x0000000000037941 */ /* 0x000fea0003800000 */
.L_x_19662:
        /* <DEDUP_REMOVED lines=44> */
.L_x_19661:
[----:B------:R-:W-:Y:S05]  /*1f270*/  BSYNC B2 ;  /* 0x0000000000027941 */ /* 0x000fea0003800000 */
.L_x_19660:
        /* <DEDUP_REMOVED lines=14> */
.L_x_19664:
        /* <DEDUP_REMOVED lines=12> */
.L_x_19667:
[----:B------:R-:W-:Y:S02]  /*1f420*/  IMAD.MOV.U32 R100, RZ, RZ, R216 ;  /* 0x000000ffff647224 */ /* 0x000fe400078e00d8 */
.L_x_19668:
[----:B------:R-:W-:Y:S05]  /*1f430*/  BSYNC B2 ;  /* 0x0000000000027941 */ /* 0x000fea0003800000 */
.L_x_19666:
        /* <DEDUP_REMOVED lines=16> */
.L_x_19672:
[----:B------:R-:W-:Y:S05]  /*1f540*/  BSYNC B3 ;  /* 0x0000000000037941 */ /* 0x000fea0003800000 */
.L_x_19671:
        /* <DEDUP_REMOVED lines=44> */
.L_x_19670:
[----:B------:R-:W-:Y:S05]  /*1f810*/  BSYNC B2 ;  /* 0x0000000000027941 */ /* 0x000fea0003800000 */
.L_x_19669:
        /* <DEDUP_REMOVED lines=9> */
.L_x_19665:
        /* <DEDUP_REMOVED lines=12> */
.L_x_19674:
[----:B------:R-:W-:Y:S02]  /*1f970*/  IMAD.MOV.U32 R100, RZ, RZ, R216 ;  /* 0x000000ffff647224 */ /* 0x000fe400078e00d8 */
.L_x_19675:
[----:B------:R-:W-:Y:S05]  /*1f980*/  BSYNC B2 ;  /* 0x0000000000027941 */ /* 0x000fea0003800000 */
.L_x_19673:
        /* <DEDUP_REMOVED lines=16> */
.L_x_19679:
[----:B------:R-:W-:Y:S05]  /*1fa90*/  BSYNC B3 ;  /* 0x0000000000037941 */ /* 0x000fea0003800000 */
.L_x_19678:
        /* <DEDUP_REMOVED lines=44> */
.L_x_19677:
[----:B------:R-:W-:Y:S05]  /*1fd60*/  BSYNC B2 ;  /* 0x0000000000027941 */ /* 0x000fea0003800000 */
.L_x_19676:
        /* <DEDUP_REMOVED lines=14> */
.L_x_19680:
        /* <DEDUP_REMOVED lines=12> */
.L_x_19683:
[----:B------:R-:W-:Y:S02]  /*1ff10*/  IMAD.MOV.U32 R99, RZ, RZ, R216 ;  /* 0x000000ffff637224 */ /* 0x000fe400078e00d8 */
.L_x_19684:
[----:B------:R-:W-:Y:S05]  /*1ff20*/  BSYNC B2 ;  /* 0x0000000000027941 */ /* 0x000fea0003800000 */
.L_x_19682:
        /* <DEDUP_REMOVED lines=16> */
.L_x_19688:
[----:B------:R-:W-:Y:S05]  /*20030*/  BSYNC B3 ;  /* 0x0000000000037941 */ /* 0x000fea0003800000 */
.L_x_19687:
        /* <DEDUP_REMOVED lines=44> */
.L_x_19686:
[----:B------:R-:W-:Y:S05]  /*20300*/  BSYNC B2 ;  /* 0x0000000000027941 */ /* 0x000fea0003800000 */
.L_x_19685:
        /* <DEDUP_REMOVED lines=9> */
.L_x_19681:
        /* <DEDUP_REMOVED lines=12> */
.L_x_19690:
[----:B------:R-:W-:Y:S02]  /*20460*/  IMAD.MOV.U32 R100, RZ, RZ, R216 ;  /* 0x000000ffff647224 */ /* 0x000fe400078e00d8 */
.L_x_19691:
[----:B------:R-:W-:Y:S05]  /*20470*/  BSYNC B2 ;  /* 0x0000000000027941 */ /* 0x000fea0003800000 */
.L_x_19689:
        /* <DEDUP_REMOVED lines=16> */
.L_x_19695:
[----:B------:R-:W-:Y:S05]  /*20580*/  BSYNC B3 ;  /* 0x0000000000037941 */ /* 0x000fea0003800000 */
.L_x_19694:
        /* <DEDUP_REMOVED lines=44> */
.L_x_19693:
[----:B------:R-:W-:Y:S05]  /*20850*/  BSYNC B2 ;  /* 0x0000000000027941 */ /* 0x000fea0003800000 */
.L_x_19692:
        /* <DEDUP_REMOVED lines=14> */
.L_x_19696:
        /* <DEDUP_REMOVED lines=12> */
.L_x_19699:
[----:B------:R-:W-:Y:S02]  /*20a00*/  IMAD.MOV.U32 R213, RZ, RZ, R216 ;  /* 0x000000ffffd57224 */ /* 0x000fe400078e00d8 */
.L_x_19700:
[----:B------:R-:W-:Y:S05]  /*20a10*/  BSYNC B2 ;  /* 0x0000000000027941 */ /* 0x000fea0003800000 */
.L_x_19698:
        /* <DEDUP_REMOVED lines=16> */
.L_x_19704:
[----:B------:R-:W-:Y:S05]  /*20b20*/  BSYNC B3 ;  /* 0x0000000000037941 */ /* 0x000fea0003800000 */
.L_x_19703:
        /* <DEDUP_REMOVED lines=44> */
.L_x_19702:
[----:B------:R-:W-:Y:S05]  /*20df0*/  BSYNC B2 ;  /* 0x0000000000027941 */ /* 0x000fea0003800000 */
.L_x_19701:
        /* <DEDUP_REMOVED lines=9> */
.L_x_19697:
        /* <DEDUP_REMOVED lines=12> */
.L_x_19706:
[----:B------:R-:W-:Y:S02]  /*20f50*/  IMAD.MOV.U32 R213, RZ, RZ, R216 ;  /* 0x000000ffffd57224 */ /* 0x000fe400078e00d8 */
.L_x_19707:
[----:B------:R-:W-:Y:S05]  /*20f60*/  BSYNC B2 ;  /* 0x0000000000027941 */ /* 0x000fea0003800000 */
.L_x_19705:
        /* <DEDUP_REMOVED lines=16> */
.L_x_19711:
[----:B------:R-:W-:Y:S05]  /*21070*/  BSYNC B3 ;  /* 0x0000000000037941 */ /* 0x000fea0003800000 */
.L_x_19710:
        /* <DEDUP_REMOVED lines=44> */
.L_x_19709:
[----:B------:R-:W-:Y:S05]  /*21340*/  BSYNC B2 ;  /* 0x0000000000027941 */ /* 0x000fea0003800000 */
.L_x_19708:
        /* <DEDUP_REMOVED lines=12> */
.L_x_19712:
        /* <DEDUP_REMOVED lines=12> */
.L_x_19715:
[----:B------:R-:W-:Y:S02]  /*214d0*/  MOV R101, R216 ;  /* 0x000000d800657202 */ /* 0x000fe40000000f00 */
.L_x_19716:
[----:B------:R-:W-:Y:S05]  /*214e0*/  BSYNC B2 ;  /* 0x0000000000027941 */ /* 0x000fea0003800000 */
.L_x_19714:
        /* <DEDUP_REMOVED lines=16> */
.L_x_19720:
[----:B------:R-:W-:Y:S05]  /*215f0*/  BSYNC B3 ;  /* 0x0000000000037941 */ /* 0x000fea0003800000 */
.L_x_19719:
        /* <DEDUP_REMOVED lines=44> */
.L_x_19718:
[----:B------:R-:W-:Y:S05]  /*218c0*/  BSYNC B2 ;  /* 0x0000000000027941 */ /* 0x000fea0003800000 */
.L_x_19717:
        /* <DEDUP_REMOVED lines=9> */
.L_x_19713:
        /* <DEDUP_REMOVED lines=12> */
.L_x_19722:
[----:B------:R-:W-:Y:S02]  /*21a20*/  IMAD.MOV.U32 R213, RZ, RZ, R216 ;  /* 0x000000ffffd57224 */ /* 0x000fe400078e00d8 */
.L_x_19723:
[----:B------:R-:W-:Y:S05]  /*21a30*/  BSYNC B2 ;  /* 0x0000000000027941 */ /* 0x000fea0003800000 */
.L_x_19721:
        /* <DEDUP_REMOVED lines=16> */
.L_x_19727:
[----:B------:R-:W-:Y:S05]  /*21b40*/  BSYNC B3 ;  /* 0x0000000000037941 */ /* 0x000fea0003800000 */
.L_x_19726:
        /* <DEDUP_REMOVED lines=44> */
.L_x_19725:
[----:B------:R-:W-:Y:S05]  /*21e10*/  BSYNC B2 ;  /* 0x0000000000027941 */ /* 0x000fea0003800000 */
.L_x_19724:
        /* <DEDUP_REMOVED lines=12> */
.L_x_19728:
        /* <DEDUP_REMOVED lines=12> */
.L_x_19731:
[----:B------:R-:W-:Y:S02]  /*21fa0*/  IMAD.MOV.U32 R102, RZ, RZ, R216 ;  /* 0x000000ffff667224 */ /* 0x000fe400078e00d8 */
.L_x_19732:
[----:B------:R-:W-:Y:S05]  /*21fb0*/  BSYNC B2 ;  /* 0x0000000000027941 */ /* 0x000fea0003800000 */
.L_x_19730:
        /* <DEDUP_REMOVED lines=16> */
.L_x_19736:
[----:B------:R-:W-:Y:S05]  /*220c0*/  BSYNC B3 ;  /* 0x0000000000037941 */ /* 0x000fea0003800000 */
.L_x_19735:
        /* <DEDUP_REMOVED lines=44> */
.L_x_19734:
[----:B------:R-:W-:Y:S05]  /*22390*/  BSYNC B2 ;  /* 0x0000000000027941 */ /* 0x000fea0003800000 */
.L_x_19733:
        /* <DEDUP_REMOVED lines=9> */
.L_x_19729:
        /* <DEDUP_REMOVED lines=12> */
.L_x_19738:
[----:B------:R-:W-:Y:S02]  /*224f0*/  IMAD.MOV.U32 R213, RZ, RZ, R216 ;  /* 0x000000ffffd57224 */ /* 0x000fe400078e00d8 */
.L_x_19739:
[----:B------:R-:W-:Y:S05]  /*22500*/  BSYNC B2 ;  /* 0x0000000000027941 */ /* 0x000fea0003800000 */
.L_x_19737:
        /* <DEDUP_REMOVED lines=16> */
.L_x_19743:
[----:B------:R-:W-:Y:S05]  /*22610*/  BSYNC B3 ;  /* 0x0000000000037941 */ /* 0x000fea0003800000 */
.L_x_19742:
        /* <DEDUP_REMOVED lines=44> */
.L_x_19741:
[----:B------:R-:W-:Y:S05]  /*228e0*/  BSYNC B2 ;  /* 0x0000000000027941 */ /* 0x000fea0003800000 */
.L_x_19740:
        /* <DEDUP_REMOVED lines=12> */
.L_x_19744:
        /* <DEDUP_REMOVED lines=12> */
.L_x_19747:
[----:B------:R-:W-:Y:S02]  /*22a70*/  IMAD.MOV.U32 R213, RZ, RZ, R216 ;  /* 0x000000ffffd57224 */ /* 0x000fe400078e00d8 */
.L_x_19748:
[----:B------:R-:W-:Y:S05]  /*22a80*/  BSYNC B2 ;  /* 0x0000000000027941 */ /* 0x000fea0003800000 */
.L_x_19746:
        /* <DEDUP_REMOVED lines=16> */
.L_x_19752:
[----:B------:R-:W-:Y:S05]  /*22b90*/  BSYNC B3 ;  /* 0x0000000000037941 */ /* 0x000fea0003800000 */
.L_x_19751:
        /* <DEDUP_REMOVED lines=44> */
.L_x_19750:
[----:B------:R-:W-:Y:S05]  /*22e60*/  BSYNC B2 ;  /* 0x0000000000027941 */ /* 0x000fea0003800000 */
.L_x_19749:
        /* <DEDUP_REMOVED lines=9> */
.L_x_19745:
        /* <DEDUP_REMOVED lines=12> */
.L_x_19754:
[----:B------:R-:W-:Y:S02]  /*22fc0*/  IMAD.MOV.U32 R213, RZ, RZ, R216 ;  /* 0x000000ffffd57224 */ /* 0x000fe400078e00d8 */
.L_x_19755:
[----:B------:R-:W-:Y:S05]  /*22fd0*/  BSYNC B2 ;  /* 0x0000000000027941 */ /* 0x000fea0003800000 */
.L_x_19753:
        /* <DEDUP_REMOVED lines=16> */
.L_x_19759:
[----:B------:R-:W-:Y:S05]  /*230e0*/  BSYNC B3 ;  /* 0x0000000000037941 */ /* 0x000fea0003800000 */
.L_x_19758:
        /* <DEDUP_REMOVED lines=44> */
.L_x_19757:
[----:B------:R-:W-:Y:S05]  /*233b0*/  BSYNC B2 ;  /* 0x0000000000027941 */ /* 0x000fea0003800000 */
.L_x_19756:
        /* <DEDUP_REMOVED lines=12> */
.L_x_19760:
        /* <DEDUP_REMOVED lines=12> */
.L_x_19763:
[----:B------:R-:W-:Y:S02]  /*23540*/  IMAD.MOV.U32 R235, RZ, RZ, R216 ;  /* 0x000000ffffeb7224 */ /* 0x000fe400078e00d8 */
.L_x_19764:
[----:B------:R-:W-:Y:S05]  /*23550*/  BSYNC B2 ;  /* 0x0000000000027941 */ /* 0x000fea0003800000 */
.L_x_19762:
        /* <DEDUP_REMOVED lines=16> */
.L_x_19768:
[----:B------:R-:W-:Y:S05]  /*23660*/  BSYNC B3 ;  /* 0x0000000000037941 */ /* 0x000fea0003800000 */
.L_x_19767:
        /* <DEDUP_REMOVED lines=44> */
.L_x_19766:
[----:B------:R-:W-:Y:S05]  /*23930*/  BSYNC B2 ;  /* 0x0000000000027941 */ /* 0x000fea0003800000 */
.L_x_19765:
        /* <DEDUP_REMOVED lines=9> */
.L_x_19761:
        /* <DEDUP_REMOVED lines=51> */
.L_x_19769:
[----:B------:R-:W-:Y:S02]  /*23d00*/  IADD3 R121, R121, 0x20, RZ ;  /* 0x0000002079797810 */ /* 0x000fe40007ffe0ff */
.L_x_19640:
[----:B------:R-:W-:Y:S05]  /*23d10*/  BSYNC B1 ;  /* 0x0000000000017941 */ /* 0x000fea0003800000 */
.L_x_19639:
        /* <DEDUP_REMOVED lines=31> */
.L_x_19773:
[----:B-1----:R-:W-:Y:S02]  /*23f10*/  IMAD.MOV.U32 R230, RZ, RZ, R216 ;  /* 0x000000ffffe67224 */ /* 0x002fe400078e00d8 */
.L_x_19774:
[----:B------:R-:W-:Y:S05]  /*23f20*/  BSYNC B2 ;  /* 0x0000000000027941 */ /* 0x000fea0003800000 */
.L_x_19772:
        /* <DEDUP_REMOVED lines=16> */
.L_x_19778:
[----:B------:R-:W-:Y:S05]  /*24030*/  BSYNC B3 ;  /* 0x0000000000037941 */ /* 0x000fea0003800000 */
.L_x_19777:
        /* <DEDUP_REMOVED lines=44> */
.L_x_19776:
[----:B------:R-:W-:Y:S05]  /*24300*/  BSYNC B2 ;  /* 0x0000000000027941 */ /* 0x000fea0003800000 */
.L_x_19775:
        /* <DEDUP_REMOVED lines=17> */
.L_x_19779:
        /* <DEDUP_REMOVED lines=12> */
.L_x_19782:
[----:B------:R-:W-:Y:S02]  /*244e0*/  IMAD.MOV.U32 R105, RZ, RZ, R216 ;  /* 0x000000ffff697224 */ /* 0x000fe400078e00d8 */
.L_x_19783:
[----:B------:R-:W-:Y:S05]  /*244f0*/  BSYNC B2 ;  /* 0x0000000000027941 */ /* 0x000fea0003800000 */
.L_x_19781:
        /* <DEDUP_REMOVED lines=16> */
.L_x_19787:
[----:B------:R-:W-:Y:S05]  /*24600*/  BSYNC B3 ;  /* 0x0000000000037941 */ /* 0x000fea0003800000 */
.L_x_19786:
        /* <DEDUP_REMOVED lines=44> */
.L_x_19785:
[----:B------:R-:W-:Y:S05]  /*248d0*/  BSYNC B2 ;  /* 0x0000000000027941 */ /* 0x000fea0003800000 */
.L_x_19784:
        /* <DEDUP_REMOVED lines=9> */
.L_x_19780:
        /* <DEDUP_REMOVED lines=12> */
.L_x_19789:
[----:B------:R-:W-:Y:S02]  /*24a30*/  IMAD.MOV.U32 R213, RZ, RZ, R216 ;  /* 0x000000ffffd57224 */ /* 0x000fe400078e00d8 */
.L_x_19790:
[----:B------:R-:W-:Y:S05]  /*24a40*/  BSYNC B2 ;  /* 0x0000000000027941 */ /* 0x000fea0003800000 */
.L_x_19788:
        /* <DEDUP_REMOVED lines=16> */
.L_x_19794:
[----:B------:R-:W-:Y:S05]  /*24b50*/  BSYNC B3 ;  /* 0x0000000000037941 */ /* 0x000fea0003800000 */
.L_x_19793:
        /* <DEDUP_REMOVED lines=44> */
.L_x_19792:
[----:B------:R-:W-:Y:S05]  /*24e20*/  BSYNC B2 ;  /* 0x0000000000027941 */ /* 0x000fea0003800000 */
.L_x_19791:
        /* <DEDUP_REMOVED lines=14> */
.L_x_19795:
        /* <DEDUP_REMOVED lines=12> */
.L_x_19798:
[----:B------:R-:W-:Y:S02]  /*24fd0*/  IMAD.MOV.U32 R108, RZ, RZ, R216 ;  /* 0x000000ffff6c7224 */ /* 0x000fe400078e00d8 */
.L_x_19799:
[----:B------:R-:W-:Y:S05]  /*24fe0*/  BSYNC B2 ;  /* 0x0000000000027941 */ /* 0x000fea0003800000 */
.L_x_19797:
        /* <DEDUP_REMOVED lines=16> */
.L_x_19803:
[----:B------:R-:W-:Y:S05]  /*250f0*/  BSYNC B3 ;  /* 0x0000000000037941 */ /* 0x000fea0003800000 */
.L_x_19802:
        /* <DEDUP_REMOVED lines=44> */
.L_x_19801:
[----:B------:R-:W-:Y:S05]  /*253c0*/  BSYNC B2 ;  /* 0x0000000000027941 */ /* 0x000fea0003800000 */
.L_x_19800:
        /* <DEDUP_REMOVED lines=9> */
.L_x_19796:
        /* <DEDUP_REMOVED lines=12> */
.L_x_19805:
[----:B------:R-:W-:Y:S02]  /*25520*/  IMAD.MOV.U32 R108, RZ, RZ, R216 ;  /* 0x000000ffff6c7224 */ /* 0x000fe400078e00d8 */
.L_x_19806:
[----:B------:R-:W-:Y:S05]  /*25530*/  BSYNC B2 ;  /* 0x0000000000027941 */ /* 0x000fea0003800000 */
.L_x_19804:
        /* <DEDUP_REMOVED lines=16> */
.L_x_19810:
[----:B------:R-:W-:Y:S05]  /*25640*/  BSYNC B3 ;  /* 0x0000000000037941 */ /* 0x000fea0003800000 */
.L_x_19809:
        /* <DEDUP_REMOVED lines=44> */
.L_x_19808:
[----:B------:R-:W-:Y:S05]  /*25910*/  BSYNC B2 ;  /* 0x0000000000027941 */ /* 0x000fea0003800000 */
.L_x_19807:
        /* <DEDUP_REMOVED lines=14> */
.L_x_19811:
        /* <DEDUP_REMOVED lines=12> */
.L_x_19814:
[----:B------:R-:W-:Y:S02]  /*25ac0*/  IMAD.MOV.U32 R107, RZ, RZ, R216 ;  /* 0x000000ffff6b7224 */ /* 0x000fe400078e00d8 */
.L_x_19815:
[----:B------:R-:W-:Y:S05]  /*25ad0*/  BSYNC B2 ;  /* 0x0000000000027941 */ /* 0x000fea0003800000 */
.L_x_19813:
        /* <DEDUP_REMOVED lines=16> */
.L_x_19819:
[----:B------:R-:W-:Y:S05]  /*25be0*/  BSYNC B3 ;  /* 0x0000000000037941 */ /* 0x000fea0003800000 */
.L_x_19818:
        /* <DEDUP_REMOVED lines=44> */
.L_x_19817:
[----:B------:R-:W-:Y:S05]  /*25eb0*/  BSYNC B2 ;  /* 0x0000000000027941 */ /* 0x000fea0003800000 */
.L_x_19816:
        /* <DEDUP_REMOVED lines=9> */
.L_x_19812:
        /* <DEDUP_REMOVED lines=12> */
.L_x_19821:
[----:B------:R-:W-:Y:S02]  /*26010*/  IMAD.MOV.U32 R108, RZ, RZ, R216 ;  /* 0x000000ffff6c7224 */ /* 0x000fe400078e00d8 */
.L_x_19822:
[----:B------:R-:W-:Y:S05]  /*26020*/  BSYNC B2 ;  /* 0x0000000000027941 */ /* 0x000fea0003800000 */
.L_x_19820:
        /* <DEDUP_REMOVED lines=16> */
.L_x_19826:
[----:B------:R-:W-:Y:S05]  /*26130*/  BSYNC B3 ;  /* 0x0000000000037941 */ /* 0x000fea0003800000 */
.L_x_19825:
        /* <DEDUP_REMOVED lines=44> */
.L_x_19824:
[----:B------:R-:W-:Y:S05]  /*26400*/  BSYNC B2 ;  /* 0x0000000000027941 */ /* 0x000fea0003800000 */
.L_x_19823:
        /* <DEDUP_REMOVED lines=14> */
.L_x_19827:
        /* <DEDUP_REMOVED lines=12> */
.L_x_19830:
[----:B------:R-:W-:Y:S02]  /*265b0*/  IMAD.MOV.U32 R213, RZ, RZ, R216 ;  /* 0x000000ffffd57224 */ /* 0x000fe400078e00d8 */
.L_x_19831:
[----:B------:R-:W-:Y:S05]  /*265c0*/  BSYNC B2 ;  /* 0x0000000000027941 */ /* 0x000fea0003800000 */
.L_x_19829:
        /* <DEDUP_REMOVED lines=16> */
.L_x_19835:
[----:B------:R-:W-:Y:S05]  /*266d0*/  BSYNC B3 ;  /* 0x0000000000037941 */ /* 0x000fea0003800000 */
.L_x_19834:
        /* <DEDUP_REMOVED lines=44> */
.L_x_19833:
[----:B------:R-:W-:Y:S05]  /*269a0*/  BSYNC B2 ;  /* 0x0000000000027941 */ /* 0x000fea0003800000 */
.L_x_19832:
        /* <DEDUP_REMOVED lines=9> */
.L_x_19828:
        /* <DEDUP_REMOVED lines=12> */
.L_x_19837:
[----:B------:R-:W-:Y:S02]  /*26b00*/  IMAD.MOV.U32 R213, RZ, RZ, R216 ;  /* 0x000000ffffd57224 */ /* 0x000fe400078e00d8 */
.L_x_19838:
[----:B------:R-:W-:Y:S05]  /*26b10*/  BSYNC B2 ;  /* 0x0000000000027941 */ /* 0x000fea0003800000 */
.L_x_19836:
        /* <DEDUP_REMOVED lines=16> */
.L_x_19842:
[----:B------:R-:W-:Y:S05]  /*26c20*/  BSYNC B3 ;  /* 0x0000000000037941 */ /* 0x000fea0003800000 */
.L_x_19841:
        /* <DEDUP_REMOVED lines=44> */
.L_x_19840:
[----:B------:R-:W-:Y:S05]  /*26ef0*/  BSYNC B2 ;  /* 0x0000000000027941 */ /* 0x000fea0003800000 */
.L_x_19839:
        /* <DEDUP_REMOVED lines=12> */
.L_x_19843:
        /* <DEDUP_REMOVED lines=12> */
.L_x_19846:
[----:B------:R-:W-:Y:S02]  /*27080*/  IMAD.MOV.U32 R109, RZ, RZ, R216 ;  /* 0x000000ffff6d7224 */ /* 0x000fe400078e00d8 */
.L_x_19847:
[----:B------:R-:W-:Y:S05]  /*27090*/  BSYNC B2 ;  /* 0x0000000000027941 */ /* 0x000fea0003800000 */
.L_x_19845:
        /* <DEDUP_REMOVED lines=16> */
.L_x_19851:
[----:B------:R-:W-:Y:S05]  /*271a0*/  BSYNC B3 ;  /* 0x0000000000037941 */ /* 0x000fea0003800000 */
.L_x_19850:
        /* <DEDUP_REMOVED lines=44> */
.L_x_19849:
[----:B------:R-:W-:Y:S05]  /*27470*/  BSYNC B2 ;  /* 0x0000000000027941 */ /* 0x000fea0003800000 */
.L_x_19848:
        /* <DEDUP_REMOVED lines=9> */
.L_x_19844:
        /* <DEDUP_REMOVED lines=12> */
.L_x_19853:
[----:B------:R-:W-:Y:S02]  /*275d0*/  IMAD.MOV.U32 R213, RZ, RZ, R216 ;  /* 0x000000ffffd57224 */ /* 0x000fe400078e00d8 */
.L_x_19854:
[----:B------:R-:W-:Y:S05]  /*275e0*/  BSYNC B2 ;  /* 0x0000000000027941 */ /* 0x000fea0003800000 */
.L_x_19852:
        /* <DEDUP_REMOVED lines=16> */
.L_x_19858:
[----:B------:R-:W-:Y:S05]  /*276f0*/  BSYNC B3 ;  /* 0x0000000000037941 */ /* 0x000fea0003800000 */
.L_x_19857:
        /* <DEDUP_REMOVED lines=44> */
.L_x_19856:
[----:B------:R-:W-:Y:S05]  /*279c0*/  BSYNC B2 ;  /* 0x0000000000027941 */ /* 0x000fea0003800000 */
.L_x_19855:
        /* <DEDUP_REMOVED lines=12> */
.L_x_19859:
        /* <DEDUP_REMOVED lines=12> */
.L_x_19862:
[----:B------:R-:W-:Y:S02]  /*27b50*/  IMAD.MOV.U32 R110, RZ, RZ, R216 ;  /* 0x000000ffff6e7224 */ /* 0x000fe400078e00d8 */
.L_x_19863:
[----:B------:R-:W-:Y:S05]  /*27b60*/  BSYNC B2 ;  /* 0x0000000000027941 */ /* 0x000fea0003800000 */
.L_x_19861:
        /* <DEDUP_REMOVED lines=16> */
.L_x_19867:
[----:B------:R-:W-:Y:S05]  /*27c70*/  BSYNC B3 ;  /* 0x0000000000037941 */ /* 0x000fea0003800000 */
.L_x_19866:
        /* <DEDUP_REMOVED lines=44> */
.L_x_19865:
[----:B------:R-:W-:Y:S05]  /*27f40*/  BSYNC B2 ;  /* 0x0000000000027941 */ /* 0x000fea0003800000 */
.L_x_19864:
        /* <DEDUP_REMOVED lines=9> */
.L_x_19860:
        /* <DEDUP_REMOVED lines=12> */
.L_x_19869:
[----:B------:R-:W-:Y:S02]  /*280a0*/  IMAD.MOV.U32 R213, RZ, RZ, R216 ;  /* 0x000000ffffd57224 */ /* 0x000fe400078e00d8 */
.L_x_19870:
[----:B------:R-:W-:Y:S05]  /*280b0*/  BSYNC B2 ;  /* 0x0000000000027941 */ /* 0x000fea0003800000 */
.L_x_19868:
        /* <DEDUP_REMOVED lines=16> */
.L_x_19874:
[----:B------:R-:W-:Y:S05]  /*281c0*/  BSYNC B3 ;  /* 0x0000000000037941 */ /* 0x000fea0003800000 */
.L_x_19873:
        /* <DEDUP_REMOVED lines=44> */
.L_x_19872:
[----:B------:R-:W-:Y:S05]  /*28490*/  BSYNC B2 ;  /* 0x0000000000027941 */ /* 0x000fea0003800000 */
.L_x_19871:
        /* <DEDUP_REMOVED lines=12> */
.L_x_19875:
        /* <DEDUP_REMOVED lines=12> */
.L_x_19878:
[----:B------:R-:W-:Y:S02]  /*28620*/  IMAD.MOV.U32 R213, RZ, RZ, R216 ;  /* 0x000000ffffd57224 */ /* 0x000fe400078e00d8 */
.L_x_19879:
[----:B------:R-:W-:Y:S05]  /*28630*/  BSYNC B2 ;  /* 0x0000000000027941 */ /* 0x000fea0003800000 */
.L_x_19877:
        /* <DEDUP_REMOVED lines=16> */
.L_x_19883:
[----:B------:R-:W-:Y:S05]  /*28740*/  BSYNC B3 ;  /* 0x0000000000037941 */ /* 0x000fea0003800000 */
.L_x_19882:
        /* <DEDUP_REMOVED lines=44> */
.L_x_19881:
[----:B------:R-:W-:Y:S05]  /*28a10*/  BSYNC B2 ;  /* 0x0000000000027941 */ /* 0x000fea0003800000 */
.L_x_19880:
        /* <DEDUP_REMOVED lines=9> */
.L_x_19876:
        /* <DEDUP_REMOVED lines=12> */
.L_x_19885:
[----:B------:R-:W-:Y:S02]  /*28b70*/  IMAD.MOV.U32 R213, RZ, RZ, R216 ;  /* 0x000000ffffd57224 */ /* 0x000fe400078e00d8 */
.L_x_19886:
[----:B------:R-:W-:Y:S05]  /*28b80*/  BSYNC B2 ;  /* 0x0000000000027941 */ /* 0x000fea0003800000 */
.L_x_19884:
        /* <DEDUP_REMOVED lines=16> */
.L_x_19890:
[----:B------:R-:W-:Y:S05]  /*28c90*/  BSYNC B3 ;  /* 0x0000000000037941 */ /* 0x000fea0003800000 */
.L_x_19889:
        /* <DEDUP_REMOVED lines=44> */
.L_x_19888:
[----:B------:R-:W-:Y:S05]  /*28f60*/  BSYNC B2 ;  /* 0x0000000000027941 */ /* 0x000fea0003800000 */
.L_x_19887:
        /* <DEDUP_REMOVED lines=12> */
.L_x_19891:
        /* <DEDUP_REMOVED lines=12> */
.L_x_19894:
[----:B------:R-:W-:Y:S02]  /*290f0*/  IMAD.MOV.U32 R235, RZ, RZ, R216 ;  /* 0x000000ffffeb7224 */ /* 0x000fe400078e00d8 */
.L_x_19895:
[----:B------:R-:W-:Y:S05]  /*29100*/  BSYNC B2 ;  /* 0x0000000000027941 */ /* 0x000fea0003800000 */
.L_x_19893:
        /* <DEDUP_REMOVED lines=16> */
.L_x_19899:
[----:B------:R-:W-:Y:S05]  /*29210*/  BSYNC B3 ;  /* 0x0000000000037941 */ /* 0x000fea0003800000 */
.L_x_19898:
        /* <DEDUP_REMOVED lines=44> */
.L_x_19897:
[----:B------:R-:W-:Y:S05]  /*294e0*/  BSYNC B2 ;  /* 0x0000000000027941 */ /* 0x000fea0003800000 */
.L_x_19896:
        /* <DEDUP_REMOVED lines=9> */
.L_x_19892:
        /* <DEDUP_REMOVED lines=51> */
.L_x_19900:
[----:B------:R-:W-:Y:S02]  /*298b0*/  IADD3 R121, R121, 0x20, RZ ;  /* 0x0000002079797810 */ /* 0x000fe40007ffe0ff */
.L_x_19771:
[----:B------:R-:W-:Y:S05]  /*298c0*/  BSYNC B1 ;  /* 0x0000000000017941 */ /* 0x000fea0003800000 */
.L_x_19770:
        /* <DEDUP_REMOVED lines=31> */
.L_x_19904:
[----:B-1----:R-:W-:Y:S02]  /*29ac0*/  IMAD.MOV.U32 R230, RZ, RZ, R216 ;  /* 0x000000ffffe67224 */ /* 0x002fe400078e00d8 */
.L_x_19905:
[----:B------:R-:W-:Y:S05]  /*29ad0*/  BSYNC B2 ;  /* 0x0000000000027941 */ /* 0x000fea0003800000 */
.L_x_19903:
        /* <DEDUP_REMOVED lines=16> */
.L_x_19909:
[----:B------:R-:W-:Y:S05]  /*29be0*/  BSYNC B3 ;  /* 0x0000000000037941 */ /* 0x000fea0003800000 */
.L_x_19908:
        /* <DEDUP_REMOVED lines=44> */
.L_x_19907:
[----:B------:R-:W-:Y:S05]  /*29eb0*/  BSYNC B2 ;  /* 0x0000000000027941 */ /* 0x000fea0003800000 */
.L_x_19906:
        /* <DEDUP_REMOVED lines=17> */
.L_x_19910:
        /* <DEDUP_REMOVED lines=12> */
.L_x_19913:
[----:B------:R-:W-:Y:S02]  /*2a090*/  IMAD.MOV.U32 R113, RZ, RZ, R216 ;  /* 0x000000ffff717224 */ /* 0x000fe400078e00d8 */
.L_x_19914:
[----:B------:R-:W-:Y:S05]  /*2a0a0*/  BSYNC B2 ;  /* 0x0000000000027941 */ /* 0x000fea0003800000 */
.L_x_19912:
        /* <DEDUP_REMOVED lines=16> */
.L_x_19918:
[----:B------:R-:W-:Y:S05]  /*2a1b0*/  BSYNC B3 ;  /* 0x0000000000037941 */ /* 0x000fea0003800000 */
.L_x_19917:
        /* <DEDUP_REMOVED lines=44> */
.L_x_19916:
[----:B------:R-:W-:Y:S05]  /*2a480*/  BSYNC B2 ;  /* 0x0000000000027941 */ /* 0x000fea0003800000 */
.L_x_19915:
        /* <DEDUP_REMOVED lines=9> */
.L_x_19911:
        /* <DEDUP_REMOVED lines=12> */
.L_x_19920:
[----:B------:R-:W-:Y:S02]  /*2a5e0*/  IMAD.MOV.U32 R213, RZ, RZ, R216 ;  /* 0x000000ffffd57224 */ /* 0x000fe400078e00d8 */
.L_x_19921:
[----:B------:R-:W-:Y:S05]  /*2a5f0*/  BSYNC B2 ;  /* 0x0000000000027941 */ /* 0x000fea0003800000 */
.L_x_19919:
        /* <DEDUP_REMOVED lines=16> */
.L_x_19925:
[----:B------:R-:W-:Y:S05]  /*2a700*/  BSYNC B3 ;  /* 0x0000000000037941 */ /* 0x000fea0003800000 */
.L_x_19924:
        /* <DEDUP_REMOVED lines=44> */
.L_x_19923:
[----:B------:R-:W-:Y:S05]  /*2a9d0*/  BSYNC B2 ;  /* 0x0000000000027941 */ /* 0x000fea0003800000 */
.L_x_19922:
        /* <DEDUP_REMOVED lines=14> */
.L_x_19926:
        /* <DEDUP_REMOVED lines=12> */
.L_x_19929:
[----:B------:R-:W-:Y:S02]  /*2ab80*/  IMAD.MOV.U32 R116, RZ, RZ, R216 ;  /* 0x000000ffff747224 */ /* 0x000fe400078e00d8 */
.L_x_19930:
[----:B------:R-:W-:Y:S05]  /*2ab90*/  BSYNC B2 ;  /* 0x0000000000027941 */ /* 0x000fea0003800000 */
.L_x_19928:
        /* <DEDUP_REMOVED lines=16> */
.L_x_19934:
[----:B------:R-:W-:Y:S05]  /*2aca0*/  BSYNC B3 ;  /* 0x0000000000037941 */ /* 0x000fea0003800000 */
.L_x_19933:
        /* <DEDUP_REMOVED lines=44> */
.L_x_19932:
[----:B------:R-:W-:Y:S05]  /*2af70*/  BSYNC B2 ;  /* 0x0000000000027941 */ /* 0x000fea0003800000 */
.L_x_19931:
        /* <DEDUP_REMOVED lines=9> */
.L_x_19927:
        /* <DEDUP_REMOVED lines=12> */
.L_x_19936:
[----:B------:R-:W-:Y:S02]  /*2b0d0*/  IMAD.MOV.U32 R116, RZ, RZ, R216 ;  /* 0x000000ffff747224 */ /* 0x000fe400078e00d8 */
.L_x_19937:
[----:B------:R-:W-:Y:S05]  /*2b0e0*/  BSYNC B2 ;  /* 0x0000000000027941 */ /* 0x000fea0003800000 */
.L_x_19935:
        /* <DEDUP_REMOVED lines=16> */
.L_x_19941:
[----:B------:R-:W-:Y:S05]  /*2b1f0*/  BSYNC B3 ;  /* 0x0000000000037941 */ /* 0x000fea0003800000 */
.L_x_19940:
        /* <DEDUP_REMOVED lines=44> */
.L_x_19939:
[----:B------:R-:W-:Y:S05]  /*2b4c0*/  BSYNC B2 ;  /* 0x0000000000027941 */ /* 0x000fea0003800000 */
.L_x_19938:
        /* <DEDUP_REMOVED lines=14> */
.L_x_19942:
        /* <DEDUP_REMOVED lines=12> */
.L_x_19945:
[----:B------:R-:W-:Y:S02]  /*2b670*/  IMAD.MOV.U32 R115, RZ, RZ, R216 ;  /* 0x000000ffff737224 */ /* 0x000fe400078e00d8 */
.L_x_19946:
[----:B------:R-:W-:Y:S05]  /*2b680*/  BSYNC B2 ;  /* 0x0000000000027941 */ /* 0x000fea0003800000 */
.L_x_19944:
        /* <DEDUP_REMOVED lines=16> */
.L_x_19950:
[----:B------:R-:W-:Y:S05]  /*2b790*/  BSYNC B3 ;  /* 0x0000000000037941 */ /* 0x000fea0003800000 */
.L_x_19949:
        /* <DEDUP_REMOVED lines=44> */
.L_x_19948:
[----:B------:R-:W-:Y:S05]  /*2ba60*/  BSYNC B2 ;  /* 0x0000000000027941 */ /* 0x000fea0003800000 */
.L_x_19947:
        /* <DEDUP_REMOVED lines=9> */
.L_x_19943:
        /* <DEDUP_REMOVED lines=12> */
.L_x_19952:
[----:B------:R-:W-:Y:S02]  /*2bbc0*/  IMAD.MOV.U32 R116, RZ, RZ, R216 ;  /* 0x000000ffff747224 */ /* 0x000fe400078e00d8 */
.L_x_19953:
[----:B------:R-:W-:Y:S05]  /*2bbd0*/  BSYNC B2 ;  /* 0x0000000000027941 */ /* 0x000fea0003800000 */
.L_x_19951:
        /* <DEDUP_REMOVED lines=16> */
.L_x_19957:
[----:B------:R-:W-:Y:S05]  /*2bce0*/  BSYNC B3 ;  /* 0x0000000000037941 */ /* 0x000fea0003800000 */
.L_x_19956:
        /* <DEDUP_REMOVED lines=44> */
.L_x_19955:
[----:B------:R-:W-:Y:S05]  /*2bfb0*/  BSYNC B2 ;  /* 0x0000000000027941 */ /* 0x000fea0003800000 */
.L_x_19954:
        /* <DEDUP_REMOVED lines=14> */
.L_x_19958:
        /* <DEDUP_REMOVED lines=12> */
.L_x_19961:
[----:B------:R-:W-:Y:S02]  /*2c160*/  IMAD.MOV.U32 R213, RZ, RZ, R216 ;  /* 0x000000ffffd57224 */ /* 0x000fe400078e00d8 */
.L_x_19962:
[----:B------:R-:W-:Y:S05]  /*2c170*/  BSYNC B2 ;  /* 0x0000000000027941 */ /* 0x000fea0003800000 */
.L_x_19960:
        /* <DEDUP_REMOVED lines=16> */
.L_x_19966:
[----:B------:R-:W-:Y:S05]  /*2c280*/  BSYNC B3 ;  /* 0x0000000000037941 */ /* 0x000fea0003800000 */
.L_x_19965:
        /* <DEDUP_REMOVED lines=44> */
.L_x_19964:
[----:B------:R-:W-:Y:S05]  /*2c550*/  BSYNC B2 ;  /* 0x0000000000027941 */ /* 0x000fea0003800000 */
.L_x_19963:
        /* <DEDUP_REMOVED lines=9> */
.L_x_19959:
        /* <DEDUP_REMOVED lines=12> */
.L_x_19968:
[----:B------:R-:W-:Y:S02]  /*2c6b0*/  IMAD.MOV.U32 R213, RZ, RZ, R216 ;  /* 0x000000ffffd57224 */ /* 0x000fe400078e00d8 */
.L_x_19969:
[----:B------:R-:W-:Y:S05]  /*2c6c0*/  BSYNC B2 ;  /* 0x0000000000027941 */ /* 0x000fea0003800000 */
.L_x_19967:
        /* <DEDUP_REMOVED lines=16> */
.L_x_19973:
[----:B------:R-:W-:Y:S05]  /*2c7d0*/  BSYNC B3 ;  /* 0x0000000000037941 */ /* 0x000fea0003800000 */
.L_x_19972:
        /* <DEDUP_REMOVED lines=44> */
.L_x_19971:
[----:B------:R-:W-:Y:S05]  /*2caa0*/  BSYNC B2 ;  /* 0x0000000000027941 */ /* 0x000fea0003800000 */
.L_x_19970:
        /* <DEDUP_REMOVED lines=12> */
.L_x_19974:
        /* <DEDUP_REMOVED lines=12> */
.L_x_19977:
[----:B------:R-:W-:Y:S02]  /*2cc30*/  IMAD.MOV.U32 R117, RZ, RZ, R216 ;  /* 0x000000ffff757224 */ /* 0x000fe400078e00d8 */
.L_x_19978:
[----:B------:R-:W-:Y:S05]  /*2cc40*/  BSYNC B2 ;  /* 0x0000000000027941 */ /* 0x000fea0003800000 */
.L_x_19976:
        /* <DEDUP_REMOVED lines=16> */
.L_x_19982:
[----:B------:R-:W-:Y:S05]  /*2cd50*/  BSYNC B3 ;  /* 0x0000000000037941 */ /* 0x000fea0003800000 */
.L_x_19981:
        /* <DEDUP_REMOVED lines=44> */
.L_x_19980:
[----:B------:R-:W-:Y:S05]  /*2d020*/  BSYNC B2 ;  /* 0x0000000000027941 */ /* 0x000fea0003800000 */
.L_x_19979:
        /* <DEDUP_REMOVED lines=9> */
.L_x_19975:
        /* <DEDUP_REMOVED lines=12> */
.L_x_19984:
[----:B------:R-:W-:Y:S02]  /*2d180*/  IMAD.MOV.U32 R213, RZ, RZ, R216 ;  /* 0x000000ffffd57224 */ /* 0x000fe400078e00d8 */
.L_x_19985:
[----:B------:R-:W-:Y:S05]  /*2d190*/  BSYNC B2 ;  /* 0x0000000000027941 */ /* 0x000fea0003800000 */
.L_x_19983:
        /* <DEDUP_REMOVED lines=16> */
.L_x_19989:
[----:B------:R-:W-:Y:S05]  /*2d2a0*/  BSYNC B3 ;  /* 0x0000000000037941 */ /* 0x000fea0003800000 */
.L_x_19988:
        /* <DEDUP_REMOVED lines=44> */
.L_x_19987:
[----:B------:R-:W-:Y:S05]  /*2d570*/  BSYNC B2 ;  /* 0x0000000000027941 */ /* 0x000fea0003800000 */
.L_x_19986:
        /* <DEDUP_REMOVED lines=12> */
.L_x_19990:
        /* <DEDUP_REMOVED lines=12> */
.L_x_19993:
[----:B------:R-:W-:Y:S02]  /*2d700*/  IMAD.MOV.U32 R118, RZ, RZ, R216 ;  /* 0x000000ffff767224 */ /* 0x000fe400078e00d8 */
.L_x_19994:
[----:B------:R-:W-:Y:S05]  /*2d710*/  BSYNC B2 ;  /* 0x0000000000027941 */ /* 0x000fea0003800000 */
.L_x_19992:
        /* <DEDUP_REMOVED lines=16> */
.L_x_19998:
[----:B------:R-:W-:Y:S05]  /*2d820*/  BSYNC B3 ;  /* 0x0000000000037941 */ /* 0x000fea0003800000 */
.L_x_19997:
        /* <DEDUP_REMOVED lines=44> */
.L_x_19996:
[----:B------:R-:W-:Y:S05]  /*2daf0*/  BSYNC B2 ;  /* 0x0000000000027941 */ /* 0x000fea0003800000 */
.L_x_19995:
        /* <DEDUP_REMOVED lines=9> */
.L_x_19991:
        /* <DEDUP_REMOVED lines=12> */
.L_x_20000:
[----:B------:R-:W-:Y:S02]  /*2dc50*/  IMAD.MOV.U32 R213, RZ, RZ, R216 ;  /* 0x000000ffffd57224 */ /* 0x000fe400078e00d8 */
.L_x_20001:
[----:B------:R-:W-:Y:S05]  /*2dc60*/  BSYNC B2 ;  /* 0x0000000000027941 */ /* 0x000fea0003800000 */
.L_x_19999:
        /* <DEDUP_REMOVED lines=16> */
.L_x_20005:
[----:B------:R-:W-:Y:S05]  /*2dd70*/  BSYNC B3 ;  /* 0x0000000000037941 */ /* 0x000fea0003800000 */
.L_x_20004:
        /* <DEDUP_REMOVED lines=44> */
.L_x_20003:
[----:B------:R-:W-:Y:S05]  /*2e040*/  BSYNC B2 ;  /* 0x0000000000027941 */ /* 0x000fea0003800000 */
.L_x_20002:
        /* <DEDUP_REMOVED lines=12> */
.L_x_20006:
        /* <DEDUP_REMOVED lines=12> */
.L_x_20009:
[----:B------:R-:W-:Y:S02]  /*2e1d0*/  IMAD.MOV.U32 R213, RZ, RZ, R216 ;  /* 0x000000ffffd57224 */ /* 0x000fe400078e00d8 */
.L_x_20010:
[----:B------:R-:W-:Y:S05]  /*2e1e0*/  BSYNC B2 ;  /* 0x0000000000027941 */ /* 0x000fea0003800000 */
.L_x_20008:
        /* <DEDUP_REMOVED lines=16> */
.L_x_20014:
[----:B------:R-:W-:Y:S05]  /*2e2f0*/  BSYNC B3 ;  /* 0x0000000000037941 */ /* 0x000fea0003800000 */
.L_x_20013:
        /* <DEDUP_REMOVED lines=44> */
.L_x_20012:
[----:B------:R-:W-:Y:S05]  /*2e5c0*/  BSYNC B2 ;  /* 0x0000000000027941 */ /* 0x000fea0003800000 */
.L_x_20011:
        /* <DEDUP_REMOVED lines=9> */
.L_x_20007:
        /* <DEDUP_REMOVED lines=12> */
.L_x_20016:
[----:B------:R-:W-:Y:S02]  /*2e720*/  IMAD.MOV.U32 R213, RZ, RZ, R216 ;  /* 0x000000ffffd57224 */ /* 0x000fe400078e00d8 */
.L_x_20017:
[----:B------:R-:W-:Y:S05]  /*2e730*/  BSYNC B2 ;  /* 0x0000000000027941 */ /* 0x000fea0003800000 */
.L_x_20015:
        /* <DEDUP_REMOVED lines=16> */
.L_x_20021:
[----:B------:R-:W-:Y:S05]  /*2e840*/  BSYNC B3 ;  /* 0x0000000000037941 */ /* 0x000fea0003800000 */
.L_x_20020:
        /* <DEDUP_REMOVED lines=44> */
.L_x_20019:
[----:B------:R-:W-:Y:S05]  /*2eb10*/  BSYNC B2 ;  /* 0x0000000000027941 */ /* 0x000fea0003800000 */
.L_x_20018:
        /* <DEDUP_REMOVED lines=12> */
.L_x_20022:
        /* <DEDUP_REMOVED lines=12> */
.L_x_20025:
[----:B------:R-:W-:Y:S02]  /*2eca0*/  IMAD.MOV.U32 R235, RZ, RZ, R216 ;  /* 0x000000ffffeb7224 */ /* 0x000fe400078e00d8 */
.L_x_20026:
[----:B------:R-:W-:Y:S05]  /*2ecb0*/  BSYNC B2 ;  /* 0x0000000000027941 */ /* 0x000fea0003800000 */
.L_x_20024:
        /* <DEDUP_REMOVED lines=16> */
.L_x_20030:
[----:B------:R-:W-:Y:S05]  /*2edc0*/  BSYNC B3 ;  /* 0x0000000000037941 */ /* 0x000fea0003800000 */
.L_x_20029:
        /* <DEDUP_REMOVED lines=44> */
.L_x_20028:
[----:B------:R-:W-:Y:S05]  /*2f090*/  BSYNC B2 ;  /* 0x0000000000027941 */ /* 0x000fea0003800000 */
.L_x_20027:
        /* <DEDUP_REMOVED lines=9> */
.L_x_20023:
[----:B------:R-:W-:Y:S01]  /*2f130*/  LOP3.LUT P0, RZ, R43, 0x8, RZ, 0xc0, !PT ;  /* 0x000000082bff7812 */ /* 0x000fe2000780c0ff */
[----:B------:R-:W-:Y:S01]  /*2f140*/  IMAD.SHL.U32 R242, R121, 0x8, RZ ;  /* 0x0000000879f27824 */ /* 0x000fe200078e00ff */
[----:B------:R-:W-:Y:S02]  /*2f150*/  SEL R235, RZ, 0x1000000, P5 ;  /* 0x01000000ffeb7807 */ /* 0x000fe40002800000 */
[----:B------:R-:W-:Y:S02]  /*2f160*/  SEL R238, RZ, 0x10000, P4 ;  /* 0x00010000ffee7807 */ /* 0x000fe40002000000 */
[C---:B------:R-:W-:Y:S02]  /*2f170*/  LOP3.LUT P6, RZ, R43.reuse, 0x4, RZ, 0xc0, !PT ;  /* 0x000000042bff7812 */ /* 0x040fe400078cc0ff */
[C---:B------:R-:W-:Y:S02]  /*2f180*/  LOP3.LUT P5, RZ, R43.reuse, 0x2, RZ, 0xc0, !PT ;  /* 0x000000022bff7812 */ /* 0x040fe400078ac0ff */
[----:B------:R-:W-:-:S02]  /*2f190*/  LOP3.LUT P4, RZ, R43, 0x1, RZ, 0xc0, !PT ;  /* 0x000000012bff7812 */ /* 0x000fc4000788c0ff */
[----:B------:R-:W-:Y:S02]  /*2f1a0*/  SEL R239, RZ, 0x1, P0 ;  /* 0x00000001ffef7807 */ /* 0x000fe40000000000 */
[C---:B------:R-:W-:Y:S02]  /*2f1b0*/  LEA R122, P0, R121.reuse, c[0x0][0x188], 0x5 ;  /* 0x00006200797a7a11 */ /* 0x040fe400078028ff */
[----:B------:R-:W-:Y:S02]  /*2f1c0*/  SEL R233, RZ, 0x100, P3 ;  /* 0x00000100ffe97807 */ /* 0x000fe40001800000 */
[----:B------:R-:W-:Y:S02]  /*2f1d0*/  SEL R236, RZ, 0x1, P4 ;  /* 0x00000001ffec7807 */ /* 0x000fe40002000000 */
[----:B------:R-:W-:Y:S02]  /*2f1e0*/  SEL R234, RZ, 0x1, P5 ;  /* 0x00000001ffea7807 */ /* 0x000fe40002800000 */
[----:B------:R-:W-:Y:S01]  /*2f1f0*/  SEL R232, RZ, 0x1, P6 ;  /* 0x00000001ffe87807 */ /* 0x000fe20003000000 */
[----:B------:R-:W-:Y:S01]  /*2f200*/  IMAD.WIDE.U32 R236, R236, 0x1000000, RZ ;  /* 0x01000000ecec7825 */ /* 0x000fe200078e00ff */
[----:B------:R-:W-:-:S02]  /*2f210*/  LEA.HI.X R123, R121, c[0x0][0x18c], RZ, 0x5, P0 ;  /* 0x00006300797b7a11 */ /* 0x000fc400000f2cff */
[----:B------:R-:W-:Y:S02]  /*2f220*/  SHF.R.U32.HI R240, RZ, 0x1d, R121 ;  /* 0x0000001dfff07819 */ /* 0x000fe40000011679 */
[----:B------:R-:W-:Y:S01]  /*2f230*/  LOP3.LUT R121, R233, R235, R238, 0xfe, !PT ;  /* 0x000000ebe9797212 */ /* 0x000fe200078efeee */
[----:B------:R-:W-:Y:S01]  /*2f240*/  IMAD.WIDE.U32 R234, R234, 0x10000, RZ ;  /* 0x00010000eaea7825 */ /* 0x000fe200078e00ff */
[----:B------:R-:W-:Y:S01]  /*2f250*/  SEL R241, RZ, 0x1, P2 ;  /* 0x00000001fff17807 */ /* 0x000fe20001000000 */
[----:B------:R0:W-:Y:S01]  /*2f260*/  STG.E.128 [R122.64], R112 ;  /* 0x000000707a007986 */ /* 0x0001e2000c101d06 */
[----:B------:R-:W-:Y:S01]  /*2f270*/  IADD3 R230, P0, R242, c[0x0][0x190], RZ ;  /* 0x00006400f2e67a10 */ /* 0x000fe20007f1e0ff */
[----:B------:R-:W-:Y:S01]  /*2f280*/  IMAD.WIDE.U32 R232, R232, 0x100, RZ ;  /* 0x00000100e8e87825 */ /* 0x000fe200078e00ff */
[----:B------:R-:W-:Y:S01]  /*2f290*/  LOP3.LUT R121, R237, R121, R241, 0xfe, !PT ;  /* 0x00000079ed797212 */ /* 0x000fe200078efef1 */
[----:B------:R0:W-:Y:S01]  /*2f2a0*/  STG.E.128 [R122.64+0x10], R116 ;  /* 0x000010747a007986 */ /* 0x0001e2000c101d06 */
[----:B------:R-:W-:-:S02]  /*2f2b0*/  IADD3.X R231, R240, c[0x0][0x194], RZ, P0, !PT ;  /* 0x00006500f0e77a10 */ /* 0x000fc400007fe4ff */
[----:B------:R-:W-:Y:S02]  /*2f2c0*/  LOP3.LUT R236, R232, R236, R234, 0xfe, !PT ;  /* 0x000000ece8ec7212 */ /* 0x000fe400078efeea */
        /* <DEDUP_REMOVED lines=25> */
.L_x_19902:
[----:B------:R-:W-:Y:S05]  /*2f460*/  BSYNC B1 ;  /* 0x0000000000017941 */ /* 0x000fea0003800000 */
.L_x_19901:
        /* <DEDUP_REMOVED lines=78> */
.L_x_20051:
        /* <DEDUP_REMOVED lines=155> */
.L_x_20052:
[----:B------:R-:W-:Y:S01]  /*30300*/  FMUL.FTZ R120, R233, R233 ;  /* 0x000000e9e9787220 */ /* 0x000fe20000410000 */
[----:B------:R-:W-:Y:S01]  /*30310*/  ISETP.NE.AND P0, PT, RZ, UR8, PT ;  /* 0x00000008ff007c0c */ /* 0x000fe2000bf05270 */
[----:B01----:R-:W-:Y:S01]  /*30320*/  FADD.FTZ R231, R232, R231 ;  /* 0x000000e7e8e77221 */ /* 0x003fe20000010000 */
        /* <DEDUP_REMOVED lines=9> */
[----:B------:R-:W-:Y:S02]  /*303c0*/  FADD.FTZ R231, R120, R121 ;  /* 0x0000007978e77221 */ /* 0x000fe40000010000 */
[----:B------:R-:W-:-:S04]  /*303d0*/  @!P6 IMAD.MOV.U32 R121, RZ, RZ, 0x4 ;  /* 0x00000004ff79e424 */ /* 0x000fc800078e00ff */
[----:B------:R-:W1:Y:S01]  /*303e0*/  MUFU.RSQ R231, R231 ;  /* 0x000000e700e77308 */ /* 0x000e620000001400 */
[----:B------:R-:W-:-:S05]  /*303f0*/  @!P6 IMAD.WIDE R120, R42, R121, c[0x0][0x1a8] ;  /* 0x00006a002a78e625 */ /* 0x000fca00078e0279 */
[----:B-1----:R0:W-:Y:S01]  /*30400*/  @!P6 STG.E [R120.64], R231 ;  /* 0x000000e77800e986 */ /* 0x0021e2000c101906 */
[----:B------:R-:W-:Y:S05]  /*30410*/  @!P1 BRA `(.L_x_20034) ;  /* 0x0000020000009947 */ /* 0x000fea0003800000 */
[--C-:B0-----:R-:W-:Y:S02]  /*30420*/  FADD.FTZ R122, R57, -R230.reuse ;  /* 0x800000e6397a7221 */ /* 0x101fe40000010000 */
[----:B------:R-:W-:Y:S02]  /*30430*/  FADD.FTZ R120, R56, -R230 ;  /* 0x800000e638787221 */ /* 0x000fe40000010000 */
[C---:B------:R-:W-:Y:S02]  /*30440*/  FMUL.FTZ R122, R231.reuse, R122 ;  /* 0x0000007ae77a7220 */ /* 0x040fe40000410000 */
[----:B------:R-:W-:Y:S02]  /*30450*/  FMUL.FTZ R120, R231, R120 ;  /* 0x00000078e7787220 */ /* 0x000fe40000410000 */
[----:B------:R-:W-:Y:S02]  /*30460*/  FFMA.FTZ R121, R41, R122, R32 ;  /* 0x0000007a29797223 */ /* 0x000fe40000010020 */
[----:B------:R-:W-:-:S02]  /*30470*/  FADD.FTZ R122, R58, -R230 ;  /* 0x800000e63a7a7221 */ /* 0x000fc40000010000 */
[--C-:B------:R-:W-:Y:S02]  /*30480*/  FADD.FTZ R234, R60, -R230.reuse ;  /* 0x800000e63cea7221 */ /* 0x100fe40000010000 */
[--C-:B------:R-:W-:Y:S02]  /*30490*/  FADD.FTZ R236, R61, -R230.reuse ;  /* 0x800000e63dec7221 */ /* 0x100fe40000010000 */
[----:B------:R-:W-:Y:S02]  /*304a0*/  FFMA.FTZ R120, R40, R120, R33 ;  /* 0x0000007828787223 */ /* 0x000fe40000010021 */
[--C-:B------:R-:W-:Y:S02]  /*304b0*/  FADD.FTZ R232, R59, -R230.reuse ;  /* 0x800000e63be87221 */ /* 0x100fe40000010000 */
[--C-:B------:R-:W-:Y:S01]  /*304c0*/  FADD.FTZ R238, R62, -R230.reuse ;  /* 0x800000e63eee7221 */ /* 0x100fe20000010000 */
[----:B------:R-:W-:Y:S01]  /*304d0*/  F2FP.BF16.PACK_AB R120, R121, R120 ;  /* 0x000000787978723e */ /* 0x000fe200000010ff */
[----:B------:R-:W-:-:S02]  /*304e0*/  FADD.FTZ R240, R63, -R230 ;  /* 0x800000e63ff07221 */ /* 0x000fc40000010000 */
[C---:B------:R-:W-:Y:S02]  /*304f0*/  FMUL.FTZ R122, R231.reuse, R122 ;  /* 0x0000007ae77a7220 */ /* 0x040fe40000410000 */
[C---:B------:R-:W-:Y:S02]  /*30500*/  FMUL.FTZ R234, R231.reuse, R234 ;  /* 0x000000eae7ea7220 */ /* 0x040fe40000410000 */
[C---:B------:R-:W-:Y:S02]  /*30510*/  FMUL.FTZ R236, R231.reuse, R236 ;  /* 0x000000ece7ec7220 */ /* 0x040fe40000410000 */
[C---:B------:R-:W-:Y:S02]  /*30520*/  FMUL.FTZ R232, R231.reuse, R232 ;  /* 0x000000e8e7e87220 */ /* 0x040fe40000410000 */
[C---:B------:R-:W-:Y:S02]  /*30530*/  FMUL.FTZ R238, R231.reuse, R238 ;  /* 0x000000eee7ee7220 */ /* 0x040fe40000410000 */
[----:B------:R-:W-:-:S02]  /*30540*/  FMUL.FTZ R240, R231, R240 ;  /* 0x000000f0e7f07220 */ /* 0x000fc40000410000 */
[----:B------:R-:W-:Y:S02]  /*30550*/  FFMA.FTZ R121, R38, R122, R31 ;  /* 0x0000007a26797223 */ /* 0x000fe4000001001f */
[----:B------:R-:W-:Y:S02]  /*30560*/  FFMA.FTZ R122, R36, R234, R29 ;  /* 0x000000ea247a7223 */ /* 0x000fe4000001001d */
[----:B------:R-:W-:Y:S02]  /*30570*/  FFMA.FTZ R123, R37, R236, R28 ;  /* 0x000000ec257b7223 */ /* 0x000fe4000001001c */
[----:B------:R-:W-:Y:S02]  /*30580*/  FFMA.FTZ R232, R39, R232, R30 ;  /* 0x000000e827e87223 */ /* 0x000fe4000001001e */
[----:B------:R-:W-:Y:S01]  /*30590*/  FFMA.FTZ R238, R34, R238, R27 ;  /* 0x000000ee22ee7223 */ /* 0x000fe2000001001b */
[----:B------:R-:W-:Y:S01]  /*305a0*/  F2FP.BF16.PACK_AB R122, R123, R122 ;  /* 0x0000007a7b7a723e */ /* 0x000fe200000010ff */
[----:B------:R-:W-:Y:S01]  /*305b0*/  FFMA.FTZ R233, R35, R240, R26 ;  /* 0x000000f023e97223 */ /* 0x000fe2000001001a */
[----:B------:R-:W-:Y:S01]  /*305c0*/  F2FP.BF16.PACK_AB R121, R232, R121 ;  /* 0x00000079e879723e */ /* 0x000fe200000010ff */
[----:B------:R-:W-:-:S03]  /*305d0*/  IMAD.MOV.U32 R234, RZ, RZ, 0x10 ;  /* 0x00000010ffea7424 */ /* 0x000fc600078e00ff */
[----:B------:R-:W-:Y:S01]  /*305e0*/  F2FP.BF16.PACK_AB R123, R233, R238 ;  /* 0x000000eee97b723e */ /* 0x000fe200000010ff */
[C---:B------:R-:W-:Y:S01]  /*305f0*/  IMAD.WIDE.U32 R232, R229.reuse, R234, c[0x0][0x208] ;  /* 0x00008200e5e87625 */ /* 0x040fe200078e00ea */
[----:B------:R-:W-:-:S04]  /*30600*/  IADD3 R229, R229, 0x20, RZ ;  /* 0x00000020e5e57810 */ /* 0x000fc80007ffe0ff */
[----:B------:R0:W-:Y:S03]  /*30610*/  STG.E.128 [R232.64], R120 ;  /* 0x00000078e8007986 */ /* 0x0001e6000c101d06 */
.L_x_20034:
[----:B------:R-:W-:Y:S05]  /*30620*/  BSYNC B1 ;  /* 0x0000000000017941 */ /* 0x000fea0003800000 */
.L_x_20033:
[----:B------:R-:W-:Y:S01]  /*30630*/  LOP3.LUT P0, RZ, R43, 0x1000, RZ, 0xc0, !PT ;  /* 0x000010002bff7812 */ /* 0x000fe2000780c0ff */
[----:B------:R-:W-:-:S12]  /*30640*/  BSSY B1, `(.L_x_20035) ;  /* 0x0000022000017945 */ /* 0x000fd80003800000 */
        /* <DEDUP_REMOVED lines=33> */
.L_x_20036:
[----:B------:R-:W-:Y:S05]  /*30860*/  BSYNC B1 ;  /* 0x0000000000017941 */ /* 0x000fea0003800000 */
.L_x_20035:
[----:B------:R-:W-:Y:S01]  /*30870*/  LOP3.LUT P0, RZ, R43, 0x800, RZ, 0xc0, !PT ;  /* 0x000008002bff7812 */ /* 0x000fe2000780c0ff */
[----:B------:R-:W-:-:S12]  /*30880*/  BSSY B1, `(.L_x_20037) ;  /* 0x0000022000017945 */ /* 0x000fd80003800000 */
[----:B------:R-:W-:Y:S05]  /*30890*/  @!P0 BRA `(.L_x_20038) ;  /* 0x0000020000008947 */ /* 0x000fea0003800000 */
[--C-:B0-----:R-:W-:Y:S02]  /*308a0*/  FADD.FTZ R122, R73, -R230.reuse ;  /* 0x800000e6497a7221 */ /* 0x101fe40000010000 */
[--C-:B------:R-:W-:Y:S02]  /*308b0*/  FADD.FTZ R120, R72, -R230.reuse ;  /* 0x800000e648787221 */ /* 0x100fe40000010000 */
[C---:B------:R-:W-:Y:S02]  /*308c0*/  FMUL.FTZ R122, R231.reuse, R122 ;  /* 0x0000007ae77a7220 */ /* 0x040fe40000410000 */
[----:B------:R-:W-:Y:S02]  /*308d0*/  FMUL.FTZ R120, R231, R120 ;  /* 0x00000078e7787220 */ /* 0x000fe40000410000 */
[----:B------:R-:W-:Y:S02]  /*308e0*/  FFMA.FTZ R121, R8, R122, R129 ;  /* 0x0000007a08797223 */ /* 0x000fe40000010081 */
[----:B------:R-:W-:-:S02]  /*308f0*/  FADD.FTZ R122, R74, -R230 ;  /* 0x800000e64a7a7221 */ /* 0x000fc40000010000 */
[--C-:B------:R-:W-:Y:S02]  /*30900*/  FADD.FTZ R234, R76, -R230.reuse ;  /* 0x800000e64cea7221 */ /* 0x100fe40000010000 */
[----:B------:R-:W-:Y:S02]  /*30910*/  FADD.FTZ R236, R77, -R230 ;  /* 0x800000e64dec7221 */ /* 0x000fe40000010000 */
        /* <DEDUP_REMOVED lines=24> */
.L_x_20038:
[----:B------:R-:W-:Y:S05]  /*30aa0*/  BSYNC B1 ;  /* 0x0000000000017941 */ /* 0x000fea0003800000 */
.L_x_20037:
        /* <DEDUP_REMOVED lines=35> */
.L_x_20040:
[----:B------:R-:W-:Y:S05]  /*30ce0*/  BSYNC B1 ;  /* 0x0000000000017941 */ /* 0x000fea0003800000 */
.L_x_20039:
        /* <DEDUP_REMOVED lines=35> */
.L_x_20042:
[----:B------:R-:W-:Y:S05]  /*30f20*/  BSYNC B1 ;  /* 0x0000000000017941 */ /* 0x000fea0003800000 */
.L_x_20041:
        /* <DEDUP_REMOVED lines=10> */
[----:B------:R-:W-:Y:S02]  /*30fd0*/  FFMA.FTZ R120, R166, R120, R175 ;  /* 0x00000078a6787223 */ /* 0x000fe400000100af */
[----:B------:R-:W-:Y:S02]  /*30fe0*/  FMUL.FTZ R122, R231, R122 ;  /* 0x0000007ae77a7220 */ /* 0x000fe40000410000 */
[--C-:B------:R-:W-:Y:S01]  /*30ff0*/  FADD.FTZ R236, R101, -R230.reuse ;  /* 0x800000e665ec7221 */ /* 0x100fe20000010000 */
[----:B------:R-:W-:Y:S01]  /*31000*/  F2FP.BF16.PACK_AB R120, R121, R120 ;  /* 0x000000787978723e */ /* 0x000fe200000010ff */
[----:B------:R-:W-:Y:S02]  /*31010*/  FMUL.FTZ R234, R231, R234 ;  /* 0x000000eae7ea7220 */ /* 0x000fe40000410000 */
[----:B------:R-:W-:-:S02]  /*31020*/  FADD.FTZ R232, R99, -R230 ;  /* 0x800000e663e87221 */ /* 0x000fc40000010000 */
[--C-:B------:R-:W-:Y:S02]  /*31030*/  FADD.FTZ R238, R102, -R230.reuse ;  /* 0x800000e666ee7221 */ /* 0x100fe40000010000 */
[----:B------:R-:W-:Y:S02]  /*31040*/  FADD.FTZ R240, R103, -R230 ;  /* 0x800000e667f07221 */ /* 0x000fe40000010000 */
[----:B------:R-:W-:Y:S02]  /*31050*/  FFMA.FTZ R121, R168, R122, R177 ;  /* 0x0000007aa8797223 */ /* 0x000fe400000100b1 */
[C---:B------:R-:W-:Y:S02]  /*31060*/  FMUL.FTZ R236, R231.reuse, R236 ;  /* 0x000000ece7ec7220 */ /* 0x040fe40000410000 */
[----:B------:R-:W-:Y:S01]  /*31070*/  FFMA.FTZ R122, R170, R234, R179 ;  /* 0x000000eaaa7a7223 */ /* 0x000fe200000100b3 */
[----:B------:R-:W-:Y:S01]  /*31080*/  HFMA2.MMA R234, -RZ, RZ, 0, 9.5367431640625e-07 ;  /* 0x00000010ffea7435 */ /* 0x000fe200000001ff */
[----:B------:R-:W-:-:S02]  /*31090*/  FMUL.FTZ R232, R231, R232 ;  /* 0x000000e8e7e87220 */ /* 0x000fc40000410000 */
[C---:B------:R-:W-:Y:S02]  /*310a0*/  FMUL.FTZ R238, R231.reuse, R238 ;  /* 0x000000eee7ee7220 */ /* 0x040fe40000410000 */
[----:B------:R-:W-:Y:S02]  /*310b0*/  FMUL.FTZ R240, R231, R240 ;  /* 0x000000f0e7f07220 */ /* 0x000fe40000410000 */
[----:B------:R-:W-:Y:S02]  /*310c0*/  FFMA.FTZ R123, R173, R236, R180 ;  /* 0x000000ecad7b7223 */ /* 0x000fe400000100b4 */
[----:B------:R-:W-:Y:S02]  /*310d0*/  FFMA.FTZ R232, R171, R232, R178 ;  /* 0x000000e8abe87223 */ /* 0x000fe400000100b2 */
[----:B------:R-:W-:Y:S01]  /*310e0*/  FFMA.FTZ R238, R172, R238, R181 ;  /* 0x000000eeacee7223 */ /* 0x000fe200000100b5 */
[----:B------:R-:W-:Y:S01]  /*310f0*/  F2FP.BF16.PACK_AB R122, R123, R122 ;  /* 0x0000007a7b7a723e */ /* 0x000fe200000010ff */
[----:B------:R-:W-:Y:S01]  /*31100*/  FFMA.FTZ R233, R174, R240, R183 ;  /* 0x000000f0aee97223 */ /* 0x000fe200000100b7 */
[----:B------:R-:W-:-:S04]  /*31110*/  F2FP.BF16.PACK_AB R121, R232, R121 ;  /* 0x00000079e879723e */ /* 0x000fc800000010ff */
[----:B------:R-:W-:Y:S01]  /*31120*/  F2FP.BF16.PACK_AB R123, R233, R238 ;  /* 0x000000eee97b723e */ /* 0x000fe200000010ff */
[C---:B------:R-:W-:Y:S01]  /*31130*/  IMAD.WIDE.U32 R232, R229.reuse, R234, c[0x0][0x208] ;  /* 0x00008200e5e87625 */ /* 0x040fe200078e00ea */
[----:B------:R-:W-:-:S04]  /*31140*/  IADD3 R229, R229, 0x20, RZ ;  /* 0x00000020e5e57810 */ /* 0x000fc80007ffe0ff */
[----:B------:R0:W-:Y:S03]  /*31150*/  STG.E.128 [R232.64], R120 ;  /* 0x00000078e8007986 */ /* 0x0001e6000c101d06 */
.L_x_20044:
[----:B------:R-:W-:Y:S05]  /*31160*/  BSYNC B1 ;  /* 0x0000000000017941 */ /* 0x000fea0003800000 */
.L_x_20043:
        /* <DEDUP_REMOVED lines=35> */
.L_x_20046:
[----:B------:R-:W-:Y:S05]  /*313a0*/  BSYNC B1 ;  /* 0x0000000000017941 */ /* 0x000fea0003800000 */
.L_x_20045:
[----:B------:R-:W-:Y:S01]  /*313b0*/  LOP3.LUT P0, RZ, R43, 0x40, RZ, 0xc0, !PT ;  /* 0x000000402bff7812 */ /* 0x000fe2000780c0ff */
[----:B------:R-:W-:-:S12]  /*313c0*/  BSSY B1, `(.L_x_20047) ;  /* 0x0000021000017945 */ /* 0x000fd80003800000 */
[----:B------:R-:W-:Y:S05]  /*313d0*/  @!P0 BRA `(.L_x_20048) ;  /* 0x000001f000008947 */ /* 0x000fea0003800000 */
[--C-:B0-----:R-:W-:Y:S02]  /*313e0*/  FADD.FTZ R120, R112, -R230.reuse ;  /* 0x800000e670787221 */ /* 0x101fe40000010000 */
        /* <DEDUP_REMOVED lines=30> */
.L_x_20048:
[----:B------:R-:W-:Y:S05]  /*315d0*/  BSYNC B1 ;  /* 0x0000000000017941 */ /* 0x000fea0003800000 */
.L_x_20047:
[----:B0-----:R-:W-:-:S04]  /*315e0*/  IMAD.MOV.U32 R121, RZ, RZ, 0x4 ;  /* 0x00000004ff797424 */ /* 0x001fc800078e00ff */
[----:B------:R-:W-:-:S05]  /*315f0*/  IMAD R42, R121, c[0x0][0x160], R42 ;  /* 0x00005800792a7a24 */ /* 0x000fca00078e022a */
[----:B------:R-:W-:-:S13]  /*31600*/  ISETP.GE.AND P0, PT, R42, c[0x0][0x164], PT ;  /* 0x000059002a007a0c */ /* 0x000fda0003f06270 */
[----:B------:R-:W-:Y:S01]  /*31610*/  @P0 CALL.REL.NOINC `(.L_x_20049) ;  /* 0x0000001000000944 */ /* 0x000fe20003c00000 */
[----:B------:R-:W-:Y:S05]  /*31620*/  BRA `(.L_x_20050) ;  /* 0xfffd006000007947 */ /* 0x000fea000383ffff */
.L_x_20049:
[----:B------:R-:W-:Y:S05]  /*31630*/  BSYNC B0 ;  /* 0x0000000000007941 */ /* 0x000fea0003800000 */
.L_x_18983:
[----:B------:R-:W-:Y:S05]  /*31640*/  EXIT ;  /* 0x000000000000794d */ /* 0x000fea0003800000 */
.L_x_20031:
[----:B------:R-:W-:Y:S01]  /*31650*/  IMAD.MOV.U32 R122, RZ, RZ, R123 ;  /* 0x000000ffff7a7224 */ /* 0x000fe200078e007b */
[----:B------:R-:W-:Y:S01]  /*31660*/  MOV R120, 0x316b0 ;  /* 0x000316b000787802 */ /* 0x000fe20000000f00 */
[----:B------:R-:W-:Y:S02]  /*31670*/  IMAD.MOV.U32 R235, RZ, RZ, 0x1 ;  /* 0x00000001ffeb7424 */ /* 0x000fe400078e00ff */
[----:B------:R-:W-:Y:S02]  /*31680*/  IMAD.MOV.U32 R232, RZ, RZ, 0x1f ;  /* 0x0000001fffe87424 */ /* 0x000fe400078e00ff */
[----:B------:R-:W-:Y:S02]  /*31690*/  IMAD.MOV.U32 R237, RZ, RZ, -0x1 ;  /* 0xffffffffffed7424 */ /* 0x000fe400078e00ff */
[----:B------:R-:W-:Y:S05]  /*316a0*/  CALL.REL.NOINC `($__internal_30_$__cuda_sm70_shflsync_bfly_p) ;  /* 0x00000c2000007944 */ /* 0x000fea0003c00000 */
[----:B-1----:R-:W-:Y:S01]  /*316b0*/  IMAD.MOV.U32 R120, RZ, RZ, R232 ;  /* 0x000000ffff787224 */ /* 0x002fe200078e00e8 */
[----:B0-----:R-:W-:Y:S05]  /*316c0*/  BRA `(.L_x_20051) ;  /* 0xffffe28000007947 */ /* 0x001fea000383ffff */
.L_x_20032:
[----:B------:R-:W-:Y:S01]  /*316d0*/  IMAD.MOV.U32 R122, RZ, RZ, R239 ;  /* 0x000000ffff7a7224 */ /* 0x000fe200078e00ef */
[----:B------:R-:W-:Y:S01]  /*316e0*/  MOV R120, 0x31730 ;  /* 0x0003173000787802 */ /* 0x000fe20000000f00 */
[----:B------:R-:W-:Y:S02]  /*316f0*/  IMAD.MOV.U32 R235, RZ, RZ, 0x2 ;  /* 0x00000002ffeb7424 */ /* 0x000fe400078e00ff */
[----:B------:R-:W-:-:S02]  /*31700*/  IMAD.MOV.U32 R232, RZ, RZ, 0x1f ;  /* 0x0000001fffe87424 */ /* 0x000fc400078e00ff */
[----:B------:R-:W-:Y:S02]  /*31710*/  IMAD.MOV.U32 R237, RZ, RZ, -0x1 ;  /* 0xffffffffffed7424 */ /* 0x000fe400078e00ff */
[----:B0-----:R-:W-:Y:S05]  /*31720*/  CALL.REL.NOINC `($__internal_30_$__cuda_sm70_shflsync_bfly_p) ;  /* 0x00000ba000007944 */ /* 0x001fea0003c00000 */
[----:B01----:R-:W-:Y:S01]  /*31730*/  FADD.FTZ R122, R239, R232 ;  /* 0x000000e8ef7a7221 */ /* 0x003fe20000010000 */
[----:B------:R-:W-:Y:S01]  /*31740*/  MOV R120, 0x31790 ;  /* 0x0003179000787802 */ /* 0x000fe20000000f00 */
[----:B------:R-:W-:Y:S02]  /*31750*/  IMAD.MOV.U32 R235, RZ, RZ, 0x4 ;  /* 0x00000004ffeb7424 */ /* 0x000fe400078e00ff */
[----:B------:R-:W-:Y:S02]  /*31760*/  IMAD.MOV.U32 R232, RZ, RZ, 0x1f ;  /* 0x0000001fffe87424 */ /* 0x000fe400078e00ff */
[----:B------:R-:W-:Y:S02]  /*31770*/  IMAD.MOV.U32 R237, RZ, RZ, -0x1 ;  /* 0xffffffffffed7424 */ /* 0x000fe400078e00ff */
[----:B------:R-:W-:Y:S05]  /*31780*/  CALL.REL.NOINC `($__internal_30_$__cuda_sm70_shflsync_bfly_p) ;  /* 0x00000b4000007944 */ /* 0x000fea0003c00000 */
[----:B01----:R-:W-:Y:S01]  /*31790*/  FADD.FTZ R122, R122, R232 ;  /* 0x000000e87a7a7221 */ /* 0x003fe20000010000 */
[----:B------:R-:W-:Y:S01]  /*317a0*/  MOV R120, 0x317f0 ;  /* 0x000317f000787802 */ /* 0x000fe20000000f00 */
[----:B------:R-:W-:Y:S02]  /*317b0*/  IMAD.MOV.U32 R235, RZ, RZ, 0x8 ;  /* 0x00000008ffeb7424 */ /* 0x000fe400078e00ff */
[----:B------:R-:W-:-:S02]  /*317c0*/  IMAD.MOV.U32 R232, RZ, RZ, 0x1f ;  /* 0x0000001fffe87424 */ /* 0x000fc400078e00ff */
[----:B------:R-:W-:Y:S02]  /*317d0*/  IMAD.MOV.U32 R237, RZ, RZ, -0x1 ;  /* 0xffffffffffed7424 */ /* 0x000fe400078e00ff */
[----:B------:R-:W-:Y:S05]  /*317e0*/  CALL.REL.NOINC `($__internal_30_$__cuda_sm70_shflsync_bfly_p) ;  /* 0x00000ae000007944 */ /* 0x000fea0003c00000 */
[----:B01----:R-:W-:Y:S01]  /*317f0*/  FADD.FTZ R122, R122, R232 ;  /* 0x000000e87a7a7221 */ /* 0x003fe20000010000 */
[----:B------:R-:W-:Y:S01]  /*31800*/  MOV R120, 0x31850 ;  /* 0x0003185000787802 */ /* 0x000fe20000000f00 */
[----:B------:R-:W-:Y:S02]  /*31810*/  IMAD.MOV.U32 R235, RZ, RZ, 0x10 ;  /* 0x00000010ffeb7424 */ /* 0x000fe400078e00ff */
[----:B------:R-:W-:Y:S02]  /*31820*/  IMAD.MOV.U32 R232, RZ, RZ, 0x1f ;  /* 0x0000001fffe87424 */ /* 0x000fe400078e00ff */
[----:B------:R-:W-:Y:S02]  /*31830*/  IMAD.MOV.U32 R237, RZ, RZ, -0x1 ;  /* 0xffffffffffed7424 */ /* 0x000fe400078e00ff */
[----:B------:R-:W-:Y:S05]  /*31840*/  CALL.REL.NOINC `($__internal_30_$__cuda_sm70_shflsync_bfly_p) ;  /* 0x00000a8000007944 */ /* 0x000fea0003c00000 */
[----:B-1----:R-:W-:Y:S01]  /*31850*/  FADD.FTZ R232, R122, R232 ;  /* 0x000000e87ae87221 */ /* 0x002fe20000010000 */
[----:B------:R-:W-:Y:S01]  /*31860*/  P2R R230, PR, RZ, 0x20 ;  /* 0x00000020ffe67803 */ /* 0x000fe20000000000 */
[----:B0-----:R-:W-:Y:S01]  /*31870*/  IMAD.MOV.U32 R235, RZ, RZ, 0x1 ;  /* 0x00000001ffeb7424 */ /* 0x001fe200078e00ff */
[C---:B------:R-:W-:Y:S01]  /*31880*/  LOP3.LUT P5, RZ, R43.reuse, 0x20, RZ, 0xc0, !PT ;  /* 0x000000202bff7812 */ /* 0x040fe200078ac0ff */
[----:B------:R-:W-:Y:S01]  /*31890*/  FMUL.FTZ R233, R232, c[0x0][0x1e0] ;  /* 0x00007800e8e97a20 */ /* 0x000fe20000410000 */
[----:B------:R-:W-:Y:S01]  /*318a0*/  P2R R231, PR, RZ, 0x40 ;  /* 0x00000040ffe77803 */ /* 0x000fe20000000000 */
[----:B------:R-:W-:Y:S01]  /*318b0*/  IMAD.MOV.U32 R232, RZ, RZ, 0x1f ;  /* 0x0000001fffe87424 */ /* 0x000fe200078e00ff */
        /* <DEDUP_REMOVED lines=16> */
[----:B------:R-:W-:Y:S02]  /*319c0*/  IMAD.MOV.U32 R237, RZ, RZ, -0x1 ;  /* 0xffffffffffed7424 */ /* 0x000fe400078e00ff */
        /* <DEDUP_REMOVED lines=117> */
[----:B------:R-:W-:Y:S05]  /*32120*/  CALL.REL.NOINC `($__internal_30_$__cuda_sm70_shflsync_bfly_p) ;  /* 0x000001a000007944 */ /* 0x000fea0003c00000 */
        /* <DEDUP_REMOVED lines=19> */
[----:B------:R-:W-:Y:S01]  /*32260*/  MOV R120, 0x322c0 ;  /* 0x000322c000787802 */ /* 0x000fe20000000f00 */
[----:B0-----:R-:W-:Y:S02]  /*32270*/  IMAD.MOV.U32 R235, RZ, RZ, 0x10 ;  /* 0x00000010ffeb7424 */ /* 0x001fe400078e00ff */
[----:B------:R-:W-:-:S02]  /*32280*/  IMAD.MOV.U32 R232, RZ, RZ, 0x1f ;  /* 0x0000001fffe87424 */ /* 0x000fc400078e00ff */
[----:B------:R-:W-:Y:S02]  /*32290*/  IMAD.MOV.U32 R237, RZ, RZ, -0x1 ;  /* 0xffffffffffed7424 */ /* 0x000fe400078e00ff */
[----:B------:R-:W-:Y:S02]  /*322a0*/  IMAD.MOV.U32 R122, RZ, RZ, R231 ;  /* 0x000000ffff7a7224 */ /* 0x000fe400078e00e7 */
[----:B------:R-:W-:Y:S05]  /*322b0*/  CALL.REL.NOINC `($__internal_30_$__cuda_sm70_shflsync_bfly_p) ;  /* 0x0000001000007944 */ /* 0x000fea0003c00000 */
[----:B01----:R-:W-:Y:S05]  /*322c0*/  BRA `(.L_x_20052) ;  /* 0xffffe03000007947 */ /* 0x003fea000383ffff */
        .weak           $__internal_30_$__cuda_sm70_shflsync_bfly_p
        .type           $__internal_30_$__cuda_sm70_shflsync_bfly_p,@function
        .size           $__internal_30_$__cuda_sm70_shflsync_bfly_p,(.L_x_52448 - $__internal_30_$__cuda_sm70_shflsync_bfly_p)
$__internal_30_$__cuda_sm70_shflsync_bfly_p:
[----:B------:R-:W-:Y:S01]  /*322d0*/  IMAD.MOV.U32 R121, RZ, RZ, 0x0 ;  /* 0x00000000ff797424 */ /* 0x000fe200078e00ff */
[----:B------:R-:W-:Y:S04]  /*322e0*/  WARPSYNC R237 ;  /* 0x000000ed00007348 */ /* 0x000fe80003800000 */
[----:B------:R0:W1:Y:S01]  /*322f0*/  SHFL.BFLY PT, R232, R122, R235, R232 ;  /* 0x0c0000eb7ae87389 */ /* 0x00006200000e00e8 */
[----:B------:R-:W-:Y:S05]  /*32300*/  RET.REL.NODEC R120 `(_ZN10layer_norm31ln_parallel_residual_fwd_kernelINS_13Kernel_traitsI13__nv_bfloat16S2_fS2_fjLj2048ELj1ELj4ELj1ELj16ENS_18Kernel_traits_baseILj2048ES2_S2_fS2_fjLj128EEEEELb1ELb1ELb0EEEvNS_9FwdParamsE) ;  /* 0xfffcdcf078007950 */ /* 0x000fea0003c3ffff */
.L_x_20053:
        /* <DEDUP_REMOVED lines=15> */
.L_x_52448:


//--------------------- .text._ZN10layer_norm31ln_parallel_residual_fwd_kernelINS_13Kernel_traitsI13__nv_bfloat16S2_fS2_fjLj2048ELj1ELj4ELj1ELj16ENS_18Kernel_traits_baseILj2048ES2_S2_fS2_fjLj128EEEEELb1ELb1ELb1EEEvNS_9FwdParamsE --------------------------
	.section	.text._ZN10layer_norm31ln_parallel_residual_fwd_kernelINS_13Kernel_traitsI13__nv_bfloat16S2_fS2_fjLj2048ELj1ELj4ELj1ELj16ENS_18Kernel_traits_baseILj2048ES2_S2_fS2_fjLj128EEEEELb1ELb1ELb1EEEvNS_9FwdParamsE,"ax",@progbits
	.sectioninfo	@"SHI_REGISTERS=228"
	.align	128
        .global         _ZN10layer_norm31ln_parallel_residual_fwd_kernelINS_13Kernel_traitsI13__nv_bfloat16S2_fS2_fjLj2048ELj1ELj4ELj1ELj16ENS_18Kernel_traits_baseILj2048ES2_S2_fS2_fjLj128EEEEELb1ELb1ELb1EEEvNS_9FwdParamsE
        .type           _ZN10layer_norm31ln_parallel_residual_fwd_kernelINS_13Kernel_traitsI13__nv_bfloat16S2_fS2_fjLj2048ELj1ELj4ELj1ELj16ENS_18Kernel_traits_baseILj2048ES2_S2_fS2_fjLj128EEEEELb1ELb1ELb1EEEvNS_9FwdParamsE,@function
        .size           _ZN10layer_norm31ln_parallel_residual_fwd_kernelINS_13Kernel_traitsI13__nv_bfloat16S2_fS2_fjLj2048ELj1ELj4ELj1ELj16ENS_18Kernel_traits_baseILj2048ES2_S2_fS2_fjLj128EEEEELb1ELb1ELb1EEEvNS_9FwdParamsE,(.L_x_52449 - _ZN10layer_norm31ln_parallel_residual_fwd_kernelINS_13Kernel_traitsI13__nv_bfloat16S2_fS2_fjLj2048ELj1ELj4ELj1ELj16ENS_18Kernel_traits_baseILj2048ES2_S2_fS2_fjLj128EEEEELb1ELb1ELb1EEEvNS_9FwdParamsE)
        .other          _ZN10layer_norm31ln_parallel_residual_fwd_kernelINS_13Kernel_traitsI13__nv_bfloat16S2_fS2_fjLj2048ELj1ELj4ELj1ELj16ENS_18Kernel_traits_baseILj2048ES2_S2_fS2_fjLj128EEEEELb1ELb1ELb1EEEvNS_9FwdParamsE,@"STO_CUDA_ENTRY STV_DEFAULT"
_ZN10layer_norm31ln_parallel_residual_fwd_kernelINS_13Kernel_traitsI13__nv_bfloat16S2_fS2_fjLj2048ELj1ELj4ELj1ELj16ENS_18Kernel_traits_baseILj2048ES2_S2_fS2_fjLj128EEEEELb1ELb1ELb1EEEvNS_9FwdParamsE:
.text._ZN10layer_norm31ln_parallel_residual_fwd_kernelINS_13Kernel_traitsI13__nv_bfloat16S2_fS2_fjLj2048ELj1ELj4ELj1ELj16ENS_18Kernel_traits_baseILj2048ES2_S2_fS2_fjLj128EEEEELb1ELb1ELb1EEEvNS_9FwdParamsE:
[----:B------:R-:W-:Y:S02]  /*0000*/  IMAD.MOV.U32 R1, RZ, RZ, c[0x0][0x28] ;  /* 0x00000a00ff017624 */ /* 0x000fe400078e00ff */
[----:B------:R-:W-:Y:S02]  /*0010*/  ULDC.U8 UR4, c[0x0][0x244] ;  /* 0x0000910000047ab9 */ /* 0x000fe40000000000 */
[----:B------:R-:W-:Y:S01]  /*0020*/  ISETP.NE.AND P1, PT, RZ, UR4, PT ;  /* 0x00000004ff007c0c */ /* 0x000fe2000bf25270 */
[----:B------:R-:W-:Y:S01]  /*0030*/  ULDC.64 UR4, c[0x0][0x230] ;  /* 0x00008c0000047ab9 */ /* 0x000fe20000000a00 */
[----:B------:R-:W-:Y:S01]  /*0040*/  IMAD.MOV.U32 R202, RZ, RZ, c[0x0][0x238] ;  /* 0x00008e00ffca7624 */ /* 0x000fe200078e00ff */
[----:B------:R-:W-:Y:S01]  /*0050*/  ULDC.64 UR6, c[0x0][0x118] ;  /* 0x0000460000067ab9 */ /* 0x000fe20000000a00 */
[----:B------:R-:W-:Y:S02]  /*0060*/  IMAD.U32 R2, RZ, RZ, UR4 ;  /* 0x00000004ff027e24 */ /* 0x000fe4000f8e00ff */
[----:B------:R-:W-:Y:S02]  /*0070*/  IMAD.U32 R3, RZ, RZ, UR5 ;  /* 0x00000005ff037e24 */ /* 0x000fe4000f8e00ff */
[----:B------:R-:W-:-:S05]  /*0080*/  IMAD.MOV.U32 R203, RZ, RZ, c[0x0][0x23c] ;  /* 0x00008f00ffcb7624 */ /* 0x000fca00078e00ff */
[----:B------:R-:W-:Y:S01]  /*0090*/  @P1 IMAD.MOV.U32 R4, RZ, RZ, R202 ;  /* 0x000000ffff041224 */ /* 0x000fe200078e00ca */
[----:B------:R-:W2:Y:S01]  /*00a0*/  @P1 LDG.E.64 R2, [R2.64] ;  /* 0x0000000602021981 */ /* 0x000ea2000c1e1b00 */
[----:B------:R-:W-:-:S06]  /*00b0*/  @P1 IMAD.MOV.U32 R5, RZ, RZ, R203 ;  /* 0x000000ffff051224 */ /* 0x000fcc00078e00cb */
[----:B------:R-:W3:Y:S01]  /*00c0*/  @P1 LDG.E.64 R4, [R4.64] ;  /* 0x0000000604041981 */ /* 0x000ee2000c1e1b00 */
[----:B------:R-:W-:-:S03]  /*00d0*/  ISETP.NE.U32.AND P0, PT, RZ, c[0x0][0x218], PT ;  /* 0x00008600ff007a0c */ /* 0x000fc60003f05070 */
[----:B------:R-:W0:Y:S01]  /*00e0*/  S2R R158, SR_TID.X ;  /* 0x00000000009e7919 */ /* 0x000e220000002100 */
[----:B------:R-:W-:-:S03]  /*00f0*/  ISETP.NE.AND.EX P0, PT, RZ, c[0x0][0x21c], PT, P0 ;  /* 0x00008700ff007a0c */ /* 0x000fc60003f05300 */
[----:B------:R-:W1:Y:S01]  /*0100*/  S2R R31, SR_CTAID.X ;  /* 0x00000000001f7919 */ /* 0x000e620000002500 */
[----:B0-----:R-:W-:-:S05]  /*0110*/  IMAD.SHL.U32 R0, R158, 0x10, RZ ;  /* 0x000000109e007824 */ /* 0x001fca00078e00ff */
[----:B------:R-:W-:-:S04]  /*0120*/  LOP3.LUT R0, R0, 0x1f0, RZ, 0xc0, !PT ;  /* 0x000001f000007812 */ /* 0x000fc800078ec0ff */
[----:B------:R-:W-:-:S05]  /*0130*/  IADD3 R36, P2, R0, c[0x0][0x218], RZ ;  /* 0x0000860000247a10 */ /* 0x000fca0007f5e0ff */
[----:B------:R-:W-:Y:S02]  /*0140*/  IMAD.X R37, RZ, RZ, c[0x0][0x21c], P2 ;  /* 0x00008700ff257624 */ /* 0x000fe400010e06ff */
[----:B-1----:R-:W-:-:S03]  /*0150*/  IMAD R176, R31, c[0x0][0x0], R158 ;  /* 0x000000001fb07a24 */ /* 0x002fc600078e029e */
[----:B------:R0:W5:Y:S04]  /*0160*/  @P0 LDG.E.128 R20, [R36.64] ;  /* 0x0000000624140981 */ /* 0x000168000c1e1d00 */
[----:B------:R0:W5:Y:S04]  /*0170*/  @P0 LDG.E.128 R16, [R36.64+0x200] ;  /* 0x0002000624100981 */ /* 0x000168000c1e1d00 */
[----:B------:R0:W5:Y:S04]  /*0180*/  @P0 LDG.E.128 R12, [R36.64+0x400] ;  /* 0x00040006240c0981 */ /* 0x000168000c1e1d00 */
[----:B------:R0:W5:Y:S04]  /*0190*/  @P0 LDG.E.128 R44, [R36.64+0xa00] ;  /* 0x000a0006242c0981 */ /* 0x000168000c1e1d00 */
[----:B------:R0:W5:Y:S01]  /*01a0*/  @P0 LDG.E.128 R40, [R36.64+0xc00] ;  /* 0x000c000624280981 */ /* 0x000162000c1e1d00 */
[----:B--2---:R1:W2:Y:S01]  /*01b0*/  @P1 R2UR UR4, R2 ;  /* 0x00000000020413c2 */ /* 0x0042a200000e0000 */
[----:B---3--:R-:W-:-:S07]  /*01c0*/  @P1 IADD3 R202, P2, R4, c[0x0][0x240], RZ ;  /* 0x0000900004ca1a10 */ /* 0x008fce0007f5e0ff */
[----:B------:R1:W3:Y:S01]  /*01d0*/  @P1 R2UR UR5, R3 ;  /* 0x00000000030513c2 */ /* 0x0002e200000e0000 */
[----:B------:R-:W-:-:S05]  /*01e0*/  @P1 IMAD.X R203, RZ, RZ, R5, P2 ;  /* 0x000000ffffcb1224 */ /* 0x000fca00010e0605 */
[--C-:B------:R-:W-:Y:S01]  /*01f0*/  SHF.R.U64 R175, R202, 0x2, R203.reuse ;  /* 0x00000002caaf7819 */ /* 0x100fe200000012cb */
[----:B------:R-:W-:Y:S01]  /*0200*/  IMAD.WIDE.U32 R4, R176, -0x326172a9, RZ ;  /* 0xcd9e8d57b0047825 */ /* 0x000fe200078e00ff */
[----:B------:R-:W-:-:S03]  /*0210*/  SHF.R.U32.HI R173, RZ, 0x2, R203 ;  /* 0x00000002ffad7819 */ /* 0x000fc600000116cb */
[----:B-1----:R-:W-:Y:S01]  /*0220*/  IMAD.WIDE.U32 R2, R175, -0x2daee0ad, RZ ;  /* 0xd2511f53af027825 */ /* 0x002fe200078e00ff */
[----:B--2---:R-:W-:Y:S01]  /*0230*/  LOP3.LUT R6, R5, UR4, R173, 0x96, !PT ;  /* 0x0000000405067c12 */ /* 0x004fe2000f8e96ad */
[----:B------:R-:W-:-:S03]  /*0240*/  UIADD3 UR9, UR4, -0x61c88647, URZ ;  /* 0x9e3779b904097890 */ /* 0x000fc6000fffe03f */
[----:B---3--:R-:W-:Y:S01]  /*0250*/  LOP3.LUT R8, R3, UR5, RZ, 0x3c, !PT ;  /* 0x0000000503087c12 */ /* 0x008fe2000f8e3cff */
[----:B------:R-:W-:Y:S01]  /*0260*/  UIADD3 UR10, UR5, -0x4498517b, URZ ;  /* 0xbb67ae85050a7890 */ /* 0x000fe2000fffe03f */
[----:B------:R-:W-:-:S04]  /*0270*/  IMAD.WIDE.U32 R6, R6, -0x2daee0ad, RZ ;  /* 0xd2511f5306067825 */ /* 0x000fc800078e00ff */
[----:B------:R-:W-:Y:S01]  /*0280*/  IMAD.WIDE.U32 R8, R8, -0x326172a9, RZ ;  /* 0xcd9e8d5708087825 */ /* 0x000fe200078e00ff */
[----:B------:R-:W-:-:S04]  /*0290*/  LOP3.LUT R24, R7, UR10, R2, 0x96, !PT ;  /* 0x0000000a07187c12 */ /* 0x000fc8000f8e9602 */
[----:B------:R-:W-:Y:S01]  /*02a0*/  LOP3.LUT R2, R9, UR9, R4, 0x96, !PT ;  /* 0x0000000909027c12 */ /* 0x000fe2000f8e9604 */
[----:B------:R-:W-:Y:S01]  /*02b0*/  UIADD3 UR11, UR4, 0x3c6ef372, URZ ;  /* 0x3c6ef372040b7890 */ /* 0x000fe2000fffe03f */
[----:B------:R-:W-:Y:S01]  /*02c0*/  IMAD.WIDE.U32 R24, R24, -0x326172a9, RZ ;  /* 0xcd9e8d5718187825 */ /* 0x000fe200078e00ff */
[----:B------:R-:W-:-:S03]  /*02d0*/  UIADD3 UR12, UR5, 0x76cf5d0a, URZ ;  /* 0x76cf5d0a050c7890 */ /* 0x000fc6000fffe03f */
[----:B------:R-:W-:Y:S01]  /*02e0*/  IMAD.WIDE.U32 R2, R2, -0x2daee0ad, RZ ;  /* 0xd2511f5302027825 */ /* 0x000fe200078e00ff */
[----:B------:R-:W-:Y:S02]  /*02f0*/  LOP3.LUT R26, R25, UR11, R8, 0x96, !PT ;  /* 0x0000000b191a7c12 */ /* 0x000fe4000f8e9608 */
[----:B------:R0:W5:Y:S02]  /*0300*/  @P0 LDG.E.128 R8, [R36.64+0x600] ;  /* 0x0006000624080981 */ /* 0x000164000c1e1d00 */
[----:B------:R-:W-:Y:S02]  /*0310*/  LOP3.LUT R28, R3, UR12, R6, 0x96, !PT ;  /* 0x0000000c031c7c12 */ /* 0x000fe4000f8e9606 */
[----:B------:R0:W5:Y:S04]  /*0320*/  @P0 LDG.E.128 R4, [R36.64+0x800] ;  /* 0x0008000624040981 */ /* 0x000168000c1e1d00 */
[----:B0-----:R-:W5:Y:S01]  /*0330*/  @P0 LDG.E.128 R36, [R36.64+0xe00] ;  /* 0x000e000624240981 */ /* 0x001f62000c1e1d00 */
[----:B------:R-:W-:Y:S01]  /*0340*/  UIADD3 UR14, UR5, 0x32370b8f, URZ ;  /* 0x32370b8f050e7890 */ /* 0x000fe2000fffe03f */
[----:B------:R-:W-:Y:S01]  /*0350*/  IMAD.WIDE.U32 R26, R26, -0x2daee0ad, RZ ;  /* 0xd2511f531a1a7825 */ /* 0x000fe200078e00ff */
[----:B------:R-:W-:-:S03]  /*0360*/  UIADD3 UR13, UR4, -0x255992d5, URZ ;  /* 0xdaa66d2b040d7890 */ /* 0x000fc6000fffe03f */
        /* <DEDUP_REMOVED lines=8> */
[----:B------:R-:W-:-:S03]  /*03f0*/  UIADD3 UR18, UR5, -0x56f99767, URZ ;  /* 0xa906689905127890 */ /* 0x000fc6000fffe03f */
[----:B------:R-:W-:Y:S01]  /*0400*/  LOP3.LUT R28, R3, UR16, R26, 0x96, !PT ;  /* 0x00000010031c7c12 */ /* 0x000fe2000f8e961a */
[----:B------:R-:W-:Y:S01]  /*0410*/  UIADD3 UR17, UR4, 0x1715609d, URZ ;  /* 0x1715609d04117890 */ /* 0x000fe2000fffe03f */
[----:B------:R-:W-:-:S04]  /*0420*/  IMAD.WIDE.U32 R26, R27, -0x2daee0ad, RZ ;  /* 0xd2511f531b1a7825 */ /* 0x000fc800078e00ff */
[----:B------:R-:W-:Y:S01]  /*0430*/  IMAD.WIDE.U32 R28, R28, -0x326172a9, RZ ;  /* 0xcd9e8d571c1c7825 */ /* 0x000fe200078e00ff */
[----:B------:R-:W-:Y:S01]  /*0440*/  LOP3.LUT R25, R27, UR18, R2, 0x96, !PT ;  /* 0x000000121b197c12 */ /* 0x000fe2000f8e9602 */
[----:B------:R-:W-:-:S03]  /*0450*/  UIADD3 UR19, UR4, -0x4ab325aa, URZ ;  /* 0xb54cda5604137890 */ /* 0x000fc6000fffe03f */
[----:B------:R-:W-:Y:S01]  /*0460*/  LOP3.LUT R2, R29, UR17, R24, 0x96, !PT ;  /* 0x000000111d027c12 */ /* 0x000fe2000f8e9618 */
[----:B------:R-:W-:Y:S01]  /*0470*/  UIADD3 UR20, UR5, 0x646e171e, URZ ;  /* 0x646e171e05147890 */ /* 0x000fe2000fffe03f */
[----:B------:R-:W-:Y:S01]  /*0480*/  IMAD.WIDE.U32 R24, R25, -0x326172a9, RZ ;  /* 0xcd9e8d5719187825 */ /* 0x000fe200078e00ff */
[----:B------:R-:W-:-:S03]  /*0490*/  SHF.R.U32.HI R158, RZ, 0x5, R158 ;  /* 0x00000005ff9e7819 */ /* 0x000fc6000001169e */
[----:B------:R-:W-:Y:S01]  /*04a0*/  IMAD.WIDE.U32 R2, R2, -0x2daee0ad, RZ ;  /* 0xd2511f5302027825 */ /* 0x000fe200078e00ff */
[----:B------:R-:W-:Y:S02]  /*04b0*/  LOP3.LUT R27, R25, UR19, R28, 0x96, !PT ;  /* 0x00000013191b7c12 */ /* 0x000fe4000f8e961c */
[----:B------:R-:W-:Y:S02]  /*04c0*/  LEA R158, R31, R158, 0x2 ;  /* 0x0000009e1f9e7211 */ /* 0x000fe400078e10ff */
[----:B------:R-:W-:Y:S01]  /*04d0*/  LOP3.LUT R28, R3, UR20, R26, 0x96, !PT ;  /* 0x00000014031c7c12 */ /* 0x000fe2000f8e961a */
[----:B------:R-:W-:Y:S01]  /*04e0*/  UIADD3 UR21, UR4, 0x5384540f, URZ ;  /* 0x5384540f04157890 */ /* 0x000fe2000fffe03f */
[----:B------:R-:W-:Y:S01]  /*04f0*/  IMAD.WIDE.U32 R26, R27, -0x2daee0ad, RZ ;  /* 0xd2511f531b1a7825 */ /* 0x000fe200078e00ff */
[----:B------:R-:W-:Y:S01]  /*0500*/  UIADD3 UR22, UR5, 0x1fd5c5a3, URZ ;  /* 0x1fd5c5a305167890 */ /* 0x000fe2000fffe03f */
[----:B------:R-:W-:Y:S02]  /*0510*/  ISETP.GE.AND P1, PT, R158, c[0x0][0x164], PT ;  /* 0x000059009e007a0c */ /* 0x000fe40003f26270 */
[----:B------:R-:W-:-:S03]  /*0520*/  IMAD.WIDE.U32 R28, R28, -0x326172a9, RZ ;  /* 0xcd9e8d571c1c7825 */ /* 0x000fc600078e00ff */
[----:B------:R-:W-:Y:S02]  /*0530*/  LOP3.LUT R168, R27, UR22, R2, 0x96, !PT ;  /* 0x000000161ba87c12 */ /* 0x000fe4000f8e9602 */
[----:B------:R-:W-:Y:S01]  /*0540*/  LOP3.LUT R167, R29, UR21, R24, 0x96, !PT ;  /* 0x000000151da77c12 */ /* 0x000fe2000f8e9618 */
[----:B------:R-:W-:Y:S01]  /*0550*/  UIADD3 UR23, UR4, -0xe443238, URZ ;  /* 0xf1bbcdc804177890 */ /* 0x000fe2000fffe03f */
[----:B------:R-:W-:Y:S01]  /*0560*/  IADD3 R2, P2, R0, c[0x0][0x1b0], RZ ;  /* 0x00006c0000027a10 */ /* 0x000fe20007f5e0ff */
[----:B------:R-:W-:Y:S01]  /*0570*/  UIADD3 UR24, UR5, -0x24c28bd8, URZ ;  /* 0xdb3d742805187890 */ /* 0x000fe2000fffe03f */
[----:B------:R-:W-:-:S04]  /*0580*/  IMAD.HI.U32 R27, R168, -0x326172a9, RZ ;  /* 0xcd9e8d57a81b7827 */ /* 0x000fc800078e00ff */
[----:B------:R-:W-:Y:S01]  /*0590*/  IMAD.HI.U32 R25, R167, -0x2daee0ad, RZ ;  /* 0xd2511f53a7197827 */ /* 0x000fe200078e00ff */
[----:B------:R-:W-:-:S03]  /*05a0*/  LOP3.LUT R172, R27, UR23, R28, 0x96, !PT ;  /* 0x000000171bac7c12 */ /* 0x000fc6000f8e961c */
[----:B------:R-:W-:Y:S01]  /*05b0*/  IMAD.X R3, RZ, RZ, c[0x0][0x1b4], P2 ;  /* 0x00006d00ff037624 */ /* 0x000fe200010e06ff */
[----:B------:R-:W-:Y:S01]  /*05c0*/  LOP3.LUT R174, R25, UR24, R26, 0x96, !PT ;  /* 0x0000001819ae7c12 */ /* 0x000fe2000f8e961a */
[----:B------:R-:W-:Y:S06]  /*05d0*/  @P1 EXIT ;  /* 0x000000000000194d */ /* 0x000fec0003800000 */
[----:B-----5:R-:W-:Y:S01]  /*05e0*/  @!P0 CS2R R40, SRZ ;  /* 0x0000000000288805 */ /* 0x020fe2000001ff00 */
        /* <DEDUP_REMOVED lines=13> */
[--C-:B------:R-:W-:Y:S01]  /*06c0*/  PRMT R0, RZ, 0x5410, R40.reuse ;  /* 0x00005410ff007816 */ /* 0x100fe20000000028 */
[----:B------:R-:W-:Y:S01]  /*06d0*/  UIADD3 UR25, UR4, -0x700cb87f, URZ ;  /* 0x8ff3478104197890 */ /* 0x000fe2000fffe03f */
[----:B------:R-:W-:Y:S01]  /*06e0*/  PRMT R159, RZ, 0x7610, R40 ;  /* 0x00007610ff9f7816 */ /* 0x000fe20000000028 */
[----:B------:R-:W-:Y:S01]  /*06f0*/  UIADD3 UR26, UR5, -0x695add53, URZ ;  /* 0x96a522ad051a7890 */ /* 0x000fe2000fffe03f */
[--C-:B------:R-:W-:Y:S01]  /*0700*/  PRMT R160, RZ, 0x5410, R41.reuse ;  /* 0x00005410ffa07816 */ /* 0x100fe20000000029 */
[----:B------:R-:W-:Y:S01]  /*0710*/  @!P0 CS2R R36, SRZ ;  /* 0x0000000000248805 */ /* 0x000fe2000001ff00 */
[----:B------:R-:W-:Y:S01]  /*0720*/  PRMT R161, RZ, 0x7610, R41 ;  /* 0x00007610ffa17816 */ /* 0x000fe20000000029 */
[----:B------:R-:W-:Y:S01]  /*0730*/  @!P0 CS2R R38, SRZ ;  /* 0x0000000000268805 */ /* 0x000fe2000001ff00 */
[----:B------:R-:W-:Y:S01]  /*0740*/  IMAD R168, R168, -0x326172a9, RZ ;  /* 0xcd9e8d57a8a87824 */ /* 0x000fe200078e02ff */
[----:B------:R0:W5:Y:S01]  /*0750*/  LDG.E.128 R136, [R2.64] ;  /* 0x0000000602887981 */ /* 0x000162000c1e1d00 */
[----:B------:R-:W-:Y:S01]  /*0760*/  IMAD.HI.U32 R41, R174, -0x326172a9, RZ ;  /* 0xcd9e8d57ae297827 */ /* 0x000fe200078e00ff */
[----:B------:R-:W-:-:S02]  /*0770*/  PRMT R157, RZ, 0x5410, R20 ;  /* 0x00005410ff9d7816 */ /* 0x000fc40000000014 */
[----:B------:R0:W5:Y:S01]  /*0780*/  LDG.E.128 R132, [R2.64+0x200] ;  /* 0x0002000602847981 */ /* 0x000162000c1e1d00 */
[----:B------:R-:W-:Y:S02]  /*0790*/  IMAD R167, R167, -0x2daee0ad, RZ ;  /* 0xd2511f53a7a77824 */ /* 0x000fe400078e02ff */
[----:B------:R-:W-:Y:S01]  /*07a0*/  IMAD.HI.U32 R40, R172, -0x2daee0ad, RZ ;  /* 0xd2511f53ac287827 */ /* 0x000fe200078e00ff */
[----:B------:R-:W-:Y:S01]  /*07b0*/  PRMT R156, RZ, 0x7610, R20 ;  /* 0x00007610ff9c7816 */ /* 0x000fe20000000014 */
[----:B------:R-:W-:Y:S01]  /*07c0*/  BSSY B0, `(.L_x_20054) ;  /* 0x0002fb4000007945 */ /* 0x000fe20003800000 */
        /* <DEDUP_REMOVED lines=18> */
[----:B------:R-:W-:Y:S01]  /*08f0*/  IMAD R174, R174, -0x326172a9, RZ ;  /* 0xcd9e8d57aeae7824 */ /* 0x000fe200078e02ff */
[--C-:B------:R-:W-:Y:S01]  /*0900*/  PRMT R147, RZ, 0x5410, R17.reuse ;  /* 0x00005410ff937816 */ /* 0x100fe20000000011 */
[----:B------:R-:W-:Y:S01]  /*0910*/  IMAD R172, R172, -0x2daee0ad, RZ ;  /* 0xd2511f53acac7824 */ /* 0x000fe200078e02ff */
[----:B------:R-:W-:Y:S01]  /*0920*/  PRMT R146, RZ, 0x7610, R17 ;  /* 0x00007610ff927816 */ /* 0x000fe20000000011 */
[----:B------:R-:W-:Y:S01]  /*0930*/  IMAD.MOV.U32 R171, RZ, RZ, RZ ;  /* 0x000000ffffab7224 */ /* 0x000fe200078e00ff */
[--C-:B------:R-:W-:Y:S01]  /*0940*/  PRMT R33, RZ, 0x5410, R12.reuse ;  /* 0x00005410ff217816 */ /* 0x100fe2000000000c */
[----:B------:R-:W-:Y:S01]  /*0950*/  ULDC.U8 UR8, c[0x0][0x1f0] ;  /* 0x00007c0000087ab9 */ /* 0x000fe20000000000 */
        /* <DEDUP_REMOVED lines=35> */
[----:B------:R-:W-:Y:S02]  /*0b90*/  LOP3.LUT R168, R41, UR25, R168, 0x96, !PT ;  /* 0x0000001929a87c12 */ /* 0x000fe4000f8e96a8 */
[----:B------:R-:W-:-:S02]  /*0ba0*/  LOP3.LUT R167, R40, UR26, R167, 0x96, !PT ;  /* 0x0000001a28a77c12 */ /* 0x000fc4000f8e96a7 */
[--C-:B------:R-:W-:Y:S02]  /*0bb0*/  PRMT R166, RZ, 0x5410, R36.reuse ;  /* 0x00005410ffa67816 */ /* 0x100fe40000000024 */
[----:B------:R-:W-:Y:S02]  /*0bc0*/  PRMT R169, RZ, 0x7610, R36 ;  /* 0x00007610ffa97816 */ /* 0x000fe40000000024 */
[----:B------:R-:W-:Y:S02]  /*0bd0*/  LOP3.LUT R202, R202, 0x3, RZ, 0xc0, !PT ;  /* 0x00000003caca7812 */ /* 0x000fe400078ec0ff */
[--C-:B------:R-:W-:Y:S02]  /*0be0*/  PRMT R170, RZ, 0x5410, R37.reuse ;  /* 0x00005410ffaa7816 */ /* 0x100fe40000000025 */
[----:B------:R-:W-:Y:S02]  /*0bf0*/  PRMT R177, RZ, 0x7610, R37 ;  /* 0x00007610ffb17816 */ /* 0x000fe40000000025 */
[----:B------:R-:W-:-:S02]  /*0c00*/  PRMT R178, RZ, 0x5410, R38 ;  /* 0x00005410ffb27816 */ /* 0x000fc40000000026 */
[----:B------:R-:W-:Y:S02]  /*0c10*/  PRMT R179, RZ, 0x7610, R38 ;  /* 0x00007610ffb37816 */ /* 0x000fe40000000026 */
[--C-:B------:R-:W-:Y:S02]  /*0c20*/  PRMT R180, RZ, 0x5410, R39.reuse ;  /* 0x00005410ffb47816 */ /* 0x100fe40000000027 */
[----:B------:R-:W-:Y:S02]  /*0c30*/  PRMT R181, RZ, 0x7610, R39 ;  /* 0x00007610ffb57816 */ /* 0x000fe40000000027 */
.L_x_21090:
[----:B------:R-:W0:Y:S01]  /*0c40*/  S2R R205, SR_TID.X ;  /* 0x0000000000cd7919 */ /* 0x000e220000002100 */
[----:B------:R-:W-:Y:S01]  /*0c50*/  ISETP.NE.U32.AND P0, PT, RZ, c[0x0][0x178], PT ;  /* 0x00005e00ff007a0c */ /* 0x000fe20003f05070 */
[----:B------:R-:W-:Y:S01]  /*0c60*/  IMAD R36, R158, c[0x0][0x168], RZ ;  /* 0x00005a009e247a24 */ /* 0x000fe200078e02ff */
        /* <DEDUP_REMOVED lines=19> */
[----:B------:R0:W5:Y:S04]  /*0da0*/  @P0 LDG.E.128 R100, [R40.64] ;  /* 0x0000000628640981 */ /* 0x000168000c1e1d00 */
[----:B------:R0:W5:Y:S01]  /*0db0*/  @P0 LDG.E.128 R96, [R40.64+0x10] ;  /* 0x0000100628600981 */ /* 0x000162000c1e1d00 */
        /* <DEDUP_REMOVED lines=10> */
.L_x_20056:
[----:B0-----:R-:W-:Y:S02]  /*0e60*/  IMAD.MOV.U32 R48, RZ, RZ, R174 ;  /* 0x000000ffff307224 */ /* 0x001fe400078e00ae */
.L_x_20057:
[----:B------:R-:W-:Y:S05]  /*0e70*/  BSYNC B1 ;  /* 0x0000000000017941 */ /* 0x000fea0003800000 */
.L_x_20055:
        /* <DEDUP_REMOVED lines=16> */
.L_x_20061:
[----:B------:R-:W-:Y:S05]  /*0f80*/  BSYNC B2 ;  /* 0x0000000000027941 */ /* 0x000fea0003800000 */
.L_x_20060:
        /* <DEDUP_REMOVED lines=44> */
.L_x_20059:
[----:B------:R-:W-:Y:S05]  /*1250*/  BSYNC B1 ;  /* 0x0000000000017941 */ /* 0x000fea0003800000 */
.L_x_20058:
        /* <DEDUP_REMOVED lines=18> */
.L_x_20062:
        /* <DEDUP_REMOVED lines=12> */
.L_x_20065:
[----:B------:R-:W-:Y:S02]  /*1440*/  MOV R49, R174 ;  /* 0x000000ae00317202 */ /* 0x000fe40000000f00 */
.L_x_20066:
[----:B------:R-:W-:Y:S05]  /*1450*/  BSYNC B1 ;  /* 0x0000000000017941 */ /* 0x000fea0003800000 */
.L_x_20064:
        /* <DEDUP_REMOVED lines=16> */
.L_x_20070:
[----:B------:R-:W-:Y:S05]  /*1560*/  BSYNC B2 ;  /* 0x0000000000027941 */ /* 0x000fea0003800000 */
.L_x_20069:
        /* <DEDUP_REMOVED lines=44> */
.L_x_20068:
[----:B------:R-:W-:Y:S05]  /*1830*/  BSYNC B1 ;  /* 0x0000000000017941 */ /* 0x000fea0003800000 */
.L_x_20067:
        /* <DEDUP_REMOVED lines=9> */
.L_x_20063:
        /* <DEDUP_REMOVED lines=12> */
.L_x_20072:
[----:B------:R-:W-:Y:S02]  /*1990*/  MOV R49, R174 ;  /* 0x000000ae00317202 */ /* 0x000fe40000000f00 */
.L_x_20073:
[----:B------:R-:W-:Y:S05]  /*19a0*/  BSYNC B1 ;  /* 0x0000000000017941 */ /* 0x000fea0003800000 */
.L_x_20071:
        /* <DEDUP_REMOVED lines=16> */
.L_x_20077:
[----:B------:R-:W-:Y:S05]  /*1ab0*/  BSYNC B2 ;  /* 0x0000000000027941 */ /* 0x000fea0003800000 */
.L_x_20076:
        /* <DEDUP_REMOVED lines=44> */
.L_x_20075:
[----:B------:R-:W-:Y:S05]  /*1d80*/  BSYNC B1 ;  /* 0x0000000000017941 */ /* 0x000fea0003800000 */
.L_x_20074:
        /* <DEDUP_REMOVED lines=13> */
.L_x_20078:
        /* <DEDUP_REMOVED lines=12> */
.L_x_20081:
[----:B------:R-:W-:Y:S02]  /*1f20*/  IMAD.MOV.U32 R49, RZ, RZ, R174 ;  /* 0x000000ffff317224 */ /* 0x000fe400078e00ae */
.L_x_20082:
[----:B------:R-:W-:Y:S05]  /*1f30*/  BSYNC B1 ;  /* 0x0000000000017941 */ /* 0x000fea0003800000 */
.L_x_20080:
        /* <DEDUP_REMOVED lines=16> */
.L_x_20086:
[----:B------:R-:W-:Y:S05]  /*2040*/  BSYNC B2 ;  /* 0x0000000000027941 */ /* 0x000fea0003800000 */
.L_x_20085:
        /* <DEDUP_REMOVED lines=44> */
.L_x_20084:
[----:B------:R-:W-:Y:S05]  /*2310*/  BSYNC B1 ;  /* 0x0000000000017941 */ /* 0x000fea0003800000 */
.L_x_20083:
        /* <DEDUP_REMOVED lines=9> */
.L_x_20079:
        /* <DEDUP_REMOVED lines=12> */
.L_x_20088:
[----:B------:R-:W-:Y:S02]  /*2470*/  IMAD.MOV.U32 R49, RZ, RZ, R174 ;  /* 0x000000ffff317224 */ /* 0x000fe400078e00ae */
.L_x_20089:
[----:B------:R-:W-:Y:S05]  /*2480*/  BSYNC B1 ;  /* 0x0000000000017941 */ /* 0x000fea0003800000 */
.L_x_20087:
        /* <DEDUP_REMOVED lines=16> */
.L_x_20093:
[----:B------:R-:W-:Y:S05]  /*2590*/  BSYNC B2 ;  /* 0x0000000000027941 */ /* 0x000fea0003800000 */
.L_x_20092:
        /* <DEDUP_REMOVED lines=44> */
.L_x_20091:
[----:B------:R-:W-:Y:S05]  /*2860*/  BSYNC B1 ;  /* 0x0000000000017941 */ /* 0x000fea0003800000 */
.L_x_20090:
        /* <DEDUP_REMOVED lines=10> */
[----:B------:R-:W-:Y:S01]  /*2910*/  MOV R40, R41 ;  /* 0x0000002900287202 */ /* 0x000fe20000000f00 */
[----:B------:R-:W-:Y:S01]  /*2920*/  FADD.FTZ R94, R102, R94 ;  /* 0x0000005e665e7221 */ /* 0x000fe20000010000 */
[----:B------:R-:W-:Y:S05]  /*2930*/  BRA `(.L_x_20095) ;  /* 0x0000055000007947 */ /* 0x000fea0003800000 */
.L_x_20094:
        /* <DEDUP_REMOVED lines=12> */
.L_x_20097:
[----:B------:R-:W-:Y:S02]  /*2a00*/  IMAD.MOV.U32 R50, RZ, RZ, R174 ;  /* 0x000000ffff327224 */ /* 0x000fe400078e00ae */
.L_x_20098:
[----:B------:R-:W-:Y:S05]  /*2a10*/  BSYNC B1 ;  /* 0x0000000000017941 */ /* 0x000fea0003800000 */
.L_x_20096:
        /* <DEDUP_REMOVED lines=16> */
.L_x_20102:
[----:B------:R-:W-:Y:S05]  /*2b20*/  BSYNC B2 ;  /* 0x0000000000027941 */ /* 0x000fea0003800000 */
.L_x_20101:
        /* <DEDUP_REMOVED lines=44> */
.L_x_20100:
[----:B------:R-:W-:Y:S05]  /*2df0*/  BSYNC B1 ;  /* 0x0000000000017941 */ /* 0x000fea0003800000 */
.L_x_20099:
        /* <DEDUP_REMOVED lines=9> */
.L_x_20095:
        /* <DEDUP_REMOVED lines=12> */
.L_x_20104:
[----:B------:R-:W-:Y:S02]  /*2f50*/  IMAD.MOV.U32 R50, RZ, RZ, R174 ;  /* 0x000000ffff327224 */ /* 0x000fe400078e00ae */
.L_x_20105:
[----:B------:R-:W-:Y:S05]  /*2f60*/  BSYNC B1 ;  /* 0x0000000000017941 */ /* 0x000fea0003800000 */
.L_x_20103:
        /* <DEDUP_REMOVED lines=16> */
.L_x_20109:
[----:B------:R-:W-:Y:S05]  /*3070*/  BSYNC B2 ;  /* 0x0000000000027941 */ /* 0x000fea0003800000 */
.L_x_20108:
        /* <DEDUP_REMOVED lines=42> */
[----:B------:R-:W-:Y:S01]  /*3320*/  IMAD.MOV.U32 R172, RZ, RZ, R40 ;  /* 0x000000ffffac7224 */ /* 0x000fe200078e0028 */
[----:B------:R-:W-:Y:S02]  /*3330*/  MOV R41, RZ ;  /* 0x000000ff00297202 */ /* 0x000fe40000000f00 */
.L_x_20107:
[----:B------:R-:W-:Y:S05]  /*3340*/  BSYNC B1 ;  /* 0x0000000000017941 */ /* 0x000fea0003800000 */
.L_x_20106:
        /* <DEDUP_REMOVED lines=12> */
.L_x_20110:
        /* <DEDUP_REMOVED lines=12> */
.L_x_20113:
[----:B------:R-:W-:Y:S02]  /*34d0*/  IMAD.MOV.U32 R50, RZ, RZ, R174 ;  /* 0x000000ffff327224 */ /* 0x000fe400078e00ae */
.L_x_20114:
[----:B------:R-:W-:Y:S05]  /*34e0*/  BSYNC B1 ;  /* 0x0000000000017941 */ /* 0x000fea0003800000 */
.L_x_20112:
        /* <DEDUP_REMOVED lines=16> */
.L_x_20118:
[----:B------:R-:W-:Y:S05]  /*35f0*/  BSYNC B2 ;  /* 0x0000000000027941 */ /* 0x000fea0003800000 */
.L_x_20117:
        /* <DEDUP_REMOVED lines=44> */
.L_x_20116:
[----:B------:R-:W-:Y:S05]  /*38c0*/  BSYNC B1 ;  /* 0x0000000000017941 */ /* 0x000fea0003800000 */
.L_x_20115:
        /* <DEDUP_REMOVED lines=9> */
.L_x_20111:
        /* <DEDUP_REMOVED lines=12> */
.L_x_20120:
[----:B------:R-:W-:Y:S02]  /*3a20*/  IMAD.MOV.U32 R50, RZ, RZ, R174 ;  /* 0x000000ffff327224 */ /* 0x000fe400078e00ae */
.L_x_20121:
[----:B------:R-:W-:Y:S05]  /*3a30*/  BSYNC B1 ;  /* 0x0000000000017941 */ /* 0x000fea0003800000 */
.L_x_20119:
        /* <DEDUP_REMOVED lines=16> */
.L_x_20125:
[----:B------:R-:W-:Y:S05]  /*3b40*/  BSYNC B2 ;  /* 0x0000000000027941 */ /* 0x000fea0003800000 */
.L_x_20124:
        /* <DEDUP_REMOVED lines=44> */
.L_x_20123:
[----:B------:R-:W-:Y:S05]  /*3e10*/  BSYNC B1 ;  /* 0x0000000000017941 */ /* 0x000fea0003800000 */
.L_x_20122:
        /* <DEDUP_REMOVED lines=12> */
.L_x_20126:
        /* <DEDUP_REMOVED lines=12> */
.L_x_20129:
[----:B------:R-:W-:Y:S02]  /*3fa0*/  IMAD.MOV.U32 R50, RZ, RZ, R174 ;  /* 0x000000ffff327224 */ /* 0x000fe400078e00ae */
.L_x_20130:
[----:B------:R-:W-:Y:S05]  /*3fb0*/  BSYNC B1 ;  /* 0x0000000000017941 */ /* 0x000fea0003800000 */
.L_x_20128:
        /* <DEDUP_REMOVED lines=16> */
.L_x_20134:
[----:B------:R-:W-:Y:S05]  /*40c0*/  BSYNC B2 ;  /* 0x0000000000027941 */ /* 0x000fea0003800000 */
.L_x_20133:
        /* <DEDUP_REMOVED lines=44> */
.L_x_20132:
[----:B------:R-:W-:Y:S05]  /*4390*/  BSYNC B1 ;  /* 0x0000000000017941 */ /* 0x000fea0003800000 */
.L_x_20131:
        /* <DEDUP_REMOVED lines=9> */
.L_x_20127:
        /* <DEDUP_REMOVED lines=12> */
.L_x_20136:
[----:B------:R-:W-:Y:S02]  /*44f0*/  IMAD.MOV.U32 R50, RZ, RZ, R174 ;  /* 0x000000ffff327224 */ /* 0x000fe400078e00ae */
.L_x_20137:
[----:B------:R-:W-:Y:S05]  /*4500*/  BSYNC B1 ;  /* 0x0000000000017941 */ /* 0x000fea0003800000 */
.L_x_20135:
        /* <DEDUP_REMOVED lines=16> */
.L_x_20141:
[----:B------:R-:W-:Y:S05]  /*4610*/  BSYNC B2 ;  /* 0x0000000000027941 */ /* 0x000fea0003800000 */
.L_x_20140:
        /* <DEDUP_REMOVED lines=44> */
.L_x_20139:
[----:B------:R-:W-:Y:S05]  /*48e0*/  BSYNC B1 ;  /* 0x0000000000017941 */ /* 0x000fea0003800000 */
.L_x_20138:
        /* <DEDUP_REMOVED lines=12> */
.L_x_20142:
        /* <DEDUP_REMOVED lines=12> */
.L_x_20145:
[----:B------:R-:W-:Y:S02]  /*4a70*/  MOV R38, R174 ;  /* 0x000000ae00267202 */ /* 0x000fe40000000f00 */
.L_x_20146:
[----:B------:R-:W-:Y:S05]  /*4a80*/  BSYNC B1 ;  /* 0x0000000000017941 */ /* 0x000fea0003800000 */
.L_x_20144:
        /* <DEDUP_REMOVED lines=16> */
.L_x_20150:
[----:B------:R-:W-:Y:S05]  /*4b90*/  BSYNC B2 ;  /* 0x0000000000027941 */ /* 0x000fea0003800000 */
.L_x_20149:
        /* <DEDUP_REMOVED lines=44> */
.L_x_20148:
[----:B------:R-:W-:Y:S05]  /*4e60*/  BSYNC B1 ;  /* 0x0000000000017941 */ /* 0x000fea0003800000 */
.L_x_20147:
        /* <DEDUP_REMOVED lines=9> */
.L_x_20143:
        /* <DEDUP_REMOVED lines=12> */
.L_x_20152:
[----:B------:R-:W-:Y:S02]  /*4fc0*/  MOV R50, R174 ;  /* 0x000000ae00327202 */ /* 0x000fe40000000f00 */
.L_x_20153:
[----:B------:R-:W-:Y:S05]  /*4fd0*/  BSYNC B1 ;  /* 0x0000000000017941 */ /* 0x000fea0003800000 */
.L_x_20151:
        /* <DEDUP_REMOVED lines=16> */
.L_x_20157:
[----:B------:R-:W-:Y:S05]  /*50e0*/  BSYNC B2 ;  /* 0x0000000000027941 */ /* 0x000fea0003800000 */
.L_x_20156:
        /* <DEDUP_REMOVED lines=44> */
.L_x_20155:
[----:B------:R-:W-:Y:S05]  /*53b0*/  BSYNC B1 ;  /* 0x0000000000017941 */ /* 0x000fea0003800000 */
.L_x_20154:
        /* <DEDUP_REMOVED lines=12> */
.L_x_20158:
        /* <DEDUP_REMOVED lines=12> */
.L_x_20161:
[----:B------:R-:W-:Y:S02]  /*5540*/  IMAD.MOV.U32 R50, RZ, RZ, R174 ;  /* 0x000000ffff327224 */ /* 0x000fe400078e00ae */
.L_x_20162:
[----:B------:R-:W-:Y:S05]  /*5550*/  BSYNC B1 ;  /* 0x0000000000017941 */ /* 0x000fea0003800000 */
.L_x_20160:
        /* <DEDUP_REMOVED lines=16> */
.L_x_20166:
[----:B------:R-:W-:Y:S05]  /*5660*/  BSYNC B2 ;  /* 0x0000000000027941 */ /* 0x000fea0003800000 */
.L_x_20165:
        /* <DEDUP_REMOVED lines=44> */
.L_x_20164:
[----:B------:R-:W-:Y:S05]  /*5930*/  BSYNC B1 ;  /* 0x0000000000017941 */ /* 0x000fea0003800000 */
.L_x_20163:
        /* <DEDUP_REMOVED lines=9> */
.L_x_20159:
        /* <DEDUP_REMOVED lines=12> */
.L_x_20168:
[----:B------:R-:W-:Y:S02]  /*5a90*/  IMAD.MOV.U32 R50, RZ, RZ, R174 ;  /* 0x000000ffff327224 */ /* 0x000fe400078e00ae */
.L_x_20169:
[----:B------:R-:W-:Y:S05]  /*5aa0*/  BSYNC B1 ;  /* 0x0000000000017941 */ /* 0x000fea0003800000 */
.L_x_20167:
        /* <DEDUP_REMOVED lines=16> */
.L_x_20173:
[----:B------:R-:W-:Y:S05]  /*5bb0*/  BSYNC B2 ;  /* 0x0000000000027941 */ /* 0x000fea0003800000 */
.L_x_20172:
        /* <DEDUP_REMOVED lines=44> */
.L_x_20171:
[----:B------:R-:W-:Y:S05]  /*5e80*/  BSYNC B1 ;  /* 0x0000000000017941 */ /* 0x000fea0003800000 */
.L_x_20170:
        /* <DEDUP_REMOVED lines=13> */
.L_x_20174:
        /* <DEDUP_REMOVED lines=12> */
.L_x_20177:
[----:B------:R-:W-:Y:S02]  /*6020*/  IMAD.MOV.U32 R37, RZ, RZ, R174 ;  /* 0x000000ffff257224 */ /* 0x000fe400078e00ae */
.L_x_20178:
[----:B------:R-:W-:Y:S05]  /*6030*/  BSYNC B1 ;  /* 0x0000000000017941 */ /* 0x000fea0003800000 */
.L_x_20176:
        /* <DEDUP_REMOVED lines=18> */
.L_x_20182:
[----:B------:R-:W-:Y:S05]  /*6160*/  BSYNC B2 ;  /* 0x0000000000027941 */ /* 0x000fea0003800000 */
.L_x_20181:
        /* <DEDUP_REMOVED lines=44> */
.L_x_20180:
[----:B------:R-:W-:Y:S05]  /*6430*/  BSYNC B1 ;  /* 0x0000000000017941 */ /* 0x000fea0003800000 */
.L_x_20179:
        /* <DEDUP_REMOVED lines=9> */
.L_x_20175:
[----:B------:R-:W-:Y:S01]  /*64d0*/  SEL R37, RZ, 0x10000, P4 ;  /* 0x00010000ff257807 */ /* 0x000fe20002000000 */
[----:B------:R-:W-:Y:S01]  /*64e0*/  IMAD.SHL.U32 R51, R191, 0x8, RZ ;  /* 0x00000008bf337824 */ /* 0x000fe200078e00ff */
[----:B------:R-:W-:Y:S02]  /*64f0*/  ISETP.NE.AND P4, PT, R36, RZ, PT ;  /* 0x000000ff2400720c */ /* 0x000fe40003f85270 */
[----:B------:R-:W-:Y:S02]  /*6500*/  SEL R39, RZ, 0x1000000, P5 ;  /* 0x01000000ff277807 */ /* 0x000fe40002800000 */
[----:B------:R-:W-:Y:S02]  /*6510*/  SEL R38, RZ, 0x100, P3 ;  /* 0x00000100ff267807 */ /* 0x000fe40001800000 */
[----:B------:R-:W-:Y:S02]  /*6520*/  SEL R36, RZ, 0x1, P1 ;  /* 0x00000001ff247807 */ /* 0x000fe40000800000 */
[----:B------:R-:W-:-:S02]  /*6530*/  ISETP.NE.AND P3, PT, R49, RZ, PT ;  /* 0x000000ff3100720c */ /* 0x000fc40003f65270 */
[----:B------:R-:W-:Y:S01]  /*6540*/  LOP3.LUT R38, R38, R39, R37, 0xfe, !PT ;  /* 0x0000002726267212 */ /* 0x000fe200078efe25 */
[----:B------:R-:W-:Y:S01]  /*6550*/  IMAD.WIDE.U32 R36, R36, 0x1000000, RZ ;  /* 0x0100000024247825 */ /* 0x000fe200078e00ff */
[----:B------:R-:W-:Y:S02]  /*6560*/  SEL R40, RZ, 0x1, P3 ;  /* 0x00000001ff287807 */ /* 0x000fe40001800000 */
[----:B------:R-:W-:Y:S02]  /*6570*/  SEL R42, RZ, 0x1, P4 ;  /* 0x00000001ff2a7807 */ /* 0x000fe40002000000 */
[----:B------:R-:W-:Y:S01]  /*6580*/  SEL R45, RZ, 0x1, P2 ;  /* 0x00000001ff2d7807 */ /* 0x000fe20001000000 */
[----:B------:R-:W-:Y:S01]  /*6590*/  IMAD.WIDE.U32 R40, R40, 0x10000, RZ ;  /* 0x0001000028287825 */ /* 0x000fe200078e00ff */
[----:B------:R-:W-:Y:S02]  /*65a0*/  ISETP.NE.AND P5, PT, R48, RZ, PT ;  /* 0x000000ff3000720c */ /* 0x000fe40003fa5270 */
[----:B------:R-:W-:Y:S01]  /*65b0*/  LOP3.LUT R45, R37, R38, R45, 0xfe, !PT ;  /* 0x00000026252d7212 */ /* 0x000fe200078efe2d */
[----:B------:R-:W-:Y:S01]  /*65c0*/  IMAD.WIDE.U32 R42, R42, 0x100, RZ ;  /* 0x000001002a2a7825 */ /* 0x000fe200078e00ff */
[----:B------:R-:W-:-:S02]  /*65d0*/  LEA R38, P1, R191, c[0x0][0x188], 0x5 ;  /* 0x00006200bf267a11 */ /* 0x000fc400078228ff */
[----:B------:R-:W-:Y:S02]  /*65e0*/  SEL R37, RZ, 0x1, P5 ;  /* 0x00000001ff257807 */ /* 0x000fe40002800000 */
[----:B------:R-:W-:Y:S02]  /*65f0*/  LEA.HI.X R39, R191, c[0x0][0x18c], RZ, 0x5, P1 ;  /* 0x00006300bf277a11 */ /* 0x000fe400008f2cff */
[----:B------:R-:W-:Y:S01]  /*6600*/  LOP3.LUT R36, R42, R36, R40, 0xfe, !PT ;  /* 0x000000242a247212 */ /* 0x000fe200078efe28 */
[----:B------:R-:W-:Y:S01]  /*6610*/  @P0 IMAD.MOV.U32 R40, RZ, RZ, 0x20 ;  /* 0x00000020ff280424 */ /* 0x000fe200078e00ff */
[----:B------:R-:W-:Y:S01]  /*6620*/  SHF.R.U32.HI R52, RZ, 0x1d, R191 ;  /* 0x0000001dff347819 */ /* 0x000fe200000116bf */
[----:B------:R0:W-:Y:S01]  /*6630*/  STG.E.128 [R38.64], R92 ;  /* 0x0000005c26007986 */ /* 0x0001e2000c101d06 */
[----:B------:R-:W-:Y:S02]  /*6640*/  IADD3 R46, P1, R51, c[0x0][0x190], RZ ;  /* 0x00006400332e7a10 */ /* 0x000fe40007f3e0ff */
[----:B------:R-:W-:Y:S01]  /*6650*/  LOP3.LUT R45, R43, R45, R41, 0xfe, !PT ;  /* 0x0000002d2b2d7212 */ /* 0x000fe200078efe29 */
[----:B------:R0:W-:Y:S01]  /*6660*/  STG.E.128 [R38.64+0x10], R88 ;  /* 0x0000105826007986 */ /* 0x0001e2000c101d06 */
[----:B------:R-:W-:-:S02]  /*6670*/  IADD3.X R47, R52, c[0x0][0x194], RZ, P1, !PT ;  /* 0x00006500342f7a10 */ /* 0x000fc40000ffe4ff */
        /* <DEDUP_REMOVED lines=20> */
[----:B------:R-:W-:Y:S01]  /*67c0*/  IMAD.WIDE.U32 R46, R46, 0x100, RZ ;  /* 0x000001002e2e7825 */ /* 0x000fe200078e00ff */
[----:B------:R-:W-:Y:S02]  /*67d0*/  IADD3 R48, P1, R51, c[0x0][0x198], RZ ;  /* 0x0000660033307a10 */ /* 0x000fe40007f3e0ff */
[----:B------:R-:W-:Y:S02]  /*67e0*/  LOP3.LUT R39, R45, R49, R39, 0xfe, !PT ;  /* 0x000000312d277212 */ /* 0x000fe400078efe27 */
[----:B------:R-:W-:Y:S02]  /*67f0*/  LOP3.LUT R38, R46, R38, R44, 0xfe, !PT ;  /* 0x000000262e267212 */ /* 0x000fe400078efe2c */
[----:B------:R-:W-:Y:S02]  /*6800*/  IADD3.X R49, R52, c[0x0][0x19c], RZ, P1, !PT ;  /* 0x0000670034317a10 */ /* 0x000fe40000ffe4ff */
[----:B------:R-:W-:-:S02]  /*6810*/  LOP3.LUT R38, R38, 0xff, R189, 0xf8, !PT ;  /* 0x000000ff26267812 */ /* 0x000fc400078ef8bd */
[----:B------:R-:W-:-:S05]  /*6820*/  LOP3.LUT R39, R39, R47, RZ, 0xfc, !PT ;  /* 0x0000002f27277212 */ /* 0x000fca00078efcff */
[----:B------:R0:W-:Y:S02]  /*6830*/  STG.E.64 [R48.64], R38 ;  /* 0x0000002630007986 */ /* 0x0001e4000c101b06 */
.L_x_20183:
[----:B------:R1:W5:Y:S04]  /*6840*/  @P6 LDG.E.128 R104, [R42.64] ;  /* 0x000000062a686981 */ /* 0x000368000c1e1d00 */
[----:B------:R1:W5:Y:S04]  /*6850*/  @P0 LDG.E.128 R100, [R40.64] ;  /* 0x0000000628640981 */ /* 0x000368000c1e1d00 */
[----:B------:R1:W5:Y:S04]  /*6860*/  @P0 LDG.E.128 R96, [R40.64+0x10] ;  /* 0x0000100628600981 */ /* 0x000368000c1e1d00 */
[----:B0-----:R-:W5:Y:S01]  /*6870*/  LDG.E.128 R36, [R36.64] ;  /* 0x0000000624247981 */ /* 0x001f62000c1e1d00 */
        /* <DEDUP_REMOVED lines=12> */
.L_x_20185:
[----:B-1----:R-:W-:Y:S02]  /*6940*/  IMAD.MOV.U32 R48, RZ, RZ, R174 ;  /* 0x000000ffff307224 */ /* 0x002fe400078e00ae */
.L_x_20186:
[----:B------:R-:W-:Y:S05]  /*6950*/  BSYNC B1 ;  /* 0x0000000000017941 */ /* 0x000fea0003800000 */
.L_x_20184:
        /* <DEDUP_REMOVED lines=16> */
.L_x_20190:
[----:B------:R-:W-:Y:S05]  /*6a60*/  BSYNC B2 ;  /* 0x0000000000027941 */ /* 0x000fea0003800000 */
.L_x_20189:
        /* <DEDUP_REMOVED lines=44> */
.L_x_20188:
[----:B------:R-:W-:Y:S05]  /*6d30*/  BSYNC B1 ;  /* 0x0000000000017941 */ /* 0x000fea0003800000 */
.L_x_20187:
        /* <DEDUP_REMOVED lines=15> */
.L_x_20191:
        /* <DEDUP_REMOVED lines=12> */
.L_x_20194:
[----:B------:R-:W-:Y:S02]  /*6ef0*/  IMAD.MOV.U32 R48, RZ, RZ, R174 ;  /* 0x000000ffff307224 */ /* 0x000fe400078e00ae */
.L_x_20195:
[----:B------:R-:W-:Y:S05]  /*6f00*/  BSYNC B1 ;  /* 0x0000000000017941 */ /* 0x000fea0003800000 */
.L_x_20193:
        /* <DEDUP_REMOVED lines=16> */
.L_x_20199:
[----:B------:R-:W-:Y:S05]  /*7010*/  BSYNC B2 ;  /* 0x0000000000027941 */ /* 0x000fea0003800000 */
.L_x_20198:
        /* <DEDUP_REMOVED lines=44> */
.L_x_20197:
[----:B------:R-:W-:Y:S05]  /*72e0*/  BSYNC B1 ;  /* 0x0000000000017941 */ /* 0x000fea0003800000 */
.L_x_20196:
        /* <DEDUP_REMOVED lines=9> */
.L_x_20192:
        /* <DEDUP_REMOVED lines=12> */
.L_x_20201:
[----:B------:R-:W-:Y:S02]  /*7440*/  IMAD.MOV.U32 R48, RZ, RZ, R174 ;  /* 0x000000ffff307224 */ /* 0x000fe400078e00ae */
.L_x_20202:
[----:B------:R-:W-:Y:S05]  /*7450*/  BSYNC B1 ;  /* 0x0000000000017941 */ /* 0x000fea0003800000 */
.L_x_20200:
        /* <DEDUP_REMOVED lines=16> */
.L_x_20206:
[----:B------:R-:W-:Y:S05]  /*7560*/  BSYNC B2 ;  /* 0x0000000000027941 */ /* 0x000fea0003800000 */
.L_x_20205:
        /* <DEDUP_REMOVED lines=44> */
.L_x_20204:
[----:B------:R-:W-:Y:S05]  /*7830*/  BSYNC B1 ;  /* 0x0000000000017941 */ /* 0x000fea0003800000 */
.L_x_20203:
        /* <DEDUP_REMOVED lines=14> */
.L_x_20207:
        /* <DEDUP_REMOVED lines=12> */
.L_x_20210:
[----:B------:R-:W-:Y:S02]  /*79e0*/  IMAD.MOV.U32 R48, RZ, RZ, R174 ;  /* 0x000000ffff307224 */ /* 0x000fe400078e00ae */
.L_x_20211:
[----:B------:R-:W-:Y:S05]  /*79f0*/  BSYNC B1 ;  /* 0x0000000000017941 */ /* 0x000fea0003800000 */
.L_x_20209:
        /* <DEDUP_REMOVED lines=16> */
.L_x_20215:
[----:B------:R-:W-:Y:S05]  /*7b00*/  BSYNC B2 ;  /* 0x0000000000027941 */ /* 0x000fea0003800000 */
.L_x_20214:
        /* <DEDUP_REMOVED lines=44> */
.L_x_20213:
[----:B------:R-:W-:Y:S05]  /*7dd0*/  BSYNC B1 ;  /* 0x0000000000017941 */ /* 0x000fea0003800000 */
.L_x_20212:
        /* <DEDUP_REMOVED lines=9> */
.L_x_20208:
        /* <DEDUP_REMOVED lines=12> */
.L_x_20217:
[----:B------:R-:W-:Y:S02]  /*7f30*/  IMAD.MOV.U32 R48, RZ, RZ, R174 ;  /* 0x000000ffff307224 */ /* 0x000fe400078e00ae */
.L_x_20218:
[----:B------:R-:W-:Y:S05]  /*7f40*/  BSYNC B1 ;  /* 0x0000000000017941 */ /* 0x000fea0003800000 */
.L_x_20216:
        /* <DEDUP_REMOVED lines=16> */
.L_x_20222:
[----:B------:R-:W-:Y:S05]  /*8050*/  BSYNC B2 ;  /* 0x0000000000027941 */ /* 0x000fea0003800000 */
.L_x_20221:
        /* <DEDUP_REMOVED lines=44> */
.L_x_20220:
[----:B------:R-:W-:Y:S05]  /*8320*/  BSYNC B1 ;  /* 0x0000000000017941 */ /* 0x000fea0003800000 */
.L_x_20219:
        /* <DEDUP_REMOVED lines=14> */
.L_x_20223:
        /* <DEDUP_REMOVED lines=12> */
.L_x_20226:
[----:B------:R-:W-:Y:S02]  /*84d0*/  IMAD.MOV.U32 R48, RZ, RZ, R174 ;  /* 0x000000ffff307224 */ /* 0x000fe400078e00ae */
.L_x_20227:
[----:B------:R-:W-:Y:S05]  /*84e0*/  BSYNC B1 ;  /* 0x0000000000017941 */ /* 0x000fea0003800000 */
.L_x_20225:
        /* <DEDUP_REMOVED lines=16> */
.L_x_20231:
[----:B------:R-:W-:Y:S05]  /*85f0*/  BSYNC B2 ;  /* 0x0000000000027941 */ /* 0x000fea0003800000 */
.L_x_20230:
        /* <DEDUP_REMOVED lines=44> */
.L_x_20229:
[----:B------:R-:W-:Y:S05]  /*88c0*/  BSYNC B1 ;  /* 0x0000000000017941 */ /* 0x000fea0003800000 */
.L_x_20228:
        /* <DEDUP_REMOVED lines=9> */
.L_x_20224:
        /* <DEDUP_REMOVED lines=12> */
.L_x_20233:
[----:B------:R-:W-:Y:S02]  /*8a20*/  IMAD.MOV.U32 R48, RZ, RZ, R174 ;  /* 0x000000ffff307224 */ /* 0x000fe400078e00ae */
.L_x_20234:
[----:B------:R-:W-:Y:S05]  /*8a30*/  BSYNC B1 ;  /* 0x0000000000017941 */ /* 0x000fea0003800000 */
.L_x_20232:
        /* <DEDUP_REMOVED lines=16> */
.L_x_20238:
[----:B------:R-:W-:Y:S05]  /*8b40*/  BSYNC B2 ;  /* 0x0000000000027941 */ /* 0x000fea0003800000 */
.L_x_20237:
        /* <DEDUP_REMOVED lines=44> */
.L_x_20236:
[----:B------:R-:W-:Y:S05]  /*8e10*/  BSYNC B1 ;  /* 0x0000000000017941 */ /* 0x000fea0003800000 */
.L_x_20235:
        /* <DEDUP_REMOVED lines=12> */
.L_x_20239:
        /* <DEDUP_REMOVED lines=12> */
.L_x_20242:
[----:B------:R-:W-:Y:S02]  /*8fa0*/  IMAD.MOV.U32 R46, RZ, RZ, R174 ;  /* 0x000000ffff2e7224 */ /* 0x000fe400078e00ae */
.L_x_20243:
[----:B------:R-:W-:Y:S05]  /*8fb0*/  BSYNC B1 ;  /* 0x0000000000017941 */ /* 0x000fea0003800000 */
.L_x_20241:
        /* <DEDUP_REMOVED lines=16> */
.L_x_20247:
[----:B------:R-:W-:Y:S05]  /*90c0*/  BSYNC B2 ;  /* 0x0000000000027941 */ /* 0x000fea0003800000 */
.L_x_20246:
        /* <DEDUP_REMOVED lines=44> */
.L_x_20245:
[----:B------:R-:W-:Y:S05]  /*9390*/  BSYNC B1 ;  /* 0x0000000000017941 */ /* 0x000fea0003800000 */
.L_x_20244:
        /* <DEDUP_REMOVED lines=9> */
.L_x_20240:
        /* <DEDUP_REMOVED lines=12> */
.L_x_20249:
[----:B------:R-:W-:Y:S02]  /*94f0*/  IMAD.MOV.U32 R46, RZ, RZ, R174 ;  /* 0x000000ffff2e7224 */ /* 0x000fe400078e00ae */
.L_x_20250:
[----:B------:R-:W-:Y:S05]  /*9500*/  BSYNC B1 ;  /* 0x0000000000017941 */ /* 0x000fea0003800000 */
.L_x_20248:
        /* <DEDUP_REMOVED lines=16> */
.L_x_20254:
[----:B------:R-:W-:Y:S05]  /*9610*/  BSYNC B2 ;  /* 0x0000000000027941 */ /* 0x000fea0003800000 */
.L_x_20253:
        /* <DEDUP_REMOVED lines=44> */
.L_x_20252:
[----:B------:R-:W-:Y:S05]  /*98e0*/  BSYNC B1 ;  /* 0x0000000000017941 */ /* 0x000fea0003800000 */
.L_x_20251:
        /* <DEDUP_REMOVED lines=12> */
.L_x_20255:
        /* <DEDUP_REMOVED lines=12> */
.L_x_20258:
[----:B------:R-:W-:Y:S02]  /*9a70*/  IMAD.MOV.U32 R46, RZ, RZ, R174 ;  /* 0x000000ffff2e7224 */ /* 0x000fe400078e00ae */
.L_x_20259:
[----:B------:R-:W-:Y:S05]  /*9a80*/  BSYNC B1 ;  /* 0x0000000000017941 */ /* 0x000fea0003800000 */
.L_x_20257:
        /* <DEDUP_REMOVED lines=16> */
.L_x_20263:
[----:B------:R-:W-:Y:S05]  /*9b90*/  BSYNC B2 ;  /* 0x0000000000027941 */ /* 0x000fea0003800000 */
.L_x_20262:
        /* <DEDUP_REMOVED lines=44> */
.L_x_20261:
[----:B------:R-:W-:Y:S05]  /*9e60*/  BSYNC B1 ;  /* 0x0000000000017941 */ /* 0x000fea0003800000 */
.L_x_20260:
        /* <DEDUP_REMOVED lines=9> */
.L_x_20256:
        /* <DEDUP_REMOVED lines=12> */
.L_x_20265:
[----:B------:R-:W-:Y:S02]  /*9fc0*/  IMAD.MOV.U32 R46, RZ, RZ, R174 ;  /* 0x000000ffff2e7224 */ /* 0x000fe400078e00ae */
.L_x_20266:
[----:B------:R-:W-:Y:S05]  /*9fd0*/  BSYNC B1 ;  /* 0x0000000000017941 */ /* 0x000fea0003800000 */
.L_x_20264:
        /* <DEDUP_REMOVED lines=16> */
.L_x_20270:
[----:B------:R-:W-:Y:S05]  /*a0e0*/  BSYNC B2 ;  /* 0x0000000000027941 */ /* 0x000fea0003800000 */
.L_x_20269:
        /* <DEDUP_REMOVED lines=44> */
.L_x_20268:
[----:B------:R-:W-:Y:S05]  /*a3b0*/  BSYNC B1 ;  /* 0x0000000000017941 */ /* 0x000fea0003800000 */
.L_x_20267:
        /* <DEDUP_REMOVED lines=12> */
.L_x_20271:
        /* <DEDUP_REMOVED lines=12> */
.L_x_20274:
[----:B------:R-:W-:Y:S02]  /*a540*/  IMAD.MOV.U32 R38, RZ, RZ, R174 ;  /* 0x000000ffff267224 */ /* 0x000fe400078e00ae */
.L_x_20275:
[----:B------:R-:W-:Y:S05]  /*a550*/  BSYNC B1 ;  /* 0x0000000000017941 */ /* 0x000fea0003800000 */
.L_x_20273:
        /* <DEDUP_REMOVED lines=16> */
.L_x_20279:
[----:B------:R-:W-:Y:S05]  /*a660*/  BSYNC B2 ;  /* 0x0000000000027941 */ /* 0x000fea0003800000 */
.L_x_20278:
        /* <DEDUP_REMOVED lines=44> */
.L_x_20277:
[----:B------:R-:W-:Y:S05]  /*a930*/  BSYNC B1 ;  /* 0x0000000000017941 */ /* 0x000fea0003800000 */
.L_x_20276:
        /* <DEDUP_REMOVED lines=9> */
.L_x_20272:
        /* <DEDUP_REMOVED lines=12> */
.L_x_20281:
[----:B------:R-:W-:Y:S02]  /*aa90*/  IMAD.MOV.U32 R38, RZ, RZ, R174 ;  /* 0x000000ffff267224 */ /* 0x000fe400078e00ae */
.L_x_20282:
[----:B------:R-:W-:Y:S05]  /*aaa0*/  BSYNC B1 ;  /* 0x0000000000017941 */ /* 0x000fea0003800000 */
.L_x_20280:
        /* <DEDUP_REMOVED lines=16> */
.L_x_20286:
[----:B------:R-:W-:Y:S05]  /*abb0*/  BSYNC B2 ;  /* 0x0000000000027941 */ /* 0x000fea0003800000 */
.L_x_20285:
        /* <DEDUP_REMOVED lines=44> */
.L_x_20284:
[----:B------:R-:W-:Y:S05]  /*ae80*/  BSYNC B1 ;  /* 0x0000000000017941 */ /* 0x000fea0003800000 */
.L_x_20283:
        /* <DEDUP_REMOVED lines=12> */
.L_x_20287:
        /* <DEDUP_REMOVED lines=12> */
.L_x_20290:
[----:B------:R-:W-:Y:S02]  /*b010*/  IMAD.MOV.U32 R38, RZ, RZ, R174 ;  /* 0x000000ffff267224 */ /* 0x000fe400078e00ae */
.L_x_20291:
[----:B------:R-:W-:Y:S05]  /*b020*/  BSYNC B1 ;  /* 0x0000000000017941 */ /* 0x000fea0003800000 */
.L_x_20289:
        /* <DEDUP_REMOVED lines=16> */
.L_x_20295:
[----:B------:R-:W-:Y:S05]  /*b130*/  BSYNC B2 ;  /* 0x0000000000027941 */ /* 0x000fea0003800000 */
.L_x_20294:
        /* <DEDUP_REMOVED lines=44> */
.L_x_20293:
[----:B------:R-:W-:Y:S05]  /*b400*/  BSYNC B1 ;  /* 0x0000000000017941 */ /* 0x000fea0003800000 */
.L_x_20292:
        /* <DEDUP_REMOVED lines=9> */
.L_x_20288:
        /* <DEDUP_REMOVED lines=12> */
.L_x_20297:
[----:B------:R-:W-:Y:S02]  /*b560*/  IMAD.MOV.U32 R38, RZ, RZ, R174 ;  /* 0x000000ffff267224 */ /* 0x000fe400078e00ae */
.L_x_20298:
[----:B------:R-:W-:Y:S05]  /*b570*/  BSYNC B1 ;  /* 0x0000000000017941 */ /* 0x000fea0003800000 */
.L_x_20296:
        /* <DEDUP_REMOVED lines=16> */
.L_x_20302:
[----:B------:R-:W-:Y:S05]  /*b680*/  BSYNC B2 ;  /* 0x0000000000027941 */ /* 0x000fea0003800000 */
.L_x_20301:
        /* <DEDUP_REMOVED lines=44> */
.L_x_20300:
[----:B------:R-:W-:Y:S05]  /*b950*/  BSYNC B1 ;  /* 0x0000000000017941 */ /* 0x000fea0003800000 */
.L_x_20299:
        /* <DEDUP_REMOVED lines=13> */
.L_x_20303:
        /* <DEDUP_REMOVED lines=12> */
.L_x_20306:
[----:B------:R-:W-:Y:S02]  /*baf0*/  IMAD.MOV.U32 R44, RZ, RZ, R174 ;  /* 0x000000ffff2c7224 */ /* 0x000fe400078e00ae */
.L_x_20307:
[----:B------:R-:W-:Y:S05]  /*bb00*/  BSYNC B1 ;  /* 0x0000000000017941 */ /* 0x000fea0003800000 */
.L_x_20305:
        /* <DEDUP_REMOVED lines=18> */
.L_x_20311:
[----:B------:R-:W-:Y:S05]  /*bc30*/  BSYNC B2 ;  /* 0x0000000000027941 */ /* 0x000fea0003800000 */
.L_x_20310:
        /* <DEDUP_REMOVED lines=44> */
.L_x_20309:
[----:B------:R-:W-:Y:S05]  /*bf00*/  BSYNC B1 ;  /* 0x0000000000017941 */ /* 0x000fea0003800000 */
.L_x_20308:
        /* <DEDUP_REMOVED lines=9> */
.L_x_20304:
[----:B------:R-:W-:Y:S01]  /*bfa0*/  SEL R38, RZ, 0x1000000, P5 ;  /* 0x01000000ff267807 */ /* 0x000fe20002800000 */
[----:B------:R-:W-:Y:S01]  /*bfb0*/  HFMA2.MMA R211, -RZ, RZ, 0, 1.9073486328125e-06 ;  /* 0x00000020ffd37435 */ /* 0x000fe200000001ff */
[----:B------:R-:W-:Y:S01]  /*bfc0*/  SEL R37, RZ, 0x10000, P4 ;  /* 0x00010000ff257807 */ /* 0x000fe20002000000 */
[----:B------:R-:W-:Y:S01]  /*bfd0*/  IMAD.MOV.U32 R206, RZ, RZ, 0x8 ;  /* 0x00000008ffce7424 */ /* 0x000fe200078e00ff */
[----:B------:R-:W-:Y:S02]  /*bfe0*/  SEL R42, RZ, 0x100, P3 ;  /* 0x00000100ff2a7807 */ /* 0x000fe40001800000 */
[C---:B------:R-:W-:Y:S02]  /*bff0*/  LOP3.LUT P4, RZ, R190.reuse, 0x4, RZ, 0xc0, !PT ;  /* 0x00000004beff7812 */ /* 0x040fe4000788c0ff */
[----:B------:R-:W-:Y:S02]  /*c000*/  LOP3.LUT P3, RZ, R190, 0x2, RZ, 0xc0, !PT ;  /* 0x00000002beff7812 */ /* 0x000fe4000786c0ff */
[----:B------:R-:W-:Y:S01]  /*c010*/  SEL R40, RZ, 0x1, P1 ;  /* 0x00000001ff287807 */ /* 0x000fe20000800000 */
[----:B------:R-:W-:Y:S01]  /*c020*/  IMAD.WIDE.U32 R44, R199, R211, c[0x0][0x188] ;  /* 0x00006200c72c7625 */ /* 0x000fe200078e00d3 */
[----:B------:R-:W-:-:S02]  /*c030*/  LOP3.LUT R42, R42, R38, R37, 0xfe, !PT ;  /* 0x000000262a2a7212 */ /* 0x000fc400078efe25 */
[----:B------:R-:W-:Y:S01]  /*c040*/  SEL R36, RZ, 0x1, P3 ;  /* 0x00000001ff247807 */ /* 0x000fe20001800000 */
[----:B------:R-:W-:Y:S01]  /*c050*/  IMAD.WIDE.U32 R40, R40, 0x1000000, RZ ;  /* 0x0100000028287825 */ /* 0x000fe200078e00ff */
[----:B------:R-:W-:Y:S01]  /*c060*/  SEL R38, RZ, 0x1, P4 ;  /* 0x00000001ff267807 */ /* 0x000fe20002000000 */
[----:B------:R0:W-:Y:S01]  /*c070*/  STG.E.128 [R44.64], R84 ;  /* 0x000000542c007986 */ /* 0x0001e2000c101d06 */
[----:B------:R-:W-:Y:S01]  /*c080*/  SEL R43, RZ, 0x1, P2 ;  /* 0x00000001ff2b7807 */ /* 0x000fe20001000000 */
[----:B------:R-:W-:Y:S01]  /*c090*/  IMAD.WIDE.U32 R36, R36, 0x10000, RZ ;  /* 0x0001000024247825 */ /* 0x000fe200078e00ff */
[----:B------:R-:W-:Y:S01]  /*c0a0*/  LOP3.LUT P5, RZ, R190, 0x8, RZ, 0xc0, !PT ;  /* 0x00000008beff7812 */ /* 0x000fe200078ac0ff */
[----:B------:R0:W-:Y:S01]  /*c0b0*/  STG.E.128 [R44.64+0x10], R80 ;  /* 0x000010502c007986 */ /* 0x0001e2000c101d06 */
[----:B------:R-:W-:Y:S01]  /*c0c0*/  LOP3.LUT R43, R41, R42, R43, 0xfe, !PT ;  /* 0x0000002a292b7212 */ /* 0x000fe200078efe2b */
[----:B------:R-:W-:Y:S01]  /*c0d0*/  IMAD.WIDE.U32 R38, R38, 0x100, RZ ;  /* 0x0000010026267825 */ /* 0x000fe200078e00ff */
[----:B------:R-:W-:-:S02]  /*c0e0*/  SEL R41, RZ, 0x1, P5 ;  /* 0x00000001ff297807 */ /* 0x000fc40002800000 */
[----:B------:R-:W-:Y:S02]  /*c0f0*/  LOP3.LUT P6, RZ, R190, 0x20, RZ, 0xc0, !PT ;  /* 0x00000020beff7812 */ /* 0x000fe400078cc0ff */
[----:B------:R-:W-:Y:S02]  /*c100*/  LOP3.LUT R40, R38, R40, R36, 0xfe, !PT ;  /* 0x0000002826287212 */ /* 0x000fe400078efe24 */
[----:B------:R-:W-:Y:S01]  /*c110*/  LOP3.LUT R37, R39, R43, R37, 0xfe, !PT ;  /* 0x0000002b27257212 */ /* 0x000fe200078efe25 */
[----:B------:R-:W-:Y:S01]  /*c120*/  IMAD.WIDE.U32 R38, R199, R206, c[0x0][0x190] ;  /* 0x00006400c7267625 */ /* 0x000fe200078e00ce */
[----:B------:R-:W-:Y:S02]  /*c130*/  LOP3.LUT R36, R40, R41, RZ, 0xfc, !PT ;  /* 0x0000002928247212 */ /* 0x000fe400078efcff */
[----:B------:R-:W-:-:S03]  /*c140*/  IADD3 R201, R191, 0x40, RZ ;  /* 0x00000040bfc97810 */ /* 0x000fc60007ffe0ff */
[----:B------:R0:W-:Y:S02]  /*c150*/  STG.E.64 [R38.64], R36 ;  /* 0x0000002426007986 */ /* 0x0001e4000c101b06 */
[----:B------:R-:W-:-:S04]  /*c160*/  @P6 IMAD.WIDE.U32 R42, R201, R193, c[0x0][0x178] ;  /* 0x00005e00c92a6625 */ /* 0x000fc800078e00c1 */
[----:B------:R-:W-:-:S04]  /*c170*/  @P0 IMAD.WIDE.U32 R40, R201, R211, c[0x0][0x180] ;  /* 0x00006000c9280625 */ /* 0x000fc800078e00d3 */
[----:B------:R-:W-:Y:S01]  /*c180*/  IMAD.WIDE.U32 R46, R201, R193, c[0x0][0x170] ;  /* 0x00005c00c92e7625 */ /* 0x000fe200078e00c1 */
        /* <DEDUP_REMOVED lines=20> */
.L_x_20312:
[----:B------:R1:W5:Y:S04]  /*c2d0*/  @P6 LDG.E.128 R104, [R42.64] ;  /* 0x000000062a686981 */ /* 0x000368000c1e1d00 */
[----:B------:R1:W5:Y:S04]  /*c2e0*/  @P0 LDG.E.128 R100, [R40.64] ;  /* 0x0000000628640981 */ /* 0x000368000c1e1d00 */
[----:B------:R1:W5:Y:S04]  /*c2f0*/  @P0 LDG.E.128 R96, [R40.64+0x10] ;  /* 0x0000100628600981 */ /* 0x000368000c1e1d00 */
        /* <DEDUP_REMOVED lines=13> */
.L_x_20314:
[----:B-1----:R-:W-:Y:S02]  /*c3d0*/  IMAD.MOV.U32 R50, RZ, RZ, R174 ;  /* 0x000000ffff327224 */ /* 0x002fe400078e00ae */
.L_x_20315:
[----:B------:R-:W-:Y:S05]  /*c3e0*/  BSYNC B1 ;  /* 0x0000000000017941 */ /* 0x000fea0003800000 */
.L_x_20313:
        /* <DEDUP_REMOVED lines=16> */
.L_x_20319:
[----:B------:R-:W-:Y:S05]  /*c4f0*/  BSYNC B2 ;  /* 0x0000000000027941 */ /* 0x000fea0003800000 */
.L_x_20318:
        /* <DEDUP_REMOVED lines=44> */
.L_x_20317:
[----:B------:R-:W-:Y:S05]  /*c7c0*/  BSYNC B1 ;  /* 0x0000000000017941 */ /* 0x000fea0003800000 */
.L_x_20316:
        /* <DEDUP_REMOVED lines=15> */
.L_x_20320:
        /* <DEDUP_REMOVED lines=12> */
.L_x_20323:
[----:B------:R-:W-:Y:S02]  /*c980*/  IMAD.MOV.U32 R50, RZ, RZ, R174 ;  /* 0x000000ffff327224 */ /* 0x000fe400078e00ae */
.L_x_20324:
[----:B------:R-:W-:Y:S05]  /*c990*/  BSYNC B1 ;  /* 0x0000000000017941 */ /* 0x000fea0003800000 */
.L_x_20322:
        /* <DEDUP_REMOVED lines=16> */
.L_x_20328:
[----:B------:R-:W-:Y:S05]  /*caa0*/  BSYNC B2 ;  /* 0x0000000000027941 */ /* 0x000fea0003800000 */
.L_x_20327:
        /* <DEDUP_REMOVED lines=44> */
.L_x_20326:
[----:B------:R-:W-:Y:S05]  /*cd70*/  BSYNC B1 ;  /* 0x0000000000017941 */ /* 0x000fea0003800000 */
.L_x_20325:
        /* <DEDUP_REMOVED lines=9> */
.L_x_20321:
        /* <DEDUP_REMOVED lines=12> */
.L_x_20330:
[----:B------:R-:W-:Y:S02]  /*ced0*/  IMAD.MOV.U32 R50, RZ, RZ, R174 ;  /* 0x000000ffff327224 */ /* 0x000fe400078e00ae */
.L_x_20331:
[----:B------:R-:W-:Y:S05]  /*cee0*/  BSYNC B1 ;  /* 0x0000000000017941 */ /* 0x000fea0003800000 */
.L_x_20329:
        /* <DEDUP_REMOVED lines=16> */
.L_x_20335:
[----:B------:R-:W-:Y:S05]  /*cff0*/  BSYNC B2 ;  /* 0x0000000000027941 */ /* 0x000fea0003800000 */
.L_x_20334:
        /* <DEDUP_REMOVED lines=44> */
.L_x_20333:
[----:B------:R-:W-:Y:S05]  /*d2c0*/  BSYNC B1 ;  /* 0x0000000000017941 */ /* 0x000fea0003800000 */
.L_x_20332:
        /* <DEDUP_REMOVED lines=14> */
.L_x_20336:
        /* <DEDUP_REMOVED lines=12> */
.L_x_20339:
[----:B------:R-:W-:Y:S02]  /*d470*/  MOV R50, R174 ;  /* 0x000000ae00327202 */ /* 0x000fe40000000f00 */
.L_x_20340:
[----:B------:R-:W-:Y:S05]  /*d480*/  BSYNC B1 ;  /* 0x0000000000017941 */ /* 0x000fea0003800000 */
.L_x_20338:
        /* <DEDUP_REMOVED lines=16> */
.L_x_20344:
[----:B------:R-:W-:Y:S05]  /*d590*/  BSYNC B2 ;  /* 0x0000000000027941 */ /* 0x000fea0003800000 */
.L_x_20343:
        /* <DEDUP_REMOVED lines=44> */
.L_x_20342:
[----:B------:R-:W-:Y:S05]  /*d860*/  BSYNC B1 ;  /* 0x0000000000017941 */ /* 0x000fea0003800000 */
.L_x_20341:
        /* <DEDUP_REMOVED lines=9> */
.L_x_20337:
        /* <DEDUP_REMOVED lines=12> */
.L_x_20346:
[----:B------:R-:W-:Y:S02]  /*d9c0*/  MOV R50, R174 ;  /* 0x000000ae00327202 */ /* 0x000fe40000000f00 */
.L_x_20347:
[----:B------:R-:W-:Y:S05]  /*d9d0*/  BSYNC B1 ;  /* 0x0000000000017941 */ /* 0x000fea0003800000 */
.L_x_20345:
        /* <DEDUP_REMOVED lines=16> */
.L_x_20351:
[----:B------:R-:W-:Y:S05]  /*dae0*/  BSYNC B2 ;  /* 0x0000000000027941 */ /* 0x000fea0003800000 */
.L_x_20350:
        /* <DEDUP_REMOVED lines=44> */
.L_x_20349:
[----:B------:R-:W-:Y:S05]  /*ddb0*/  BSYNC B1 ;  /* 0x0000000000017941 */ /* 0x000fea0003800000 */
.L_x_20348:
        /* <DEDUP_REMOVED lines=14> */
.L_x_20352:
        /* <DEDUP_REMOVED lines=12> */
.L_x_20355:
[----:B------:R-:W-:Y:S02]  /*df60*/  IMAD.MOV.U32 R50, RZ, RZ, R174 ;  /* 0x000000ffff327224 */ /* 0x000fe400078e00ae */
.L_x_20356:
[----:B------:R-:W-:Y:S05]  /*df70*/  BSYNC B1 ;  /* 0x0000000000017941 */ /* 0x000fea0003800000 */
.L_x_20354:
        /* <DEDUP_REMOVED lines=16> */
.L_x_20360:
[----:B------:R-:W-:Y:S05]  /*e080*/  BSYNC B2 ;  /* 0x0000000000027941 */ /* 0x000fea0003800000 */
.L_x_20359:
        /* <DEDUP_REMOVED lines=44> */
.L_x_20358:
[----:B------:R-:W-:Y:S05]  /*e350*/  BSYNC B1 ;  /* 0x0000000000017941 */ /* 0x000fea0003800000 */
.L_x_20357:
        /* <DEDUP_REMOVED lines=9> */
.L_x_20353:
        /* <DEDUP_REMOVED lines=12> */
.L_x_20362:
[----:B------:R-:W-:Y:S02]  /*e4b0*/  IMAD.MOV.U32 R50, RZ, RZ, R174 ;  /* 0x000000ffff327224 */ /* 0x000fe400078e00ae */
.L_x_20363:
[----:B------:R-:W-:Y:S05]  /*e4c0*/  BSYNC B1 ;  /* 0x0000000000017941 */ /* 0x000fea0003800000 */
.L_x_20361:
        /* <DEDUP_REMOVED lines=16> */
.L_x_20367:
[----:B------:R-:W-:Y:S05]  /*e5d0*/  BSYNC B2 ;  /* 0x0000000000027941 */ /* 0x000fea0003800000 */
.L_x_20366:
        /* <DEDUP_REMOVED lines=44> */
.L_x_20365:
[----:B------:R-:W-:Y:S05]  /*e8a0*/  BSYNC B1 ;  /* 0x0000000000017941 */ /* 0x000fea0003800000 */
.L_x_20364:
        /* <DEDUP_REMOVED lines=12> */
.L_x_20368:
        /* <DEDUP_REMOVED lines=12> */
.L_x_20371:
[----:B------:R-:W-:Y:S02]  /*ea30*/  IMAD.MOV.U32 R48, RZ, RZ, R174 ;  /* 0x000000ffff307224 */ /* 0x000fe400078e00ae */
.L_x_20372:
[----:B------:R-:W-:Y:S05]  /*ea40*/  BSYNC B1 ;  /* 0x0000000000017941 */ /* 0x000fea0003800000 */
.L_x_20370:
        /* <DEDUP_REMOVED lines=16> */
.L_x_20376:
[----:B------:R-:W-:Y:S05]  /*eb50*/  BSYNC B2 ;  /* 0x0000000000027941 */ /* 0x000fea0003800000 */
.L_x_20375:
        /* <DEDUP_REMOVED lines=44> */
.L_x_20374:
[----:B------:R-:W-:Y:S05]  /*ee20*/  BSYNC B1 ;  /* 0x0000000000017941 */ /* 0x000fea0003800000 */
.L_x_20373:
        /* <DEDUP_REMOVED lines=9> */
.L_x_20369:
        /* <DEDUP_REMOVED lines=12> */
.L_x_20378:
[----:B------:R-:W-:Y:S02]  /*ef80*/  IMAD.MOV.U32 R48, RZ, RZ, R174 ;  /* 0x000000ffff307224 */ /* 0x000fe400078e00ae */
.L_x_20379:
[----:B------:R-:W-:Y:S05]  /*ef90*/  BSYNC B1 ;  /* 0x0000000000017941 */ /* 0x000fea0003800000 */
.L_x_20377:
        /* <DEDUP_REMOVED lines=16> */
.L_x_20383:
[----:B------:R-:W-:Y:S05]  /*f0a0*/  BSYNC B2 ;  /* 0x0000000000027941 */ /* 0x000fea0003800000 */
.L_x_20382:
        /* <DEDUP_REMOVED lines=36> */
[----:B------:R-:W-:Y:S02]  /*f2f0*/  MOV R37, RZ ;  /* 0x000000ff00257202 */ /* 0x000fe40000000f00 */
[----:B------:R-:W-:Y:S01]  /*f300*/  LOP3.LUT R40, R47, UR23, R42, 0x96, !PT ;  /* 0x000000172f287c12 */ /* 0x000fe2000f8e962a */
[----:B------:R-:W-:-:S04]  /*f310*/  IMAD.WIDE.U32 R42, R43, -0x326172a9, RZ ;  /* 0xcd9e8d572b2a7825 */ /* 0x000fc800078e00ff */
[----:B------:R-:W-:Y:S01]  /*f320*/  IMAD.WIDE.U32 R40, R40, -0x2daee0ad, RZ ;  /* 0xd2511f5328287825 */ /* 0x000fe200078e00ff */
[----:B------:R-:W-:-:S03]  /*f330*/  LOP3.LUT R168, R43, UR25, R46, 0x96, !PT ;  /* 0x000000192ba87c12 */ /* 0x000fc6000f8e962e */
[----:B------:R-:W-:Y:S01]  /*f340*/  IMAD.MOV.U32 R174, RZ, RZ, R42 ;  /* 0x000000ffffae7224 */ /* 0x000fe200078e002a */
[----:B------:R-:W-:Y:S01]  /*f350*/  LOP3.LUT R167, R41, UR26, R36, 0x96, !PT ;  /* 0x0000001a29a77c12 */ /* 0x000fe2000f8e9624 */
[----:B------:R-:W-:Y:S02]  /*f360*/  IMAD.MOV.U32 R172, RZ, RZ, R40 ;  /* 0x000000ffffac7224 */ /* 0x000fe400078e0028 */
.L_x_20381:
[----:B------:R-:W-:Y:S05]  /*f370*/  BSYNC B1 ;  /* 0x0000000000017941 */ /* 0x000fea0003800000 */
.L_x_20380:
        /* <DEDUP_REMOVED lines=12> */
.L_x_20384:
        /* <DEDUP_REMOVED lines=12> */
.L_x_20387:
[----:B------:R-:W-:Y:S02]  /*f500*/  IMAD.MOV.U32 R48, RZ, RZ, R174 ;  /* 0x000000ffff307224 */ /* 0x000fe400078e00ae */
.L_x_20388:
[----:B------:R-:W-:Y:S05]  /*f510*/  BSYNC B1 ;  /* 0x0000000000017941 */ /* 0x000fea0003800000 */
.L_x_20386:
        /* <DEDUP_REMOVED lines=16> */
.L_x_20392:
[----:B------:R-:W-:Y:S05]  /*f620*/  BSYNC B2 ;  /* 0x0000000000027941 */ /* 0x000fea0003800000 */
.L_x_20391:
        /* <DEDUP_REMOVED lines=44> */
.L_x_20390:
[----:B------:R-:W-:Y:S05]  /*f8f0*/  BSYNC B1 ;  /* 0x0000000000017941 */ /* 0x000fea0003800000 */
.L_x_20389:
        /* <DEDUP_REMOVED lines=9> */
.L_x_20385:
        /* <DEDUP_REMOVED lines=12> */
.L_x_20394:
[----:B------:R-:W-:Y:S02]  /*fa50*/  IMAD.MOV.U32 R48, RZ, RZ, R174 ;  /* 0x000000ffff307224 */ /* 0x000fe400078e00ae */
.L_x_20395:
[----:B------:R-:W-:Y:S05]  /*fa60*/  BSYNC B1 ;  /* 0x0000000000017941 */ /* 0x000fea0003800000 */
.L_x_20393:
        /* <DEDUP_REMOVED lines=16> */
.L_x_20399:
[----:B------:R-:W-:Y:S05]  /*fb70*/  BSYNC B2 ;  /* 0x0000000000027941 */ /* 0x000fea0003800000 */
.L_x_20398:
        /* <DEDUP_REMOVED lines=40> */
[----:B------:R-:W-:Y:S02]  /*fe00*/  LOP3.LUT R168, R45, UR25, R42, 0x96, !PT ;  /* 0x000000192da87c12 */ /* 0x000fe4000f8e962a */
[----:B------:R-:W-:Y:S01]  /*fe10*/  MOV R174, R44 ;  /* 0x0000002c00ae7202 */ /* 0x000fe20000000f00 */
[----:B------:R-:W-:Y:S01]  /*fe20*/  IMAD.MOV.U32 R172, RZ, RZ, R40 ;  /* 0x000000ffffac7224 */ /* 0x000fe200078e0028 */
[----:B------:R-:W-:Y:S02]  /*fe30*/  LOP3.LUT R167, R41, UR26, R36, 0x96, !PT ;  /* 0x0000001a29a77c12 */ /* 0x000fe4000f8e9624 */
.L_x_20397:
[----:B------:R-:W-:Y:S05]  /*fe40*/  BSYNC B1 ;  /* 0x0000000000017941 */ /* 0x000fea0003800000 */
.L_x_20396:
        /* <DEDUP_REMOVED lines=12> */
.L_x_20400:
        /* <DEDUP_REMOVED lines=12> */
.L_x_20403:
[----:B------:R-:W-:Y:S02]  /*ffd0*/  IMAD.MOV.U32 R38, RZ, RZ, R174 ;  /* 0x000000ffff267224 */ /* 0x000fe400078e00ae */
.L_x_20404:
[----:B------:R-:W-:Y:S05]  /*ffe0*/  BSYNC B1 ;  /* 0x0000000000017941 */ /* 0x000fea0003800000 */
.L_x_20402:
        /* <DEDUP_REMOVED lines=16> */
.L_x_20408:
[----:B------:R-:W-:Y:S05]  /*100f0*/  BSYNC B2 ;  /* 0x0000000000027941 */ /* 0x000fea0003800000 */
.L_x_20407:
        /* <DEDUP_REMOVED lines=44> */
.L_x_20406:
[----:B------:R-:W-:Y:S05]  /*103c0*/  BSYNC B1 ;  /* 0x0000000000017941 */ /* 0x000fea0003800000 */
.L_x_20405:
        /* <DEDUP_REMOVED lines=9> */
.L_x_20401:
        /* <DEDUP_REMOVED lines=12> */
.L_x_20410:
[----:B------:R-:W-:Y:S02]  /*10520*/  IMAD.MOV.U32 R38, RZ, RZ, R174 ;  /* 0x000000ffff267224 */ /* 0x000fe400078e00ae */
.L_x_20411:
[----:B------:R-:W-:Y:S05]  /*10530*/  BSYNC B1 ;  /* 0x0000000000017941 */ /* 0x000fea0003800000 */
.L_x_20409:
        /* <DEDUP_REMOVED lines=16> */
.L_x_20415:
[----:B------:R-:W-:Y:S05]  /*10640*/  BSYNC B2 ;  /* 0x0000000000027941 */ /* 0x000fea0003800000 */
.L_x_20414:
        /* <DEDUP_REMOVED lines=44> */
.L_x_20413:
[----:B------:R-:W-:Y:S05]  /*10910*/  BSYNC B1 ;  /* 0x0000000000017941 */ /* 0x000fea0003800000 */
.L_x_20412:
        /* <DEDUP_REMOVED lines=12> */
.L_x_20416:
        /* <DEDUP_REMOVED lines=12> */
.L_x_20419:
[----:B------:R-:W-:Y:S02]  /*10aa0*/  MOV R38, R174 ;  /* 0x000000ae00267202 */ /* 0x000fe40000000f00 */
.L_x_20420:
[----:B------:R-:W-:Y:S05]  /*10ab0*/  BSYNC B1 ;  /* 0x0000000000017941 */ /* 0x000fea0003800000 */
.L_x_20418:
        /* <DEDUP_REMOVED lines=16> */
.L_x_20424:
[----:B------:R-:W-:Y:S05]  /*10bc0*/  BSYNC B2 ;  /* 0x0000000000027941 */ /* 0x000fea0003800000 */
.L_x_20423:
        /* <DEDUP_REMOVED lines=44> */
.L_x_20422:
[----:B------:R-:W-:Y:S05]  /*10e90*/  BSYNC B1 ;  /* 0x0000000000017941 */ /* 0x000fea0003800000 */
.L_x_20421:
        /* <DEDUP_REMOVED lines=9> */
.L_x_20417:
        /* <DEDUP_REMOVED lines=12> */
.L_x_20426:
[----:B------:R-:W-:Y:S02]  /*10ff0*/  MOV R38, R174 ;  /* 0x000000ae00267202 */ /* 0x000fe40000000f00 */
.L_x_20427:
[----:B------:R-:W-:Y:S05]  /*11000*/  BSYNC B1 ;  /* 0x0000000000017941 */ /* 0x000fea0003800000 */
.L_x_20425:
        /* <DEDUP_REMOVED lines=16> */
.L_x_20431:
[----:B------:R-:W-:Y:S05]  /*11110*/  BSYNC B2 ;  /* 0x0000000000027941 */ /* 0x000fea0003800000 */
.L_x_20430:
        /* <DEDUP_REMOVED lines=44> */
.L_x_20429:
[----:B------:R-:W-:Y:S05]  /*113e0*/  BSYNC B1 ;  /* 0x0000000000017941 */ /* 0x000fea0003800000 */
.L_x_20428:
        /* <DEDUP_REMOVED lines=13> */
.L_x_20432:
        /* <DEDUP_REMOVED lines=12> */
.L_x_20435:
[----:B------:R-:W-:Y:S02]  /*11580*/  IMAD.MOV.U32 R46, RZ, RZ, R174 ;  /* 0x000000ffff2e7224 */ /* 0x000fe400078e00ae */
.L_x_20436:
[----:B------:R-:W-:Y:S05]  /*11590*/  BSYNC B1 ;  /* 0x0000000000017941 */ /* 0x000fea0003800000 */
.L_x_20434:
        /* <DEDUP_REMOVED lines=18> */
.L_x_20440:
[----:B------:R-:W-:Y:S05]  /*116c0*/  BSYNC B2 ;  /* 0x0000000000027941 */ /* 0x000fea0003800000 */
.L_x_20439:
        /* <DEDUP_REMOVED lines=44> */
.L_x_20438:
[----:B------:R-:W-:Y:S05]  /*11990*/  BSYNC B1 ;  /* 0x0000000000017941 */ /* 0x000fea0003800000 */
.L_x_20437:
        /* <DEDUP_REMOVED lines=9> */
.L_x_20433:
[----:B------:R-:W-:Y:S01]  /*11a30*/  SEL R37, RZ, 0x10000, P4 ;  /* 0x00010000ff257807 */ /* 0x000fe20002000000 */
[----:B------:R-:W-:Y:S01]  /*11a40*/  IMAD.WIDE.U32 R40, R201, R211, c[0x0][0x188] ;  /* 0x00006200c9287625 */ /* 0x000fe200078e00d3 */
[----:B------:R-:W-:Y:S02]  /*11a50*/  SEL R44, RZ, 0x100, P3 ;  /* 0x00000100ff2c7807 */ /* 0x000fe40001800000 */
[C---:B------:R-:W-:Y:S02]  /*11a60*/  LOP3.LUT P4, RZ, R190.reuse, 0x4, RZ, 0xc0, !PT ;  /* 0x00000004beff7812 */ /* 0x040fe4000788c0ff */
[----:B------:R-:W-:Y:S01]  /*11a70*/  LOP3.LUT P3, RZ, R190, 0x2, RZ, 0xc0, !PT ;  /* 0x00000002beff7812 */ /* 0x000fe2000786c0ff */
[----:B------:R0:W-:Y:S01]  /*11a80*/  STG.E.128 [R40.64], R76 ;  /* 0x0000004c28007986 */ /* 0x0001e2000c101d06 */
[----:B------:R-:W-:Y:S02]  /*11a90*/  SEL R42, RZ, 0x1, P1 ;  /* 0x00000001ff2a7807 */ /* 0x000fe40000800000 */
[----:B------:R-:W-:Y:S01]  /*11aa0*/  SEL R39, RZ, 0x1000000, P5 ;  /* 0x01000000ff277807 */ /* 0x000fe20002800000 */
[----:B------:R0:W-:Y:S01]  /*11ab0*/  STG.E.128 [R40.64+0x10], R72 ;  /* 0x0000104828007986 */ /* 0x0001e2000c101d06 */
[----:B------:R-:W-:Y:S01]  /*11ac0*/  SEL R38, RZ, 0x1, P3 ;  /* 0x00000001ff267807 */ /* 0x000fe20001800000 */
[----:B------:R-:W-:Y:S01]  /*11ad0*/  IMAD.WIDE.U32 R42, R42, 0x1000000, RZ ;  /* 0x010000002a2a7825 */ /* 0x000fe200078e00ff */
[----:B------:R-:W-:-:S02]  /*11ae0*/  SEL R36, RZ, 0x1, P4 ;  /* 0x00000001ff247807 */ /* 0x000fc40002000000 */
[----:B------:R-:W-:Y:S01]  /*11af0*/  LOP3.LUT R44, R44, R39, R37, 0xfe, !PT ;  /* 0x000000272c2c7212 */ /* 0x000fe200078efe25 */
[----:B------:R-:W-:Y:S01]  /*11b00*/  IMAD.WIDE.U32 R38, R38, 0x10000, RZ ;  /* 0x0001000026267825 */ /* 0x000fe200078e00ff */
[----:B------:R-:W-:Y:S02]  /*11b10*/  SEL R45, RZ, 0x1, P2 ;  /* 0x00000001ff2d7807 */ /* 0x000fe40001000000 */
[----:B------:R-:W-:Y:S01]  /*11b20*/  LOP3.LUT P5, RZ, R190, 0x8, RZ, 0xc0, !PT ;  /* 0x00000008beff7812 */ /* 0x000fe200078ac0ff */
[----:B------:R-:W-:Y:S01]  /*11b30*/  IMAD.WIDE.U32 R36, R36, 0x100, RZ ;  /* 0x0000010024247825 */ /* 0x000fe200078e00ff */
[----:B------:R-:W-:Y:S02]  /*11b40*/  LOP3.LUT R45, R43, R44, R45, 0xfe, !PT ;  /* 0x0000002c2b2d7212 */ /* 0x000fe400078efe2d */
[----:B------:R-:W-:Y:S02]  /*11b50*/  SEL R43, RZ, 0x1, P5 ;  /* 0x00000001ff2b7807 */ /* 0x000fe40002800000 */
[----:B------:R-:W-:-:S02]  /*11b60*/  LOP3.LUT R42, R36, R42, R38, 0xfe, !PT ;  /* 0x0000002a242a7212 */ /* 0x000fc400078efe26 */
[----:B------:R-:W-:Y:S01]  /*11b70*/  LOP3.LUT R37, R37, R45, R39, 0xfe, !PT ;  /* 0x0000002d25257212 */ /* 0x000fe200078efe27 */
[----:B------:R-:W-:Y:S01]  /*11b80*/  IMAD.WIDE.U32 R38, R201, R206, c[0x0][0x190] ;  /* 0x00006400c9267625 */ /* 0x000fe200078e00ce */
        /* <DEDUP_REMOVED lines=27> */
.L_x_20441:
        /* <DEDUP_REMOVED lines=16> */
.L_x_20443:
[----:B-1----:R-:W-:Y:S02]  /*11e40*/  IMAD.MOV.U32 R49, RZ, RZ, R174 ;  /* 0x000000ffff317224 */ /* 0x002fe400078e00ae */
.L_x_20444:
[----:B------:R-:W-:Y:S05]  /*11e50*/  BSYNC B1 ;  /* 0x0000000000017941 */ /* 0x000fea0003800000 */
.L_x_20442:
        /* <DEDUP_REMOVED lines=16> */
.L_x_20448:
[----:B------:R-:W-:Y:S05]  /*11f60*/  BSYNC B2 ;  /* 0x0000000000027941 */ /* 0x000fea0003800000 */
.L_x_20447:
        /* <DEDUP_REMOVED lines=44> */
.L_x_20446:
[----:B------:R-:W-:Y:S05]  /*12230*/  BSYNC B1 ;  /* 0x0000000000017941 */ /* 0x000fea0003800000 */
.L_x_20445:
        /* <DEDUP_REMOVED lines=12> */
[----:B------:R-:W-:Y:S02]  /*12300*/  IMAD.MOV.U32 R41, RZ, RZ, R40 ;  /* 0x000000ffff297224 */ /* 0x000fe400078e0028 */
[----:B------:R-:W-:Y:S01]  /*12310*/  FADD.FTZ R68, R100, R68 ;  /* 0x0000004464447221 */ /* 0x000fe20000010000 */
[----:B------:R-:W-:Y:S05]  /*12320*/  BRA `(.L_x_20450) ;  /* 0x0000055000007947 */ /* 0x000fea0003800000 */
.L_x_20449:
        /* <DEDUP_REMOVED lines=12> */
.L_x_20452:
[----:B------:R-:W-:Y:S02]  /*123f0*/  IMAD.MOV.U32 R48, RZ, RZ, R174 ;  /* 0x000000ffff307224 */ /* 0x000fe400078e00ae */
.L_x_20453:
[----:B------:R-:W-:Y:S05]  /*12400*/  BSYNC B1 ;  /* 0x0000000000017941 */ /* 0x000fea0003800000 */
.L_x_20451:
        /* <DEDUP_REMOVED lines=16> */
.L_x_20457:
[----:B------:R-:W-:Y:S05]  /*12510*/  BSYNC B2 ;  /* 0x0000000000027941 */ /* 0x000fea0003800000 */
.L_x_20456:
        /* <DEDUP_REMOVED lines=44> */
.L_x_20455:
[----:B------:R-:W-:Y:S05]  /*127e0*/  BSYNC B1 ;  /* 0x0000000000017941 */ /* 0x000fea0003800000 */
.L_x_20454:
        /* <DEDUP_REMOVED lines=9> */
.L_x_20450:
        /* <DEDUP_REMOVED lines=12> */
.L_x_20459:
[----:B------:R-:W-:Y:S02]  /*12940*/  IMAD.MOV.U32 R48, RZ, RZ, R174 ;  /* 0x000000ffff307224 */ /* 0x000fe400078e00ae */
.L_x_20460:
[----:B------:R-:W-:Y:S05]  /*12950*/  BSYNC B1 ;  /* 0x0000000000017941 */ /* 0x000fea0003800000 */
.L_x_20458:
        /* <DEDUP_REMOVED lines=16> */
.L_x_20464:
[----:B------:R-:W-:Y:S05]  /*12a60*/  BSYNC B2 ;  /* 0x0000000000027941 */ /* 0x000fea0003800000 */
.L_x_20463:
        /* <DEDUP_REMOVED lines=44> */
.L_x_20462:
[----:B------:R-:W-:Y:S05]  /*12d30*/  BSYNC B1 ;  /* 0x0000000000017941 */ /* 0x000fea0003800000 */
.L_x_20461:
        /* <DEDUP_REMOVED lines=14> */
.L_x_20465:
        /* <DEDUP_REMOVED lines=12> */
.L_x_20468:
[----:B------:R-:W-:Y:S02]  /*12ee0*/  IMAD.MOV.U32 R48, RZ, RZ, R174 ;  /* 0x000000ffff307224 */ /* 0x000fe400078e00ae */
.L_x_20469:
[----:B------:R-:W-:Y:S05]  /*12ef0*/  BSYNC B1 ;  /* 0x0000000000017941 */ /* 0x000fea0003800000 */
.L_x_20467:
        /* <DEDUP_REMOVED lines=16> */
.L_x_20473:
[----:B------:R-:W-:Y:S05]  /*13000*/  BSYNC B2 ;  /* 0x0000000000027941 */ /* 0x000fea0003800000 */
.L_x_20472:
        /* <DEDUP_REMOVED lines=44> */
.L_x_20471:
[----:B------:R-:W-:Y:S05]  /*132d0*/  BSYNC B1 ;  /* 0x0000000000017941 */ /* 0x000fea0003800000 */
.L_x_20470:
        /* <DEDUP_REMOVED lines=9> */
.L_x_20466:
        /* <DEDUP_REMOVED lines=12> */
.L_x_20475:
[----:B------:R-:W-:Y:S02]  /*13430*/  IMAD.MOV.U32 R48, RZ, RZ, R174 ;  /* 0x000000ffff307224 */ /* 0x000fe400078e00ae */
.L_x_20476:
[----:B------:R-:W-:Y:S05]  /*13440*/  BSYNC B1 ;  /* 0x0000000000017941 */ /* 0x000fea0003800000 */
.L_x_20474:
        /* <DEDUP_REMOVED lines=16> */
.L_x_20480:
[----:B------:R-:W-:Y:S05]  /*13550*/  BSYNC B2 ;  /* 0x0000000000027941 */ /* 0x000fea0003800000 */
.L_x_20479:
        /* <DEDUP_REMOVED lines=44> */
.L_x_20478:
[----:B------:R-:W-:Y:S05]  /*13820*/  BSYNC B1 ;  /* 0x0000000000017941 */ /* 0x000fea0003800000 */
.L_x_20477:
        /* <DEDUP_REMOVED lines=14> */
.L_x_20481:
        /* <DEDUP_REMOVED lines=12> */
.L_x_20484:
[----:B------:R-:W-:Y:S02]  /*139d0*/  IMAD.MOV.U32 R48, RZ, RZ, R174 ;  /* 0x000000ffff307224 */ /* 0x000fe400078e00ae */
.L_x_20485:
[----:B------:R-:W-:Y:S05]  /*139e0*/  BSYNC B1 ;  /* 0x0000000000017941 */ /* 0x000fea0003800000 */
.L_x_20483:
        /* <DEDUP_REMOVED lines=16> */
.L_x_20489:
[----:B------:R-:W-:Y:S05]  /*13af0*/  BSYNC B2 ;  /* 0x0000000000027941 */ /* 0x000fea0003800000 */
.L_x_20488:
        /* <DEDUP_REMOVED lines=44> */
.L_x_20487:
[----:B------:R-:W-:Y:S05]  /*13dc0*/  BSYNC B1 ;  /* 0x0000000000017941 */ /* 0x000fea0003800000 */
.L_x_20486:
        /* <DEDUP_REMOVED lines=9> */
.L_x_20482:
        /* <DEDUP_REMOVED lines=12> */
.L_x_20491:
[----:B------:R-:W-:Y:S02]  /*13f20*/  IMAD.MOV.U32 R48, RZ, RZ, R174 ;  /* 0x000000ffff307224 */ /* 0x000fe400078e00ae */
.L_x_20492:
[----:B------:R-:W-:Y:S05]  /*13f30*/  BSYNC B1 ;  /* 0x0000000000017941 */ /* 0x000fea0003800000 */
.L_x_20490:
        /* <DEDUP_REMOVED lines=16> */
.L_x_20496:
[----:B------:R-:W-:Y:S05]  /*14040*/  BSYNC B2 ;  /* 0x0000000000027941 */ /* 0x000fea0003800000 */
.L_x_20495:
        /* <DEDUP_REMOVED lines=44> */
.L_x_20494:
[----:B------:R-:W-:Y:S05]  /*14310*/  BSYNC B1 ;  /* 0x0000000000017941 */ /* 0x000fea0003800000 */
.L_x_20493:
        /* <DEDUP_REMOVED lines=12> */
.L_x_20497:
        /* <DEDUP_REMOVED lines=12> */
.L_x_20500:
[----:B------:R-:W-:Y:S02]  /*144a0*/  IMAD.MOV.U32 R46, RZ, RZ, R174 ;  /* 0x000000ffff2e7224 */ /* 0x000fe400078e00ae */
.L_x_20501:
[----:B------:R-:W-:Y:S05]  /*144b0*/  BSYNC B1 ;  /* 0x0000000000017941 */ /* 0x000fea0003800000 */
.L_x_20499:
        /* <DEDUP_REMOVED lines=16> */
.L_x_20505:
[----:B------:R-:W-:Y:S05]  /*145c0*/  BSYNC B2 ;  /* 0x0000000000027941 */ /* 0x000fea0003800000 */
.L_x_20504:
        /* <DEDUP_REMOVED lines=44> */
.L_x_20503:
[----:B------:R-:W-:Y:S05]  /*14890*/  BSYNC B1 ;  /* 0x0000000000017941 */ /* 0x000fea0003800000 */
.L_x_20502:
        /* <DEDUP_REMOVED lines=9> */
.L_x_20498:
        /* <DEDUP_REMOVED lines=12> */
.L_x_20507:
[----:B------:R-:W-:Y:S02]  /*149f0*/  IMAD.MOV.U32 R46, RZ, RZ, R174 ;  /* 0x000000ffff2e7224 */ /* 0x000fe400078e00ae */
.L_x_20508:
[----:B------:R-:W-:Y:S05]  /*14a00*/  BSYNC B1 ;  /* 0x0000000000017941 */ /* 0x000fea0003800000 */
.L_x_20506:
        /* <DEDUP_REMOVED lines=16> */
.L_x_20512:
[----:B------:R-:W-:Y:S05]  /*14b10*/  BSYNC B2 ;  /* 0x0000000000027941 */ /* 0x000fea0003800000 */
.L_x_20511:
        /* <DEDUP_REMOVED lines=44> */
.L_x_20510:
[----:B------:R-:W-:Y:S05]  /*14de0*/  BSYNC B1 ;  /* 0x0000000000017941 */ /* 0x000fea0003800000 */
.L_x_20509:
        /* <DEDUP_REMOVED lines=12> */
.L_x_20513:
        /* <DEDUP_REMOVED lines=12> */
.L_x_20516:
[----:B------:R-:W-:Y:S02]  /*14f70*/  IMAD.MOV.U32 R46, RZ, RZ, R174 ;  /* 0x000000ffff2e7224 */ /* 0x000fe400078e00ae */
.L_x_20517:
[----:B------:R-:W-:Y:S05]  /*14f80*/  BSYNC B1 ;  /* 0x0000000000017941 */ /* 0x000fea0003800000 */
.L_x_20515:
        /* <DEDUP_REMOVED lines=16> */
.L_x_20521:
[----:B------:R-:W-:Y:S05]  /*15090*/  BSYNC B2 ;  /* 0x0000000000027941 */ /* 0x000fea0003800000 */
.L_x_20520:
        /* <DEDUP_REMOVED lines=44> */
.L_x_20519:
[----:B------:R-:W-:Y:S05]  /*15360*/  BSYNC B1 ;  /* 0x0000000000017941 */ /* 0x000fea0003800000 */
.L_x_20518:
        /* <DEDUP_REMOVED lines=9> */
.L_x_20514:
        /* <DEDUP_REMOVED lines=12> */
.L_x_20523:
[----:B------:R-:W-:Y:S02]  /*154c0*/  IMAD.MOV.U32 R46, RZ, RZ, R174 ;  /* 0x000000ffff2e7224 */ /* 0x000fe400078e00ae */
.L_x_20524:
[----:B------:R-:W-:Y:S05]  /*154d0*/  BSYNC B1 ;  /* 0x0000000000017941 */ /* 0x000fea0003800000 */
.L_x_20522:
        /* <DEDUP_REMOVED lines=16> */
.L_x_20528:
[----:B------:R-:W-:Y:S05]  /*155e0*/  BSYNC B2 ;  /* 0x0000000000027941 */ /* 0x000fea0003800000 */
.L_x_20527:
        /* <DEDUP_REMOVED lines=44> */
.L_x_20526:
[----:B------:R-:W-:Y:S05]  /*158b0*/  BSYNC B1 ;  /* 0x0000000000017941 */ /* 0x000fea0003800000 */
.L_x_20525:
        /* <DEDUP_REMOVED lines=12> */
.L_x_20529:
        /* <DEDUP_REMOVED lines=12> */
.L_x_20532:
[----:B------:R-:W-:Y:S02]  /*15a40*/  IMAD.MOV.U32 R38, RZ, RZ, R174 ;  /* 0x000000ffff267224 */ /* 0x000fe400078e00ae */
.L_x_20533:
[----:B------:R-:W-:Y:S05]  /*15a50*/  BSYNC B1 ;  /* 0x0000000000017941 */ /* 0x000fea0003800000 */
.L_x_20531:
        /* <DEDUP_REMOVED lines=16> */
.L_x_20537:
[----:B------:R-:W-:Y:S05]  /*15b60*/  BSYNC B2 ;  /* 0x0000000000027941 */ /* 0x000fea0003800000 */
.L_x_20536:
        /* <DEDUP_REMOVED lines=44> */
.L_x_20535:
[----:B------:R-:W-:Y:S05]  /*15e30*/  BSYNC B1 ;  /* 0x0000000000017941 */ /* 0x000fea0003800000 */
.L_x_20534:
        /* <DEDUP_REMOVED lines=9> */
.L_x_20530:
        /* <DEDUP_REMOVED lines=12> */
.L_x_20539:
[----:B------:R-:W-:Y:S02]  /*15f90*/  IMAD.MOV.U32 R38, RZ, RZ, R174 ;  /* 0x000000ffff267224 */ /* 0x000fe400078e00ae */
.L_x_20540:
[----:B------:R-:W-:Y:S05]  /*15fa0*/  BSYNC B1 ;  /* 0x0000000000017941 */ /* 0x000fea0003800000 */
.L_x_20538:
        /* <DEDUP_REMOVED lines=16> */
.L_x_20544:
[----:B------:R-:W-:Y:S05]  /*160b0*/  BSYNC B2 ;  /* 0x0000000000027941 */ /* 0x000fea0003800000 */
.L_x_20543:
        /* <DEDUP_REMOVED lines=44> */
.L_x_20542:
[----:B------:R-:W-:Y:S05]  /*16380*/  BSYNC B1 ;  /* 0x0000000000017941 */ /* 0x000fea0003800000 */
.L_x_20541:
        /* <DEDUP_REMOVED lines=12> */
.L_x_20545:
        /* <DEDUP_REMOVED lines=12> */
.L_x_20548:
[----:B------:R-:W-:Y:S02]  /*16510*/  IMAD.MOV.U32 R38, RZ, RZ, R174 ;  /* 0x000000ffff267224 */ /* 0x000fe400078e00ae */
.L_x_20549:
[----:B------:R-:W-:Y:S05]  /*16520*/  BSYNC B1 ;  /* 0x0000000000017941 */ /* 0x000fea0003800000 */
.L_x_20547:
        /* <DEDUP_REMOVED lines=16> */
.L_x_20553:
[----:B------:R-:W-:Y:S05]  /*16630*/  BSYNC B2 ;  /* 0x0000000000027941 */ /* 0x000fea0003800000 */
.L_x_20552:
        /* <DEDUP_REMOVED lines=44> */
.L_x_20551:
[----:B------:R-:W-:Y:S05]  /*16900*/  BSYNC B1 ;  /* 0x0000000000017941 */ /* 0x000fea0003800000 */
.L_x_20550:
        /* <DEDUP_REMOVED lines=9> */
.L_x_20546:
        /* <DEDUP_REMOVED lines=12> */
.L_x_20555:
[----:B------:R-:W-:Y:S02]  /*16a60*/  IMAD.MOV.U32 R38, RZ, RZ, R174 ;  /* 0x000000ffff267224 */ /* 0x000fe400078e00ae */
.L_x_20556:
[----:B------:R-:W-:Y:S05]  /*16a70*/  BSYNC B1 ;  /* 0x0000000000017941 */ /* 0x000fea0003800000 */
.L_x_20554:
        /* <DEDUP_REMOVED lines=16> */
.L_x_20560:
[----:B------:R-:W-:Y:S05]  /*16b80*/  BSYNC B2 ;  /* 0x0000000000027941 */ /* 0x000fea0003800000 */
.L_x_20559:
        /* <DEDUP_REMOVED lines=44> */
.L_x_20558:
[----:B------:R-:W-:Y:S05]  /*16e50*/  BSYNC B1 ;  /* 0x0000000000017941 */ /* 0x000fea0003800000 */
.L_x_20557:
        /* <DEDUP_REMOVED lines=13> */
.L_x_20561:
        /* <DEDUP_REMOVED lines=12> */
.L_x_20564:
[----:B------:R-:W-:Y:S02]  /*16ff0*/  IMAD.MOV.U32 R44, RZ, RZ, R174 ;  /* 0x000000ffff2c7224 */ /* 0x000fe400078e00ae */
.L_x_20565:
[----:B------:R-:W-:Y:S05]  /*17000*/  BSYNC B1 ;  /* 0x0000000000017941 */ /* 0x000fea0003800000 */
.L_x_20563:
        /* <DEDUP_REMOVED lines=18> */
.L_x_20569:
[----:B------:R-:W-:Y:S05]  /*17130*/  BSYNC B2 ;  /* 0x0000000000027941 */ /* 0x000fea0003800000 */
.L_x_20568:
        /* <DEDUP_REMOVED lines=44> */
.L_x_20567:
[----:B------:R-:W-:Y:S05]  /*17400*/  BSYNC B1 ;  /* 0x0000000000017941 */ /* 0x000fea0003800000 */
.L_x_20566:
        /* <DEDUP_REMOVED lines=9> */
.L_x_20562:
        /* <DEDUP_REMOVED lines=49> */
.L_x_20570:
        /* <DEDUP_REMOVED lines=16> */
.L_x_20572:
[----:B-1----:R-:W-:Y:S02]  /*178b0*/  MOV R49, R174 ;  /* 0x000000ae00317202 */ /* 0x002fe40000000f00 */
.L_x_20573:
[----:B------:R-:W-:Y:S05]  /*178c0*/  BSYNC B1 ;  /* 0x0000000000017941 */ /* 0x000fea0003800000 */
.L_x_20571:
        /* <DEDUP_REMOVED lines=16> */
.L_x_20577:
[----:B------:R-:W-:Y:S05]  /*179d0*/  BSYNC B2 ;  /* 0x0000000000027941 */ /* 0x000fea0003800000 */
.L_x_20576:
        /* <DEDUP_REMOVED lines=44> */
.L_x_20575:
[----:B------:R-:W-:Y:S05]  /*17ca0*/  BSYNC B1 ;  /* 0x0000000000017941 */ /* 0x000fea0003800000 */
.L_x_20574:
        /* <DEDUP_REMOVED lines=15> */
.L_x_20578:
        /* <DEDUP_REMOVED lines=12> */
.L_x_20581:
[----:B------:R-:W-:Y:S02]  /*17e60*/  IMAD.MOV.U32 R48, RZ, RZ, R174 ;  /* 0x000000ffff307224 */ /* 0x000fe400078e00ae */
.L_x_20582:
[----:B------:R-:W-:Y:S05]  /*17e70*/  BSYNC B1 ;  /* 0x0000000000017941 */ /* 0x000fea0003800000 */
.L_x_20580:
        /* <DEDUP_REMOVED lines=16> */
.L_x_20586:
[----:B------:R-:W-:Y:S05]  /*17f80*/  BSYNC B2 ;  /* 0x0000000000027941 */ /* 0x000fea0003800000 */
.L_x_20585:
        /* <DEDUP_REMOVED lines=44> */
.L_x_20584:
[----:B------:R-:W-:Y:S05]  /*18250*/  BSYNC B1 ;  /* 0x0000000000017941 */ /* 0x000fea0003800000 */
.L_x_20583:
        /* <DEDUP_REMOVED lines=9> */
.L_x_20579:
        /* <DEDUP_REMOVED lines=12> */
.L_x_20588:
[----:B------:R-:W-:Y:S02]  /*183b0*/  IMAD.MOV.U32 R48, RZ, RZ, R174 ;  /* 0x000000ffff307224 */ /* 0x000fe400078e00ae */
.L_x_20589:
[----:B------:R-:W-:Y:S05]  /*183c0*/  BSYNC B1 ;  /* 0x0000000000017941 */ /* 0x000fea0003800000 */
.L_x_20587:
        /* <DEDUP_REMOVED lines=16> */
.L_x_20593:
[----:B------:R-:W-:Y:S05]  /*184d0*/  BSYNC B2 ;  /* 0x0000000000027941 */ /* 0x000fea0003800000 */
.L_x_20592:
        /* <DEDUP_REMOVED lines=44> */
.L_x_20591:
[----:B------:R-:W-:Y:S05]  /*187a0*/  BSYNC B1 ;  /* 0x0000000000017941 */ /* 0x000fea0003800000 */
.L_x_20590:
        /* <DEDUP_REMOVED lines=14> */
.L_x_20594:
        /* <DEDUP_REMOVED lines=12> */
.L_x_20597:
[----:B------:R-:W-:Y:S02]  /*18950*/  IMAD.MOV.U32 R48, RZ, RZ, R174 ;  /* 0x000000ffff307224 */ /* 0x000fe400078e00ae */
.L_x_20598:
[----:B------:R-:W-:Y:S05]  /*18960*/  BSYNC B1 ;  /* 0x0000000000017941 */ /* 0x000fea0003800000 */
.L_x_20596:
        /* <DEDUP_REMOVED lines=16> */
.L_x_20602:
[----:B------:R-:W-:Y:S05]  /*18a70*/  BSYNC B2 ;  /* 0x0000000000027941 */ /* 0x000fea0003800000 */
.L_x_20601:
[----:B------:R-:W-:Y:S01]  /*18a80*/  IMAD.HI.U32 R36, R176, -0x326172a9, RZ ;  /* 0xcd9e8d57b0247827 */ /* 0x000fe200078e00ff */
[----:B------:R-:W-:-:S03]  /*18a90*/  LOP3.LUT R40, R40, UR5, R171, 0x96, !PT ;  /* 0x0000000528287c12 */ /* 0x000fc6000f8e96ab */
[----:B------:R-:W-:Y:S01]  /*18aa0*/  IMAD R43, R176, -0x326172a9, RZ ;  /* 0xcd9e8d57b02b7824 */ /* 0x000fe200078e02ff */
[----:B------:R-:W-:Y:S01]  /*18ab0*/  LOP3.LUT R36, R36, UR4, R173, 0x96, !PT ;  /* 0x0000000424247c12 */ /* 0x000fe2000f8e96ad */
[----:B------:R-:W-:-:S04]  /*18ac0*/  IMAD.WIDE.U32 R40, R40, -0x326172a9, RZ ;  /* 0xcd9e8d5728287825 */ /* 0x000fc800078e00ff */
[----:B------:R-:W-:Y:S01]  /*18ad0*/  IMAD R47, R175, -0x2daee0ad, RZ ;  /* 0xd2511f53af2f7824 */ /* 0x000fe200078e02ff */
[----:B------:R-:W-:Y:S01]  /*18ae0*/  LOP3.LUT R43, R41, UR9, R43, 0x96, !PT ;  /* 0x00000009292b7c12 */ /* 0x000fe2000f8e962b */
[----:B------:R-:W-:Y:S01]  /*18af0*/  IMAD.WIDE.U32 R44, R36, -0x2daee0ad, RZ ;  /* 0xd2511f53242c7825 */ /* 0x000fe200078e00ff */
[----:B------:R-:W-:-:S04]  /*18b00*/  HFMA2.MMA R36, -RZ, RZ, 0, 0 ;  /* 0x00000000ff247435 */ /* 0x000fc800000001ff */
        /* <DEDUP_REMOVED lines=35> */
.L_x_20600:
[----:B------:R-:W-:Y:S05]  /*18d40*/  BSYNC B1 ;  /* 0x0000000000017941 */ /* 0x000fea0003800000 */
.L_x_20599:
        /* <DEDUP_REMOVED lines=9> */
.L_x_20595:
        /* <DEDUP_REMOVED lines=12> */
.L_x_20604:
[----:B------:R-:W-:Y:S02]  /*18ea0*/  IMAD.MOV.U32 R48, RZ, RZ, R174 ;  /* 0x000000ffff307224 */ /* 0x000fe400078e00ae */
.L_x_20605:
[----:B------:R-:W-:Y:S05]  /*18eb0*/  BSYNC B1 ;  /* 0x0000000000017941 */ /* 0x000fea0003800000 */
.L_x_20603:
        /* <DEDUP_REMOVED lines=16> */
.L_x_20609:
[----:B------:R-:W-:Y:S05]  /*18fc0*/  BSYNC B2 ;  /* 0x0000000000027941 */ /* 0x000fea0003800000 */
.L_x_20608:
        /* <DEDUP_REMOVED lines=44> */
.L_x_20607:
[----:B------:R-:W-:Y:S05]  /*19290*/  BSYNC B1 ;  /* 0x0000000000017941 */ /* 0x000fea0003800000 */
.L_x_20606:
        /* <DEDUP_REMOVED lines=14> */
.L_x_20610:
        /* <DEDUP_REMOVED lines=12> */
.L_x_20613:
[----:B------:R-:W-:Y:S02]  /*19440*/  IMAD.MOV.U32 R48, RZ, RZ, R174 ;  /* 0x000000ffff307224 */ /* 0x000fe400078e00ae */
.L_x_20614:
[----:B------:R-:W-:Y:S05]  /*19450*/  BSYNC B1 ;  /* 0x0000000000017941 */ /* 0x000fea0003800000 */
.L_x_20612:
        /* <DEDUP_REMOVED lines=16> */
.L_x_20618:
[----:B------:R-:W-:Y:S05]  /*19560*/  BSYNC B2 ;  /* 0x0000000000027941 */ /* 0x000fea0003800000 */
.L_x_20617:
        /* <DEDUP_REMOVED lines=44> */
.L_x_20616:
[----:B------:R-:W-:Y:S05]  /*19830*/  BSYNC B1 ;  /* 0x0000000000017941 */ /* 0x000fea0003800000 */
.L_x_20615:
        /* <DEDUP_REMOVED lines=9> */
.L_x_20611:
        /* <DEDUP_REMOVED lines=12> */
.L_x_20620:
[----:B------:R-:W-:Y:S02]  /*19990*/  IMAD.MOV.U32 R48, RZ, RZ, R174 ;  /* 0x000000ffff307224 */ /* 0x000fe400078e00ae */
.L_x_20621:
[----:B------:R-:W-:Y:S05]  /*199a0*/  BSYNC B1 ;  /* 0x0000000000017941 */ /* 0x000fea0003800000 */
.L_x_20619:
        /* <DEDUP_REMOVED lines=16> */
.L_x_20625:
[----:B------:R-:W-:Y:S05]  /*19ab0*/  BSYNC B2 ;  /* 0x0000000000027941 */ /* 0x000fea0003800000 */
.L_x_20624:
        /* <DEDUP_REMOVED lines=44> */
.L_x_20623:
[----:B------:R-:W-:Y:S05]  /*19d80*/  BSYNC B1 ;  /* 0x0000000000017941 */ /* 0x000fea0003800000 */
.L_x_20622:
        /* <DEDUP_REMOVED lines=12> */
.L_x_20626:
        /* <DEDUP_REMOVED lines=12> */
.L_x_20629:
[----:B------:R-:W-:Y:S02]  /*19f10*/  IMAD.MOV.U32 R46, RZ, RZ, R174 ;  /* 0x000000ffff2e7224 */ /* 0x000fe400078e00ae */
.L_x_20630:
[----:B------:R-:W-:Y:S05]  /*19f20*/  BSYNC B1 ;  /* 0x0000000000017941 */ /* 0x000fea0003800000 */
.L_x_20628:
        /* <DEDUP_REMOVED lines=16> */
.L_x_20634:
[----:B------:R-:W-:Y:S05]  /*1a030*/  BSYNC B2 ;  /* 0x0000000000027941 */ /* 0x000fea0003800000 */
.L_x_20633:
        /* <DEDUP_REMOVED lines=44> */
.L_x_20632:
[----:B------:R-:W-:Y:S05]  /*1a300*/  BSYNC B1 ;  /* 0x0000000000017941 */ /* 0x000fea0003800000 */
.L_x_20631:
        /* <DEDUP_REMOVED lines=9> */
.L_x_20627:
        /* <DEDUP_REMOVED lines=12> */
.L_x_20636:
[----:B------:R-:W-:Y:S02]  /*1a460*/  IMAD.MOV.U32 R46, RZ, RZ, R174 ;  /* 0x000000ffff2e7224 */ /* 0x000fe400078e00ae */
.L_x_20637:
[----:B------:R-:W-:Y:S05]  /*1a470*/  BSYNC B1 ;  /* 0x0000000000017941 */ /* 0x000fea0003800000 */
.L_x_20635:
        /* <DEDUP_REMOVED lines=16> */
.L_x_20641:
[----:B------:R-:W-:Y:S05]  /*1a580*/  BSYNC B2 ;  /* 0x0000000000027941 */ /* 0x000fea0003800000 */
.L_x_20640:
        /* <DEDUP_REMOVED lines=44> */
.L_x_20639:
[----:B------:R-:W-:Y:S05]  /*1a850*/  BSYNC B1 ;  /* 0x0000000000017941 */ /* 0x000fea0003800000 */
.L_x_20638:
        /* <DEDUP_REMOVED lines=12> */
.L_x_20642:
        /* <DEDUP_REMOVED lines=12> */
.L_x_20645:
[----:B------:R-:W-:Y:S02]  /*1a9e0*/  MOV R46, R174 ;  /* 0x000000ae002e7202 */ /* 0x000fe40000000f00 */
.L_x_20646:
[----:B------:R-:W-:Y:S05]  /*1a9f0*/  BSYNC B1 ;  /* 0x0000000000017941 */ /* 0x000fea0003800000 */
.L_x_20644:
        /* <DEDUP_REMOVED lines=16> */
.L_x_20650:
[----:B------:R-:W-:Y:S05]  /*1ab00*/  BSYNC B2 ;  /* 0x0000000000027941 */ /* 0x000fea0003800000 */
.L_x_20649:
        /* <DEDUP_REMOVED lines=44> */
.L_x_20648:
[----:B------:R-:W-:Y:S05]  /*1add0*/  BSYNC B1 ;  /* 0x0000000000017941 */ /* 0x000fea0003800000 */
.L_x_20647:
        /* <DEDUP_REMOVED lines=9> */
.L_x_20643:
        /* <DEDUP_REMOVED lines=12> */
.L_x_20652:
[----:B------:R-:W-:Y:S02]  /*1af30*/  MOV R46, R174 ;  /* 0x000000ae002e7202 */ /* 0x000fe40000000f00 */
.L_x_20653:
[----:B------:R-:W-:Y:S05]  /*1af40*/  BSYNC B1 ;  /* 0x0000000000017941 */ /* 0x000fea0003800000 */
.L_x_20651:
        /* <DEDUP_REMOVED lines=16> */
.L_x_20657:
[----:B------:R-:W-:Y:S05]  /*1b050*/  BSYNC B2 ;  /* 0x0000000000027941 */ /* 0x000fea0003800000 */
.L_x_20656:
        /* <DEDUP_REMOVED lines=44> */
.L_x_20655:
[----:B------:R-:W-:Y:S05]  /*1b320*/  BSYNC B1 ;  /* 0x0000000000017941 */ /* 0x000fea0003800000 */
.L_x_20654:
        /* <DEDUP_REMOVED lines=12> */
.L_x_20658:
        /* <DEDUP_REMOVED lines=12> */
.L_x_20661:
[----:B------:R-:W-:Y:S02]  /*1b4b0*/  IMAD.MOV.U32 R38, RZ, RZ, R174 ;  /* 0x000000ffff267224 */ /* 0x000fe400078e00ae */
.L_x_20662:
[----:B------:R-:W-:Y:S05]  /*1b4c0*/  BSYNC B1 ;  /* 0x0000000000017941 */ /* 0x000fea0003800000 */
.L_x_20660:
        /* <DEDUP_REMOVED lines=16> */
.L_x_20666:
[----:B------:R-:W-:Y:S05]  /*1b5d0*/  BSYNC B2 ;  /* 0x0000000000027941 */ /* 0x000fea0003800000 */
.L_x_20665:
        /* <DEDUP_REMOVED lines=44> */
.L_x_20664:
[----:B------:R-:W-:Y:S05]  /*1b8a0*/  BSYNC B1 ;  /* 0x0000000000017941 */ /* 0x000fea0003800000 */
.L_x_20663:
        /* <DEDUP_REMOVED lines=9> */
.L_x_20659:
        /* <DEDUP_REMOVED lines=12> */
.L_x_20668:
[----:B------:R-:W-:Y:S02]  /*1ba00*/  IMAD.MOV.U32 R38, RZ, RZ, R174 ;  /* 0x000000ffff267224 */ /* 0x000fe400078e00ae */
.L_x_20669:
[----:B------:R-:W-:Y:S05]  /*1ba10*/  BSYNC B1 ;  /* 0x0000000000017941 */ /* 0x000fea0003800000 */
.L_x_20667:
        /* <DEDUP_REMOVED lines=16> */
.L_x_20673:
[----:B------:R-:W-:Y:S05]  /*1bb20*/  BSYNC B2 ;  /* 0x0000000000027941 */ /* 0x000fea0003800000 */
.L_x_20672:
        /* <DEDUP_REMOVED lines=44> */
.L_x_20671:
[----:B------:R-:W-:Y:S05]  /*1bdf0*/  BSYNC B1 ;  /* 0x0000000000017941 */ /* 0x000fea0003800000 */
.L_x_20670:
        /* <DEDUP_REMOVED lines=12> */
.L_x_20674:
        /* <DEDUP_REMOVED lines=12> */
.L_x_20677:
[----:B------:R-:W-:Y:S02]  /*1bf80*/  IMAD.MOV.U32 R38, RZ, RZ, R174 ;  /* 0x000000ffff267224 */ /* 0x000fe400078e00ae */
.L_x_20678:
[----:B------:R-:W-:Y:S05]  /*1bf90*/  BSYNC B1 ;  /* 0x0000000000017941 */ /* 0x000fea0003800000 */
.L_x_20676:
        /* <DEDUP_REMOVED lines=16> */
.L_x_20682:
[----:B------:R-:W-:Y:S05]  /*1c0a0*/  BSYNC B2 ;  /* 0x0000000000027941 */ /* 0x000fea0003800000 */
.L_x_20681:
        /* <DEDUP_REMOVED lines=44> */
.L_x_20680:
[----:B------:R-:W-:Y:S05]  /*1c370*/  BSYNC B1 ;  /* 0x0000000000017941 */ /* 0x000fea0003800000 */
.L_x_20679:
        /* <DEDUP_REMOVED lines=9> */
.L_x_20675:
        /* <DEDUP_REMOVED lines=12> */
.L_x_20684:
[----:B------:R-:W-:Y:S02]  /*1c4d0*/  IMAD.MOV.U32 R38, RZ, RZ, R174 ;  /* 0x000000ffff267224 */ /* 0x000fe400078e00ae */
.L_x_20685:
[----:B------:R-:W-:Y:S05]  /*1c4e0*/  BSYNC B1 ;  /* 0x0000000000017941 */ /* 0x000fea0003800000 */
.L_x_20683:
        /* <DEDUP_REMOVED lines=16> */
.L_x_20689:
[----:B------:R-:W-:Y:S05]  /*1c5f0*/  BSYNC B2 ;  /* 0x0000000000027941 */ /* 0x000fea0003800000 */
.L_x_20688:
        /* <DEDUP_REMOVED lines=44> */
.L_x_20687:
[----:B------:R-:W-:Y:S05]  /*1c8c0*/  BSYNC B1 ;  /* 0x0000000000017941 */ /* 0x000fea0003800000 */
.L_x_20686:
        /* <DEDUP_REMOVED lines=13> */
.L_x_20690:
        /* <DEDUP_REMOVED lines=12> */
.L_x_20693:
[----:B------:R-:W-:Y:S02]  /*1ca60*/  IMAD.MOV.U32 R44, RZ, RZ, R174 ;  /* 0x000000ffff2c7224 */ /* 0x000fe400078e00ae */
.L_x_20694:
[----:B------:R-:W-:Y:S05]  /*1ca70*/  BSYNC B1 ;  /* 0x0000000000017941 */ /* 0x000fea0003800000 */
.L_x_20692:
        /* <DEDUP_REMOVED lines=18> */
.L_x_20698:
[----:B------:R-:W-:Y:S05]  /*1cba0*/  BSYNC B2 ;  /* 0x0000000000027941 */ /* 0x000fea0003800000 */
.L_x_20697:
        /* <DEDUP_REMOVED lines=44> */
.L_x_20696:
[----:B------:R-:W-:Y:S05]  /*1ce70*/  BSYNC B1 ;  /* 0x0000000000017941 */ /* 0x000fea0003800000 */
.L_x_20695:
        /* <DEDUP_REMOVED lines=9> */
.L_x_20691:
        /* <DEDUP_REMOVED lines=49> */
.L_x_20699:
        /* <DEDUP_REMOVED lines=16> */
.L_x_20701:
[----:B-1----:R-:W-:Y:S02]  /*1d320*/  IMAD.MOV.U32 R49, RZ, RZ, R174 ;  /* 0x000000ffff317224 */ /* 0x002fe400078e00ae */
.L_x_20702:
[----:B------:R-:W-:Y:S05]  /*1d330*/  BSYNC B1 ;  /* 0x0000000000017941 */ /* 0x000fea0003800000 */
.L_x_20700:
        /* <DEDUP_REMOVED lines=16> */
.L_x_20706:
[----:B------:R-:W-:Y:S05]  /*1d440*/  BSYNC B2 ;  /* 0x0000000000027941 */ /* 0x000fea0003800000 */
.L_x_20705:
        /* <DEDUP_REMOVED lines=44> */
.L_x_20704:
[----:B------:R-:W-:Y:S05]  /*1d710*/  BSYNC B1 ;  /* 0x0000000000017941 */ /* 0x000fea0003800000 */
.L_x_20703:
        /* <DEDUP_REMOVED lines=15> */
.L_x_20707:
        /* <DEDUP_REMOVED lines=12> */
.L_x_20710:
[----:B------:R-:W-:Y:S02]  /*1d8d0*/  IMAD.MOV.U32 R48, RZ, RZ, R174 ;  /* 0x000000ffff307224 */ /* 0x000fe400078e00ae */
.L_x_20711:
[----:B------:R-:W-:Y:S05]  /*1d8e0*/  BSYNC B1 ;  /* 0x0000000000017941 */ /* 0x000fea0003800000 */
.L_x_20709:
        /* <DEDUP_REMOVED lines=16> */
.L_x_20715:
[----:B------:R-:W-:Y:S05]  /*1d9f0*/  BSYNC B2 ;  /* 0x0000000000027941 */ /* 0x000fea0003800000 */
.L_x_20714:
        /* <DEDUP_REMOVED lines=44> */
.L_x_20713:
[----:B------:R-:W-:Y:S05]  /*1dcc0*/  BSYNC B1 ;  /* 0x0000000000017941 */ /* 0x000fea0003800000 */
.L_x_20712:
        /* <DEDUP_REMOVED lines=9> */
.L_x_20708:
        /* <DEDUP_REMOVED lines=12> */
.L_x_20717:
[----:B------:R-:W-:Y:S02]  /*1de20*/  IMAD.MOV.U32 R48, RZ, RZ, R174 ;  /* 0x000000ffff307224 */ /* 0x000fe400078e00ae */
.L_x_20718:
[----:B------:R-:W-:Y:S05]  /*1de30*/  BSYNC B1 ;  /* 0x0000000000017941 */ /* 0x000fea0003800000 */
.L_x_20716:
        /* <DEDUP_REMOVED lines=16> */
.L_x_20722:
[----:B------:R-:W-:Y:S05]  /*1df40*/  BSYNC B2 ;  /* 0x0000000000027941 */ /* 0x000fea0003800000 */
.L_x_20721:
        /* <DEDUP_REMOVED lines=44> */
.L_x_20720:
[----:B------:R-:W-:Y:S05]  /*1e210*/  BSYNC B1 ;  /* 0x0000000000017941 */ /* 0x000fea0003800000 */
.L_x_20719:
        /* <DEDUP_REMOVED lines=14> */
.L_x_20723:
        /* <DEDUP_REMOVED lines=12> */
.L_x_20726:
[----:B------:R-:W-:Y:S02]  /*1e3c0*/  IMAD.MOV.U32 R48, RZ, RZ, R174 ;  /* 0x000000ffff307224 */ /* 0x000fe400078e00ae */
.L_x_20727:
[----:B------:R-:W-:Y:S05]  /*1e3d0*/  BSYNC B1 ;  /* 0x0000000000017941 */ /* 0x000fea0003800000 */
.L_x_20725:
        /* <DEDUP_REMOVED lines=16> */
.L_x_20731:
[----:B------:R-:W-:Y:S05]  /*1e4e0*/  BSYNC B2 ;  /* 0x0000000000027941 */ /* 0x000fea0003800000 */
.L_x_20730:
        /* <DEDUP_REMOVED lines=44> */
.L_x_20729:
[----:B------:R-:W-:Y:S05]  /*1e7b0*/  BSYNC B1 ;  /* 0x0000000000017941 */ /* 0x000fea0003800000 */
.L_x_20728:
        /* <DEDUP_REMOVED lines=9> */
.L_x_20724:
        /* <DEDUP_REMOVED lines=12> */
.L_x_20733:
[----:B------:R-:W-:Y:S02]  /*1e910*/  IMAD.MOV.U32 R48, RZ, RZ, R174 ;  /* 0x000000ffff307224 */ /* 0x000fe400078e00ae */
.L_x_20734:
[----:B------:R-:W-:Y:S05]  /*1e920*/  BSYNC B1 ;  /* 0x0000000000017941 */ /* 0x000fea0003800000 */
.L_x_20732:
        /* <DEDUP_REMOVED lines=16> */
.L_x_20738:
[----:B------:R-:W-:Y:S05]  /*1ea30*/  BSYNC B2 ;  /* 0x0000000000027941 */ /* 0x000fea0003800000 */
.L_x_20737:
        /* <DEDUP_REMOVED lines=44> */
.L_x_20736:
[----:B------:R-:W-:Y:S05]  /*1ed00*/  BSYNC B1 ;  /* 0x0000000000017941 */ /* 0x000fea0003800000 */
.L_x_20735:
        /* <DEDUP_REMOVED lines=14> */
.L_x_20739:
        /* <DEDUP_REMOVED lines=12> */
.L_x_20742:
[----:B------:R-:W-:Y:S02]  /*1eeb0*/  IMAD.MOV.U32 R48, RZ, RZ, R174 ;  /* 0x000000ffff307224 */ /* 0x000fe400078e00ae */
.L_x_20743:
[----:B------:R-:W-:Y:S05]  /*1eec0*/  BSYNC B1 ;  /* 0x0000000000017941 */ /* 0x000fea0003800000 */
.L_x_20741:
        /* <DEDUP_REMOVED lines=16> */
.L_x_20747:
[----:B------:R-:W-:Y:S05]  /*1efd0*/  BSYNC B2 ;  /* 0x0000000000027941 */ /* 0x000fea0003800000 */
.L_x_20746:
        /* <DEDUP_REMOVED lines=44> */
.L_x_20745:
[----:B------:R-:W-:Y:S05]  /*1f2a0*/  BSYNC B1 ;  /* 0x0000000000017941 */ /* 0x000fea0003800000 */
.L_x_20744:
        /* <DEDUP_REMOVED lines=9> */
.L_x_20740:
        /* <DEDUP_REMOVED lines=12> */
.L_x_20749:
[----:B------:R-:W-:Y:S02]  /*1f400*/  IMAD.MOV.U32 R48, RZ, RZ, R174 ;  /* 0x000000ffff307224 */ /* 0x000fe400078e00ae */
.L_x_20750:
[----:B------:R-:W-:Y:S05]  /*1f410*/  BSYNC B1 ;  /* 0x0000000000017941 */ /* 0x000fea0003800000 */
.L_x_20748:
        /* <DEDUP_REMOVED lines=16> */
.L_x_20754:
[----:B------:R-:W-:Y:S05]  /*1f520*/  BSYNC B2 ;  /* 0x0000000000027941 */ /* 0x000fea0003800000 */
.L_x_20753:
        /* <DEDUP_REMOVED lines=44> */
.L_x_20752:
[----:B------:R-:W-:Y:S05]  /*1f7f0*/  BSYNC B1 ;  /* 0x0000000000017941 */ /* 0x000fea0003800000 */
.L_x_20751:
        /* <DEDUP_REMOVED lines=12> */
.L_x_20755:
        /* <DEDUP_REMOVED lines=12> */
.L_x_20758:
[----:B------:R-:W-:Y:S02]  /*1f980*/  IMAD.MOV.U32 R46, RZ, RZ, R174 ;  /* 0x000000ffff2e7224 */ /* 0x000fe400078e00ae */
.L_x_20759:
[----:B------:R-:W-:Y:S05]  /*1f990*/  BSYNC B1 ;  /* 0x0000000000017941 */ /* 0x000fea0003800000 */
.L_x_20757:
        /* <DEDUP_REMOVED lines=16> */
.L_x_20763:
[----:B------:R-:W-:Y:S05]  /*1faa0*/  BSYNC B2 ;  /* 0x0000000000027941 */ /* 0x000fea0003800000 */
.L_x_20762:
        /* <DEDUP_REMOVED lines=44> */
.L_x_20761:
[----:B------:R-:W-:Y:S05]  /*1fd70*/  BSYNC B1 ;  /* 0x0000000000017941 */ /* 0x000fea0003800000 */
.L_x_20760:
        /* <DEDUP_REMOVED lines=9> */
.L_x_20756:
        /* <DEDUP_REMOVED lines=12> */
.L_x_20765:
[----:B------:R-:W-:Y:S02]  /*1fed0*/  IMAD.MOV.U32 R46, RZ, RZ, R174 ;  /* 0x000000ffff2e7224 */ /* 0x000fe400078e00ae */
.L_x_20766:
[----:B------:R-:W-:Y:S05]  /*1fee0*/  BSYNC B1 ;  /* 0x0000000000017941 */ /* 0x000fea0003800000 */
.L_x_20764:
        /* <DEDUP_REMOVED lines=16> */
.L_x_20770:
[----:B------:R-:W-:Y:S05]  /*1fff0*/  BSYNC B2 ;  /* 0x0000000000027941 */ /* 0x000fea0003800000 */
.L_x_20769:
        /* <DEDUP_REMOVED lines=44> */
.L_x_20768:
[----:B------:R-:W-:Y:S05]  /*202c0*/  BSYNC B1 ;  /* 0x0000000000017941 */ /* 0x000fea0003800000 */
.L_x_20767:
        /* <DEDUP_REMOVED lines=12> */
.L_x_20771:
        /* <DEDUP_REMOVED lines=12> */
.L_x_20774:
[----:B------:R-:W-:Y:S02]  /*20450*/  IMAD.MOV.U32 R46, RZ, RZ, R174 ;  /* 0x000000ffff2e7224 */ /* 0x000fe400078e00ae */
.L_x_20775:
[----:B------:R-:W-:Y:S05]  /*20460*/  BSYNC B1 ;  /* 0x0000000000017941 */ /* 0x000fea0003800000 */
.L_x_20773:
        /* <DEDUP_REMOVED lines=16> */
.L_x_20779:
[----:B------:R-:W-:Y:S05]  /*20570*/  BSYNC B2 ;  /* 0x0000000000027941 */ /* 0x000fea0003800000 */
.L_x_20778:
        /* <DEDUP_REMOVED lines=44> */
.L_x_20777:
[----:B------:R-:W-:Y:S05]  /*20840*/  BSYNC B1 ;  /* 0x0000000000017941 */ /* 0x000fea0003800000 */
.L_x_20776:
        /* <DEDUP_REMOVED lines=9> */
.L_x_20772:
        /* <DEDUP_REMOVED lines=12> */
.L_x_20781:
[----:B------:R-:W-:Y:S02]  /*209a0*/  IMAD.MOV.U32 R46, RZ, RZ, R174 ;  /* 0x000000ffff2e7224 */ /* 0x000fe400078e00ae */
.L_x_20782:
[----:B------:R-:W-:Y:S05]  /*209b0*/  BSYNC B1 ;  /* 0x0000000000017941 */ /* 0x000fea0003800000 */
.L_x_20780:
        /* <DEDUP_REMOVED lines=16> */
.L_x_20786:
[----:B------:R-:W-:Y:S05]  /*20ac0*/  BSYNC B2 ;  /* 0x0000000000027941 */ /* 0x000fea0003800000 */
.L_x_20785:
        /* <DEDUP_REMOVED lines=44> */
.L_x_20784:
[----:B------:R-:W-:Y:S05]  /*20d90*/  BSYNC B1 ;  /* 0x0000000000017941 */ /* 0x000fea0003800000 */
.L_x_20783:
        /* <DEDUP_REMOVED lines=12> */
.L_x_20787:
        /* <DEDUP_REMOVED lines=12> */
.L_x_20790:
[----:B------:R-:W-:Y:S02]  /*20f20*/  IMAD.MOV.U32 R38, RZ, RZ, R174 ;  /* 0x000000ffff267224 */ /* 0x000fe400078e00ae */
.L_x_20791:
[----:B------:R-:W-:Y:S05]  /*20f30*/  BSYNC B1 ;  /* 0x0000000000017941 */ /* 0x000fea0003800000 */
.L_x_20789:
        /* <DEDUP_REMOVED lines=16> */
.L_x_20795:
[----:B------:R-:W-:Y:S05]  /*21040*/  BSYNC B2 ;  /* 0x0000000000027941 */ /* 0x000fea0003800000 */
.L_x_20794:
        /* <DEDUP_REMOVED lines=44> */
.L_x_20793:
[----:B------:R-:W-:Y:S05]  /*21310*/  BSYNC B1 ;  /* 0x0000000000017941 */ /* 0x000fea0003800000 */
.L_x_20792:
        /* <DEDUP_REMOVED lines=9> */
.L_x_20788:
        /* <DEDUP_REMOVED lines=12> */
.L_x_20797:
[----:B------:R-:W-:Y:S02]  /*21470*/  IMAD.MOV.U32 R38, RZ, RZ, R174 ;  /* 0x000000ffff267224 */ /* 0x000fe400078e00ae */
.L_x_20798:
[----:B------:R-:W-:Y:S05]  /*21480*/  BSYNC B1 ;  /* 0x0000000000017941 */ /* 0x000fea0003800000 */
.L_x_20796:
        /* <DEDUP_REMOVED lines=16> */
.L_x_20802:
[----:B------:R-:W-:Y:S05]  /*21590*/  BSYNC B2 ;  /* 0x0000000000027941 */ /* 0x000fea0003800000 */
.L_x_20801:
        /* <DEDUP_REMOVED lines=44> */
.L_x_20800:
[----:B------:R-:W-:Y:S05]  /*21860*/  BSYNC B1 ;  /* 0x0000000000017941 */ /* 0x000fea0003800000 */
.L_x_20799:
        /* <DEDUP_REMOVED lines=12> */
.L_x_20803:
        /* <DEDUP_REMOVED lines=12> */
.L_x_20806:
[----:B------:R-:W-:Y:S02]  /*219f0*/  IMAD.MOV.U32 R38, RZ, RZ, R174 ;  /* 0x000000ffff267224 */ /* 0x000fe400078e00ae */
.L_x_20807:
[----:B------:R-:W-:Y:S05]  /*21a00*/  BSYNC B1 ;  /* 0x0000000000017941 */ /* 0x000fea0003800000 */
.L_x_20805:
        /* <DEDUP_REMOVED lines=16> */
.L_x_20811:
[----:B------:R-:W-:Y:S05]  /*21b10*/  BSYNC B2 ;  /* 0x0000000000027941 */ /* 0x000fea0003800000 */
.L_x_20810:
        /* <DEDUP_REMOVED lines=44> */
.L_x_20809:
[----:B------:R-:W-:Y:S05]  /*21de0*/  BSYNC B1 ;  /* 0x0000000000017941 */ /* 0x000fea0003800000 */
.L_x_20808:
        /* <DEDUP_REMOVED lines=9> */
.L_x_20804:
        /* <DEDUP_REMOVED lines=12> */
.L_x_20813:
[----:B------:R-:W-:Y:S02]  /*21f40*/  IMAD.MOV.U32 R38, RZ, RZ, R174 ;  /* 0x000000ffff267224 */ /* 0x000fe400078e00ae */
.L_x_20814:
[----:B------:R-:W-:Y:S05]  /*21f50*/  BSYNC B1 ;  /* 0x0000000000017941 */ /* 0x000fea0003800000 */
.L_x_20812:
        /* <DEDUP_REMOVED lines=16> */
.L_x_20818:
[----:B------:R-:W-:Y:S05]  /*22060*/  BSYNC B2 ;  /* 0x0000000000027941 */ /* 0x000fea0003800000 */
.L_x_20817:
        /* <DEDUP_REMOVED lines=44> */
.L_x_20816:
[----:B------:R-:W-:Y:S05]  /*22330*/  BSYNC B1 ;  /* 0x0000000000017941 */ /* 0x000fea0003800000 */
.L_x_20815:
        /* <DEDUP_REMOVED lines=13> */
.L_x_20819:
        /* <DEDUP_REMOVED lines=12> */
.L_x_20822:
[----:B------:R-:W-:Y:S02]  /*224d0*/  IMAD.MOV.U32 R44, RZ, RZ, R174 ;  /* 0x000000ffff2c7224 */ /* 0x000fe400078e00ae */
.L_x_20823:
[----:B------:R-:W-:Y:S05]  /*224e0*/  BSYNC B1 ;  /* 0x0000000000017941 */ /* 0x000fea0003800000 */
.L_x_20821:
        /* <DEDUP_REMOVED lines=18> */
.L_x_20827:
[----:B------:R-:W-:Y:S05]  /*22610*/  BSYNC B2 ;  /* 0x0000000000027941 */ /* 0x000fea0003800000 */
.L_x_20826:
        /* <DEDUP_REMOVED lines=44> */
.L_x_20825:
[----:B------:R-:W-:Y:S05]  /*228e0*/  BSYNC B1 ;  /* 0x0000000000017941 */ /* 0x000fea0003800000 */
.L_x_20824:
        /* <DEDUP_REMOVED lines=9> */
.L_x_20820:
        /* <DEDUP_REMOVED lines=49> */
.L_x_20828:
        /* <DEDUP_REMOVED lines=16> */
.L_x_20830:
[----:B-1----:R-:W-:Y:S02]  /*22d90*/  IMAD.MOV.U32 R141, RZ, RZ, R174 ;  /* 0x000000ffff8d7224 */ /* 0x002fe400078e00ae */
.L_x_20831:
[----:B------:R-:W-:Y:S05]  /*22da0*/  BSYNC B1 ;  /* 0x0000000000017941 */ /* 0x000fea0003800000 */
.L_x_20829:
        /* <DEDUP_REMOVED lines=16> */
.L_x_20835:
[----:B------:R-:W-:Y:S05]  /*22eb0*/  BSYNC B2 ;  /* 0x0000000000027941 */ /* 0x000fea0003800000 */
.L_x_20834:
        /* <DEDUP_REMOVED lines=44> */
.L_x_20833:
[----:B------:R-:W-:Y:S05]  /*23180*/  BSYNC B1 ;  /* 0x0000000000017941 */ /* 0x000fea0003800000 */
.L_x_20832:
        /* <DEDUP_REMOVED lines=15> */
.L_x_20836:
        /* <DEDUP_REMOVED lines=12> */
.L_x_20839:
[----:B------:R-:W-:Y:S02]  /*23340*/  IMAD.MOV.U32 R45, RZ, RZ, R174 ;  /* 0x000000ffff2d7224 */ /* 0x000fe400078e00ae */
.L_x_20840:
[----:B------:R-:W-:Y:S05]  /*23350*/  BSYNC B1 ;  /* 0x0000000000017941 */ /* 0x000fea0003800000 */
.L_x_20838:
        /* <DEDUP_REMOVED lines=16> */
.L_x_20844:
[----:B------:R-:W-:Y:S05]  /*23460*/  BSYNC B2 ;  /* 0x0000000000027941 */ /* 0x000fea0003800000 */
.L_x_20843:
        /* <DEDUP_REMOVED lines=44> */
.L_x_20842:
[----:B------:R-:W-:Y:S05]  /*23730*/  BSYNC B1 ;  /* 0x0000000000017941 */ /* 0x000fea0003800000 */
.L_x_20841:
        /* <DEDUP_REMOVED lines=9> */
.L_x_20837:
        /* <DEDUP_REMOVED lines=12> */
.L_x_20846:
[----:B------:R-:W-:Y:S02]  /*23890*/  IMAD.MOV.U32 R142, RZ, RZ, R174 ;  /* 0x000000ffff8e7224 */ /* 0x000fe400078e00ae */
.L_x_20847:
[----:B------:R-:W-:Y:S05]  /*238a0*/  BSYNC B1 ;  /* 0x0000000000017941 */ /* 0x000fea0003800000 */
.L_x_20845:
        /* <DEDUP_REMOVED lines=16> */
.L_x_20851:
[----:B------:R-:W-:Y:S05]  /*239b0*/  BSYNC B2 ;  /* 0x0000000000027941 */ /* 0x000fea0003800000 */
.L_x_20850:
        /* <DEDUP_REMOVED lines=44> */
.L_x_20849:
[----:B------:R-:W-:Y:S05]  /*23c80*/  BSYNC B1 ;  /* 0x0000000000017941 */ /* 0x000fea0003800000 */
.L_x_20848:
        /* <DEDUP_REMOVED lines=14> */
.L_x_20852:
        /* <DEDUP_REMOVED lines=12> */
.L_x_20855:
[----:B------:R-:W-:Y:S02]  /*23e30*/  IMAD.MOV.U32 R36, RZ, RZ, R174 ;  /* 0x000000ffff247224 */ /* 0x000fe400078e00ae */
.L_x_20856:
[----:B------:R-:W-:Y:S05]  /*23e40*/  BSYNC B1 ;  /* 0x0000000000017941 */ /* 0x000fea0003800000 */
.L_x_20854:
        /* <DEDUP_REMOVED lines=16> */
.L_x_20860:
[----:B------:R-:W-:Y:S05]  /*23f50*/  BSYNC B2 ;  /* 0x0000000000027941 */ /* 0x000fea0003800000 */
.L_x_20859:
        /* <DEDUP_REMOVED lines=44> */
.L_x_20858:
[----:B------:R-:W-:Y:S05]  /*24220*/  BSYNC B1 ;  /* 0x0000000000017941 */ /* 0x000fea0003800000 */
.L_x_20857:
        /* <DEDUP_REMOVED lines=9> */
.L_x_20853:
        /* <DEDUP_REMOVED lines=12> */
.L_x_20862:
[----:B------:R-:W-:Y:S02]  /*24380*/  IMAD.MOV.U32 R36, RZ, RZ, R174 ;  /* 0x000000ffff247224 */ /* 0x000fe400078e00ae */
.L_x_20863:
[----:B------:R-:W-:Y:S05]  /*24390*/  BSYNC B1 ;  /* 0x0000000000017941 */ /* 0x000fea0003800000 */
.L_x_20861:
        /* <DEDUP_REMOVED lines=16> */
.L_x_20867:
[----:B------:R-:W-:Y:S05]  /*244a0*/  BSYNC B2 ;  /* 0x0000000000027941 */ /* 0x000fea0003800000 */
.L_x_20866:
        /* <DEDUP_REMOVED lines=44> */
.L_x_20865:
[----:B------:R-:W-:Y:S05]  /*24770*/  BSYNC B1 ;  /* 0x0000000000017941 */ /* 0x000fea0003800000 */
.L_x_20864:
        /* <DEDUP_REMOVED lines=11> */
[----:B------:R-:W-:Y:S02]  /*24830*/  IMAD.MOV.U32 R41, RZ, RZ, R40 ;  /* 0x000000ffff297224 */ /* 0x000fe400078e0028 */
[----:B------:R-:W-:Y:S01]  /*24840*/  FADD.FTZ R46, R102, R46 ;  /* 0x0000002e662e7221 */ /* 0x000fe20000010000 */
[----:B------:R-:W-:Y:S05]  /*24850*/  BRA `(.L_x_20869) ;  /* 0x0000055000007947 */ /* 0x000fea0003800000 */
.L_x_20868:
        /* <DEDUP_REMOVED lines=12> */
.L_x_20871:
[----:B------:R-:W-:Y:S02]  /*24920*/  MOV R36, R174 ;  /* 0x000000ae00247202 */ /* 0x000fe40000000f00 */
.L_x_20872:
[----:B------:R-:W-:Y:S05]  /*24930*/  BSYNC B1 ;  /* 0x0000000000017941 */ /* 0x000fea0003800000 */
.L_x_20870:
        /* <DEDUP_REMOVED lines=16> */
.L_x_20876:
[----:B------:R-:W-:Y:S05]  /*24a40*/  BSYNC B2 ;  /* 0x0000000000027941 */ /* 0x000fea0003800000 */
.L_x_20875:
        /* <DEDUP_REMOVED lines=44> */
.L_x_20874:
[----:B------:R-:W-:Y:S05]  /*24d10*/  BSYNC B1 ;  /* 0x0000000000017941 */ /* 0x000fea0003800000 */
.L_x_20873:
        /* <DEDUP_REMOVED lines=9> */
.L_x_20869:
        /* <DEDUP_REMOVED lines=12> */
.L_x_20878:
[----:B------:R-:W-:Y:S02]  /*24e70*/  MOV R36, R174 ;  /* 0x000000ae00247202 */ /* 0x000fe40000000f00 */
.L_x_20879:
[----:B------:R-:W-:Y:S05]  /*24e80*/  BSYNC B1 ;  /* 0x0000000000017941 */ /* 0x000fea0003800000 */
.L_x_20877:
        /* <DEDUP_REMOVED lines=16> */
.L_x_20883:
[----:B------:R-:W-:Y:S05]  /*24f90*/  BSYNC B2 ;  /* 0x0000000000027941 */ /* 0x000fea0003800000 */
.L_x_20882:
        /* <DEDUP_REMOVED lines=44> */
.L_x_20881:
[----:B------:R-:W-:Y:S05]  /*25260*/  BSYNC B1 ;  /* 0x0000000000017941 */ /* 0x000fea0003800000 */
.L_x_20880:
        /* <DEDUP_REMOVED lines=12> */
.L_x_20884:
        /* <DEDUP_REMOVED lines=12> */
.L_x_20887:
[----:B------:R-:W-:Y:S02]  /*253f0*/  IMAD.MOV.U32 R142, RZ, RZ, R174 ;  /* 0x000000ffff8e7224 */ /* 0x000fe400078e00ae */
.L_x_20888:
[----:B------:R-:W-:Y:S05]  /*25400*/  BSYNC B1 ;  /* 0x0000000000017941 */ /* 0x000fea0003800000 */
.L_x_20886:
        /* <DEDUP_REMOVED lines=16> */
.L_x_20892:
[----:B------:R-:W-:Y:S05]  /*25510*/  BSYNC B2 ;  /* 0x0000000000027941 */ /* 0x000fea0003800000 */
.L_x_20891:
        /* <DEDUP_REMOVED lines=44> */
.L_x_20890:
[----:B------:R-:W-:Y:S05]  /*257e0*/  BSYNC B1 ;  /* 0x0000000000017941 */ /* 0x000fea0003800000 */
.L_x_20889:
        /* <DEDUP_REMOVED lines=9> */
.L_x_20885:
        /* <DEDUP_REMOVED lines=12> */
.L_x_20894:
[----:B------:R-:W-:Y:S02]  /*25940*/  IMAD.MOV.U32 R142, RZ, RZ, R174 ;  /* 0x000000ffff8e7224 */ /* 0x000fe400078e00ae */
.L_x_20895:
[----:B------:R-:W-:Y:S05]  /*25950*/  BSYNC B1 ;  /* 0x0000000000017941 */ /* 0x000fea0003800000 */
.L_x_20893:
        /* <DEDUP_REMOVED lines=16> */
.L_x_20899:
[----:B------:R-:W-:Y:S05]  /*25a60*/  BSYNC B2 ;  /* 0x0000000000027941 */ /* 0x000fea0003800000 */
.L_x_20898:
        /* <DEDUP_REMOVED lines=44> */
.L_x_20897:
[----:B------:R-:W-:Y:S05]  /*25d30*/  BSYNC B1 ;  /* 0x0000000000017941 */ /* 0x000fea0003800000 */
.L_x_20896:
        /* <DEDUP_REMOVED lines=12> */
.L_x_20900:
        /* <DEDUP_REMOVED lines=12> */
.L_x_20903:
[----:B------:R-:W-:Y:S02]  /*25ec0*/  IMAD.MOV.U32 R41, RZ, RZ, R174 ;  /* 0x000000ffff297224 */ /* 0x000fe400078e00ae */
.L_x_20904:
[----:B------:R-:W-:Y:S05]  /*25ed0*/  BSYNC B1 ;  /* 0x0000000000017941 */ /* 0x000fea0003800000 */
.L_x_20902:
        /* <DEDUP_REMOVED lines=16> */
.L_x_20908:
[----:B------:R-:W-:Y:S05]  /*25fe0*/  BSYNC B2 ;  /* 0x0000000000027941 */ /* 0x000fea0003800000 */
.L_x_20907:
        /* <DEDUP_REMOVED lines=44> */
.L_x_20906:
[----:B------:R-:W-:Y:S05]  /*262b0*/  BSYNC B1 ;  /* 0x0000000000017941 */ /* 0x000fea0003800000 */
.L_x_20905:
        /* <DEDUP_REMOVED lines=9> */
.L_x_20901:
        /* <DEDUP_REMOVED lines=12> */
.L_x_20910:
[----:B------:R-:W-:Y:S02]  /*26410*/  IMAD.MOV.U32 R192, RZ, RZ, R174 ;  /* 0x000000ffffc07224 */ /* 0x000fe400078e00ae */
.L_x_20911:
[----:B------:R-:W-:Y:S05]  /*26420*/  BSYNC B1 ;  /* 0x0000000000017941 */ /* 0x000fea0003800000 */
.L_x_20909:
        /* <DEDUP_REMOVED lines=16> */
.L_x_20915:
[----:B------:R-:W-:Y:S05]  /*26530*/  BSYNC B2 ;  /* 0x0000000000027941 */ /* 0x000fea0003800000 */
.L_x_20914:
        /* <DEDUP_REMOVED lines=44> */
.L_x_20913:
[----:B------:R-:W-:Y:S05]  /*26800*/  BSYNC B1 ;  /* 0x0000000000017941 */ /* 0x000fea0003800000 */
.L_x_20912:
        /* <DEDUP_REMOVED lines=12> */
.L_x_20916:
        /* <DEDUP_REMOVED lines=12> */
.L_x_20919:
[----:B------:R-:W-:Y:S02]  /*26990*/  IMAD.MOV.U32 R38, RZ, RZ, R174 ;  /* 0x000000ffff267224 */ /* 0x000fe400078e00ae */
.L_x_20920:
[----:B------:R-:W-:Y:S05]  /*269a0*/  BSYNC B1 ;  /* 0x0000000000017941 */ /* 0x000fea0003800000 */
.L_x_20918:
        /* <DEDUP_REMOVED lines=16> */
.L_x_20924:
[----:B------:R-:W-:Y:S05]  /*26ab0*/  BSYNC B2 ;  /* 0x0000000000027941 */ /* 0x000fea0003800000 */
.L_x_20923:
        /* <DEDUP_REMOVED lines=44> */
.L_x_20922:
[----:B------:R-:W-:Y:S05]  /*26d80*/  BSYNC B1 ;  /* 0x0000000000017941 */ /* 0x000fea0003800000 */
.L_x_20921:
        /* <DEDUP_REMOVED lines=9> */
.L_x_20917:
        /* <DEDUP_REMOVED lines=12> */
.L_x_20926:
[----:B------:R-:W-:Y:S02]  /*26ee0*/  IMAD.MOV.U32 R38, RZ, RZ, R174 ;  /* 0x000000ffff267224 */ /* 0x000fe400078e00ae */
.L_x_20927:
[----:B------:R-:W-:Y:S05]  /*26ef0*/  BSYNC B1 ;  /* 0x0000000000017941 */ /* 0x000fea0003800000 */
.L_x_20925:
        /* <DEDUP_REMOVED lines=16> */
.L_x_20931:
[----:B------:R-:W-:Y:S05]  /*27000*/  BSYNC B2 ;  /* 0x0000000000027941 */ /* 0x000fea0003800000 */
.L_x_20930:
        /* <DEDUP_REMOVED lines=44> */
.L_x_20929:
[----:B------:R-:W-:Y:S05]  /*272d0*/  BSYNC B1 ;  /* 0x0000000000017941 */ /* 0x000fea0003800000 */
.L_x_20928:
        /* <DEDUP_REMOVED lines=12> */
.L_x_20932:
        /* <DEDUP_REMOVED lines=12> */
.L_x_20935:
[----:B------:R-:W-:Y:S02]  /*27460*/  IMAD.MOV.U32 R38, RZ, RZ, R174 ;  /* 0x000000ffff267224 */ /* 0x000fe400078e00ae */
.L_x_20936:
[----:B------:R-:W-:Y:S05]  /*27470*/  BSYNC B1 ;  /* 0x0000000000017941 */ /* 0x000fea0003800000 */
.L_x_20934:
        /* <DEDUP_REMOVED lines=16> */
.L_x_20940:
[----:B------:R-:W-:Y:S05]  /*27580*/  BSYNC B2 ;  /* 0x0000000000027941 */ /* 0x000fea0003800000 */
.L_x_20939:
        /* <DEDUP_REMOVED lines=44> */
.L_x_20938:
[----:B------:R-:W-:Y:S05]  /*27850*/  BSYNC B1 ;  /* 0x0000000000017941 */ /* 0x000fea0003800000 */
.L_x_20937:
        /* <DEDUP_REMOVED lines=9> */
.L_x_20933:
        /* <DEDUP_REMOVED lines=12> */
.L_x_20942:
[----:B------:R-:W-:Y:S02]  /*279b0*/  IMAD.MOV.U32 R38, RZ, RZ, R174 ;  /* 0x000000ffff267224 */ /* 0x000fe400078e00ae */
.L_x_20943:
[----:B------:R-:W-:Y:S05]  /*279c0*/  BSYNC B1 ;  /* 0x0000000000017941 */ /* 0x000fea0003800000 */
.L_x_20941:
        /* <DEDUP_REMOVED lines=16> */
.L_x_20947:
[----:B------:R-:W-:Y:S05]  /*27ad0*/  BSYNC B2 ;  /* 0x0000000000027941 */ /* 0x000fea0003800000 */
.L_x_20946:
        /* <DEDUP_REMOVED lines=44> */
.L_x_20945:
[----:B------:R-:W-:Y:S05]  /*27da0*/  BSYNC B1 ;  /* 0x0000000000017941 */ /* 0x000fea0003800000 */
.L_x_20944:
        /* <DEDUP_REMOVED lines=13> */
.L_x_20948:
        /* <DEDUP_REMOVED lines=12> */
.L_x_20951:
[----:B------:R-:W-:Y:S02]  /*27f40*/  MOV R192, R174 ;  /* 0x000000ae00c07202 */ /* 0x000fe40000000f00 */
.L_x_20952:
[----:B------:R-:W-:Y:S05]  /*27f50*/  BSYNC B1 ;  /* 0x0000000000017941 */ /* 0x000fea0003800000 */
.L_x_20950:
        /* <DEDUP_REMOVED lines=18> */
.L_x_20956:
[----:B------:R-:W-:Y:S05]  /*28080*/  BSYNC B2 ;  /* 0x0000000000027941 */ /* 0x000fea0003800000 */
.L_x_20955:
        /* <DEDUP_REMOVED lines=44> */
.L_x_20954:
[----:B------:R-:W-:Y:S05]  /*28350*/  BSYNC B1 ;  /* 0x0000000000017941 */ /* 0x000fea0003800000 */
.L_x_20953:
        /* <DEDUP_REMOVED lines=9> */
.L_x_20949:
        /* <DEDUP_REMOVED lines=26> */
[----:B------:R-:W-:-:S06]  /*28590*/  IMAD.WIDE.U32 R142, R210, R193, c[0x0][0x170] ;  /* 0x00005c00d28e7625 */ /* 0x000fcc00078e00c1 */
[----:B------:R-:W-:-:S04]  /*285a0*/  @P6 IMAD.WIDE.U32 R194, R210, R193, c[0x0][0x178] ;  /* 0x00005e00d2c26625 */ /* 0x000fc800078e00c1 */
        /* <DEDUP_REMOVED lines=21> */
.L_x_20957:
[----:B0-----:R0:W5:Y:S04]  /*28700*/  @P6 LDG.E.128 R104, [R194.64] ;  /* 0x00000006c2686981 */ /* 0x001168000c1e1d00 */
[----:B------:R0:W5:Y:S04]  /*28710*/  @P0 LDG.E.128 R100, [R192.64] ;  /* 0x00000006c0640981 */ /* 0x000168000c1e1d00 */
[----:B------:R0:W5:Y:S04]  /*28720*/  @P0 LDG.E.128 R96, [R192.64+0x10] ;  /* 0x00001006c0600981 */ /* 0x000168000c1e1d00 */
[----:B------:R-:W5:Y:S01]  /*28730*/  LDG.E.128 R140, [R142.64] ;  /* 0x000000068e8c7981 */ /* 0x000f62000c1e1d00 */
        /* <DEDUP_REMOVED lines=10> */
[----:B------:R-:W-:Y:S01]  /*287e0*/  MOV R197, R172 ;  /* 0x000000ac00c57202 */ /* 0x000fe20000000f00 */
[----:B------:R-:W-:Y:S05]  /*287f0*/  BRA `(.L_x_20960) ;  /* 0x0000001000007947 */ /* 0x000fea0003800000 */
.L_x_20959:
[----:B0-----:R-:W-:Y:S02]  /*28800*/  IMAD.MOV.U32 R197, RZ, RZ, R174 ;  /* 0x000000ffffc57224 */ /* 0x001fe400078e00ae */
.L_x_20960:
[----:B------:R-:W-:Y:S05]  /*28810*/  BSYNC B1 ;  /* 0x0000000000017941 */ /* 0x000fea0003800000 */
.L_x_20958:
        /* <DEDUP_REMOVED lines=16> */
.L_x_20964:
[----:B------:R-:W-:Y:S05]  /*28920*/  BSYNC B2 ;  /* 0x0000000000027941 */ /* 0x000fea0003800000 */
.L_x_20963:
        /* <DEDUP_REMOVED lines=44> */
.L_x_20962:
[----:B------:R-:W-:Y:S05]  /*28bf0*/  BSYNC B1 ;  /* 0x0000000000017941 */ /* 0x000fea0003800000 */
.L_x_20961:
        /* <DEDUP_REMOVED lines=15> */
.L_x_20965:
        /* <DEDUP_REMOVED lines=12> */
.L_x_20968:
[----:B------:R-:W-:Y:S02]  /*28db0*/  IMAD.MOV.U32 R37, RZ, RZ, R174 ;  /* 0x000000ffff257224 */ /* 0x000fe400078e00ae */
.L_x_20969:
[----:B------:R-:W-:Y:S05]  /*28dc0*/  BSYNC B1 ;  /* 0x0000000000017941 */ /* 0x000fea0003800000 */
.L_x_20967:
        /* <DEDUP_REMOVED lines=16> */
.L_x_20973:
[----:B------:R-:W-:Y:S05]  /*28ed0*/  BSYNC B2 ;  /* 0x0000000000027941 */ /* 0x000fea0003800000 */
.L_x_20972:
        /* <DEDUP_REMOVED lines=44> */
.L_x_20971:
[----:B------:R-:W-:Y:S05]  /*291a0*/  BSYNC B1 ;  /* 0x0000000000017941 */ /* 0x000fea0003800000 */
.L_x_20970:
        /* <DEDUP_REMOVED lines=9> */
.L_x_20966:
        /* <DEDUP_REMOVED lines=12> */
.L_x_20975:
[----:B------:R-:W-:Y:S02]  /*29300*/  IMAD.MOV.U32 R202, RZ, RZ, R174 ;  /* 0x000000ffffca7224 */ /* 0x000fe400078e00ae */
.L_x_20976:
[----:B------:R-:W-:Y:S05]  /*29310*/  BSYNC B1 ;  /* 0x0000000000017941 */ /* 0x000fea0003800000 */
.L_x_20974:
        /* <DEDUP_REMOVED lines=16> */
.L_x_20980:
[----:B------:R-:W-:Y:S05]  /*29420*/  BSYNC B2 ;  /* 0x0000000000027941 */ /* 0x000fea0003800000 */
.L_x_20979:
        /* <DEDUP_REMOVED lines=44> */
.L_x_20978:
[----:B------:R-:W-:Y:S05]  /*296f0*/  BSYNC B1 ;  /* 0x0000000000017941 */ /* 0x000fea0003800000 */
.L_x_20977:
        /* <DEDUP_REMOVED lines=14> */
.L_x_20981:
        /* <DEDUP_REMOVED lines=12> */
.L_x_20984:
[----:B------:R-:W-:Y:S02]  /*298a0*/  IMAD.MOV.U32 R140, RZ, RZ, R174 ;  /* 0x000000ffff8c7224 */ /* 0x000fe400078e00ae */
.L_x_20985:
[----:B------:R-:W-:Y:S05]  /*298b0*/  BSYNC B1 ;  /* 0x0000000000017941 */ /* 0x000fea0003800000 */
.L_x_20983:
        /* <DEDUP_REMOVED lines=16> */
.L_x_20989:
[----:B------:R-:W-:Y:S05]  /*299c0*/  BSYNC B2 ;  /* 0x0000000000027941 */ /* 0x000fea0003800000 */
.L_x_20988:
        /* <DEDUP_REMOVED lines=44> */
.L_x_20987:
[----:B------:R-:W-:Y:S05]  /*29c90*/  BSYNC B1 ;  /* 0x0000000000017941 */ /* 0x000fea0003800000 */
.L_x_20986:
        /* <DEDUP_REMOVED lines=9> */
.L_x_20982:
        /* <DEDUP_REMOVED lines=12> */
.L_x_20991:
[----:B------:R-:W-:Y:S02]  /*29df0*/  IMAD.MOV.U32 R140, RZ, RZ, R174 ;  /* 0x000000ffff8c7224 */ /* 0x000fe400078e00ae */
.L_x_20992:
[----:B------:R-:W-:Y:S05]  /*29e00*/  BSYNC B1 ;  /* 0x0000000000017941 */ /* 0x000fea0003800000 */
.L_x_20990:
        /* <DEDUP_REMOVED lines=16> */
.L_x_20996:
[----:B------:R-:W-:Y:S05]  /*29f10*/  BSYNC B2 ;  /* 0x0000000000027941 */ /* 0x000fea0003800000 */
.L_x_20995:
        /* <DEDUP_REMOVED lines=44> */
.L_x_20994:
[----:B------:R-:W-:Y:S05]  /*2a1e0*/  BSYNC B1 ;  /* 0x0000000000017941 */ /* 0x000fea0003800000 */
.L_x_20993:
        /* <DEDUP_REMOVED lines=14> */
.L_x_20997:
        /* <DEDUP_REMOVED lines=12> */
.L_x_21000:
[----:B------:R-:W-:Y:S02]  /*2a390*/  IMAD.MOV.U32 R39, RZ, RZ, R174 ;  /* 0x000000ffff277224 */ /* 0x000fe400078e00ae */
.L_x_21001:
[----:B------:R-:W-:Y:S05]  /*2a3a0*/  BSYNC B1 ;  /* 0x0000000000017941 */ /* 0x000fea0003800000 */
.L_x_20999:
        /* <DEDUP_REMOVED lines=16> */
.L_x_21005:
[----:B------:R-:W-:Y:S05]  /*2a4b0*/  BSYNC B2 ;  /* 0x0000000000027941 */ /* 0x000fea0003800000 */
.L_x_21004:
        /* <DEDUP_REMOVED lines=44> */
.L_x_21003:
[----:B------:R-:W-:Y:S05]  /*2a780*/  BSYNC B1 ;  /* 0x0000000000017941 */ /* 0x000fea0003800000 */
.L_x_21002:
        /* <DEDUP_REMOVED lines=9> */
.L_x_20998:
        /* <DEDUP_REMOVED lines=12> */
.L_x_21007:
[----:B------:R-:W-:Y:S02]  /*2a8e0*/  IMAD.MOV.U32 R140, RZ, RZ, R174 ;  /* 0x000000ffff8c7224 */ /* 0x000fe400078e00ae */
.L_x_21008:
[----:B------:R-:W-:Y:S05]  /*2a8f0*/  BSYNC B1 ;  /* 0x0000000000017941 */ /* 0x000fea0003800000 */
.L_x_21006:
        /* <DEDUP_REMOVED lines=16> */
.L_x_21012:
[----:B------:R-:W-:Y:S05]  /*2aa00*/  BSYNC B2 ;  /* 0x0000000000027941 */ /* 0x000fea0003800000 */
.L_x_21011:
        /* <DEDUP_REMOVED lines=44> */
.L_x_21010:
[----:B------:R-:W-:Y:S05]  /*2acd0*/  BSYNC B1 ;  /* 0x0000000000017941 */ /* 0x000fea0003800000 */
.L_x_21009:
        /* <DEDUP_REMOVED lines=12> */
.L_x_21013:
        /* <DEDUP_REMOVED lines=12> */
.L_x_21016:
[----:B------:R-:W-:Y:S02]  /*2ae60*/  IMAD.MOV.U32 R202, RZ, RZ, R174 ;  /* 0x000000ffffca7224 */ /* 0x000fe400078e00ae */
.L_x_21017:
[----:B------:R-:W-:Y:S05]  /*2ae70*/  BSYNC B1 ;  /* 0x0000000000017941 */ /* 0x000fea0003800000 */
.L_x_21015:
        /* <DEDUP_REMOVED lines=16> */
.L_x_21021:
[----:B------:R-:W-:Y:S05]  /*2af80*/  BSYNC B2 ;  /* 0x0000000000027941 */ /* 0x000fea0003800000 */
.L_x_21020:
        /* <DEDUP_REMOVED lines=44> */
.L_x_21019:
[----:B------:R-:W-:Y:S05]  /*2b250*/  BSYNC B1 ;  /* 0x0000000000017941 */ /* 0x000fea0003800000 */
.L_x_21018:
        /* <DEDUP_REMOVED lines=9> */
.L_x_21014:
        /* <DEDUP_REMOVED lines=12> */
.L_x_21023:
[----:B------:R-:W-:Y:S02]  /*2b3b0*/  IMAD.MOV.U32 R202, RZ, RZ, R174 ;  /* 0x000000ffffca7224 */ /* 0x000fe400078e00ae */
.L_x_21024:
[----:B------:R-:W-:Y:S05]  /*2b3c0*/  BSYNC B1 ;  /* 0x0000000000017941 */ /* 0x000fea0003800000 */
.L_x_21022:
        /* <DEDUP_REMOVED lines=16> */
.L_x_21028:
[----:B------:R-:W-:Y:S05]  /*2b4d0*/  BSYNC B2 ;  /* 0x0000000000027941 */ /* 0x000fea0003800000 */
.L_x_21027:
        /* <DEDUP_REMOVED lines=44> */
.L_x_21026:
[----:B------:R-:W-:Y:S05]  /*2b7a0*/  BSYNC B1 ;  /* 0x0000000000017941 */ /* 0x000fea0003800000 */
.L_x_21025:
        /* <DEDUP_REMOVED lines=12> */
.L_x_21029:
        /* <DEDUP_REMOVED lines=12> */
.L_x_21032:
[----:B------:R-:W-:Y:S02]  /*2b930*/  IMAD.MOV.U32 R141, RZ, RZ, R174 ;  /* 0x000000ffff8d7224 */ /* 0x000fe400078e00ae */
.L_x_21033:
[----:B------:R-:W-:Y:S05]  /*2b940*/  BSYNC B1 ;  /* 0x0000000000017941 */ /* 0x000fea0003800000 */
.L_x_21031:
        /* <DEDUP_REMOVED lines=16> */
.L_x_21037:
[----:B------:R-:W-:Y:S05]  /*2ba50*/  BSYNC B2 ;  /* 0x0000000000027941 */ /* 0x000fea0003800000 */
.L_x_21036:
        /* <DEDUP_REMOVED lines=44> */
.L_x_21035:
[----:B------:R-:W-:Y:S05]  /*2bd20*/  BSYNC B1 ;  /* 0x0000000000017941 */ /* 0x000fea0003800000 */
.L_x_21034:
        /* <DEDUP_REMOVED lines=9> */
.L_x_21030:
        /* <DEDUP_REMOVED lines=12> */
.L_x_21039:
[----:B------:R-:W-:Y:S02]  /*2be80*/  IMAD.MOV.U32 R202, RZ, RZ, R174 ;  /* 0x000000ffffca7224 */ /* 0x000fe400078e00ae */
.L_x_21040:
[----:B------:R-:W-:Y:S05]  /*2be90*/  BSYNC B1 ;  /* 0x0000000000017941 */ /* 0x000fea0003800000 */
.L_x_21038:
        /* <DEDUP_REMOVED lines=16> */
.L_x_21044:
[----:B------:R-:W-:Y:S05]  /*2bfa0*/  BSYNC B2 ;  /* 0x0000000000027941 */ /* 0x000fea0003800000 */
.L_x_21043:
        /* <DEDUP_REMOVED lines=44> */
.L_x_21042:
[----:B------:R-:W-:Y:S05]  /*2c270*/  BSYNC B1 ;  /* 0x0000000000017941 */ /* 0x000fea0003800000 */
.L_x_21041:
        /* <DEDUP_REMOVED lines=12> */
.L_x_21045:
        /* <DEDUP_REMOVED lines=12> */
.L_x_21048:
[----:B------:R-:W-:Y:S02]  /*2c400*/  IMAD.MOV.U32 R142, RZ, RZ, R174 ;  /* 0x000000ffff8e7224 */ /* 0x000fe400078e00ae */
.L_x_21049:
[----:B------:R-:W-:Y:S05]  /*2c410*/  BSYNC B1 ;  /* 0x0000000000017941 */ /* 0x000fea0003800000 */
.L_x_21047:
        /* <DEDUP_REMOVED lines=16> */
.L_x_21053:
[----:B------:R-:W-:Y:S05]  /*2c520*/  BSYNC B2 ;  /* 0x0000000000027941 */ /* 0x000fea0003800000 */
.L_x_21052:
        /* <DEDUP_REMOVED lines=44> */
.L_x_21051:
[----:B------:R-:W-:Y:S05]  /*2c7f0*/  BSYNC B1 ;  /* 0x0000000000017941 */ /* 0x000fea0003800000 */
.L_x_21050:
        /* <DEDUP_REMOVED lines=9> */
.L_x_21046:
        /* <DEDUP_REMOVED lines=12> */
.L_x_21055:
[----:B------:R-:W-:Y:S02]  /*2c950*/  IMAD.MOV.U32 R202, RZ, RZ, R174 ;  /* 0x000000ffffca7224 */ /* 0x000fe400078e00ae */
.L_x_21056:
[----:B------:R-:W-:Y:S05]  /*2c960*/  BSYNC B1 ;  /* 0x0000000000017941 */ /* 0x000fea0003800000 */
.L_x_21054:
        /* <DEDUP_REMOVED lines=16> */
.L_x_21060:
[----:B------:R-:W-:Y:S05]  /*2ca70*/  BSYNC B2 ;  /* 0x0000000000027941 */ /* 0x000fea0003800000 */
.L_x_21059:
        /* <DEDUP_REMOVED lines=44> */
.L_x_21058:
[----:B------:R-:W-:Y:S05]  /*2cd40*/  BSYNC B1 ;  /* 0x0000000000017941 */ /* 0x000fea0003800000 */
.L_x_21057:
        /* <DEDUP_REMOVED lines=12> */
.L_x_21061:
        /* <DEDUP_REMOVED lines=12> */
.L_x_21064:
[----:B------:R-:W-:Y:S02]  /*2ced0*/  IMAD.MOV.U32 R202, RZ, RZ, R174 ;  /* 0x000000ffffca7224 */ /* 0x000fe400078e00ae */
.L_x_21065:
[----:B------:R-:W-:Y:S05]  /*2cee0*/  BSYNC B1 ;  /* 0x0000000000017941 */ /* 0x000fea0003800000 */
.L_x_21063:
        /* <DEDUP_REMOVED lines=16> */
.L_x_21069:
[----:B------:R-:W-:Y:S05]  /*2cff0*/  BSYNC B2 ;  /* 0x0000000000027941 */ /* 0x000fea0003800000 */
.L_x_21068:
        /* <DEDUP_REMOVED lines=44> */
.L_x_21067:
[----:B------:R-:W-:Y:S05]  /*2d2c0*/  BSYNC B1 ;  /* 0x0000000000017941 */ /* 0x000fea0003800000 */
.L_x_21066:
        /* <DEDUP_REMOVED lines=9> */
.L_x_21062:
        /* <DEDUP_REMOVED lines=12> */
.L_x_21071:
[----:B------:R-:W-:Y:S02]  /*2d420*/  IMAD.MOV.U32 R202, RZ, RZ, R174 ;  /* 0x000000ffffca7224 */ /* 0x000fe400078e00ae */
.L_x_21072:
[----:B------:R-:W-:Y:S05]  /*2d430*/  BSYNC B1 ;  /* 0x0000000000017941 */ /* 0x000fea0003800000 */
.L_x_21070:
        /* <DEDUP_REMOVED lines=16> */
.L_x_21076:
[----:B------:R-:W-:Y:S05]  /*2d540*/  BSYNC B2 ;  /* 0x0000000000027941 */ /* 0x000fea0003800000 */
.L_x_21075:
        /* <DEDUP_REMOVED lines=44> */
.L_x_21074:
[----:B------:R-:W-:Y:S05]  /*2d810*/  BSYNC B1 ;  /* 0x0000000000017941 */ /* 0x000fea0003800000 */
.L_x_21073:
        /* <DEDUP_REMOVED lines=13> */
.L_x_21077:
        /* <DEDUP_REMOVED lines=12> */
.L_x_21080:
[----:B------:R-:W-:Y:S02]  /*2d9b0*/  IMAD.MOV.U32 R212, RZ, RZ, R174 ;  /* 0x000000ffffd47224 */ /* 0x000fe400078e00ae */
.L_x_21081:
[----:B------:R-:W-:Y:S05]  /*2d9c0*/  BSYNC B1 ;  /* 0x0000000000017941 */ /* 0x000fea0003800000 */
.L_x_21079:
        /* <DEDUP_REMOVED lines=18> */
.L_x_21085:
[----:B------:R-:W-:Y:S05]  /*2daf0*/  BSYNC B2 ;  /* 0x0000000000027941 */ /* 0x000fea0003800000 */
.L_x_21084:
        /* <DEDUP_REMOVED lines=44> */
.L_x_21083:
[----:B------:R-:W-:Y:S05]  /*2ddc0*/  BSYNC B1 ;  /* 0x0000000000017941 */ /* 0x000fea0003800000 */
.L_x_21082:
        /* <DEDUP_REMOVED lines=9> */
.L_x_21078:
[----:B------:R-:W-:Y:S01]  /*2de60*/  FADD.FTZ R194, RZ, R92 ;  /* 0x0000005cffc27221 */ /* 0x000fe20000010000 */
[----:B------:R-:W-:Y:S02]  /*2de70*/  SEL R193, RZ, 0x1000000, P5 ;  /* 0x01000000ffc17807 */ /* 0x000fe40002800000 */
[----:B------:R-:W-:Y:S01]  /*2de80*/  SEL R192, RZ, 0x10000, P4 ;  /* 0x00010000ffc07807 */ /* 0x000fe20002000000 */
[----:B------:R-:W-:Y:S01]  /*2de90*/  FADD.FTZ R195, R194, R93 ;  /* 0x0000005dc2c37221 */ /* 0x000fe20000010000 */
[----:B------:R-:W-:Y:S02]  /*2dea0*/  SEL R209, RZ, 0x100, P3 ;  /* 0x00000100ffd17807 */ /* 0x000fe40001800000 */
[C---:B------:R-:W-:Y:S01]  /*2deb0*/  LOP3.LUT P5, RZ, R190.reuse, 0x4, RZ, 0xc0, !PT ;  /* 0x00000004beff7812 */ /* 0x040fe200078ac0ff */
[----:B------:R-:W-:Y:S01]  /*2dec0*/  FADD.FTZ R194, R195, R94 ;  /* 0x0000005ec3c27221 */ /* 0x000fe20000010000 */
[----:B------:R-:W-:Y:S02]  /*2ded0*/  LOP3.LUT P4, RZ, R190, 0x2, RZ, 0xc0, !PT ;  /* 0x00000002beff7812 */ /* 0x000fe4000788c0ff */
[----:B------:R-:W-:Y:S01]  /*2dee0*/  SEL R196, RZ, 0x1, P1 ;  /* 0x00000001ffc47807 */ /* 0x000fe20000800000 */
[----:B------:R-:W-:Y:S01]  /*2def0*/  FADD.FTZ R195, R194, R95 ;  /* 0x0000005fc2c37221 */ /* 0x000fe20000010000 */
[----:B------:R-:W-:-:S02]  /*2df00*/  LOP3.LUT R209, R209, R193, R192, 0xfe, !PT ;  /* 0x000000c1d1d17212 */ /* 0x000fc400078efec0 */
[----:B------:R-:W-:Y:S01]  /*2df10*/  SEL R192, RZ, 0x1, P5 ;  /* 0x00000001ffc07807 */ /* 0x000fe20002800000 */
[----:B------:R-:W-:Y:S01]  /*2df20*/  FADD.FTZ R194, R195, R88 ;  /* 0x00000058c3c27221 */ /* 0x000fe20000010000 */
[----:B------:R-:W-:Y:S01]  /*2df30*/  SEL R213, RZ, 0x1, P2 ;  /* 0x00000001ffd57807 */ /* 0x000fe20001000000 */
[----:B------:R-:W-:Y:S01]  /*2df40*/  IMAD.WIDE.U32 R196, R196, 0x1000000, RZ ;  /* 0x01000000c4c47825 */ /* 0x000fe200078e00ff */
[C---:B------:R-:W-:Y:S02]  /*2df50*/  LOP3.LUT P6, RZ, R190.reuse, 0x8, RZ, 0xc0, !PT ;  /* 0x00000008beff7812 */ /* 0x040fe400078cc0ff */
[----:B------:R-:W-:Y:S01]  /*2df60*/  LOP3.LUT P0, RZ, R190, 0x20, RZ, 0xc0, !PT ;  /* 0x00000020beff7812 */ /* 0x000fe2000780c0ff */
[----:B------:R-:W-:Y:S01]  /*2df70*/  FADD.FTZ R195, R194, R89 ;  /* 0x00000059c2c37221 */ /* 0x000fe20000010000 */
[----:B------:R-:W-:Y:S01]  /*2df80*/  LOP3.LUT R213, R197, R209, R213, 0xfe, !PT ;  /* 0x000000d1c5d57212 */ /* 0x000fe200078efed5 */
[----:B------:R-:W-:Y:S01]  /*2df90*/  IMAD.WIDE.U32 R192, R192, 0x100, RZ ;  /* 0x00000100c0c07825 */ /* 0x000fe200078e00ff */
[----:B------:R-:W-:-:S02]  /*2dfa0*/  SEL R209, RZ, 0x1, P6 ;  /* 0x00000001ffd17807 */ /* 0x000fc40003000000 */
[----:B------:R-:W-:Y:S01]  /*2dfb0*/  ISETP.NE.AND P1, PT, R205, RZ, PT ;  /* 0x000000ffcd00720c */ /* 0x000fe20003f25270 */
        /* <DEDUP_REMOVED lines=52> */
[----:B------:R-:W-:Y:S01]  /*2e300*/  LOP3.LUT R192, R192, R196, R194, 0xfe, !PT ;  /* 0x000000c4c0c07212 */ /* 0x000fe200078efec2 */
[----:B------:R-:W-:Y:S01]  /*2e310*/  IMAD.WIDE.U32 R196, R210, R211, c[0x0][0x188] ;  /* 0x00006200d2c47625 */ /* 0x000fe200078e00d3 */
[----:B------:R-:W-:Y:S02]  /*2e320*/  LOP3.LUT R193, R193, R213, R195, 0xfe, !PT ;  /* 0x000000d5c1c17212 */ /* 0x000fe400078efec3 */
[----:B------:R-:W-:Y:S01]  /*2e330*/  LOP3.LUT R192, R192, R209, RZ, 0xfc, !PT ;  /* 0x000000d1c0c07212 */ /* 0x000fe200078efcff */
[----:B------:R-:W-:Y:S01]  /*2e340*/  IMAD.WIDE.U32 R194, R210, R206, c[0x0][0x190] ;  /* 0x00006400d2c27625 */ /* 0x000fe200078e00ce */
[----:B------:R0:W-:Y:S03]  /*2e350*/  STG.E.128 [R196.64], R36 ;  /* 0x00000024c4007986 */ /* 0x0001e6000c101d06 */
[----:B------:R-:W-:Y:S01]  /*2e360*/  FADD.FTZ R208, R207, R36 ;  /* 0x00000024cfd07221 */ /* 0x000fe20000010000 */
[----:B------:R0:W-:Y:S03]  /*2e370*/  STG.E.128 [R196.64+0x10], R140 ;  /* 0x0000108cc4007986 */ /* 0x0001e6000c101d06 */
[----:B------:R-:W-:Y:S01]  /*2e380*/  FADD.FTZ R207, R208, R37 ;  /* 0x00000025d0cf7221 */ /* 0x000fe20000010000 */
[----:B------:R0:W-:Y:S03]  /*2e390*/  STG.E.64 [R194.64], R192 ;  /* 0x000000c0c2007986 */ /* 0x0001e6000c101b06 */
[----:B------:R-:W-:-:S04]  /*2e3a0*/  FADD.FTZ R208, R207, R38 ;  /* 0x00000026cfd07221 */ /* 0x000fc80000010000 */
[----:B------:R-:W-:-:S04]  /*2e3b0*/  FADD.FTZ R207, R208, R39 ;  /* 0x00000027d0cf7221 */ /* 0x000fc80000010000 */
[----:B------:R-:W-:-:S04]  /*2e3c0*/  FADD.FTZ R208, R207, R140 ;  /* 0x0000008ccfd07221 */ /* 0x000fc80000010000 */
[----:B------:R-:W-:-:S04]  /*2e3d0*/  FADD.FTZ R205, R208, R141 ;  /* 0x0000008dd0cd7221 */ /* 0x000fc80000010000 */
[----:B------:R-:W-:Y:S01]  /*2e3e0*/  FADD.FTZ R208, R205, R142 ;  /* 0x0000008ecdd07221 */ /* 0x000fe20000010000 */
[----:B------:R-:W-:Y:S05]  /*2e3f0*/  @!P0 BRA `(.L_x_21086) ;  /* 0x0000013000008947 */ /* 0x000fea0003800000 */
[----:B0-----:R-:W-:Y:S01]  /*2e400*/  IMAD.U32 R193, R187, 0x10000, RZ ;  /* 0x00010000bbc17824 */ /* 0x001fe200078e00ff */
[----:B------:R-:W-:Y:S01]  /*2e410*/  LOP3.LUT R192, R188, 0xffff, RZ, 0xc0, !PT ;  /* 0x0000ffffbcc07812 */ /* 0x000fe200078ec0ff */
[----:B------:R-:W-:Y:S01]  /*2e420*/  IMAD.WIDE.U32 R206, R210, R206, c[0x0][0x198] ;  /* 0x00006600d2ce7625 */ /* 0x000fe200078e00ce */
        /* <DEDUP_REMOVED lines=12> */
[----:B------:R-:W-:Y:S02]  /*2e4f0*/  LOP3.LUT R192, R192, R196, R194, 0xfe, !PT ;  /* 0x000000c4c0c07212 */ /* 0x000fe400078efec2 */
[----:B------:R-:W-:Y:S02]  /*2e500*/  LOP3.LUT R193, R205, R193, RZ, 0xfc, !PT ;  /* 0x000000c1cdc17212 */ /* 0x000fe400078efcff */
[----:B------:R-:W-:-:S05]  /*2e510*/  LOP3.LUT R192, R192, 0xff, R189, 0xf8, !PT ;  /* 0x000000ffc0c07812 */ /* 0x000fca00078ef8bd */
[----:B------:R0:W-:Y:S02]  /*2e520*/  STG.E.64 [R206.64], R192 ;  /* 0x000000c0ce007986 */ /* 0x0001e4000c101b06 */
.L_x_21086:
[----:B0-----:R-:W-:Y:S01]  /*2e530*/  FADD.FTZ R205, R208, R143 ;  /* 0x0000008fd0cd7221 */ /* 0x001fe20000010000 */
[----:B------:R-:W-:Y:S05]  /*2e540*/  BRA.DIV ~URZ, `(.L_x_21087) ;  /* 0x00001dd27f007947 */ /* 0x000fea000b800000 */
[----:B------:R0:W1:Y:S02]  /*2e550*/  SHFL.BFLY PT, R192, R205, 0x1, 0x1f ;  /* 0x0c201f00cdc07f89 */ /* 0x00006400000e0000 */
.L_x_21091:
        /* <DEDUP_REMOVED lines=148> */
.L_x_21092:
[----:B01----:R-:W-:Y:S01]  /*2eea0*/  FADD.FTZ R205, R196, R205 ;  /* 0x000000cdc4cd7221 */ /* 0x003fe20000010000 */
[----:B------:R-:W-:Y:S01]  /*2eeb0*/  MOV R196, c[0x0][0x1e0] ;  /* 0x0000780000c47a02 */ /* 0x000fe20000000f00 */
[----:B------:R-:W-:Y:S01]  /*2eec0*/  FMUL.FTZ R194, R197, R197 ;  /* 0x000000c5c5c27220 */ /* 0x000fe20000410000 */
[----:B------:R-:W-:Y:S01]  /*2eed0*/  ISETP.NE.AND P0, PT, RZ, UR8, PT ;  /* 0x00000008ff007c0c */ /* 0x000fe2000bf05270 */
[----:B------:R-:W-:Y:S01]  /*2eee0*/  IMAD.MOV.U32 R195, RZ, RZ, 0x4 ;  /* 0x00000004ffc37424 */ /* 0x000fe200078e00ff */
[----:B------:R-:W-:Y:S01]  /*2eef0*/  PRMT R219, RZ, 0x7610, R113 ;  /* 0x00007610ffdb7816 */ /* 0x000fe20000000071 */
[----:B------:R-:W-:Y:S01]  /*2ef00*/  FFMA.FTZ R196, R205, R196, c[0x0][0x228] ;  /* 0x00008a00cdc47623 */ /* 0x000fe200000100c4 */
[----:B------:R-:W-:Y:S01]  /*2ef10*/  FSEL R205, R194, RZ, P0 ;  /* 0x000000ffc2cd7208 */ /* 0x000fe20000000000 */
[----:B------:R-:W-:Y:S01]  /*2ef20*/  @!P1 IMAD.WIDE R192, R158, R195, c[0x0][0x1a0] ;  /* 0x000068009ec09625 */ /* 0x000fe200078e02c3 */
[----:B------:R-:W-:Y:S02]  /*2ef30*/  FSEL R194, R197, RZ, !P0 ;  /* 0x000000ffc5c27208 */ /* 0x000fe40004000000 */
[----:B------:R-:W-:Y:S01]  /*2ef40*/  PRMT R217, RZ, 0x7610, R114 ;  /* 0x00007610ffd97816 */ /* 0x000fe20000000072 */
[----:B------:R-:W-:Y:S01]  /*2ef50*/  FADD.FTZ R205, R196, R205 ;  /* 0x000000cdc4cd7221 */ /* 0x000fe20000010000 */
[----:B------:R0:W-:Y:S01]  /*2ef60*/  @!P1 STG.E [R192.64], R197 ;  /* 0x000000c5c0009986 */ /* 0x0001e2000c101906 */
[C---:B------:R-:W-:Y:S01]  /*2ef70*/  FADD.FTZ R46, -R194.reuse, R46 ;  /* 0x0000002ec22e7221 */ /* 0x040fe20000010100 */
[----:B------:R-:W-:Y:S01]  /*2ef80*/  PRMT R215, RZ, 0x7610, R115 ;  /* 0x00007610ffd77816 */ /* 0x000fe20000000073 */
        /* <DEDUP_REMOVED lines=9> */
[----:B0-----:R-:W0:Y:S01]  /*2f020*/  MUFU.RSQ R193, R205 ;  /* 0x000000cd00c17308 */ /* 0x001e220000001400 */
[C---:B------:R-:W-:Y:S01]  /*2f030*/  FADD.FTZ R40, -R194.reuse, R40 ;  /* 0x00000028c2287221 */ /* 0x040fe20000010100 */
[----:B------:R-:W-:Y:S01]  /*2f040*/  PRMT R197, RZ, 0x7610, R120 ;  /* 0x00007610ffc57816 */ /* 0x000fe20000000078 */
[----:B------:R-:W-:-:S02]  /*2f050*/  FADD.FTZ R89, -R194, R89 ;  /* 0x00000059c2597221 */ /* 0x000fc40000010100 */
[C---:B------:R-:W-:Y:S02]  /*2f060*/  FADD.FTZ R196, -R194.reuse, R41 ;  /* 0x00000029c2c47221 */ /* 0x040fe40000010100 */
[C---:B------:R-:W-:Y:S02]  /*2f070*/  FADD.FTZ R192, -R194.reuse, R47 ;  /* 0x0000002fc2c07221 */ /* 0x040fe40000010100 */
[C---:B------:R-:W-:Y:S02]  /*2f080*/  FADD.FTZ R64, -R194.reuse, R64 ;  /* 0x00000040c2407221 */ /* 0x040fe40000010100 */
[C---:B------:R-:W-:Y:S02]  /*2f090*/  FADD.FTZ R94, -R194.reuse, R94 ;  /* 0x0000005ec25e7221 */ /* 0x040fe40000010100 */
[C---:B------:R-:W-:Y:S02]  /*2f0a0*/  FADD.FTZ R208, -R194.reuse, R36 ;  /* 0x00000024c2d07221 */ /* 0x040fe40000010100 */
[----:B------:R-:W-:-:S02]  /*2f0b0*/  FADD.FTZ R210, -R194, R37 ;  /* 0x00000025c2d27221 */ /* 0x000fc40000010100 */
[C---:B0-----:R-:W-:Y:S01]  /*2f0c0*/  FMUL.FTZ R39, R193.reuse, R46 ;  /* 0x0000002ec1277220 */ /* 0x041fe20000410000 */
[----:B------:R-:W-:Y:S01]  /*2f0d0*/  PRMT R46, RZ, 0x5410, R130 ;  /* 0x00005410ff2e7816 */ /* 0x000fe20000000082 */
[C---:B------:R-:W-:Y:S02]  /*2f0e0*/  FMUL.FTZ R72, R193.reuse, R72 ;  /* 0x00000048c1487220 */ /* 0x040fe40000410000 */
[C---:B------:R-:W-:Y:S02]  /*2f0f0*/  FMUL.FTZ R77, R193.reuse, R77 ;  /* 0x0000004dc14d7220 */ /* 0x040fe40000410000 */
[----:B------:R-:W-:Y:S01]  /*2f100*/  FFMA.FTZ R46, R72, R46, R29 ;  /* 0x0000002e482e7223 */ /* 0x000fe2000001001d */
[----:B------:R-:W-:Y:S01]  /*2f110*/  PRMT R72, RZ, 0x7610, R128 ;  /* 0x00007610ff487816 */ /* 0x000fe20000000080 */
[C---:B------:R-:W-:Y:S02]  /*2f120*/  FMUL.FTZ R66, R193.reuse, R66 ;  /* 0x00000042c1427220 */ /* 0x040fe40000410000 */
[----:B------:R-:W-:-:S02]  /*2f130*/  FMUL.FTZ R67, R193, R67 ;  /* 0x00000043c1437220 */ /* 0x000fc40000410000 */
[----:B------:R-:W-:Y:S01]  /*2f140*/  FFMA.FTZ R77, R77, R72, R32 ;  /* 0x000000484d4d7223 */ /* 0x000fe20000010020 */
[----:B------:R-:W-:Y:S01]  /*2f150*/  PRMT R72, RZ, 0x5410, R127 ;  /* 0x00005410ff487816 */ /* 0x000fe2000000007f */
[C---:B------:R-:W-:Y:S01]  /*2f160*/  FMUL.FTZ R41, R193.reuse, R40 ;  /* 0x00000028c1297220 */ /* 0x040fe20000410000 */
[----:B------:R-:W-:Y:S01]  /*2f170*/  PRMT R40, RZ, 0x7610, R138 ;  /* 0x00007610ff287816 */ /* 0x000fe2000000008a */
[----:B------:R-:W-:Y:S02]  /*2f180*/  FMUL.FTZ R89, R193, R89 ;  /* 0x00000059c1597220 */ /* 0x000fe40000410000 */
[----:B------:R-:W-:Y:S01]  /*2f190*/  FFMA.FTZ R66, R66, R72, R19 ;  /* 0x0000004842427223 */ /* 0x000fe20000010013 */
[----:B------:R-:W-:Y:S01]  /*2f1a0*/  PRMT R72, RZ, 0x7610, R127 ;  /* 0x00007610ff487816 */ /* 0x000fe2000000007f */
[----:B------:R-:W-:-:S04]  /*2f1b0*/  @!P1 IMAD.WIDE R36, R158, R195, c[0x0][0x1a8] ;  /* 0x00006a009e249625 */ /* 0x000fc800078e02c3 */
[----:B------:R-:W-:Y:S01]  /*2f1c0*/  FFMA.FTZ R67, R67, R72, R18 ;  /* 0x0000004843437223 */ /* 0x000fe20000010012 */
[----:B------:R-:W-:Y:S01]  /*2f1d0*/  PRMT R72, RZ, 0x5410, R126 ;  /* 0x00005410ff487816 */ /* 0x000fe2000000007e */
[C---:B------:R-:W-:Y:S01]  /*2f1e0*/  FMUL.FTZ R192, R193.reuse, R192 ;  /* 0x000000c0c1c07220 */ /* 0x040fe20000410000 */
[----:B------:R0:W-:Y:S01]  /*2f1f0*/  @!P1 STG.E [R36.64], R193 ;  /* 0x000000c124009986 */ /* 0x0001e2000c101906 */
[----:B------:R-:W-:Y:S02]  /*2f200*/  FMUL.FTZ R64, R193, R64 ;  /* 0x00000040c1407220 */ /* 0x000fe40000410000 */
[----:B------:R-:W-:Y:S01]  /*2f210*/  FFMA.FTZ R89, R89, R40, R152 ;  /* 0x0000002859597223 */ /* 0x000fe20000010098 */
[----:B------:R-:W-:Y:S01]  /*2f220*/  PRMT R40, RZ, 0x5410, R137 ;  /* 0x00005410ff287816 */ /* 0x000fe20000000089 */
[C---:B------:R-:W-:Y:S02]  /*2f230*/  FADD.FTZ R44, -R194.reuse, R44 ;  /* 0x0000002cc22c7221 */ /* 0x040fe40000010100 */
[----:B------:R-:W-:-:S02]  /*2f240*/  FADD.FTZ R65, -R194, R65 ;  /* 0x00000041c2417221 */ /* 0x000fc40000010100 */
[C---:B------:R-:W-:Y:S02]  /*2f250*/  FMUL.FTZ R94, R193.reuse, R94 ;  /* 0x0000005ec15e7220 */ /* 0x040fe40000410000 */
[----:B------:R-:W-:Y:S01]  /*2f260*/  FFMA.FTZ R219, R192, R219, R161 ;  /* 0x000000dbc0db7223 */ /* 0x000fe200000100a1 */
[----:B------:R-:W-:Y:S01]  /*2f270*/  PRMT R192, RZ, 0x5410, R112 ;  /* 0x00005410ffc07816 */ /* 0x000fe20000000070 */
[----:B------:R-:W-:Y:S02]  /*2f280*/  FADD.FTZ R95, -R194, R95 ;  /* 0x0000005fc25f7221 */ /* 0x000fe40000010100 */
[----:B------:R-:W-:Y:S01]  /*2f290*/  FFMA.FTZ R64, R64, R72, R21 ;  /* 0x0000004840407223 */ /* 0x000fe20000010015 */
[----:B------:R-:W-:Y:S01]  /*2f2a0*/  PRMT R72, RZ, 0x7610, R126 ;  /* 0x00007610ff487816 */ /* 0x000fe2000000007e */
[C---:B0-----:R-:W-:Y:S01]  /*2f2b0*/  FMUL.FTZ R37, R193.reuse, R44 ;  /* 0x0000002cc1257220 */ /* 0x041fe20000410000 */
[----:B------:R-:W-:Y:S01]  /*2f2c0*/  PRMT R44, RZ, 0x7610, R132 ;  /* 0x00007610ff2c7816 */ /* 0x000fe20000000084 */
[----:B------:R-:W-:-:S02]  /*2f2d0*/  FMUL.FTZ R65, R193, R65 ;  /* 0x00000041c1417220 */ /* 0x000fc40000410000 */
[----:B------:R-:W-:Y:S01]  /*2f2e0*/  FFMA.FTZ R94, R94, R40, R155 ;  /* 0x000000285e5e7223 */ /* 0x000fe2000001009b */
[----:B------:R-:W-:Y:S01]  /*2f2f0*/  PRMT R40, RZ, 0x7610, R137 ;  /* 0x00007610ff287816 */ /* 0x000fe20000000089 */
[C---:B------:R-:W-:Y:S02]  /*2f300*/  FADD.FTZ R45, -R194.reuse, R45 ;  /* 0x0000002dc22d7221 */ /* 0x040fe40000010100 */
[C---:B------:R-:W-:Y:S02]  /*2f310*/  FADD.FTZ R70, -R194.reuse, R70 ;  /* 0x00000046c2467221 */ /* 0x040fe40000010100 */
[----:B------:R-:W-:Y:S02]  /*2f320*/  FMUL.FTZ R95, R193, R95 ;  /* 0x0000005fc15f7220 */ /* 0x000fe40000410000 */
[C---:B------:R-:W-:Y:S02]  /*2f330*/  FADD.FTZ R85, -R194.reuse, R85 ;  /* 0x00000055c2557221 */ /* 0x040fe40000010100 */
[----:B------:R-:W-:Y:S01]  /*2f340*/  FFMA.FTZ R192, R37, R192, R0 ;  /* 0x000000c025c07223 */ /* 0x000fe20000010000 */
[----:B------:R-:W-:Y:S01]  /*2f350*/  PRMT R37, RZ, 0x7610, R112 ;  /* 0x00007610ff257816 */ /* 0x000fe20000000070 */
[----:B------:R-:W-:-:S02]  /*2f360*/  FADD.FTZ R92, -R194, R92 ;  /* 0x0000005cc25c7221 */ /* 0x000fc40000010100 */
[----:B------:R-:W-:Y:S01]  /*2f370*/  FFMA.FTZ R65, R65, R72, R20 ;  /* 0x0000004841417223 */ /* 0x000fe20000010014 */
[----:B------:R-:W-:Y:S01]  /*2f380*/  PRMT R72, RZ, 0x5410, R125 ;  /* 0x00005410ff487816 */ /* 0x000fe2000000007d */
[C---:B------:R-:W-:Y:S02]  /*2f390*/  FMUL.FTZ R36, R193.reuse, R45 ;  /* 0x0000002dc1247220 */ /* 0x040fe40000410000 */
[----:B------:R-:W-:Y:S02]  /*2f3a0*/  FMUL.FTZ R70, R193, R70 ;  /* 0x00000046c1467220 */ /* 0x000fe40000410000 */
[----:B------:R-:W-:Y:S01]  /*2f3b0*/  FFMA.FTZ R95, R95, R40, R154 ;  /* 0x000000285f5f7223 */ /* 0x000fe2000001009a */
[----:B------:R-:W-:Y:S01]  /*2f3c0*/  PRMT R40, RZ, 0x5410, R136 ;  /* 0x00005410ff287816 */ /* 0x000fe20000000088 */
[----:B------:R-:W-:Y:S02]  /*2f3d0*/  FADD.FTZ R142, -R194, R142 ;  /* 0x0000008ec28e7221 */ /* 0x000fe40000010100 */
[----:B------:R-:W-:-:S02]  /*2f3e0*/  FMUL.FTZ R85, R193, R85 ;  /* 0x00000055c1557220 */ /* 0x000fc40000410000 */
[C---:B------:R-:W-:Y:S02]  /*2f3f0*/  FADD.FTZ R71, -R194.reuse, R71 ;  /* 0x00000047c2477221 */ /* 0x040fe40000010100 */
[----:B------:R-:W-:Y:S02]  /*2f400*/  FMUL.FTZ R92, R193, R92 ;  /* 0x0000005cc15c7220 */ /* 0x000fe40000410000 */
        /* <DEDUP_REMOVED lines=41> */
[----:B------:R-:W-:Y:S01]  /*2f6a0*/  PRMT R36, RZ, 0x5410, R111 ;  /* 0x00005410ff247816 */ /* 0x000fe2000000006f */
[----:B------:R-:W-:Y:S01]  /*2f6b0*/  FADD.FTZ R194, -R194, R143 ;  /* 0x0000008fc2c27221 */ /* 0x000fe20000010100 */
[----:B------:R-:W-:Y:S01]  /*2f6c0*/  F2FP.BF16.PACK_AB R37, R95, R94 ;  /* 0x0000005e5f25723e */ /* 0x000fe200000010ff */
[----:B------:R-:W-:Y:S01]  /*2f6d0*/  FFMA.FTZ R70, R70, R72, R23 ;  /* 0x0000004846467223 */ /* 0x000fe20000010017 */
[----:B------:R-:W-:Y:S01]  /*2f6e0*/  PRMT R72, RZ, 0x7610, R125 ;  /* 0x00007610ff487816 */ /* 0x000fe2000000007d */
[----:B------:R-:W-:Y:S01]  /*2f6f0*/  FMUL.FTZ R143, R193, R142 ;  /* 0x0000008ec18f7220 */ /* 0x000fe20000410000 */
[----:B------:R-:W-:Y:S01]  /*2f700*/  PRMT R142, RZ, 0x5410, R115 ;  /* 0x00005410ff8e7816 */ /* 0x000fe20000000073 */
[----:B------:R-:W-:Y:S01]  /*2f710*/  FFMA.FTZ R85, R85, R44, R148 ;  /* 0x0000002c55557223 */ /* 0x000fe20000010094 */
[----:B------:R-:W-:Y:S01]  /*2f720*/  PRMT R44, RZ, 0x5410, R131 ;  /* 0x00005410ff2c7816 */ /* 0x000fe20000000083 */
[----:B------:R-:W-:-:S02]  /*2f730*/  FMUL.FTZ R71, R193, R71 ;  /* 0x00000047c1477220 */ /* 0x000fc40000410000 */
[----:B------:R-:W-:Y:S01]  /*2f740*/  FFMA.FTZ R92, R92, R40, R157 ;  /* 0x000000285c5c7223 */ /* 0x000fe2000001009d */
[----:B------:R-:W-:Y:S01]  /*2f750*/  PRMT R40, RZ, 0x7610, R136 ;  /* 0x00007610ff287816 */ /* 0x000fe20000000088 */
[C---:B------:R-:W-:Y:S02]  /*2f760*/  FMUL.FTZ R74, R193.reuse, R74 ;  /* 0x0000004ac14a7220 */ /* 0x040fe40000410000 */
[C---:B------:R-:W-:Y:S02]  /*2f770*/  FMUL.FTZ R93, R193.reuse, R93 ;  /* 0x0000005dc15d7220 */ /* 0x040fe40000410000 */
[----:B------:R-:W-:Y:S02]  /*2f780*/  FMUL.FTZ R45, R193, R208 ;  /* 0x000000d0c12d7220 */ /* 0x000fe40000410000 */
[----:B------:R-:W-:Y:S01]  /*2f790*/  FFMA.FTZ R208, R143, R36, R180 ;  /* 0x000000248fd07223 */ /* 0x000fe200000100b4 */
[----:B------:R-:W-:Y:S01]  /*2f7a0*/  PRMT R36, RZ, 0x7610, R111 ;  /* 0x00007610ff247816 */ /* 0x000fe2000000006f */
[----:B------:R-:W-:Y:S01]  /*2f7b0*/  FFMA.FTZ R71, R71, R72, R22 ;  /* 0x0000004847477223 */ /* 0x000fe20000010016 */
[----:B------:R-:W-:Y:S01]  /*2f7c0*/  PRMT R72, RZ, 0x5410, R124 ;  /* 0x00005410ff487816 */ /* 0x000fe2000000007c */
[----:B------:R-:W-:-:S02]  /*2f7d0*/  FMUL.FTZ R194, R193, R194 ;  /* 0x000000c2c1c27220 */ /* 0x000fc40000410000 */
[----:B------:R-:W-:Y:S01]  /*2f7e0*/  FFMA.FTZ R74, R74, R44, R27 ;  /* 0x0000002c4a4a7223 */ /* 0x000fe2000001001b */
[----:B------:R-:W-:Y:S01]  /*2f7f0*/  PRMT R44, RZ, 0x7610, R131 ;  /* 0x00007610ff2c7816 */ /* 0x000fe20000000083 */
[----:B------:R-:W-:Y:S02]  /*2f800*/  FMUL.FTZ R68, R193, R68 ;  /* 0x00000044c1447220 */ /* 0x000fe40000410000 */
        /* <DEDUP_REMOVED lines=27> */
[----:B------:R-:W-:Y:S01]  /*2f9c0*/  FMUL.FTZ R78, R193, R78 ;  /* 0x0000004ec14e7220 */ /* 0x000fe20000410000 */
[----:B------:R-:W-:Y:S01]  /*2f9d0*/  F2FP.BF16.PACK_AB R46, R73, R46 ;  /* 0x0000002e492e723e */ /* 0x000fe200000010ff */
[C---:B------:R-:W-:Y:S02]  /*2f9e0*/  FMUL.FTZ R81, R193.reuse, R81 ;  /* 0x00000051c1517220 */ /* 0x040fe40000410000 */
[----:B------:R-:W-:Y:S01]  /*2f9f0*/  FFMA.FTZ R223, R214, R36, R179 ;  /* 0x00000024d6df7223 */ /* 0x000fe200000100b3 */
[----:B------:R-:W-:Y:S01]  /*2fa00*/  PRMT R36, RZ, 0x5410, R109 ;  /* 0x00005410ff247816 */ /* 0x000fe2000000006d */
[----:B------:R-:W-:Y:S01]  /*2fa10*/  FFMA.FTZ R58, R58, R72, R11 ;  /* 0x000000483a3a7223 */ /* 0x000fe2000001000b */
[----:B------:R-:W-:Y:S01]  /*2fa20*/  PRMT R72, RZ, 0x7610, R123 ;  /* 0x00007610ff487816 */ /* 0x000fe2000000007b */
[C---:B------:R-:W-:Y:S01]  /*2fa30*/  FMUL.FTZ R47, R193.reuse, R38 ;  /* 0x00000026c12f7220 */ /* 0x040fe20000410000 */
        /* <DEDUP_REMOVED lines=24> */
[C---:B------:R-:W-:Y:S02]  /*2fbc0*/  FMUL.FTZ R87, R193.reuse, R87 ;  /* 0x00000057c1577220 */ /* 0x040fe40000410000 */
        /* <DEDUP_REMOVED lines=9> */
[----:B------:R-:W-:Y:S01]  /*2fc60*/  FFMA.FTZ R44, R76, R44, R33 ;  /* 0x0000002c4c2c7223 */ /* 0x000fe20000010021 */
[----:B------:R-:W-:Y:S01]  /*2fc70*/  PRMT R76, RZ, 0x5410, R120 ;  /* 0x00005410ff4c7816 */ /* 0x000fe20000000078 */
[C---:B------:R-:W-:Y:S02]  /*2fc80*/  FMUL.FTZ R80, R193.reuse, R80 ;  /* 0x00000050c1507220 */ /* 0x040fe40000410000 */
[----:B------:R-:W-:Y:S01]  /*2fc90*/  FMUL.FTZ R57, R193, R57 ;  /* 0x00000039c1397220 */ /* 0x000fe20000410000 */
[----:B------:R-:W-:Y:S01]  /*2fca0*/  F2FP.BF16.PACK_AB R44, R77, R44 ;  /* 0x0000002c4d2c723e */ /* 0x000fe200000010ff */
[----:B------:R-:W-:Y:S02]  /*2fcb0*/  FMUL.FTZ R206, R193, R206 ;  /* 0x000000cec1ce7220 */ /* 0x000fe40000410000 */
[----:B------:R-:W-:Y:S01]  /*2fcc0*/  FFMA.FTZ R87, R87, R40, R146 ;  /* 0x0000002857577223 */ /* 0x000fe20000010092 */
[----:B------:R-:W-:Y:S01]  /*2fcd0*/  PRMT R40, RZ, 0x5410, R132 ;  /* 0x00005410ff287816 */ /* 0x000fe20000000084 */
[----:B------:R-:W-:-:S02]  /*2fce0*/  FMUL.FTZ R88, R193, R88 ;  /* 0x00000058c1587220 */ /* 0x000fc40000410000 */
        /* <DEDUP_REMOVED lines=34> */
[----:B------:R-:W-:Y:S01]  /*2ff10*/  IMAD.MOV.U32 R66, RZ, RZ, 0x10 ;  /* 0x00000010ff427424 */ /* 0x000fe200078e00ff */
[----:B------:R-:W-:Y:S01]  /*2ff20*/  F2FP.BF16.PACK_AB R38, R89, R38 ;  /* 0x000000265926723e */ /* 0x000fe200000010ff */
[----:B------:R-:W-:Y:S01]  /*2ff30*/  FFMA.FTZ R197, R61, R197, R16 ;  /* 0x000000c53dc57223 */ /* 0x000fe20000010010 */
[----:B------:R-:W-:Y:S01]  /*2ff40*/  LEA.HI.X R61, R191, c[0x0][0x20c], RZ, 0x4, P0 ;  /* 0x00008300bf3d7a11 */ /* 0x000fe200000f24ff */
        /* <DEDUP_REMOVED lines=14> */
[-C--:B------:R-:W-:Y:S01]  /*30030*/  IMAD.WIDE.U32 R62, R199, R66.reuse, c[0x0][0x208] ;  /* 0x00008200c73e7625 */ /* 0x080fe200078e0042 */
[----:B------:R-:W-:Y:S01]  /*30040*/  IADD3 R191, R191, 0xe0, RZ ;  /* 0x000000e0bfbf7810 */ /* 0x000fe20007ffe0ff */
[----:B------:R-:W-:Y:S02]  /*30050*/  STG.E.128 [R60.64], R36 ;  /* 0x000000243c007986 */ /* 0x000fe4000c101d06 */
[----:B------:R-:W-:-:S02]  /*30060*/  IMAD.WIDE.U32 R64, R201, R66, c[0x0][0x208] ;  /* 0x00008200c9407625 */ /* 0x000fc400078e0042 */
[----:B------:R-:W-:Y:S02]  /*30070*/  STG.E.128 [R62.64], R40 ;  /* 0x000000283e007986 */ /* 0x000fe4000c101d06 */
[----:B------:R-:W-:Y:S01]  /*30080*/  FFMA.FTZ R84, R48, R84, R5 ;  /* 0x0000005430547223 */ /* 0x000fe20000010005 */
[----:B------:R-:W-:Y:S01]  /*30090*/  F2FP.BF16.PACK_AB R48, R69, R68 ;  /* 0x000000444530723e */ /* 0x000fe200000010ff */
        /* <DEDUP_REMOVED lines=17> */
[----:B------:R-:W-:Y:S01]  /*301b0*/  IMAD.WIDE.U32 R200, R200, R66, c[0x0][0x208] ;  /* 0x00008200c8c87625 */ /* 0x000fe200078e0042 */
[----:B0-----:R-:W-:Y:S01]  /*301c0*/  LEA R46, P0, R191, c[0x0][0x208], 0x4 ;  /* 0x00008200bf2e7a11 */ /* 0x001fe200078020ff */
[----:B------:R1:W-:Y:S01]  /*301d0*/  STG.E.128 [R198.64], R52 ;  /* 0x00000034c6007986 */ /* 0x0003e2000c101d06 */
[----:B------:R-:W-:Y:S01]  /*301e0*/  F2FP.BF16.PACK_AB R56, R213, R140 ;  /* 0x0000008cd538723e */ /* 0x000fe200000010ff */
[----:B------:R-:W-:Y:S01]  /*301f0*/  IMAD.WIDE.U32 R44, R203, R66, c[0x0][0x208] ;  /* 0x00008200cb2c7625 */ /* 0x000fe200078e0042 */
[----:B------:R-:W-:-:S02]  /*30200*/  F2FP.BF16.PACK_AB R39, R215, R142 ;  /* 0x0000008ed727723e */ /* 0x000fc400000010ff */
[----:B------:R-:W-:Y:S01]  /*30210*/  F2FP.BF16.PACK_AB R38, R217, R206 ;  /* 0x000000ced926723e */ /* 0x000fe200000010ff */
[----:B------:R1:W-:Y:S01]  /*30220*/  STG.E.128 [R200.64], R56 ;  /* 0x00000038c8007986 */ /* 0x0003e2000c101d06 */
[----:B------:R-:W-:Y:S01]  /*30230*/  F2FP.BF16.PACK_AB R37, R219, R196 ;  /* 0x000000c4db25723e */ /* 0x000fe200000010ff */
[----:B------:R-:W-:Y:S01]  /*30240*/  IMAD R158, R195, c[0x0][0x160], R158 ;  /* 0x00005800c39e7a24 */ /* 0x000fe200078e029e */
[----:B------:R-:W-:Y:S02]  /*30250*/  F2FP.BF16.PACK_AB R36, R221, R192 ;  /* 0x000000c0dd24723e */ /* 0x000fe400000010ff */
[----:B------:R-:W-:Y:S02]  /*30260*/  F2FP.BF16.PACK_AB R43, R225, R208 ;  /* 0x000000d0e12b723e */ /* 0x000fe400000010ff */
[----:B------:R-:W-:Y:S01]  /*30270*/  F2FP.BF16.PACK_AB R42, R223, R194 ;  /* 0x000000c2df2a723e */ /* 0x000fe200000010ff */
[----:B------:R1:W-:Y:S01]  /*30280*/  STG.E.128 [R44.64], R36 ;  /* 0x000000242c007986 */ /* 0x0003e2000c101d06 */
[----:B------:R-:W-:-:S02]  /*30290*/  F2FP.BF16.PACK_AB R41, R212, R143 ;  /* 0x0000008fd429723e */ /* 0x000fc400000010ff */
[----:B------:R-:W-:Y:S02]  /*302a0*/  LEA.HI.X R47, R191, c[0x0][0x20c], RZ, 0x4, P0 ;  /* 0x00008300bf2f7a11 */ /* 0x000fe400000f24ff */
[----:B------:R-:W-:Y:S02]  /*302b0*/  F2FP.BF16.PACK_AB R40, R210, R141 ;  /* 0x0000008dd228723e */ /* 0x000fe400000010ff */
[----:B------:R-:W-:-:S03]  /*302c0*/  ISETP.GE.AND P0, PT, R158, c[0x0][0x164], PT ;  /* 0x000059009e007a0c */ /* 0x000fc60003f06270 */
[----:B------:R1:W-:Y:S10]  /*302d0*/  STG.E.128 [R46.64], R40 ;  /* 0x000000282e007986 */ /* 0x0003f4000c101d06 */
[----:B-1----:R-:W-:Y:S01]  /*302e0*/  @P0 CALL.REL.NOINC `(.L_x_21089) ;  /* 0x0000001000000944 */ /* 0x002fe20003c00000 */
[----:B------:R-:W-:Y:S05]  /*302f0*/  BRA `(.L_x_21090) ;  /* 0xfffd094000007947 */ /* 0x000fea000383ffff */
.L_x_21089:
[----:B------:R-:W-:Y:S05]  /*30300*/  BSYNC B0 ;  /* 0x0000000000007941 */ /* 0x000fea0003800000 */
.L_x_20054:
[----:B------:R-:W-:Y:S05]  /*30310*/  EXIT ;  /* 0x000000000000794d */ /* 0x000fea0003800000 */
.L_x_21087:
[----:B------:R-:W-:Y:S01]  /*30320*/  IMAD.MOV.U32 R196, RZ, RZ, 0x1 ;  /* 0x00000001ffc47424 */ /* 0x000fe200078e00ff */
[----:B------:R-:W-:Y:S01]  /*30330*/  MOV R192, 0x30370 ;  /* 0x0003037000c07802 */ /* 0x000fe20000000f00 */
[----:B------:R-:W-:-:S02]  /*30340*/  IMAD.MOV.U32 R194, RZ, RZ, 0x1f ;  /* 0x0000001fffc27424 */ /* 0x000fc400078e00ff */
[----:B------:R-:W-:Y:S02]  /*30350*/  IMAD.MOV.U32 R195, RZ, RZ, -0x1 ;  /* 0xffffffffffc37424 */ /* 0x000fe400078e00ff */
[----:B------:R-:W-:Y:S05]  /*30360*/  CALL.REL.NOINC `($__internal_31_$__cuda_sm70_shflsync_bfly_p) ;  /* 0x00000b9000007944 */ /* 0x000fea0003c00000 */
[----:B-1----:R-:W-:Y:S01]  /*30370*/  IMAD.MOV.U32 R192, RZ, RZ, R196 ;  /* 0x000000ffffc07224 */ /* 0x002fe200078e00c4 */
[----:B0-----:R-:W-:Y:S05]  /*30380*/  BRA `(.L_x_21091) ;  /* 0xffffe1d000007947 */ /* 0x001fea000383ffff */
.L_x_21088:
[----:B------:R-:W-:Y:S01]  /*30390*/  IMAD.MOV.U32 R196, RZ, RZ, 0x2 ;  /* 0x00000002ffc47424 */ /* 0x000fe200078e00ff */
[----:B------:R-:W-:Y:S01]  /*303a0*/  MOV R195, 0xffffffff ;  /* 0xffffffff00c37802 */ /* 0x000fe20000000f00 */
[----:B------:R-:W-:Y:S01]  /*303b0*/  IMAD.MOV.U32 R194, RZ, RZ, 0x1f ;  /* 0x0000001fffc27424 */ /* 0x000fe200078e00ff */
[----:B------:R-:W-:Y:S02]  /*303c0*/  MOV R192, 0x303e0 ;  /* 0x000303e000c07802 */ /* 0x000fe40000000f00 */
[----:B------:R-:W-:Y:S05]  /*303d0*/  CALL.REL.NOINC `($__internal_31_$__cuda_sm70_shflsync_bfly_p) ;  /* 0x00000b2000007944 */ /* 0x000fea0003c00000 */
[----:B01----:R-:W-:Y:S01]  /*303e0*/  FADD.FTZ R205, R205, R196 ;  /* 0x000000c4cdcd7221 */ /* 0x003fe20000010000 */
[----:B------:R-:W-:Y:S01]  /*303f0*/  MOV R192, 0x30440 ;  /* 0x0003044000c07802 */ /* 0x000fe20000000f00 */
[----:B------:R-:W-:Y:S02]  /*30400*/  IMAD.MOV.U32 R196, RZ, RZ, 0x4 ;  /* 0x00000004ffc47424 */ /* 0x000fe400078e00ff */
[----:B------:R-:W-:Y:S02]  /*30410*/  IMAD.MOV.U32 R194, RZ, RZ, 0x1f ;  /* 0x0000001fffc27424 */ /* 0x000fe400078e00ff */
[----:B------:R-:W-:-:S02]  /*30420*/  IMAD.MOV.U32 R195, RZ, RZ, -0x1 ;  /* 0xffffffffffc37424 */ /* 0x000fc400078e00ff */
[----:B------:R-:W-:Y:S05]  /*30430*/  CALL.REL.NOINC `($__internal_31_$__cuda_sm70_shflsync_bfly_p) ;  /* 0x00000ac000007944 */ /* 0x000fea0003c00000 */
[----:B01----:R-:W-:Y:S01]  /*30440*/  FADD.FTZ R205, R205, R196 ;  /* 0x000000c4cdcd7221 */ /* 0x003fe20000010000 */
[----:B------:R-:W-:Y:S01]  /*30450*/  MOV R192, 0x304a0 ;  /* 0x000304a000c07802 */ /* 0x000fe20000000f00 */
[----:B------:R-:W-:-:S02]  /*30460*/  IMAD.MOV.U32 R196, RZ, RZ, 0x8 ;  /* 0x00000008ffc47424 */ /* 0x000fc400078e00ff */
[----:B------:R-:W-:Y:S02]  /*30470*/  IMAD.MOV.U32 R194, RZ, RZ, 0x1f ;  /* 0x0000001fffc27424 */ /* 0x000fe400078e00ff */
[----:B------:R-:W-:Y:S02]  /*30480*/  IMAD.MOV.U32 R195, RZ, RZ, -0x1 ;  /* 0xffffffffffc37424 */ /* 0x000fe400078e00ff */
[----:B------:R-:W-:Y:S05]  /*30490*/  CALL.REL.NOINC `($__internal_31_$__cuda_sm70_shflsync_bfly_p) ;  /* 0x00000a6000007944 */ /* 0x000fea0003c00000 */
[----:B01----:R-:W-:Y:S01]  /*304a0*/  FADD.FTZ R205, R205, R196 ;  /* 0x000000c4cdcd7221 */ /* 0x003fe20000010000 */
[----:B------:R-:W-:Y:S01]  /*304b0*/  MOV R195, 0xffffffff ;  /* 0xffffffff00c37802 */ /* 0x000fe20000000f00 */
[----:B------:R-:W-:Y:S01]  /*304c0*/  IMAD.MOV.U32 R196, RZ, RZ, 0x10 ;  /* 0x00000010ffc47424 */ /* 0x000fe200078e00ff */
[----:B------:R-:W-:Y:S01]  /*304d0*/  MOV R192, 0x30500 ;  /* 0x0003050000c07802 */ /* 0x000fe20000000f00 */
[----:B------:R-:W-:Y:S02]  /*304e0*/  IMAD.MOV.U32 R194, RZ, RZ, 0x1f ;  /* 0x0000001fffc27424 */ /* 0x000fe400078e00ff */
[----:B------:R-:W-:Y:S05]  /*304f0*/  CALL.REL.NOINC `($__internal_31_$__cuda_sm70_shflsync_bfly_p) ;  /* 0x00000a0000007944 */ /* 0x000fea0003c00000 */
        /* <DEDUP_REMOVED lines=131> */
[----:B------:R-:W-:Y:S02]  /*30d30*/  IMAD.MOV.U32 R195, RZ, RZ, -0x1 ;  /* 0xffffffffffc37424 */ /* 0x000fe400078e00ff */
[----:B------:R-:W-:Y:S01]  /*30d40*/  FFMA.FTZ R205, R193, R193, R192 ;  /* 0x000000c1c1cd7223 */ /* 0x000fe200000100c0 */
[----:B------:R-:W-:Y:S02]  /*30d50*/  MOV R192, 0x30d70 ;  /* 0x00030d7000c07802 */ /* 0x000fe40000000f00 */
[----:B------:R-:W-:Y:S05]  /*30d60*/  CALL.REL.NOINC `($__internal_31_$__cuda_sm70_shflsync_bfly_p) ;  /* 0x0000019000007944 */ /* 0x000fea0003c00000 */
[----:B01----:R-:W-:Y:S01]  /*30d70*/  FADD.FTZ R205, R205, R196 ;  /* 0x000000c4cdcd7221 */ /* 0x003fe20000010000 */
[----:B------:R-:W-:Y:S01]  /*30d80*/  MOV R192, 0x30dd0 ;  /* 0x00030dd000c07802 */ /* 0x000fe20000000f00 */
[----:B------:R-:W-:Y:S02]  /*30d90*/  IMAD.MOV.U32 R196, RZ, RZ, 0x2 ;  /* 0x00000002ffc47424 */ /* 0x000fe400078e00ff */
[----:B------:R-:W-:-:S02]  /*30da0*/  IMAD.MOV.U32 R194, RZ, RZ, 0x1f ;  /* 0x0000001fffc27424 */ /* 0x000fc400078e00ff */
        /* <DEDUP_REMOVED lines=20> */
[----:B01----:R-:W-:Y:S05]  /*30ef0*/  BRA `(.L_x_21092) ;  /* 0xffffdfa000007947 */ /* 0x003fea000383ffff */
        .weak           $__internal_31_$__cuda_sm70_shflsync_bfly_p
        .type           $__internal_31_$__cuda_sm70_shflsync_bfly_p,@function
        .size           $__internal_31_$__cuda_sm70_shflsync_bfly_p,(.L_x_52449 - $__internal_31_$__cuda_sm70_shflsync_bfly_p)
$__internal_31_$__cuda_sm70_shflsync_bfly_p:
[----:B------:R-:W-:Y:S01]  /*30f00*/  IMAD.MOV.U32 R193, RZ, RZ, 0x0 ;  /* 0x00000000ffc17424 */ /* 0x000fe200078e00ff */
[----:B------:R-:W-:Y:S04]  /*30f10*/  WARPSYNC R195 ;  /* 0x000000c300007348 */ /* 0x000fe80003800000 */
[----:B------:R0:W1:Y:S01]  /*30f20*/  SHFL.BFLY PT, R196, R205, R196, R194 ;  /* 0x0c0000c4cdc47389 */ /* 0x00006200000e00c2 */
[----:B------:R-:W-:Y:S05]  /*30f30*/  RET.REL.NODEC R192 `(_ZN10layer_norm31ln_parallel_residual_fwd_kernelINS_13Kernel_traitsI13__nv_bfloat16S2_fS2_fjLj2048ELj1ELj4ELj1ELj16ENS_18Kernel_traits_baseILj2048ES2_S2_fS2_fjLj128EEEEELb1ELb1ELb1EEEvNS_9FwdParamsE) ;  /* 0xfffcf0c0c0007950 */ /* 0x000fea0003c3ffff */
.L_x_21093:
        /* <DEDUP_REMOVED lines=12> */
.L_x_52449:


//--------------------- .text._ZN10layer_norm31ln_parallel_residual_fwd_kernelINS_13Kernel_traitsIf13__nv_bfloat16fS2_fjLj2048ELj1ELj4ELj1ELj16ENS_18Kernel_traits_baseILj2048EfS2_fS2_fjLj128EEEEELb0ELb0ELb0EEEvNS_9FwdParamsE --------------------------
	.section	.text._ZN10layer_norm31ln_parallel_residual_fwd_kernelINS_13Kernel_traitsIf13__nv_bfloat16fS2_fjLj2048ELj1ELj4ELj1ELj16ENS_18Kernel_traits_baseILj2048EfS2_fS2_fjLj128EEEEELb0ELb0ELb0EEEvNS_9FwdParamsE,"ax",@progbits
	.sectioninfo	@"SHI_REGISTERS=255"
	.align	128
        .global         _ZN10layer_norm31ln_parallel_residual_fwd_kernelINS_13Kernel_traitsIf13__nv_bfloat16fS2_fjLj2048ELj1ELj4ELj1ELj16ENS_18Kernel_traits_baseILj2048EfS2_fS2_fjLj128EEEEELb0ELb0ELb0EEEvNS_9FwdParamsE
        .type           _ZN10layer_norm31ln_parallel_residual_fwd_kernelINS_13Kernel_traitsIf13__nv_bfloat16fS2_fjLj2048ELj1ELj4ELj1ELj16ENS_18Kernel_traits_baseILj2048EfS2_fS2_fjLj128EEEEELb0ELb0ELb0EEEvNS_9FwdParamsE,@function
        .size           _ZN10layer_norm31ln_parallel_residual_fwd_kernelINS_13Kernel_traitsIf13__nv_bfloat16fS2_fjLj2048ELj1ELj4ELj1ELj16ENS_18Kernel_traits_baseILj2048EfS2_fS2_fjLj128EEEEELb0ELb0ELb0EEEvNS_9FwdParamsE,(.L_x_52450 - _ZN10layer_norm31ln_parallel_residual_fwd_kernelINS_13Kernel_traitsIf13__nv_bfloat16fS2_fjLj2048ELj1ELj4ELj1ELj16ENS_18Kernel_traits_baseILj2048EfS2_fS2_fjLj128EEEEELb0ELb0ELb0EEEvNS_9FwdParamsE)
        .other          _ZN10layer_norm31ln_parallel_residual_fwd_kernelINS_13Kernel_traitsIf13__nv_bfloat16fS2_fjLj2048ELj1ELj4ELj1ELj16ENS_18Kernel_traits_baseILj2048EfS2_fS2_fjLj128EEEEELb0ELb0ELb0EEEvNS_9FwdParamsE,@"STO_CUDA_ENTRY STV_DEFAULT"
_ZN10layer_norm31ln_parallel_residual_fwd_kernelINS_13Kernel_traitsIf13__nv_bfloat16fS2_fjLj2048ELj1ELj4ELj1ELj16ENS_18Kernel_traits_baseILj2048EfS2_fS2_fjLj128EEEEELb0ELb0ELb0EEEvNS_9FwdParamsE:
.text._ZN10layer_norm31ln_parallel_residual_fwd_kernelINS_13Kernel_traitsIf13__nv_bfloat16fS2_fjLj2048ELj1ELj4ELj1ELj16ENS_18Kernel_traits_baseILj2048EfS2_fS2_fjLj128EEEEELb0ELb0ELb0EEEvNS_9FwdParamsE:
[----:B------:R-:W-:Y:S02]  /*0000*/  MOV R1, c[0x0][0x28] ;  /* 0x00000a0000017a02 */ /* 0x000fe40000000f00 */
[----:B------:R-:W0:Y:S01]  /*0010*/  S2R R3, SR_TID.X ;  /* 0x0000000000037919 */ /* 0x000e220000002100 */
[----:B------:R-:W-:Y:S01]  /*0020*/  MOV R0, c[0x0][0x168] ;  /* 0x00005a0000007a02 */ /* 0x000fe20000000f00 */
        /* <DEDUP_REMOVED lines=18> */
[----:B------:R-:W-:-:S09]  /*0150*/  SHF.L.U32 R24, R6, 0x5, RZ ;  /* 0x0000000506187819 */ /* 0x000fd200000006ff */
[----:B------:R-:W-:-:S04]  /*0160*/  @P1 LEA R4, P3, R6, c[0x0][0x218], 0x5 ;  /* 0x0000860006041a11 */ /* 0x000fc800078628ff */
[----:B------:R-:W-:Y:S01]  /*0170*/  @P1 LEA.HI.X R5, R6, c[0x0][0x21c], RZ, 0x5, P3 ;  /* 0x0000870006051a11 */ /* 0x000fe200018f2cff */
[----:B------:R-:W-:Y:S01]  /*0180*/  HFMA2.MMA R7, -RZ, RZ, 0, 1.9073486328125e-06 ;  /* 0x00000020ff077435 */ /* 0x000fe200000001ff */
[----:B------:R-:W-:Y:S02]  /*0190*/  @P2 IADD3 R26, P3, R24, c[0x0][0x220], RZ ;  /* 0x00008800181a2a10 */ /* 0x000fe40007f7e0ff */
[----:B------:R-:W-:Y:S01]  /*01a0*/  SHF.L.U64.HI R2, R6, 0x5, RZ ;  /* 0x0000000506027819 */ /* 0x000fe200000102ff */
[----:B------:R0:W5:Y:S04]  /*01b0*/  @P1 LDG.E.128 R8, [R4.64] ;  /* 0x0000000404081981 */ /* 0x000168000c1e1d00 */
[----:B------:R0:W5:Y:S01]  /*01c0*/  @P1 LDG.E.128 R12, [R4.64+0x10] ;  /* 0x00001004040c1981 */ /* 0x000162000c1e1d00 */
[----:B------:R-:W-:Y:S01]  /*01d0*/  IADD3 R24, P1, R24, c[0x0][0x1b8], RZ ;  /* 0x00006e0018187a10 */ /* 0x000fe20007f3e0ff */
[----:B------:R-:W-:Y:S01]  /*01e0*/  CS2R R18, SRZ ;  /* 0x0000000000127805 */ /* 0x000fe2000001ff00 */
[----:B------:R-:W-:Y:S01]  /*01f0*/  CS2R R16, SRZ ;  /* 0x0000000000107805 */ /* 0x000fe2000001ff00 */
[----:B------:R-:W-:Y:S01]  /*0200*/  CS2R R22, SRZ ;  /* 0x0000000000167805 */ /* 0x000fe2000001ff00 */
[----:B------:R-:W-:Y:S01]  /*0210*/  CS2R R20, SRZ ;  /* 0x0000000000147805 */ /* 0x000fe2000001ff00 */
[----:B------:R-:W-:-:S02]  /*0220*/  @P2 IADD3.X R27, R2, c[0x0][0x224], RZ, P3, !PT ;  /* 0x00008900021b2a10 */ /* 0x000fc40001ffe4ff */
[----:B------:R-:W-:Y:S01]  /*0230*/  IADD3.X R25, R2, c[0x0][0x1bc], RZ, P1, !PT ;  /* 0x00006f0002197a10 */ /* 0x000fe20000ffe4ff */
[C---:B0-----:R-:W-:Y:S02]  /*0240*/  IMAD.WIDE.U32 R4, R6.reuse, R7, c[0x0][0x1b0] ;  /* 0x00006c0006047625 */ /* 0x041fe400078e0007 */
[----:B------:R0:W5:Y:S04]  /*0250*/  @P2 LDG.E.128 R16, [R26.64] ;  /* 0x000000041a102981 */ /* 0x000168000c1e1d00 */
        /* <DEDUP_REMOVED lines=14> */
.L_x_21095:
[----:B------:R-:W-:Y:S05]  /*0340*/  BSYNC B0 ;  /* 0x0000000000007941 */ /* 0x000fea0003800000 */
.L_x_21094:
[----:B------:R-:W-:Y:S01]  /*0350*/  ISETP.GE.U32.AND P1, PT, R0, 0x40, PT ;  /* 0x000000400000780c */ /* 0x000fe20003f26070 */
[----:B------:R-:W-:Y:S01]  /*0360*/  BSSY B0, `(.L_x_21096) ;  /* 0x000002b000007945 */ /* 0x000fe20003800000 */
[----:B------:R-:W-:-:S11]  /*0370*/  LOP3.LUT R2, R2, 0xfffffeff, RZ, 0xc0, !PT ;  /* 0xfffffeff02027812 */ /* 0x000fd600078ec0ff */
[----:B------:R-:W-:Y:S01]  /*0380*/  @P1 LOP3.LUT R2, R2, 0x100, RZ, 0xfc, !PT ;  /* 0x0000010002021812 */ /* 0x000fe200078efcff */
[----:B------:R-:W-:Y:S05]  /*0390*/  @!P1 BRA `(.L_x_21097) ;  /* 0x0000027000009947 */ /* 0x000fea0003800000 */
[----:B------:R-:W-:Y:S01]  /*03a0*/  ISETP.NE.U32.AND P1, PT, RZ, c[0x0][0x218], PT ;  /* 0x00008600ff007a0c */ /* 0x000fe20003f25070 */
[----:B0-----:R-:W-:Y:S01]  /*03b0*/  CS2R R26, SRZ ;  /* 0x00000000001a7805 */ /* 0x001fe2000001ff00 */
        /* <DEDUP_REMOVED lines=8> */
[C---:B------:R-:W-:Y:S02]  /*0440*/  @P1 LEA.HI.X R5, R6.reuse, c[0x0][0x21c], RZ, 0x5, P3 ;  /* 0x0000870006051a11 */ /* 0x040fe400018f2cff */
[----:B------:R-:W-:Y:S02]  /*0450*/  MOV R43, 0x20 ;  /* 0x00000020002b7802 */ /* 0x000fe40000000f00 */
[----:B------:R-:W-:Y:S01]  /*0460*/  SHF.L.U64.HI R7, R6, 0x5, RZ ;  /* 0x0000000506077819 */ /* 0x000fe200000102ff */
[----:B------:R0:W5:Y:S01]  /*0470*/  @P1 LDG.E.128 R24, [R4.64] ;  /* 0x0000000404181981 */ /* 0x000162000c1e1d00 */
[----:B------:R-:W-:-:S03]  /*0480*/  @P2 IADD3 R40, P3, R36, c[0x0][0x220], RZ ;  /* 0x0000880024282a10 */ /* 0x000fc60007f7e0ff */
[----:B------:R0:W5:Y:S01]  /*0490*/  @P1 LDG.E.128 R28, [R4.64+0x10] ;  /* 0x00001004041c1981 */ /* 0x000162000c1e1d00 */
[----:B------:R-:W-:Y:S01]  /*04a0*/  CS2R R34, SRZ ;  /* 0x0000000000227805 */ /* 0x000fe2000001ff00 */
[----:B------:R-:W-:Y:S01]  /*04b0*/  CS2R R32, SRZ ;  /* 0x0000000000207805 */ /* 0x000fe2000001ff00 */
[----:B------:R-:W-:Y:S01]  /*04c0*/  CS2R R38, SRZ ;  /* 0x0000000000267805 */ /* 0x000fe2000001ff00 */
[----:B------:R-:W-:Y:S01]  /*04d0*/  @P2 IADD3.X R41, R7, c[0x0][0x224], RZ, P3, !PT ;  /* 0x0000890007292a10 */ /* 0x000fe20001ffe4ff */
[----:B------:R-:W-:-:S04]  /*04e0*/  IMAD.WIDE.U32 R42, R6, R43, c[0x0][0x1b0] ;  /* 0x00006c00062a7625 */ /* 0x000fc800078e002b */
[----:B------:R1:W5:Y:S01]  /*04f0*/  @P2 LDG.E.128 R32, [R40.64] ;  /* 0x0000000428202981 */ /* 0x000362000c1e1d00 */
[----:B0-----:R-:W-:Y:S02]  /*0500*/  IADD3 R4, P1, R36, c[0x0][0x1b8], RZ ;  /* 0x00006e0024047a10 */ /* 0x001fe40007f3e0ff */
[----:B------:R-:W-:Y:S01]  /*0510*/  CS2R R36, SRZ ;  /* 0x0000000000247805 */ /* 0x000fe2000001ff00 */
[----:B------:R1:W2:Y:S01]  /*0520*/  LDG.E.128 R52, [R42.64] ;  /* 0x000000042a347981 */ /* 0x0002a2000c1e1d00 */
[----:B------:R-:W-:-:S03]  /*0530*/  IADD3.X R5, R7, c[0x0][0x1bc], RZ, P1, !PT ;  /* 0x00006f0007057a10 */ /* 0x000fc60000ffe4ff */
[----:B------:R1:W3:Y:S04]  /*0540*/  LDG.E.128 R48, [R42.64+0x10] ;  /* 0x000010042a307981 */ /* 0x0002e8000c1e1d00 */
[----:B------:R1:W5:Y:S04]  /*0550*/  @P2 LDG.E.128 R36, [R40.64+0x10] ;  /* 0x0000100428242981 */ /* 0x000368000c1e1d00 */
[----:B------:R-:W4:Y:S04]  /*0560*/  LDG.E.128 R44, [R4.64] ;  /* 0x00000004042c7981 */ /* 0x000f28000c1e1d00 */
[----:B-1----:R-:W2:Y:S01]  /*0570*/  LDG.E.128 R40, [R4.64+0x10] ;  /* 0x0000100404287981 */ /* 0x002ea2000c1e1d00 */
        /* <DEDUP_REMOVED lines=9> */
.L_x_21097:
[----:B------:R-:W-:Y:S05]  /*0610*/  BSYNC B0 ;  /* 0x0000000000007941 */ /* 0x000fea0003800000 */
.L_x_21096:
        /* <DEDUP_REMOVED lines=13> */
[----:B------:R-:W-:Y:S01]  /*06f0*/  HFMA2.MMA R59, -RZ, RZ, 0, 1.9073486328125e-06 ;  /* 0x00000020ff3b7435 */ /* 0x000fe200000001ff */
[----:B------:R-:W-:-:S08]  /*0700*/  SHF.L.U32 R52, R6, 0x5, RZ ;  /* 0x0000000506347819 */ /* 0x000fd000000006ff */
[----:B------:R-:W-:-:S04]  /*0710*/  @P1 LEA R4, P3, R6, c[0x0][0x218], 0x5 ;  /* 0x0000860006041a11 */ /* 0x000fc800078628ff */
[C---:B------:R-:W-:Y:S02]  /*0720*/  @P1 LEA.HI.X R5, R6.reuse, c[0x0][0x21c], RZ, 0x5, P3 ;  /* 0x0000870006051a11 */ /* 0x040fe400018f2cff */
[----:B------:R-:W-:Y:S02]  /*0730*/  SHF.L.U64.HI R7, R6, 0x5, RZ ;  /* 0x0000000506077819 */ /* 0x000fe400000102ff */
[----:B------:R-:W-:Y:S01]  /*0740*/  @P2 IADD3 R56, P3, R52, c[0x0][0x220], RZ ;  /* 0x0000880034382a10 */ /* 0x000fe20007f7e0ff */
[----:B------:R0:W5:Y:S01]  /*0750*/  @P1 LDG.E.128 R40, [R4.64] ;  /* 0x0000000404281981 */ /* 0x000162000c1e1d00 */
[----:B------:R-:W-:-:S03]  /*0760*/  CS2R R50, SRZ ;  /* 0x0000000000327805 */ /* 0x000fc6000001ff00 */
[----:B------:R0:W5:Y:S01]  /*0770*/  @P1 LDG.E.128 R44, [R4.64+0x10] ;  /* 0x00001004042c1981 */ /* 0x000162000c1e1d00 */
        /* <DEDUP_REMOVED lines=22> */
.L_x_21099:
[----:B------:R-:W-:Y:S05]  /*08e0*/  BSYNC B0 ;  /* 0x0000000000007941 */ /* 0x000fea0003800000 */
.L_x_21098:
        /* <DEDUP_REMOVED lines=29> */
[----:B------:R1:W5:Y:S01]  /*0ac0*/  LDG.E.128 R248, [R74.64] ;  /* 0x000000044af87981 */ /* 0x000362000c1e1d00 */
[----:B------:R-:W-:-:S03]  /*0ad0*/  IADD3.X R5, R7, c[0x0][0x1bc], RZ, P1, !PT ;  /* 0x00006f0007057a10 */ /* 0x000fc60000ffe4ff */
[----:B------:R1:W5:Y:S04]  /*0ae0*/  LDG.E.128 R244, [R74.64+0x10] ;  /* 0x000010044af47981 */ /* 0x000368000c1e1d00 */
[----:B------:R1:W5:Y:S04]  /*0af0*/  @P2 LDG.E.128 R68, [R72.64+0x10] ;  /* 0x0000100448442981 */ /* 0x000368000c1e1d00 */
[----:B------:R-:W2:Y:S04]  /*0b00*/  LDG.E.128 R76, [R4.64] ;  /* 0x00000004044c7981 */ /* 0x000ea8000c1e1d00 */
[----:B-1----:R-:W3:Y:S01]  /*0b10*/  LDG.E.128 R72, [R4.64+0x10] ;  /* 0x0000100404487981 */ /* 0x002ee2000c1e1d00 */
[----:B------:R-:W-:-:S03]  /*0b20*/  IADD3 R6, R6, 0x20, RZ ;  /* 0x0000002006067810 */ /* 0x000fc60007ffe0ff */
[----:B---3--:R0:W-:Y:S04]  /*0b30*/  STL.64 [R1+0xe0], R72 ;  /* 0x0000e04801007387 */ /* 0x0081e80000100a00 */
[----:B------:R0:W-:Y:S04]  /*0b40*/  STL.64 [R1+0xe8], R74 ;  /* 0x0000e84a01007387 */ /* 0x0001e80000100a00 */
[----:B--2---:R0:W-:Y:S04]  /*0b50*/  STL.64 [R1+0xf0], R76 ;  /* 0x0000f04c01007387 */ /* 0x0041e80000100a00 */
[----:B------:R0:W-:Y:S02]  /*0b60*/  STL.64 [R1+0xf8], R78 ;  /* 0x0000f84e01007387 */ /* 0x0001e40000100a00 */
.L_x_21101:
[----:B------:R-:W-:Y:S05]  /*0b70*/  BSYNC B0 ;  /* 0x0000000000007941 */ /* 0x000fea0003800000 */
.L_x_21100:
[----:B------:R-:W-:Y:S01]  /*0b80*/  ISETP.GE.U32.AND P1, PT, R0, 0xa0, PT ;  /* 0x000000a00000780c */ /* 0x000fe20003f26070 */
[----:B------:R-:W-:Y:S01]  /*0b90*/  BSSY B0, `(.L_x_21102) ;  /* 0x0000027000007945 */ /* 0x000fe20003800000 */
[----:B------:R-:W-:-:S11]  /*0ba0*/  LOP3.LUT R2, R2, 0xffffffdf, RZ, 0xc0, !PT ;  /* 0xffffffdf02027812 */ /* 0x000fd600078ec0ff */
[----:B------:R-:W-:Y:S01]  /*0bb0*/  @P1 LOP3.LUT R2, R2, 0x20, RZ, 0xfc, !PT ;  /* 0x0000002002021812 */ /* 0x000fe200078efcff */
[----:B------:R-:W-:Y:S05]  /*0bc0*/  @!P1 BRA `(.L_x_21103) ;  /* 0x0000023000009947 */ /* 0x000fea0003800000 */
[----:B------:R-:W-:Y:S01]  /*0bd0*/  ISETP.NE.U32.AND P1, PT, RZ, c[0x0][0x218], PT ;  /* 0x00008600ff007a0c */ /* 0x000fe20003f25070 */
[----:B0-----:R-:W-:Y:S01]  /*0be0*/  CS2R R74, SRZ ;  /* 0x00000000004a7805 */ /* 0x001fe2000001ff00 */
[----:B------:R-:W-:Y:S01]  /*0bf0*/  CS2R R72, SRZ ;  /* 0x0000000000487805 */ /* 0x000fe2000001ff00 */
[----:B------:R-:W-:Y:S01]  /*0c00*/  CS2R R78, SRZ ;  /* 0x00000000004e7805 */ /* 0x000fe2000001ff00 */
[----:B------:R-:W-:Y:S01]  /*0c10*/  ISETP.NE.AND.EX P1, PT, RZ, c[0x0][0x21c], PT, P1 ;  /* 0x00008700ff007a0c */ /* 0x000fe20003f25310 */
[----:B------:R-:W-:Y:S01]  /*0c20*/  CS2R R76, SRZ ;  /* 0x00000000004c7805 */ /* 0x000fe2000001ff00 */
[----:B------:R-:W-:-:S11]  /*0c30*/  SHF.L.U32 R90, R6, 0x5, RZ ;  /* 0x00000005065a7819 */ /* 0x000fd600000006ff */
[----:B------:R-:W-:-:S04]  /*0c40*/  @P1 LEA R4, P2, R6, c[0x0][0x218], 0x5 ;  /* 0x0000860006041a11 */ /* 0x000fc800078428ff */
[C---:B------:R-:W-:Y:S02]  /*0c50*/  @P1 LEA.HI.X R5, R6.reuse, c[0x0][0x21c], RZ, 0x5, P2 ;  /* 0x0000870006051a11 */ /* 0x040fe400010f2cff */
[----:B------:R-:W-:Y:S02]  /*0c60*/  ISETP.NE.U32.AND P2, PT, RZ, c[0x0][0x220], PT ;  /* 0x00008800ff007a0c */ /* 0x000fe40003f45070 */
[----:B------:R-:W-:Y:S01]  /*0c70*/  SHF.L.U64.HI R7, R6, 0x5, RZ ;  /* 0x0000000506077819 */ /* 0x000fe200000102ff */
[----:B------:R0:W5:Y:S01]  /*0c80*/  @P1 LDG.E.128 R72, [R4.64] ;  /* 0x0000000404481981 */ /* 0x000162000c1e1d00 */
[----:B------:R-:W-:-:S03]  /*0c90*/  ISETP.NE.AND.EX P2, PT, RZ, c[0x0][0x224], PT, P2 ;  /* 0x00008900ff007a0c */ /* 0x000fc60003f45320 */
[----:B------:R0:W5:Y:S01]  /*0ca0*/  @P1 LDG.E.128 R76, [R4.64+0x10] ;  /* 0x00001004044c1981 */ /* 0x000162000c1e1d00 */
[----:B------:R-:W-:Y:S01]  /*0cb0*/  IADD3 R88, P1, R90, c[0x0][0x1b8], RZ ;  /* 0x00006e005a587a10 */ /* 0x000fe20007f3e0ff */
[----:B------:R-:W-:-:S03]  /*0cc0*/  HFMA2.MMA R93, -RZ, RZ, 0, 1.9073486328125e-06 ;  /* 0x00000020ff5d7435 */ /* 0x000fc600000001ff */
[----:B------:R-:W-:Y:S01]  /*0cd0*/  IADD3.X R89, R7, c[0x0][0x1bc], RZ, P1, !PT ;  /* 0x00006f0007597a10 */ /* 0x000fe20000ffe4ff */
[----:B------:R-:W-:Y:S01]  /*0ce0*/  CS2R R82, SRZ ;  /* 0x0000000000527805 */ /* 0x000fe2000001ff00 */
[----:B------:R-:W-:-:S03]  /*0cf0*/  CS2R R80, SRZ ;  /* 0x0000000000507805 */ /* 0x000fc6000001ff00 */
[----:B------:R-:W-:Y:S01]  /*0d00*/  @P2 IADD3 R90, P1, R90, c[0x0][0x220], RZ ;  /* 0x000088005a5a2a10 */ /* 0x000fe20007f3e0ff */
[----:B------:R-:W-:Y:S01]  /*0d10*/  CS2R R86, SRZ ;  /* 0x0000000000567805 */ /* 0x000fe2000001ff00 */
[----:B------:R-:W-:Y:S02]  /*0d20*/  CS2R R84, SRZ ;  /* 0x0000000000547805 */ /* 0x000fe4000001ff00 */
[----:B------:R-:W-:Y:S01]  /*0d30*/  @P2 IADD3.X R91, R7, c[0x0][0x224], RZ, P1, !PT ;  /* 0x00008900075b2a10 */ /* 0x000fe20000ffe4ff */
[C---:B0-----:R-:W-:Y:S02]  /*0d40*/  IMAD.WIDE.U32 R4, R6.reuse, R93, c[0x0][0x1b0] ;  /* 0x00006c0006047625 */ /* 0x041fe400078e005d */
[----:B------:R0:W2:Y:S04]  /*0d50*/  LDG.E.128 R92, [R88.64] ;  /* 0x00000004585c7981 */ /* 0x0000a8000c1e1d00 */
[----:B------:R0:W5:Y:S04]  /*0d60*/  @P2 LDG.E.128 R80, [R90.64] ;  /* 0x000000045a502981 */ /* 0x000168000c1e1d00 */
[----:B------:R0:W5:Y:S04]  /*0d70*/  @P2 LDG.E.128 R84, [R90.64+0x10] ;  /* 0x000010045a542981 */ /* 0x000168000c1e1d00 */
[----:B------:R1:W5:Y:S04]  /*0d80*/  LDG.E.128 R240, [R4.64] ;  /* 0x0000000404f07981 */ /* 0x000368000c1e1d00 */
[----:B------:R1:W5:Y:S04]  /*0d90*/  LDG.E.128 R236, [R4.64+0x10] ;  /* 0x0000100404ec7981 */ /* 0x000368000c1e1d00 */
[----:B0-----:R-:W3:Y:S01]  /*0da0*/  LDG.E.128 R88, [R88.64+0x10] ;  /* 0x0000100458587981 */ /* 0x001ee2000c1e1d00 */
[----:B------:R-:W-:-:S03]  /*0db0*/  IADD3 R6, R6, 0x20, RZ ;  /* 0x0000002006067810 */ /* 0x000fc60007ffe0ff */
[----:B---3--:R1:W-:Y:S04]  /*0dc0*/  STL.64 [R1+0xc0], R88 ;  /* 0x0000c05801007387 */ /* 0x0083e80000100a00 */
[----:B------:R1:W-:Y:S04]  /*0dd0*/  STL.64 [R1+0xc8], R90 ;  /* 0x0000c85a01007387 */ /* 0x0003e80000100a00 */
[----:B--2---:R1:W-:Y:S04]  /*0de0*/  STL.64 [R1+0xd0], R92 ;  /* 0x0000d05c01007387 */ /* 0x0043e80000100a00 */
[----:B------:R1:W-:Y:S02]  /*0df0*/  STL.64 [R1+0xd8], R94 ;  /* 0x0000d85e01007387 */ /* 0x0003e40000100a00 */
.L_x_21103:
[----:B------:R-:W-:Y:S05]  /*0e00*/  BSYNC B0 ;  /* 0x0000000000007941 */ /* 0x000fea0003800000 */
.L_x_21102:
[----:B------:R-:W-:Y:S01]  /*0e10*/  ISETP.GE.U32.AND P1, PT, R0, 0xc0, PT ;  /* 0x000000c00000780c */ /* 0x000fe20003f26070 */
[----:B------:R-:W-:Y:S01]  /*0e20*/  BSSY B0, `(.L_x_21104) ;  /* 0x0000027000007945 */ /* 0x000fe20003800000 */
[----:B------:R-:W-:-:S11]  /*0e30*/  LOP3.LUT R2, R2, 0xffffffef, RZ, 0xc0, !PT ;  /* 0xffffffef02027812 */ /* 0x000fd600078ec0ff */
[----:B------:R-:W-:Y:S01]  /*0e40*/  @P1 LOP3.LUT R2, R2, 0x10, RZ, 0xfc, !PT ;  /* 0x0000001002021812 */ /* 0x000fe200078efcff */
[----:B------:R-:W-:Y:S05]  /*0e50*/  @!P1 BRA `(.L_x_21105) ;  /* 0x0000023000009947 */ /* 0x000fea0003800000 */
[----:B------:R-:W-:Y:S01]  /*0e60*/  ISETP.NE.U32.AND P1, PT, RZ, c[0x0][0x218], PT ;  /* 0x00008600ff007a0c */ /* 0x000fe20003f25070 */
[----:B-1----:R-:W-:Y:S01]  /*0e70*/  CS2R R90, SRZ ;  /* 0x00000000005a7805 */ /* 0x002fe2000001ff00 */
[----:B------:R-:W-:Y:S01]  /*0e80*/  CS2R R88, SRZ ;  /* 0x0000000000587805 */ /* 0x000fe2000001ff00 */
[----:B------:R-:W-:Y:S01]  /*0e90*/  CS2R R94, SRZ ;  /* 0x00000000005e7805 */ /* 0x000fe2000001ff00 */
[----:B------:R-:W-:Y:S01]  /*0ea0*/  ISETP.NE.AND.EX P1, PT, RZ, c[0x0][0x21c], PT, P1 ;  /* 0x00008700ff007a0c */ /* 0x000fe20003f25310 */
[----:B------:R-:W-:Y:S01]  /*0eb0*/  CS2R R92, SRZ ;  /* 0x00000000005c7805 */ /* 0x000fe2000001ff00 */
[----:B------:R-:W-:-:S11]  /*0ec0*/  SHF.L.U32 R114, R6, 0x5, RZ ;  /* 0x0000000506727819 */ /* 0x000fd600000006ff */
[----:B------:R-:W-:-:S04]  /*0ed0*/  @P1 LEA R4, P2, R6, c[0x0][0x218], 0x5 ;  /* 0x0000860006041a11 */ /* 0x000fc800078428ff */
[C---:B------:R-:W-:Y:S02]  /*0ee0*/  @P1 LEA.HI.X R5, R6.reuse, c[0x0][0x21c], RZ, 0x5, P2 ;  /* 0x0000870006051a11 */ /* 0x040fe400010f2cff */
[----:B------:R-:W-:-:S03]  /*0ef0*/  SHF.L.U64.HI R7, R6, 0x5, RZ ;  /* 0x0000000506077819 */ /* 0x000fc600000102ff */
        /* <DEDUP_REMOVED lines=9> */
[----:B------:R2:W3:Y:S01]  /*0f90*/  LDG.E.128 R116, [R112.64] ;  /* 0x0000000470747981 */ /* 0x0004e2000c1e1d00 */
[----:B------:R-:W-:-:S13]  /*0fa0*/  ISETP.NE.AND.EX P1, PT, RZ, c[0x0][0x224], PT, P1 ;  /* 0x00008900ff007a0c */ /* 0x000fda0003f25310 */
[----:B------:R-:W-:-:S04]  /*0fb0*/  @P1 IADD3 R114, P2, R114, c[0x0][0x220], RZ ;  /* 0x0000880072721a10 */ /* 0x000fc80007f5e0ff */
[----:B------:R-:W-:Y:S02]  /*0fc0*/  @P1 IADD3.X R115, R7, c[0x0][0x224], RZ, P2, !PT ;  /* 0x0000890007731a10 */ /* 0x000fe400017fe4ff */
[----:B------:R-:W-:-:S03]  /*0fd0*/  MOV R7, 0x20 ;  /* 0x0000002000077802 */ /* 0x000fc60000000f00 */
[----:B------:R2:W5:Y:S02]  /*0fe0*/  @P1 LDG.E.128 R96, [R114.64] ;  /* 0x0000000472601981 */ /* 0x000564000c1e1d00 */
[C---:B-1----:R-:W-:Y:S02]  /*0ff0*/  IMAD.WIDE.U32 R4, R6.reuse, R7, c[0x0][0x1b0] ;  /* 0x00006c0006047625 */ /* 0x042fe400078e0007 */
[----:B------:R2:W5:Y:S04]  /*1000*/  @P1 LDG.E.128 R100, [R114.64+0x10] ;  /* 0x0000100472641981 */ /* 0x000568000c1e1d00 */
[----:B------:R1:W5:Y:S04]  /*1010*/  LDG.E.128 R104, [R4.64] ;  /* 0x0000000404687981 */ /* 0x000368000c1e1d00 */
[----:B------:R1:W5:Y:S04]  /*1020*/  LDG.E.128 R108, [R4.64+0x10] ;  /* 0x00001004046c7981 */ /* 0x000368000c1e1d00 */
[----:B--2---:R-:W2:Y:S01]  /*1030*/  LDG.E.128 R112, [R112.64+0x10] ;  /* 0x0000100470707981 */ /* 0x004ea2000c1e1d00 */
[----:B------:R-:W-:-:S03]  /*1040*/  IADD3 R6, R6, 0x20, RZ ;  /* 0x0000002006067810 */ /* 0x000fc60007ffe0ff */
[----:B--2---:R1:W-:Y:S04]  /*1050*/  STL.64 [R1+0xa0], R112 ;  /* 0x0000a07001007387 */ /* 0x0043e80000100a00 */
[----:B------:R1:W-:Y:S04]  /*1060*/  STL.64 [R1+0xa8], R114 ;  /* 0x0000a87201007387 */ /* 0x0003e80000100a00 */
[----:B---3--:R1:W-:Y:S04]  /*1070*/  STL.64 [R1+0xb0], R116 ;  /* 0x0000b07401007387 */ /* 0x0083e80000100a00 */
[----:B------:R1:W-:Y:S02]  /*1080*/  STL.64 [R1+0xb8], R118 ;  /* 0x0000b87601007387 */ /* 0x0003e40000100a00 */
.L_x_21105:
[----:B------:R-:W-:Y:S05]  /*1090*/  BSYNC B0 ;  /* 0x0000000000007941 */ /* 0x000fea0003800000 */
.L_x_21104:
        /* <DEDUP_REMOVED lines=11> */
[C---:B------:R-:W-:Y:S02]  /*1150*/  SHF.L.U32 R7, R6.reuse, 0x5, RZ ;  /* 0x0000000506077819 */ /* 0x040fe400000006ff */
[----:B------:R-:W-:-:S09]  /*1160*/  SHF.L.U64.HI R128, R6, 0x5, RZ ;  /* 0x0000000506807819 */ /* 0x000fd200000102ff */
[----:B------:R-:W-:-:S04]  /*1170*/  @P1 LEA R4, P2, R6, c[0x0][0x218], 0x5 ;  /* 0x0000860006041a11 */ /* 0x000fc800078428ff */
[----:B------:R-:W-:Y:S02]  /*1180*/  @P1 LEA.HI.X R5, R6, c[0x0][0x21c], RZ, 0x5, P2 ;  /* 0x0000870006051a11 */ /* 0x000fe400010f2cff */
[----:B------:R-:W-:Y:S01]  /*1190*/  ISETP.NE.U32.AND P2, PT, RZ, c[0x0][0x220], PT ;  /* 0x00008800ff007a0c */ /* 0x000fe20003f45070 */
[----:B------:R-:W-:Y:S02]  /*11a0*/  HFMA2.MMA R139, -RZ, RZ, 0, 1.9073486328125e-06 ;  /* 0x00000020ff8b7435 */ /* 0x000fe400000001ff */
[----:B------:R1:W5:Y:S01]  /*11b0*/  @P1 LDG.E.128 R112, [R4.64] ;  /* 0x0000000404701981 */ /* 0x000362000c1e1d00 */
[----:B------:R-:W-:-:S03]  /*11c0*/  ISETP.NE.AND.EX P2, PT, RZ, c[0x0][0x224], PT, P2 ;  /* 0x00008900ff007a0c */ /* 0x000fc60003f45320 */
[----:B------:R1:W5:Y:S01]  /*11d0*/  @P1 LDG.E.128 R116, [R4.64+0x10] ;  /* 0x0000100404741981 */ /* 0x000362000c1e1d00 */
[----:B------:R-:W-:Y:S01]  /*11e0*/  CS2R R122, SRZ ;  /* 0x00000000007a7805 */ /* 0x000fe2000001ff00 */
[----:B------:R-:W-:Y:S01]  /*11f0*/  CS2R R120, SRZ ;  /* 0x0000000000787805 */ /* 0x000fe2000001ff00 */
[----:B------:R-:W-:Y:S01]  /*1200*/  CS2R R126, SRZ ;  /* 0x00000000007e7805 */ /* 0x000fe2000001ff00 */
[----:B------:R-:W-:Y:S01]  /*1210*/  CS2R R124, SRZ ;  /* 0x00000000007c7805 */ /* 0x000fe2000001ff00 */
[----:B------:R-:W-:-:S05]  /*1220*/  IMAD.WIDE.U32 R138, R6, R139, c[0x0][0x1b0] ;  /* 0x00006c00068a7625 */ /* 0x000fca00078e008b */
[C---:B------:R-:W-:Y:S01]  /*1230*/  @P2 IADD3 R136, P3, R7.reuse, c[0x0][0x220], RZ ;  /* 0x0000880007882a10 */ /* 0x040fe20007f7e0ff */
[----:B------:R2:W5:Y:S01]  /*1240*/  LDG.E.128 R132, [R138.64+0x10] ;  /* 0x000010048a847981 */ /* 0x000562000c1e1d00 */
[----:B-1----:R-:W-:Y:S02]  /*1250*/  IADD3 R4, P1, R7, c[0x0][0x1b8], RZ ;  /* 0x00006e0007047a10 */ /* 0x002fe40007f3e0ff */
[C---:B------:R-:W-:Y:S02]  /*1260*/  @P2 IADD3.X R137, R128.reuse, c[0x0][0x224], RZ, P3, !PT ;  /* 0x0000890080892a10 */ /* 0x040fe40001ffe4ff */
[----:B------:R-:W-:Y:S02]  /*1270*/  IADD3.X R5, R128, c[0x0][0x1bc], RZ, P1, !PT ;  /* 0x00006f0080057a10 */ /* 0x000fe40000ffe4ff */
[----:B------:R2:W5:Y:S04]  /*1280*/  LDG.E.128 R128, [R138.64] ;  /* 0x000000048a807981 */ /* 0x000568000c1e1d00 */
[----:B------:R2:W5:Y:S04]  /*1290*/  @P2 LDG.E.128 R120, [R136.64] ;  /* 0x0000000488782981 */ /* 0x000568000c1e1d00 */
[----:B------:R2:W5:Y:S04]  /*12a0*/  @P2 LDG.E.128 R124, [R136.64+0x10] ;  /* 0x00001004887c2981 */ /* 0x000568000c1e1d00 */
[----:B------:R-:W3:Y:S04]  /*12b0*/  LDG.E.128 R140, [R4.64] ;  /* 0x00000004048c7981 */ /* 0x000ee8000c1e1d00 */
[----:B--2---:R-:W2:Y:S01]  /*12c0*/  LDG.E.128 R136, [R4.64+0x10] ;  /* 0x0000100404887981 */ /* 0x004ea2000c1e1d00 */
[----:B------:R-:W-:-:S03]  /*12d0*/  IADD3 R6, R6, 0x20, RZ ;  /* 0x0000002006067810 */ /* 0x000fc60007ffe0ff */
[----:B--2---:R1:W-:Y:S04]  /*12e0*/  STL.64 [R1+0x80], R136 ;  /* 0x0000808801007387 */ /* 0x0043e80000100a00 */
[----:B------:R1:W-:Y:S04]  /*12f0*/  STL.64 [R1+0x88], R138 ;  /* 0x0000888a01007387 */ /* 0x0003e80000100a00 */
[----:B---3--:R1:W-:Y:S04]  /*1300*/  STL.64 [R1+0x90], R140 ;  /* 0x0000908c01007387 */ /* 0x0083e80000100a00 */
[----:B------:R1:W-:Y:S02]  /*1310*/  STL.64 [R1+0x98], R142 ;  /* 0x0000988e01007387 */ /* 0x0003e40000100a00 */
.L_x_21107:
[----:B------:R-:W-:Y:S05]  /*1320*/  BSYNC B0 ;  /* 0x0000000000007941 */ /* 0x000fea0003800000 */
.L_x_21106:
        /* <DEDUP_REMOVED lines=10> */
[----:B------:R-:W-:-:S12]  /*13d0*/  CS2R R140, SRZ ;  /* 0x00000000008c7805 */ /* 0x000fd8000001ff00 */
[----:B------:R-:W-:-:S04]  /*13e0*/  @P1 LEA R4, P2, R6, c[0x0][0x218], 0x5 ;  /* 0x0000860006041a11 */ /* 0x000fc800078428ff */
[----:B------:R-:W-:-:S05]  /*13f0*/  @P1 LEA.HI.X R5, R6, c[0x0][0x21c], RZ, 0x5, P2 ;  /* 0x0000870006051a11 */ /* 0x000fca00010f2cff */
[----:B------:R1:W5:Y:S04]  /*1400*/  @P1 LDG.E.128 R136, [R4.64] ;  /* 0x0000000404881981 */ /* 0x000368000c1e1d00 */
[----:B------:R1:W5:Y:S01]  /*1410*/  @P1 LDG.E.128 R140, [R4.64+0x10] ;  /* 0x00001004048c1981 */ /* 0x000362000c1e1d00 */
[----:B------:R-:W-:Y:S01]  /*1420*/  ISETP.NE.U32.AND P1, PT, RZ, c[0x0][0x220], PT ;  /* 0x00008800ff007a0c */ /* 0x000fe20003f25070 */
[----:B------:R-:W-:Y:S01]  /*1430*/  CS2R R146, SRZ ;  /* 0x0000000000927805 */ /* 0x000fe2000001ff00 */
[----:B------:R-:W-:Y:S01]  /*1440*/  SHF.L.U32 R7, R6, 0x5, RZ ;  /* 0x0000000506077819 */ /* 0x000fe200000006ff */
[----:B------:R-:W-:Y:S01]  /*1450*/  CS2R R144, SRZ ;  /* 0x0000000000907805 */ /* 0x000fe2000001ff00 */
[----:B------:R-:W-:Y:S01]  /*1460*/  ISETP.NE.AND.EX P1, PT, RZ, c[0x0][0x224], PT, P1 ;  /* 0x00008900ff007a0c */ /* 0x000fe20003f25310 */
[----:B------:R-:W-:Y:S01]  /*1470*/  CS2R R150, SRZ ;  /* 0x0000000000967805 */ /* 0x000fe2000001ff00 */
[----:B------:R-:W-:Y:S01]  /*1480*/  SHF.R.U32.HI R154, RZ, 0x1b, R6 ;  /* 0x0000001bff9a7819 */ /* 0x000fe20000011606 */
[----:B------:R-:W-:-:S10]  /*1490*/  CS2R R148, SRZ ;  /* 0x0000000000947805 */ /* 0x000fd4000001ff00 */
[----:B------:R-:W-:-:S04]  /*14a0*/  @P1 IADD3 R152, P2, R7, c[0x0][0x220], RZ ;  /* 0x0000880007981a10 */ /* 0x000fc80007f5e0ff */
[----:B------:R-:W-:-:S05]  /*14b0*/  @P1 IADD3.X R153, R154, c[0x0][0x224], RZ, P2, !PT ;  /* 0x000089009a991a10 */ /* 0x000fca00017fe4ff */
[----:B------:R2:W5:Y:S04]  /*14c0*/  @P1 LDG.E.128 R144, [R152.64] ;  /* 0x0000000498901981 */ /* 0x000568000c1e1d00 */
[----:B------:R2:W5:Y:S01]  /*14d0*/  @P1 LDG.E.128 R148, [R152.64+0x10] ;  /* 0x0000100498941981 */ /* 0x000562000c1e1d00 */
[----:B-1----:R-:W-:Y:S02]  /*14e0*/  IADD3 R4, P1, R7, c[0x0][0x1b8], RZ ;  /* 0x00006e0007047a10 */ /* 0x002fe40007f3e0ff */
[----:B------:R-:W-:Y:S02]  /*14f0*/  MOV R7, 0x20 ;  /* 0x0000002000077802 */ /* 0x000fe40000000f00 */
[----:B------:R-:W-:-:S03]  /*1500*/  IADD3.X R5, R154, c[0x0][0x1bc], RZ, P1, !PT ;  /* 0x00006f009a057a10 */ /* 0x000fc60000ffe4ff */
[----:B------:R-:W-:Y:S02]  /*1510*/  IMAD.WIDE.U32 R6, R6, R7, c[0x0][0x1b0] ;  /* 0x00006c0006067625 */ /* 0x000fe400078e0007 */
[----:B--2---:R1:W2:Y:S04]  /*1520*/  LDG.E.128 R152, [R4.64] ;  /* 0x0000000404987981 */ /* 0x0042a8000c1e1d00 */
        /* <DEDUP_REMOVED lines=11> */
.L_x_21109:
[----:B------:R-:W-:Y:S05]  /*15e0*/  BSYNC B0 ;  /* 0x0000000000007941 */ /* 0x000fea0003800000 */
.L_x_21108:
[----:B-1----:R-:W1:Y:S01]  /*15f0*/  S2R R5, SR_CTAID.X ;  /* 0x0000000000057919 */ /* 0x002e620000002500 */
[----:B------:R-:W-:-:S04]  /*1600*/  SHF.R.U32.HI R6, RZ, 0x5, R3 ;  /* 0x00000005ff067819 */ /* 0x000fc80000011603 */
[----:B-1----:R-:W-:-:S04]  /*1610*/  LEA R6, R5, R6, 0x2 ;  /* 0x0000000605067211 */ /* 0x002fc800078e10ff */
[----:B------:R-:W-:-:S13]  /*1620*/  ISETP.GE.AND P1, PT, R6, c[0x0][0x164], PT ;  /* 0x0000590006007a0c */ /* 0x000fda0003f26270 */
[----:B------:R-:W-:Y:S05]  /*1630*/  @P1 EXIT ;  /* 0x000000000000194d */ /* 0x000fea0003800000 */
[----:B------:R-:W-:Y:S02]  /*1640*/  ULDC.U8 UR6, c[0x0][0x1f0] ;  /* 0x00007c0000067ab9 */ /* 0x000fe40000000000 */
.L_x_21273:
[----:B------:R-:W1:Y:S01]  /*1650*/  S2R R7, SR_TID.X ;  /* 0x0000000000077919 */ /* 0x000e620000002100 */
[----:B------:R-:W-:Y:S01]  /*1660*/  IMAD R3, R6, c[0x0][0x168], RZ ;  /* 0x00005a0006037a24 */ /* 0x000fe200078e02ff */
        /* <DEDUP_REMOVED lines=14> */
[----:B-1----:R-:W-:-:S04]  /*1750*/  @P1 LEA R164, P2, R5, c[0x0][0x180], 0x5 ;  /* 0x0000600005a41a11 */ /* 0x002fc800078428ff */
[----:B------:R-:W-:-:S05]  /*1760*/  @P1 LEA.HI.X R165, R5, c[0x0][0x184], RZ, 0x5, P2 ;  /* 0x0000610005a51a11 */ /* 0x000fca00010f2cff */
[----:B------:R1:W5:Y:S04]  /*1770*/  @P1 LDG.E.128 R156, [R164.64] ;  /* 0x00000004a49c1981 */ /* 0x000368000c1e1d00 */
[----:B------:R1:W5:Y:S02]  /*1780*/  @P1 LDG.E.128 R160, [R164.64+0x10] ;  /* 0x00001004a4a01981 */ /* 0x000364000c1e1d00 */
[----:B-1----:R-:W-:-:S10]  /*1790*/  HFMA2.MMA R164, -RZ, RZ, 0, 9.5367431640625e-07 ;  /* 0x00000010ffa47435 */ /* 0x002fd400000001ff */
[----:B------:R-:W-:-:S05]  /*17a0*/  IMAD.WIDE.U32 R164, R5, R164, c[0x0][0x170] ;  /* 0x00005c0005a47625 */ /* 0x000fca00078e00a4 */
[----:B------:R-:W2:Y:S01]  /*17b0*/  LDG.E.128 R168, [R164.64] ;  /* 0x00000004a4a87981 */ /* 0x000ea2000c1e1d00 */
[----:B------:R-:W-:-:S04]  /*17c0*/  ISETP.NE.U32.AND P2, PT, RZ, c[0x0][0x178], PT ;  /* 0x00005e00ff007a0c */ /* 0x000fc80003f45070 */
[----:B------:R-:W-:Y:S02]  /*17d0*/  ISETP.NE.AND.EX P2, PT, RZ, c[0x0][0x17c], PT, P2 ;  /* 0x00005f00ff007a0c */ /* 0x000fe40003f45320 */
[----:B--2---:R-:W-:-:S11]  /*17e0*/  PRMT R164, RZ, 0x5410, R168 ;  /* 0x00005410ffa47816 */ /* 0x004fd600000000a8 */
[----:B------:R-:W-:Y:S05]  /*17f0*/  @P2 BRA `(.L_x_21112) ;  /* 0x0000003000002947 */ /* 0x000fea0003800000 */
[----:B------:R-:W-:Y:S05]  /*1800*/  @!P1 BRA `(.L_x_21113) ;  /* 0x0000005000009947 */ /* 0x000fea0003800000 */
[----:B-----5:R-:W-:Y:S01]  /*1810*/  FADD.FTZ R164, R156, R164 ;  /* 0x000000a49ca47221 */ /* 0x020fe20000010000 */
[----:B------:R-:W-:Y:S05]  /*1820*/  BRA `(.L_x_21113) ;  /* 0x0000003000007947 */ /* 0x000fea0003800000 */
.L_x_21112:
[----:B-----5:R-:W-:-:S05]  /*1830*/  PRMT R3, RZ, 0x5410, R152 ;  /* 0x00005410ff037816 */ /* 0x020fca0000000098 */
[----:B------:R-:W-:-:S04]  /*1840*/  FADD.FTZ R164, R3, R164 ;  /* 0x000000a403a47221 */ /* 0x000fc80000010000 */
[----:B------:R-:W-:Y:S02]  /*1850*/  @P1 FADD.FTZ R164, R156, R164 ;  /* 0x000000a49ca41221 */ /* 0x000fe40000010000 */
.L_x_21113:
[----:B------:R-:W-:Y:S01]  /*1860*/  PRMT R165, RZ, 0x7610, R168 ;  /* 0x00007610ffa57816 */ /* 0x000fe200000000a8 */
[----:B------:R-:W-:Y:S05]  /*1870*/  @P2 BRA `(.L_x_21114) ;  /* 0x0000003000002947 */ /* 0x000fea0003800000 */
[----:B------:R-:W-:Y:S05]  /*1880*/  @!P1 BRA `(.L_x_21115) ;  /* 0x0000005000009947 */ /* 0x000fea0003800000 */
[----:B-----5:R-:W-:Y:S01]  /*1890*/  FADD.FTZ R165, R157, R165 ;  /* 0x000000a59da57221 */ /* 0x020fe20000010000 */
[----:B------:R-:W-:Y:S05]  /*18a0*/  BRA `(.L_x_21115) ;  /* 0x0000003000007947 */ /* 0x000fea0003800000 */
.L_x_21114:
[----:B-----5:R-:W-:-:S05]  /*18b0*/  PRMT R3, RZ, 0x7610, R152 ;  /* 0x00007610ff037816 */ /* 0x020fca0000000098 */
[----:B------:R-:W-:-:S04]  /*18c0*/  FADD.FTZ R165, R3, R165 ;  /* 0x000000a503a57221 */ /* 0x000fc80000010000 */
[----:B------:R-:W-:Y:S02]  /*18d0*/  @P1 FADD.FTZ R165, R157, R165 ;  /* 0x000000a59da51221 */ /* 0x000fe40000010000 */
.L_x_21115:
[----:B------:R-:W-:Y:S01]  /*18e0*/  PRMT R166, RZ, 0x5410, R169 ;  /* 0x00005410ffa67816 */ /* 0x000fe200000000a9 */
[----:B------:R-:W-:Y:S05]  /*18f0*/  @P2 BRA `(.L_x_21116) ;  /* 0x0000003000002947 */ /* 0x000fea0003800000 */
[----:B------:R-:W-:Y:S05]  /*1900*/  @!P1 BRA `(.L_x_21117) ;  /* 0x0000005000009947 */ /* 0x000fea0003800000 */
[----:B-----5:R-:W-:Y:S01]  /*1910*/  FADD.FTZ R166, R158, R166 ;  /* 0x000000a69ea67221 */ /* 0x020fe20000010000 */
[----:B------:R-:W-:Y:S05]  /*1920*/  BRA `(.L_x_21117) ;  /* 0x0000003000007947 */ /* 0x000fea0003800000 */
.L_x_21116:
[----:B-----5:R-:W-:-:S05]  /*1930*/  PRMT R3, RZ, 0x5410, R153 ;  /* 0x00005410ff037816 */ /* 0x020fca0000000099 */
[----:B------:R-:W-:-:S04]  /*1940*/  FADD.FTZ R166, R3, R166 ;  /* 0x000000a603a67221 */ /* 0x000fc80000010000 */
[----:B------:R-:W-:Y:S02]  /*1950*/  @P1 FADD.FTZ R166, R158, R166 ;  /* 0x000000a69ea61221 */ /* 0x000fe40000010000 */
.L_x_21117:
[----:B------:R-:W-:Y:S01]  /*1960*/  PRMT R167, RZ, 0x7610, R169 ;  /* 0x00007610ffa77816 */ /* 0x000fe200000000a9 */
[----:B------:R-:W-:Y:S05]  /*1970*/  @P2 BRA `(.L_x_21118) ;  /* 0x0000003000002947 */ /* 0x000fea0003800000 */
[----:B------:R-:W-:Y:S05]  /*1980*/  @!P1 BRA `(.L_x_21119) ;  /* 0x0000005000009947 */ /* 0x000fea0003800000 */
[----:B-----5:R-:W-:Y:S01]  /*1990*/  FADD.FTZ R167, R159, R167 ;  /* 0x000000a79fa77221 */ /* 0x020fe20000010000 */
[----:B------:R-:W-:Y:S05]  /*19a0*/  BRA `(.L_x_21119) ;  /* 0x0000003000007947 */ /* 0x000fea0003800000 */
.L_x_21118:
[----:B-----5:R-:W-:-:S05]  /*19b0*/  PRMT R3, RZ, 0x7610, R153 ;  /* 0x00007610ff037816 */ /* 0x020fca0000000099 */
[----:B------:R-:W-:-:S04]  /*19c0*/  FADD.FTZ R167, R3, R167 ;  /* 0x000000a703a77221 */ /* 0x000fc80000010000 */
[----:B------:R-:W-:Y:S02]  /*19d0*/  @P1 FADD.FTZ R167, R159, R167 ;  /* 0x000000a79fa71221 */ /* 0x000fe40000010000 */
.L_x_21119:
[----:B------:R-:W-:Y:S01]  /*19e0*/  PRMT R168, RZ, 0x5410, R170 ;  /* 0x00005410ffa87816 */ /* 0x000fe200000000aa */
[----:B------:R-:W-:Y:S05]  /*19f0*/  @P2 BRA `(.L_x_21120) ;  /* 0x0000003000002947 */ /* 0x000fea0003800000 */
[----:B------:R-:W-:Y:S05]  /*1a00*/  @!P1 BRA `(.L_x_21121) ;  /* 0x0000005000009947 */ /* 0x000fea0003800000 */
[----:B-----5:R-:W-:Y:S01]  /*1a10*/  FADD.FTZ R168, R160, R168 ;  /* 0x000000a8a0a87221 */ /* 0x020fe20000010000 */
[----:B------:R-:W-:Y:S05]  /*1a20*/  BRA `(.L_x_21121) ;  /* 0x0000003000007947 */ /* 0x000fea0003800000 */
.L_x_21120:
[----:B-----5:R-:W-:-:S05]  /*1a30*/  PRMT R3, RZ, 0x5410, R154 ;  /* 0x00005410ff037816 */ /* 0x020fca000000009a */
[----:B------:R-:W-:-:S04]  /*1a40*/  FADD.FTZ R168, R3, R168 ;  /* 0x000000a803a87221 */ /* 0x000fc80000010000 */
[----:B------:R-:W-:Y:S02]  /*1a50*/  @P1 FADD.FTZ R168, R160, R168 ;  /* 0x000000a8a0a81221 */ /* 0x000fe40000010000 */
.L_x_21121:
[----:B------:R-:W-:Y:S01]  /*1a60*/  PRMT R169, RZ, 0x7610, R170 ;  /* 0x00007610ffa97816 */ /* 0x000fe200000000aa */
[----:B------:R-:W-:Y:S05]  /*1a70*/  @P2 BRA `(.L_x_21122) ;  /* 0x0000003000002947 */ /* 0x000fea0003800000 */
[----:B------:R-:W-:Y:S05]  /*1a80*/  @!P1 BRA `(.L_x_21123) ;  /* 0x0000005000009947 */ /* 0x000fea0003800000 */
[----:B-----5:R-:W-:Y:S01]  /*1a90*/  FADD.FTZ R169, R161, R169 ;  /* 0x000000a9a1a97221 */ /* 0x020fe20000010000 */
[----:B------:R-:W-:Y:S05]  /*1aa0*/  BRA `(.L_x_21123) ;  /* 0x0000003000007947 */ /* 0x000fea0003800000 */
.L_x_21122:
[----:B-----5:R-:W-:-:S05]  /*1ab0*/  PRMT R3, RZ, 0x7610, R154 ;  /* 0x00007610ff037816 */ /* 0x020fca000000009a */
[----:B------:R-:W-:-:S04]  /*1ac0*/  FADD.FTZ R169, R3, R169 ;  /* 0x000000a903a97221 */ /* 0x000fc80000010000 */
[----:B------:R-:W-:Y:S02]  /*1ad0*/  @P1 FADD.FTZ R169, R161, R169 ;  /* 0x000000a9a1a91221 */ /* 0x000fe40000010000 */
.L_x_21123:
[----:B------:R-:W-:Y:S01]  /*1ae0*/  PRMT R170, RZ, 0x5410, R171 ;  /* 0x00005410ffaa7816 */ /* 0x000fe200000000ab */
[----:B------:R-:W-:Y:S05]  /*1af0*/  @P2 BRA `(.L_x_21124) ;  /* 0x0000003000002947 */ /* 0x000fea0003800000 */
[----:B------:R-:W-:Y:S05]  /*1b00*/  @!P1 BRA `(.L_x_21125) ;  /* 0x0000005000009947 */ /* 0x000fea0003800000 */
[----:B-----5:R-:W-:Y:S01]  /*1b10*/  FADD.FTZ R170, R162, R170 ;  /* 0x000000aaa2aa7221 */ /* 0x020fe20000010000 */
[----:B------:R-:W-:Y:S05]  /*1b20*/  BRA `(.L_x_21125) ;  /* 0x0000003000007947 */ /* 0x000fea0003800000 */
.L_x_21124:
[----:B-----5:R-:W-:-:S05]  /*1b30*/  PRMT R3, RZ, 0x5410, R155 ;  /* 0x00005410ff037816 */ /* 0x020fca000000009b */
[----:B------:R-:W-:-:S04]  /*1b40*/  FADD.FTZ R170, R3, R170 ;  /* 0x000000aa03aa7221 */ /* 0x000fc80000010000 */
[----:B------:R-:W-:Y:S02]  /*1b50*/  @P1 FADD.FTZ R170, R162, R170 ;  /* 0x000000aaa2aa1221 */ /* 0x000fe40000010000 */
.L_x_21125:
[----:B------:R-:W-:Y:S01]  /*1b60*/  PRMT R171, RZ, 0x7610, R171 ;  /* 0x00007610ffab7816 */ /* 0x000fe200000000ab */
[----:B------:R-:W-:Y:S05]  /*1b70*/  @P2 BRA `(.L_x_21126) ;  /* 0x0000003000002947 */ /* 0x000fea0003800000 */
[----:B------:R-:W-:Y:S05]  /*1b80*/  @!P1 BRA `(.L_x_21127) ;  /* 0x0000005000009947 */ /* 0x000fea0003800000 */
[----:B-----5:R-:W-:Y:S01]  /*1b90*/  FADD.FTZ R171, R163, R171 ;  /* 0x000000aba3ab7221 */ /* 0x020fe20000010000 */
[----:B------:R-:W-:Y:S05]  /*1ba0*/  BRA `(.L_x_21127) ;  /* 0x0000003000007947 */ /* 0x000fea0003800000 */
.L_x_21126:
[----:B-----5:R-:W-:-:S05]  /*1bb0*/  PRMT R3, RZ, 0x7610, R155 ;  /* 0x00007610ff037816 */ /* 0x020fca000000009b */
[----:B------:R-:W-:-:S04]  /*1bc0*/  FADD.FTZ R171, R3, R171 ;  /* 0x000000ab03ab7221 */ /* 0x000fc80000010000 */
[----:B------:R-:W-:Y:S02]  /*1bd0*/  @P1 FADD.FTZ R171, R163, R171 ;  /* 0x000000aba3ab1221 */ /* 0x000fe40000010000 */
.L_x_21127:
[C---:B------:R-:W-:Y:S02]  /*1be0*/  LEA R228, P1, R5.reuse, c[0x0][0x188], 0x5 ;  /* 0x0000620005e47a11 */ /* 0x040fe400078228ff */
[C---:B------:R-:W-:Y:S02]  /*1bf0*/  IADD3 R3, R5.reuse, 0x20, RZ ;  /* 0x0000002005037810 */ /* 0x040fe40007ffe0ff */
[----:B------:R-:W-:-:S05]  /*1c00*/  LEA.HI.X R229, R5, c[0x0][0x18c], RZ, 0x5, P1 ;  /* 0x0000630005e57a11 */ /* 0x000fca00008f2cff */
[----:B------:R1:W-:Y:S04]  /*1c10*/  STG.E.128 [R228.64], R164 ;  /* 0x000000a4e4007986 */ /* 0x0003e8000c101d04 */
[----:B------:R1:W-:Y:S02]  /*1c20*/  STG.E.128 [R228.64+0x10], R168 ;  /* 0x000010a8e4007986 */ /* 0x0003e4000c101d04 */
.L_x_21111:
[----:B------:R-:W-:Y:S05]  /*1c30*/  BSYNC B0 ;  /* 0x0000000000007941 */ /* 0x000fea0003800000 */
.L_x_21110:
[----:B------:R-:W-:Y:S01]  /*1c40*/  ISETP.GE.U32.AND P1, PT, R0, 0x40, PT ;  /* 0x000000400000780c */ /* 0x000fe20003f26070 */
[----:B------:R-:W-:-:S12]  /*1c50*/  BSSY B0, `(.L_x_21128) ;  /* 0x0000057000007945 */ /* 0x000fd80003800000 */
[----:B------:R-:W-:Y:S05]  /*1c60*/  @!P1 BRA `(.L_x_21129) ;  /* 0x0000055000009947 */ /* 0x000fea0003800000 */
[----:B------:R-:W-:-:S04]  /*1c70*/  ISETP.NE.U32.AND P1, PT, RZ, c[0x0][0x178], PT ;  /* 0x00005e00ff007a0c */ /* 0x000fc80003f25070 */
[----:B------:R-:W-:-:S13]  /*1c80*/  ISETP.NE.AND.EX P1, PT, RZ, c[0x0][0x17c], PT, P1 ;  /* 0x00005f00ff007a0c */ /* 0x000fda0003f25310 */
[----:B------:R-:W-:-:S04]  /*1c90*/  @P1 LEA R172, P2, R3, c[0x0][0x178], 0x4 ;  /* 0x00005e0003ac1a11 */ /* 0x000fc800078420ff */
[----:B------:R-:W-:-:S05]  /*1ca0*/  @P1 LEA.HI.X R173, R3, c[0x0][0x17c], RZ, 0x4, P2 ;  /* 0x00005f0003ad1a11 */ /* 0x000fca00010f24ff */
[----:B-----5:R2:W5:Y:S01]  /*1cb0*/  @P1 LDG.E.128 R152, [R172.64] ;  /* 0x00000004ac981981 */ /* 0x020562000c1e1d00 */
[----:B------:R-:W-:-:S04]  /*1cc0*/  ISETP.NE.U32.AND P1, PT, RZ, c[0x0][0x180], PT ;  /* 0x00006000ff007a0c */ /* 0x000fc80003f25070 */
[----:B------:R-:W-:-:S13]  /*1cd0*/  ISETP.NE.AND.EX P1, PT, RZ, c[0x0][0x184], PT, P1 ;  /* 0x00006100ff007a0c */ /* 0x000fda0003f25310 */
[----:B--2---:R-:W-:-:S04]  /*1ce0*/  @P1 LEA R172, P2, R3, c[0x0][0x180], 0x5 ;  /* 0x0000600003ac1a11 */ /* 0x004fc800078428ff */
[----:B------:R-:W-:-:S05]  /*1cf0*/  @P1 LEA.HI.X R173, R3, c[0x0][0x184], RZ, 0x5, P2 ;  /* 0x0000610003ad1a11 */ /* 0x000fca00010f2cff */
[----:B------:R2:W5:Y:S04]  /*1d00*/  @P1 LDG.E.128 R156, [R172.64] ;  /* 0x00000004ac9c1981 */ /* 0x000568000c1e1d00 */
[----:B------:R2:W5:Y:S02]  /*1d10*/  @P1 LDG.E.128 R160, [R172.64+0x10] ;  /* 0x00001004aca01981 */ /* 0x000564000c1e1d00 */
[----:B--2---:R-:W-:-:S05]  /*1d20*/  MOV R172, 0x10 ;  /* 0x0000001000ac7802 */ /* 0x004fca0000000f00 */
        /* <DEDUP_REMOVED lines=9> */
.L_x_21130:
[----:B-----5:R-:W-:-:S05]  /*1dc0*/  PRMT R4, RZ, 0x5410, R152 ;  /* 0x00005410ff047816 */ /* 0x020fca0000000098 */
[----:B------:R-:W-:-:S04]  /*1dd0*/  FADD.FTZ R172, R4, R172 ;  /* 0x000000ac04ac7221 */ /* 0x000fc80000010000 */
[----:B------:R-:W-:Y:S02]  /*1de0*/  @P1 FADD.FTZ R172, R156, R172 ;  /* 0x000000ac9cac1221 */ /* 0x000fe40000010000 */
.L_x_21131:
[----:B------:R-:W-:Y:S01]  /*1df0*/  PRMT R173, RZ, 0x7610, R176 ;  /* 0x00007610ffad7816 */ /* 0x000fe200000000b0 */
[----:B------:R-:W-:Y:S05]  /*1e00*/  @P2 BRA `(.L_x_21132) ;  /* 0x0000003000002947 */ /* 0x000fea0003800000 */
[----:B------:R-:W-:Y:S05]  /*1e10*/  @!P1 BRA `(.L_x_21133) ;  /* 0x0000005000009947 */ /* 0x000fea0003800000 */
[----:B-----5:R-:W-:Y:S01]  /*1e20*/  FADD.FTZ R173, R157, R173 ;  /* 0x000000ad9dad7221 */ /* 0x020fe20000010000 */
[----:B------:R-:W-:Y:S05]  /*1e30*/  BRA `(.L_x_21133) ;  /* 0x0000003000007947 */ /* 0x000fea0003800000 */
.L_x_21132:
[----:B-----5:R-:W-:-:S05]  /*1e40*/  PRMT R4, RZ, 0x7610, R152 ;  /* 0x00007610ff047816 */ /* 0x020fca0000000098 */
[----:B------:R-:W-:-:S04]  /*1e50*/  FADD.FTZ R173, R4, R173 ;  /* 0x000000ad04ad7221 */ /* 0x000fc80000010000 */
[----:B------:R-:W-:Y:S02]  /*1e60*/  @P1 FADD.FTZ R173, R157, R173 ;  /* 0x000000ad9dad1221 */ /* 0x000fe40000010000 */
.L_x_21133:
[----:B------:R-:W-:Y:S01]  /*1e70*/  PRMT R174, RZ, 0x5410, R177 ;  /* 0x00005410ffae7816 */ /* 0x000fe200000000b1 */
[----:B------:R-:W-:Y:S05]  /*1e80*/  @P2 BRA `(.L_x_21134) ;  /* 0x0000003000002947 */ /* 0x000fea0003800000 */
[----:B------:R-:W-:Y:S05]  /*1e90*/  @!P1 BRA `(.L_x_21135) ;  /* 0x0000005000009947 */ /* 0x000fea0003800000 */
[----:B-----5:R-:W-:Y:S01]  /*1ea0*/  FADD.FTZ R174, R158, R174 ;  /* 0x000000ae9eae7221 */ /* 0x020fe20000010000 */
[----:B------:R-:W-:Y:S05]  /*1eb0*/  BRA `(.L_x_21135) ;  /* 0x0000003000007947 */ /* 0x000fea0003800000 */
.L_x_21134:
[----:B-----5:R-:W-:-:S05]  /*1ec0*/  PRMT R4, RZ, 0x5410, R153 ;  /* 0x00005410ff047816 */ /* 0x020fca0000000099 */
[----:B------:R-:W-:-:S04]  /*1ed0*/  FADD.FTZ R174, R4, R174 ;  /* 0x000000ae04ae7221 */ /* 0x000fc80000010000 */
[----:B------:R-:W-:Y:S02]  /*1ee0*/  @P1 FADD.FTZ R174, R158, R174 ;  /* 0x000000ae9eae1221 */ /* 0x000fe40000010000 */
.L_x_21135:
[----:B------:R-:W-:Y:S01]  /*1ef0*/  PRMT R175, RZ, 0x7610, R177 ;  /* 0x00007610ffaf7816 */ /* 0x000fe200000000b1 */
[----:B------:R-:W-:Y:S05]  /*1f00*/  @P2 BRA `(.L_x_21136) ;  /* 0x0000003000002947 */ /* 0x000fea0003800000 */
[----:B------:R-:W-:Y:S05]  /*1f10*/  @!P1 BRA `(.L_x_21137) ;  /* 0x0000005000009947 */ /* 0x000fea0003800000 */
[----:B-----5:R-:W-:Y:S01]  /*1f20*/  FADD.FTZ R175, R159, R175 ;  /* 0x000000af9faf7221 */ /* 0x020fe20000010000 */
[----:B------:R-:W-:Y:S05]  /*1f30*/  BRA `(.L_x_21137) ;  /* 0x0000003000007947 */ /* 0x000fea0003800000 */
.L_x_21136:
[----:B-----5:R-:W-:-:S05]  /*1f40*/  PRMT R4, RZ, 0x7610, R153 ;  /* 0x00007610ff047816 */ /* 0x020fca0000000099 */
[----:B------:R-:W-:-:S04]  /*1f50*/  FADD.FTZ R175, R4, R175 ;  /* 0x000000af04af7221 */ /* 0x000fc80000010000 */
[----:B------:R-:W-:Y:S02]  /*1f60*/  @P1 FADD.FTZ R175, R159, R175 ;  /* 0x000000af9faf1221 */ /* 0x000fe40000010000 */
.L_x_21137:
[----:B------:R-:W-:Y:S01]  /*1f70*/  PRMT R176, RZ, 0x5410, R178 ;  /* 0x00005410ffb07816 */ /* 0x000fe200000000b2 */
[----:B------:R-:W-:Y:S05]  /*1f80*/  @P2 BRA `(.L_x_21138) ;  /* 0x0000003000002947 */ /* 0x000fea0003800000 */
[----:B------:R-:W-:Y:S05]  /*1f90*/  @!P1 BRA `(.L_x_21139) ;  /* 0x0000005000009947 */ /* 0x000fea0003800000 */
[----:B-----5:R-:W-:Y:S01]  /*1fa0*/  FADD.FTZ R176, R160, R176 ;  /* 0x000000b0a0b07221 */ /* 0x020fe20000010000 */
[----:B------:R-:W-:Y:S05]  /*1fb0*/  BRA `(.L_x_21139) ;  /* 0x0000003000007947 */ /* 0x000fea0003800000 */
.L_x_21138:
[----:B-----5:R-:W-:-:S05]  /*1fc0*/  PRMT R4, RZ, 0x5410, R154 ;  /* 0x00005410ff047816 */ /* 0x020fca000000009a */
[----:B------:R-:W-:-:S04]  /*1fd0*/  FADD.FTZ R176, R4, R176 ;  /* 0x000000b004b07221 */ /* 0x000fc80000010000 */
[----:B------:R-:W-:Y:S02]  /*1fe0*/  @P1 FADD.FTZ R176, R160, R176 ;  /* 0x000000b0a0b01221 */ /* 0x000fe40000010000 */
.L_x_21139:
[----:B------:R-:W-:Y:S01]  /*1ff0*/  PRMT R177, RZ, 0x7610, R178 ;  /* 0x00007610ffb17816 */ /* 0x000fe200000000b2 */
[----:B------:R-:W-:Y:S05]  /*2000*/  @P2 BRA `(.L_x_21140) ;  /* 0x0000003000002947 */ /* 0x000fea0003800000 */
[----:B------:R-:W-:Y:S05]  /*2010*/  @!P1 BRA `(.L_x_21141) ;  /* 0x0000005000009947 */ /* 0x000fea0003800000 */
[----:B-----5:R-:W-:Y:S01]  /*2020*/  FADD.FTZ R177, R161, R177 ;  /* 0x000000b1a1b17221 */ /* 0x020fe20000010000 */
[----:B------:R-:W-:Y:S05]  /*2030*/  BRA `(.L_x_21141) ;  /* 0x0000003000007947 */ /* 0x000fea0003800000 */
.L_x_21140:
[----:B-----5:R-:W-:-:S05]  /*2040*/  PRMT R4, RZ, 0x7610, R154 ;  /* 0x00007610ff047816 */ /* 0x020fca000000009a */
[----:B------:R-:W-:-:S04]  /*2050*/  FADD.FTZ R177, R4, R177 ;  /* 0x000000b104b17221 */ /* 0x000fc80000010000 */
[----:B------:R-:W-:Y:S02]  /*2060*/  @P1 FADD.FTZ R177, R161, R177 ;  /* 0x000000b1a1b11221 */ /* 0x000fe40000010000 */
.L_x_21141:
[----:B------:R-:W-:Y:S01]  /*2070*/  PRMT R178, RZ, 0x5410, R179 ;  /* 0x00005410ffb27816 */ /* 0x000fe200000000b3 */
[----:B------:R-:W-:Y:S05]  /*2080*/  @P2 BRA `(.L_x_21142) ;  /* 0x0000003000002947 */ /* 0x000fea0003800000 */
[----:B------:R-:W-:Y:S05]  /*2090*/  @!P1 BRA `(.L_x_21143) ;  /* 0x0000005000009947 */ /* 0x000fea0003800000 */
[----:B-----5:R-:W-:Y:S01]  /*20a0*/  FADD.FTZ R178, R162, R178 ;  /* 0x000000b2a2b27221 */ /* 0x020fe20000010000 */
[----:B------:R-:W-:Y:S05]  /*20b0*/  BRA `(.L_x_21143) ;  /* 0x0000003000007947 */ /* 0x000fea0003800000 */
.L_x_21142:
[----:B-----5:R-:W-:-:S05]  /*20c0*/  PRMT R4, RZ, 0x5410, R155 ;  /* 0x00005410ff047816 */ /* 0x020fca000000009b */
[----:B------:R-:W-:-:S04]  /*20d0*/  FADD.FTZ R178, R4, R178 ;  /* 0x000000b204b27221 */ /* 0x000fc80000010000 */
[----:B------:R-:W-:Y:S02]  /*20e0*/  @P1 FADD.FTZ R178, R162, R178 ;  /* 0x000000b2a2b21221 */ /* 0x000fe40000010000 */
.L_x_21143:
[----:B------:R-:W-:Y:S01]  /*20f0*/  PRMT R179, RZ, 0x7610, R179 ;  /* 0x00007610ffb37816 */ /* 0x000fe200000000b3 */
[----:B------:R-:W-:Y:S05]  /*2100*/  @P2 BRA `(.L_x_21144) ;  /* 0x0000003000002947 */ /* 0x000fea0003800000 */
[----:B------:R-:W-:Y:S05]  /*2110*/  @!P1 BRA `(.L_x_21145) ;  /* 0x0000005000009947 */ /* 0x000fea0003800000 */
[----:B-----5:R-:W-:Y:S01]  /*2120*/  FADD.FTZ R179, R163, R179 ;  /* 0x000000b3a3b37221 */ /* 0x020fe20000010000 */
[----:B------:R-:W-:Y:S05]  /*2130*/  BRA `(.L_x_21145) ;  /* 0x0000003000007947 */ /* 0x000fea0003800000 */
.L_x_21144:
[----:B-----5:R-:W-:-:S05]  /*2140*/  PRMT R4, RZ, 0x7610, R155 ;  /* 0x00007610ff047816 */ /* 0x020fca000000009b */
[----:B------:R-:W-:-:S04]  /*2150*/  FADD.FTZ R179, R4, R179 ;  /* 0x000000b304b37221 */ /* 0x000fc80000010000 */
[----:B------:R-:W-:Y:S02]  /*2160*/  @P1 FADD.FTZ R179, R163, R179 ;  /* 0x000000b3a3b31221 */ /* 0x000fe40000010000 */
.L_x_21145:
[----:B-1----:R-:W-:-:S04]  /*2170*/  LEA R228, P1, R3, c[0x0][0x188], 0x5 ;  /* 0x0000620003e47a11 */ /* 0x002fc800078228ff */
[C---:B------:R-:W-:Y:S02]  /*2180*/  LEA.HI.X R229, R3.reuse, c[0x0][0x18c], RZ, 0x5, P1 ;  /* 0x0000630003e57a11 */ /* 0x040fe400008f2cff */
[----:B------:R-:W-:-:S03]  /*2190*/  IADD3 R3, R3, 0x20, RZ ;  /* 0x0000002003037810 */ /* 0x000fc60007ffe0ff */
[----:B------:R1:W-:Y:S04]  /*21a0*/  STG.E.128 [R228.64], R172 ;  /* 0x000000ace4007986 */ /* 0x0003e8000c101d04 */
[----:B------:R1:W-:Y:S02]  /*21b0*/  STG.E.128 [R228.64+0x10], R176 ;  /* 0x000010b0e4007986 */ /* 0x0003e4000c101d04 */
.L_x_21129:
[----:B------:R-:W-:Y:S05]  /*21c0*/  BSYNC B0 ;  /* 0x0000000000007941 */ /* 0x000fea0003800000 */
.L_x_21128:
        /* <DEDUP_REMOVED lines=14> */
[----:B--2---:R-:W-:-:S10]  /*22b0*/  HFMA2.MMA R180, -RZ, RZ, 0, 9.5367431640625e-07 ;  /* 0x00000010ffb47435 */ /* 0x004fd400000001ff */
        /* <DEDUP_REMOVED lines=9> */
.L_x_21148:
[----:B-----5:R-:W-:-:S05]  /*2350*/  PRMT R4, RZ, 0x5410, R152 ;  /* 0x00005410ff047816 */ /* 0x020fca0000000098 */
[----:B------:R-:W-:-:S04]  /*2360*/  FADD.FTZ R180, R4, R180 ;  /* 0x000000b404b47221 */ /* 0x000fc80000010000 */
[----:B------:R-:W-:Y:S02]  /*2370*/  @P1 FADD.FTZ R180, R156, R180 ;  /* 0x000000b49cb41221 */ /* 0x000fe40000010000 */
.L_x_21149:
[----:B------:R-:W-:Y:S01]  /*2380*/  PRMT R181, RZ, 0x7610, R184 ;  /* 0x00007610ffb57816 */ /* 0x000fe200000000b8 */
[----:B------:R-:W-:Y:S05]  /*2390*/  @P2 BRA `(.L_x_21150) ;  /* 0x0000003000002947 */ /* 0x000fea0003800000 */
[----:B------:R-:W-:Y:S05]  /*23a0*/  @!P1 BRA `(.L_x_21151) ;  /* 0x0000005000009947 */ /* 0x000fea0003800000 */
[----:B-----5:R-:W-:Y:S01]  /*23b0*/  FADD.FTZ R181, R157, R181 ;  /* 0x000000b59db57221 */ /* 0x020fe20000010000 */
[----:B------:R-:W-:Y:S05]  /*23c0*/  BRA `(.L_x_21151) ;  /* 0x0000003000007947 */ /* 0x000fea0003800000 */
.L_x_21150:
[----:B-----5:R-:W-:-:S05]  /*23d0*/  PRMT R4, RZ, 0x7610, R152 ;  /* 0x00007610ff047816 */ /* 0x020fca0000000098 */
[----:B------:R-:W-:-:S04]  /*23e0*/  FADD.FTZ R181, R4, R181 ;  /* 0x000000b504b57221 */ /* 0x000fc80000010000 */
[----:B------:R-:W-:Y:S02]  /*23f0*/  @P1 FADD.FTZ R181, R157, R181 ;  /* 0x000000b59db51221 */ /* 0x000fe40000010000 */
.L_x_21151:
[----:B------:R-:W-:Y:S01]  /*2400*/  PRMT R182, RZ, 0x5410, R185 ;  /* 0x00005410ffb67816 */ /* 0x000fe200000000b9 */
[----:B------:R-:W-:Y:S05]  /*2410*/  @P2 BRA `(.L_x_21152) ;  /* 0x0000003000002947 */ /* 0x000fea0003800000 */
[----:B------:R-:W-:Y:S05]  /*2420*/  @!P1 BRA `(.L_x_21153) ;  /* 0x0000005000009947 */ /* 0x000fea0003800000 */
[----:B-----5:R-:W-:Y:S01]  /*2430*/  FADD.FTZ R182, R158, R182 ;  /* 0x000000b69eb67221 */ /* 0x020fe20000010000 */
[----:B------:R-:W-:Y:S05]  /*2440*/  BRA `(.L_x_21153) ;  /* 0x0000003000007947 */ /* 0x000fea0003800000 */
.L_x_21152:
[----:B-----5:R-:W-:-:S05]  /*2450*/  PRMT R4, RZ, 0x5410, R153 ;  /* 0x00005410ff047816 */ /* 0x020fca0000000099 */
[----:B------:R-:W-:-:S04]  /*2460*/  FADD.FTZ R182, R4, R182 ;  /* 0x000000b604b67221 */ /* 0x000fc80000010000 */
[----:B------:R-:W-:Y:S02]  /*2470*/  @P1 FADD.FTZ R182, R158, R182 ;  /* 0x000000b69eb61221 */ /* 0x000fe40000010000 */
.L_x_21153:
[----:B------:R-:W-:Y:S01]  /*2480*/  PRMT R183, RZ, 0x7610, R185 ;  /* 0x00007610ffb77816 */ /* 0x000fe200000000b9 */
[----:B------:R-:W-:Y:S05]  /*2490*/  @P2 BRA `(.L_x_21154) ;  /* 0x0000003000002947 */ /* 0x000fea0003800000 */
[----:B------:R-:W-:Y:S05]  /*24a0*/  @!P1 BRA `(.L_x_21155) ;  /* 0x0000005000009947 */ /* 0x000fea0003800000 */
[----:B-----5:R-:W-:Y:S01]  /*24b0*/  FADD.FTZ R183, R159, R183 ;  /* 0x000000b79fb77221 */ /* 0x020fe20000010000 */
[----:B------:R-:W-:Y:S05]  /*24c0*/  BRA `(.L_x_21155) ;  /* 0x0000003000007947 */ /* 0x000fea0003800000 */
.L_x_21154:
[----:B-----5:R-:W-:-:S05]  /*24d0*/  PRMT R4, RZ, 0x7610, R153 ;  /* 0x00007610ff047816 */ /* 0x020fca0000000099 */
[----:B------:R-:W-:-:S04]  /*24e0*/  FADD.FTZ R183, R4, R183 ;  /* 0x000000b704b77221 */ /* 0x000fc80000010000 */
[----:B------:R-:W-:Y:S02]  /*24f0*/  @P1 FADD.FTZ R183, R159, R183 ;  /* 0x000000b79fb71221 */ /* 0x000fe40000010000 */
.L_x_21155:
[----:B------:R-:W-:Y:S01]  /*2500*/  PRMT R184, RZ, 0x5410, R186 ;  /* 0x00005410ffb87816 */ /* 0x000fe200000000ba */
[----:B------:R-:W-:Y:S05]  /*2510*/  @P2 BRA `(.L_x_21156) ;  /* 0x0000003000002947 */ /* 0x000fea0003800000 */
[----:B------:R-:W-:Y:S05]  /*2520*/  @!P1 BRA `(.L_x_21157) ;  /* 0x0000005000009947 */ /* 0x000fea0003800000 */
[----:B-----5:R-:W-:Y:S01]  /*2530*/  FADD.FTZ R184, R160, R184 ;  /* 0x000000b8a0b87221 */ /* 0x020fe20000010000 */
[----:B------:R-:W-:Y:S05]  /*2540*/  BRA `(.L_x_21157) ;  /* 0x0000003000007947 */ /* 0x000fea0003800000 */
.L_x_21156:
[----:B-----5:R-:W-:-:S05]  /*2550*/  PRMT R4, RZ, 0x5410, R154 ;  /* 0x00005410ff047816 */ /* 0x020fca000000009a */
[----:B------:R-:W-:-:S04]  /*2560*/  FADD.FTZ R184, R4, R184 ;  /* 0x000000b804b87221 */ /* 0x000fc80000010000 */
[----:B------:R-:W-:Y:S02]  /*2570*/  @P1 FADD.FTZ R184, R160, R184 ;  /* 0x000000b8a0b81221 */ /* 0x000fe40000010000 */
.L_x_21157:
[----:B------:R-:W-:Y:S01]  /*2580*/  PRMT R185, RZ, 0x7610, R186 ;  /* 0x00007610ffb97816 */ /* 0x000fe200000000ba */
[----:B------:R-:W-:Y:S05]  /*2590*/  @P2 BRA `(.L_x_21158) ;  /* 0x0000003000002947 */ /* 0x000fea0003800000 */
[----:B------:R-:W-:Y:S05]  /*25a0*/  @!P1 BRA `(.L_x_21159) ;  /* 0x0000005000009947 */ /* 0x000fea0003800000 */
[----:B-----5:R-:W-:Y:S01]  /*25b0*/  FADD.FTZ R185, R161, R185 ;  /* 0x000000b9a1b97221 */ /* 0x020fe20000010000 */
[----:B------:R-:W-:Y:S05]  /*25c0*/  BRA `(.L_x_21159) ;  /* 0x0000003000007947 */ /* 0x000fea0003800000 */
.L_x_21158:
[----:B-----5:R-:W-:-:S05]  /*25d0*/  PRMT R4, RZ, 0x7610, R154 ;  /* 0x00007610ff047816 */ /* 0x020fca000000009a */
[----:B------:R-:W-:-:S04]  /*25e0*/  FADD.FTZ R185, R4, R185 ;  /* 0x000000b904b97221 */ /* 0x000fc80000010000 */
[----:B------:R-:W-:Y:S02]  /*25f0*/  @P1 FADD.FTZ R185, R161, R185 ;  /* 0x000000b9a1b91221 */ /* 0x000fe40000010000 */
.L_x_21159:
[----:B------:R-:W-:Y:S01]  /*2600*/  PRMT R186, RZ, 0x5410, R187 ;  /* 0x00005410ffba7816 */ /* 0x000fe200000000bb */
[----:B------:R-:W-:Y:S05]  /*2610*/  @P2 BRA `(.L_x_21160) ;  /* 0x0000003000002947 */ /* 0x000fea0003800000 */
[----:B------:R-:W-:Y:S05]  /*2620*/  @!P1 BRA `(.L_x_21161) ;  /* 0x0000005000009947 */ /* 0x000fea0003800000 */
[----:B-----5:R-:W-:Y:S01]  /*2630*/  FADD.FTZ R186, R162, R186 ;  /* 0x000000baa2ba7221 */ /* 0x020fe20000010000 */
[----:B------:R-:W-:Y:S05]  /*2640*/  BRA `(.L_x_21161) ;  /* 0x0000003000007947 */ /* 0x000fea0003800000 */
.L_x_21160:
[----:B-----5:R-:W-:-:S05]  /*2650*/  PRMT R4, RZ, 0x5410, R155 ;  /* 0x00005410ff047816 */ /* 0x020fca000000009b */
[----:B------:R-:W-:-:S04]  /*2660*/  FADD.FTZ R186, R4, R186 ;  /* 0x000000ba04ba7221 */ /* 0x000fc80000010000 */
[----:B------:R-:W-:Y:S02]  /*2670*/  @P1 FADD.FTZ R186, R162, R186 ;  /* 0x000000baa2ba1221 */ /* 0x000fe40000010000 */
.L_x_21161:
[----:B------:R-:W-:Y:S01]  /*2680*/  PRMT R187, RZ, 0x7610, R187 ;  /* 0x00007610ffbb7816 */ /* 0x000fe200000000bb */
[----:B------:R-:W-:Y:S05]  /*2690*/  @P2 BRA `(.L_x_21162) ;  /* 0x0000003000002947 */ /* 0x000fea0003800000 */
[----:B------:R-:W-:Y:S05]  /*26a0*/  @!P1 BRA `(.L_x_21163) ;  /* 0x0000005000009947 */ /* 0x000fea0003800000 */
[----:B-----5:R-:W-:Y:S01]  /*26b0*/  FADD.FTZ R187, R163, R187 ;  /* 0x000000bba3bb7221 */ /* 0x020fe20000010000 */
[----:B------:R-:W-:Y:S05]  /*26c0*/  BRA `(.L_x_21163) ;  /* 0x0000003000007947 */ /* 0x000fea0003800000 */
.L_x_21162:
[----:B-----5:R-:W-:-:S05]  /*26d0*/  PRMT R4, RZ, 0x7610, R155 ;  /* 0x00007610ff047816 */ /* 0x020fca000000009b */
[----:B------:R-:W-:-:S04]  /*26e0*/  FADD.FTZ R187, R4, R187 ;  /* 0x000000bb04bb7221 */ /* 0x000fc80000010000 */
[----:B------:R-:W-:Y:S02]  /*26f0*/  @P1 FADD.FTZ R187, R163, R187 ;  /* 0x000000bba3bb1221 */ /* 0x000fe40000010000 */
.L_x_21163:
[----:B-1----:R-:W-:-:S04]  /*2700*/  LEA R228, P1, R3, c[0x0][0x188], 0x5 ;  /* 0x0000620003e47a11 */ /* 0x002fc800078228ff */
[C---:B------:R-:W-:Y:S02]  /*2710*/  LEA.HI.X R229, R3.reuse, c[0x0][0x18c], RZ, 0x5, P1 ;  /* 0x0000630003e57a11 */ /* 0x040fe400008f2cff */
[----:B------:R-:W-:-:S03]  /*2720*/  IADD3 R3, R3, 0x20, RZ ;  /* 0x0000002003037810 */ /* 0x000fc60007ffe0ff */
[----:B------:R1:W-:Y:S04]  /*2730*/  STG.E.128 [R228.64], R180 ;  /* 0x000000b4e4007986 */ /* 0x0003e8000c101d04 */
[----:B------:R1:W-:Y:S02]  /*2740*/  STG.E.128 [R228.64+0x10], R184 ;  /* 0x000010b8e4007986 */ /* 0x0003e4000c101d04 */
.L_x_21147:
[----:B------:R-:W-:Y:S05]  /*2750*/  BSYNC B0 ;  /* 0x0000000000007941 */ /* 0x000fea0003800000 */
.L_x_21146:
        /* <DEDUP_REMOVED lines=24> */
.L_x_21166:
[----:B-----5:R-:W-:-:S05]  /*28e0*/  PRMT R4, RZ, 0x5410, R152 ;  /* 0x00005410ff047816 */ /* 0x020fca0000000098 */
[----:B------:R-:W-:-:S04]  /*28f0*/  FADD.FTZ R188, R4, R188 ;  /* 0x000000bc04bc7221 */ /* 0x000fc80000010000 */
[----:B------:R-:W-:Y:S02]  /*2900*/  @P1 FADD.FTZ R188, R156, R188 ;  /* 0x000000bc9cbc1221 */ /* 0x000fe40000010000 */
.L_x_21167:
[----:B------:R-:W-:Y:S01]  /*2910*/  PRMT R189, RZ, 0x7610, R192 ;  /* 0x00007610ffbd7816 */ /* 0x000fe200000000c0 */
[----:B------:R-:W-:Y:S05]  /*2920*/  @P2 BRA `(.L_x_21168) ;  /* 0x0000003000002947 */ /* 0x000fea0003800000 */
[----:B------:R-:W-:Y:S05]  /*2930*/  @!P1 BRA `(.L_x_21169) ;  /* 0x0000005000009947 */ /* 0x000fea0003800000 */
[----:B-----5:R-:W-:Y:S01]  /*2940*/  FADD.FTZ R189, R157, R189 ;  /* 0x000000bd9dbd7221 */ /* 0x020fe20000010000 */
[----:B------:R-:W-:Y:S05]  /*2950*/  BRA `(.L_x_21169) ;  /* 0x0000003000007947 */ /* 0x000fea0003800000 */
.L_x_21168:
[----:B-----5:R-:W-:-:S05]  /*2960*/  PRMT R4, RZ, 0x7610, R152 ;  /* 0x00007610ff047816 */ /* 0x020fca0000000098 */
[----:B------:R-:W-:-:S04]  /*2970*/  FADD.FTZ R189, R4, R189 ;  /* 0x000000bd04bd7221 */ /* 0x000fc80000010000 */
[----:B------:R-:W-:Y:S02]  /*2980*/  @P1 FADD.FTZ R189, R157, R189 ;  /* 0x000000bd9dbd1221 */ /* 0x000fe40000010000 */
.L_x_21169:
[----:B------:R-:W-:Y:S01]  /*2990*/  PRMT R190, RZ, 0x5410, R193 ;  /* 0x00005410ffbe7816 */ /* 0x000fe200000000c1 */
[----:B------:R-:W-:Y:S05]  /*29a0*/  @P2 BRA `(.L_x_21170) ;  /* 0x0000003000002947 */ /* 0x000fea0003800000 */
[----:B------:R-:W-:Y:S05]  /*29b0*/  @!P1 BRA `(.L_x_21171) ;  /* 0x0000005000009947 */ /* 0x000fea0003800000 */
[----:B-----5:R-:W-:Y:S01]  /*29c0*/  FADD.FTZ R190, R158, R190 ;  /* 0x000000be9ebe7221 */ /* 0x020fe20000010000 */
[----:B------:R-:W-:Y:S05]  /*29d0*/  BRA `(.L_x_21171) ;  /* 0x0000003000007947 */ /* 0x000fea0003800000 */
.L_x_21170:
[----:B-----5:R-:W-:-:S05]  /*29e0*/  PRMT R4, RZ, 0x5410, R153 ;  /* 0x00005410ff047816 */ /* 0x020fca0000000099 */
[----:B------:R-:W-:-:S04]  /*29f0*/  FADD.FTZ R190, R4, R190 ;  /* 0x000000be04be7221 */ /* 0x000fc80000010000 */
[----:B------:R-:W-:Y:S02]  /*2a00*/  @P1 FADD.FTZ R190, R158, R190 ;  /* 0x000000be9ebe1221 */ /* 0x000fe40000010000 */
.L_x_21171:
[----:B------:R-:W-:Y:S01]  /*2a10*/  PRMT R191, RZ, 0x7610, R193 ;  /* 0x00007610ffbf7816 */ /* 0x000fe200000000c1 */
[----:B------:R-:W-:Y:S05]  /*2a20*/  @P2 BRA `(.L_x_21172) ;  /* 0x0000003000002947 */ /* 0x000fea0003800000 */
[----:B------:R-:W-:Y:S05]  /*2a30*/  @!P1 BRA `(.L_x_21173) ;  /* 0x0000005000009947 */ /* 0x000fea0003800000 */
[----:B-----5:R-:W-:Y:S01]  /*2a40*/  FADD.FTZ R191, R159, R191 ;  /* 0x000000bf9fbf7221 */ /* 0x020fe20000010000 */
[----:B------:R-:W-:Y:S05]  /*2a50*/  BRA `(.L_x_21173) ;  /* 0x0000003000007947 */ /* 0x000fea0003800000 */
.L_x_21172:
[----:B-----5:R-:W-:-:S05]  /*2a60*/  PRMT R4, RZ, 0x7610, R153 ;  /* 0x00007610ff047816 */ /* 0x020fca0000000099 */
[----:B------:R-:W-:-:S04]  /*2a70*/  FADD.FTZ R191, R4, R191 ;  /* 0x000000bf04bf7221 */ /* 0x000fc80000010000 */
[----:B------:R-:W-:Y:S02]  /*2a80*/  @P1 FADD.FTZ R191, R159, R191 ;  /* 0x000000bf9fbf1221 */ /* 0x000fe40000010000 */
.L_x_21173:
[----:B------:R-:W-:Y:S01]  /*2a90*/  PRMT R192, RZ, 0x5410, R194 ;  /* 0x00005410ffc07816 */ /* 0x000fe200000000c2 */
[----:B------:R-:W-:Y:S05]  /*2aa0*/  @P2 BRA `(.L_x_21174) ;  /* 0x0000003000002947 */ /* 0x000fea0003800000 */
[----:B------:R-:W-:Y:S05]  /*2ab0*/  @!P1 BRA `(.L_x_21175) ;  /* 0x0000005000009947 */ /* 0x000fea0003800000 */
[----:B-----5:R-:W-:Y:S01]  /*2ac0*/  FADD.FTZ R192, R160, R192 ;  /* 0x000000c0a0c07221 */ /* 0x020fe20000010000 */
[----:B------:R-:W-:Y:S05]  /*2ad0*/  BRA `(.L_x_21175) ;  /* 0x0000003000007947 */ /* 0x000fea0003800000 */
.L_x_21174:
[----:B-----5:R-:W-:-:S05]  /*2ae0*/  PRMT R4, RZ, 0x5410, R154 ;  /* 0x00005410ff047816 */ /* 0x020fca000000009a */
[----:B------:R-:W-:-:S04]  /*2af0*/  FADD.FTZ R192, R4, R192 ;  /* 0x000000c004c07221 */ /* 0x000fc80000010000 */
[----:B------:R-:W-:Y:S02]  /*2b00*/  @P1 FADD.FTZ R192, R160, R192 ;  /* 0x000000c0a0c01221 */ /* 0x000fe40000010000 */
.L_x_21175:
[----:B------:R-:W-:Y:S01]  /*2b10*/  PRMT R193, RZ, 0x7610, R194 ;  /* 0x00007610ffc17816 */ /* 0x000fe200000000c2 */
[----:B------:R-:W-:Y:S05]  /*2b20*/  @P2 BRA `(.L_x_21176) ;  /* 0x0000003000002947 */ /* 0x000fea0003800000 */
[----:B------:R-:W-:Y:S05]  /*2b30*/  @!P1 BRA `(.L_x_21177) ;  /* 0x0000005000009947 */ /* 0x000fea0003800000 */
[----:B-----5:R-:W-:Y:S01]  /*2b40*/  FADD.FTZ R193, R161, R193 ;  /* 0x000000c1a1c17221 */ /* 0x020fe20000010000 */
[----:B------:R-:W-:Y:S05]  /*2b50*/  BRA `(.L_x_21177) ;  /* 0x0000003000007947 */ /* 0x000fea0003800000 */
.L_x_21176:
[----:B-----5:R-:W-:-:S05]  /*2b60*/  PRMT R4, RZ, 0x7610, R154 ;  /* 0x00007610ff047816 */ /* 0x020fca000000009a */
[----:B------:R-:W-:-:S04]  /*2b70*/  FADD.FTZ R193, R4, R193 ;  /* 0x000000c104c17221 */ /* 0x000fc80000010000 */
[----:B------:R-:W-:Y:S02]  /*2b80*/  @P1 FADD.FTZ R193, R161, R193 ;  /* 0x000000c1a1c11221 */ /* 0x000fe40000010000 */
.L_x_21177:
[----:B------:R-:W-:Y:S01]  /*2b90*/  PRMT R194, RZ, 0x5410, R195 ;  /* 0x00005410ffc27816 */ /* 0x000fe200000000c3 */
[----:B------:R-:W-:Y:S05]  /*2ba0*/  @P2 BRA `(.L_x_21178) ;  /* 0x0000003000002947 */ /* 0x000fea0003800000 */
[----:B------:R-:W-:Y:S05]  /*2bb0*/  @!P1 BRA `(.L_x_21179) ;  /* 0x0000005000009947 */ /* 0x000fea0003800000 */
[----:B-----5:R-:W-:Y:S01]  /*2bc0*/  FADD.FTZ R194, R162, R194 ;  /* 0x000000c2a2c27221 */ /* 0x020fe20000010000 */
[----:B------:R-:W-:Y:S05]  /*2bd0*/  BRA `(.L_x_21179) ;  /* 0x0000003000007947 */ /* 0x000fea0003800000 */
.L_x_21178:
[----:B-----5:R-:W-:-:S05]  /*2be0*/  PRMT R4, RZ, 0x5410, R155 ;  /* 0x00005410ff047816 */ /* 0x020fca000000009b */
[----:B------:R-:W-:-:S04]  /*2bf0*/  FADD.FTZ R194, R4, R194 ;  /* 0x000000c204c27221 */ /* 0x000fc80000010000 */
[----:B------:R-:W-:Y:S02]  /*2c00*/  @P1 FADD.FTZ R194, R162, R194 ;  /* 0x000000c2a2c21221 */ /* 0x000fe40000010000 */
.L_x_21179:
[----:B------:R-:W-:Y:S01]  /*2c10*/  PRMT R195, RZ, 0x7610, R195 ;  /* 0x00007610ffc37816 */ /* 0x000fe200000000c3 */
[----:B------:R-:W-:Y:S05]  /*2c20*/  @P2 BRA `(.L_x_21180) ;  /* 0x0000003000002947 */ /* 0x000fea0003800000 */
[----:B------:R-:W-:Y:S05]  /*2c30*/  @!P1 BRA `(.L_x_21181) ;  /* 0x0000005000009947 */ /* 0x000fea0003800000 */
[----:B-----5:R-:W-:Y:S01]  /*2c40*/  FADD.FTZ R195, R163, R195 ;  /* 0x000000c3a3c37221 */ /* 0x020fe20000010000 */
[----:B------:R-:W-:Y:S05]  /*2c50*/  BRA `(.L_x_21181) ;  /* 0x0000003000007947 */ /* 0x000fea0003800000 */
.L_x_21180:
[----:B-----5:R-:W-:-:S05]  /*2c60*/  PRMT R4, RZ, 0x7610, R155 ;  /* 0x00007610ff047816 */ /* 0x020fca000000009b */
[----:B------:R-:W-:-:S04]  /*2c70*/  FADD.FTZ R195, R4, R195 ;  /* 0x000000c304c37221 */ /* 0x000fc80000010000 */
[----:B------:R-:W-:Y:S02]  /*2c80*/  @P1 FADD.FTZ R195, R163, R195 ;  /* 0x000000c3a3c31221 */ /* 0x000fe40000010000 */
.L_x_21181:
[----:B-1----:R-:W-:-:S04]  /*2c90*/  LEA R228, P1, R3, c[0x0][0x188], 0x5 ;  /* 0x0000620003e47a11 */ /* 0x002fc800078228ff */
[C---:B------:R-:W-:Y:S02]  /*2ca0*/  LEA.HI.X R229, R3.reuse, c[0x0][0x18c], RZ, 0x5, P1 ;  /* 0x0000630003e57a11 */ /* 0x040fe400008f2cff */
[----:B------:R-:W-:-:S03]  /*2cb0*/  IADD3 R3, R3, 0x20, RZ ;  /* 0x0000002003037810 */ /* 0x000fc60007ffe0ff */
[----:B------:R1:W-:Y:S04]  /*2cc0*/  STG.E.128 [R228.64], R188 ;  /* 0x000000bce4007986 */ /* 0x0003e8000c101d04 */
[----:B------:R1:W-:Y:S02]  /*2cd0*/  STG.E.128 [R228.64+0x10], R192 ;  /* 0x000010c0e4007986 */ /* 0x0003e4000c101d04 */
.L_x_21165:
[----:B------:R-:W-:Y:S05]  /*2ce0*/  BSYNC B0 ;  /* 0x0000000000007941 */ /* 0x000fea0003800000 */
.L_x_21164:
        /* <DEDUP_REMOVED lines=24> */
.L_x_21184:
[----:B-----5:R-:W-:-:S05]  /*2e70*/  PRMT R4, RZ, 0x5410, R152 ;  /* 0x00005410ff047816 */ /* 0x020fca0000000098 */
[----:B------:R-:W-:-:S04]  /*2e80*/  FADD.FTZ R196, R4, R196 ;  /* 0x000000c404c47221 */ /* 0x000fc80000010000 */
[----:B------:R-:W-:Y:S02]  /*2e90*/  @P1 FADD.FTZ R196, R156, R196 ;  /* 0x000000c49cc41221 */ /* 0x000fe40000010000 */
.L_x_21185:
[----:B------:R-:W-:Y:S01]  /*2ea0*/  PRMT R197, RZ, 0x7610, R200 ;  /* 0x00007610ffc57816 */ /* 0x000fe200000000c8 */
[----:B------:R-:W-:Y:S05]  /*2eb0*/  @P2 BRA `(.L_x_21186) ;  /* 0x0000003000002947 */ /* 0x000fea0003800000 */
[----:B------:R-:W-:Y:S05]  /*2ec0*/  @!P1 BRA `(.L_x_21187) ;  /* 0x0000005000009947 */ /* 0x000fea0003800000 */
[----:B-----5:R-:W-:Y:S01]  /*2ed0*/  FADD.FTZ R197, R157, R197 ;  /* 0x000000c59dc57221 */ /* 0x020fe20000010000 */
[----:B------:R-:W-:Y:S05]  /*2ee0*/  BRA `(.L_x_21187) ;  /* 0x0000003000007947 */ /* 0x000fea0003800000 */
.L_x_21186:
[----:B-----5:R-:W-:-:S05]  /*2ef0*/  PRMT R4, RZ, 0x7610, R152 ;  /* 0x00007610ff047816 */ /* 0x020fca0000000098 */
[----:B------:R-:W-:-:S04]  /*2f00*/  FADD.FTZ R197, R4, R197 ;  /* 0x000000c504c57221 */ /* 0x000fc80000010000 */
[----:B------:R-:W-:Y:S02]  /*2f10*/  @P1 FADD.FTZ R197, R157, R197 ;  /* 0x000000c59dc51221 */ /* 0x000fe40000010000 */
.L_x_21187:
[----:B------:R-:W-:Y:S01]  /*2f20*/  PRMT R198, RZ, 0x5410, R201 ;  /* 0x00005410ffc67816 */ /* 0x000fe200000000c9 */
[----:B------:R-:W-:Y:S05]  /*2f30*/  @P2 BRA `(.L_x_21188) ;  /* 0x0000003000002947 */ /* 0x000fea0003800000 */
[----:B------:R-:W-:Y:S05]  /*2f40*/  @!P1 BRA `(.L_x_21189) ;  /* 0x0000005000009947 */ /* 0x000fea0003800000 */
[----:B-----5:R-:W-:Y:S01]  /*2f50*/  FADD.FTZ R198, R158, R198 ;  /* 0x000000c69ec67221 */ /* 0x020fe20000010000 */
[----:B------:R-:W-:Y:S05]  /*2f60*/  BRA `(.L_x_21189) ;  /* 0x0000003000007947 */ /* 0x000fea0003800000 */
.L_x_21188:
[----:B-----5:R-:W-:-:S05]  /*2f70*/  PRMT R4, RZ, 0x5410, R153 ;  /* 0x00005410ff047816 */ /* 0x020fca0000000099 */
[----:B------:R-:W-:-:S04]  /*2f80*/  FADD.FTZ R198, R4, R198 ;  /* 0x000000c604c67221 */ /* 0x000fc80000010000 */
[----:B------:R-:W-:Y:S02]  /*2f90*/  @P1 FADD.FTZ R198, R158, R198 ;  /* 0x000000c69ec61221 */ /* 0x000fe40000010000 */
.L_x_21189:
[----:B------:R-:W-:Y:S01]  /*2fa0*/  PRMT R199, RZ, 0x7610, R201 ;  /* 0x00007610ffc77816 */ /* 0x000fe200000000c9 */
[----:B------:R-:W-:Y:S05]  /*2fb0*/  @P2 BRA `(.L_x_21190) ;  /* 0x0000003000002947 */ /* 0x000fea0003800000 */
[----:B------:R-:W-:Y:S05]  /*2fc0*/  @!P1 BRA `(.L_x_21191) ;  /* 0x0000005000009947 */ /* 0x000fea0003800000 */
[----:B-----5:R-:W-:Y:S01]  /*2fd0*/  FADD.FTZ R199, R159, R199 ;  /* 0x000000c79fc77221 */ /* 0x020fe20000010000 */
[----:B------:R-:W-:Y:S05]  /*2fe0*/  BRA `(.L_x_21191) ;  /* 0x0000003000007947 */ /* 0x000fea0003800000 */
.L_x_21190:
[----:B-----5:R-:W-:-:S05]  /*2ff0*/  PRMT R4, RZ, 0x7610, R153 ;  /* 0x00007610ff047816 */ /* 0x020fca0000000099 */
[----:B------:R-:W-:-:S04]  /*3000*/  FADD.FTZ R199, R4, R199 ;  /* 0x000000c704c77221 */ /* 0x000fc80000010000 */
[----:B------:R-:W-:Y:S02]  /*3010*/  @P1 FADD.FTZ R199, R159, R199 ;  /* 0x000000c79fc71221 */ /* 0x000fe40000010000 */
.L_x_21191:
[----:B------:R-:W-:Y:S01]  /*3020*/  PRMT R200, RZ, 0x5410, R202 ;  /* 0x00005410ffc87816 */ /* 0x000fe200000000ca */
[----:B------:R-:W-:Y:S05]  /*3030*/  @P2 BRA `(.L_x_21192) ;  /* 0x0000003000002947 */ /* 0x000fea0003800000 */
[----:B------:R-:W-:Y:S05]  /*3040*/  @!P1 BRA `(.L_x_21193) ;  /* 0x0000005000009947 */ /* 0x000fea0003800000 */
[----:B-----5:R-:W-:Y:S01]  /*3050*/  FADD.FTZ R200, R160, R200 ;  /* 0x000000c8a0c87221 */ /* 0x020fe20000010000 */
[----:B------:R-:W-:Y:S05]  /*3060*/  BRA `(.L_x_21193) ;  /* 0x0000003000007947 */ /* 0x000fea0003800000 */
.L_x_21192:
[----:B-----5:R-:W-:-:S05]  /*3070*/  PRMT R4, RZ, 0x5410, R154 ;  /* 0x00005410ff047816 */ /* 0x020fca000000009a */
[----:B------:R-:W-:-:S04]  /*3080*/  FADD.FTZ R200, R4, R200 ;  /* 0x000000c804c87221 */ /* 0x000fc80000010000 */
[----:B------:R-:W-:Y:S02]  /*3090*/  @P1 FADD.FTZ R200, R160, R200 ;  /* 0x000000c8a0c81221 */ /* 0x000fe40000010000 */
.L_x_21193:
[----:B------:R-:W-:Y:S01]  /*30a0*/  PRMT R201, RZ, 0x7610, R202 ;  /* 0x00007610ffc97816 */ /* 0x000fe200000000ca */
[----:B------:R-:W-:Y:S05]  /*30b0*/  @P2 BRA `(.L_x_21194) ;  /* 0x0000003000002947 */ /* 0x000fea0003800000 */
[----:B------:R-:W-:Y:S05]  /*30c0*/  @!P1 BRA `(.L_x_21195) ;  /* 0x0000005000009947 */ /* 0x000fea0003800000 */
[----:B-----5:R-:W-:Y:S01]  /*30d0*/  FADD.FTZ R201, R161, R201 ;  /* 0x000000c9a1c97221 */ /* 0x020fe20000010000 */
[----:B------:R-:W-:Y:S05]  /*30e0*/  BRA `(.L_x_21195) ;  /* 0x0000003000007947 */ /* 0x000fea0003800000 */
.L_x_21194:
[----:B-----5:R-:W-:-:S05]  /*30f0*/  PRMT R4, RZ, 0x7610, R154 ;  /* 0x00007610ff047816 */ /* 0x020fca000000009a */
[----:B------:R-:W-:-:S04]  /*3100*/  FADD.FTZ R201, R4, R201 ;  /* 0x000000c904c97221 */ /* 0x000fc80000010000 */
[----:B------:R-:W-:Y:S02]  /*3110*/  @P1 FADD.FTZ R201, R161, R201 ;  /* 0x000000c9a1c91221 */ /* 0x000fe40000010000 */
.L_x_21195:
[----:B------:R-:W-:Y:S01]  /*3120*/  PRMT R202, RZ, 0x5410, R203 ;  /* 0x00005410ffca7816 */ /* 0x000fe200000000cb */
[----:B------:R-:W-:Y:S05]  /*3130*/  @P2 BRA `(.L_x_21196) ;  /* 0x0000003000002947 */ /* 0x000fea0003800000 */
[----:B------:R-:W-:Y:S05]  /*3140*/  @!P1 BRA `(.L_x_21197) ;  /* 0x0000005000009947 */ /* 0x000fea0003800000 */
[----:B-----5:R-:W-:Y:S01]  /*3150*/  FADD.FTZ R202, R162, R202 ;  /* 0x000000caa2ca7221 */ /* 0x020fe20000010000 */
[----:B------:R-:W-:Y:S05]  /*3160*/  BRA `(.L_x_21197) ;  /* 0x0000003000007947 */ /* 0x000fea0003800000 */
.L_x_21196:
[----:B-----5:R-:W-:-:S05]  /*3170*/  PRMT R4, RZ, 0x5410, R155 ;  /* 0x00005410ff047816 */ /* 0x020fca000000009b */
[----:B------:R-:W-:-:S04]  /*3180*/  FADD.FTZ R202, R4, R202 ;  /* 0x000000ca04ca7221 */ /* 0x000fc80000010000 */
[----:B------:R-:W-:Y:S02]  /*3190*/  @P1 FADD.FTZ R202, R162, R202 ;  /* 0x000000caa2ca1221 */ /* 0x000fe40000010000 */
.L_x_21197:
[----:B------:R-:W-:Y:S01]  /*31a0*/  PRMT R203, RZ, 0x7610, R203 ;  /* 0x00007610ffcb7816 */ /* 0x000fe200000000cb */
[----:B------:R-:W-:Y:S05]  /*31b0*/  @P2 BRA `(.L_x_21198) ;  /* 0x0000003000002947 */ /* 0x000fea0003800000 */
[----:B------:R-:W-:Y:S05]  /*31c0*/  @!P1 BRA `(.L_x_21199) ;  /* 0x0000005000009947 */ /* 0x000fea0003800000 */
[----:B-----5:R-:W-:Y:S01]  /*31d0*/  FADD.FTZ R203, R163, R203 ;  /* 0x000000cba3cb7221 */ /* 0x020fe20000010000 */
[----:B------:R-:W-:Y:S05]  /*31e0*/  BRA `(.L_x_21199) ;  /* 0x0000003000007947 */ /* 0x000fea0003800000 */
.L_x_21198:
[----:B-----5:R-:W-:-:S05]  /*31f0*/  PRMT R4, RZ, 0x7610, R155 ;  /* 0x00007610ff047816 */ /* 0x020fca000000009b */
[----:B------:R-:W-:-:S04]  /*3200*/  FADD.FTZ R203, R4, R203 ;  /* 0x000000cb04cb7221 */ /* 0x000fc80000010000 */
[----:B------:R-:W-:Y:S02]  /*3210*/  @P1 FADD.FTZ R203, R163, R203 ;  /* 0x000000cba3cb1221 */ /* 0x000fe40000010000 */
.L_x_21199:
[----:B-1----:R-:W-:-:S04]  /*3220*/  LEA R228, P1, R3, c[0x0][0x188], 0x5 ;  /* 0x0000620003e47a11 */ /* 0x002fc800078228ff */
[C---:B------:R-:W-:Y:S02]  /*3230*/  LEA.HI.X R229, R3.reuse, c[0x0][0x18c], RZ, 0x5, P1 ;  /* 0x0000630003e57a11 */ /* 0x040fe400008f2cff */
[----:B------:R-:W-:-:S03]  /*3240*/  IADD3 R3, R3, 0x20, RZ ;  /* 0x0000002003037810 */ /* 0x000fc60007ffe0ff */
[----:B------:R1:W-:Y:S04]  /*3250*/  STG.E.128 [R228.64], R196 ;  /* 0x000000c4e4007986 */ /* 0x0003e8000c101d04 */
[----:B------:R1:W-:Y:S02]  /*3260*/  STG.E.128 [R228.64+0x10], R200 ;  /* 0x000010c8e4007986 */ /* 0x0003e4000c101d04 */
.L_x_21183:
[----:B------:R-:W-:Y:S05]  /*3270*/  BSYNC B0 ;  /* 0x0000000000007941 */ /* 0x000fea0003800000 */
.L_x_21182:
        /* <DEDUP_REMOVED lines=24> */
.L_x_21202:
[----:B-----5:R-:W-:-:S05]  /*3400*/  PRMT R4, RZ, 0x5410, R152 ;  /* 0x00005410ff047816 */ /* 0x020fca0000000098 */
[----:B------:R-:W-:-:S04]  /*3410*/  FADD.FTZ R204, R4, R204 ;  /* 0x000000cc04cc7221 */ /* 0x000fc80000010000 */
[----:B------:R-:W-:Y:S02]  /*3420*/  @P1 FADD.FTZ R204, R156, R204 ;  /* 0x000000cc9ccc1221 */ /* 0x000fe40000010000 */
.L_x_21203:
[----:B------:R-:W-:Y:S01]  /*3430*/  PRMT R205, RZ, 0x7610, R208 ;  /* 0x00007610ffcd7816 */ /* 0x000fe200000000d0 */
[----:B------:R-:W-:Y:S05]  /*3440*/  @P2 BRA `(.L_x_21204) ;  /* 0x0000003000002947 */ /* 0x000fea0003800000 */
[----:B------:R-:W-:Y:S05]  /*3450*/  @!P1 BRA `(.L_x_21205) ;  /* 0x0000005000009947 */ /* 0x000fea0003800000 */
[----:B-----5:R-:W-:Y:S01]  /*3460*/  FADD.FTZ R205, R157, R205 ;  /* 0x000000cd9dcd7221 */ /* 0x020fe20000010000 */
[----:B------:R-:W-:Y:S05]  /*3470*/  BRA `(.L_x_21205) ;  /* 0x0000003000007947 */ /* 0x000fea0003800000 */
.L_x_21204:
[----:B-----5:R-:W-:-:S05]  /*3480*/  PRMT R4, RZ, 0x7610, R152 ;  /* 0x00007610ff047816 */ /* 0x020fca0000000098 */
[----:B------:R-:W-:-:S04]  /*3490*/  FADD.FTZ R205, R4, R205 ;  /* 0x000000cd04cd7221 */ /* 0x000fc80000010000 */
[----:B------:R-:W-:Y:S02]  /*34a0*/  @P1 FADD.FTZ R205, R157, R205 ;  /* 0x000000cd9dcd1221 */ /* 0x000fe40000010000 */
.L_x_21205:
[----:B------:R-:W-:Y:S01]  /*34b0*/  PRMT R206, RZ, 0x5410, R209 ;  /* 0x00005410ffce7816 */ /* 0x000fe200000000d1 */
[----:B------:R-:W-:Y:S05]  /*34c0*/  @P2 BRA `(.L_x_21206) ;  /* 0x0000003000002947 */ /* 0x000fea0003800000 */
[----:B------:R-:W-:Y:S05]  /*34d0*/  @!P1 BRA `(.L_x_21207) ;  /* 0x0000005000009947 */ /* 0x000fea0003800000 */
[----:B-----5:R-:W-:Y:S01]  /*34e0*/  FADD.FTZ R206, R158, R206 ;  /* 0x000000ce9ece7221 */ /* 0x020fe20000010000 */
[----:B------:R-:W-:Y:S05]  /*34f0*/  BRA `(.L_x_21207) ;  /* 0x0000003000007947 */ /* 0x000fea0003800000 */
.L_x_21206:
[----:B-----5:R-:W-:-:S05]  /*3500*/  PRMT R4, RZ, 0x5410, R153 ;  /* 0x00005410ff047816 */ /* 0x020fca0000000099 */
[----:B------:R-:W-:-:S04]  /*3510*/  FADD.FTZ R206, R4, R206 ;  /* 0x000000ce04ce7221 */ /* 0x000fc80000010000 */
[----:B------:R-:W-:Y:S02]  /*3520*/  @P1 FADD.FTZ R206, R158, R206 ;  /* 0x000000ce9ece1221 */ /* 0x000fe40000010000 */
.L_x_21207:
[----:B------:R-:W-:Y:S01]  /*3530*/  PRMT R207, RZ, 0x7610, R209 ;  /* 0x00007610ffcf7816 */ /* 0x000fe200000000d1 */
[----:B------:R-:W-:Y:S05]  /*3540*/  @P2 BRA `(.L_x_21208) ;  /* 0x0000003000002947 */ /* 0x000fea0003800000 */
[----:B------:R-:W-:Y:S05]  /*3550*/  @!P1 BRA `(.L_x_21209) ;  /* 0x0000005000009947 */ /* 0x000fea0003800000 */
[----:B-----5:R-:W-:Y:S01]  /*3560*/  FADD.FTZ R207, R159, R207 ;  /* 0x000000cf9fcf7221 */ /* 0x020fe20000010000 */
[----:B------:R-:W-:Y:S05]  /*3570*/  BRA `(.L_x_21209) ;  /* 0x0000003000007947 */ /* 0x000fea0003800000 */
.L_x_21208:
[----:B-----5:R-:W-:-:S05]  /*3580*/  PRMT R4, RZ, 0x7610, R153 ;  /* 0x00007610ff047816 */ /* 0x020fca0000000099 */
[----:B------:R-:W-:-:S04]  /*3590*/  FADD.FTZ R207, R4, R207 ;  /* 0x000000cf04cf7221 */ /* 0x000fc80000010000 */
[----:B------:R-:W-:Y:S02]  /*35a0*/  @P1 FADD.FTZ R207, R159, R207 ;  /* 0x000000cf9fcf1221 */ /* 0x000fe40000010000 */
.L_x_21209:
[----:B------:R-:W-:Y:S01]  /*35b0*/  PRMT R208, RZ, 0x5410, R210 ;  /* 0x00005410ffd07816 */ /* 0x000fe200000000d2 */
[----:B------:R-:W-:Y:S05]  /*35c0*/  @P2 BRA `(.L_x_21210) ;  /* 0x0000003000002947 */ /* 0x000fea0003800000 */
[----:B------:R-:W-:Y:S05]  /*35d0*/  @!P1 BRA `(.L_x_21211) ;  /* 0x0000005000009947 */ /* 0x000fea0003800000 */
[----:B-----5:R-:W-:Y:S01]  /*35e0*/  FADD.FTZ R208, R160, R208 ;  /* 0x000000d0a0d07221 */ /* 0x020fe20000010000 */
[----:B------:R-:W-:Y:S05]  /*35f0*/  BRA `(.L_x_21211) ;  /* 0x0000003000007947 */ /* 0x000fea0003800000 */
.L_x_21210:
[----:B-----5:R-:W-:-:S05]  /*3600*/  PRMT R4, RZ, 0x5410, R154 ;  /* 0x00005410ff047816 */ /* 0x020fca000000009a */
[----:B------:R-:W-:-:S04]  /*3610*/  FADD.FTZ R208, R4, R208 ;  /* 0x000000d004d07221 */ /* 0x000fc80000010000 */
[----:B------:R-:W-:Y:S02]  /*3620*/  @P1 FADD.FTZ R208, R160, R208 ;  /* 0x000000d0a0d01221 */ /* 0x000fe40000010000 */
.L_x_21211:
[----:B------:R-:W-:Y:S01]  /*3630*/  PRMT R209, RZ, 0x7610, R210 ;  /* 0x00007610ffd17816 */ /* 0x000fe200000000d2 */
[----:B------:R-:W-:Y:S05]  /*3640*/  @P2 BRA `(.L_x_21212) ;  /* 0x0000003000002947 */ /* 0x000fea0003800000 */
[----:B------:R-:W-:Y:S05]  /*3650*/  @!P1 BRA `(.L_x_21213) ;  /* 0x0000005000009947 */ /* 0x000fea0003800000 */
[----:B-----5:R-:W-:Y:S01]  /*3660*/  FADD.FTZ R209, R161, R209 ;  /* 0x000000d1a1d17221 */ /* 0x020fe20000010000 */
[----:B------:R-:W-:Y:S05]  /*3670*/  BRA `(.L_x_21213) ;  /* 0x0000003000007947 */ /* 0x000fea0003800000 */
.L_x_21212:
[----:B-----5:R-:W-:-:S05]  /*3680*/  PRMT R4, RZ, 0x7610, R154 ;  /* 0x00007610ff047816 */ /* 0x020fca000000009a */
[----:B------:R-:W-:-:S04]  /*3690*/  FADD.FTZ R209, R4, R209 ;  /* 0x000000d104d17221 */ /* 0x000fc80000010000 */
[----:B------:R-:W-:Y:S02]  /*36a0*/  @P1 FADD.FTZ R209, R161, R209 ;  /* 0x000000d1a1d11221 */ /* 0x000fe40000010000 */
.L_x_21213:
[----:B------:R-:W-:Y:S01]  /*36b0*/  PRMT R210, RZ, 0x5410, R211 ;  /* 0x00005410ffd27816 */ /* 0x000fe200000000d3 */
[----:B------:R-:W-:Y:S05]  /*36c0*/  @P2 BRA `(.L_x_21214) ;  /* 0x0000003000002947 */ /* 0x000fea0003800000 */
[----:B------:R-:W-:Y:S05]  /*36d0*/  @!P1 BRA `(.L_x_21215) ;  /* 0x0000005000009947 */ /* 0x000fea0003800000 */
[----:B-----5:R-:W-:Y:S01]  /*36e0*/  FADD.FTZ R210, R162, R210 ;  /* 0x000000d2a2d27221 */ /* 0x020fe20000010000 */
[----:B------:R-:W-:Y:S05]  /*36f0*/  BRA `(.L_x_21215) ;  /* 0x0000003000007947 */ /* 0x000fea0003800000 */
.L_x_21214:
[----:B-----5:R-:W-:-:S05]  /*3700*/  PRMT R4, RZ, 0x5410, R155 ;  /* 0x00005410ff047816 */ /* 0x020fca000000009b */
[----:B------:R-:W-:-:S04]  /*3710*/  FADD.FTZ R210, R4, R210 ;  /* 0x000000d204d27221 */ /* 0x000fc80000010000 */
[----:B------:R-:W-:Y:S02]  /*3720*/  @P1 FADD.FTZ R210, R162, R210 ;  /* 0x000000d2a2d21221 */ /* 0x000fe40000010000 */
.L_x_21215:
[----:B------:R-:W-:Y:S01]  /*3730*/  PRMT R211, RZ, 0x7610, R211 ;  /* 0x00007610ffd37816 */ /* 0x000fe200000000d3 */
[----:B------:R-:W-:Y:S05]  /*3740*/  @P2 BRA `(.L_x_21216) ;  /* 0x0000003000002947 */ /* 0x000fea0003800000 */
[----:B------:R-:W-:Y:S05]  /*3750*/  @!P1 BRA `(.L_x_21217) ;  /* 0x0000005000009947 */ /* 0x000fea0003800000 */
[----:B-----5:R-:W-:Y:S01]  /*3760*/  FADD.FTZ R211, R163, R211 ;  /* 0x000000d3a3d37221 */ /* 0x020fe20000010000 */
[----:B------:R-:W-:Y:S05]  /*3770*/  BRA `(.L_x_21217) ;  /* 0x0000003000007947 */ /* 0x000fea0003800000 */
.L_x_21216:
[----:B-----5:R-:W-:-:S05]  /*3780*/  PRMT R4, RZ, 0x7610, R155 ;  /* 0x00007610ff047816 */ /* 0x020fca000000009b */
[----:B------:R-:W-:-:S04]  /*3790*/  FADD.FTZ R211, R4, R211 ;  /* 0x000000d304d37221 */ /* 0x000fc80000010000 */
[----:B------:R-:W-:Y:S02]  /*37a0*/  @P1 FADD.FTZ R211, R163, R211 ;  /* 0x000000d3a3d31221 */ /* 0x000fe40000010000 */
.L_x_21217:
[----:B-1----:R-:W-:-:S04]  /*37b0*/  LEA R228, P1, R3, c[0x0][0x188], 0x5 ;  /* 0x0000620003e47a11 */ /* 0x002fc800078228ff */
[C---:B------:R-:W-:Y:S02]  /*37c0*/  LEA.HI.X R229, R3.reuse, c[0x0][0x18c], RZ, 0x5, P1 ;  /* 0x0000630003e57a11 */ /* 0x040fe400008f2cff */
[----:B------:R-:W-:-:S03]  /*37d0*/  IADD3 R3, R3, 0x20, RZ ;  /* 0x0000002003037810 */ /* 0x000fc60007ffe0ff */
[----:B------:R1:W-:Y:S04]  /*37e0*/  STG.E.128 [R228.64], R204 ;  /* 0x000000cce4007986 */ /* 0x0003e8000c101d04 */
[----:B------:R1:W-:Y:S02]  /*37f0*/  STG.E.128 [R228.64+0x10], R208 ;  /* 0x000010d0e4007986 */ /* 0x0003e4000c101d04 */
.L_x_21201:
[----:B------:R-:W-:Y:S05]  /*3800*/  BSYNC B0 ;  /* 0x0000000000007941 */ /* 0x000fea0003800000 */
.L_x_21200:
        /* <DEDUP_REMOVED lines=24> */
.L_x_21220:
[----:B-----5:R-:W-:-:S05]  /*3990*/  PRMT R4, RZ, 0x5410, R152 ;  /* 0x00005410ff047816 */ /* 0x020fca0000000098 */
[----:B------:R-:W-:-:S04]  /*39a0*/  FADD.FTZ R212, R4, R212 ;  /* 0x000000d404d47221 */ /* 0x000fc80000010000 */
[----:B------:R-:W-:Y:S02]  /*39b0*/  @P1 FADD.FTZ R212, R156, R212 ;  /* 0x000000d49cd41221 */ /* 0x000fe40000010000 */
.L_x_21221:
[----:B------:R-:W-:Y:S01]  /*39c0*/  PRMT R213, RZ, 0x7610, R216 ;  /* 0x00007610ffd57816 */ /* 0x000fe200000000d8 */
[----:B------:R-:W-:Y:S05]  /*39d0*/  @P2 BRA `(.L_x_21222) ;  /* 0x0000003000002947 */ /* 0x000fea0003800000 */
[----:B------:R-:W-:Y:S05]  /*39e0*/  @!P1 BRA `(.L_x_21223) ;  /* 0x0000005000009947 */ /* 0x000fea0003800000 */
[----:B-----5:R-:W-:Y:S01]  /*39f0*/  FADD.FTZ R213, R157, R213 ;  /* 0x000000d59dd57221 */ /* 0x020fe20000010000 */
[----:B------:R-:W-:Y:S05]  /*3a00*/  BRA `(.L_x_21223) ;  /* 0x0000003000007947 */ /* 0x000fea0003800000 */
.L_x_21222:
[----:B-----5:R-:W-:-:S05]  /*3a10*/  PRMT R4, RZ, 0x7610, R152 ;  /* 0x00007610ff047816 */ /* 0x020fca0000000098 */
[----:B------:R-:W-:-:S04]  /*3a20*/  FADD.FTZ R213, R4, R213 ;  /* 0x000000d504d57221 */ /* 0x000fc80000010000 */
[----:B------:R-:W-:Y:S02]  /*3a30*/  @P1 FADD.FTZ R213, R157, R213 ;  /* 0x000000d59dd51221 */ /* 0x000fe40000010000 */
.L_x_21223:
[----:B------:R-:W-:Y:S01]  /*3a40*/  PRMT R214, RZ, 0x5410, R217 ;  /* 0x00005410ffd67816 */ /* 0x000fe200000000d9 */
[----:B------:R-:W-:Y:S05]  /*3a50*/  @P2 BRA `(.L_x_21224) ;  /* 0x0000003000002947 */ /* 0x000fea0003800000 */
[----:B------:R-:W-:Y:S05]  /*3a60*/  @!P1 BRA `(.L_x_21225) ;  /* 0x0000005000009947 */ /* 0x000fea0003800000 */
[----:B-----5:R-:W-:Y:S01]  /*3a70*/  FADD.FTZ R214, R158, R214 ;  /* 0x000000d69ed67221 */ /* 0x020fe20000010000 */
[----:B------:R-:W-:Y:S05]  /*3a80*/  BRA `(.L_x_21225) ;  /* 0x0000003000007947 */ /* 0x000fea0003800000 */
.L_x_21224:
[----:B-----5:R-:W-:-:S05]  /*3a90*/  PRMT R4, RZ, 0x5410, R153 ;  /* 0x00005410ff047816 */ /* 0x020fca0000000099 */
[----:B------:R-:W-:-:S04]  /*3aa0*/  FADD.FTZ R214, R4, R214 ;  /* 0x000000d604d67221 */ /* 0x000fc80000010000 */
[----:B------:R-:W-:Y:S02]  /*3ab0*/  @P1 FADD.FTZ R214, R158, R214 ;  /* 0x000000d69ed61221 */ /* 0x000fe40000010000 */
.L_x_21225:
[----:B------:R-:W-:Y:S01]  /*3ac0*/  PRMT R215, RZ, 0x7610, R217 ;  /* 0x00007610ffd77816 */ /* 0x000fe200000000d9 */
[----:B------:R-:W-:Y:S05]  /*3ad0*/  @P2 BRA `(.L_x_21226) ;  /* 0x0000003000002947 */ /* 0x000fea0003800000 */
[----:B------:R-:W-:Y:S05]  /*3ae0*/  @!P1 BRA `(.L_x_21227) ;  /* 0x0000005000009947 */ /* 0x000fea0003800000 */
[----:B-----5:R-:W-:Y:S01]  /*3af0*/  FADD.FTZ R215, R159, R215 ;  /* 0x000000d79fd77221 */ /* 0x020fe20000010000 */
[----:B------:R-:W-:Y:S05]  /*3b00*/  BRA `(.L_x_21227) ;  /* 0x0000003000007947 */ /* 0x000fea0003800000 */
.L_x_21226:
[----:B-----5:R-:W-:-:S05]  /*3b10*/  PRMT R4, RZ, 0x7610, R153 ;  /* 0x00007610ff047816 */ /* 0x020fca0000000099 */
[----:B------:R-:W-:-:S04]  /*3b20*/  FADD.FTZ R215, R4, R215 ;  /* 0x000000d704d77221 */ /* 0x000fc80000010000 */
[----:B------:R-:W-:Y:S02]  /*3b30*/  @P1 FADD.FTZ R215, R159, R215 ;  /* 0x000000d79fd71221 */ /* 0x000fe40000010000 */
.L_x_21227:
[----:B------:R-:W-:Y:S01]  /*3b40*/  PRMT R216, RZ, 0x5410, R218 ;  /* 0x00005410ffd87816 */ /* 0x000fe200000000da */
[----:B------:R-:W-:Y:S05]  /*3b50*/  @P2 BRA `(.L_x_21228) ;  /* 0x0000003000002947 */ /* 0x000fea0003800000 */
[----:B------:R-:W-:Y:S05]  /*3b60*/  @!P1 BRA `(.L_x_21229) ;  /* 0x0000005000009947 */ /* 0x000fea0003800000 */
[----:B-----5:R-:W-:Y:S01]  /*3b70*/  FADD.FTZ R216, R160, R216 ;  /* 0x000000d8a0d87221 */ /* 0x020fe20000010000 */
[----:B------:R-:W-:Y:S05]  /*3b80*/  BRA `(.L_x_21229) ;  /* 0x0000003000007947 */ /* 0x000fea0003800000 */
.L_x_21228:
[----:B-----5:R-:W-:-:S05]  /*3b90*/  PRMT R4, RZ, 0x5410, R154 ;  /* 0x00005410ff047816 */ /* 0x020fca000000009a */
[----:B------:R-:W-:-:S04]  /*3ba0*/  FADD.FTZ R216, R4, R216 ;  /* 0x000000d804d87221 */ /* 0x000fc80000010000 */
[----:B------:R-:W-:Y:S02]  /*3bb0*/  @P1 FADD.FTZ R216, R160, R216 ;  /* 0x000000d8a0d81221 */ /* 0x000fe40000010000 */
.L_x_21229:
[----:B------:R-:W-:Y:S01]  /*3bc0*/  PRMT R217, RZ, 0x7610, R218 ;  /* 0x00007610ffd97816 */ /* 0x000fe200000000da */
[----:B------:R-:W-:Y:S05]  /*3bd0*/  @P2 BRA `(.L_x_21230) ;  /* 0x0000003000002947 */ /* 0x000fea0003800000 */
[----:B------:R-:W-:Y:S05]  /*3be0*/  @!P1 BRA `(.L_x_21231) ;  /* 0x0000005000009947 */ /* 0x000fea0003800000 */
[----:B-----5:R-:W-:Y:S01]  /*3bf0*/  FADD.FTZ R217, R161, R217 ;  /* 0x000000d9a1d97221 */ /* 0x020fe20000010000 */
[----:B------:R-:W-:Y:S05]  /*3c00*/  BRA `(.L_x_21231) ;  /* 0x0000003000007947 */ /* 0x000fea0003800000 */
.L_x_21230:
[----:B-----5:R-:W-:-:S05]  /*3c10*/  PRMT R4, RZ, 0x7610, R154 ;  /* 0x00007610ff047816 */ /* 0x020fca000000009a */
[----:B------:R-:W-:-:S04]  /*3c20*/  FADD.FTZ R217, R4, R217 ;  /* 0x000000d904d97221 */ /* 0x000fc80000010000 */
[----:B------:R-:W-:Y:S02]  /*3c30*/  @P1 FADD.FTZ R217, R161, R217 ;  /* 0x000000d9a1d91221 */ /* 0x000fe40000010000 */
.L_x_21231:
[----:B------:R-:W-:Y:S01]  /*3c40*/  PRMT R218, RZ, 0x5410, R219 ;  /* 0x00005410ffda7816 */ /* 0x000fe200000000db */
[----:B------:R-:W-:Y:S05]  /*3c50*/  @P2 BRA `(.L_x_21232) ;  /* 0x0000003000002947 */ /* 0x000fea0003800000 */
[----:B------:R-:W-:Y:S05]  /*3c60*/  @!P1 BRA `(.L_x_21233) ;  /* 0x0000005000009947 */ /* 0x000fea0003800000 */
[----:B-----5:R-:W-:Y:S01]  /*3c70*/  FADD.FTZ R218, R162, R218 ;  /* 0x000000daa2da7221 */ /* 0x020fe20000010000 */
[----:B------:R-:W-:Y:S05]  /*3c80*/  BRA `(.L_x_21233) ;  /* 0x0000003000007947 */ /* 0x000fea0003800000 */
.L_x_21232:
[----:B-----5:R-:W-:-:S05]  /*3c90*/  PRMT R4, RZ, 0x5410, R155 ;  /* 0x00005410ff047816 */ /* 0x020fca000000009b */
[----:B------:R-:W-:-:S04]  /*3ca0*/  FADD.FTZ R218, R4, R218 ;  /* 0x000000da04da7221 */ /* 0x000fc80000010000 */
[----:B------:R-:W-:Y:S02]  /*3cb0*/  @P1 FADD.FTZ R218, R162, R218 ;  /* 0x000000daa2da1221 */ /* 0x000fe40000010000 */
.L_x_21233:
[----:B------:R-:W-:Y:S01]  /*3cc0*/  PRMT R219, RZ, 0x7610, R219 ;  /* 0x00007610ffdb7816 */ /* 0x000fe200000000db */
[----:B------:R-:W-:Y:S05]  /*3cd0*/  @P2 BRA `(.L_x_21234) ;  /* 0x0000003000002947 */ /* 0x000fea0003800000 */
[----:B------:R-:W-:Y:S05]  /*3ce0*/  @!P1 BRA `(.L_x_21235) ;  /* 0x0000005000009947 */ /* 0x000fea0003800000 */
[----:B-----5:R-:W-:Y:S01]  /*3cf0*/  FADD.FTZ R219, R163, R219 ;  /* 0x000000dba3db7221 */ /* 0x020fe20000010000 */
[----:B------:R-:W-:Y:S05]  /*3d00*/  BRA `(.L_x_21235) ;  /* 0x0000003000007947 */ /* 0x000fea0003800000 */
.L_x_21234:
[----:B-----5:R-:W-:-:S05]  /*3d10*/  PRMT R4, RZ, 0x7610, R155 ;  /* 0x00007610ff047816 */ /* 0x020fca000000009b */
[----:B------:R-:W-:-:S04]  /*3d20*/  FADD.FTZ R219, R4, R219 ;  /* 0x000000db04db7221 */ /* 0x000fc80000010000 */
[----:B------:R-:W-:Y:S02]  /*3d30*/  @P1 FADD.FTZ R219, R163, R219 ;  /* 0x000000dba3db1221 */ /* 0x000fe40000010000 */
.L_x_21235:
[----:B-1----:R-:W-:-:S04]  /*3d40*/  LEA R228, P1, R3, c[0x0][0x188], 0x5 ;  /* 0x0000620003e47a11 */ /* 0x002fc800078228ff */
[C---:B------:R-:W-:Y:S02]  /*3d50*/  LEA.HI.X R229, R3.reuse, c[0x0][0x18c], RZ, 0x5, P1 ;  /* 0x0000630003e57a11 */ /* 0x040fe400008f2cff */
[----:B------:R-:W-:-:S03]  /*3d60*/  IADD3 R3, R3, 0x20, RZ ;  /* 0x0000002003037810 */ /* 0x000fc60007ffe0ff */
[----:B------:R1:W-:Y:S04]  /*3d70*/  STG.E.128 [R228.64], R212 ;  /* 0x000000d4e4007986 */ /* 0x0003e8000c101d04 */
[----:B------:R1:W-:Y:S02]  /*3d80*/  STG.E.128 [R228.64+0x10], R216 ;  /* 0x000010d8e4007986 */ /* 0x0003e4000c101d04 */
.L_x_21219:
[----:B------:R-:W-:Y:S05]  /*3d90*/  BSYNC B0 ;  /* 0x0000000000007941 */ /* 0x000fea0003800000 */
.L_x_21218:
        /* <DEDUP_REMOVED lines=24> */
.L_x_21238:
[----:B-----5:R-:W-:-:S05]  /*3f20*/  PRMT R4, RZ, 0x5410, R152 ;  /* 0x00005410ff047816 */ /* 0x020fca0000000098 */
[----:B------:R-:W-:-:S04]  /*3f30*/  FADD.FTZ R220, R4, R220 ;  /* 0x000000dc04dc7221 */ /* 0x000fc80000010000 */
[----:B------:R-:W-:Y:S02]  /*3f40*/  @P1 FADD.FTZ R220, R156, R220 ;  /* 0x000000dc9cdc1221 */ /* 0x000fe40000010000 */
.L_x_21239:
[----:B------:R-:W-:Y:S01]  /*3f50*/  PRMT R221, RZ, 0x7610, R224 ;  /* 0x00007610ffdd7816 */ /* 0x000fe200000000e0 */
[----:B------:R-:W-:Y:S05]  /*3f60*/  @P2 BRA `(.L_x_21240) ;  /* 0x0000003000002947 */ /* 0x000fea0003800000 */
[----:B------:R-:W-:Y:S05]  /*3f70*/  @!P1 BRA `(.L_x_21241) ;  /* 0x0000005000009947 */ /* 0x000fea0003800000 */
[----:B-----5:R-:W-:Y:S01]  /*3f80*/  FADD.FTZ R221, R157, R221 ;  /* 0x000000dd9ddd7221 */ /* 0x020fe20000010000 */
[----:B------:R-:W-:Y:S05]  /*3f90*/  BRA `(.L_x_21241) ;  /* 0x0000003000007947 */ /* 0x000fea0003800000 */
.L_x_21240:
[----:B-----5:R-:W-:-:S05]  /*3fa0*/  PRMT R4, RZ, 0x7610, R152 ;  /* 0x00007610ff047816 */ /* 0x020fca0000000098 */
[----:B------:R-:W-:-:S04]  /*3fb0*/  FADD.FTZ R221, R4, R221 ;  /* 0x000000dd04dd7221 */ /* 0x000fc80000010000 */
[----:B------:R-:W-:Y:S02]  /*3fc0*/  @P1 FADD.FTZ R221, R157, R221 ;  /* 0x000000dd9ddd1221 */ /* 0x000fe40000010000 */
.L_x_21241:
[----:B------:R-:W-:Y:S01]  /*3fd0*/  PRMT R222, RZ, 0x5410, R225 ;  /* 0x00005410ffde7816 */ /* 0x000fe200000000e1 */
[----:B------:R-:W-:Y:S05]  /*3fe0*/  @P2 BRA `(.L_x_21242) ;  /* 0x0000003000002947 */ /* 0x000fea0003800000 */
[----:B------:R-:W-:Y:S05]  /*3ff0*/  @!P1 BRA `(.L_x_21243) ;  /* 0x0000005000009947 */ /* 0x000fea0003800000 */
[----:B-----5:R-:W-:Y:S01]  /*4000*/  FADD.FTZ R222, R158, R222 ;  /* 0x000000de9ede7221 */ /* 0x020fe20000010000 */
[----:B------:R-:W-:Y:S05]  /*4010*/  BRA `(.L_x_21243) ;  /* 0x0000003000007947 */ /* 0x000fea0003800000 */
.L_x_21242:
[----:B-----5:R-:W-:-:S05]  /*4020*/  PRMT R4, RZ, 0x5410, R153 ;  /* 0x00005410ff047816 */ /* 0x020fca0000000099 */
[----:B------:R-:W-:-:S04]  /*4030*/  FADD.FTZ R222, R4, R222 ;  /* 0x000000de04de7221 */ /* 0x000fc80000010000 */
[----:B------:R-:W-:Y:S02]  /*4040*/  @P1 FADD.FTZ R222, R158, R222 ;  /* 0x000000de9ede1221 */ /* 0x000fe40000010000 */
.L_x_21243:
[----:B------:R-:W-:Y:S01]  /*4050*/  PRMT R223, RZ, 0x7610, R225 ;  /* 0x00007610ffdf7816 */ /* 0x000fe200000000e1 */
[----:B------:R-:W-:Y:S05]  /*4060*/  @P2 BRA `(.L_x_21244) ;  /* 0x0000003000002947 */ /* 0x000fea0003800000 */
[----:B------:R-:W-:Y:S05]  /*4070*/  @!P1 BRA `(.L_x_21245) ;  /* 0x0000005000009947 */ /* 0x000fea0003800000 */
[----:B-----5:R-:W-:Y:S01]  /*4080*/  FADD.FTZ R223, R159, R223 ;  /* 0x000000df9fdf7221 */ /* 0x020fe20000010000 */
[----:B------:R-:W-:Y:S05]  /*4090*/  BRA `(.L_x_21245) ;  /* 0x0000003000007947 */ /* 0x000fea0003800000 */
.L_x_21244:
[----:B-----5:R-:W-:-:S05]  /*40a0*/  PRMT R4, RZ, 0x7610, R153 ;  /* 0x00007610ff047816 */ /* 0x020fca0000000099 */
[----:B------:R-:W-:-:S04]  /*40b0*/  FADD.FTZ R223, R4, R223 ;  /* 0x000000df04df7221 */ /* 0x000fc80000010000 */
[----:B------:R-:W-:Y:S02]  /*40c0*/  @P1 FADD.FTZ R223, R159, R223 ;  /* 0x000000df9fdf1221 */ /* 0x000fe40000010000 */
.L_x_21245:
[----:B------:R-:W-:Y:S01]  /*40d0*/  PRMT R224, RZ, 0x5410, R226 ;  /* 0x00005410ffe07816 */ /* 0x000fe200000000e2 */
[----:B------:R-:W-:Y:S05]  /*40e0*/  @P2 BRA `(.L_x_21246) ;  /* 0x0000003000002947 */ /* 0x000fea0003800000 */
[----:B------:R-:W-:Y:S05]  /*40f0*/  @!P1 BRA `(.L_x_21247) ;  /* 0x0000005000009947 */ /* 0x000fea0003800000 */
[----:B-----5:R-:W-:Y:S01]  /*4100*/  FADD.FTZ R224, R160, R224 ;  /* 0x000000e0a0e07221 */ /* 0x020fe20000010000 */
[----:B------:R-:W-:Y:S05]  /*4110*/  BRA `(.L_x_21247) ;  /* 0x0000003000007947 */ /* 0x000fea0003800000 */
.L_x_21246:
[----:B-----5:R-:W-:-:S05]  /*4120*/  PRMT R4, RZ, 0x5410, R154 ;  /* 0x00005410ff047816 */ /* 0x020fca000000009a */
[----:B------:R-:W-:-:S04]  /*4130*/  FADD.FTZ R224, R4, R224 ;  /* 0x000000e004e07221 */ /* 0x000fc80000010000 */
[----:B------:R-:W-:Y:S02]  /*4140*/  @P1 FADD.FTZ R224, R160, R224 ;  /* 0x000000e0a0e01221 */ /* 0x000fe40000010000 */
.L_x_21247:
[----:B------:R-:W-:Y:S01]  /*4150*/  PRMT R225, RZ, 0x7610, R226 ;  /* 0x00007610ffe17816 */ /* 0x000fe200000000e2 */
[----:B------:R-:W-:Y:S05]  /*4160*/  @P2 BRA `(.L_x_21248) ;  /* 0x0000003000002947 */ /* 0x000fea0003800000 */
[----:B------:R-:W-:Y:S05]  /*4170*/  @!P1 BRA `(.L_x_21249) ;  /* 0x0000005000009947 */ /* 0x000fea0003800000 */
[----:B-----5:R-:W-:Y:S01]  /*4180*/  FADD.FTZ R225, R161, R225 ;  /* 0x000000e1a1e17221 */ /* 0x020fe20000010000 */
[----:B------:R-:W-:Y:S05]  /*4190*/  BRA `(.L_x_21249) ;  /* 0x0000003000007947 */ /* 0x000fea0003800000 */
.L_x_21248:
[----:B-----5:R-:W-:-:S05]  /*41a0*/  PRMT R4, RZ, 0x7610, R154 ;  /* 0x00007610ff047816 */ /* 0x020fca000000009a */
[----:B------:R-:W-:-:S04]  /*41b0*/  FADD.FTZ R225, R4, R225 ;  /* 0x000000e104e17221 */ /* 0x000fc80000010000 */
[----:B------:R-:W-:Y:S02]  /*41c0*/  @P1 FADD.FTZ R225, R161, R225 ;  /* 0x000000e1a1e11221 */ /* 0x000fe40000010000 */
.L_x_21249:
[----:B------:R-:W-:Y:S01]  /*41d0*/  PRMT R226, RZ, 0x5410, R227 ;  /* 0x00005410ffe27816 */ /* 0x000fe200000000e3 */
[----:B------:R-:W-:Y:S05]  /*41e0*/  @P2 BRA `(.L_x_21250) ;  /* 0x0000003000002947 */ /* 0x000fea0003800000 */
[----:B------:R-:W-:Y:S05]  /*41f0*/  @!P1 BRA `(.L_x_21251) ;  /* 0x0000005000009947 */ /* 0x000fea0003800000 */
[----:B-----5:R-:W-:Y:S01]  /*4200*/  FADD.FTZ R226, R162, R226 ;  /* 0x000000e2a2e27221 */ /* 0x020fe20000010000 */
[----:B------:R-:W-:Y:S05]  /*4210*/  BRA `(.L_x_21251) ;  /* 0x0000003000007947 */ /* 0x000fea0003800000 */
.L_x_21250:
[----:B-----5:R-:W-:-:S05]  /*4220*/  PRMT R4, RZ, 0x5410, R155 ;  /* 0x00005410ff047816 */ /* 0x020fca000000009b */
[----:B------:R-:W-:-:S04]  /*4230*/  FADD.FTZ R226, R4, R226 ;  /* 0x000000e204e27221 */ /* 0x000fc80000010000 */
[----:B------:R-:W-:Y:S02]  /*4240*/  @P1 FADD.FTZ R226, R162, R226 ;  /* 0x000000e2a2e21221 */ /* 0x000fe40000010000 */
.L_x_21251:
[----:B------:R-:W-:Y:S01]  /*4250*/  PRMT R227, RZ, 0x7610, R227 ;  /* 0x00007610ffe37816 */ /* 0x000fe200000000e3 */
[----:B------:R-:W-:Y:S05]  /*4260*/  @P2 BRA `(.L_x_21252) ;  /* 0x0000003000002947 */ /* 0x000fea0003800000 */
[----:B------:R-:W-:Y:S05]  /*4270*/  @!P1 BRA `(.L_x_21253) ;  /* 0x0000005000009947 */ /* 0x000fea0003800000 */
[----:B-----5:R-:W-:Y:S01]  /*4280*/  FADD.FTZ R227, R163, R227 ;  /* 0x000000e3a3e37221 */ /* 0x020fe20000010000 */
[----:B------:R-:W-:Y:S05]  /*4290*/  BRA `(.L_x_21253) ;  /* 0x0000003000007947 */ /* 0x000fea0003800000 */
.L_x_21252:
[----:B-----5:R-:W-:-:S05]  /*42a0*/  PRMT R4, RZ, 0x7610, R155 ;  /* 0x00007610ff047816 */ /* 0x020fca000000009b */
[----:B------:R-:W-:-:S04]  /*42b0*/  FADD.FTZ R227, R4, R227 ;  /* 0x000000e304e37221 */ /* 0x000fc80000010000 */
[----:B------:R-:W-:Y:S02]  /*42c0*/  @P1 FADD.FTZ R227, R163, R227 ;  /* 0x000000e3a3e31221 */ /* 0x000fe40000010000 */
.L_x_21253:
[----:B-1----:R-:W-:-:S04]  /*42d0*/  LEA R228, P1, R3, c[0x0][0x188], 0x5 ;  /* 0x0000620003e47a11 */ /* 0x002fc800078228ff */
[----:B------:R-:W-:-:S05]  /*42e0*/  LEA.HI.X R229, R3, c[0x0][0x18c], RZ, 0x5, P1 ;  /* 0x0000630003e57a11 */ /* 0x000fca00008f2cff */
[----:B------:R1:W-:Y:S04]  /*42f0*/  STG.E.128 [R228.64], R220 ;  /* 0x000000dce4007986 */ /* 0x0003e8000c101d04 */
[----:B------:R1:W-:Y:S02]  /*4300*/  STG.E.128 [R228.64+0x10], R224 ;  /* 0x000010e0e4007986 */ /* 0x0003e4000c101d04 */
.L_x_21237:
[----:B------:R-:W-:Y:S05]  /*4310*/  BSYNC B0 ;  /* 0x0000000000007941 */ /* 0x000fea0003800000 */
.L_x_21236:
[----:B------:R-:W-:Y:S01]  /*4320*/  FADD.FTZ R3, RZ, R164 ;  /* 0x000000a4ff037221 */ /* 0x000fe20000010000 */
[----:B------:R-:W-:Y:S02]  /*4330*/  ISETP.GT.U32.AND P1, PT, R0, 0x3f, PT ;  /* 0x0000003f0000780c */ /* 0x000fe40003f24070 */
[----:B------:R-:W-:Y:S01]  /*4340*/  LOP3.LUT R2, R2, 0xfffffffd, RZ, 0xc0, !PT ;  /* 0xfffffffd02027812 */ /* 0x000fe200078ec0ff */
[----:B------:R-:W-:Y:S01]  /*4350*/  FADD.FTZ R3, R165, R3 ;  /* 0x00000003a5037221 */ /* 0x000fe20000010000 */
[C---:B------:R-:W-:Y:S02]  /*4360*/  ISETP.GT.U32.AND P2, PT, R0.reuse, 0x9f, PT ;  /* 0x0000009f0000780c */ /* 0x040fe40003f44070 */
[----:B------:R-:W-:Y:S01]  /*4370*/  ISETP.GT.U32.AND P3, PT, R0, 0xbf, PT ;  /* 0x000000bf0000780c */ /* 0x000fe20003f64070 */
        /* <DEDUP_REMOVED lines=72> */
[----:B------:R2:W3:Y:S02]  /*4800*/  SHFL.BFLY PT, R3, R4, 0x1, 0x1f ;  /* 0x0c201f0004037f89 */ /* 0x0004e400000e0000 */
.L_x_21274:
[----:B--23--:R-:W-:Y:S01]  /*4810*/  FADD.FTZ R4, R4, R3 ;  /* 0x0000000304047221 */ /* 0x00cfe20000010000 */
[----:B------:R-:W-:Y:S05]  /*4820*/  BRA.DIV ~URZ, `(.L_x_21255) ;  /* 0x00002d027f007947 */ /* 0x000fea000b800000 */
[----:B------:R-:W2:Y:S01]  /*4830*/  SHFL.BFLY PT, R3, R4, 0x2, 0x1f ;  /* 0x0c401f0004037f89 */ /* 0x000ea200000e0000 */
[----:B------:R-:W-:-:S04]  /*4840*/  LOP3.LUT R2, R2, 0xfffffdff, RZ, 0xc0, !PT ;  /* 0xfffffdff02027812 */ /* 0x000fc800078ec0ff */
[----:B------:R-:W-:Y:S02]  /*4850*/  @P6 LOP3.LUT R2, R2, 0x200, RZ, 0xfc, !PT ;  /* 0x0000020002026812 */ /* 0x000fe400078efcff */
[----:B------:R-:W-:Y:S01]  /*4860*/  ISETP.GT.U32.AND P6, PT, R0, 0x3f, PT ;  /* 0x0000003f0000780c */ /* 0x000fe20003fc4070 */
[----:B--2---:R-:W-:-:S05]  /*4870*/  FADD.FTZ R3, R4, R3 ;  /* 0x0000000304037221 */ /* 0x004fca0000010000 */
[----:B------:R-:W2:Y:S02]  /*4880*/  SHFL.BFLY PT, R4, R3, 0x4, 0x1f ;  /* 0x0c801f0003047f89 */ /* 0x000ea400000e0000 */
[----:B--2---:R-:W-:-:S05]  /*4890*/  FADD.FTZ R3, R3, R4 ;  /* 0x0000000403037221 */ /* 0x004fca0000010000 */
[----:B------:R-:W2:Y:S02]  /*48a0*/  SHFL.BFLY PT, R4, R3, 0x8, 0x1f ;  /* 0x0d001f0003047f89 */ /* 0x000ea400000e0000 */
[----:B--2---:R-:W-:-:S05]  /*48b0*/  FADD.FTZ R3, R3, R4 ;  /* 0x0000000403037221 */ /* 0x004fca0000010000 */
[----:B------:R-:W2:Y:S02]  /*48c0*/  SHFL.BFLY PT, R4, R3, 0x10, 0x1f ;  /* 0x0e001f0003047f89 */ /* 0x000ea400000e0000 */
[----:B--2---:R-:W-:-:S04]  /*48d0*/  FADD.FTZ R3, R3, R4 ;  /* 0x0000000403037221 */ /* 0x004fc80000010000 */
[----:B------:R-:W-:-:S04]  /*48e0*/  FMUL.FTZ R4, R3, c[0x0][0x1e0] ;  /* 0x0000780003047a20 */ /* 0x000fc80000410000 */
[--C-:B------:R-:W-:Y:S02]  /*48f0*/  FADD.FTZ R3, R164, -R4.reuse ;  /* 0x80000004a4037221 */ /* 0x100fe40000010000 */
[--C-:B------:R-:W-:Y:S02]  /*4900*/  FADD.FTZ R7, R165, -R4.reuse ;  /* 0x80000004a5077221 */ /* 0x100fe40000010000 */
[----:B------:R-:W-:Y:S02]  /*4910*/  FFMA.FTZ R3, R3, R3, RZ ;  /* 0x0000000303037223 */ /* 0x000fe400000100ff */
[--C-:B-1----:R-:W-:Y:S02]  /*4920*/  FADD.FTZ R228, R173, -R4.reuse ;  /* 0x80000004ade47221 */ /* 0x102fe40000010000 */
        /* <DEDUP_REMOVED lines=136> */
.L_x_21275:
[----:B--2---:R-:W-:Y:S01]  /*51b0*/  FADD.FTZ R3, R3, R7 ;  /* 0x0000000703037221 */ /* 0x004fe20000010000 */
[----:B-1----:R-:W-:Y:S01]  /*51c0*/  @!P6 MOV R7, 0x4 ;  /* 0x000000040007e802 */ /* 0x002fe20000000f00 */
[----:B------:R-:W-:Y:S01]  /*51d0*/  BSSY B0, `(.L_x_21256) ;  /* 0x0000055000007945 */ /* 0x000fe20003800000 */
[----:B------:R-:W-:-:S03]  /*51e0*/  ISETP.NE.AND P1, PT, RZ, UR6, PT ;  /* 0x00000006ff007c0c */ /* 0x000fc6000bf25270 */
[----:B------:R-:W-:Y:S01]  /*51f0*/  @!P6 IMAD.WIDE R228, R6, R7, c[0x0][0x1a0] ;  /* 0x0000680006e4e625 */ /* 0x000fe200078e0207 */
[----:B------:R-:W-:-:S04]  /*5200*/  MOV R7, c[0x0][0x1e0] ;  /* 0x0000780000077a02 */ /* 0x000fc80000000f00 */
[----:B------:R1:W-:Y:S01]  /*5210*/  @!P6 STG.E [R228.64], R4 ;  /* 0x00000004e400e986 */ /* 0x0003e2000c101904 */
[----:B------:R-:W-:Y:S02]  /*5220*/  FFMA.FTZ R3, R3, R7, c[0x0][0x228] ;  /* 0x00008a0003037623 */ /* 0x000fe40000010007 */
[----:B------:R-:W-:-:S05]  /*5230*/  FMUL.FTZ R7, R4, R4 ;  /* 0x0000000404077220 */ /* 0x000fca0000410000 */
[----:B------:R-:W-:-:S05]  /*5240*/  FSEL R7, R7, RZ, P1 ;  /* 0x000000ff07077208 */ /* 0x000fca0000800000 */
[----:B------:R-:W-:Y:S01]  /*5250*/  FADD.FTZ R3, R3, R7 ;  /* 0x0000000703037221 */ /* 0x000fe20000010000 */
[----:B------:R-:W-:-:S05]  /*5260*/  @!P6 MOV R7, 0x4 ;  /* 0x000000040007e802 */ /* 0x000fca0000000f00 */
[----:B------:R-:W2:Y:S01]  /*5270*/  MUFU.RSQ R3, R3 ;  /* 0x0000000300037308 */ /* 0x000ea20000001400 */
[----:B-1----:R-:W-:-:S05]  /*5280*/  @!P6 IMAD.WIDE R228, R6, R7, c[0x0][0x1a8] ;  /* 0x00006a0006e4e625 */ /* 0x002fca00078e0207 */
[----:B--2---:R1:W-:Y:S01]  /*5290*/  @!P6 STG.E [R228.64], R3 ;  /* 0x00000003e400e986 */ /* 0x0043e2000c101904 */
[----:B------:R-:W-:Y:S05]  /*52a0*/  @!P0 BRA `(.L_x_21257) ;  /* 0x0000047000008947 */ /* 0x000fea0003800000 */
[----:B-1----:R-:W2:Y:S04]  /*52b0*/  LDL R228, [R1+0x170] ;  /* 0x0001700001e47983 */ /* 0x002ea80000100800 */
[----:B------:R-:W3:Y:S04]  /*52c0*/  LDL R231, [R1+0x174] ;  /* 0x0001740001e77983 */ /* 0x000ee80000100800 */
[----:B------:R-:W4:Y:S04]  /*52d0*/  LDL R233, [R1+0x150] ;  /* 0x0001500001e97983 */ /* 0x000f280000100800 */
[----:B------:R-:W4:Y:S04]  /*52e0*/  LDL R232, [R1+0x154] ;  /* 0x0001540001e87983 */ /* 0x000f280000100800 */
[----:B------:R-:W4:Y:S04]  /*52f0*/  LDL R234, [R1+0x17c] ;  /* 0x00017c0001ea7983 */ /* 0x000f280000100800 */
[----:B------:R1:W-:Y:S04]  /*5300*/  STL [R1+0x190], R6 ;  /* 0x0001900601007387 */ /* 0x0003e80000100800 */
[----:B------:R-:W4:Y:S04]  /*5310*/  LDL R252, [R1+0x15c] ;  /* 0x00015c0001fc7983 */ /* 0x000f280000100800 */
[----:B-1----:R-:W4:Y:S04]  /*5320*/  LDL R6, [R1+0x158] ;  /* 0x0001580001067983 */ /* 0x002f280000100800 */
[----:B------:R1:W-:Y:S04]  /*5330*/  STL [R1+0x18c], R2 ;  /* 0x00018c0201007387 */ /* 0x0003e80000100800 */
[----:B------:R-:W4:Y:S04]  /*5340*/  LDL R235, [R1+0x164] ;  /* 0x0001640001eb7983 */ /* 0x000f280000100800 */
[----:B-1----:R-:W4:Y:S04]  /*5350*/  LDL R2, [R1+0x140] ;  /* 0x0001400001027983 */ /* 0x002f280000100800 */
[----:B------:R1:W-:Y:S04]  /*5360*/  STL [R1+0x188], R0 ;  /* 0x0001880001007387 */ /* 0x0003e80000100800 */
[----:B-1----:R-:W4:Y:S04]  /*5370*/  LDL R0, [R1+0x144] ;  /* 0x0001440001007983 */ /* 0x002f280000100800 */
[----:B-----5:R1:W-:Y:S04]  /*5380*/  STL.64 [R1+0x180], R24 ;  /* 0x0001801801007387 */ /* 0x0203e80000100a00 */
[----:B01----:R-:W4:Y:S01]  /*5390*/  LDL R25, [R1+0x178] ;  /* 0x0001780001197983 */ /* 0x003f220000100800 */
[----:B------:R-:W-:-:S03]  /*53a0*/  FSEL R7, R4, RZ, !P1 ;  /* 0x000000ff04077208 */ /* 0x000fc60004800000 */
[----:B------:R-:W4:Y:S02]  /*53b0*/  LDL R24, [R1+0x16c] ;  /* 0x00016c0001187983 */ /* 0x000f240000100800 */
[--C-:B------:R-:W-:Y:S02]  /*53c0*/  FADD.FTZ R229, R164, -R7.reuse ;  /* 0x80000007a4e57221 */ /* 0x100fe40000010000 */
[----:B------:R-:W-:Y:S02]  /*53d0*/  FADD.FTZ R230, R165, -R7 ;  /* 0x80000007a5e67221 */ /* 0x000fe40000010000 */
[C---:B------:R-:W-:Y:S02]  /*53e0*/  FMUL.FTZ R229, R3.reuse, R229 ;  /* 0x000000e503e57220 */ /* 0x040fe40000410000 */
[----:B------:R-:W-:Y:S02]  /*53f0*/  FMUL.FTZ R230, R3, R230 ;  /* 0x000000e603e67220 */ /* 0x000fe40000410000 */
[----:B--2---:R-:W-:-:S02]  /*5400*/  FFMA.FTZ R228, R228, R229, R8 ;  /* 0x000000e5e4e47223 */ /* 0x004fc40000010008 */
[-C--:B---3--:R-:W-:Y:S02]  /*5410*/  FFMA.FTZ R231, R231, R230.reuse, R9 ;  /* 0x000000e6e7e77223 */ /* 0x088fe40000010009 */
[----:B----4-:R-:W-:Y:S02]  /*5420*/  FFMA.FTZ R229, R233, R229, R16 ;  /* 0x000000e5e9e57223 */ /* 0x010fe40000010010 */
[----:B------:R-:W-:-:S05]  /*5430*/  FFMA.FTZ R230, R232, R230, R17 ;  /* 0x000000e6e8e67223 */ /* 0x000fca0000010011 */
[----:B------:R-:W-:Y:S01]  /*5440*/  F2FP.BF16.PACK_AB R232, R230, R229 ;  /* 0x000000e5e6e8723e */ /* 0x000fe200000010ff */
[--C-:B------:R-:W-:Y:S02]  /*5450*/  FADD.FTZ R229, R166, -R7.reuse ;  /* 0x80000007a6e57221 */ /* 0x100fe40000010000 */
[----:B------:R-:W-:Y:S02]  /*5460*/  FADD.FTZ R230, R167, -R7 ;  /* 0x80000007a7e67221 */ /* 0x000fe40000010000 */
[C---:B------:R-:W-:Y:S02]  /*5470*/  FMUL.FTZ R233, R3.reuse, R229 ;  /* 0x000000e503e97220 */ /* 0x040fe40000410000 */
[----:B------:R-:W-:Y:S01]  /*5480*/  FMUL.FTZ R230, R3, R230 ;  /* 0x000000e603e67220 */ /* 0x000fe20000410000 */
[----:B------:R-:W-:-:S03]  /*5490*/  F2FP.BF16.PACK_AB R228, R231, R228 ;  /* 0x000000e4e7e4723e */ /* 0x000fc600000010ff */
[-C--:B------:R-:W-:Y:S02]  /*54a0*/  FFMA.FTZ R231, R234, R230.reuse, R11 ;  /* 0x000000e6eae77223 */ /* 0x080fe4000001000b */
[----:B------:R-:W-:Y:S02]  /*54b0*/  FFMA.FTZ R252, R252, R230, R19 ;  /* 0x000000e6fcfc7223 */ /* 0x000fe40000010013 */
[-C--:B------:R-:W-:Y:S02]  /*54c0*/  FFMA.FTZ R229, R25, R233.reuse, R10 ;  /* 0x000000e919e57223 */ /* 0x080fe4000001000a */
[----:B------:R-:W2:Y:S01]  /*54d0*/  LDL R25, [R1+0x168] ;  /* 0x0001680001197983 */ /* 0x000ea20000100800 */
[----:B------:R-:W-:-:S03]  /*54e0*/  FFMA.FTZ R233, R6, R233, R18 ;  /* 0x000000e906e97223 */ /* 0x000fc60000010012 */
[----:B------:R0:W5:Y:S04]  /*54f0*/  LDL.LU R6, [R1+0x190] ;  /* 0x0001900001067983 */ /* 0x0001680000300800 */
[----:B------:R-:W3:Y:S01]  /*5500*/  LDL R230, [R1+0x160] ;  /* 0x0001600001e67983 */ /* 0x000ee20000100800 */
        /* <DEDUP_REMOVED lines=10> */
[----:B------:R0:W5:Y:S03]  /*55b0*/  LDL.LU R2, [R1+0x18c] ;  /* 0x00018c0001027983 */ /* 0x0001660000300800 */
[----:B------:R-:W-:Y:S01]  /*55c0*/  F2FP.BF16.PACK_AB R234, R234, R231 ;  /* 0x000000e7eaea723e */ /* 0x000fe200000010ff */
[--C-:B------:R-:W-:Y:S01]  /*55d0*/  FADD.FTZ R231, R170, -R7.reuse ;  /* 0x80000007aae77221 */ /* 0x100fe20000010000 */
[----:B------:R-:W-:Y:S01]  /*55e0*/  F2FP.BF16.PACK_AB R230, R235, R230 ;  /* 0x000000e6ebe6723e */ /* 0x000fe200000010ff */
[----:B------:R-:W-:Y:S01]  /*55f0*/  FADD.FTZ R7, R171, -R7 ;  /* 0x80000007ab077221 */ /* 0x000fe20000010000 */
[----:B------:R0:W5:Y:S01]  /*5600*/  LDL.LU R0, [R1+0x188] ;  /* 0x0001880001007983 */ /* 0x0001620000300800 */
[----:B------:R-:W-:-:S02]  /*5610*/  FMUL.FTZ R235, R3, R231 ;  /* 0x000000e703eb7220 */ /* 0x000fc40000410000 */
[----:B------:R-:W-:Y:S02]  /*5620*/  FMUL.FTZ R7, R3, R7 ;  /* 0x0000000703077220 */ /* 0x000fe40000410000 */
[----:B--2---:R-:W-:Y:S02]  /*5630*/  FFMA.FTZ R231, R25, R235, R14 ;  /* 0x000000eb19e77223 */ /* 0x004fe4000001000e */
[----:B------:R-:W-:-:S05]  /*5640*/  FFMA.FTZ R252, R24, R7, R15 ;  /* 0x0000000718fc7223 */ /* 0x000fca000001000f */
[----:B------:R-:W-:Y:S01]  /*5650*/  F2FP.BF16.PACK_AB R231, R252, R231 ;  /* 0x000000e7fce7723e */ /* 0x000fe200000010ff */
[----:B------:R-:W-:-:S10]  /*5660*/  HFMA2.MMA R252, -RZ, RZ, 0, 9.5367431640625e-07 ;  /* 0x00000010fffc7435 */ /* 0x000fd400000001ff */
[----:B------:R-:W-:-:S05]  /*5670*/  IMAD.WIDE.U32 R24, R5, R252, c[0x0][0x208] ;  /* 0x0000820005187625 */ /* 0x000fca00078e00fc */
[----:B------:R1:W-:Y:S04]  /*5680*/  STG.E.128 [R24.64], R228 ;  /* 0x000000e418007986 */ /* 0x0003e8000c101d04 */
[----:B-1----:R0:W5:Y:S04]  /*5690*/  LDL.LU.64 R24, [R1+0x180] ;  /* 0x0001800001187983 */ /* 0x0021680000300a00 */
[----:B------:R-:W2:Y:S04]  /*56a0*/  LDL R230, [R1+0x148] ;  /* 0x0001480001e67983 */ /* 0x000ea80000100800 */
[----:B------:R-:W3:Y:S01]  /*56b0*/  LDL R231, [R1+0x14c] ;  /* 0x00014c0001e77983 */ /* 0x000ee20000100800 */
[----:B--2---:R-:W-:-:S02]  /*56c0*/  FFMA.FTZ R228, R230, R235, R22 ;  /* 0x000000ebe6e47223 */ /* 0x004fc40000010016 */
[----:B---3--:R-:W-:-:S05]  /*56d0*/  FFMA.FTZ R7, R231, R7, R23 ;  /* 0x00000007e7077223 */ /* 0x008fca0000010017 */
[----:B------:R-:W-:Y:S01]  /*56e0*/  F2FP.BF16.PACK_AB R235, R7, R228 ;  /* 0x000000e407eb723e */ /* 0x000fe200000010ff */
[----:B------:R-:W-:-:S05]  /*56f0*/  IMAD.WIDE.U32 R228, R5, R252, c[0x0][0x210] ;  /* 0x0000840005e47625 */ /* 0x000fca00078e00fc */
[----:B------:R0:W-:Y:S01]  /*5700*/  STG.E.128 [R228.64], R232 ;  /* 0x000000e8e4007986 */ /* 0x0001e2000c101d04 */
[----:B------:R-:W-:-:S03]  /*5710*/  IADD3 R5, R5, 0x20, RZ ;  /* 0x0000002005057810 */ /* 0x000fc60007ffe0ff */
.L_x_21257:
[----:B------:R-:W-:Y:S05]  /*5720*/  BSYNC B0 ;  /* 0x0000000000007941 */ /* 0x000fea0003800000 */
.L_x_21256:
[----:B-----5:R-:W-:Y:S01]  /*5730*/  ISETP.GE.U32.AND P2, PT, R0, 0x40, PT ;  /* 0x000000400000780c */ /* 0x020fe20003f46070 */
[----:B------:R-:W-:-:S12]  /*5740*/  BSSY B0, `(.L_x_21258) ;  /* 0x0000049000007945 */ /* 0x000fd80003800000 */
[----:B------:R-:W-:Y:S05]  /*5750*/  @!P2 BRA `(.L_x_21259) ;  /* 0x000004700000a947 */ /* 0x000fea0003800000 */
[----:B01----:R-:W2:Y:S04]  /*5760*/  LDL R228, [R1+0x30] ;  /* 0x0000300001e47983 */ /* 0x003ea80000100800 */
[----:B------:R-:W3:Y:S04]  /*5770*/  LDL R231, [R1+0x34] ;  /* 0x0000340001e77983 */ /* 0x000ee80000100800 */
[----:B------:R-:W4:Y:S04]  /*5780*/  LDL R233, [R1+0x130] ;  /* 0x0001300001e97983 */ /* 0x000f280000100800 */
[----:B------:R-:W4:Y:S04]  /*5790*/  LDL R232, [R1+0x134] ;  /* 0x0001340001e87983 */ /* 0x000f280000100800 */
[----:B------:R-:W4:Y:S04]  /*57a0*/  LDL R234, [R1+0x3c] ;  /* 0x00003c0001ea7983 */ /* 0x000f280000100800 */
[----:B------:R0:W-:Y:S04]  /*57b0*/  STL [R1+0x190], R6 ;  /* 0x0001900601007387 */ /* 0x0001e80000100800 */
[----:B------:R-:W4:Y:S04]  /*57c0*/  LDL R252, [R1+0x13c] ;  /* 0x00013c0001fc7983 */ /* 0x000f280000100800 */
[----:B0-----:R-:W4:Y:S04]  /*57d0*/  LDL R6, [R1+0x138] ;  /* 0x0001380001067983 */ /* 0x001f280000100800 */
[----:B------:R0:W-:Y:S04]  /*57e0*/  STL [R1+0x18c], R2 ;  /* 0x00018c0201007387 */ /* 0x0001e80000100800 */
[----:B------:R-:W4:Y:S04]  /*57f0*/  LDL R235, [R1+0x24] ;  /* 0x0000240001eb7983 */ /* 0x000f280000100800 */
[----:B0-----:R-:W4:Y:S04]  /*5800*/  LDL R2, [R1+0x120] ;  /* 0x0001200001027983 */ /* 0x001f280000100800 */
[----:B------:R0:W-:Y:S04]  /*5810*/  STL [R1+0x188], R0 ;  /* 0x0001880001007387 */ /* 0x0001e80000100800 */
[----:B0-----:R-:W4:Y:S04]  /*5820*/  LDL R0, [R1+0x124] ;  /* 0x0001240001007983 */ /* 0x001f280000100800 */
[----:B------:R0:W-:Y:S04]  /*5830*/  STL.64 [R1+0x180], R8 ;  /* 0x0001800801007387 */ /* 0x0001e80000100a00 */
[----:B0-----:R-:W4:Y:S01]  /*5840*/  LDL R9, [R1+0x38] ;  /* 0x0000380001097983 */ /* 0x001f220000100800 */
        /* <DEDUP_REMOVED lines=43> */
[----:B------:R-:W-:Y:S02]  /*5b00*/  F2FP.BF16.PACK_AB R231, R252, R231 ;  /* 0x000000e7fce7723e */ /* 0x000fe400000010ff */
[----:B------:R-:W-:-:S05]  /*5b10*/  MOV R252, 0x10 ;  /* 0x0000001000fc7802 */ /* 0x000fca0000000f00 */
        /* <DEDUP_REMOVED lines=11> */
.L_x_21259:
[----:B------:R-:W-:Y:S05]  /*5bd0*/  BSYNC B0 ;  /* 0x0000000000007941 */ /* 0x000fea0003800000 */
.L_x_21258:
        /* <DEDUP_REMOVED lines=40> */
[----:B------:R-:W3:Y:S01]  /*5e60*/  LDL R230, [R1] ;  /* 0x0000000001e67983 */ /* 0x000ee20000100800 */
        /* <DEDUP_REMOVED lines=33> */
.L_x_21261:
[----:B------:R-:W-:Y:S05]  /*6080*/  BSYNC B0 ;  /* 0x0000000000007941 */ /* 0x000fea0003800000 */
.L_x_21260:
[----:B-----5:R-:W-:Y:S01]  /*6090*/  ISETP.GE.U32.AND P2, PT, R0, 0x80, PT ;  /* 0x000000800000780c */ /* 0x020fe20003f46070 */
[----:B------:R-:W-:-:S12]  /*60a0*/  BSSY B0, `(.L_x_21262) ;  /* 0x000003b000007945 */ /* 0x000fd80003800000 */
[----:B------:R-:W-:Y:S05]  /*60b0*/  @!P2 BRA `(.L_x_21263) ;  /* 0x000003900000a947 */ /* 0x000fea0003800000 */
[----:B------:R-:W2:Y:S04]  /*60c0*/  LDL R231, [R1+0xf0] ;  /* 0x0000f00001e77983 */ /* 0x000ea80000100800 */
[----:B0-----:R-:W3:Y:S04]  /*60d0*/  LDL R232, [R1+0xf4] ;  /* 0x0000f40001e87983 */ /* 0x001ee80000100800 */
[----:B------:R-:W4:Y:S04]  /*60e0*/  LDL R252, [R1+0xfc] ;  /* 0x0000fc0001fc7983 */ /* 0x000f280000100800 */
[----:B------:R-:W4:Y:S04]  /*60f0*/  LDL R235, [R1+0xe0] ;  /* 0x0000e00001eb7983 */ /* 0x000f280000100800 */
[----:B------:R0:W-:Y:S04]  /*6100*/  STL.64 [R1+0x180], R8 ;  /* 0x0001800801007387 */ /* 0x0001e80000100a00 */
[----:B0-----:R-:W4:Y:S04]  /*6110*/  LDL R9, [R1+0xe4] ;  /* 0x0000e40001097983 */ /* 0x001f280000100800 */
[----:B------:R-:W4:Y:S01]  /*6120*/  LDL R8, [R1+0xf8] ;  /* 0x0000f80001087983 */ /* 0x000f220000100800 */
[----:B------:R-:W-:-:S05]  /*6130*/  FSEL R7, R4, RZ, !P1 ;  /* 0x000000ff04077208 */ /* 0x000fca0004800000 */
[--C-:B-1----:R-:W-:Y:S02]  /*6140*/  FADD.FTZ R229, R188, -R7.reuse ;  /* 0x80000007bce57221 */ /* 0x102fe40000010000 */
        /* <DEDUP_REMOVED lines=8> */
[----:B---3--:R-:W-:-:S05]  /*61d0*/  FFMA.FTZ R230, R232, R230, R65 ;  /* 0x000000e6e8e67223 */ /* 0x008fca0000010041 */
[----:B------:R-:W-:Y:S01]  /*61e0*/  F2FP.BF16.PACK_AB R232, R230, R229 ;  /* 0x000000e5e6e8723e */ /* 0x000fe200000010ff */
[--C-:B------:R-:W-:Y:S02]  /*61f0*/  FADD.FTZ R229, R190, -R7.reuse ;  /* 0x80000007bee57221 */ /* 0x100fe40000010000 */
[----:B------:R-:W-:Y:S02]  /*6200*/  FADD.FTZ R230, R191, -R7 ;  /* 0x80000007bfe67221 */ /* 0x000fe40000010000 */
[C---:B------:R-:W-:Y:S02]  /*6210*/  FMUL.FTZ R233, R3.reuse, R229 ;  /* 0x000000e503e97220 */ /* 0x040fe40000410000 */
[----:B------:R-:W-:Y:S01]  /*6220*/  FMUL.FTZ R230, R3, R230 ;  /* 0x000000e603e67220 */ /* 0x000fe20000410000 */
[----:B------:R-:W-:Y:S01]  /*6230*/  F2FP.BF16.PACK_AB R228, R231, R228 ;  /* 0x000000e4e7e4723e */ /* 0x000fe200000010ff */
[----:B------:R-:W-:Y:S02]  /*6240*/  FFMA.FTZ R229, R250, R233, R58 ;  /* 0x000000e9fae57223 */ /* 0x000fe4000001003a */
        /* <DEDUP_REMOVED lines=18> */
[----:B------:R-:W-:-:S05]  /*6370*/  FFMA.FTZ R252, R247, R7, R63 ;  /* 0x00000007f7fc7223 */ /* 0x000fca000001003f */
[----:B------:R-:W-:Y:S02]  /*6380*/  F2FP.BF16.PACK_AB R231, R252, R231 ;  /* 0x000000e7fce7723e */ /* 0x000fe400000010ff */
[----:B------:R-:W-:-:S05]  /*6390*/  MOV R252, 0x10 ;  /* 0x0000001000fc7802 */ /* 0x000fca0000000f00 */
[----:B------:R-:W-:-:S05]  /*63a0*/  IMAD.WIDE.U32 R8, R5, R252, c[0x0][0x208] ;  /* 0x0000820005087625 */ /* 0x000fca00078e00fc */
[----:B------:R0:W-:Y:S04]  /*63b0*/  STG.E.128 [R8.64], R228 ;  /* 0x000000e408007986 */ /* 0x0001e8000c101d04 */
[----:B0-----:R0:W5:Y:S04]  /*63c0*/  LDL.LU.64 R8, [R1+0x180] ;  /* 0x0001800001087983 */ /* 0x0011680000300a00 */
        /* <DEDUP_REMOVED lines=8> */
.L_x_21263:
[----:B------:R-:W-:Y:S05]  /*6450*/  BSYNC B0 ;  /* 0x0000000000007941 */ /* 0x000fea0003800000 */
.L_x_21262:
[----:B------:R-:W-:Y:S01]  /*6460*/  ISETP.GE.U32.AND P2, PT, R0, 0xa0, PT ;  /* 0x000000a00000780c */ /* 0x000fe20003f46070 */
[----:B------:R-:W-:-:S12]  /*6470*/  BSSY B0, `(.L_x_21264) ;  /* 0x000003b000007945 */ /* 0x000fd80003800000 */
[----:B------:R-:W-:Y:S05]  /*6480*/  @!P2 BRA `(.L_x_21265) ;  /* 0x000003900000a947 */ /* 0x000fea0003800000 */
[----:B------:R-:W2:Y:S04]  /*6490*/  LDL R231, [R1+0xd0] ;  /* 0x0000d00001e77983 */ /* 0x000ea80000100800 */
[----:B0-----:R-:W3:Y:S04]  /*64a0*/  LDL R232, [R1+0xd4] ;  /* 0x0000d40001e87983 */ /* 0x001ee80000100800 */
[----:B------:R-:W4:Y:S04]  /*64b0*/  LDL R252, [R1+0xdc] ;  /* 0x0000dc0001fc7983 */ /* 0x000f280000100800 */
[----:B------:R-:W4:Y:S04]  /*64c0*/  LDL R235, [R1+0xc0] ;  /* 0x0000c00001eb7983 */ /* 0x000f280000100800 */
[----:B-----5:R0:W-:Y:S04]  /*64d0*/  STL.64 [R1+0x180], R8 ;  /* 0x0001800801007387 */ /* 0x0201e80000100a00 */
        /* <DEDUP_REMOVED lines=39> */
[----:B------:R-:W-:Y:S01]  /*6750*/  F2FP.BF16.PACK_AB R231, R252, R231 ;  /* 0x000000e7fce7723e */ /* 0x000fe200000010ff */
[----:B------:R-:W-:-:S10]  /*6760*/  HFMA2.MMA R252, -RZ, RZ, 0, 9.5367431640625e-07 ;  /* 0x00000010fffc7435 */ /* 0x000fd400000001ff */
        /* <DEDUP_REMOVED lines=11> */
.L_x_21265:
[----:B------:R-:W-:Y:S05]  /*6820*/  BSYNC B0 ;  /* 0x0000000000007941 */ /* 0x000fea0003800000 */
.L_x_21264:
        /* <DEDUP_REMOVED lines=60> */
.L_x_21267:
[----:B------:R-:W-:Y:S05]  /*6bf0*/  BSYNC B0 ;  /* 0x0000000000007941 */ /* 0x000fea0003800000 */
.L_x_21266:
        /* <DEDUP_REMOVED lines=60> */
.L_x_21269:
[----:B------:R-:W-:Y:S05]  /*6fc0*/  BSYNC B0 ;  /* 0x0000000000007941 */ /* 0x000fea0003800000 */
.L_x_21268:
[----:B------:R-:W-:Y:S01]  /*6fd0*/  ISETP.GE.U32.AND P2, PT, R0, 0x100, PT ;  /* 0x000001000000780c */ /* 0x000fe20003f46070 */
[----:B------:R-:W-:-:S12]  /*6fe0*/  BSSY B0, `(.L_x_21270) ;  /* 0x0000047000007945 */ /* 0x000fd80003800000 */
[----:B------:R-:W-:Y:S05]  /*6ff0*/  @!P2 BRA `(.L_x_21271) ;  /* 0x000004500000a947 */ /* 0x000fea0003800000 */
[----:B01----:R-:W-:Y:S01]  /*7000*/  FSEL R228, R4, RZ, !P1 ;  /* 0x000000ff04e47208 */ /* 0x003fe20004800000 */
[----:B------:R0:W-:Y:S04]  /*7010*/  STL [R1+0x188], R6 ;  /* 0x0001880601007387 */ /* 0x0001e80000100800 */
[--C-:B------:R-:W-:Y:S02]  /*7020*/  FADD.FTZ R233, R220, -R228.reuse ;  /* 0x800000e4dce97221 */ /* 0x100fe40000010000 */
[--C-:B------:R-:W-:Y:S02]  /*7030*/  FADD.FTZ R232, R221, -R228.reuse ;  /* 0x800000e4dde87221 */ /* 0x100fe40000010000 */
[--C-:B------:R-:W-:Y:S02]  /*7040*/  FADD.FTZ R7, R222, -R228.reuse ;  /* 0x800000e4de077221 */ /* 0x100fe40000010000 */
[--C-:B------:R-:W-:Y:S01]  /*7050*/  FADD.FTZ R4, R223, -R228.reuse ;  /* 0x800000e4df047221 */ /* 0x100fe20000010000 */
[----:B0-----:R-:W2:Y:S01]  /*7060*/  LDL R6, [R1+0x7c] ;  /* 0x00007c0001067983 */ /* 0x001ea20000100800 */
[----:B------:R-:W-:-:S02]  /*7070*/  FADD.FTZ R231, R224, -R228 ;  /* 0x800000e4e0e77221 */ /* 0x000fc40000010000 */
[--C-:B------:R-:W-:Y:S01]  /*7080*/  FADD.FTZ R230, R225, -R228.reuse ;  /* 0x800000e4e1e67221 */ /* 0x100fe20000010000 */
[----:B------:R0:W-:Y:S01]  /*7090*/  STL [R1+0x184], R2 ;  /* 0x0001840201007387 */ /* 0x0001e20000100800 */
[--C-:B------:R-:W-:Y:S02]  /*70a0*/  FADD.FTZ R229, R226, -R228.reuse ;  /* 0x800000e4e2e57221 */ /* 0x100fe40000010000 */
[----:B------:R-:W-:Y:S01]  /*70b0*/  FADD.FTZ R228, R227, -R228 ;  /* 0x800000e4e3e47221 */ /* 0x000fe20000010000 */
[----:B------:R1:W-:Y:S01]  /*70c0*/  STL [R1+0x180], R0 ;  /* 0x0001800001007387 */ /* 0x0003e20000100800 */
[C---:B------:R-:W-:Y:S02]  /*70d0*/  FMUL.FTZ R7, R3.reuse, R7 ;  /* 0x0000000703077220 */ /* 0x040fe40000410000 */
[C---:B------:R-:W-:Y:S02]  /*70e0*/  FMUL.FTZ R4, R3.reuse, R4 ;  /* 0x0000000403047220 */ /* 0x040fe40000410000 */
[----:B------:R-:W-:-:S02]  /*70f0*/  FMUL.FTZ R234, R3, R231 ;  /* 0x000000e703ea7220 */ /* 0x000fc40000410000 */
[C---:B0-----:R-:W-:Y:S01]  /*7100*/  FMUL.FTZ R2, R3.reuse, R233 ;  /* 0x000000e903027220 */ /* 0x041fe20000410000 */
[----:B------:R-:W3:Y:S01]  /*7110*/  LDL R231, [R1+0x78] ;  /* 0x0000780001e77983 */ /* 0x000ee20000100800 */
[C---:B------:R-:W-:Y:S02]  /*7120*/  FMUL.FTZ R235, R3.reuse, R230 ;  /* 0x000000e603eb7220 */ /* 0x040fe40000410000 */
[C---:B-1----:R-:W-:Y:S01]  /*7130*/  FMUL.FTZ R0, R3.reuse, R232 ;  /* 0x000000e803007220 */ /* 0x042fe20000410000 */
[----:B------:R-:W4:Y:S01]  /*7140*/  LDL R230, [R1+0x64] ;  /* 0x0000640001e67983 */ /* 0x000f220000100800 */
[C---:B------:R-:W-:Y:S02]  /*7150*/  FMUL.FTZ R252, R3.reuse, R229 ;  /* 0x000000e503fc7220 */ /* 0x040fe40000410000 */
[----:B------:R-:W-:Y:S01]  /*7160*/  FMUL.FTZ R3, R3, R228 ;  /* 0x000000e403037220 */ /* 0x000fe20000410000 */
[----:B------:R-:W2:Y:S04]  /*7170*/  LDL R229, [R1+0x74] ;  /* 0x0000740001e57983 */ /* 0x000ea80000100800 */
[----:B------:R-:W4:Y:S04]  /*7180*/  LDL R228, [R1+0x70] ;  /* 0x0000700001e47983 */ /* 0x000f280000100800 */
[----:B------:R-:W4:Y:S04]  /*7190*/  LDL R232, [R1+0x60] ;  /* 0x0000600001e87983 */ /* 0x000f280000100800 */
[----:B------:R-:W4:Y:S01]  /*71a0*/  LDL R233, [R1+0x6c] ;  /* 0x00006c0001e97983 */ /* 0x000f220000100800 */
[----:B---3--:R-:W-:-:S02]  /*71b0*/  FFMA.FTZ R231, R231, R7, R138 ;  /* 0x00000007e7e77223 */ /* 0x008fc4000001008a */
[----:B--2---:R-:W-:Y:S02]  /*71c0*/  FFMA.FTZ R229, R229, R0, R137 ;  /* 0x00000000e5e57223 */ /* 0x004fe40000010089 */
[----:B----4-:R-:W-:-:S05]  /*71d0*/  FFMA.FTZ R228, R228, R2, R136 ;  /* 0x00000002e4e47223 */ /* 0x010fca0000010088 */
[----:B------:R-:W-:Y:S01]  /*71e0*/  F2FP.BF16.PACK_AB R228, R229, R228 ;  /* 0x000000e4e5e4723e */ /* 0x000fe200000010ff */
[----:B------:R-:W-:Y:S02]  /*71f0*/  FFMA.FTZ R229, R6, R4, R139 ;  /* 0x0000000406e57223 */ /* 0x000fe4000001008b */
[----:B------:R-:W-:Y:S01]  /*7200*/  FFMA.FTZ R232, R232, R234, R140 ;  /* 0x000000eae8e87223 */ /* 0x000fe2000001008c */
[----:B------:R-:W2:Y:S02]  /*7210*/  LDL R6, [R1+0x4c] ;  /* 0x00004c0001067983 */ /* 0x000ea40000100800 */
[----:B------:R-:W-:Y:S02]  /*7220*/  F2FP.BF16.PACK_AB R229, R229, R231 ;  /* 0x000000e7e5e5723e */ /* 0x000fe400000010ff */
[----:B------:R-:W3:Y:S01]  /*7230*/  LDL R231, [R1+0x68] ;  /* 0x0000680001e77983 */ /* 0x000ee20000100800 */
[----:B------:R-:W-:-:S05]  /*7240*/  FFMA.FTZ R230, R230, R235, R141 ;  /* 0x000000ebe6e67223 */ /* 0x000fca000001008d */
[----:B------:R-:W-:Y:S01]  /*7250*/  F2FP.BF16.PACK_AB R230, R230, R232 ;  /* 0x000000e8e6e6723e */ /* 0x000fe200000010ff */
[----:B---3--:R-:W-:Y:S02]  /*7260*/  FFMA.FTZ R232, R231, R252, R142 ;  /* 0x000000fce7e87223 */ /* 0x008fe4000001008e */
[----:B------:R-:W-:Y:S01]  /*7270*/  FFMA.FTZ R231, R233, R3, R143 ;  /* 0x00000003e9e77223 */ /* 0x000fe2000001008f */
[----:B------:R-:W-:-:S04]  /*7280*/  MOV R233, 0x10 ;  /* 0x0000001000e97802 */ /* 0x000fc80000000f00 */
[----:B------:R-:W-:Y:S01]  /*7290*/  F2FP.BF16.PACK_AB R231, R231, R232 ;  /* 0x000000e8e7e7723e */ /* 0x000fe200000010ff */
[----:B------:R-:W-:-:S05]  /*72a0*/  IMAD.WIDE.U32 R232, R5, R233, c[0x0][0x208] ;  /* 0x0000820005e87625 */ /* 0x000fca00078e00e9 */
[----:B------:R0:W-:Y:S04]  /*72b0*/  STG.E.128 [R232.64], R228 ;  /* 0x000000e4e8007986 */ /* 0x0001e8000c101d04 */
[----:B0-----:R-:W3:Y:S04]  /*72c0*/  LDL R231, [R1+0x48] ;  /* 0x0000480001e77983 */ /* 0x001ee80000100800 */
[----:B------:R-:W4:Y:S04]  /*72d0*/  LDL R232, [R1+0x5c] ;  /* 0x00005c0001e87983 */ /* 0x000f280000100800 */
[----:B------:R-:W4:Y:S04]  /*72e0*/  LDL R233, [R1+0x54] ;  /* 0x0000540001e97983 */ /* 0x000f280000100800 */
[----:B------:R-:W4:Y:S04]  /*72f0*/  LDL R228, [R1+0x58] ;  /* 0x0000580001e47983 */ /* 0x000f280000100800 */
[----:B------:R-:W4:Y:S04]  /*7300*/  LDL R230, [R1+0x40] ;  /* 0x0000400001e67983 */ /* 0x000f280000100800 */
[----:B------:R-:W4:Y:S01]  /*7310*/  LDL R229, [R1+0x44] ;  /* 0x0000440001e57983 */ /* 0x000f220000100800 */
[----:B---3--:R-:W-:-:S03]  /*7320*/  FFMA.FTZ R231, R231, R252, R150 ;  /* 0x000000fce7e77223 */ /* 0x008fc60000010096 */
[----:B------:R-:W3:Y:S01]  /*7330*/  LDL R252, [R1+0x50] ;  /* 0x0000500001fc7983 */ /* 0x000ee20000100800 */
[----:B--2---:R-:W-:Y:S02]  /*7340*/  FFMA.FTZ R3, R6, R3, R151 ;  /* 0x0000000306037223 */ /* 0x004fe40000010097 */
[----:B----4-:R-:W-:Y:S01]  /*7350*/  FFMA.FTZ R4, R232, R4, R147 ;  /* 0x00000004e8047223 */ /* 0x010fe20000010093 */
[----:B------:R0:W5:Y:S02]  /*7360*/  LDL.LU R6, [R1+0x188] ;  /* 0x0001880001067983 */ /* 0x0001640000300800 */
[----:B------:R-:W-:Y:S01]  /*7370*/  F2FP.BF16.PACK_AB R231, R3, R231 ;  /* 0x000000e703e7723e */ /* 0x000fe200000010ff */
[----:B------:R-:W-:Y:S01]  /*7380*/  FFMA.FTZ R232, R233, R0, R145 ;  /* 0x00000000e9e87223 */ /* 0x000fe20000010091 */
[----:B------:R-:W-:Y:S01]  /*7390*/  HFMA2.MMA R233, -RZ, RZ, 0, 9.5367431640625e-07 ;  /* 0x00000010ffe97435 */ /* 0x000fe200000001ff */
[----:B------:R-:W-:Y:S02]  /*73a0*/  FFMA.FTZ R7, R228, R7, R146 ;  /* 0x00000007e4077223 */ /* 0x000fe40000010092 */
[----:B------:R-:W-:-:S02]  /*73b0*/  FFMA.FTZ R230, R230, R234, R148 ;  /* 0x000000eae6e67223 */ /* 0x000fc40000010094 */
[----:B------:R-:W-:Y:S01]  /*73c0*/  FFMA.FTZ R228, R229, R235, R149 ;  /* 0x000000ebe5e47223 */ /* 0x000fe20000010095 */
[----:B------:R-:W-:-:S04]  /*73d0*/  F2FP.BF16.PACK_AB R229, R4, R7 ;  /* 0x0000000704e5723e */ /* 0x000fc800000010ff */
[----:B------:R-:W-:Y:S01]  /*73e0*/  IMAD.WIDE.U32 R4, R5, R233, c[0x0][0x210] ;  /* 0x0000840005047625 */ /* 0x000fe200078e00e9 */
[----:B------:R-:W-:-:S03]  /*73f0*/  F2FP.BF16.PACK_AB R230, R228, R230 ;  /* 0x000000e6e4e6723e */ /* 0x000fc600000010ff */
[----:B---3--:R-:W-:Y:S02]  /*7400*/  FFMA.FTZ R3, R252, R2, R144 ;  /* 0x00000002fc037223 */ /* 0x008fe40000010090 */
[----:B------:R0:W5:Y:S04]  /*7410*/  LDL.LU R2, [R1+0x184] ;  /* 0x0001840001027983 */ /* 0x0001680000300800 */
[----:B------:R0:W5:Y:S01]  /*7420*/  LDL.LU R0, [R1+0x180] ;  /* 0x0001800001007983 */ /* 0x0001620000300800 */
[----:B------:R-:W-:-:S05]  /*7430*/  F2FP.BF16.PACK_AB R228, R232, R3 ;  /* 0x00000003e8e4723e */ /* 0x000fca00000010ff */
[----:B------:R0:W-:Y:S02]  /*7440*/  STG.E.128 [R4.64], R228 ;  /* 0x000000e404007986 */ /* 0x0001e4000c101d04 */
.L_x_21271:
[----:B------:R-:W-:Y:S05]  /*7450*/  BSYNC B0 ;  /* 0x0000000000007941 */ /* 0x000fea0003800000 */
.L_x_21270:
[----:B-1----:R-:W-:-:S05]  /*7460*/  MOV R3, 0x4 ;  /* 0x0000000400037802 */ /* 0x002fca0000000f00 */
[----:B-----5:R-:W-:-:S05]  /*7470*/  IMAD R6, R3, c[0x0][0x160], R6 ;  /* 0x0000580003067a24 */ /* 0x020fca00078e0206 */
[----:B------:R-:W-:-:S13]  /*7480*/  ISETP.GE.AND P1, PT, R6, c[0x0][0x164], PT ;  /* 0x0000590006007a0c */ /* 0x000fda0003f26270 */
[----:B0-----:R-:W-:Y:S01]  /*7490*/  @P1 CALL.REL.NOINC `(.L_x_21272) ;  /* 0x0000001000001944 */ /* 0x001fe20003c00000 */
[----:B------:R-:W-:Y:S05]  /*74a0*/  BRA `(.L_x_21273) ;  /* 0xffffa1a000007947 */ /* 0x000fea000383ffff */
.L_x_21272:
[----:B------:R-:W-:Y:S05]  /*74b0*/  EXIT ;  /* 0x000000000000794d */ /* 0x000fea0003800000 */
.L_x_21254:
[----:B------:R-:W-:Y:S01]  /*74c0*/  HFMA2.MMA R3, -RZ, RZ, 0, 5.9604644775390625e-08 ;  /* 0x00000001ff037435 */ /* 0x000fe200000001ff */
[----:B------:R-:W-:Y:S02]  /*74d0*/  MOV R7, R4 ;  /* 0x0000000400077202 */ /* 0x000fe40000000f00 */
[----:B------:R-:W-:Y:S02]  /*74e0*/  MOV R230, 0x1f ;  /* 0x0000001f00e67802 */ /* 0x000fe40000000f00 */
[----:B-1----:R-:W-:Y:S02]  /*74f0*/  MOV R229, 0xffffffff ;  /* 0xffffffff00e57802 */ /* 0x002fe40000000f00 */
[----:B------:R-:W-:Y:S02]  /*7500*/  MOV R228, 0x7520 ;  /* 0x0000752000e47802 */ /* 0x000fe40000000f00 */
[----:B0----5:R-:W-:Y:S05]  /*7510*/  CALL.REL.NOINC `($__internal_32_$__cuda_sm70_shflsync_bfly_p) ;  /* 0x00000c2000007944 */ /* 0x021fea0003c00000 */
[----:B-1----:R-:W-:Y:S05]  /*7520*/  BRA `(.L_x_21274) ;  /* 0xffffd2e000007947 */ /* 0x002fea000383ffff */
.L_x_21255:
[----:B------:R-:W-:Y:S01]  /*7530*/  HFMA2.MMA R3, -RZ, RZ, 0, 1.1920928955078125e-07 ;  /* 0x00000002ff037435 */ /* 0x000fe200000001ff */
[----:B------:R-:W-:Y:S02]  /*7540*/  MOV R7, R4 ;  /* 0x0000000400077202 */ /* 0x000fe40000000f00 */
[----:B------:R-:W-:-:S02]  /*7550*/  MOV R230, 0x1f ;  /* 0x0000001f00e67802 */ /* 0x000fc40000000f00 */
[----:B-1----:R-:W-:Y:S02]  /*7560*/  MOV R229, 0xffffffff ;  /* 0xffffffff00e57802 */ /* 0x002fe40000000f00 */
[----:B------:R-:W-:Y:S02]  /*7570*/  MOV R228, 0x7590 ;  /* 0x0000759000e47802 */ /* 0x000fe40000000f00 */
[----:B0----5:R-:W-:Y:S05]  /*7580*/  CALL.REL.NOINC `($__internal_32_$__cuda_sm70_shflsync_bfly_p) ;  /* 0x00000bb000007944 */ /* 0x021fea0003c00000 */
[----:B-1----:R-:W-:Y:S01]  /*7590*/  FADD.FTZ R4, R4, R3 ;  /* 0x0000000304047221 */ /* 0x002fe20000010000 */
[----:B------:R-:W-:Y:S01]  /*75a0*/  HFMA2.MMA R3, -RZ, RZ, 0, 2.384185791015625e-07 ;  /* 0x00000004ff037435 */ /* 0x000fe200000001ff */
[----:B------:R-:W-:Y:S02]  /*75b0*/  MOV R230, 0x1f ;  /* 0x0000001f00e67802 */ /* 0x000fe40000000f00 */
[----:B------:R-:W-:Y:S02]  /*75c0*/  MOV R229, 0xffffffff ;  /* 0xffffffff00e57802 */ /* 0x000fe40000000f00 */
[----:B------:R-:W-:Y:S02]  /*75d0*/  MOV R7, R4 ;  /* 0x0000000400077202 */ /* 0x000fe40000000f00 */
[----:B------:R-:W-:-:S02]  /*75e0*/  MOV R228, 0x7600 ;  /* 0x0000760000e47802 */ /* 0x000fc40000000f00 */
[----:B------:R-:W-:Y:S05]  /*75f0*/  CALL.REL.NOINC `($__internal_32_$__cuda_sm70_shflsync_bfly_p) ;  /* 0x00000b4000007944 */ /* 0x000fea0003c00000 */
[----:B-1----:R-:W-:Y:S01]  /*7600*/  FADD.FTZ R4, R4, R3 ;  /* 0x0000000304047221 */ /* 0x002fe20000010000 */
[----:B------:R-:W-:Y:S01]  /*7610*/  HFMA2.MMA R3, -RZ, RZ, 0, 4.76837158203125e-07 ;  /* 0x00000008ff037435 */ /* 0x000fe200000001ff */
[----:B------:R-:W-:-:S02]  /*7620*/  MOV R230, 0x1f ;  /* 0x0000001f00e67802 */ /* 0x000fc40000000f00 */
[----:B------:R-:W-:Y:S02]  /*7630*/  MOV R229, 0xffffffff ;  /* 0xffffffff00e57802 */ /* 0x000fe40000000f00 */
[----:B------:R-:W-:Y:S02]  /*7640*/  MOV R7, R4 ;  /* 0x0000000400077202 */ /* 0x000fe40000000f00 */
[----:B------:R-:W-:Y:S02]  /*7650*/  MOV R228, 0x7670 ;  /* 0x0000767000e47802 */ /* 0x000fe40000000f00 */
[----:B------:R-:W-:Y:S05]  /*7660*/  CALL.REL.NOINC `($__internal_32_$__cuda_sm70_shflsync_bfly_p) ;  /* 0x00000ad000007944 */ /* 0x000fea0003c00000 */
[----:B-1----:R-:W-:Y:S01]  /*7670*/  FADD.FTZ R4, R4, R3 ;  /* 0x0000000304047221 */ /* 0x002fe20000010000 */
[----:B------:R-:W-:Y:S01]  /*7680*/  HFMA2.MMA R3, -RZ, RZ, 0, 9.5367431640625e-07 ;  /* 0x00000010ff037435 */ /* 0x000fe200000001ff */
[----:B------:R-:W-:Y:S02]  /*7690*/  MOV R230, 0x1f ;  /* 0x0000001f00e67802 */ /* 0x000fe40000000f00 */
[----:B------:R-:W-:Y:S02]  /*76a0*/  MOV R229, 0xffffffff ;  /* 0xffffffff00e57802 */ /* 0x000fe40000000f00 */
[----:B------:R-:W-:-:S02]  /*76b0*/  MOV R7, R4 ;  /* 0x0000000400077202 */ /* 0x000fc40000000f00 */
[----:B------:R-:W-:Y:S02]  /*76c0*/  MOV R228, 0x76e0 ;  /* 0x000076e000e47802 */ /* 0x000fe40000000f00 */
[----:B------:R-:W-:Y:S05]  /*76d0*/  CALL.REL.NOINC `($__internal_32_$__cuda_sm70_shflsync_bfly_p) ;  /* 0x00000a6000007944 */ /* 0x000fea0003c00000 */
[----:B-1----:R-:W-:Y:S01]  /*76e0*/  FADD.FTZ R3, R4, R3 ;  /* 0x0000000304037221 */ /* 0x002fe20000010000 */
[----:B------:R-:W-:Y:S02]  /*76f0*/  LOP3.LUT R2, R2, 0xfffffdff, RZ, 0xc0, !PT ;  /* 0xfffffdff02027812 */ /* 0x000fe400078ec0ff */
[----:B------:R-:W-:Y:S01]  /*7700*/  MOV R230, 0x1f ;  /* 0x0000001f00e67802 */ /* 0x000fe20000000f00 */
[----:B------:R-:W-:Y:S01]  /*7710*/  FMUL.FTZ R4, R3, c[0x0][0x1e0] ;  /* 0x0000780003047a20 */ /* 0x000fe20000410000 */
[----:B------:R-:W-:Y:S02]  /*7720*/  @P6 LOP3.LUT R2, R2, 0x200, RZ, 0xfc, !PT ;  /* 0x0000020002026812 */ /* 0x000fe400078efcff */
[----:B------:R-:W-:Y:S01]  /*7730*/  ISETP.GT.U32.AND P6, PT, R0, 0x3f, PT ;  /* 0x0000003f0000780c */ /* 0x000fe20003fc4070 */
[--C-:B------:R-:W-:Y:S01]  /*7740*/  FADD.FTZ R3, R164, -R4.reuse ;  /* 0x80000004a4037221 */ /* 0x100fe20000010000 */
[----:B------:R-:W-:Y:S01]  /*7750*/  MOV R229, 0xffffffff ;  /* 0xffffffff00e57802 */ /* 0x000fe20000000f00 */
[----:B------:R-:W-:-:S02]  /*7760*/  FADD.FTZ R7, R165, -R4 ;  /* 0x80000004a5077221 */ /* 0x000fc40000010000 */
        /* <DEDUP_REMOVED lines=14> */
[----:B------:R-:W-:-:S05]  /*7850*/  FFMA.FTZ R3, R7, R7, R3 ;  /* 0x0000000707037223 */ /* 0x000fca0000010003 */
        /* <DEDUP_REMOVED lines=114> */
[----:B------:R-:W-:Y:S01]  /*7f80*/  HFMA2.MMA R3, -RZ, RZ, 0, 5.9604644775390625e-08 ;  /* 0x00000001ff037435 */ /* 0x000fe200000001ff */
[----:B------:R-:W-:-:S05]  /*7f90*/  MOV R228, 0x7fb0 ;  /* 0x00007fb000e47802 */ /* 0x000fca0000000f00 */
[----:B------:R-:W-:Y:S05]  /*7fa0*/  CALL.REL.NOINC `($__internal_32_$__cuda_sm70_shflsync_bfly_p) ;  /* 0x0000019000007944 */ /* 0x000fea0003c00000 */
[----:B-1----:R-:W-:Y:S01]  /*7fb0*/  FADD.FTZ R7, R7, R3 ;  /* 0x0000000307077221 */ /* 0x002fe20000010000 */
[----:B------:R-:W-:Y:S01]  /*7fc0*/  HFMA2.MMA R3, -RZ, RZ, 0, 1.1920928955078125e-07 ;  /* 0x00000002ff037435 */ /* 0x000fe200000001ff */
[----:B------:R-:W-:Y:S02]  /*7fd0*/  MOV R230, 0x1f ;  /* 0x0000001f00e67802 */ /* 0x000fe40000000f00 */
[----:B------:R-:W-:Y:S02]  /*7fe0*/  MOV R229, 0xffffffff ;  /* 0xffffffff00e57802 */ /* 0x000fe40000000f00 */
[----:B------:R-:W-:Y:S02]  /*7ff0*/  MOV R228, 0x8010 ;  /* 0x0000801000e47802 */ /* 0x000fe40000000f00 */
[----:B------:R-:W-:Y:S05]  /*8000*/  CALL.REL.NOINC `($__internal_32_$__cuda_sm70_shflsync_bfly_p) ;  /* 0x0000013000007944 */ /* 0x000fea0003c00000 */
[----:B-1----:R-:W-:Y:S01]  /*8010*/  FADD.FTZ R7, R7, R3 ;  /* 0x0000000307077221 */ /* 0x002fe20000010000 */
[----:B------:R-:W-:Y:S01]  /*8020*/  HFMA2.MMA R3, -RZ, RZ, 0, 2.384185791015625e-07 ;  /* 0x00000004ff037435 */ /* 0x000fe200000001ff */
[----:B------:R-:W-:-:S02]  /*8030*/  MOV R230, 0x1f ;  /* 0x0000001f00e67802 */ /* 0x000fc40000000f00 */
[----:B------:R-:W-:Y:S02]  /*8040*/  MOV R229, 0xffffffff ;  /* 0xffffffff00e57802 */ /* 0x000fe40000000f00 */
[----:B------:R-:W-:Y:S02]  /*8050*/  MOV R228, 0x8070 ;  /* 0x0000807000e47802 */ /* 0x000fe40000000f00 */
[----:B------:R-:W-:Y:S05]  /*8060*/  CALL.REL.NOINC `($__internal_32_$__cuda_sm70_shflsync_bfly_p) ;  /* 0x000000d000007944 */ /* 0x000fea0003c00000 */
[----:B-1----:R-:W-:Y:S01]  /*8070*/  FADD.FTZ R7, R7, R3 ;  /* 0x0000000307077221 */ /* 0x002fe20000010000 */
[----:B------:R-:W-:Y:S01]  /*8080*/  HFMA2.MMA R3, -RZ, RZ, 0, 4.76837158203125e-07 ;  /* 0x00000008ff037435 */ /* 0x000fe200000001ff */
[----:B------:R-:W-:Y:S02]  /*8090*/  MOV R230, 0x1f ;  /* 0x0000001f00e67802 */ /* 0x000fe40000000f00 */
[----:B------:R-:W-:Y:S02]  /*80a0*/  MOV R229, 0xffffffff ;  /* 0xffffffff00e57802 */ /* 0x000fe40000000f00 */
[----:B------:R-:W-:Y:S02]  /*80b0*/  MOV R228, 0x80d0 ;  /* 0x000080d000e47802 */ /* 0x000fe40000000f00 */
[----:B------:R-:W-:Y:S05]  /*80c0*/  CALL.REL.NOINC `($__internal_32_$__cuda_sm70_shflsync_bfly_p) ;  /* 0x0000007000007944 */ /* 0x000fea0003c00000 */
[----:B-1----:R-:W-:Y:S01]  /*80d0*/  FADD.FTZ R7, R7, R3 ;  /* 0x0000000307077221 */ /* 0x002fe20000010000 */
[----:B------:R-:W-:Y:S01]  /*80e0*/  HFMA2.MMA R3, -RZ, RZ, 0, 9.5367431640625e-07 ;  /* 0x00000010ff037435 */ /* 0x000fe200000001ff */
[----:B------:R-:W-:-:S02]  /*80f0*/  MOV R230, 0x1f ;  /* 0x0000001f00e67802 */ /* 0x000fc40000000f00 */
[----:B------:R-:W-:Y:S02]  /*8100*/  MOV R229, 0xffffffff ;  /* 0xffffffff00e57802 */ /* 0x000fe40000000f00 */
[----:B------:R-:W-:Y:S02]  /*8110*/  MOV R228, 0x8130 ;  /* 0x0000813000e47802 */ /* 0x000fe40000000f00 */
[----:B------:R-:W-:Y:S05]  /*8120*/  CALL.REL.NOINC `($__internal_32_$__cuda_sm70_shflsync_bfly_p) ;  /* 0x0000001000007944 */ /* 0x000fea0003c00000 */
[----:B-1----:R-:W-:Y:S05]  /*8130*/  BRA `(.L_x_21275) ;  /* 0xffffd07000007947 */ /* 0x002fea000383ffff */
        .weak           $__internal_32_$__cuda_sm70_shflsync_bfly_p
        .type           $__internal_32_$__cuda_sm70_shflsync_bfly_p,@function
        .size           $__internal_32_$__cuda_sm70_shflsync_bfly_p,(.L_x_52450 - $__internal_32_$__cuda_sm70_shflsync_bfly_p)
$__internal_32_$__cuda_sm70_shflsync_bfly_p:
[----:B------:R-:W-:Y:S04]  /*8140*/  WARPSYNC R229 ;  /* 0x000000e500007348 */ /* 0x000fe80003800000 */
[----:B------:R0:W1:Y:S02]  /*8150*/  SHFL.BFLY PT, R3, R7, R3, R230 ;  /* 0x0c00000307037389 */ /* 0x00006400000e00e6 */
[----:B0-----:R-:W-:-:S06]  /*8160*/  HFMA2.MMA R229, -RZ, RZ, 0, 0 ;  /* 0x00000000ffe57435 */ /* 0x001fcc00000001ff */
[----:B------:R-:W-:Y:S05]  /*8170*/  RET.REL.NODEC R228 `(_ZN10layer_norm31ln_parallel_residual_fwd_kernelINS_13Kernel_traitsIf13__nv_bfloat16fS2_fjLj2048ELj1ELj4ELj1ELj16ENS_18Kernel_traits_baseILj2048EfS2_fS2_fjLj128EEEEELb0ELb0ELb0EEEvNS_9FwdParamsE) ;  /* 0xffff7e80e4007950 */ /* 0x000fea0003c3ffff */
.L_x_21276:
        /* <DEDUP_REMOVED lines=16> */
.L_x_52450:


//--------------------- .text._ZN10layer_norm31ln_parallel_residual_fwd_kernelINS_13Kernel_traitsIf13__nv_bfloat16fS2_fjLj2048ELj1ELj4ELj1ELj16ENS_18Kernel_traits_baseILj2048EfS2_fS2_fjLj128EEEEELb0ELb0ELb1EEEvNS_9FwdParamsE --------------------------
	.section	.text._ZN10layer_norm31ln_parallel_residual_fwd_kernelINS_13Kernel_traitsIf13__nv_bfloat16fS2_fjLj2048ELj1ELj4ELj1ELj16ENS_18Kernel_traits_baseILj2048EfS2_fS2_fjLj128EEEEELb0ELb0ELb1EEEvNS_9FwdParamsE,"ax",@progbits
	.sectioninfo	@"SHI_REGISTERS=255"
	.align	128
        .global         _ZN10layer_norm31ln_parallel_residual_fwd_kernelINS_13Kernel_traitsIf13__nv_bfloat16fS2_fjLj2048ELj1ELj4ELj1ELj16ENS_18Kernel_traits_baseILj2048EfS2_fS2_fjLj128EEEEELb0ELb0ELb1EEEvNS_9FwdParamsE
        .type           _ZN10layer_norm31ln_parallel_residual_fwd_kernelINS_13Kernel_traitsIf13__nv_bfloat16fS2_fjLj2048ELj1ELj4ELj1ELj16ENS_18Kernel_traits_baseILj2048EfS2_fS2_fjLj128EEEEELb0ELb0ELb1EEEvNS_9FwdParamsE,@function
        .size           _ZN10layer_norm31ln_parallel_residual_fwd_kernelINS_13Kernel_traitsIf13__nv_bfloat16fS2_fjLj2048ELj1ELj4ELj1ELj16ENS_18Kernel_traits_baseILj2048EfS2_fS2_fjLj128EEEEELb0ELb0ELb1EEEvNS_9FwdParamsE,(.L_x_52451 - _ZN10layer_norm31ln_parallel_residual_fwd_kernelINS_13Kernel_traitsIf13__nv_bfloat16fS2_fjLj2048ELj1ELj4ELj1ELj16ENS_18Kernel_traits_baseILj2048EfS2_fS2_fjLj128EEEEELb0ELb0ELb1EEEvNS_9FwdParamsE)
        .other          _ZN10layer_norm31ln_parallel_residual_fwd_kernelINS_13Kernel_traitsIf13__nv_bfloat16fS2_fjLj2048ELj1ELj4ELj1ELj16ENS_18Kernel_traits_baseILj2048EfS2_fS2_fjLj128EEEEELb0ELb0ELb1EEEvNS_9FwdParamsE,@"STO_CUDA_ENTRY STV_DEFAULT"
_ZN10layer_norm31ln_parallel_residual_fwd_kernelINS_13Kernel_traitsIf13__nv_bfloat16fS2_fjLj2048ELj1ELj4ELj1ELj16ENS_18Kernel_traits_baseILj2048EfS2_fS2_fjLj128EEEEELb0ELb0ELb1EEEvNS_9FwdParamsE:
.text._ZN10layer_norm31ln_parallel_residual_fwd_kernelINS_13Kernel_traitsIf13__nv_bfloat16fS2_fjLj2048ELj1ELj4ELj1ELj16ENS_18Kernel_traits_baseILj2048EfS2_fS2_fjLj128EEEEELb0ELb0ELb1EEEvNS_9FwdParamsE:
        /* <DEDUP_REMOVED lines=9> */
[----:B------:R-:W-:Y:S01]  /*0090*/  ULDC.64 UR4, c[0x0][0x118] ;  /* 0x0000460000047ab9 */ /* 0x000fe20000000a00 */
[----:B------:R-:W-:Y:S02]  /*00a0*/  IADD3 R1, R1, -0x198, RZ ;  /* 0xfffffe6801017810 */ /* 0x000fe40007ffe0ff */
[----:B0-----:R-:W-:-:S02]  /*00b0*/  LOP3.LUT R72, R132, 0x1f, RZ, 0xc0, !PT ;  /* 0x0000001f84487812 */ /* 0x001fc400078ec0ff */
[----:B------:R-:W-:-:S05]  /*00c0*/  SHF.R.U32.HI R0, RZ, 0x5, R132 ;  /* 0x00000005ff007819 */ /* 0x000fca0000011684 */
[C---:B------:R-:W-:Y:S02]  /*00d0*/  @P0 LEA R2, P1, R72.reuse, c[0x0][0x218], 0x5 ;  /* 0x0000860048020a11 */ /* 0x040fe400078228ff */
[----:B------:R-:W-:Y:S02]  /*00e0*/  LOP3.LUT R138, R72, 0x20, RZ, 0xfc, !PT ;  /* 0x00000020488a7812 */ /* 0x000fe400078efcff */
[----:B------:R-:W-:Y:S01]  /*00f0*/  @P0 IADD3.X R3, RZ, c[0x0][0x21c], RZ, P1, !PT ;  /* 0x00008700ff030a10 */ /* 0x000fe20000ffe4ff */
[----:B------:R-:W-:Y:S01]  /*0100*/  CS2R R14, SRZ ;  /* 0x00000000000e7805 */ /* 0x000fe2000001ff00 */
[----:B-1----:R-:W-:-:S03]  /*0110*/  LEA R0, R13, R0, 0x2 ;  /* 0x000000000d007211 */ /* 0x002fc600078e10ff */
[----:B------:R0:W5:Y:S04]  /*0120*/  @P0 LDG.E.128 R4, [R2.64] ;  /* 0x0000000402040981 */ /* 0x000168000c1e1d00 */
[----:B------:R0:W5:Y:S01]  /*0130*/  @P0 LDG.E.128 R8, [R2.64+0x10] ;  /* 0x0000100402080981 */ /* 0x000162000c1e1d00 */
[----:B------:R-:W-:Y:S01]  /*0140*/  CS2R R12, SRZ ;  /* 0x00000000000c7805 */ /* 0x000fe2000001ff00 */
[----:B------:R-:W-:Y:S01]  /*0150*/  CS2R R16, SRZ ;  /* 0x0000000000107805 */ /* 0x000fe2000001ff00 */
[----:B------:R-:W-:Y:S01]  /*0160*/  CS2R R18, SRZ ;  /* 0x0000000000127805 */ /* 0x000fe2000001ff00 */
[C---:B------:R-:W-:Y:S01]  /*0170*/  LOP3.LUT R136, R72.reuse, 0x60, RZ, 0xfc, !PT ;  /* 0x0000006048887812 */ /* 0x040fe200078efcff */
[----:B------:R-:W-:Y:S01]  /*0180*/  CS2R R28, SRZ ;  /* 0x00000000001c7805 */ /* 0x000fe2000001ff00 */
[----:B------:R-:W-:Y:S01]  /*0190*/  CS2R R30, SRZ ;  /* 0x00000000001e7805 */ /* 0x000fe2000001ff00 */
[----:B------:R-:W-:Y:S01]  /*01a0*/  CS2R R32, SRZ ;  /* 0x0000000000207805 */ /* 0x000fe2000001ff00 */
[----:B------:R-:W-:Y:S01]  /*01b0*/  CS2R R34, SRZ ;  /* 0x0000000000227805 */ /* 0x000fe2000001ff00 */
[----:B------:R-:W-:Y:S01]  /*01c0*/  LOP3.LUT R172, R72, 0xa0, RZ, 0xfc, !PT ;  /* 0x000000a048ac7812 */ /* 0x000fe200078efcff */
[----:B------:R-:W-:Y:S01]  /*01d0*/  CS2R R20, SRZ ;  /* 0x0000000000147805 */ /* 0x000fe2000001ff00 */
[----:B0-----:R-:W-:Y:S01]  /*01e0*/  @P0 LEA R2, P1, R138, c[0x0][0x218], 0x5 ;  /* 0x000086008a020a11 */ /* 0x001fe200078228ff */
[----:B------:R-:W-:Y:S01]  /*01f0*/  CS2R R22, SRZ ;  /* 0x0000000000167805 */ /* 0x000fe2000001ff00 */
[----:B------:R-:W-:Y:S01]  /*0200*/  LOP3.LUT R142, R72, 0x40, RZ, 0xfc, !PT ;  /* 0x00000040488e7812 */ /* 0x000fe200078efcff */
[----:B------:R-:W-:Y:S01]  /*0210*/  CS2R R24, SRZ ;  /* 0x0000000000187805 */ /* 0x000fe2000001ff00 */
[----:B------:R-:W-:Y:S01]  /*0220*/  @P0 LEA.HI.X R3, R138, c[0x0][0x21c], RZ, 0x5, P1 ;  /* 0x000087008a030a11 */ /* 0x000fe200008f2cff */
[----:B------:R-:W-:Y:S01]  /*0230*/  CS2R R26, SRZ ;  /* 0x00000000001a7805 */ /* 0x000fe2000001ff00 */
[----:B------:R-:W-:-:S03]  /*0240*/  @P0 LEA R38, P2, R142, c[0x0][0x218], 0x5 ;  /* 0x000086008e260a11 */ /* 0x000fc600078428ff */
[----:B------:R0:W5:Y:S01]  /*0250*/  @P0 LDG.E.128 R12, [R2.64] ;  /* 0x00000004020c0981 */ /* 0x000162000c1e1d00 */
[----:B------:R-:W-:Y:S02]  /*0260*/  LOP3.LUT R152, R72, 0x80, RZ, 0xfc, !PT ;  /* 0x0000008048987812 */ /* 0x000fe400078efcff */
[----:B------:R-:W-:Y:S01]  /*0270*/  @P0 LEA.HI.X R39, R142, c[0x0][0x21c], RZ, 0x5, P2 ;  /* 0x000087008e270a11 */ /* 0x000fe200010f2cff */
[----:B------:R0:W5:Y:S01]  /*0280*/  @P0 LDG.E.128 R16, [R2.64+0x10] ;  /* 0x0000100402100981 */ /* 0x000162000c1e1d00 */
[----:B------:R-:W-:Y:S01]  /*0290*/  @P0 LEA R54, P2, R152, c[0x0][0x218], 0x5 ;  /* 0x0000860098360a11 */ /* 0x000fe200078428ff */
[----:B------:R-:W-:Y:S01]  /*02a0*/  CS2R R36, SRZ ;  /* 0x0000000000247805 */ /* 0x000fe2000001ff00 */
[----:B------:R-:W-:Y:S01]  /*02b0*/  CS2R R40, SRZ ;  /* 0x0000000000287805 */ /* 0x000fe2000001ff00 */
[----:B------:R1:W5:Y:S01]  /*02c0*/  @P0 LDG.E.128 R20, [R38.64] ;  /* 0x0000000426140981 */ /* 0x000362000c1e1d00 */
[----:B------:R-:W-:Y:S01]  /*02d0*/  CS2R R42, SRZ ;  /* 0x00000000002a7805 */ /* 0x000fe2000001ff00 */
[----:B------:R-:W-:-:S02]  /*02e0*/  LOP3.LUT R168, R72, 0xc0, RZ, 0xfc, !PT ;  /* 0x000000c048a87812 */ /* 0x000fc400078efcff */
[----:B------:R1:W5:Y:S01]  /*02f0*/  @P0 LDG.E.128 R24, [R38.64+0x10] ;  /* 0x0000100426180981 */ /* 0x000362000c1e1d00 */
[----:B0-----:R-:W-:-:S04]  /*0300*/  @P0 LEA R2, P1, R136, c[0x0][0x218], 0x5 ;  /* 0x0000860088020a11 */ /* 0x001fc800078228ff */
[----:B------:R-:W-:-:S05]  /*0310*/  @P0 LEA.HI.X R3, R136, c[0x0][0x21c], RZ, 0x5, P1 ;  /* 0x0000870088030a11 */ /* 0x000fca00008f2cff */
[----:B------:R0:W5:Y:S04]  /*0320*/  @P0 LDG.E.128 R28, [R2.64] ;  /* 0x00000004021c0981 */ /* 0x000168000c1e1d00 */
[----:B------:R0:W5:Y:S02]  /*0330*/  @P0 LDG.E.128 R32, [R2.64+0x10] ;  /* 0x0000100402200981 */ /* 0x000164000c1e1d00 */
[----:B0-----:R-:W-:-:S04]  /*0340*/  @P0 LEA R2, P1, R172, c[0x0][0x218], 0x5 ;  /* 0x00008600ac020a11 */ /* 0x001fc800078228ff */
[----:B------:R-:W-:Y:S02]  /*0350*/  @P0 LEA.HI.X R3, R172, c[0x0][0x21c], RZ, 0x5, P1 ;  /* 0x00008700ac030a11 */ /* 0x000fe400008f2cff */
[----:B------:R-:W-:Y:S01]  /*0360*/  ISETP.NE.U32.AND P1, PT, RZ, c[0x0][0x220], PT ;  /* 0x00008800ff007a0c */ /* 0x000fe20003f25070 */
[----:B-1----:R-:W-:-:S03]  /*0370*/  CS2R R38, SRZ ;  /* 0x0000000000267805 */ /* 0x002fc6000001ff00 */
[----:B------:R-:W-:Y:S02]  /*0380*/  ISETP.NE.AND.EX P1, PT, RZ, c[0x0][0x224], PT, P1 ;  /* 0x00008900ff007a0c */ /* 0x000fe40003f25310 */
[----:B------:R-:W-:Y:S01]  /*0390*/  @P0 LEA.HI.X R55, R152, c[0x0][0x21c], RZ, 0x5, P2 ;  /* 0x0000870098370a11 */ /* 0x000fe200010f2cff */
[----:B------:R-:W-:Y:S01]  /*03a0*/  CS2R R44, SRZ ;  /* 0x00000000002c7805 */ /* 0x000fe2000001ff00 */
[----:B------:R-:W-:Y:S01]  /*03b0*/  CS2R R46, SRZ ;  /* 0x00000000002e7805 */ /* 0x000fe2000001ff00 */
[----:B------:R-:W-:Y:S01]  /*03c0*/  CS2R R48, SRZ ;  /* 0x0000000000307805 */ /* 0x000fe2000001ff00 */
[----:B------:R-:W-:Y:S01]  /*03d0*/  CS2R R50, SRZ ;  /* 0x0000000000327805 */ /* 0x000fe2000001ff00 */
[----:B------:R-:W-:Y:S01]  /*03e0*/  @P0 LEA R68, P2, R168, c[0x0][0x218], 0x5 ;  /* 0x00008600a8440a11 */ /* 0x000fe200078428ff */
[----:B------:R0:W5:Y:S01]  /*03f0*/  @P0 LDG.E.128 R36, [R54.64] ;  /* 0x0000000436240981 */ /* 0x000162000c1e1d00 */
[----:B------:R-:W-:Y:S01]  /*0400*/  CS2R R52, SRZ ;  /* 0x0000000000347805 */ /* 0x000fe2000001ff00 */
[----:B------:R-:W-:Y:S01]  /*0410*/  CS2R R56, SRZ ;  /* 0x0000000000387805 */ /* 0x000fe2000001ff00 */
[----:B------:R-:W-:Y:S01]  /*0420*/  CS2R R58, SRZ ;  /* 0x00000000003a7805 */ /* 0x000fe2000001ff00 */
[----:B------:R0:W5:Y:S01]  /*0430*/  @P0 LDG.E.128 R40, [R54.64+0x10] ;  /* 0x0000100436280981 */ /* 0x000162000c1e1d00 */
[----:B------:R-:W-:-:S02]  /*0440*/  LOP3.LUT R156, R72, 0xe0, RZ, 0xfc, !PT ;  /* 0x000000e0489c7812 */ /* 0x000fc400078efcff */
[----:B------:R-:W-:Y:S01]  /*0450*/  SHF.L.U32 R134, R72, 0x5, RZ ;  /* 0x0000000548867819 */ /* 0x000fe200000006ff */
[----:B------:R1:W5:Y:S01]  /*0460*/  @P0 LDG.E.128 R44, [R2.64] ;  /* 0x00000004022c0981 */ /* 0x000362000c1e1d00 */
[----:B------:R-:W-:-:S03]  /*0470*/  @P0 LEA.HI.X R69, R168, c[0x0][0x21c], RZ, 0x5, P2 ;  /* 0x00008700a8450a11 */ /* 0x000fc600010f2cff */
[----:B------:R1:W5:Y:S01]  /*0480*/  @P0 LDG.E.128 R48, [R2.64+0x10] ;  /* 0x0000100402300981 */ /* 0x000362000c1e1d00 */
[----:B0-----:R-:W-:Y:S01]  /*0490*/  CS2R R54, SRZ ;  /* 0x0000000000367805 */ /* 0x001fe2000001ff00 */
[----:B------:R-:W-:Y:S02]  /*04a0*/  @P0 LEA R84, P3, R156, c[0x0][0x218], 0x5 ;  /* 0x000086009c540a11 */ /* 0x000fe400078628ff */
[----:B------:R0:W5:Y:S01]  /*04b0*/  @P0 LDG.E.128 R56, [R68.64+0x10] ;  /* 0x0000100444380981 */ /* 0x000162000c1e1d00 */
[----:B------:R-:W-:Y:S01]  /*04c0*/  CS2R R60, SRZ ;  /* 0x00000000003c7805 */ /* 0x000fe2000001ff00 */
[----:B------:R-:W-:Y:S01]  /*04d0*/  CS2R R62, SRZ ;  /* 0x00000000003e7805 */ /* 0x000fe2000001ff00 */
[----:B------:R-:W-:Y:S01]  /*04e0*/  CS2R R64, SRZ ;  /* 0x0000000000407805 */ /* 0x000fe2000001ff00 */
[----:B------:R0:W5:Y:S01]  /*04f0*/  @P0 LDG.E.128 R52, [R68.64] ;  /* 0x0000000444340981 */ /* 0x000162000c1e1d00 */
[----:B-1----:R-:W-:Y:S01]  /*0500*/  @P1 IADD3 R2, P2, R134, c[0x0][0x220], RZ ;  /* 0x0000880086021a10 */ /* 0x002fe20007f5e0ff */
[----:B------:R-:W-:Y:S01]  /*0510*/  CS2R R66, SRZ ;  /* 0x0000000000427805 */ /* 0x000fe2000001ff00 */
[----:B------:R-:W-:Y:S01]  /*0520*/  CS2R R70, SRZ ;  /* 0x0000000000467805 */ /* 0x000fe2000001ff00 */
[----:B------:R-:W-:Y:S01]  /*0530*/  CS2R R74, SRZ ;  /* 0x00000000004a7805 */ /* 0x000fe2000001ff00 */
[----:B------:R-:W-:Y:S01]  /*0540*/  CS2R R72, SRZ ;  /* 0x0000000000487805 */ /* 0x000fe2000001ff00 */
[----:B------:R-:W-:-:S02]  /*0550*/  @P0 LEA.HI.X R85, R156, c[0x0][0x21c], RZ, 0x5, P3 ;  /* 0x000087009c550a11 */ /* 0x000fc400018f2cff */
[----:B------:R-:W-:Y:S01]  /*0560*/  @P1 IADD3.X R3, RZ, c[0x0][0x224], RZ, P2, !PT ;  /* 0x00008900ff031a10 */ /* 0x000fe200017fe4ff */
[----:B0-----:R-:W-:Y:S01]  /*0570*/  CS2R R68, SRZ ;  /* 0x0000000000447805 */ /* 0x001fe2000001ff00 */
[----:B------:R-:W-:Y:S01]  /*0580*/  SHF.L.U32 R133, R138, 0x5, RZ ;  /* 0x000000058a857819 */ /* 0x000fe200000006ff */
[----:B------:R0:W5:Y:S01]  /*0590*/  @P0 LDG.E.128 R60, [R84.64] ;  /* 0x00000004543c0981 */ /* 0x000162000c1e1d00 */
[----:B------:R-:W-:Y:S02]  /*05a0*/  SHF.R.U32.HI R145, RZ, 0x1b, R138 ;  /* 0x0000001bff917819 */ /* 0x000fe4000001168a */
[----:B------:R-:W-:Y:S01]  /*05b0*/  SHF.L.U32 R144, R142, 0x5, RZ ;  /* 0x000000058e907819 */ /* 0x000fe200000006ff */
[----:B------:R0:W5:Y:S04]  /*05c0*/  @P0 LDG.E.128 R64, [R84.64+0x10] ;  /* 0x0000100454400981 */ /* 0x000168000c1e1d00 */
[----:B------:R1:W5:Y:S04]  /*05d0*/  @P1 LDG.E.128 R68, [R2.64] ;  /* 0x0000000402441981 */ /* 0x000368000c1e1d00 */
[----:B------:R1:W5:Y:S01]  /*05e0*/  @P1 LDG.E.128 R72, [R2.64+0x10] ;  /* 0x0000100402481981 */ /* 0x000362000c1e1d00 */
[----:B------:R-:W-:Y:S01]  /*05f0*/  CS2R R78, SRZ ;  /* 0x00000000004e7805 */ /* 0x000fe2000001ff00 */
[----:B------:R-:W-:Y:S01]  /*0600*/  CS2R R76, SRZ ;  /* 0x00000000004c7805 */ /* 0x000fe2000001ff00 */
[----:B------:R-:W-:Y:S01]  /*0610*/  CS2R R82, SRZ ;  /* 0x0000000000527805 */ /* 0x000fe2000001ff00 */
[----:B------:R-:W-:Y:S01]  /*0620*/  CS2R R80, SRZ ;  /* 0x0000000000507805 */ /* 0x000fe2000001ff00 */
[----:B------:R-:W-:-:S02]  /*0630*/  SHF.R.U32.HI R149, RZ, 0x1b, R142 ;  /* 0x0000001bff957819 */ /* 0x000fc4000001168e */
[----:B-1----:R-:W-:Y:S02]  /*0640*/  @P1 IADD3 R2, P0, R133, c[0x0][0x220], RZ ;  /* 0x0000880085021a10 */ /* 0x002fe40007f1e0ff */
[----:B------:R-:W-:Y:S02]  /*0650*/  @P1 IADD3 R100, P2, R144, c[0x0][0x220], RZ ;  /* 0x0000880090641a10 */ /* 0x000fe40007f5e0ff */
[----:B------:R-:W-:Y:S01]  /*0660*/  @P1 IADD3.X R3, R145, c[0x0][0x224], RZ, P0, !PT ;  /* 0x0000890091031a10 */ /* 0x000fe200007fe4ff */
[----:B------:R-:W-:Y:S01]  /*0670*/  CS2R R86, SRZ ;  /* 0x0000000000567805 */ /* 0x000fe2000001ff00 */
[----:B------:R-:W-:Y:S01]  /*0680*/  SHF.L.U32 R146, R136, 0x5, RZ ;  /* 0x0000000588927819 */ /* 0x000fe200000006ff */
[----:B0-----:R-:W-:Y:S01]  /*0690*/  CS2R R84, SRZ ;  /* 0x0000000000547805 */ /* 0x001fe2000001ff00 */
[----:B------:R-:W-:Y:S01]  /*06a0*/  CS2R R90, SRZ ;  /* 0x00000000005a7805 */ /* 0x000fe2000001ff00 */
[----:B------:R-:W-:Y:S01]  /*06b0*/  CS2R R88, SRZ ;  /* 0x0000000000587805 */ /* 0x000fe2000001ff00 */
[----:B------:R-:W-:Y:S01]  /*06c0*/  SHF.L.U32 R160, R152, 0x5, RZ ;  /* 0x0000000598a07819 */ /* 0x000fe200000006ff */
[----:B------:R0:W5:Y:S01]  /*06d0*/  @P1 LDG.E.128 R76, [R2.64] ;  /* 0x00000004024c1981 */ /* 0x000162000c1e1d00 */
[----:B------:R-:W-:-:S02]  /*06e0*/  @P1 IADD3.X R101, R149, c[0x0][0x224], RZ, P2, !PT ;  /* 0x0000890095651a10 */ /* 0x000fc400017fe4ff */
[----:B------:R-:W-:Y:S01]  /*06f0*/  SHF.R.U32.HI R150, RZ, 0x1b, R136 ;  /* 0x0000001bff967819 */ /* 0x000fe20000011688 */
[----:B------:R0:W5:Y:S01]  /*0700*/  @P1 LDG.E.128 R80, [R2.64+0x10] ;  /* 0x0000100402501981 */ /* 0x000162000c1e1d00 */
[----:B------:R-:W-:Y:S02]  /*0710*/  SHF.R.U32.HI R151, RZ, 0x1b, R152 ;  /* 0x0000001bff977819 */ /* 0x000fe40000011698 */
[----:B------:R-:W-:Y:S01]  /*0720*/  @P1 IADD3 R116, P2, R160, c[0x0][0x220], RZ ;  /* 0x00008800a0741a10 */ /* 0x000fe20007f5e0ff */
[----:B------:R1:W5:Y:S01]  /*0730*/  @P1 LDG.E.128 R84, [R100.64] ;  /* 0x0000000464541981 */ /* 0x000362000c1e1d00 */
[----:B------:R-:W-:Y:S01]  /*0740*/  CS2R R94, SRZ ;  /* 0x00000000005e7805 */ /* 0x000fe2000001ff00 */
[----:B------:R-:W-:Y:S01]  /*0750*/  CS2R R92, SRZ ;  /* 0x00000000005c7805 */ /* 0x000fe2000001ff00 */
[----:B------:R-:W-:Y:S01]  /*0760*/  CS2R R98, SRZ ;  /* 0x0000000000627805 */ /* 0x000fe2000001ff00 */
[----:B------:R1:W5:Y:S01]  /*0770*/  @P1 LDG.E.128 R88, [R100.64+0x10] ;  /* 0x0000100464581981 */ /* 0x000362000c1e1d00 */
[----:B0-----:R-:W-:Y:S01]  /*0780*/  @P1 IADD3 R2, P0, R146, c[0x0][0x220], RZ ;  /* 0x0000880092021a10 */ /* 0x001fe20007f1e0ff */
[----:B------:R-:W-:Y:S01]  /*0790*/  CS2R R96, SRZ ;  /* 0x0000000000607805 */ /* 0x000fe2000001ff00 */
[----:B------:R-:W-:Y:S01]  /*07a0*/  CS2R R102, SRZ ;  /* 0x0000000000667805 */ /* 0x000fe2000001ff00 */
[----:B------:R-:W-:Y:S01]  /*07b0*/  CS2R R106, SRZ ;  /* 0x00000000006a7805 */ /* 0x000fe2000001ff00 */
[----:B------:R-:W-:Y:S01]  /*07c0*/  @P1 IADD3.X R3, R150, c[0x0][0x224], RZ, P0, !PT ;  /* 0x0000890096031a10 */ /* 0x000fe200007fe4ff */
[----:B------:R-:W-:Y:S01]  /*07d0*/  CS2R R104, SRZ ;  /* 0x0000000000687805 */ /* 0x000fe2000001ff00 */
[----:B------:R-:W-:Y:S01]  /*07e0*/  SHF.L.U32 R147, R168, 0x5, RZ ;  /* 0x00000005a8937819 */ /* 0x000fe200000006ff */
[----:B-1----:R-:W-:Y:S01]  /*07f0*/  CS2R R100, SRZ ;  /* 0x0000000000647805 */ /* 0x002fe2000001ff00 */
[----:B------:R-:W-:Y:S01]  /*0800*/  @P1 IADD3.X R117, R151, c[0x0][0x224], RZ, P2, !PT ;  /* 0x0000890097751a10 */ /* 0x000fe200017fe4ff */
[----:B------:R0:W5:Y:S01]  /*0810*/  @P1 LDG.E.128 R92, [R2.64] ;  /* 0x00000004025c1981 */ /* 0x000162000c1e1d00 */
[----:B------:R-:W-:-:S02]  /*0820*/  SHF.L.U32 R170, R172, 0x5, RZ ;  /* 0x00000005acaa7819 */ /* 0x000fc400000006ff */
[----:B------:R-:W-:Y:S01]  /*0830*/  SHF.R.U32.HI R155, RZ, 0x1b, R168 ;  /* 0x0000001bff9b7819 */ /* 0x000fe200000116a8 */
[----:B------:R0:W5:Y:S01]  /*0840*/  @P1 LDG.E.128 R96, [R2.64+0x10] ;  /* 0x0000100402601981 */ /* 0x000162000c1e1d00 */
[----:B------:R-:W-:Y:S01]  /*0850*/  @P1 IADD3 R128, P2, R147, c[0x0][0x220], RZ ;  /* 0x0000880093801a10 */ /* 0x000fe20007f5e0ff */
[----:B------:R-:W-:Y:S01]  /*0860*/  CS2R R118, SRZ ;  /* 0x0000000000767805 */ /* 0x000fe2000001ff00 */
[----:B------:R-:W-:Y:S01]  /*0870*/  SHF.R.U32.HI R154, RZ, 0x1b, R172 ;  /* 0x0000001bff9a7819 */ /* 0x000fe200000116ac */
[----:B------:R1:W5:Y:S01]  /*0880*/  @P1 LDG.E.128 R100, [R116.64] ;  /* 0x0000000474641981 */ /* 0x000362000c1e1d00 */
[----:B------:R-:W-:Y:S01]  /*0890*/  CS2R R122, SRZ ;  /* 0x00000000007a7805 */ /* 0x000fe2000001ff00 */
[----:B------:R-:W-:Y:S01]  /*08a0*/  CS2R R120, SRZ ;  /* 0x0000000000787805 */ /* 0x000fe2000001ff00 */
[----:B------:R-:W-:Y:S01]  /*08b0*/  SHF.L.U32 R164, R156, 0x5, RZ ;  /* 0x000000059ca47819 */ /* 0x000fe200000006ff */
[----:B------:R1:W5:Y:S01]  /*08c0*/  @P1 LDG.E.128 R104, [R116.64+0x10] ;  /* 0x0000100474681981 */ /* 0x000362000c1e1d00 */
[----:B0-----:R-:W-:-:S02]  /*08d0*/  @P1 IADD3 R2, P0, R170, c[0x0][0x220], RZ ;  /* 0x00008800aa021a10 */ /* 0x001fc40007f1e0ff */
[----:B------:R-:W-:Y:S01]  /*08e0*/  @P1 IADD3.X R129, R155, c[0x0][0x224], RZ, P2, !PT ;  /* 0x000089009b811a10 */ /* 0x000fe200017fe4ff */
[----:B------:R-:W-:Y:S01]  /*08f0*/  CS2R R110, SRZ ;  /* 0x00000000006e7805 */ /* 0x000fe2000001ff00 */
[----:B------:R-:W-:Y:S01]  /*0900*/  @P1 IADD3.X R3, R154, c[0x0][0x224], RZ, P0, !PT ;  /* 0x000089009a031a10 */ /* 0x000fe200007fe4ff */
[----:B-1----:R-:W-:Y:S01]  /*0910*/  CS2R R116, SRZ ;  /* 0x0000000000747805 */ /* 0x002fe2000001ff00 */
[----:B------:R-:W-:Y:S01]  /*0920*/  CS2R R108, SRZ ;  /* 0x00000000006c7805 */ /* 0x000fe2000001ff00 */
[----:B------:R-:W-:Y:S01]  /*0930*/  CS2R R114, SRZ ;  /* 0x0000000000727805 */ /* 0x000fe2000001ff00 */
[----:B------:R-:W-:Y:S01]  /*0940*/  CS2R R112, SRZ ;  /* 0x0000000000707805 */ /* 0x000fe2000001ff00 */
[----:B------:R-:W-:Y:S01]  /*0950*/  SHF.R.U32.HI R148, RZ, 0x1b, R156 ;  /* 0x0000001bff947819 */ /* 0x000fe2000001169c */
[----:B------:R0:W5:Y:S01]  /*0960*/  @P1 LDG.E.128 R120, [R128.64+0x10] ;  /* 0x0000100480781981 */ /* 0x000162000c1e1d00 */
[----:B------:R-:W-:Y:S01]  /*0970*/  @P1 IADD3 R140, P0, R164, c[0x0][0x220], RZ ;  /* 0x00008800a48c1a10 */ /* 0x000fe20007f1e0ff */
[----:B------:R-:W-:Y:S01]  /*0980*/  CS2R R126, SRZ ;  /* 0x00000000007e7805 */ /* 0x000fe2000001ff00 */
[----:B------:R-:W-:Y:S01]  /*0990*/  CS2R R124, SRZ ;  /* 0x00000000007c7805 */ /* 0x000fe2000001ff00 */
[----:B------:R0:W5:Y:S01]  /*09a0*/  @P1 LDG.E.128 R116, [R128.64] ;  /* 0x0000000480741981 */ /* 0x000162000c1e1d00 */
[----:B------:R-:W-:Y:S01]  /*09b0*/  CS2R R130, SRZ ;  /* 0x0000000000827805 */ /* 0x000fe2000001ff00 */
[----:B------:R-:W-:-:S02]  /*09c0*/  @P1 IADD3.X R141, R148, c[0x0][0x224], RZ, P0, !PT ;  /* 0x00008900948d1a10 */ /* 0x000fc400007fe4ff */
[----:B------:R-:W-:Y:S01]  /*09d0*/  ISETP.GE.AND P0, PT, R0, c[0x0][0x164], PT ;  /* 0x0000590000007a0c */ /* 0x000fe20003f06270 */
[----:B------:R1:W5:Y:S01]  /*09e0*/  @P1 LDG.E.128 R108, [R2.64] ;  /* 0x00000004026c1981 */ /* 0x000362000c1e1d00 */
[----:B------:R-:W-:-:S03]  /*09f0*/  HFMA2.MMA R157, -RZ, RZ, 0, 1.9073486328125e-06 ;  /* 0x00000020ff9d7435 */ /* 0x000fc600000001ff */
[----:B------:R1:W5:Y:S01]  /*0a00*/  @P1 LDG.E.128 R112, [R2.64+0x10] ;  /* 0x0000100402701981 */ /* 0x000362000c1e1d00 */
[----:B0-----:R-:W-:Y:S01]  /*0a10*/  CS2R R128, SRZ ;  /* 0x0000000000807805 */ /* 0x001fe2000001ff00 */
[----:B------:R-:W-:Y:S02]  /*0a20*/  IADD3 R134, P4, R134, c[0x0][0x1b8], RZ ;  /* 0x00006e0086867a10 */ /* 0x000fe40007f9e0ff */
[----:B------:R0:W5:Y:S01]  /*0a30*/  @P1 LDG.E.128 R124, [R140.64] ;  /* 0x000000048c7c1981 */ /* 0x000162000c1e1d00 */
[----:B------:R-:W-:-:S03]  /*0a40*/  IADD3 R144, P2, R144, c[0x0][0x1b8], RZ ;  /* 0x00006e0090907a10 */ /* 0x000fc60007f5e0ff */
[----:B------:R0:W5:Y:S01]  /*0a50*/  @P1 LDG.E.128 R128, [R140.64+0x10] ;  /* 0x000010048c801981 */ /* 0x000162000c1e1d00 */
[----:B-1----:R-:W-:-:S04]  /*0a60*/  SHF.L.U32 R2, R132, 0x5, RZ ;  /* 0x0000000584027819 */ /* 0x002fc800000006ff */
[----:B------:R-:W-:Y:S02]  /*0a70*/  LOP3.LUT R2, R2, 0x3e0, RZ, 0xc0, !PT ;  /* 0x000003e002027812 */ /* 0x000fe400078ec0ff */
[----:B0-----:R-:W-:Y:S02]  /*0a80*/  IADD3 R140, P5, R133, c[0x0][0x1b8], RZ ;  /* 0x00006e00858c7a10 */ /* 0x001fe40007fbe0ff */
[----:B------:R-:W-:Y:S02]  /*0a90*/  IADD3 R132, P1, R2, c[0x0][0x1b0], RZ ;  /* 0x00006c0002847a10 */ /* 0x000fe40007f3e0ff */
[----:B------:R-:W-:Y:S02]  /*0aa0*/  IADD3.X R141, R145, c[0x0][0x1bc], RZ, P5, !PT ;  /* 0x00006f00918d7a10 */ /* 0x000fe40002ffe4ff */
[----:B------:R-:W-:Y:S02]  /*0ab0*/  IADD3.X R135, RZ, c[0x0][0x1bc], RZ, P4, !PT ;  /* 0x00006f00ff877a10 */ /* 0x000fe400027fe4ff */
[----:B------:R-:W-:-:S02]  /*0ac0*/  IADD3.X R145, R149, c[0x0][0x1bc], RZ, P2, !PT ;  /* 0x00006f0095917a10 */ /* 0x000fc400017fe4ff */
[----:B------:R-:W-:Y:S02]  /*0ad0*/  IADD3 R146, P3, R146, c[0x0][0x1b8], RZ ;  /* 0x00006e0092927a10 */ /* 0x000fe40007f7e0ff */
[----:B------:R-:W-:Y:S02]  /*0ae0*/  IADD3 R160, P4, R160, c[0x0][0x1b8], RZ ;  /* 0x00006e00a0a07a10 */ /* 0x000fe40007f9e0ff */
[----:B------:R-:W-:Y:S02]  /*0af0*/  IADD3 R170, P5, R170, c[0x0][0x1b8], RZ ;  /* 0x00006e00aaaa7a10 */ /* 0x000fe40007fbe0ff */
[----:B------:R-:W-:Y:S02]  /*0b00*/  IADD3 R2, P2, R147, c[0x0][0x1b8], RZ ;  /* 0x00006e0093027a10 */ /* 0x000fe40007f5e0ff */
[----:B------:R-:W-:Y:S01]  /*0b10*/  IADD3 R164, P6, R164, c[0x0][0x1b8], RZ ;  /* 0x00006e00a4a47a10 */ /* 0x000fe20007fde0ff */
[----:B------:R-:W-:Y:S01]  /*0b20*/  IMAD.WIDE.U32 R138, R138, R157, c[0x0][0x1b0] ;  /* 0x00006c008a8a7625 */ /* 0x000fe200078e009d */
[----:B------:R-:W-:-:S02]  /*0b30*/  IADD3.X R133, RZ, c[0x0][0x1b4], RZ, P1, !PT ;  /* 0x00006d00ff857a10 */ /* 0x000fc40000ffe4ff */
[----:B------:R-:W-:Y:S01]  /*0b40*/  IADD3.X R147, R150, c[0x0][0x1bc], RZ, P3, !PT ;  /* 0x00006f0096937a10 */ /* 0x000fe20001ffe4ff */
[-C--:B------:R-:W-:Y:S01]  /*0b50*/  IMAD.WIDE.U32 R142, R142, R157.reuse, c[0x0][0x1b0] ;  /* 0x00006c008e8e7625 */ /* 0x080fe200078e009d */
[----:B------:R-:W-:Y:S02]  /*0b60*/  IADD3.X R161, R151, c[0x0][0x1bc], RZ, P4, !PT ;  /* 0x00006f0097a17a10 */ /* 0x000fe400027fe4ff */
[----:B------:R-:W-:Y:S01]  /*0b70*/  IADD3.X R171, R154, c[0x0][0x1bc], RZ, P5, !PT ;  /* 0x00006f009aab7a10 */ /* 0x000fe20002ffe4ff */
[-C--:B------:R-:W-:Y:S01]  /*0b80*/  IMAD.WIDE.U32 R136, R136, R157.reuse, c[0x0][0x1b0] ;  /* 0x00006c0088887625 */ /* 0x080fe200078e009d */
[----:B------:R-:W-:Y:S02]  /*0b90*/  IADD3.X R3, R155, c[0x0][0x1bc], RZ, P2, !PT ;  /* 0x00006f009b037a10 */ /* 0x000fe400017fe4ff */
[----:B------:R-:W-:Y:S01]  /*0ba0*/  IADD3.X R165, R148, c[0x0][0x1bc], RZ, P6, !PT ;  /* 0x00006f0094a57a10 */ /* 0x000fe200037fe4ff */
        /* <DEDUP_REMOVED lines=17> */
[----:B------:R0:W4:Y:S04]  /*0cc0*/  LDG.E.128 R216, [R144.64+0x10] ;  /* 0x0000100490d87981 */ /* 0x000128000c1e1d00 */
[----:B------:R1:W4:Y:S04]  /*0cd0*/  LDG.E.128 R212, [R136.64] ;  /* 0x0000000488d47981 */ /* 0x000328000c1e1d00 */
[----:B------:R0:W4:Y:S04]  /*0ce0*/  LDG.E.128 R188, [R160.64] ;  /* 0x00000004a0bc7981 */ /* 0x000128000c1e1d00 */
[----:B------:R1:W4:Y:S04]  /*0cf0*/  LDG.E.128 R208, [R136.64+0x10] ;  /* 0x0000100488d07981 */ /* 0x000328000c1e1d00 */
[----:B------:R0:W4:Y:S04]  /*0d00*/  LDG.E.128 R204, [R146.64] ;  /* 0x0000000492cc7981 */ /* 0x000128000c1e1d00 */
[----:B------:R0:W4:Y:S04]  /*0d10*/  LDG.E.128 R192, [R152.64+0x10] ;  /* 0x0000100498c07981 */ /* 0x000128000c1e1d00 */
[----:B------:R1:W4:Y:S04]  /*0d20*/  LDG.E.128 R200, [R146.64+0x10] ;  /* 0x0000100492c87981 */ /* 0x000328000c1e1d00 */
[----:B------:R1:W4:Y:S04]  /*0d30*/  LDG.E.128 R196, [R152.64] ;  /* 0x0000000498c47981 */ /* 0x000328000c1e1d00 */
[----:B0-----:R0:W5:Y:S04]  /*0d40*/  LDG.E.128 R160, [R164.64] ;  /* 0x00000004a4a07981 */ /* 0x001168000c1e1d00 */
[----:B------:R0:W5:Y:S04]  /*0d50*/  LDG.E.128 R132, [R170.64+0x10] ;  /* 0x00001004aa847981 */ /* 0x000168000c1e1d00 */
[----:B-1----:R1:W5:Y:S04]  /*0d60*/  LDG.E.128 R152, [R156.64] ;  /* 0x000000049c987981 */ /* 0x002368000c1e1d00 */
[----:B------:R0:W5:Y:S04]  /*0d70*/  LDG.E.128 R136, [R168.64] ;  /* 0x00000004a8887981 */ /* 0x000168000c1e1d00 */
[----:B------:R0:W5:Y:S04]  /*0d80*/  LDG.E.128 R140, [R168.64+0x10] ;  /* 0x00001004a88c7981 */ /* 0x000168000c1e1d00 */
[----:B------:R2:W5:Y:S04]  /*0d90*/  LDG.E.128 R144, [R2.64] ;  /* 0x0000000402907981 */ /* 0x000568000c1e1d00 */
[----:B-1----:R-:W5:Y:S04]  /*0da0*/  LDG.E.128 R156, [R156.64+0x10] ;  /* 0x000010049c9c7981 */ /* 0x002f68000c1e1d00 */
[----:B0-----:R-:W5:Y:S04]  /*0db0*/  LDG.E.128 R164, [R164.64+0x10] ;  /* 0x00001004a4a47981 */ /* 0x001f68000c1e1d00 */
[----:B--2---:R-:W-:Y:S04]  /*0dc0*/  STL.64 [R1+0x168], R180 ;  /* 0x000168b401007387 */ /* 0x004fe80000100a00 */
[----:B------:R0:W-:Y:S04]  /*0dd0*/  STL.64 [R1+0x170], R182 ;  /* 0x000170b601007387 */ /* 0x0001e80000100a00 */
[----:B---3--:R-:W-:Y:S04]  /*0de0*/  STL.64 [R1+0x158], R176 ;  /* 0x000158b001007387 */ /* 0x008fe80000100a00 */
[----:B------:R1:W-:Y:S04]  /*0df0*/  STL.64 [R1+0x160], R178 ;  /* 0x000160b201007387 */ /* 0x0003e80000100a00 */
[----:B0-----:R0:W2:Y:S04]  /*0e00*/  LDG.E.128 R180, [R172.64] ;  /* 0x00000004acb47981 */ /* 0x0010a8000c1e1d00 */
[----:B-1----:R0:W3:Y:S04]  /*0e10*/  LDG.E.128 R176, [R172.64+0x10] ;  /* 0x00001004acb07981 */ /* 0x0020e8000c1e1d00 */
[----:B0-----:R-:W2:Y:S04]  /*0e20*/  LDG.E.128 R172, [R170.64] ;  /* 0x00000004aaac7981 */ /* 0x001ea8000c1e1d00 */
[----:B----4-:R-:W-:Y:S04]  /*0e30*/  STL.64 [R1+0x148], R148 ;  /* 0x0001489401007387 */ /* 0x010fe80000100a00 */
[----:B------:R0:W-:Y:S04]  /*0e40*/  STL.64 [R1+0x150], R150 ;  /* 0x0001509601007387 */ /* 0x0001e80000100a00 */
[----:B0-----:R0:W5:Y:S04]  /*0e50*/  LDG.E.128 R148, [R2.64+0x10] ;  /* 0x0000100402947981 */ /* 0x001168000c1e1d00 */
[----:B------:R0:W-:Y:S04]  /*0e60*/  STL [R1], R0 ;  /* 0x0000000001007387 */ /* 0x0001e80000100800 */
[----:B------:R0:W-:Y:S04]  /*0e70*/  STL.64 [R1+0x138], R248 ;  /* 0x000138f801007387 */ /* 0x0001e80000100a00 */
[----:B------:R0:W-:Y:S04]  /*0e80*/  STL.64 [R1+0x140], R250 ;  /* 0x000140fa01007387 */ /* 0x0001e80000100a00 */
[----:B------:R0:W-:Y:S04]  /*0e90*/  STL.64 [R1+0x128], R244 ;  /* 0x000128f401007387 */ /* 0x0001e80000100a00 */
[----:B------:R0:W-:Y:S01]  /*0ea0*/  STL.64 [R1+0x130], R246 ;  /* 0x000130f601007387 */ /* 0x0001e20000100a00 */
[----:B------:R-:W-:-:S03]  /*0eb0*/  ULDC.U8 UR6, c[0x0][0x1f0] ;  /* 0x00007c0000067ab9 */ /* 0x000fc60000000000 */
[----:B--2---:R0:W-:Y:S04]  /*0ec0*/  STL.64 [R1+0x8], R172 ;  /* 0x000008ac01007387 */ /* 0x0041e80000100a00 */
[----:B------:R0:W-:Y:S04]  /*0ed0*/  STL.64 [R1+0x118], R240 ;  /* 0x000118f001007387 */ /* 0x0001e80000100a00 */
[----:B------:R0:W-:Y:S04]  /*0ee0*/  STL.64 [R1+0x120], R242 ;  /* 0x000120f201007387 */ /* 0x0001e80000100a00 */
[----:B------:R0:W-:Y:S04]  /*0ef0*/  STL.64 [R1+0x10], R174 ;  /* 0x000010ae01007387 */ /* 0x0001e80000100a00 */
[----:B------:R0:W-:Y:S04]  /*0f00*/  STL.64 [R1+0x108], R236 ;  /* 0x000108ec01007387 */ /* 0x0001e80000100a00 */
[----:B------:R0:W-:Y:S04]  /*0f10*/  STL.64 [R1+0x110], R238 ;  /* 0x000110ee01007387 */ /* 0x0001e80000100a00 */
[----:B---3--:R0:W-:Y:S04]  /*0f20*/  STL.64 [R1+0x18], R176 ;  /* 0x000018b001007387 */ /* 0x0081e80000100a00 */
        /* <DEDUP_REMOVED lines=28> */
[----:B------:R0:W-:Y:S02]  /*10f0*/  STL.64 [R1+0x70], R198 ;  /* 0x000070c601007387 */ /* 0x0001e40000100a00 */
.L_x_21408:
[----:B0-----:R-:W2:Y:S01]  /*1100*/  LDL R0, [R1] ;  /* 0x0000000001007983 */ /* 0x001ea20000100800 */
[----:B------:R-:W-:-:S02]  /*1110*/  ISETP.NE.U32.AND P0, PT, RZ, c[0x0][0x178], PT ;  /* 0x00005e00ff007a0c */ /* 0x000fc40003f05070 */
[----:B------:R-:W-:Y:S01]  /*1120*/  ISETP.NE.U32.AND P2, PT, RZ, c[0x0][0x180], PT ;  /* 0x00006000ff007a0c */ /* 0x000fe20003f45070 */
[----:B------:R-:W0:Y:S01]  /*1130*/  S2R R244, SR_TID.X ;  /* 0x0000000000f47919 */ /* 0x000e220000002100 */
[----:B------:R-:W-:Y:S02]  /*1140*/  ISETP.NE.AND.EX P0, PT, RZ, c[0x0][0x17c], PT, P0 ;  /* 0x00005f00ff007a0c */ /* 0x000fe40003f05300 */
[----:B------:R-:W-:Y:S02]  /*1150*/  ISETP.NE.AND.EX P2, PT, RZ, c[0x0][0x184], PT, P2 ;  /* 0x00006100ff007a0c */ /* 0x000fe40003f45320 */
[----:B0-----:R-:W-:Y:S02]  /*1160*/  LOP3.LUT R244, R244, 0x1f, RZ, 0xc0, !PT ;  /* 0x0000001ff4f47812 */ /* 0x001fe400078ec0ff */
[----:B------:R-:W-:Y:S01]  /*1170*/  MOV R186, 0x10 ;  /* 0x0000001000ba7802 */ /* 0x000fe20000000f00 */
[----:B--2---:R-:W-:-:S05]  /*1180*/  IMAD R0, R0, c[0x0][0x168], RZ ;  /* 0x00005a0000007a24 */ /* 0x004fca00078e02ff */
[----:B------:R-:W-:-:S04]  /*1190*/  SHF.R.S32.HI R2, RZ, 0x1f, R0 ;  /* 0x0000001fff027819 */ /* 0x000fc80000011400 */
[----:B------:R-:W-:-:S04]  /*11a0*/  LEA.HI R2, R2, R0, RZ, 0x3 ;  /* 0x0000000002027211 */ /* 0x000fc800078f18ff */
[----:B------:R-:W-:-:S04]  /*11b0*/  LEA.HI.SX32 R2, R2, R244, 0x1d ;  /* 0x000000f402027211 */ /* 0x000fc800078feaff */
[----:B------:R-:W-:-:S04]  /*11c0*/  @P0 LEA R180, P1, R2, c[0x0][0x178], 0x4 ;  /* 0x00005e0002b40a11 */ /* 0x000fc800078220ff */
[----:B------:R-:W-:-:S05]  /*11d0*/  @P0 LEA.HI.X R181, R2, c[0x0][0x17c], RZ, 0x4, P1 ;  /* 0x00005f0002b50a11 */ /* 0x000fca00008f24ff */
[----:B-----5:R0:W5:Y:S02]  /*11e0*/  @P0 LDG.E.128 R168, [R180.64] ;  /* 0x00000004b4a80981 */ /* 0x020164000c1e1d00 */
[----:B0-----:R-:W-:-:S04]  /*11f0*/  @P2 LEA R180, P1, R2, c[0x0][0x180], 0x5 ;  /* 0x0000600002b42a11 */ /* 0x001fc800078228ff */
[----:B------:R-:W-:-:S05]  /*1200*/  @P2 LEA.HI.X R181, R2, c[0x0][0x184], RZ, 0x5, P1 ;  /* 0x0000610002b52a11 */ /* 0x000fca00008f2cff */
[----:B------:R0:W5:Y:S04]  /*1210*/  @P2 LDG.E.128 R172, [R180.64] ;  /* 0x00000004b4ac2981 */ /* 0x000168000c1e1d00 */
[----:B------:R0:W5:Y:S02]  /*1220*/  @P2 LDG.E.128 R176, [R180.64+0x10] ;  /* 0x00001004b4b02981 */ /* 0x000164000c1e1d00 */
[----:B0-----:R-:W-:-:S05]  /*1230*/  IMAD.WIDE.U32 R180, R2, R186, c[0x0][0x170] ;  /* 0x00005c0002b47625 */ /* 0x001fca00078e00ba */
        /* <DEDUP_REMOVED lines=8> */
.L_x_21277:
[----:B-----5:R-:W-:-:S05]  /*12c0*/  PRMT R0, RZ, 0x5410, R168 ;  /* 0x00005410ff007816 */ /* 0x020fca00000000a8 */
[----:B------:R-:W-:-:S04]  /*12d0*/  FADD.FTZ R240, R240, R0 ;  /* 0x00000000f0f07221 */ /* 0x000fc80000010000 */
[----:B------:R-:W-:Y:S02]  /*12e0*/  @P2 FADD.FTZ R240, R172, R240 ;  /* 0x000000f0acf02221 */ /* 0x000fe40000010000 */
.L_x_21278:
[----:B------:R-:W-:Y:S01]  /*12f0*/  PRMT R241, RZ, 0x7610, R236 ;  /* 0x00007610fff17816 */ /* 0x000fe200000000ec */
[----:B------:R-:W-:Y:S05]  /*1300*/  @P1 BRA `(.L_x_21279) ;  /* 0x0000003000001947 */ /* 0x000fea0003800000 */
[----:B------:R-:W-:Y:S05]  /*1310*/  @!P2 BRA `(.L_x_21280) ;  /* 0x000000500000a947 */ /* 0x000fea0003800000 */
[----:B-----5:R-:W-:Y:S01]  /*1320*/  FADD.FTZ R241, R173, R241 ;  /* 0x000000f1adf17221 */ /* 0x020fe20000010000 */
[----:B------:R-:W-:Y:S05]  /*1330*/  BRA `(.L_x_21280) ;  /* 0x0000003000007947 */ /* 0x000fea0003800000 */
.L_x_21279:
[----:B-----5:R-:W-:-:S05]  /*1340*/  PRMT R0, RZ, 0x7610, R168 ;  /* 0x00007610ff007816 */ /* 0x020fca00000000a8 */
[----:B------:R-:W-:-:S04]  /*1350*/  FADD.FTZ R241, R241, R0 ;  /* 0x00000000f1f17221 */ /* 0x000fc80000010000 */
[----:B------:R-:W-:Y:S02]  /*1360*/  @P2 FADD.FTZ R241, R173, R241 ;  /* 0x000000f1adf12221 */ /* 0x000fe40000010000 */
.L_x_21280:
[----:B------:R-:W-:Y:S01]  /*1370*/  PRMT R242, RZ, 0x5410, R237 ;  /* 0x00005410fff27816 */ /* 0x000fe200000000ed */
[----:B------:R-:W-:Y:S05]  /*1380*/  @P1 BRA `(.L_x_21281) ;  /* 0x0000003000001947 */ /* 0x000fea0003800000 */
[----:B------:R-:W-:Y:S05]  /*1390*/  @!P2 BRA `(.L_x_21282) ;  /* 0x000000500000a947 */ /* 0x000fea0003800000 */
[----:B-----5:R-:W-:Y:S01]  /*13a0*/  FADD.FTZ R242, R174, R242 ;  /* 0x000000f2aef27221 */ /* 0x020fe20000010000 */
[----:B------:R-:W-:Y:S05]  /*13b0*/  BRA `(.L_x_21282) ;  /* 0x0000003000007947 */ /* 0x000fea0003800000 */
.L_x_21281:
[----:B-----5:R-:W-:-:S05]  /*13c0*/  PRMT R0, RZ, 0x5410, R169 ;  /* 0x00005410ff007816 */ /* 0x020fca00000000a9 */
[----:B------:R-:W-:-:S04]  /*13d0*/  FADD.FTZ R242, R242, R0 ;  /* 0x00000000f2f27221 */ /* 0x000fc80000010000 */
[----:B------:R-:W-:Y:S02]  /*13e0*/  @P2 FADD.FTZ R242, R174, R242 ;  /* 0x000000f2aef22221 */ /* 0x000fe40000010000 */
.L_x_21282:
[----:B------:R-:W-:Y:S01]  /*13f0*/  PRMT R243, RZ, 0x7610, R237 ;  /* 0x00007610fff37816 */ /* 0x000fe200000000ed */
[----:B------:R-:W-:Y:S05]  /*1400*/  @P1 BRA `(.L_x_21283) ;  /* 0x0000003000001947 */ /* 0x000fea0003800000 */
[----:B------:R-:W-:Y:S05]  /*1410*/  @!P2 BRA `(.L_x_21284) ;  /* 0x000000500000a947 */ /* 0x000fea0003800000 */
[----:B-----5:R-:W-:Y:S01]  /*1420*/  FADD.FTZ R243, R175, R243 ;  /* 0x000000f3aff37221 */ /* 0x020fe20000010000 */
[----:B------:R-:W-:Y:S05]  /*1430*/  BRA `(.L_x_21284) ;  /* 0x0000003000007947 */ /* 0x000fea0003800000 */
.L_x_21283:
[----:B-----5:R-:W-:-:S05]  /*1440*/  PRMT R0, RZ, 0x7610, R169 ;  /* 0x00007610ff007816 */ /* 0x020fca00000000a9 */
[----:B------:R-:W-:-:S04]  /*1450*/  FADD.FTZ R243, R243, R0 ;  /* 0x00000000f3f37221 */ /* 0x000fc80000010000 */
[----:B------:R-:W-:Y:S02]  /*1460*/  @P2 FADD.FTZ R243, R175, R243 ;  /* 0x000000f3aff32221 */ /* 0x000fe40000010000 */
.L_x_21284:
[----:B------:R-:W-:Y:S01]  /*1470*/  PRMT R236, RZ, 0x5410, R238 ;  /* 0x00005410ffec7816 */ /* 0x000fe200000000ee */
[----:B------:R-:W-:Y:S05]  /*1480*/  @P1 BRA `(.L_x_21285) ;  /* 0x0000003000001947 */ /* 0x000fea0003800000 */
[----:B------:R-:W-:Y:S05]  /*1490*/  @!P2 BRA `(.L_x_21286) ;  /* 0x000000500000a947 */ /* 0x000fea0003800000 */
[----:B-----5:R-:W-:Y:S01]  /*14a0*/  FADD.FTZ R236, R176, R236 ;  /* 0x000000ecb0ec7221 */ /* 0x020fe20000010000 */
[----:B------:R-:W-:Y:S05]  /*14b0*/  BRA `(.L_x_21286) ;  /* 0x0000003000007947 */ /* 0x000fea0003800000 */
.L_x_21285:
[----:B-----5:R-:W-:-:S05]  /*14c0*/  PRMT R0, RZ, 0x5410, R170 ;  /* 0x00005410ff007816 */ /* 0x020fca00000000aa */
[----:B------:R-:W-:-:S04]  /*14d0*/  FADD.FTZ R236, R236, R0 ;  /* 0x00000000ecec7221 */ /* 0x000fc80000010000 */
[----:B------:R-:W-:Y:S02]  /*14e0*/  @P2 FADD.FTZ R236, R176, R236 ;  /* 0x000000ecb0ec2221 */ /* 0x000fe40000010000 */
.L_x_21286:
[----:B------:R-:W-:Y:S01]  /*14f0*/  PRMT R237, RZ, 0x7610, R238 ;  /* 0x00007610ffed7816 */ /* 0x000fe200000000ee */
[----:B------:R-:W-:Y:S05]  /*1500*/  @P1 BRA `(.L_x_21287) ;  /* 0x0000003000001947 */ /* 0x000fea0003800000 */
[----:B------:R-:W-:Y:S05]  /*1510*/  @!P2 BRA `(.L_x_21288) ;  /* 0x000000500000a947 */ /* 0x000fea0003800000 */
[----:B-----5:R-:W-:Y:S01]  /*1520*/  FADD.FTZ R237, R177, R237 ;  /* 0x000000edb1ed7221 */ /* 0x020fe20000010000 */
[----:B------:R-:W-:Y:S05]  /*1530*/  BRA `(.L_x_21288) ;  /* 0x0000003000007947 */ /* 0x000fea0003800000 */
.L_x_21287:
[----:B-----5:R-:W-:-:S05]  /*1540*/  PRMT R0, RZ, 0x7610, R170 ;  /* 0x00007610ff007816 */ /* 0x020fca00000000aa */
[----:B------:R-:W-:-:S04]  /*1550*/  FADD.FTZ R237, R237, R0 ;  /* 0x00000000eded7221 */ /* 0x000fc80000010000 */
[----:B------:R-:W-:Y:S02]  /*1560*/  @P2 FADD.FTZ R237, R177, R237 ;  /* 0x000000edb1ed2221 */ /* 0x000fe40000010000 */
.L_x_21288:
[----:B------:R-:W-:Y:S01]  /*1570*/  PRMT R238, RZ, 0x5410, R239 ;  /* 0x00005410ffee7816 */ /* 0x000fe200000000ef */
[----:B------:R-:W-:Y:S05]  /*1580*/  @P1 BRA `(.L_x_21289) ;  /* 0x0000003000001947 */ /* 0x000fea0003800000 */
[----:B------:R-:W-:Y:S05]  /*1590*/  @!P2 BRA `(.L_x_21290) ;  /* 0x000000500000a947 */ /* 0x000fea0003800000 */
[----:B-----5:R-:W-:Y:S01]  /*15a0*/  FADD.FTZ R238, R178, R238 ;  /* 0x000000eeb2ee7221 */ /* 0x020fe20000010000 */
[----:B------:R-:W-:Y:S05]  /*15b0*/  BRA `(.L_x_21290) ;  /* 0x0000003000007947 */ /* 0x000fea0003800000 */
.L_x_21289:
[----:B-----5:R-:W-:-:S05]  /*15c0*/  PRMT R0, RZ, 0x5410, R171 ;  /* 0x00005410ff007816 */ /* 0x020fca00000000ab */
[----:B------:R-:W-:-:S04]  /*15d0*/  FADD.FTZ R238, R238, R0 ;  /* 0x00000000eeee7221 */ /* 0x000fc80000010000 */
[----:B------:R-:W-:Y:S02]  /*15e0*/  @P2 FADD.FTZ R238, R178, R238 ;  /* 0x000000eeb2ee2221 */ /* 0x000fe40000010000 */
.L_x_21290:
[----:B------:R-:W-:Y:S01]  /*15f0*/  PRMT R239, RZ, 0x7610, R239 ;  /* 0x00007610ffef7816 */ /* 0x000fe200000000ef */
[----:B------:R-:W-:Y:S05]  /*1600*/  @P1 BRA `(.L_x_21291) ;  /* 0x0000003000001947 */ /* 0x000fea0003800000 */
[----:B------:R-:W-:Y:S05]  /*1610*/  @!P2 BRA `(.L_x_21292) ;  /* 0x000000500000a947 */ /* 0x000fea0003800000 */
[----:B-----5:R-:W-:Y:S01]  /*1620*/  FADD.FTZ R239, R179, R239 ;  /* 0x000000efb3ef7221 */ /* 0x020fe20000010000 */
[----:B------:R-:W-:Y:S05]  /*1630*/  BRA `(.L_x_21292) ;  /* 0x0000003000007947 */ /* 0x000fea0003800000 */
.L_x_21291:
[----:B-----5:R-:W-:-:S05]  /*1640*/  PRMT R0, RZ, 0x7610, R171 ;  /* 0x00007610ff007816 */ /* 0x020fca00000000ab */
[----:B------:R-:W-:-:S04]  /*1650*/  FADD.FTZ R239, R239, R0 ;  /* 0x00000000efef7221 */ /* 0x000fc80000010000 */
[----:B------:R-:W-:Y:S02]  /*1660*/  @P2 FADD.FTZ R239, R179, R239 ;  /* 0x000000efb3ef2221 */ /* 0x000fe40000010000 */
.L_x_21292:
[C---:B------:R-:W-:Y:S02]  /*1670*/  LEA R180, P3, R2.reuse, c[0x0][0x188], 0x5 ;  /* 0x0000620002b47a11 */ /* 0x040fe400078628ff */
[C---:B------:R-:W-:Y:S02]  /*1680*/  IADD3 R250, R2.reuse, 0x20, RZ ;  /* 0x0000002002fa7810 */ /* 0x040fe40007ffe0ff */
[----:B------:R-:W-:Y:S02]  /*1690*/  LEA.HI.X R181, R2, c[0x0][0x18c], RZ, 0x5, P3 ;  /* 0x0000630002b57a11 */ /* 0x000fe400018f2cff */
[----:B------:R-:W-:-:S03]  /*16a0*/  @P2 MOV R0, 0x20 ;  /* 0x0000002000002802 */ /* 0x000fc60000000f00 */
[----:B------:R-:W-:Y:S04]  /*16b0*/  STG.E.128 [R180.64], R240 ;  /* 0x000000f0b4007986 */ /* 0x000fe8000c101d04 */
[----:B------:R0:W-:Y:S02]  /*16c0*/  STG.E.128 [R180.64+0x10], R236 ;  /* 0x000010ecb4007986 */ /* 0x0001e4000c101d04 */
[----:B0-----:R-:W-:-:S05]  /*16d0*/  @P2 IMAD.WIDE.U32 R180, R250, R0, c[0x0][0x180] ;  /* 0x00006000fab42625 */ /* 0x001fca00078e0000 */
[----:B-----5:R0:W5:Y:S04]  /*16e0*/  @P2 LDG.E.128 R172, [R180.64] ;  /* 0x00000004b4ac2981 */ /* 0x020168000c1e1d00 */
[----:B------:R0:W5:Y:S02]  /*16f0*/  @P2 LDG.E.128 R176, [R180.64+0x10] ;  /* 0x00001004b4b02981 */ /* 0x000164000c1e1d00 */
[----:B0-----:R-:W-:-:S05]  /*1700*/  @P0 IMAD.WIDE.U32 R180, R250, R186, c[0x0][0x178] ;  /* 0x00005e00fab40625 */ /* 0x001fca00078e00ba */
[----:B------:R0:W5:Y:S02]  /*1710*/  @P0 LDG.E.128 R168, [R180.64] ;  /* 0x00000004b4a80981 */ /* 0x000164000c1e1d00 */
[----:B0-----:R-:W-:-:S05]  /*1720*/  IMAD.WIDE.U32 R180, R250, R186, c[0x0][0x170] ;  /* 0x00005c00fab47625 */ /* 0x001fca00078e00ba */
[----:B------:R-:W2:Y:S02]  /*1730*/  LDG.E.128 R228, [R180.64] ;  /* 0x00000004b4e47981 */ /* 0x000ea4000c1e1d00 */
[----:B--2---:R-:W-:Y:S01]  /*1740*/  PRMT R232, RZ, 0x5410, R228 ;  /* 0x00005410ffe87816 */ /* 0x004fe200000000e4 */
[----:B------:R-:W-:Y:S05]  /*1750*/  @P1 BRA `(.L_x_21293) ;  /* 0x0000003000001947 */ /* 0x000fea0003800000 */
[----:B------:R-:W-:Y:S05]  /*1760*/  @!P2 BRA `(.L_x_21294) ;  /* 0x000000500000a947 */ /* 0x000fea0003800000 */
[----:B-----5:R-:W-:Y:S01]  /*1770*/  FADD.FTZ R232, R172, R232 ;  /* 0x000000e8ace87221 */ /* 0x020fe20000010000 */
[----:B------:R-:W-:Y:S05]  /*1780*/  BRA `(.L_x_21294) ;  /* 0x0000003000007947 */ /* 0x000fea0003800000 */
.L_x_21293:
[----:B-----5:R-:W-:-:S05]  /*1790*/  PRMT R0, RZ, 0x5410, R168 ;  /* 0x00005410ff007816 */ /* 0x020fca00000000a8 */
[----:B------:R-:W-:-:S04]  /*17a0*/  FADD.FTZ R232, R0, R232 ;  /* 0x000000e800e87221 */ /* 0x000fc80000010000 */
[----:B------:R-:W-:Y:S02]  /*17b0*/  @P2 FADD.FTZ R232, R172, R232 ;  /* 0x000000e8ace82221 */ /* 0x000fe40000010000 */
.L_x_21294:
[----:B------:R-:W-:Y:S01]  /*17c0*/  PRMT R233, RZ, 0x7610, R228 ;  /* 0x00007610ffe97816 */ /* 0x000fe200000000e4 */
[----:B------:R-:W-:Y:S05]  /*17d0*/  @P1 BRA `(.L_x_21295) ;  /* 0x0000003000001947 */ /* 0x000fea0003800000 */
[----:B------:R-:W-:Y:S05]  /*17e0*/  @!P2 BRA `(.L_x_21296) ;  /* 0x000000500000a947 */ /* 0x000fea0003800000 */
[----:B-----5:R-:W-:Y:S01]  /*17f0*/  FADD.FTZ R233, R173, R233 ;  /* 0x000000e9ade97221 */ /* 0x020fe20000010000 */
[----:B------:R-:W-:Y:S05]  /*1800*/  BRA `(.L_x_21296) ;  /* 0x0000003000007947 */ /* 0x000fea0003800000 */
.L_x_21295:
[----:B-----5:R-:W-:-:S05]  /*1810*/  PRMT R0, RZ, 0x7610, R168 ;  /* 0x00007610ff007816 */ /* 0x020fca00000000a8 */
[----:B------:R-:W-:-:S04]  /*1820*/  FADD.FTZ R233, R0, R233 ;  /* 0x000000e900e97221 */ /* 0x000fc80000010000 */
[----:B------:R-:W-:Y:S02]  /*1830*/  @P2 FADD.FTZ R233, R173, R233 ;  /* 0x000000e9ade92221 */ /* 0x000fe40000010000 */
.L_x_21296:
[----:B------:R-:W-:Y:S01]  /*1840*/  PRMT R234, RZ, 0x5410, R229 ;  /* 0x00005410ffea7816 */ /* 0x000fe200000000e5 */
[----:B------:R-:W-:Y:S05]  /*1850*/  @P1 BRA `(.L_x_21297) ;  /* 0x0000003000001947 */ /* 0x000fea0003800000 */
[----:B------:R-:W-:Y:S05]  /*1860*/  @!P2 BRA `(.L_x_21298) ;  /* 0x000000500000a947 */ /* 0x000fea0003800000 */
[----:B-----5:R-:W-:Y:S01]  /*1870*/  FADD.FTZ R234, R174, R234 ;  /* 0x000000eaaeea7221 */ /* 0x020fe20000010000 */
[----:B------:R-:W-:Y:S05]  /*1880*/  BRA `(.L_x_21298) ;  /* 0x0000003000007947 */ /* 0x000fea0003800000 */
.L_x_21297:
[----:B-----5:R-:W-:-:S05]  /*1890*/  PRMT R0, RZ, 0x5410, R169 ;  /* 0x00005410ff007816 */ /* 0x020fca00000000a9 */
[----:B------:R-:W-:-:S04]  /*18a0*/  FADD.FTZ R234, R0, R234 ;  /* 0x000000ea00ea7221 */ /* 0x000fc80000010000 */
[----:B------:R-:W-:Y:S02]  /*18b0*/  @P2 FADD.FTZ R234, R174, R234 ;  /* 0x000000eaaeea2221 */ /* 0x000fe40000010000 */
.L_x_21298:
[----:B------:R-:W-:Y:S01]  /*18c0*/  PRMT R235, RZ, 0x7610, R229 ;  /* 0x00007610ffeb7816 */ /* 0x000fe200000000e5 */
[----:B------:R-:W-:Y:S05]  /*18d0*/  @P1 BRA `(.L_x_21299) ;  /* 0x0000003000001947 */ /* 0x000fea0003800000 */
[----:B------:R-:W-:Y:S05]  /*18e0*/  @!P2 BRA `(.L_x_21300) ;  /* 0x000000500000a947 */ /* 0x000fea0003800000 */
[----:B-----5:R-:W-:Y:S01]  /*18f0*/  FADD.FTZ R235, R175, R235 ;  /* 0x000000ebafeb7221 */ /* 0x020fe20000010000 */
[----:B------:R-:W-:Y:S05]  /*1900*/  BRA `(.L_x_21300) ;  /* 0x0000003000007947 */ /* 0x000fea0003800000 */
.L_x_21299:
[----:B-----5:R-:W-:-:S05]  /*1910*/  PRMT R0, RZ, 0x7610, R169 ;  /* 0x00007610ff007816 */ /* 0x020fca00000000a9 */
[----:B------:R-:W-:-:S04]  /*1920*/  FADD.FTZ R235, R0, R235 ;  /* 0x000000eb00eb7221 */ /* 0x000fc80000010000 */
[----:B------:R-:W-:Y:S02]  /*1930*/  @P2 FADD.FTZ R235, R175, R235 ;  /* 0x000000ebafeb2221 */ /* 0x000fe40000010000 */
.L_x_21300:
[----:B------:R-:W-:Y:S01]  /*1940*/  PRMT R228, RZ, 0x5410, R230 ;  /* 0x00005410ffe47816 */ /* 0x000fe200000000e6 */
[----:B------:R-:W-:Y:S05]  /*1950*/  @P1 BRA `(.L_x_21301) ;  /* 0x0000003000001947 */ /* 0x000fea0003800000 */
[----:B------:R-:W-:Y:S05]  /*1960*/  @!P2 BRA `(.L_x_21302) ;  /* 0x000000500000a947 */ /* 0x000fea0003800000 */
[----:B-----5:R-:W-:Y:S01]  /*1970*/  FADD.FTZ R228, R176, R228 ;  /* 0x000000e4b0e47221 */ /* 0x020fe20000010000 */
[----:B------:R-:W-:Y:S05]  /*1980*/  BRA `(.L_x_21302) ;  /* 0x0000003000007947 */ /* 0x000fea0003800000 */
.L_x_21301:
[----:B-----5:R-:W-:-:S05]  /*1990*/  PRMT R0, RZ, 0x5410, R170 ;  /* 0x00005410ff007816 */ /* 0x020fca00000000aa */
[----:B------:R-:W-:-:S04]  /*19a0*/  FADD.FTZ R228, R0, R228 ;  /* 0x000000e400e47221 */ /* 0x000fc80000010000 */
[----:B------:R-:W-:Y:S02]  /*19b0*/  @P2 FADD.FTZ R228, R176, R228 ;  /* 0x000000e4b0e42221 */ /* 0x000fe40000010000 */
.L_x_21302:
[----:B------:R-:W-:Y:S01]  /*19c0*/  PRMT R229, RZ, 0x7610, R230 ;  /* 0x00007610ffe57816 */ /* 0x000fe200000000e6 */
[----:B------:R-:W-:Y:S05]  /*19d0*/  @P1 BRA `(.L_x_21303) ;  /* 0x0000003000001947 */ /* 0x000fea0003800000 */
[----:B------:R-:W-:Y:S05]  /*19e0*/  @!P2 BRA `(.L_x_21304) ;  /* 0x000000500000a947 */ /* 0x000fea0003800000 */
[----:B-----5:R-:W-:Y:S01]  /*19f0*/  FADD.FTZ R229, R177, R229 ;  /* 0x000000e5b1e57221 */ /* 0x020fe20000010000 */
[----:B------:R-:W-:Y:S05]  /*1a00*/  BRA `(.L_x_21304) ;  /* 0x0000003000007947 */ /* 0x000fea0003800000 */
.L_x_21303:
[----:B-----5:R-:W-:-:S05]  /*1a10*/  PRMT R0, RZ, 0x7610, R170 ;  /* 0x00007610ff007816 */ /* 0x020fca00000000aa */
[----:B------:R-:W-:-:S04]  /*1a20*/  FADD.FTZ R229, R0, R229 ;  /* 0x000000e500e57221 */ /* 0x000fc80000010000 */
[----:B------:R-:W-:Y:S02]  /*1a30*/  @P2 FADD.FTZ R229, R177, R229 ;  /* 0x000000e5b1e52221 */ /* 0x000fe40000010000 */
.L_x_21304:
[----:B------:R-:W-:Y:S01]  /*1a40*/  PRMT R230, RZ, 0x5410, R231 ;  /* 0x00005410ffe67816 */ /* 0x000fe200000000e7 */
[----:B------:R-:W-:Y:S05]  /*1a50*/  @P1 BRA `(.L_x_21305) ;  /* 0x0000003000001947 */ /* 0x000fea0003800000 */
[----:B------:R-:W-:Y:S05]  /*1a60*/  @!P2 BRA `(.L_x_21306) ;  /* 0x000000500000a947 */ /* 0x000fea0003800000 */
[----:B-----5:R-:W-:Y:S01]  /*1a70*/  FADD.FTZ R230, R178, R230 ;  /* 0x000000e6b2e67221 */ /* 0x020fe20000010000 */
[----:B------:R-:W-:Y:S05]  /*1a80*/  BRA `(.L_x_21306) ;  /* 0x0000003000007947 */ /* 0x000fea0003800000 */
.L_x_21305:
[----:B-----5:R-:W-:-:S05]  /*1a90*/  PRMT R0, RZ, 0x5410, R171 ;  /* 0x00005410ff007816 */ /* 0x020fca00000000ab */
[----:B------:R-:W-:-:S04]  /*1aa0*/  FADD.FTZ R230, R0, R230 ;  /* 0x000000e600e67221 */ /* 0x000fc80000010000 */
[----:B------:R-:W-:Y:S02]  /*1ab0*/  @P2 FADD.FTZ R230, R178, R230 ;  /* 0x000000e6b2e62221 */ /* 0x000fe40000010000 */
.L_x_21306:
[----:B------:R-:W-:Y:S01]  /*1ac0*/  PRMT R231, RZ, 0x7610, R231 ;  /* 0x00007610ffe77816 */ /* 0x000fe200000000e7 */
[----:B------:R-:W-:Y:S05]  /*1ad0*/  @P1 BRA `(.L_x_21307) ;  /* 0x0000003000001947 */ /* 0x000fea0003800000 */
[----:B------:R-:W-:Y:S05]  /*1ae0*/  @!P2 BRA `(.L_x_21308) ;  /* 0x000000500000a947 */ /* 0x000fea0003800000 */
[----:B-----5:R-:W-:Y:S01]  /*1af0*/  FADD.FTZ R231, R179, R231 ;  /* 0x000000e7b3e77221 */ /* 0x020fe20000010000 */
[----:B------:R-:W-:Y:S05]  /*1b00*/  BRA `(.L_x_21308) ;  /* 0x0000003000007947 */ /* 0x000fea0003800000 */
.L_x_21307:
[----:B-----5:R-:W-:-:S05]  /*1b10*/  PRMT R0, RZ, 0x7610, R171 ;  /* 0x00007610ff007816 */ /* 0x020fca00000000ab */
[----:B------:R-:W-:-:S04]  /*1b20*/  FADD.FTZ R231, R0, R231 ;  /* 0x000000e700e77221 */ /* 0x000fc80000010000 */
[----:B------:R-:W-:Y:S02]  /*1b30*/  @P2 FADD.FTZ R231, R179, R231 ;  /* 0x000000e7b3e72221 */ /* 0x000fe40000010000 */
.L_x_21308:
[----:B------:R-:W-:Y:S01]  /*1b40*/  HFMA2.MMA R248, -RZ, RZ, 0, 1.9073486328125e-06 ;  /* 0x00000020fff87435 */ /* 0x000fe200000001ff */
[----:B------:R-:W-:-:S09]  /*1b50*/  IADD3 R246, R2, 0x40, RZ ;  /* 0x0000004002f67810 */ /* 0x000fd20007ffe0ff */
[----:B------:R-:W-:-:S05]  /*1b60*/  IMAD.WIDE.U32 R180, R250, R248, c[0x0][0x188] ;  /* 0x00006200fab47625 */ /* 0x000fca00078e00f8 */
        /* <DEDUP_REMOVED lines=14> */
.L_x_21309:
[----:B-----5:R-:W-:-:S05]  /*1c50*/  PRMT R0, RZ, 0x5410, R168 ;  /* 0x00005410ff007816 */ /* 0x020fca00000000a8 */
[----:B------:R-:W-:-:S04]  /*1c60*/  FADD.FTZ R224, R0, R224 ;  /* 0x000000e000e07221 */ /* 0x000fc80000010000 */
[----:B------:R-:W-:Y:S02]  /*1c70*/  @P2 FADD.FTZ R224, R172, R224 ;  /* 0x000000e0ace02221 */ /* 0x000fe40000010000 */
.L_x_21310:
[----:B------:R-:W-:Y:S01]  /*1c80*/  PRMT R225, RZ, 0x7610, R220 ;  /* 0x00007610ffe17816 */ /* 0x000fe200000000dc */
[----:B------:R-:W-:Y:S05]  /*1c90*/  @P1 BRA `(.L_x_21311) ;  /* 0x0000003000001947 */ /* 0x000fea0003800000 */
[----:B------:R-:W-:Y:S05]  /*1ca0*/  @!P2 BRA `(.L_x_21312) ;  /* 0x000000500000a947 */ /* 0x000fea0003800000 */
[----:B-----5:R-:W-:Y:S01]  /*1cb0*/  FADD.FTZ R225, R173, R225 ;  /* 0x000000e1ade17221 */ /* 0x020fe20000010000 */
[----:B------:R-:W-:Y:S05]  /*1cc0*/  BRA `(.L_x_21312) ;  /* 0x0000003000007947 */ /* 0x000fea0003800000 */
.L_x_21311:
[----:B-----5:R-:W-:-:S05]  /*1cd0*/  PRMT R0, RZ, 0x7610, R168 ;  /* 0x00007610ff007816 */ /* 0x020fca00000000a8 */
[----:B------:R-:W-:-:S04]  /*1ce0*/  FADD.FTZ R225, R0, R225 ;  /* 0x000000e100e17221 */ /* 0x000fc80000010000 */
[----:B------:R-:W-:Y:S02]  /*1cf0*/  @P2 FADD.FTZ R225, R173, R225 ;  /* 0x000000e1ade12221 */ /* 0x000fe40000010000 */
.L_x_21312:
[----:B------:R-:W-:Y:S01]  /*1d00*/  PRMT R226, RZ, 0x5410, R221 ;  /* 0x00005410ffe27816 */ /* 0x000fe200000000dd */
[----:B------:R-:W-:Y:S05]  /*1d10*/  @P1 BRA `(.L_x_21313) ;  /* 0x0000003000001947 */ /* 0x000fea0003800000 */
[----:B------:R-:W-:Y:S05]  /*1d20*/  @!P2 BRA `(.L_x_21314) ;  /* 0x000000500000a947 */ /* 0x000fea0003800000 */
[----:B-----5:R-:W-:Y:S01]  /*1d30*/  FADD.FTZ R226, R174, R226 ;  /* 0x000000e2aee27221 */ /* 0x020fe20000010000 */
[----:B------:R-:W-:Y:S05]  /*1d40*/  BRA `(.L_x_21314) ;  /* 0x0000003000007947 */ /* 0x000fea0003800000 */
.L_x_21313:
[----:B-----5:R-:W-:-:S05]  /*1d50*/  PRMT R0, RZ, 0x5410, R169 ;  /* 0x00005410ff007816 */ /* 0x020fca00000000a9 */
[----:B------:R-:W-:-:S04]  /*1d60*/  FADD.FTZ R226, R0, R226 ;  /* 0x000000e200e27221 */ /* 0x000fc80000010000 */
[----:B------:R-:W-:Y:S02]  /*1d70*/  @P2 FADD.FTZ R226, R174, R226 ;  /* 0x000000e2aee22221 */ /* 0x000fe40000010000 */
.L_x_21314:
[----:B------:R-:W-:Y:S01]  /*1d80*/  PRMT R227, RZ, 0x7610, R221 ;  /* 0x00007610ffe37816 */ /* 0x000fe200000000dd */
[----:B------:R-:W-:Y:S05]  /*1d90*/  @P1 BRA `(.L_x_21315) ;  /* 0x0000003000001947 */ /* 0x000fea0003800000 */
[----:B------:R-:W-:Y:S05]  /*1da0*/  @!P2 BRA `(.L_x_21316) ;  /* 0x000000500000a947 */ /* 0x000fea0003800000 */
[----:B-----5:R-:W-:Y:S01]  /*1db0*/  FADD.FTZ R227, R175, R227 ;  /* 0x000000e3afe37221 */ /* 0x020fe20000010000 */
[----:B------:R-:W-:Y:S05]  /*1dc0*/  BRA `(.L_x_21316) ;  /* 0x0000003000007947 */ /* 0x000fea0003800000 */
.L_x_21315:
[----:B-----5:R-:W-:-:S05]  /*1dd0*/  PRMT R0, RZ, 0x7610, R169 ;  /* 0x00007610ff007816 */ /* 0x020fca00000000a9 */
[----:B------:R-:W-:-:S04]  /*1de0*/  FADD.FTZ R227, R0, R227 ;  /* 0x000000e300e37221 */ /* 0x000fc80000010000 */
[----:B------:R-:W-:Y:S02]  /*1df0*/  @P2 FADD.FTZ R227, R175, R227 ;  /* 0x000000e3afe32221 */ /* 0x000fe40000010000 */
.L_x_21316:
[----:B------:R-:W-:Y:S01]  /*1e00*/  PRMT R220, RZ, 0x5410, R222 ;  /* 0x00005410ffdc7816 */ /* 0x000fe200000000de */
[----:B------:R-:W-:Y:S05]  /*1e10*/  @P1 BRA `(.L_x_21317) ;  /* 0x0000003000001947 */ /* 0x000fea0003800000 */
[----:B------:R-:W-:Y:S05]  /*1e20*/  @!P2 BRA `(.L_x_21318) ;  /* 0x000000500000a947 */ /* 0x000fea0003800000 */
[----:B-----5:R-:W-:Y:S01]  /*1e30*/  FADD.FTZ R220, R176, R220 ;  /* 0x000000dcb0dc7221 */ /* 0x020fe20000010000 */
[----:B------:R-:W-:Y:S05]  /*1e40*/  BRA `(.L_x_21318) ;  /* 0x0000003000007947 */ /* 0x000fea0003800000 */
.L_x_21317:
[----:B-----5:R-:W-:-:S05]  /*1e50*/  PRMT R0, RZ, 0x5410, R170 ;  /* 0x00005410ff007816 */ /* 0x020fca00000000aa */
[----:B------:R-:W-:-:S04]  /*1e60*/  FADD.FTZ R220, R0, R220 ;  /* 0x000000dc00dc7221 */ /* 0x000fc80000010000 */
[----:B------:R-:W-:Y:S02]  /*1e70*/  @P2 FADD.FTZ R220, R176, R220 ;  /* 0x000000dcb0dc2221 */ /* 0x000fe40000010000 */
.L_x_21318:
[----:B------:R-:W-:Y:S01]  /*1e80*/  PRMT R221, RZ, 0x7610, R222 ;  /* 0x00007610ffdd7816 */ /* 0x000fe200000000de */
[----:B------:R-:W-:Y:S05]  /*1e90*/  @P1 BRA `(.L_x_21319) ;  /* 0x0000003000001947 */ /* 0x000fea0003800000 */
[----:B------:R-:W-:Y:S05]  /*1ea0*/  @!P2 BRA `(.L_x_21320) ;  /* 0x000000500000a947 */ /* 0x000fea0003800000 */
[----:B-----5:R-:W-:Y:S01]  /*1eb0*/  FADD.FTZ R221, R177, R221 ;  /* 0x000000ddb1dd7221 */ /* 0x020fe20000010000 */
[----:B------:R-:W-:Y:S05]  /*1ec0*/  BRA `(.L_x_21320) ;  /* 0x0000003000007947 */ /* 0x000fea0003800000 */
.L_x_21319:
[----:B-----5:R-:W-:-:S05]  /*1ed0*/  PRMT R0, RZ, 0x7610, R170 ;  /* 0x00007610ff007816 */ /* 0x020fca00000000aa */
[----:B------:R-:W-:-:S04]  /*1ee0*/  FADD.FTZ R221, R0, R221 ;  /* 0x000000dd00dd7221 */ /* 0x000fc80000010000 */
[----:B------:R-:W-:Y:S02]  /*1ef0*/  @P2 FADD.FTZ R221, R177, R221 ;  /* 0x000000ddb1dd2221 */ /* 0x000fe40000010000 */
.L_x_21320:
[----:B------:R-:W-:Y:S01]  /*1f00*/  PRMT R222, RZ, 0x5410, R223 ;  /* 0x00005410ffde7816 */ /* 0x000fe200000000df */
[----:B------:R-:W-:Y:S05]  /*1f10*/  @P1 BRA `(.L_x_21321) ;  /* 0x0000003000001947 */ /* 0x000fea0003800000 */
[----:B------:R-:W-:Y:S05]  /*1f20*/  @!P2 BRA `(.L_x_21322) ;  /* 0x000000500000a947 */ /* 0x000fea0003800000 */
[----:B-----5:R-:W-:Y:S01]  /*1f30*/  FADD.FTZ R222, R178, R222 ;  /* 0x000000deb2de7221 */ /* 0x020fe20000010000 */
[----:B------:R-:W-:Y:S05]  /*1f40*/  BRA `(.L_x_21322) ;  /* 0x0000003000007947 */ /* 0x000fea0003800000 */
.L_x_21321:
[----:B-----5:R-:W-:-:S05]  /*1f50*/  PRMT R0, RZ, 0x5410, R171 ;  /* 0x00005410ff007816 */ /* 0x020fca00000000ab */
[----:B------:R-:W-:-:S04]  /*1f60*/  FADD.FTZ R222, R0, R222 ;  /* 0x000000de00de7221 */ /* 0x000fc80000010000 */
[----:B------:R-:W-:Y:S02]  /*1f70*/  @P2 FADD.FTZ R222, R178, R222 ;  /* 0x000000deb2de2221 */ /* 0x000fe40000010000 */
.L_x_21322:
[----:B------:R-:W-:Y:S01]  /*1f80*/  PRMT R223, RZ, 0x7610, R223 ;  /* 0x00007610ffdf7816 */ /* 0x000fe200000000df */
[----:B------:R-:W-:Y:S05]  /*1f90*/  @P1 BRA `(.L_x_21323) ;  /* 0x0000003000001947 */ /* 0x000fea0003800000 */
[----:B------:R-:W-:Y:S05]  /*1fa0*/  @!P2 BRA `(.L_x_21324) ;  /* 0x000000500000a947 */ /* 0x000fea0003800000 */
[----:B-----5:R-:W-:Y:S01]  /*1fb0*/  FADD.FTZ R223, R179, R223 ;  /* 0x000000dfb3df7221 */ /* 0x020fe20000010000 */
[----:B------:R-:W-:Y:S05]  /*1fc0*/  BRA `(.L_x_21324) ;  /* 0x0000003000007947 */ /* 0x000fea0003800000 */
.L_x_21323:
[----:B-----5:R-:W-:-:S05]  /*1fd0*/  PRMT R0, RZ, 0x7610, R171 ;  /* 0x00007610ff007816 */ /* 0x020fca00000000ab */
[----:B------:R-:W-:-:S04]  /*1fe0*/  FADD.FTZ R223, R0, R223 ;  /* 0x000000df00df7221 */ /* 0x000fc80000010000 */
[----:B------:R-:W-:Y:S02]  /*1ff0*/  @P2 FADD.FTZ R223, R179, R223 ;  /* 0x000000dfb3df2221 */ /* 0x000fe40000010000 */
.L_x_21324:
[----:B------:R-:W-:Y:S01]  /*2000*/  IMAD.WIDE.U32 R180, R246, R248, c[0x0][0x188] ;  /* 0x00006200f6b47625 */ /* 0x000fe200078e00f8 */
[----:B------:R-:W-:-:S04]  /*2010*/  IADD3 R245, R2, 0x60, RZ ;  /* 0x0000006002f57810 */ /* 0x000fc80007ffe0ff */
        /* <DEDUP_REMOVED lines=14> */
.L_x_21325:
[----:B-----5:R-:W-:-:S05]  /*2100*/  PRMT R0, RZ, 0x5410, R168 ;  /* 0x00005410ff007816 */ /* 0x020fca00000000a8 */
[----:B------:R-:W-:-:S04]  /*2110*/  FADD.FTZ R216, R0, R216 ;  /* 0x000000d800d87221 */ /* 0x000fc80000010000 */
[----:B------:R-:W-:Y:S02]  /*2120*/  @P2 FADD.FTZ R216, R172, R216 ;  /* 0x000000d8acd82221 */ /* 0x000fe40000010000 */
.L_x_21326:
[----:B------:R-:W-:Y:S01]  /*2130*/  PRMT R217, RZ, 0x7610, R200 ;  /* 0x00007610ffd97816 */ /* 0x000fe200000000c8 */
[----:B------:R-:W-:Y:S05]  /*2140*/  @P1 BRA `(.L_x_21327) ;  /* 0x0000003000001947 */ /* 0x000fea0003800000 */
[----:B------:R-:W-:Y:S05]  /*2150*/  @!P2 BRA `(.L_x_21328) ;  /* 0x000000500000a947 */ /* 0x000fea0003800000 */
[----:B-----5:R-:W-:Y:S01]  /*2160*/  FADD.FTZ R217, R173, R217 ;  /* 0x000000d9add97221 */ /* 0x020fe20000010000 */
[----:B------:R-:W-:Y:S05]  /*2170*/  BRA `(.L_x_21328) ;  /* 0x0000003000007947 */ /* 0x000fea0003800000 */
.L_x_21327:
[----:B-----5:R-:W-:-:S05]  /*2180*/  PRMT R0, RZ, 0x7610, R168 ;  /* 0x00007610ff007816 */ /* 0x020fca00000000a8 */
[----:B------:R-:W-:-:S04]  /*2190*/  FADD.FTZ R217, R0, R217 ;  /* 0x000000d900d97221 */ /* 0x000fc80000010000 */
[----:B------:R-:W-:Y:S02]  /*21a0*/  @P2 FADD.FTZ R217, R173, R217 ;  /* 0x000000d9add92221 */ /* 0x000fe40000010000 */
.L_x_21328:
[----:B------:R-:W-:Y:S01]  /*21b0*/  PRMT R218, RZ, 0x5410, R201 ;  /* 0x00005410ffda7816 */ /* 0x000fe200000000c9 */
[----:B------:R-:W-:Y:S05]  /*21c0*/  @P1 BRA `(.L_x_21329) ;  /* 0x0000003000001947 */ /* 0x000fea0003800000 */
[----:B------:R-:W-:Y:S05]  /*21d0*/  @!P2 BRA `(.L_x_21330) ;  /* 0x000000500000a947 */ /* 0x000fea0003800000 */
[----:B-----5:R-:W-:Y:S01]  /*21e0*/  FADD.FTZ R218, R174, R218 ;  /* 0x000000daaeda7221 */ /* 0x020fe20000010000 */
[----:B------:R-:W-:Y:S05]  /*21f0*/  BRA `(.L_x_21330) ;  /* 0x0000003000007947 */ /* 0x000fea0003800000 */
.L_x_21329:
[----:B-----5:R-:W-:-:S05]  /*2200*/  PRMT R0, RZ, 0x5410, R169 ;  /* 0x00005410ff007816 */ /* 0x020fca00000000a9 */
[----:B------:R-:W-:-:S04]  /*2210*/  FADD.FTZ R218, R0, R218 ;  /* 0x000000da00da7221 */ /* 0x000fc80000010000 */
[----:B------:R-:W-:Y:S02]  /*2220*/  @P2 FADD.FTZ R218, R174, R218 ;  /* 0x000000daaeda2221 */ /* 0x000fe40000010000 */
.L_x_21330:
[----:B------:R-:W-:Y:S01]  /*2230*/  PRMT R219, RZ, 0x7610, R201 ;  /* 0x00007610ffdb7816 */ /* 0x000fe200000000c9 */
[----:B------:R-:W-:Y:S05]  /*2240*/  @P1 BRA `(.L_x_21331) ;  /* 0x0000003000001947 */ /* 0x000fea0003800000 */
[----:B------:R-:W-:Y:S05]  /*2250*/  @!P2 BRA `(.L_x_21332) ;  /* 0x000000500000a947 */ /* 0x000fea0003800000 */
[----:B-----5:R-:W-:Y:S01]  /*2260*/  FADD.FTZ R219, R175, R219 ;  /* 0x000000dbafdb7221 */ /* 0x020fe20000010000 */
[----:B------:R-:W-:Y:S05]  /*2270*/  BRA `(.L_x_21332) ;  /* 0x0000003000007947 */ /* 0x000fea0003800000 */
.L_x_21331:
[----:B-----5:R-:W-:-:S05]  /*2280*/  PRMT R0, RZ, 0x7610, R169 ;  /* 0x00007610ff007816 */ /* 0x020fca00000000a9 */
[----:B------:R-:W-:-:S04]  /*2290*/  FADD.FTZ R219, R0, R219 ;  /* 0x000000db00db7221 */ /* 0x000fc80000010000 */
[----:B------:R-:W-:Y:S02]  /*22a0*/  @P2 FADD.FTZ R219, R175, R219 ;  /* 0x000000dbafdb2221 */ /* 0x000fe40000010000 */
.L_x_21332:
[----:B------:R-:W-:Y:S01]  /*22b0*/  PRMT R200, RZ, 0x5410, R202 ;  /* 0x00005410ffc87816 */ /* 0x000fe200000000ca */
[----:B------:R-:W-:Y:S05]  /*22c0*/  @P1 BRA `(.L_x_21333) ;  /* 0x0000003000001947 */ /* 0x000fea0003800000 */
[----:B------:R-:W-:Y:S05]  /*22d0*/  @!P2 BRA `(.L_x_21334) ;  /* 0x000000500000a947 */ /* 0x000fea0003800000 */
[----:B-----5:R-:W-:Y:S01]  /*22e0*/  FADD.FTZ R200, R176, R200 ;  /* 0x000000c8b0c87221 */ /* 0x020fe20000010000 */
[----:B------:R-:W-:Y:S05]  /*22f0*/  BRA `(.L_x_21334) ;  /* 0x0000003000007947 */ /* 0x000fea0003800000 */
.L_x_21333:
[----:B-----5:R-:W-:-:S05]  /*2300*/  PRMT R0, RZ, 0x5410, R170 ;  /* 0x00005410ff007816 */ /* 0x020fca00000000aa */
[----:B------:R-:W-:-:S04]  /*2310*/  FADD.FTZ R200, R0, R200 ;  /* 0x000000c800c87221 */ /* 0x000fc80000010000 */
[----:B------:R-:W-:Y:S02]  /*2320*/  @P2 FADD.FTZ R200, R176, R200 ;  /* 0x000000c8b0c82221 */ /* 0x000fe40000010000 */
.L_x_21334:
[----:B------:R-:W-:Y:S01]  /*2330*/  PRMT R201, RZ, 0x7610, R202 ;  /* 0x00007610ffc97816 */ /* 0x000fe200000000ca */
[----:B------:R-:W-:Y:S05]  /*2340*/  @P1 BRA `(.L_x_21335) ;  /* 0x0000003000001947 */ /* 0x000fea0003800000 */
[----:B------:R-:W-:Y:S05]  /*2350*/  @!P2 BRA `(.L_x_21336) ;  /* 0x000000500000a947 */ /* 0x000fea0003800000 */
[----:B-----5:R-:W-:Y:S01]  /*2360*/  FADD.FTZ R201, R177, R201 ;  /* 0x000000c9b1c97221 */ /* 0x020fe20000010000 */
[----:B------:R-:W-:Y:S05]  /*2370*/  BRA `(.L_x_21336) ;  /* 0x0000003000007947 */ /* 0x000fea0003800000 */
.L_x_21335:
[----:B-----5:R-:W-:-:S05]  /*2380*/  PRMT R0, RZ, 0x7610, R170 ;  /* 0x00007610ff007816 */ /* 0x020fca00000000aa */
[----:B------:R-:W-:-:S04]  /*2390*/  FADD.FTZ R201, R0, R201 ;  /* 0x000000c900c97221 */ /* 0x000fc80000010000 */
[----:B------:R-:W-:Y:S02]  /*23a0*/  @P2 FADD.FTZ R201, R177, R201 ;  /* 0x000000c9b1c92221 */ /* 0x000fe40000010000 */
.L_x_21336:
[----:B------:R-:W-:Y:S01]  /*23b0*/  PRMT R202, RZ, 0x5410, R203 ;  /* 0x00005410ffca7816 */ /* 0x000fe200000000cb */
[----:B------:R-:W-:Y:S05]  /*23c0*/  @P1 BRA `(.L_x_21337) ;  /* 0x0000003000001947 */ /* 0x000fea0003800000 */
[----:B------:R-:W-:Y:S05]  /*23d0*/  @!P2 BRA `(.L_x_21338) ;  /* 0x000000500000a947 */ /* 0x000fea0003800000 */
[----:B-----5:R-:W-:Y:S01]  /*23e0*/  FADD.FTZ R202, R178, R202 ;  /* 0x000000cab2ca7221 */ /* 0x020fe20000010000 */
[----:B------:R-:W-:Y:S05]  /*23f0*/  BRA `(.L_x_21338) ;  /* 0x0000003000007947 */ /* 0x000fea0003800000 */
.L_x_21337:
[----:B-----5:R-:W-:-:S05]  /*2400*/  PRMT R0, RZ, 0x5410, R171 ;  /* 0x00005410ff007816 */ /* 0x020fca00000000ab */
[----:B------:R-:W-:-:S04]  /*2410*/  FADD.FTZ R202, R0, R202 ;  /* 0x000000ca00ca7221 */ /* 0x000fc80000010000 */
[----:B------:R-:W-:Y:S02]  /*2420*/  @P2 FADD.FTZ R202, R178, R202 ;  /* 0x000000cab2ca2221 */ /* 0x000fe40000010000 */
.L_x_21338:
[----:B------:R-:W-:Y:S01]  /*2430*/  PRMT R203, RZ, 0x7610, R203 ;  /* 0x00007610ffcb7816 */ /* 0x000fe200000000cb */
[----:B------:R-:W-:Y:S05]  /*2440*/  @P1 BRA `(.L_x_21339) ;  /* 0x0000003000001947 */ /* 0x000fea0003800000 */
[----:B------:R-:W-:Y:S05]  /*2450*/  @!P2 BRA `(.L_x_21340) ;  /* 0x000000500000a947 */ /* 0x000fea0003800000 */
[----:B-----5:R-:W-:Y:S01]  /*2460*/  FADD.FTZ R203, R179, R203 ;  /* 0x000000cbb3cb7221 */ /* 0x020fe20000010000 */
[----:B------:R-:W-:Y:S05]  /*2470*/  BRA `(.L_x_21340) ;  /* 0x0000003000007947 */ /* 0x000fea0003800000 */
.L_x_21339:
[----:B-----5:R-:W-:-:S05]  /*2480*/  PRMT R0, RZ, 0x7610, R171 ;  /* 0x00007610ff007816 */ /* 0x020fca00000000ab */
[----:B------:R-:W-:-:S04]  /*2490*/  FADD.FTZ R203, R0, R203 ;  /* 0x000000cb00cb7221 */ /* 0x000fc80000010000 */
[----:B------:R-:W-:Y:S02]  /*24a0*/  @P2 FADD.FTZ R203, R179, R203 ;  /* 0x000000cbb3cb2221 */ /* 0x000fe40000010000 */
.L_x_21340:
        /* <DEDUP_REMOVED lines=16> */
.L_x_21341:
[----:B-----5:R-:W-:-:S05]  /*25b0*/  PRMT R0, RZ, 0x5410, R168 ;  /* 0x00005410ff007816 */ /* 0x020fca00000000a8 */
[----:B------:R-:W-:-:S04]  /*25c0*/  FADD.FTZ R180, R0, R180 ;  /* 0x000000b400b47221 */ /* 0x000fc80000010000 */
[----:B------:R-:W-:Y:S02]  /*25d0*/  @P2 FADD.FTZ R180, R172, R180 ;  /* 0x000000b4acb42221 */ /* 0x000fe40000010000 */
.L_x_21342:
[----:B------:R-:W-:Y:S01]  /*25e0*/  PRMT R181, RZ, 0x7610, R204 ;  /* 0x00007610ffb57816 */ /* 0x000fe200000000cc */
[----:B------:R-:W-:Y:S05]  /*25f0*/  @P1 BRA `(.L_x_21343) ;  /* 0x0000003000001947 */ /* 0x000fea0003800000 */
[----:B------:R-:W-:Y:S05]  /*2600*/  @!P2 BRA `(.L_x_21344) ;  /* 0x000000500000a947 */ /* 0x000fea0003800000 */
[----:B-----5:R-:W-:Y:S01]  /*2610*/  FADD.FTZ R181, R173, R181 ;  /* 0x000000b5adb57221 */ /* 0x020fe20000010000 */
[----:B------:R-:W-:Y:S05]  /*2620*/  BRA `(.L_x_21344) ;  /* 0x0000003000007947 */ /* 0x000fea0003800000 */
.L_x_21343:
[----:B-----5:R-:W-:-:S05]  /*2630*/  PRMT R0, RZ, 0x7610, R168 ;  /* 0x00007610ff007816 */ /* 0x020fca00000000a8 */
[----:B------:R-:W-:-:S04]  /*2640*/  FADD.FTZ R181, R0, R181 ;  /* 0x000000b500b57221 */ /* 0x000fc80000010000 */
[----:B------:R-:W-:Y:S02]  /*2650*/  @P2 FADD.FTZ R181, R173, R181 ;  /* 0x000000b5adb52221 */ /* 0x000fe40000010000 */
.L_x_21344:
[----:B------:R-:W-:Y:S01]  /*2660*/  PRMT R182, RZ, 0x5410, R205 ;  /* 0x00005410ffb67816 */ /* 0x000fe200000000cd */
[----:B------:R-:W-:Y:S05]  /*2670*/  @P1 BRA `(.L_x_21345) ;  /* 0x0000003000001947 */ /* 0x000fea0003800000 */
[----:B------:R-:W-:Y:S05]  /*2680*/  @!P2 BRA `(.L_x_21346) ;  /* 0x000000500000a947 */ /* 0x000fea0003800000 */
[----:B-----5:R-:W-:Y:S01]  /*2690*/  FADD.FTZ R182, R174, R182 ;  /* 0x000000b6aeb67221 */ /* 0x020fe20000010000 */
[----:B------:R-:W-:Y:S05]  /*26a0*/  BRA `(.L_x_21346) ;  /* 0x0000003000007947 */ /* 0x000fea0003800000 */
.L_x_21345:
[----:B-----5:R-:W-:-:S05]  /*26b0*/  PRMT R0, RZ, 0x5410, R169 ;  /* 0x00005410ff007816 */ /* 0x020fca00000000a9 */
[----:B------:R-:W-:-:S04]  /*26c0*/  FADD.FTZ R182, R0, R182 ;  /* 0x000000b600b67221 */ /* 0x000fc80000010000 */
[----:B------:R-:W-:Y:S02]  /*26d0*/  @P2 FADD.FTZ R182, R174, R182 ;  /* 0x000000b6aeb62221 */ /* 0x000fe40000010000 */
.L_x_21346:
[----:B------:R-:W-:Y:S01]  /*26e0*/  PRMT R183, RZ, 0x7610, R205 ;  /* 0x00007610ffb77816 */ /* 0x000fe200000000cd */
[----:B------:R-:W-:Y:S05]  /*26f0*/  @P1 BRA `(.L_x_21347) ;  /* 0x0000003000001947 */ /* 0x000fea0003800000 */
[----:B------:R-:W-:Y:S05]  /*2700*/  @!P2 BRA `(.L_x_21348) ;  /* 0x000000500000a947 */ /* 0x000fea0003800000 */
[----:B-----5:R-:W-:Y:S01]  /*2710*/  FADD.FTZ R183, R175, R183 ;  /* 0x000000b7afb77221 */ /* 0x020fe20000010000 */
[----:B------:R-:W-:Y:S05]  /*2720*/  BRA `(.L_x_21348) ;  /* 0x0000003000007947 */ /* 0x000fea0003800000 */
.L_x_21347:
[----:B-----5:R-:W-:-:S05]  /*2730*/  PRMT R0, RZ, 0x7610, R169 ;  /* 0x00007610ff007816 */ /* 0x020fca00000000a9 */
[----:B------:R-:W-:-:S04]  /*2740*/  FADD.FTZ R183, R0, R183 ;  /* 0x000000b700b77221 */ /* 0x000fc80000010000 */
[----:B------:R-:W-:Y:S02]  /*2750*/  @P2 FADD.FTZ R183, R175, R183 ;  /* 0x000000b7afb72221 */ /* 0x000fe40000010000 */
.L_x_21348:
[----:B------:R-:W-:Y:S01]  /*2760*/  PRMT R204, RZ, 0x5410, R206 ;  /* 0x00005410ffcc7816 */ /* 0x000fe200000000ce */
[----:B------:R-:W-:Y:S05]  /*2770*/  @P1 BRA `(.L_x_21349) ;  /* 0x0000003000001947 */ /* 0x000fea0003800000 */
[----:B------:R-:W-:Y:S05]  /*2780*/  @!P2 BRA `(.L_x_21350) ;  /* 0x000000500000a947 */ /* 0x000fea0003800000 */
[----:B-----5:R-:W-:Y:S01]  /*2790*/  FADD.FTZ R204, R176, R204 ;  /* 0x000000ccb0cc7221 */ /* 0x020fe20000010000 */
[----:B------:R-:W-:Y:S05]  /*27a0*/  BRA `(.L_x_21350) ;  /* 0x0000003000007947 */ /* 0x000fea0003800000 */
.L_x_21349:
[----:B-----5:R-:W-:-:S05]  /*27b0*/  PRMT R0, RZ, 0x5410, R170 ;  /* 0x00005410ff007816 */ /* 0x020fca00000000aa */
[----:B------:R-:W-:-:S04]  /*27c0*/  FADD.FTZ R204, R0, R204 ;  /* 0x000000cc00cc7221 */ /* 0x000fc80000010000 */
[----:B------:R-:W-:Y:S02]  /*27d0*/  @P2 FADD.FTZ R204, R176, R204 ;  /* 0x000000ccb0cc2221 */ /* 0x000fe40000010000 */
.L_x_21350:
[----:B------:R-:W-:Y:S01]  /*27e0*/  PRMT R205, RZ, 0x7610, R206 ;  /* 0x00007610ffcd7816 */ /* 0x000fe200000000ce */
[----:B------:R-:W-:Y:S05]  /*27f0*/  @P1 BRA `(.L_x_21351) ;  /* 0x0000003000001947 */ /* 0x000fea0003800000 */
[----:B------:R-:W-:Y:S05]  /*2800*/  @!P2 BRA `(.L_x_21352) ;  /* 0x000000500000a947 */ /* 0x000fea0003800000 */
[----:B-----5:R-:W-:Y:S01]  /*2810*/  FADD.FTZ R205, R177, R205 ;  /* 0x000000cdb1cd7221 */ /* 0x020fe20000010000 */
[----:B------:R-:W-:Y:S05]  /*2820*/  BRA `(.L_x_21352) ;  /* 0x0000003000007947 */ /* 0x000fea0003800000 */
.L_x_21351:
[----:B-----5:R-:W-:-:S05]  /*2830*/  PRMT R0, RZ, 0x7610, R170 ;  /* 0x00007610ff007816 */ /* 0x020fca00000000aa */
[----:B------:R-:W-:-:S04]  /*2840*/  FADD.FTZ R205, R0, R205 ;  /* 0x000000cd00cd7221 */ /* 0x000fc80000010000 */
[----:B------:R-:W-:Y:S02]  /*2850*/  @P2 FADD.FTZ R205, R177, R205 ;  /* 0x000000cdb1cd2221 */ /* 0x000fe40000010000 */
.L_x_21352:
[----:B------:R-:W-:Y:S01]  /*2860*/  PRMT R206, RZ, 0x5410, R207 ;  /* 0x00005410ffce7816 */ /* 0x000fe200000000cf */
[----:B------:R-:W-:Y:S05]  /*2870*/  @P1 BRA `(.L_x_21353) ;  /* 0x0000003000001947 */ /* 0x000fea0003800000 */
[----:B------:R-:W-:Y:S05]  /*2880*/  @!P2 BRA `(.L_x_21354) ;  /* 0x000000500000a947 */ /* 0x000fea0003800000 */
[----:B-----5:R-:W-:Y:S01]  /*2890*/  FADD.FTZ R206, R178, R206 ;  /* 0x000000ceb2ce7221 */ /* 0x020fe20000010000 */
[----:B------:R-:W-:Y:S05]  /*28a0*/  BRA `(.L_x_21354) ;  /* 0x0000003000007947 */ /* 0x000fea0003800000 */
.L_x_21353:
[----:B-----5:R-:W-:-:S05]  /*28b0*/  PRMT R0, RZ, 0x5410, R171 ;  /* 0x00005410ff007816 */ /* 0x020fca00000000ab */
[----:B------:R-:W-:-:S04]  /*28c0*/  FADD.FTZ R206, R0, R206 ;  /* 0x000000ce00ce7221 */ /* 0x000fc80000010000 */
[----:B------:R-:W-:Y:S02]  /*28d0*/  @P2 FADD.FTZ R206, R178, R206 ;  /* 0x000000ceb2ce2221 */ /* 0x000fe40000010000 */
.L_x_21354:
[----:B------:R-:W-:Y:S01]  /*28e0*/  PRMT R207, RZ, 0x7610, R207 ;  /* 0x00007610ffcf7816 */ /* 0x000fe200000000cf */
[----:B------:R-:W-:Y:S05]  /*28f0*/  @P1 BRA `(.L_x_21355) ;  /* 0x0000003000001947 */ /* 0x000fea0003800000 */
[----:B------:R-:W-:Y:S05]  /*2900*/  @!P2 BRA `(.L_x_21356) ;  /* 0x000000500000a947 */ /* 0x000fea0003800000 */
[----:B-----5:R-:W-:Y:S01]  /*2910*/  FADD.FTZ R207, R179, R207 ;  /* 0x000000cfb3cf7221 */ /* 0x020fe20000010000 */
[----:B------:R-:W-:Y:S05]  /*2920*/  BRA `(.L_x_21356) ;  /* 0x0000003000007947 */ /* 0x000fea0003800000 */
.L_x_21355:
[----:B-----5:R-:W-:-:S05]  /*2930*/  PRMT R0, RZ, 0x7610, R171 ;  /* 0x00007610ff007816 */ /* 0x020fca00000000ab */
[----:B------:R-:W-:-:S04]  /*2940*/  FADD.FTZ R207, R0, R207 ;  /* 0x000000cf00cf7221 */ /* 0x000fc80000010000 */
[----:B------:R-:W-:Y:S02]  /*2950*/  @P2 FADD.FTZ R207, R179, R207 ;  /* 0x000000cfb3cf2221 */ /* 0x000fe40000010000 */
.L_x_21356:
        /* <DEDUP_REMOVED lines=16> */
.L_x_21357:
[----:B-----5:R-:W-:-:S05]  /*2a60*/  PRMT R3, RZ, 0x5410, R168 ;  /* 0x00005410ff037816 */ /* 0x020fca00000000a8 */
[----:B------:R-:W-:-:S04]  /*2a70*/  FADD.FTZ R208, R3, R208 ;  /* 0x000000d003d07221 */ /* 0x000fc80000010000 */
[----:B------:R-:W-:Y:S02]  /*2a80*/  @P2 FADD.FTZ R208, R172, R208 ;  /* 0x000000d0acd02221 */ /* 0x000fe40000010000 */
.L_x_21358:
[----:B------:R-:W-:Y:S01]  /*2a90*/  PRMT R209, RZ, 0x7610, R192 ;  /* 0x00007610ffd17816 */ /* 0x000fe200000000c0 */
[----:B------:R-:W-:Y:S05]  /*2aa0*/  @P1 BRA `(.L_x_21359) ;  /* 0x0000003000001947 */ /* 0x000fea0003800000 */
[----:B------:R-:W-:Y:S05]  /*2ab0*/  @!P2 BRA `(.L_x_21360) ;  /* 0x000000500000a947 */ /* 0x000fea0003800000 */
[----:B-----5:R-:W-:Y:S01]  /*2ac0*/  FADD.FTZ R209, R173, R209 ;  /* 0x000000d1add17221 */ /* 0x020fe20000010000 */
[----:B------:R-:W-:Y:S05]  /*2ad0*/  BRA `(.L_x_21360) ;  /* 0x0000003000007947 */ /* 0x000fea0003800000 */
.L_x_21359:
[----:B-----5:R-:W-:-:S05]  /*2ae0*/  PRMT R3, RZ, 0x7610, R168 ;  /* 0x00007610ff037816 */ /* 0x020fca00000000a8 */
[----:B------:R-:W-:-:S04]  /*2af0*/  FADD.FTZ R209, R3, R209 ;  /* 0x000000d103d17221 */ /* 0x000fc80000010000 */
[----:B------:R-:W-:Y:S02]  /*2b00*/  @P2 FADD.FTZ R209, R173, R209 ;  /* 0x000000d1add12221 */ /* 0x000fe40000010000 */
.L_x_21360:
[----:B------:R-:W-:Y:S01]  /*2b10*/  PRMT R210, RZ, 0x5410, R193 ;  /* 0x00005410ffd27816 */ /* 0x000fe200000000c1 */
[----:B------:R-:W-:Y:S05]  /*2b20*/  @P1 BRA `(.L_x_21361) ;  /* 0x0000003000001947 */ /* 0x000fea0003800000 */
[----:B------:R-:W-:Y:S05]  /*2b30*/  @!P2 BRA `(.L_x_21362) ;  /* 0x000000500000a947 */ /* 0x000fea0003800000 */
[----:B-----5:R-:W-:Y:S01]  /*2b40*/  FADD.FTZ R210, R174, R210 ;  /* 0x000000d2aed27221 */ /* 0x020fe20000010000 */
[----:B------:R-:W-:Y:S05]  /*2b50*/  BRA `(.L_x_21362) ;  /* 0x0000003000007947 */ /* 0x000fea0003800000 */
.L_x_21361:
[----:B-----5:R-:W-:-:S05]  /*2b60*/  PRMT R3, RZ, 0x5410, R169 ;  /* 0x00005410ff037816 */ /* 0x020fca00000000a9 */
[----:B------:R-:W-:-:S04]  /*2b70*/  FADD.FTZ R210, R3, R210 ;  /* 0x000000d203d27221 */ /* 0x000fc80000010000 */
[----:B------:R-:W-:Y:S02]  /*2b80*/  @P2 FADD.FTZ R210, R174, R210 ;  /* 0x000000d2aed22221 */ /* 0x000fe40000010000 */
.L_x_21362:
[----:B------:R-:W-:Y:S01]  /*2b90*/  PRMT R211, RZ, 0x7610, R193 ;  /* 0x00007610ffd37816 */ /* 0x000fe200000000c1 */
[----:B------:R-:W-:Y:S05]  /*2ba0*/  @P1 BRA `(.L_x_21363) ;  /* 0x0000003000001947 */ /* 0x000fea0003800000 */
[----:B------:R-:W-:Y:S05]  /*2bb0*/  @!P2 BRA `(.L_x_21364) ;  /* 0x000000500000a947 */ /* 0x000fea0003800000 */
[----:B-----5:R-:W-:Y:S01]  /*2bc0*/  FADD.FTZ R211, R175, R211 ;  /* 0x000000d3afd37221 */ /* 0x020fe20000010000 */
[----:B------:R-:W-:Y:S05]  /*2bd0*/  BRA `(.L_x_21364) ;  /* 0x0000003000007947 */ /* 0x000fea0003800000 */
.L_x_21363:
[----:B-----5:R-:W-:-:S05]  /*2be0*/  PRMT R3, RZ, 0x7610, R169 ;  /* 0x00007610ff037816 */ /* 0x020fca00000000a9 */
[----:B------:R-:W-:-:S04]  /*2bf0*/  FADD.FTZ R211, R3, R211 ;  /* 0x000000d303d37221 */ /* 0x000fc80000010000 */
[----:B------:R-:W-:Y:S02]  /*2c00*/  @P2 FADD.FTZ R211, R175, R211 ;  /* 0x000000d3afd32221 */ /* 0x000fe40000010000 */
.L_x_21364:
[----:B------:R-:W-:Y:S01]  /*2c10*/  PRMT R192, RZ, 0x5410, R194 ;  /* 0x00005410ffc07816 */ /* 0x000fe200000000c2 */
[----:B------:R-:W-:Y:S05]  /*2c20*/  @P1 BRA `(.L_x_21365) ;  /* 0x0000003000001947 */ /* 0x000fea0003800000 */
[----:B------:R-:W-:Y:S05]  /*2c30*/  @!P2 BRA `(.L_x_21366) ;  /* 0x000000500000a947 */ /* 0x000fea0003800000 */
[----:B-----5:R-:W-:Y:S01]  /*2c40*/  FADD.FTZ R192, R176, R192 ;  /* 0x000000c0b0c07221 */ /* 0x020fe20000010000 */
[----:B------:R-:W-:Y:S05]  /*2c50*/  BRA `(.L_x_21366) ;  /* 0x0000003000007947 */ /* 0x000fea0003800000 */
.L_x_21365:
[----:B-----5:R-:W-:-:S05]  /*2c60*/  PRMT R3, RZ, 0x5410, R170 ;  /* 0x00005410ff037816 */ /* 0x020fca00000000aa */
[----:B------:R-:W-:-:S04]  /*2c70*/  FADD.FTZ R192, R3, R192 ;  /* 0x000000c003c07221 */ /* 0x000fc80000010000 */
[----:B------:R-:W-:Y:S02]  /*2c80*/  @P2 FADD.FTZ R192, R176, R192 ;  /* 0x000000c0b0c02221 */ /* 0x000fe40000010000 */
.L_x_21366:
[----:B------:R-:W-:Y:S01]  /*2c90*/  PRMT R193, RZ, 0x7610, R194 ;  /* 0x00007610ffc17816 */ /* 0x000fe200000000c2 */
[----:B------:R-:W-:Y:S05]  /*2ca0*/  @P1 BRA `(.L_x_21367) ;  /* 0x0000003000001947 */ /* 0x000fea0003800000 */
[----:B------:R-:W-:Y:S05]  /*2cb0*/  @!P2 BRA `(.L_x_21368) ;  /* 0x000000500000a947 */ /* 0x000fea0003800000 */
[----:B-----5:R-:W-:Y:S01]  /*2cc0*/  FADD.FTZ R193, R177, R193 ;  /* 0x000000c1b1c17221 */ /* 0x020fe20000010000 */
[----:B------:R-:W-:Y:S05]  /*2cd0*/  BRA `(.L_x_21368) ;  /* 0x0000003000007947 */ /* 0x000fea0003800000 */
.L_x_21367:
[----:B-----5:R-:W-:-:S05]  /*2ce0*/  PRMT R3, RZ, 0x7610, R170 ;  /* 0x00007610ff037816 */ /* 0x020fca00000000aa */
[----:B------:R-:W-:-:S04]  /*2cf0*/  FADD.FTZ R193, R3, R193 ;  /* 0x000000c103c17221 */ /* 0x000fc80000010000 */
[----:B------:R-:W-:Y:S02]  /*2d00*/  @P2 FADD.FTZ R193, R177, R193 ;  /* 0x000000c1b1c12221 */ /* 0x000fe40000010000 */
.L_x_21368:
[----:B------:R-:W-:Y:S01]  /*2d10*/  PRMT R194, RZ, 0x5410, R195 ;  /* 0x00005410ffc27816 */ /* 0x000fe200000000c3 */
[----:B------:R-:W-:Y:S05]  /*2d20*/  @P1 BRA `(.L_x_21369) ;  /* 0x0000003000001947 */ /* 0x000fea0003800000 */
[----:B------:R-:W-:Y:S05]  /*2d30*/  @!P2 BRA `(.L_x_21370) ;  /* 0x000000500000a947 */ /* 0x000fea0003800000 */
[----:B-----5:R-:W-:Y:S01]  /*2d40*/  FADD.FTZ R194, R178, R194 ;  /* 0x000000c2b2c27221 */ /* 0x020fe20000010000 */
[----:B------:R-:W-:Y:S05]  /*2d50*/  BRA `(.L_x_21370) ;  /* 0x0000003000007947 */ /* 0x000fea0003800000 */
.L_x_21369:
[----:B-----5:R-:W-:-:S05]  /*2d60*/  PRMT R3, RZ, 0x5410, R171 ;  /* 0x00005410ff037816 */ /* 0x020fca00000000ab */
[----:B------:R-:W-:-:S04]  /*2d70*/  FADD.FTZ R194, R3, R194 ;  /* 0x000000c203c27221 */ /* 0x000fc80000010000 */
[----:B------:R-:W-:Y:S02]  /*2d80*/  @P2 FADD.FTZ R194, R178, R194 ;  /* 0x000000c2b2c22221 */ /* 0x000fe40000010000 */
.L_x_21370:
[----:B------:R-:W-:Y:S01]  /*2d90*/  PRMT R195, RZ, 0x7610, R195 ;  /* 0x00007610ffc37816 */ /* 0x000fe200000000c3 */
[----:B------:R-:W-:Y:S05]  /*2da0*/  @P1 BRA `(.L_x_21371) ;  /* 0x0000003000001947 */ /* 0x000fea0003800000 */
[----:B------:R-:W-:Y:S05]  /*2db0*/  @!P2 BRA `(.L_x_21372) ;  /* 0x000000500000a947 */ /* 0x000fea0003800000 */
[----:B-----5:R-:W-:Y:S01]  /*2dc0*/  FADD.FTZ R195, R179, R195 ;  /* 0x000000c3b3c37221 */ /* 0x020fe20000010000 */
[----:B------:R-:W-:Y:S05]  /*2dd0*/  BRA `(.L_x_21372) ;  /* 0x0000003000007947 */ /* 0x000fea0003800000 */
.L_x_21371:
[----:B-----5:R-:W-:-:S05]  /*2de0*/  PRMT R3, RZ, 0x7610, R171 ;  /* 0x00007610ff037816 */ /* 0x020fca00000000ab */
[----:B------:R-:W-:-:S04]  /*2df0*/  FADD.FTZ R195, R3, R195 ;  /* 0x000000c303c37221 */ /* 0x000fc80000010000 */
[----:B------:R-:W-:Y:S02]  /*2e00*/  @P2 FADD.FTZ R195, R179, R195 ;  /* 0x000000c3b3c32221 */ /* 0x000fe40000010000 */
.L_x_21372:
        /* <DEDUP_REMOVED lines=16> */
.L_x_21373:
[----:B-----5:R-:W-:-:S05]  /*2f10*/  PRMT R3, RZ, 0x5410, R168 ;  /* 0x00005410ff037816 */ /* 0x020fca00000000a8 */
[----:B------:R-:W-:-:S04]  /*2f20*/  FADD.FTZ R196, R3, R196 ;  /* 0x000000c403c47221 */ /* 0x000fc80000010000 */
[----:B------:R-:W-:Y:S02]  /*2f30*/  @P2 FADD.FTZ R196, R172, R196 ;  /* 0x000000c4acc42221 */ /* 0x000fe40000010000 */
.L_x_21374:
[----:B------:R-:W-:Y:S01]  /*2f40*/  PRMT R197, RZ, 0x7610, R188 ;  /* 0x00007610ffc57816 */ /* 0x000fe200000000bc */
[----:B------:R-:W-:Y:S05]  /*2f50*/  @P1 BRA `(.L_x_21375) ;  /* 0x0000003000001947 */ /* 0x000fea0003800000 */
[----:B------:R-:W-:Y:S05]  /*2f60*/  @!P2 BRA `(.L_x_21376) ;  /* 0x000000500000a947 */ /* 0x000fea0003800000 */
[----:B-----5:R-:W-:Y:S01]  /*2f70*/  FADD.FTZ R197, R173, R197 ;  /* 0x000000c5adc57221 */ /* 0x020fe20000010000 */
[----:B------:R-:W-:Y:S05]  /*2f80*/  BRA `(.L_x_21376) ;  /* 0x0000003000007947 */ /* 0x000fea0003800000 */
.L_x_21375:
[----:B-----5:R-:W-:-:S05]  /*2f90*/  PRMT R3, RZ, 0x7610, R168 ;  /* 0x00007610ff037816 */ /* 0x020fca00000000a8 */
[----:B------:R-:W-:-:S04]  /*2fa0*/  FADD.FTZ R197, R3, R197 ;  /* 0x000000c503c57221 */ /* 0x000fc80000010000 */
[----:B------:R-:W-:Y:S02]  /*2fb0*/  @P2 FADD.FTZ R197, R173, R197 ;  /* 0x000000c5adc52221 */ /* 0x000fe40000010000 */
.L_x_21376:
[----:B------:R-:W-:Y:S01]  /*2fc0*/  PRMT R198, RZ, 0x5410, R189 ;  /* 0x00005410ffc67816 */ /* 0x000fe200000000bd */
[----:B------:R-:W-:Y:S05]  /*2fd0*/  @P1 BRA `(.L_x_21377) ;  /* 0x0000003000001947 */ /* 0x000fea0003800000 */
[----:B------:R-:W-:Y:S05]  /*2fe0*/  @!P2 BRA `(.L_x_21378) ;  /* 0x000000500000a947 */ /* 0x000fea0003800000 */
[----:B-----5:R-:W-:Y:S01]  /*2ff0*/  FADD.FTZ R198, R174, R198 ;  /* 0x000000c6aec67221 */ /* 0x020fe20000010000 */
[----:B------:R-:W-:Y:S05]  /*3000*/  BRA `(.L_x_21378) ;  /* 0x0000003000007947 */ /* 0x000fea0003800000 */
.L_x_21377:
[----:B-----5:R-:W-:-:S05]  /*3010*/  PRMT R3, RZ, 0x5410, R169 ;  /* 0x00005410ff037816 */ /* 0x020fca00000000a9 */
[----:B------:R-:W-:-:S04]  /*3020*/  FADD.FTZ R198, R3, R198 ;  /* 0x000000c603c67221 */ /* 0x000fc80000010000 */
[----:B------:R-:W-:Y:S02]  /*3030*/  @P2 FADD.FTZ R198, R174, R198 ;  /* 0x000000c6aec62221 */ /* 0x000fe40000010000 */
.L_x_21378:
[----:B------:R-:W-:Y:S01]  /*3040*/  PRMT R199, RZ, 0x7610, R189 ;  /* 0x00007610ffc77816 */ /* 0x000fe200000000bd */
[----:B------:R-:W-:Y:S05]  /*3050*/  @P1 BRA `(.L_x_21379) ;  /* 0x0000003000001947 */ /* 0x000fea0003800000 */
[----:B------:R-:W-:Y:S05]  /*3060*/  @!P2 BRA `(.L_x_21380) ;  /* 0x000000500000a947 */ /* 0x000fea0003800000 */
[----:B-----5:R-:W-:Y:S01]  /*3070*/  FADD.FTZ R199, R175, R199 ;  /* 0x000000c7afc77221 */ /* 0x020fe20000010000 */
[----:B------:R-:W-:Y:S05]  /*3080*/  BRA `(.L_x_21380) ;  /* 0x0000003000007947 */ /* 0x000fea0003800000 */
.L_x_21379:
[----:B-----5:R-:W-:-:S05]  /*3090*/  PRMT R3, RZ, 0x7610, R169 ;  /* 0x00007610ff037816 */ /* 0x020fca00000000a9 */
[----:B------:R-:W-:-:S04]  /*30a0*/  FADD.FTZ R199, R3, R199 ;  /* 0x000000c703c77221 */ /* 0x000fc80000010000 */
[----:B------:R-:W-:Y:S02]  /*30b0*/  @P2 FADD.FTZ R199, R175, R199 ;  /* 0x000000c7afc72221 */ /* 0x000fe40000010000 */
.L_x_21380:
[----:B------:R-:W-:Y:S01]  /*30c0*/  PRMT R188, RZ, 0x5410, R190 ;  /* 0x00005410ffbc7816 */ /* 0x000fe200000000be */
[----:B------:R-:W-:Y:S05]  /*30d0*/  @P1 BRA `(.L_x_21381) ;  /* 0x0000003000001947 */ /* 0x000fea0003800000 */
[----:B------:R-:W-:Y:S05]  /*30e0*/  @!P2 BRA `(.L_x_21382) ;  /* 0x000000500000a947 */ /* 0x000fea0003800000 */
[----:B-----5:R-:W-:Y:S01]  /*30f0*/  FADD.FTZ R188, R176, R188 ;  /* 0x000000bcb0bc7221 */ /* 0x020fe20000010000 */
[----:B------:R-:W-:Y:S05]  /*3100*/  BRA `(.L_x_21382) ;  /* 0x0000003000007947 */ /* 0x000fea0003800000 */
.L_x_21381:
[----:B-----5:R-:W-:-:S05]  /*3110*/  PRMT R3, RZ, 0x5410, R170 ;  /* 0x00005410ff037816 */ /* 0x020fca00000000aa */
[----:B------:R-:W-:-:S04]  /*3120*/  FADD.FTZ R188, R3, R188 ;  /* 0x000000bc03bc7221 */ /* 0x000fc80000010000 */
[----:B------:R-:W-:Y:S02]  /*3130*/  @P2 FADD.FTZ R188, R176, R188 ;  /* 0x000000bcb0bc2221 */ /* 0x000fe40000010000 */
.L_x_21382:
[----:B------:R-:W-:Y:S01]  /*3140*/  PRMT R189, RZ, 0x7610, R190 ;  /* 0x00007610ffbd7816 */ /* 0x000fe200000000be */
[----:B------:R-:W-:Y:S05]  /*3150*/  @P1 BRA `(.L_x_21383) ;  /* 0x0000003000001947 */ /* 0x000fea0003800000 */
[----:B------:R-:W-:Y:S05]  /*3160*/  @!P2 BRA `(.L_x_21384) ;  /* 0x000000500000a947 */ /* 0x000fea0003800000 */
[----:B-----5:R-:W-:Y:S01]  /*3170*/  FADD.FTZ R189, R177, R189 ;  /* 0x000000bdb1bd7221 */ /* 0x020fe20000010000 */
[----:B------:R-:W-:Y:S05]  /*3180*/  BRA `(.L_x_21384) ;  /* 0x0000003000007947 */ /* 0x000fea0003800000 */
.L_x_21383:
[----:B-----5:R-:W-:-:S05]  /*3190*/  PRMT R3, RZ, 0x7610, R170 ;  /* 0x00007610ff037816 */ /* 0x020fca00000000aa */
[----:B------:R-:W-:-:S04]  /*31a0*/  FADD.FTZ R189, R3, R189 ;  /* 0x000000bd03bd7221 */ /* 0x000fc80000010000 */
[----:B------:R-:W-:Y:S02]  /*31b0*/  @P2 FADD.FTZ R189, R177, R189 ;  /* 0x000000bdb1bd2221 */ /* 0x000fe40000010000 */
.L_x_21384:
[----:B------:R-:W-:Y:S01]  /*31c0*/  PRMT R190, RZ, 0x5410, R191 ;  /* 0x00005410ffbe7816 */ /* 0x000fe200000000bf */
[----:B------:R-:W-:Y:S05]  /*31d0*/  @P1 BRA `(.L_x_21385) ;  /* 0x0000003000001947 */ /* 0x000fea0003800000 */
[----:B------:R-:W-:Y:S05]  /*31e0*/  @!P2 BRA `(.L_x_21386) ;  /* 0x000000500000a947 */ /* 0x000fea0003800000 */
[----:B-----5:R-:W-:Y:S01]  /*31f0*/  FADD.FTZ R190, R178, R190 ;  /* 0x000000beb2be7221 */ /* 0x020fe20000010000 */
[----:B------:R-:W-:Y:S05]  /*3200*/  BRA `(.L_x_21386) ;  /* 0x0000003000007947 */ /* 0x000fea0003800000 */
.L_x_21385:
[----:B-----5:R-:W-:-:S05]  /*3210*/  PRMT R3, RZ, 0x5410, R171 ;  /* 0x00005410ff037816 */ /* 0x020fca00000000ab */
[----:B------:R-:W-:-:S04]  /*3220*/  FADD.FTZ R190, R3, R190 ;  /* 0x000000be03be7221 */ /* 0x000fc80000010000 */
[----:B------:R-:W-:Y:S02]  /*3230*/  @P2 FADD.FTZ R190, R178, R190 ;  /* 0x000000beb2be2221 */ /* 0x000fe40000010000 */
.L_x_21386:
[----:B------:R-:W-:Y:S01]  /*3240*/  PRMT R191, RZ, 0x7610, R191 ;  /* 0x00007610ffbf7816 */ /* 0x000fe200000000bf */
[----:B------:R-:W-:Y:S05]  /*3250*/  @P1 BRA `(.L_x_21387) ;  /* 0x0000003000001947 */ /* 0x000fea0003800000 */
[----:B------:R-:W-:Y:S05]  /*3260*/  @!P2 BRA `(.L_x_21388) ;  /* 0x000000500000a947 */ /* 0x000fea0003800000 */
[----:B-----5:R-:W-:Y:S01]  /*3270*/  FADD.FTZ R191, R179, R191 ;  /* 0x000000bfb3bf7221 */ /* 0x020fe20000010000 */
[----:B------:R-:W-:Y:S05]  /*3280*/  BRA `(.L_x_21388) ;  /* 0x0000003000007947 */ /* 0x000fea0003800000 */
.L_x_21387:
[----:B-----5:R-:W-:-:S05]  /*3290*/  PRMT R3, RZ, 0x7610, R171 ;  /* 0x00007610ff037816 */ /* 0x020fca00000000ab */
[----:B------:R-:W-:-:S04]  /*32a0*/  FADD.FTZ R191, R3, R191 ;  /* 0x000000bf03bf7221 */ /* 0x000fc80000010000 */
[----:B------:R-:W-:Y:S02]  /*32b0*/  @P2 FADD.FTZ R191, R179, R191 ;  /* 0x000000bfb3bf2221 */ /* 0x000fe40000010000 */
.L_x_21388:
        /* <DEDUP_REMOVED lines=16> */
.L_x_21389:
[----:B-----5:R-:W-:-:S05]  /*33c0*/  PRMT R3, RZ, 0x5410, R168 ;  /* 0x00005410ff037816 */ /* 0x020fca00000000a8 */
[----:B------:R-:W-:-:S04]  /*33d0*/  FADD.FTZ R212, R3, R212 ;  /* 0x000000d403d47221 */ /* 0x000fc80000010000 */
[----:B------:R-:W-:Y:S02]  /*33e0*/  @P2 FADD.FTZ R212, R172, R212 ;  /* 0x000000d4acd42221 */ /* 0x000fe40000010000 */
.L_x_21390:
[----:B------:R-:W-:Y:S01]  /*33f0*/  PRMT R213, RZ, 0x7610, R184 ;  /* 0x00007610ffd57816 */ /* 0x000fe200000000b8 */
[----:B------:R-:W-:Y:S05]  /*3400*/  @P1 BRA `(.L_x_21391) ;  /* 0x0000003000001947 */ /* 0x000fea0003800000 */
[----:B------:R-:W-:Y:S05]  /*3410*/  @!P2 BRA `(.L_x_21392) ;  /* 0x000000500000a947 */ /* 0x000fea0003800000 */
[----:B-----5:R-:W-:Y:S01]  /*3420*/  FADD.FTZ R213, R173, R213 ;  /* 0x000000d5add57221 */ /* 0x020fe20000010000 */
[----:B------:R-:W-:Y:S05]  /*3430*/  BRA `(.L_x_21392) ;  /* 0x0000003000007947 */ /* 0x000fea0003800000 */
.L_x_21391:
[----:B-----5:R-:W-:-:S05]  /*3440*/  PRMT R3, RZ, 0x7610, R168 ;  /* 0x00007610ff037816 */ /* 0x020fca00000000a8 */
[----:B------:R-:W-:-:S04]  /*3450*/  FADD.FTZ R213, R3, R213 ;  /* 0x000000d503d57221 */ /* 0x000fc80000010000 */
[----:B------:R-:W-:Y:S02]  /*3460*/  @P2 FADD.FTZ R213, R173, R213 ;  /* 0x000000d5add52221 */ /* 0x000fe40000010000 */
.L_x_21392:
[----:B------:R-:W-:Y:S01]  /*3470*/  PRMT R214, RZ, 0x5410, R185 ;  /* 0x00005410ffd67816 */ /* 0x000fe200000000b9 */
[----:B------:R-:W-:Y:S05]  /*3480*/  @P1 BRA `(.L_x_21393) ;  /* 0x0000003000001947 */ /* 0x000fea0003800000 */
[----:B------:R-:W-:Y:S05]  /*3490*/  @!P2 BRA `(.L_x_21394) ;  /* 0x000000500000a947 */ /* 0x000fea0003800000 */
[----:B-----5:R-:W-:Y:S01]  /*34a0*/  FADD.FTZ R214, R174, R214 ;  /* 0x000000d6aed67221 */ /* 0x020fe20000010000 */
[----:B------:R-:W-:Y:S05]  /*34b0*/  BRA `(.L_x_21394) ;  /* 0x0000003000007947 */ /* 0x000fea0003800000 */
.L_x_21393:
[----:B-----5:R-:W-:-:S05]  /*34c0*/  PRMT R3, RZ, 0x5410, R169 ;  /* 0x00005410ff037816 */ /* 0x020fca00000000a9 */
[----:B------:R-:W-:-:S04]  /*34d0*/  FADD.FTZ R214, R3, R214 ;  /* 0x000000d603d67221 */ /* 0x000fc80000010000 */
[----:B------:R-:W-:Y:S02]  /*34e0*/  @P2 FADD.FTZ R214, R174, R214 ;  /* 0x000000d6aed62221 */ /* 0x000fe40000010000 */
.L_x_21394:
[----:B------:R-:W-:Y:S01]  /*34f0*/  PRMT R215, RZ, 0x7610, R185 ;  /* 0x00007610ffd77816 */ /* 0x000fe200000000b9 */
[----:B------:R-:W-:Y:S05]  /*3500*/  @P1 BRA `(.L_x_21395) ;  /* 0x0000003000001947 */ /* 0x000fea0003800000 */
[----:B------:R-:W-:Y:S05]  /*3510*/  @!P2 BRA `(.L_x_21396) ;  /* 0x000000500000a947 */ /* 0x000fea0003800000 */
[----:B-----5:R-:W-:Y:S01]  /*3520*/  FADD.FTZ R215, R175, R215 ;  /* 0x000000d7afd77221 */ /* 0x020fe20000010000 */
[----:B------:R-:W-:Y:S05]  /*3530*/  BRA `(.L_x_21396) ;  /* 0x0000003000007947 */ /* 0x000fea0003800000 */
.L_x_21395:
[----:B-----5:R-:W-:-:S05]  /*3540*/  PRMT R3, RZ, 0x7610, R169 ;  /* 0x00007610ff037816 */ /* 0x020fca00000000a9 */
[----:B------:R-:W-:-:S04]  /*3550*/  FADD.FTZ R215, R3, R215 ;  /* 0x000000d703d77221 */ /* 0x000fc80000010000 */
[----:B------:R-:W-:Y:S02]  /*3560*/  @P2 FADD.FTZ R215, R175, R215 ;  /* 0x000000d7afd72221 */ /* 0x000fe40000010000 */
.L_x_21396:
[----:B------:R-:W-:Y:S01]  /*3570*/  PRMT R184, RZ, 0x5410, R186 ;  /* 0x00005410ffb87816 */ /* 0x000fe200000000ba */
[----:B------:R-:W-:Y:S05]  /*3580*/  @P1 BRA `(.L_x_21397) ;  /* 0x0000003000001947 */ /* 0x000fea0003800000 */
[----:B------:R-:W-:Y:S05]  /*3590*/  @!P2 BRA `(.L_x_21398) ;  /* 0x000000500000a947 */ /* 0x000fea0003800000 */
[----:B-----5:R-:W-:Y:S01]  /*35a0*/  FADD.FTZ R184, R176, R184 ;  /* 0x000000b8b0b87221 */ /* 0x020fe20000010000 */
[----:B------:R-:W-:Y:S05]  /*35b0*/  BRA `(.L_x_21398) ;  /* 0x0000003000007947 */ /* 0x000fea0003800000 */
.L_x_21397:
[----:B-----5:R-:W-:-:S05]  /*35c0*/  PRMT R3, RZ, 0x5410, R170 ;  /* 0x00005410ff037816 */ /* 0x020fca00000000aa */
[----:B------:R-:W-:-:S04]  /*35d0*/  FADD.FTZ R184, R3, R184 ;  /* 0x000000b803b87221 */ /* 0x000fc80000010000 */
[----:B------:R-:W-:Y:S02]  /*35e0*/  @P2 FADD.FTZ R184, R176, R184 ;  /* 0x000000b8b0b82221 */ /* 0x000fe40000010000 */
.L_x_21398:
[----:B------:R-:W-:Y:S01]  /*35f0*/  PRMT R185, RZ, 0x7610, R186 ;  /* 0x00007610ffb97816 */ /* 0x000fe200000000ba */
[----:B------:R-:W-:Y:S05]  /*3600*/  @P1 BRA `(.L_x_21399) ;  /* 0x0000003000001947 */ /* 0x000fea0003800000 */
[----:B------:R-:W-:Y:S05]  /*3610*/  @!P2 BRA `(.L_x_21400) ;  /* 0x000000500000a947 */ /* 0x000fea0003800000 */
[----:B-----5:R-:W-:Y:S01]  /*3620*/  FADD.FTZ R185, R177, R185 ;  /* 0x000000b9b1b97221 */ /* 0x020fe20000010000 */
[----:B------:R-:W-:Y:S05]  /*3630*/  BRA `(.L_x_21400) ;  /* 0x0000003000007947 */ /* 0x000fea0003800000 */
.L_x_21399:
[----:B-----5:R-:W-:-:S05]  /*3640*/  PRMT R3, RZ, 0x7610, R170 ;  /* 0x00007610ff037816 */ /* 0x020fca00000000aa */
[----:B------:R-:W-:-:S04]  /*3650*/  FADD.FTZ R185, R3, R185 ;  /* 0x000000b903b97221 */ /* 0x000fc80000010000 */
[----:B------:R-:W-:Y:S02]  /*3660*/  @P2 FADD.FTZ R185, R177, R185 ;  /* 0x000000b9b1b92221 */ /* 0x000fe40000010000 */
.L_x_21400:
[----:B------:R-:W-:Y:S01]  /*3670*/  PRMT R186, RZ, 0x5410, R187 ;  /* 0x00005410ffba7816 */ /* 0x000fe200000000bb */
[----:B------:R-:W-:Y:S05]  /*3680*/  @P1 BRA `(.L_x_21401) ;  /* 0x0000003000001947 */ /* 0x000fea0003800000 */
[----:B------:R-:W-:Y:S05]  /*3690*/  @!P2 BRA `(.L_x_21402) ;  /* 0x000000500000a947 */ /* 0x000fea0003800000 */
[----:B-----5:R-:W-:Y:S01]  /*36a0*/  FADD.FTZ R186, R178, R186 ;  /* 0x000000bab2ba7221 */ /* 0x020fe20000010000 */
[----:B------:R-:W-:Y:S05]  /*36b0*/  BRA `(.L_x_21402) ;  /* 0x0000003000007947 */ /* 0x000fea0003800000 */
.L_x_21401:
[----:B-----5:R-:W-:-:S05]  /*36c0*/  PRMT R3, RZ, 0x5410, R171 ;  /* 0x00005410ff037816 */ /* 0x020fca00000000ab */
[----:B------:R-:W-:-:S04]  /*36d0*/  FADD.FTZ R186, R3, R186 ;  /* 0x000000ba03ba7221 */ /* 0x000fc80000010000 */
[----:B------:R-:W-:Y:S02]  /*36e0*/  @P2 FADD.FTZ R186, R178, R186 ;  /* 0x000000bab2ba2221 */ /* 0x000fe40000010000 */
.L_x_21402:
[----:B------:R-:W-:Y:S01]  /*36f0*/  PRMT R187, RZ, 0x7610, R187 ;  /* 0x00007610ffbb7816 */ /* 0x000fe200000000bb */
[----:B------:R-:W-:Y:S05]  /*3700*/  @P1 BRA `(.L_x_21403) ;  /* 0x0000003000001947 */ /* 0x000fea0003800000 */
[----:B------:R-:W-:Y:S05]  /*3710*/  @!P2 BRA `(.L_x_21404) ;  /* 0x000000500000a947 */ /* 0x000fea0003800000 */
[----:B-----5:R-:W-:Y:S01]  /*3720*/  FADD.FTZ R187, R179, R187 ;  /* 0x000000bbb3bb7221 */ /* 0x020fe20000010000 */
[----:B------:R-:W-:Y:S05]  /*3730*/  BRA `(.L_x_21404) ;  /* 0x0000003000007947 */ /* 0x000fea0003800000 */
.L_x_21403:
[----:B-----5:R-:W-:-:S05]  /*3740*/  PRMT R3, RZ, 0x7610, R171 ;  /* 0x00007610ff037816 */ /* 0x020fca00000000ab */
[----:B------:R-:W-:-:S04]  /*3750*/  FADD.FTZ R187, R3, R187 ;  /* 0x000000bb03bb7221 */ /* 0x000fc80000010000 */
[----:B------:R-:W-:Y:S02]  /*3760*/  @P2 FADD.FTZ R187, R179, R187 ;  /* 0x000000bbb3bb2221 */ /* 0x000fe40000010000 */
.L_x_21404:
[----:B------:R-:W-:Y:S01]  /*3770*/  FADD.FTZ R3, RZ, R240 ;  /* 0x000000f0ff037221 */ /* 0x000fe20000010000 */
[----:B------:R-:W-:Y:S01]  /*3780*/  ISETP.NE.AND P1, PT, R244, RZ, PT ;  /* 0x000000fff400720c */ /* 0x000fe20003f25270 */
[----:B------:R-:W-:-:S04]  /*3790*/  IMAD.WIDE.U32 R248, R252, R248, c[0x0][0x188] ;  /* 0x00006200fcf87625 */ /* 0x000fc800078e00f8 */
[----:B------:R-:W-:Y:S01]  /*37a0*/  FADD.FTZ R3, R3, R241 ;  /* 0x000000f103037221 */ /* 0x000fe20000010000 */
[----:B------:R0:W-:Y:S03]  /*37b0*/  STG.E.128 [R248.64], R212 ;  /* 0x000000d4f8007986 */ /* 0x0001e6000c101d04 */
[----:B------:R-:W-:Y:S01]  /*37c0*/  FADD.FTZ R3, R3, R242 ;  /* 0x000000f203037221 */ /* 0x000fe20000010000 */
[----:B------:R0:W-:Y:S03]  /*37d0*/  STG.E.128 [R248.64+0x10], R184 ;  /* 0x000010b8f8007986 */ /* 0x0001e6000c101d04 */
        /* <DEDUP_REMOVED lines=62> */
[----:B0-----:R0:W1:Y:S02]  /*3bc0*/  SHFL.BFLY PT, R3, R244, 0x1, 0x1f ;  /* 0x0c201f00f4037f89 */ /* 0x00106400000e0000 */
.L_x_21409:
        /* <DEDUP_REMOVED lines=147> */
[----:B------:R0:W-:Y:S04]  /*4500*/  STL [R1+0x4], R249 ;  /* 0x000004f901007387 */ /* 0x0001e80000100800 */
[----:B------:R0:W1:Y:S02]  /*4510*/  SHFL.BFLY PT, R3, R249, 0x10, 0x1f ;  /* 0x0e001f00f9037f89 */ /* 0x00006400000e0000 */
.L_x_21410:
[----:B------:R-:W2:Y:S04]  /*4520*/  LDL.LU R248, [R1+0x4] ;  /* 0x0000040001f87983 */ /* 0x000ea80000300800 */
[----:B-----5:R-:W-:Y:S04]  /*4530*/  STL [R1+0x190], R174 ;  /* 0x000190ae01007387 */ /* 0x020fe80000100800 */
[----:B------:R-:W-:Y:S04]  /*4540*/  STL [R1+0x18c], R173 ;  /* 0x00018cad01007387 */ /* 0x000fe80000100800 */
[----:B------:R-:W-:Y:S04]  /*4550*/  STL [R1+0x188], R172 ;  /* 0x000188ac01007387 */ /* 0x000fe80000100800 */
[----:B------:R-:W-:Y:S04]  /*4560*/  STL [R1+0x184], R171 ;  /* 0x000184ab01007387 */ /* 0x000fe80000100800 */
[----:B------:R-:W-:Y:S04]  /*4570*/  STL [R1+0x180], R170 ;  /* 0x000180aa01007387 */ /* 0x000fe80000100800 */
[----:B------:R-:W-:Y:S04]  /*4580*/  STL [R1+0x17c], R169 ;  /* 0x00017ca901007387 */ /* 0x000fe80000100800 */
[----:B------:R3:W-:Y:S04]  /*4590*/  STL [R1+0x178], R168 ;  /* 0x000178a801007387 */ /* 0x0007e80000100800 */
[----:B---3--:R-:W3:Y:S01]  /*45a0*/  LDL.LU R168, [R1] ;  /* 0x0000000001a87983 */ /* 0x008ee20000300800 */
[----:B------:R-:W-:-:S02]  /*45b0*/  ISETP.NE.AND P0, PT, RZ, UR6, PT ;  /* 0x00000006ff007c0c */ /* 0x000fc4000bf05270 */
[----:B0-----:R-:W-:Y:S01]  /*45c0*/  MOV R249, c[0x0][0x1e0] ;  /* 0x0000780000f97a02 */ /* 0x001fe20000000f00 */
[----:B------:R-:W-:Y:S01]  /*45d0*/  HFMA2.MMA R169, -RZ, RZ, 0, 2.384185791015625e-07 ;  /* 0x00000004ffa97435 */ /* 0x000fe200000001ff */
[----:B------:R-:W4:Y:S04]  /*45e0*/  LDL R174, [R1+0x168] ;  /* 0x0001680001ae7983 */ /* 0x000f280000100800 */
[----:B------:R-:W4:Y:S04]  /*45f0*/  LDL R172, [R1+0x16c] ;  /* 0x00016c0001ac7983 */ /* 0x000f280000100800 */
[----:B------:R-:W4:Y:S01]  /*4600*/  LDL R173, [R1+0x174] ;  /* 0x0001740001ad7983 */ /* 0x000f220000100800 */
[----:B-12---:R-:W-:-:S02]  /*4610*/  FADD.FTZ R248, R3, R248 ;  /* 0x000000f803f87221 */ /* 0x006fc40000010000 */
[----:B------:R-:W-:Y:S02]  /*4620*/  FMUL.FTZ R3, R244, R244 ;  /* 0x000000f4f4037220 */ /* 0x000fe40000410000 */
[----:B------:R-:W-:-:S03]  /*4630*/  FFMA.FTZ R248, R248, R249, c[0x0][0x228] ;  /* 0x00008a00f8f87623 */ /* 0x000fc600000100f9 */
[----:B------:R-:W-:-:S05]  /*4640*/  FSEL R3, R3, RZ, P0 ;  /* 0x000000ff03037208 */ /* 0x000fca0000000000 */
[----:B------:R-:W-:-:S06]  /*4650*/  FADD.FTZ R3, R248, R3 ;  /* 0x00000003f8037221 */ /* 0x000fcc0000010000 */
[----:B------:R-:W0:Y:S01]  /*4660*/  MUFU.RSQ R3, R3 ;  /* 0x0000000300037308 */ /* 0x000e220000001400 */
[----:B---3--:R-:W-:-:S05]  /*4670*/  @!P1 IMAD.WIDE R248, R168, R169, c[0x0][0x1a0] ;  /* 0x00006800a8f89625 */ /* 0x008fca00078e02a9 */
[----:B------:R1:W-:Y:S02]  /*4680*/  @!P1 STG.E [R248.64], R244 ;  /* 0x000000f4f8009986 */ /* 0x0003e4000c101904 */
[----:B-1----:R-:W-:Y:S01]  /*4690*/  @!P1 IMAD.WIDE R248, R168, R169, c[0x0][0x1a8] ;  /* 0x00006a00a8f89625 */ /* 0x002fe200078e02a9 */
[----:B------:R-:W-:Y:S01]  /*46a0*/  FSEL R244, R244, RZ, !P0 ;  /* 0x000000fff4f47208 */ /* 0x000fe20004000000 */
[----:B------:R-:W2:Y:S04]  /*46b0*/  LDL R169, [R1+0x164] ;  /* 0x0001640001a97983 */ /* 0x000ea80000100800 */
[----:B0-----:R0:W-:Y:S04]  /*46c0*/  @!P1 STG.E [R248.64], R3 ;  /* 0x00000003f8009986 */ /* 0x0011e8000c101904 */
[----:B0-----:R-:W3:Y:S01]  /*46d0*/  LDL R249, [R1+0x170] ;  /* 0x0001700001f97983 */ /* 0x001ee20000100800 */
[----:B------:R-:W-:-:S02]  /*46e0*/  FADD.FTZ R240, -R244, R240 ;  /* 0x000000f0f4f07221 */ /* 0x000fc40000010100 */
[C---:B------:R-:W-:Y:S02]  /*46f0*/  FADD.FTZ R241, -R244.reuse, R241 ;  /* 0x000000f1f4f17221 */ /* 0x040fe40000010100 */
[C---:B------:R-:W-:Y:S02]  /*4700*/  FMUL.FTZ R171, R3.reuse, R240 ;  /* 0x000000f003ab7220 */ /* 0x040fe40000410000 */
[----:B------:R-:W-:Y:S02]  /*4710*/  FMUL.FTZ R170, R3, R241 ;  /* 0x000000f103aa7220 */ /* 0x000fe40000410000 */
[C---:B------:R-:W-:Y:S02]  /*4720*/  FADD.FTZ R242, -R244.reuse, R242 ;  /* 0x000000f2f4f27221 */ /* 0x040fe40000010100 */
[----:B------:R-:W-:Y:S02]  /*4730*/  FADD.FTZ R243, -R244, R243 ;  /* 0x000000f3f4f37221 */ /* 0x000fe40000010100 */
[----:B----4-:R-:W-:-:S02]  /*4740*/  FFMA.FTZ R241, R174, R171, R4 ;  /* 0x000000abaef17223 */ /* 0x010fc40000010004 */
[----:B------:R-:W-:Y:S02]  /*4750*/  FFMA.FTZ R240, R172, R170, R5 ;  /* 0x000000aaacf07223 */ /* 0x000fe40000010005 */
[C---:B------:R-:W-:Y:S02]  /*4760*/  FMUL.FTZ R174, R3.reuse, R242 ;  /* 0x000000f203ae7220 */ /* 0x040fe40000410000 */
[----:B------:R-:W-:Y:S01]  /*4770*/  FMUL.FTZ R172, R3, R243 ;  /* 0x000000f303ac7220 */ /* 0x000fe20000410000 */
[----:B------:R-:W-:Y:S01]  /*4780*/  F2FP.BF16.PACK_AB R240, R240, R241 ;  /* 0x000000f1f0f0723e */ /* 0x000fe200000010ff */
[C---:B------:R-:W-:Y:S01]  /*4790*/  FADD.FTZ R236, -R244.reuse, R236 ;  /* 0x000000ecf4ec7221 */ /* 0x040fe20000010100 */
[----:B------:R-:W4:Y:S01]  /*47a0*/  LDL R243, [R1+0x160] ;  /* 0x0001600001f37983 */ /* 0x000f220000100800 */
[----:B------:R-:W-:Y:S02]  /*47b0*/  FFMA.FTZ R241, R173, R172, R7 ;  /* 0x000000acadf17223 */ /* 0x000fe40000010007 */
[----:B------:R-:W-:Y:S01]  /*47c0*/  FADD.FTZ R237, -R244, R237 ;  /* 0x000000edf4ed7221 */ /* 0x000fe20000010100 */
[----:B------:R-:W2:Y:S01]  /*47d0*/  LDL R173, [R1+0x140] ;  /* 0x0001400001ad7983 */ /* 0x000ea20000100800 */
[----:B---3--:R-:W-:-:S02]  /*47e0*/  FFMA.FTZ R242, R249, R174, R6 ;  /* 0x000000aef9f27223 */ /* 0x008fc40000010006 */
[----:B------:R-:W-:Y:S02]  /*47f0*/  FMUL.FTZ R249, R3, R236 ;  /* 0x000000ec03f97220 */ /* 0x000fe40000410000 */
[----:B------:R-:W3:Y:S01]  /*4800*/  LDL R236, [R1+0x158] ;  /* 0x0001580001ec7983 */ /* 0x000ee20000100800 */
[----:B------:R-:W-:-:S03]  /*4810*/  F2FP.BF16.PACK_AB R241, R241, R242 ;  /* 0x000000f2f1f1723e */ /* 0x000fc600000010ff */
[----:B------:R-:W2:Y:S01]  /*4820*/  LDL R242, [R1+0x15c] ;  /* 0x00015c0001f27983 */ /* 0x000ea20000100800 */
[C---:B------:R-:W-:Y:S02]  /*4830*/  FMUL.FTZ R248, R3.reuse, R237 ;  /* 0x000000ed03f87220 */ /* 0x040fe40000410000 */
[C---:B------:R-:W-:Y:S02]  /*4840*/  FADD.FTZ R238, -R244.reuse, R238 ;  /* 0x000000eef4ee7221 */ /* 0x040fe40000010100 */
[----:B------:R-:W-:Y:S02]  /*4850*/  FADD.FTZ R239, -R244, R239 ;  /* 0x000000eff4ef7221 */ /* 0x000fe40000010100 */
[C---:B------:R-:W-:Y:S02]  /*4860*/  FMUL.FTZ R238, R3.reuse, R238 ;  /* 0x000000ee03ee7220 */ /* 0x040fe40000410000 */
[----:B------:R-:W-:Y:S02]  /*4870*/  FMUL.FTZ R239, R3, R239 ;  /* 0x000000ef03ef7220 */ /* 0x000fe40000410000 */
[----:B---3--:R-:W-:-:S02]  /*4880*/  FFMA.FTZ R237, R236, R249, R8 ;  /* 0x000000f9eced7223 */ /* 0x008fc40000010008 */
[----:B--2---:R-:W-:-:S05]  /*4890*/  FFMA.FTZ R236, R242, R248, R9 ;  /* 0x000000f8f2ec7223 */ /* 0x004fca0000010009 */
[----:B------:R-:W-:Y:S01]  /*48a0*/  F2FP.BF16.PACK_AB R242, R236, R237 ;  /* 0x000000edecf2723e */ /* 0x000fe200000010ff */
[----:B----4-:R-:W-:Y:S02]  /*48b0*/  FFMA.FTZ R237, R243, R238, R10 ;  /* 0x000000eef3ed7223 */ /* 0x010fe4000001000a */
[----:B------:R-:W-:Y:S01]  /*48c0*/  FFMA.FTZ R236, R169, R239, R11 ;  /* 0x000000efa9ec7223 */ /* 0x000fe2000001000b */
[----:B------:R-:W-:Y:S02]  /*48d0*/  SHF.L.U32 R169, R2, 0x4, RZ ;  /* 0x0000000402a97819 */ /* 0x000fe400000006ff */
[----:B------:R-:W-:Y:S02]  /*48e0*/  SHF.R.U32.HI R2, RZ, 0x1c, R2 ;  /* 0x0000001cff027819 */ /* 0x000fe40000011602 */
[----:B------:R-:W-:Y:S02]  /*48f0*/  F2FP.BF16.PACK_AB R243, R236, R237 ;  /* 0x000000edecf3723e */ /* 0x000fe400000010ff */
[----:B------:R-:W-:-:S04]  /*4900*/  IADD3 R236, P0, R169, c[0x0][0x208], RZ ;  /* 0x00008200a9ec7a10 */ /* 0x000fc80007f1e0ff */
        /* <DEDUP_REMOVED lines=9> */
[----:B------:R0:W5:Y:S01]  /*49a0*/  LDL.LU R174, [R1+0x190] ;  /* 0x0001900001ae7983 */ /* 0x0001620000300800 */
[----:B---3--:R-:W-:-:S03]  /*49b0*/  FFMA.FTZ R240, R240, R249, R72 ;  /* 0x000000f9f0f07223 */ /* 0x008fc60000010048 */
[----:B------:R-:W2:Y:S01]  /*49c0*/  LDL R249, [R1+0x144] ;  /* 0x0001440001f97983 */ /* 0x000ea20000100800 */
[----:B------:R-:W-:Y:S02]  /*49d0*/  FFMA.FTZ R238, R173, R238, R74 ;  /* 0x000000eeadee7223 */ /* 0x000fe4000001004a */
[----:B----4-:R-:W-:Y:S01]  /*49e0*/  FFMA.FTZ R236, R236, R248, R73 ;  /* 0x000000f8ecec7223 */ /* 0x010fe20000010049 */
[----:B------:R0:W5:Y:S01]  /*49f0*/  LDL.LU R173, [R1+0x18c] ;  /* 0x00018c0001ad7983 */ /* 0x0001620000300800 */
[----:B------:R-:W-:-:S03]  /*4a00*/  FFMA.FTZ R237, R237, R172, R71 ;  /* 0x000000aceded7223 */ /* 0x000fc60000010047 */
[----:B------:R0:W5:Y:S02]  /*4a10*/  LDL.LU R172, [R1+0x188] ;  /* 0x0001880001ac7983 */ /* 0x0001640000300800 */
[----:B------:R-:W-:Y:S01]  /*4a20*/  F2FP.BF16.PACK_AB R237, R237, R241 ;  /* 0x000000f1eded723e */ /* 0x000fe200000010ff */
[----:B------:R-:W-:Y:S02]  /*4a30*/  FFMA.FTZ R241, R243, R170, R69 ;  /* 0x000000aaf3f17223 */ /* 0x000fe40000010045 */
[----:B--2---:R-:W-:-:S05]  /*4a40*/  FFMA.FTZ R239, R249, R239, R75 ;  /* 0x000000eff9ef7223 */ /* 0x004fca000001004b */
[----:B------:R-:W-:Y:S02]  /*4a50*/  F2FP.BF16.PACK_AB R239, R239, R238 ;  /* 0x000000eeefef723e */ /* 0x000fe400000010ff */
[----:B------:R-:W-:Y:S01]  /*4a60*/  F2FP.BF16.PACK_AB R238, R236, R240 ;  /* 0x000000f0ecee723e */ /* 0x000fe200000010ff */
[----:B------:R-:W-:Y:S01]  /*4a70*/  FFMA.FTZ R236, R242, R171, R68 ;  /* 0x000000abf2ec7223 */ /* 0x000fe20000010044 */
[----:B------:R-:W-:Y:S01]  /*4a80*/  IADD3 R240, P0, R169, c[0x0][0x210], RZ ;  /* 0x00008400a9f07a10 */ /* 0x000fe20007f1e0ff */
[----:B------:R0:W5:Y:S03]  /*4a90*/  LDL.LU R171, [R1+0x184] ;  /* 0x0001840001ab7983 */ /* 0x0001660000300800 */
[----:B------:R-:W-:Y:S01]  /*4aa0*/  F2FP.BF16.PACK_AB R236, R241, R236 ;  /* 0x000000ecf1ec723e */ /* 0x000fe200000010ff */
[----:B------:R-:W2:Y:S01]  /*4ab0*/  LDL R249, [R1+0x12c] ;  /* 0x00012c0001f97983 */ /* 0x000ea20000100800 */
[----:B------:R-:W-:-:S03]  /*4ac0*/  IADD3.X R241, R2, c[0x0][0x214], RZ, P0, !PT ;  /* 0x0000850002f17a10 */ /* 0x000fc600007fe4ff */
[----:B------:R0:W5:Y:S04]  /*4ad0*/  LDL.LU R170, [R1+0x180] ;  /* 0x0001800001aa7983 */ /* 0x0001680000300800 */
[----:B------:R-:W3:Y:S04]  /*4ae0*/  LDL R243, [R1+0x134] ;  /* 0x0001340001f37983 */ /* 0x000ee80000100800 */
[----:B------:R0:W5:Y:S04]  /*4af0*/  LDL.LU R169, [R1+0x17c] ;  /* 0x00017c0001a97983 */ /* 0x0001680000300800 */
[----:B------:R1:W-:Y:S04]  /*4b00*/  STG.E.128 [R240.64], R236 ;  /* 0x000000ecf0007986 */ /* 0x0003e8000c101d04 */
[----:B------:R-:W4:Y:S01]  /*4b10*/  LDL R248, [R1+0x130] ;  /* 0x0001300001f87983 */ /* 0x000f220000100800 */
[----:B------:R-:W-:-:S02]  /*4b20*/  FADD.FTZ R2, -R244, R232 ;  /* 0x000000e8f4027221 */ /* 0x000fc40000010100 */
[C---:B------:R-:W-:Y:S01]  /*4b30*/  FADD.FTZ R233, -R244.reuse, R233 ;  /* 0x000000e9f4e97221 */ /* 0x040fe20000010100 */
[----:B------:R-:W4:Y:S04]  /*4b40*/  LDL R242, [R1+0x124] ;  /* 0x0001240001f27983 */ /* 0x000f280000100800 */
[----:B-1----:R-:W4:Y:S01]  /*4b50*/  LDL R240, [R1+0x128] ;  /* 0x0001280001f07983 */ /* 0x002f220000100800 */
[C---:B------:R-:W-:Y:S02]  /*4b60*/  FMUL.FTZ R236, R3.reuse, R2 ;  /* 0x0000000203ec7220 */ /* 0x040fe40000410000 */
[----:B------:R-:W-:Y:S01]  /*4b70*/  FMUL.FTZ R2, R3, R233 ;  /* 0x000000e903027220 */ /* 0x000fe20000410000 */
[----:B------:R-:W4:Y:S01]  /*4b80*/  LDL R241, [R1+0x120] ;  /* 0x0001200001f17983 */ /* 0x000f220000100800 */
[----:B------:R-:W-:-:S02]  /*4b90*/  FADD.FTZ R234, -R244, R234 ;  /* 0x000000eaf4ea7221 */ /* 0x000fc40000010100 */
[C---:B------:R-:W-:Y:S02]  /*4ba0*/  FADD.FTZ R235, -R244.reuse, R235 ;  /* 0x000000ebf4eb7221 */ /* 0x040fe40000010100 */
[C---:B------:R-:W-:Y:S02]  /*4bb0*/  FMUL.FTZ R237, R3.reuse, R234 ;  /* 0x000000ea03ed7220 */ /* 0x040fe40000410000 */
[----:B------:R-:W-:Y:S02]  /*4bc0*/  FMUL.FTZ R238, R3, R235 ;  /* 0x000000eb03ee7220 */ /* 0x000fe40000410000 */
[----:B------:R-:W4:Y:S01]  /*4bd0*/  LDL R235, [R1+0x11c] ;  /* 0x00011c0001eb7983 */ /* 0x000f220000100800 */
[----:B--2---:R-:W-:Y:S02]  /*4be0*/  FFMA.FTZ R233, R249, R2, R13 ;  /* 0x00000002f9e97223 */ /* 0x004fe4000001000d */
[----:B------:R-:W-:Y:S01]  /*4bf0*/  FADD.FTZ R228, -R244, R228 ;  /* 0x000000e4f4e47221 */ /* 0x000fe20000010100 */
[----:B------:R-:W2:Y:S01]  /*4c00*/  LDL R249, [R1+0x110] ;  /* 0x0001100001f97983 */ /* 0x000ea20000100800 */
[----:B---3--:R-:W-:-:S02]  /*4c10*/  FFMA.FTZ R234, R243, R238, R15 ;  /* 0x000000eef3ea7223 */ /* 0x008fc4000001000f */
[----:B----4-:R-:W-:Y:S01]  /*4c20*/  FFMA.FTZ R232, R240, R236, R12 ;  /* 0x000000ecf0e87223 */ /* 0x010fe2000001000c */
[----:B------:R-:W3:Y:S04]  /*4c30*/  LDL R243, [R1+0xfc] ;  /* 0x0000fc0001f37983 */ /* 0x000ee80000100800 */
[----:B------:R-:W-:Y:S01]  /*4c40*/  F2FP.BF16.PACK_AB R232, R233, R232 ;  /* 0x000000e8e9e8723e */ /* 0x000fe200000010ff */
[----:B------:R-:W-:Y:S02]  /*4c50*/  FFMA.FTZ R233, R248, R237, R14 ;  /* 0x000000edf8e97223 */ /* 0x000fe4000001000e */
[----:B------:R-:W-:Y:S01]  /*4c60*/  FADD.FTZ R229, -R244, R229 ;  /* 0x000000e5f4e57221 */ /* 0x000fe20000010100 */
[----:B------:R-:W4:Y:S02]  /*4c70*/  LDL R248, [R1+0xf8] ;  /* 0x0000f80001f87983 */ /* 0x000f240000100800 */
[----:B------:R-:W-:-:S02]  /*4c80*/  F2FP.BF16.PACK_AB R233, R234, R233 ;  /* 0x000000e9eae9723e */ /* 0x000fc400000010ff */
[----:B------:R-:W2:Y:S01]  /*4c90*/  LDL R234, [R1+0x118] ;  /* 0x0001180001ea7983 */ /* 0x000ea20000100800 */
[C---:B------:R-:W-:Y:S02]  /*4ca0*/  FMUL.FTZ R239, R3.reuse, R228 ;  /* 0x000000e403ef7220 */ /* 0x040fe40000410000 */
[----:B------:R-:W-:Y:S02]  /*4cb0*/  FMUL.FTZ R240, R3, R229 ;  /* 0x000000e503f07220 */ /* 0x000fe40000410000 */
[C---:B------:R-:W-:Y:S02]  /*4cc0*/  FADD.FTZ R230, -R244.reuse, R230 ;  /* 0x000000e6f4e67221 */ /* 0x040fe40000010100 */
[----:B------:R-:W-:Y:S02]  /*4cd0*/  FADD.FTZ R231, -R244, R231 ;  /* 0x000000e7f4e77221 */ /* 0x000fe40000010100 */
[----:B------:R-:W-:Y:S02]  /*4ce0*/  FFMA.FTZ R229, R235, R240, R17 ;  /* 0x000000f0ebe57223 */ /* 0x000fe40000010011 */
[----:B------:R-:W-:-:S02]  /*4cf0*/  FMUL.FTZ R230, R3, R230 ;  /* 0x000000e603e67220 */ /* 0x000fc40000410000 */
[----:B------:R-:W-:Y:S02]  /*4d00*/  FMUL.FTZ R231, R3, R231 ;  /* 0x000000e703e77220 */ /* 0x000fe40000410000 */
[----:B--2---:R-:W-:-:S05]  /*4d10*/  FFMA.FTZ R228, R234, R239, R16 ;  /* 0x000000efeae47223 */ /* 0x004fca0000010010 */
[----:B------:R-:W-:Y:S01]  /*4d20*/  F2FP.BF16.PACK_AB R234, R229, R228 ;  /* 0x000000e4e5ea723e */ /* 0x000fe200000010ff */
[----:B------:R-:W-:Y:S01]  /*4d30*/  FFMA.FTZ R228, R241, R230, R18 ;  /* 0x000000e6f1e47223 */ /* 0x000fe20000010012 */
[----:B------:R-:W-:Y:S01]  /*4d40*/  MOV R241, 0x10 ;  /* 0x0000001000f17802 */ /* 0x000fe20000000f00 */
[----:B------:R-:W-:Y:S02]  /*4d50*/  FFMA.FTZ R229, R242, R231, R19 ;  /* 0x000000e7f2e57223 */ /* 0x000fe40000010013 */
[----:B------:R-:W2:Y:S03]  /*4d60*/  LDL R242, [R1+0xf4] ;  /* 0x0000f40001f27983 */ /* 0x000ea60000100800 */
[----:B------:R-:W-:Y:S01]  /*4d70*/  F2FP.BF16.PACK_AB R235, R229, R228 ;  /* 0x000000e4e5eb723e */ /* 0x000fe200000010ff */
[----:B------:R-:W-:-:S05]  /*4d80*/  IMAD.WIDE.U32 R228, R250, R241, c[0x0][0x208] ;  /* 0x00008200fae47625 */ /* 0x000fca00078e00f1 */
[----:B------:R1:W-:Y:S04]  /*4d90*/  STG.E.128 [R228.64], R232 ;  /* 0x000000e8e4007986 */ /* 0x0003e8000c101d04 */
[----:B-1----:R-:W2:Y:S04]  /*4da0*/  LDL R233, [R1+0x100] ;  /* 0x0001000001e97983 */ /* 0x002ea80000100800 */
[----:B------:R-:W4:Y:S04]  /*4db0*/  LDL R228, [R1+0x104] ;  /* 0x0001040001e47983 */ /* 0x000f280000100800 */
[----:B------:R-:W4:Y:S04]  /*4dc0*/  LDL R229, [R1+0x108] ;  /* 0x0001080001e57983 */ /* 0x000f280000100800 */
[----:B------:R-:W4:Y:S04]  /*4dd0*/  LDL R234, [R1+0x114] ;  /* 0x0001140001ea7983 */ /* 0x000f280000100800 */
[----:B------:R-:W4:Y:S01]  /*4de0*/  LDL R235, [R1+0x10c] ;  /* 0x00010c0001eb7983 */ /* 0x000f220000100800 */
[----:B---3--:R-:W-:-:S03]  /*4df0*/  FFMA.FTZ R232, R243, R240, R81 ;  /* 0x000000f0f3e87223 */ /* 0x008fc60000010051 */
[----:B------:R-:W3:Y:S01]  /*4e00*/  LDL R243, [R1+0xf0] ;  /* 0x0000f00001f37983 */ /* 0x000ee20000100800 */
[C---:B------:R-:W-:Y:S02]  /*4e10*/  FADD.FTZ R225, -R244.reuse, R225 ;  /* 0x000000e1f4e17221 */ /* 0x040fe40000010100 */
[----:B------:R-:W-:Y:S01]  /*4e20*/  FADD.FTZ R227, -R244, R227 ;  /* 0x000000e3f4e37221 */ /* 0x000fe20000010100 */
[----:B------:R-:W3:Y:S01]  /*4e30*/  LDL R240, [R1+0xc0] ;  /* 0x0000c00001f07983 */ /* 0x000ee20000100800 */
[----:B--2---:R-:W-:Y:S02]  /*4e40*/  FFMA.FTZ R230, R233, R230, R82 ;  /* 0x000000e6e9e67223 */ /* 0x004fe40000010052 */
[----:B----4-:R-:W-:Y:S02]  /*4e50*/  FFMA.FTZ R231, R228, R231, R83 ;  /* 0x000000e7e4e77223 */ /* 0x010fe40000010053 */
[----:B------:R-:W-:-:S03]  /*4e60*/  FFMA.FTZ R228, R229, R236, R76 ;  /* 0x000000ece5e47223 */ /* 0x000fc6000001004c */
[----:B------:R-:W-:Y:S01]  /*4e70*/  F2FP.BF16.PACK_AB R231, R231, R230 ;  /* 0x000000e6e7e7723e */ /* 0x000fe200000010ff */
[----:B------:R-:W-:Y:S01]  /*4e80*/  FFMA.FTZ R229, R249, R237, R78 ;  /* 0x000000edf9e57223 */ /* 0x000fe2000001004e */
[----:B------:R-:W2:Y:S01]  /*4e90*/  LDL R236, [R1+0xdc] ;  /* 0x0000dc0001ec7983 */ /* 0x000ea20000100800 */
[----:B------:R-:W-:-:S03]  /*4ea0*/  FFMA.FTZ R230, R248, R239, R80 ;  /* 0x000000eff8e67223 */ /* 0x000fc60000010050 */
[----:B------:R-:W4:Y:S04]  /*4eb0*/  LDL R249, [R1+0xe8] ;  /* 0x0000e80001f97983 */ /* 0x000f280000100800 */
[----:B------:R-:W2:Y:S01]  /*4ec0*/  LDL R248, [R1+0xec] ;  /* 0x0000ec0001f87983 */ /* 0x000ea20000100800 */
[----:B------:R-:W-:Y:S02]  /*4ed0*/  FFMA.FTZ R233, R234, R238, R79 ;  /* 0x000000eeeae97223 */ /* 0x000fe4000001004f */
[----:B------:R-:W-:Y:S01]  /*4ee0*/  FFMA.FTZ R2, R235, R2, R77 ;  /* 0x00000002eb027223 */ /* 0x000fe2000001004d */
[----:B------:R-:W2:Y:S04]  /*4ef0*/  LDL R234, [R1+0xe4] ;  /* 0x0000e40001ea7983 */ /* 0x000ea80000100800 */
[----:B------:R-:W2:Y:S04]  /*4f00*/  LDL R235, [R1+0xe0] ;  /* 0x0000e00001eb7983 */ /* 0x000ea80000100800 */
[----:B------:R-:W2:Y:S01]  /*4f10*/  LDL R237, [R1+0xd8] ;  /* 0x0000d80001ed7983 */ /* 0x000ea20000100800 */
[----:B------:R-:W-:-:S02]  /*4f20*/  F2FP.BF16.PACK_AB R230, R232, R230 ;  /* 0x000000e6e8e6723e */ /* 0x000fc400000010ff */
[----:B------:R-:W-:Y:S01]  /*4f30*/  F2FP.BF16.PACK_AB R229, R233, R229 ;  /* 0x000000e5e9e5723e */ /* 0x000fe200000010ff */
[----:B------:R-:W-:Y:S01]  /*4f40*/  IMAD.WIDE.U32 R232, R250, R241, c[0x0][0x210] ;  /* 0x00008400fae87625 */ /* 0x000fe200078e00f1 */
[----:B------:R-:W-:Y:S01]  /*4f50*/  F2FP.BF16.PACK_AB R228, R2, R228 ;  /* 0x000000e402e4723e */ /* 0x000fe200000010ff */
[----:B------:R-:W2:Y:S02]  /*4f60*/  LDL R239, [R1+0xc4] ;  /* 0x0000c40001ef7983 */ /* 0x000ea40000100800 */
[C---:B------:R-:W-:Y:S02]  /*4f70*/  FADD.FTZ R2, -R244.reuse, R224 ;  /* 0x000000e0f4027221 */ /* 0x040fe40000010100 */
[----:B------:R1:W-:Y:S01]  /*4f80*/  STG.E.128 [R232.64], R228 ;  /* 0x000000e4e8007986 */ /* 0x0003e2000c101d04 */
[C---:B------:R-:W-:Y:S02]  /*4f90*/  FADD.FTZ R226, -R244.reuse, R226 ;  /* 0x000000e2f4e27221 */ /* 0x040fe40000010100 */
[C---:B------:R-:W-:Y:S01]  /*4fa0*/  FADD.FTZ R221, -R244.reuse, R221 ;  /* 0x000000ddf4dd7221 */ /* 0x040fe20000010100 */
[----:B------:R-:W2:Y:S01]  /*4fb0*/  LDL R238, [R1+0xc8] ;  /* 0x0000c80001ee7983 */ /* 0x000ea20000100800 */
[----:B------:R-:W-:-:S02]  /*4fc0*/  FADD.FTZ R222, -R244, R222 ;  /* 0x000000def4de7221 */ /* 0x000fc40000010100 */
[----:B------:R-:W-:Y:S02]  /*4fd0*/  FADD.FTZ R223, -R244, R223 ;  /* 0x000000dff4df7221 */ /* 0x000fe40000010100 */
[C---:B------:R-:W-:Y:S02]  /*4fe0*/  FMUL.FTZ R221, R3.reuse, R221 ;  /* 0x000000dd03dd7220 */ /* 0x040fe40000410000 */
[C---:B-1----:R-:W-:Y:S01]  /*4ff0*/  FMUL.FTZ R228, R3.reuse, R2 ;  /* 0x0000000203e47220 */ /* 0x042fe20000410000 */
[----:B------:R-:W2:Y:S01]  /*5000*/  LDL R233, [R1+0xcc] ;  /* 0x0000cc0001e97983 */ /* 0x000ea20000100800 */
[C---:B------:R-:W-:Y:S02]  /*5010*/  FMUL.FTZ R229, R3.reuse, R225 ;  /* 0x000000e103e57220 */ /* 0x040fe40000410000 */
[C---:B------:R-:W-:Y:S02]  /*5020*/  FMUL.FTZ R2, R3.reuse, R227 ;  /* 0x000000e303027220 */ /* 0x040fe40000410000 */
[----:B------:R-:W-:-:S02]  /*5030*/  FMUL.FTZ R230, R3, R226 ;  /* 0x000000e203e67220 */ /* 0x000fc40000410000 */
[C---:B------:R-:W-:Y:S02]  /*5040*/  FMUL.FTZ R232, R3.reuse, R222 ;  /* 0x000000de03e87220 */ /* 0x040fe40000410000 */
[----:B------:R-:W-:Y:S02]  /*5050*/  FMUL.FTZ R231, R3, R223 ;  /* 0x000000df03e77220 */ /* 0x000fe40000410000 */
[----:B------:R-:W-:Y:S02]  /*5060*/  FADD.FTZ R220, -R244, R220 ;  /* 0x000000dcf4dc7221 */ /* 0x000fe40000010100 */
[----:B---3--:R-:W-:Y:S02]  /*5070*/  FFMA.FTZ R225, R243, R230, R22 ;  /* 0x000000e6f3e17223 */ /* 0x008fe40000010016 */
[----:B------:R-:W-:Y:S01]  /*5080*/  FFMA.FTZ R226, R242, R2, R23 ;  /* 0x00000002f2e27223 */ /* 0x000fe20000010017 */
[----:B------:R-:W3:Y:S01]  /*5090*/  LDL R243, [R1+0x50] ;  /* 0x0000500001f37983 */ /* 0x000ee20000100800 */
[----:B------:R-:W-:-:S03]  /*50a0*/  FMUL.FTZ R220, R3, R220 ;  /* 0x000000dc03dc7220 */ /* 0x000fc60000410000 */
[----:B------:R-:W-:Y:S01]  /*50b0*/  F2FP.BF16.PACK_AB R225, R226, R225 ;  /* 0x000000e1e2e1723e */ /* 0x000fe200000010ff */
[----:B------:R-:W3:Y:S01]  /*50c0*/  LDL R242, [R1+0x98] ;  /* 0x0000980001f27983 */ /* 0x000ee20000100800 */
[----:B----4-:R-:W-:Y:S02]  /*50d0*/  FFMA.FTZ R224, R249, R228, R20 ;  /* 0x000000e4f9e07223 */ /* 0x010fe40000010014 */
[----:B--2---:R-:W-:-:S05]  /*50e0*/  FFMA.FTZ R227, R248, R229, R21 ;  /* 0x000000e5f8e37223 */ /* 0x004fca0000010015 */
[----:B------:R-:W-:Y:S01]  /*50f0*/  F2FP.BF16.PACK_AB R224, R227, R224 ;  /* 0x000000e0e3e0723e */ /* 0x000fe200000010ff */
[----:B------:R-:W-:Y:S02]  /*5100*/  FFMA.FTZ R227, R236, R221, R25 ;  /* 0x000000ddece37223 */ /* 0x000fe40000010019 */
[----:B------:R-:W-:Y:S01]  /*5110*/  FFMA.FTZ R222, R235, R232, R26 ;  /* 0x000000e8ebde7223 */ /* 0x000fe2000001001a */
[----:B------:R-:W2:Y:S01]  /*5120*/  LDL R236, [R1+0xb8] ;  /* 0x0000b80001ec7983 */ /* 0x000ea20000100800 */
[----:B------:R-:W-:-:S03]  /*5130*/  FFMA.FTZ R223, R234, R231, R27 ;  /* 0x000000e7eadf7223 */ /* 0x000fc6000001001b */
[----:B------:R-:W4:Y:S04]  /*5140*/  LDL R235, [R1+0xbc] ;  /* 0x0000bc0001eb7983 */ /* 0x000f280000100800 */
[----:B------:R-:W3:Y:S01]  /*5150*/  LDL R234, [R1+0xd4] ;  /* 0x0000d40001ea7983 */ /* 0x000ee20000100800 */
[----:B------:R-:W-:-:S03]  /*5160*/  FFMA.FTZ R226, R237, R220, R24 ;  /* 0x000000dcede27223 */ /* 0x000fc60000010018 */
[----:B------:R-:W3:Y:S02]  /*5170*/  LDL R237, [R1+0xd0] ;  /* 0x0000d00001ed7983 */ /* 0x000ee40000100800 */
[----:B------:R-:W-:Y:S02]  /*5180*/  F2FP.BF16.PACK_AB R226, R227, R226 ;  /* 0x000000e2e3e2723e */ /* 0x000fe400000010ff */
[----:B------:R-:W-:Y:S01]  /*5190*/  F2FP.BF16.PACK_AB R227, R223, R222 ;  /* 0x000000dedfe3723e */ /* 0x000fe200000010ff */
[----:B------:R-:W-:-:S05]  /*51a0*/  IMAD.WIDE.U32 R222, R246, R241, c[0x0][0x208] ;  /* 0x00008200f6de7625 */ /* 0x000fca00078e00f1 */
[----:B------:R1:W-:Y:S02]  /*51b0*/  STG.E.128 [R222.64], R224 ;  /* 0x000000e0de007986 */ /* 0x0003e4000c101d04 */
[----:B-1----:R-:W-:Y:S02]  /*51c0*/  FFMA.FTZ R223, R240, R232, R90 ;  /* 0x000000e8f0df7223 */ /* 0x002fe4000001005a */
[----:B------:R-:W-:Y:S01]  /*51d0*/  FFMA.FTZ R222, R239, R231, R91 ;  /* 0x000000e7efde7223 */ /* 0x000fe2000001005b */
[----:B------:R-:W3:Y:S01]  /*51e0*/  LDL R232, [R1+0xb4] ;  /* 0x0000b40001e87983 */ /* 0x000ee20000100800 */
[----:B------:R-:W-:-:S03]  /*51f0*/  FFMA.FTZ R226, R233, R229, R85 ;  /* 0x000000e5e9e27223 */ /* 0x000fc60000010055 */
[----:B------:R-:W-:Y:S01]  /*5200*/  F2FP.BF16.PACK_AB R223, R222, R223 ;  /* 0x000000dfdedf723e */ /* 0x000fe200000010ff */
[----:B------:R-:W3:Y:S01]  /*5210*/  LDL R233, [R1+0xb0] ;  /* 0x0000b00001e97983 */ /* 0x000ee20000100800 */
[----:B------:R-:W-:-:S03]  /*5220*/  FADD.FTZ R224, -R244, R195 ;  /* 0x000000c3f4e07221 */ /* 0x000fc60000010100 */
[----:B------:R-:W3:Y:S01]  /*5230*/  LDL R231, [R1+0xa0] ;  /* 0x0000a00001e77983 */ /* 0x000ee20000100800 */
[----:B----4-:R-:W-:-:S03]  /*5240*/  FFMA.FTZ R221, R235, R221, R89 ;  /* 0x000000ddebdd7223 */ /* 0x010fc60000010059 */
[----:B------:R-:W4:Y:S01]  /*5250*/  LDL R240, [R1+0x9c] ;  /* 0x00009c0001f07983 */ /* 0x000f220000100800 */
[----:B--2---:R-:W-:Y:S02]  /*5260*/  FFMA.FTZ R222, R236, R220, R88 ;  /* 0x000000dcecde7223 */ /* 0x004fe40000010058 */
[----:B---3--:R-:W-:Y:S01]  /*5270*/  FFMA.FTZ R220, R234, R2, R87 ;  /* 0x00000002eadc7223 */ /* 0x008fe20000010057 */
[----:B------:R-:W2:Y:S04]  /*5280*/  LDL R235, [R1+0xa8] ;  /* 0x0000a80001eb7983 */ /* 0x000ea80000100800 */
[----:B------:R-:W3:Y:S01]  /*5290*/  LDL R234, [R1+0xac] ;  /* 0x0000ac0001ea7983 */ /* 0x000ee20000100800 */
[----:B------:R-:W-:-:S03]  /*52a0*/  FFMA.FTZ R195, R237, R230, R86 ;  /* 0x000000e6edc37223 */ /* 0x000fc60000010056 */
[----:B------:R-:W4:Y:S01]  /*52b0*/  LDL R230, [R1+0xa4] ;  /* 0x0000a40001e67983 */ /* 0x000f220000100800 */
[C---:B------:R-:W-:Y:S02]  /*52c0*/  FADD.FTZ R225, -R244.reuse, R216 ;  /* 0x000000d8f4e17221 */ /* 0x040fe40000010100 */
[----:B------:R-:W-:Y:S01]  /*52d0*/  FADD.FTZ R216, -R244, R194 ;  /* 0x000000c2f4d87221 */ /* 0x000fe20000010100 */
[----:B------:R-:W-:Y:S01]  /*52e0*/  F2FP.BF16.PACK_AB R222, R221, R222 ;  /* 0x000000deddde723e */ /* 0x000fe200000010ff */
[----:B------:R-:W-:Y:S01]  /*52f0*/  FFMA.FTZ R194, R238, R228, R84 ;  /* 0x000000e4eec27223 */ /* 0x000fe20000010054 */
[----:B------:R-:W-:Y:S01]  /*5300*/  F2FP.BF16.PACK_AB R221, R220, R195 ;  /* 0x000000c3dcdd723e */ /* 0x000fe200000010ff */
[----:B------:R-:W-:Y:S01]  /*5310*/  FADD.FTZ R218, -R244, R218 ;  /* 0x000000daf4da7221 */ /* 0x000fe20000010100 */
[----:B------:R-:W4:Y:S02]  /*5320*/  LDL R239, [R1+0x80] ;  /* 0x0000800001ef7983 */ /* 0x000f240000100800 */
[----:B------:R-:W-:Y:S01]  /*5330*/  F2FP.BF16.PACK_AB R220, R226, R194 ;  /* 0x000000c2e2dc723e */ /* 0x000fe200000010ff */
[----:B------:R-:W-:Y:S01]  /*5340*/  IMAD.WIDE.U32 R194, R246, R241, c[0x0][0x210] ;  /* 0x00008400f6c27625 */ /* 0x000fe200078e00f1 */
[----:B------:R-:W4:Y:S03]  /*5350*/  LDL R238, [R1+0x84] ;  /* 0x0000840001ee7983 */ /* 0x000f260000100800 */
[----:B------:R-:W-:Y:S01]  /*5360*/  FADD.FTZ R217, -R244, R217 ;  /* 0x000000d9f4d97221 */ /* 0x000fe20000010100 */
[----:B------:R1:W-:Y:S01]  /*5370*/  STG.E.128 [R194.64], R220 ;  /* 0x000000dcc2007986 */ /* 0x0003e2000c101d04 */
[----:B------:R-:W-:-:S02]  /*5380*/  FMUL.FTZ R218, R3, R218 ;  /* 0x000000da03da7220 */ /* 0x000fc40000410000 */
[----:B------:R-:W-:Y:S01]  /*5390*/  FMUL.FTZ R217, R3, R217 ;  /* 0x000000d903d97220 */ /* 0x000fe20000410000 */
[----:B------:R-:W4:Y:S01]  /*53a0*/  LDL R237, [R1+0x88] ;  /* 0x0000880001ed7983 */ /* 0x000f220000100800 */
[C---:B------:R-:W-:Y:S02]  /*53b0*/  FADD.FTZ R202, -R244.reuse, R202 ;  /* 0x000000caf4ca7221 */ /* 0x040fe40000010100 */
[C---:B------:R-:W-:Y:S01]  /*53c0*/  FADD.FTZ R203, -R244.reuse, R203 ;  /* 0x000000cbf4cb7221 */ /* 0x040fe20000010100 */
[----:B------:R-:W4:Y:S01]  /*53d0*/  LDL R236, [R1+0x8c] ;  /* 0x00008c0001ec7983 */ /* 0x000f220000100800 */
[C---:B------:R-:W-:Y:S02]  /*53e0*/  FADD.FTZ R226, -R244.reuse, R189 ;  /* 0x000000bdf4e27221 */ /* 0x040fe40000010100 */
[C---:B------:R-:W-:Y:S01]  /*53f0*/  FADD.FTZ R2, -R244.reuse, R198 ;  /* 0x000000c6f4027221 */ /* 0x040fe20000010100 */
[----:B------:R-:W4:Y:S01]  /*5400*/  LDL R229, [R1+0x70] ;  /* 0x0000700001e57983 */ /* 0x000f220000100800 */
[----:B------:R-:W-:-:S02]  /*5410*/  FADD.FTZ R198, -R244, R188 ;  /* 0x000000bcf4c67221 */ /* 0x000fc40000010100 */
[----:B------:R-:W-:Y:S02]  /*5420*/  FFMA.FTZ R189, R233, R218, R30 ;  /* 0x000000dae9bd7223 */ /* 0x000fe4000001001e */
[----:B------:R-:W4:Y:S01]  /*5430*/  LDL R233, [R1+0x78] ;  /* 0x0000780001e97983 */ /* 0x000f220000100800 */
[C---:B-1----:R-:W-:Y:S02]  /*5440*/  FMUL.FTZ R220, R3.reuse, R225 ;  /* 0x000000e103dc7220 */ /* 0x042fe40000410000 */
[C---:B------:R-:W-:Y:S01]  /*5450*/  FMUL.FTZ R202, R3.reuse, R202 ;  /* 0x000000ca03ca7220 */ /* 0x040fe20000410000 */
[----:B------:R-:W4:Y:S01]  /*5460*/  LDL R225, [R1+0x74] ;  /* 0x0000740001e17983 */ /* 0x000f220000100800 */
[----:B------:R-:W-:Y:S02]  /*5470*/  FMUL.FTZ R203, R3, R203 ;  /* 0x000000cb03cb7220 */ /* 0x000fe40000410000 */
[----:B------:R-:W-:Y:S02]  /*5480*/  FADD.FTZ R228, -R244, R191 ;  /* 0x000000bff4e47221 */ /* 0x000fe40000010100 */
[----:B------:R-:W-:-:S02]  /*5490*/  FFMA.FTZ R191, R231, R202, R34 ;  /* 0x000000cae7bf7223 */ /* 0x000fc40000010022 */
[----:B------:R-:W4:Y:S01]  /*54a0*/  LDL R231, [R1+0x68] ;  /* 0x0000680001e77983 */ /* 0x000f220000100800 */
[----:B--2---:R-:W-:-:S03]  /*54b0*/  FFMA.FTZ R188, R235, R220, R28 ;  /* 0x000000dcebbc7223 */ /* 0x004fc6000001001c */
[----:B------:R-:W2:Y:S01]  /*54c0*/  LDL R235, [R1+0x90] ;  /* 0x0000900001eb7983 */ /* 0x000ea20000100800 */
[----:B---3--:R-:W-:-:S03]  /*54d0*/  FFMA.FTZ R223, R234, R217, R29 ;  /* 0x000000d9eadf7223 */ /* 0x008fc6000001001d */
[----:B------:R-:W3:Y:S01]  /*54e0*/  LDL R234, [R1+0x94] ;  /* 0x0000940001ea7983 */ /* 0x000ee20000100800 */
[----:B----4-:R-:W-:-:S03]  /*54f0*/  FFMA.FTZ R194, R230, R203, R35 ;  /* 0x000000cbe6c27223 */ /* 0x010fc60000010023 */
[----:B------:R-:W4:Y:S01]  /*5500*/  LDL R230, [R1+0x6c] ;  /* 0x00006c0001e67983 */ /* 0x000f220000100800 */
[C---:B------:R-:W-:Y:S02]  /*5510*/  FADD.FTZ R219, -R244.reuse, R219 ;  /* 0x000000dbf4db7221 */ /* 0x040fe40000010100 */
[C---:B------:R-:W-:Y:S02]  /*5520*/  FADD.FTZ R200, -R244.reuse, R200 ;  /* 0x000000c8f4c87221 */ /* 0x040fe40000010100 */
[----:B------:R-:W-:Y:S02]  /*5530*/  FADD.FTZ R201, -R244, R201 ;  /* 0x000000c9f4c97221 */ /* 0x000fe40000010100 */
[C---:B------:R-:W-:Y:S02]  /*5540*/  FMUL.FTZ R219, R3.reuse, R219 ;  /* 0x000000db03db7220 */ /* 0x040fe40000410000 */
[C---:B------:R-:W-:Y:S02]  /*5550*/  FMUL.FTZ R221, R3.reuse, R200 ;  /* 0x000000c803dd7220 */ /* 0x040fe40000410000 */
[----:B------:R-:W-:-:S02]  /*5560*/  FMUL.FTZ R222, R3, R201 ;  /* 0x000000c903de7220 */ /* 0x000fc40000410000 */
[----:B------:R-:W-:Y:S02]  /*5570*/  FADD.FTZ R227, -R244, R190 ;  /* 0x000000bef4e37221 */ /* 0x000fe40000010100 */
[----:B------:R-:W-:Y:S02]  /*5580*/  FFMA.FTZ R201, R232, R219, R31 ;  /* 0x000000dbe8c97223 */ /* 0x000fe4000001001f */
[----:B------:R-:W-:Y:S01]  /*5590*/  FFMA.FTZ R190, R242, R221, R32 ;  /* 0x000000ddf2be7223 */ /* 0x000fe20000010020 */
[----:B------:R-:W-:Y:S01]  /*55a0*/  F2FP.BF16.PACK_AB R188, R223, R188 ;  /* 0x000000bcdfbc723e */ /* 0x000fe200000010ff */
[----:B------:R-:W-:Y:S01]  /*55b0*/  FFMA.FTZ R195, R240, R222, R33 ;  /* 0x000000def0c37223 */ /* 0x000fe20000010021 */
[----:B------:R-:W-:Y:S01]  /*55c0*/  F2FP.BF16.PACK_AB R189, R201, R189 ;  /* 0x000000bdc9bd723e */ /* 0x000fe200000010ff */
[----:B------:R-:W-:Y:S01]  /*55d0*/  FADD.FTZ R201, -R244, R184 ;  /* 0x000000b8f4c97221 */ /* 0x000fe20000010100 */
[----:B------:R-:W-:Y:S01]  /*55e0*/  F2FP.BF16.PACK_AB R191, R194, R191 ;  /* 0x000000bfc2bf723e */ /* 0x000fe200000010ff */
[----:B------:R-:W4:Y:S01]  /*55f0*/  LDL R232, [R1+0x7c] ;  /* 0x00007c0001e87983 */ /* 0x000f220000100800 */
[----:B------:R-:W-:Y:S01]  /*5600*/  F2FP.BF16.PACK_AB R190, R195, R190 ;  /* 0x000000bec3be723e */ /* 0x000fe200000010ff */
[----:B------:R-:W-:-:S02]  /*5610*/  IMAD.WIDE.U32 R194, R245, R241, c[0x0][0x208] ;  /* 0x00008200f5c27625 */ /* 0x000fc400078e00f1 */
[----:B------:R-:W4:Y:S02]  /*5620*/  LDL R242, [R1+0x58] ;  /* 0x0000580001f27983 */ /* 0x000f240000100800 */
[----:B------:R-:W-:Y:S02]  /*5630*/  FFMA.FTZ R184, R239, R202, R98 ;  /* 0x000000caefb87223 */ /* 0x000fe40000010062 */
[----:B------:R-:W-:Y:S02]  /*5640*/  FFMA.FTZ R223, R238, R203, R99 ;  /* 0x000000cbeedf7223 */ /* 0x000fe40000010063 */
[C---:B------:R-:W-:Y:S02]  /*5650*/  FADD.FTZ R180, -R244.reuse, R180 ;  /* 0x000000b4f4b47221 */ /* 0x040fe40000010100 */
[C---:B------:R-:W-:Y:S01]  /*5660*/  FADD.FTZ R200, -R244.reuse, R215 ;  /* 0x000000d7f4c87221 */ /* 0x040fe20000010100 */
[----:B------:R1:W-:Y:S01]  /*5670*/  STG.E.128 [R194.64], R188 ;  /* 0x000000bcc2007986 */ /* 0x0003e2000c101d04 */
[C---:B------:R-:W-:Y:S01]  /*5680*/  FADD.FTZ R215, -R244.reuse, R187 ;  /* 0x000000bbf4d77221 */ /* 0x040fe20000010100 */
[----:B------:R-:W-:Y:S01]  /*5690*/  F2FP.BF16.PACK_AB R187, R223, R184 ;  /* 0x000000b8dfbb723e */ /* 0x000fe200000010ff */
[C---:B------:R-:W-:Y:S01]  /*56a0*/  FADD.FTZ R181, -R244.reuse, R181 ;  /* 0x000000b5f4b57221 */ /* 0x040fe20000010100 */
[----:B------:R-:W4:Y:S01]  /*56b0*/  LDL R223, [R1+0x5c] ;  /* 0x00005c0001df7983 */ /* 0x000f220000100800 */
[----:B------:R-:W-:-:S02]  /*56c0*/  FADD.FTZ R203, -R244, R186 ;  /* 0x000000baf4cb7221 */ /* 0x000fc40000010100 */
[C---:B------:R-:W-:Y:S01]  /*56d0*/  FADD.FTZ R182, -R244.reuse, R182 ;  /* 0x000000b6f4b67221 */ /* 0x040fe20000010100 */
[----:B------:R-:W4:Y:S01]  /*56e0*/  LDL R239, [R1+0x60] ;  /* 0x0000600001ef7983 */ /* 0x000f220000100800 */
[C---:B------:R-:W-:Y:S02]  /*56f0*/  FADD.FTZ R183, -R244.reuse, R183 ;  /* 0x000000b7f4b77221 */ /* 0x040fe40000010100 */
[----:B------:R-:W-:Y:S01]  /*5700*/  FFMA.FTZ R186, R233, R221, R96 ;  /* 0x000000dde9ba7223 */ /* 0x000fe20000010060 */
[----:B------:R-:W4:Y:S01]  /*5710*/  LDL R238, [R1+0x40] ;  /* 0x0000400001ee7983 */ /* 0x000f220000100800 */
[----:B------:R-:W-:-:S03]  /*5720*/  FADD.FTZ R202, -R244, R185 ;  /* 0x000000b9f4ca7221 */ /* 0x000fc60000010100 */
[----:B------:R-:W4:Y:S01]  /*5730*/  LDL R221, [R1+0x64] ;  /* 0x0000640001dd7983 */ /* 0x000f220000100800 */
[----:B-1----:R-:W-:Y:S02]  /*5740*/  FMUL.FTZ R188, R3, R180 ;  /* 0x000000b403bc7220 */ /* 0x002fe40000410000 */
[----:B------:R-:W-:Y:S01]  /*5750*/  FFMA.FTZ R180, R237, R220, R92 ;  /* 0x000000dcedb47223 */ /* 0x000fe2000001005c */
[----:B------:R-:W4:Y:S01]  /*5760*/  LDL R240, [R1+0x38] ;  /* 0x0000380001f07983 */ /* 0x000f220000100800 */
[----:B------:R-:W-:-:S03]  /*5770*/  FMUL.FTZ R194, R3, R181 ;  /* 0x000000b503c27220 */ /* 0x000fc60000410000 */
[----:B------:R-:W4:Y:S01]  /*5780*/  LDL R220, [R1+0x44] ;  /* 0x0000440001dc7983 */ /* 0x000f220000100800 */
[C---:B------:R-:W-:Y:S02]  /*5790*/  FMUL.FTZ R182, R3.reuse, R182 ;  /* 0x000000b603b67220 */ /* 0x040fe40000410000 */
[----:B------:R-:W-:Y:S01]  /*57a0*/  FMUL.FTZ R183, R3, R183 ;  /* 0x000000b703b77220 */ /* 0x000fe20000410000 */
[----:B------:R-:W4:Y:S01]  /*57b0*/  LDL R233, [R1+0x30] ;  /* 0x0000300001e97983 */ /* 0x000f220000100800 */
[----:B------:R-:W-:Y:S02]  /*57c0*/  FFMA.FTZ R181, R236, R217, R93 ;  /* 0x000000d9ecb57223 */ /* 0x000fe4000001005d */
[----:B------:R-:W-:Y:S01]  /*57d0*/  FFMA.FTZ R191, R231, R188, R36 ;  /* 0x000000bce7bf7223 */ /* 0x000fe20000010024 */
[----:B------:R-:W4:Y:S01]  /*57e0*/  LDL R236, [R1+0x4c] ;  /* 0x00004c0001ec7983 */ /* 0x000f220000100800 */
[----:B------:R-:W-:Y:S02]  /*57f0*/  FFMA.FTZ R189, R229, R182, R38 ;  /* 0x000000b6e5bd7223 */ /* 0x000fe40000010026 */
[----:B------:R-:W-:Y:S01]  /*5800*/  FFMA.FTZ R190, R225, R183, R39 ;  /* 0x000000b7e1be7223 */ /* 0x000fe20000010027 */
[----:B------:R-:W4:Y:S04]  /*5810*/  LDL R231, [R1+0x18] ;  /* 0x0000180001e77983 */ /* 0x000f280000100800 */
[----:B------:R-:W4:Y:S04]  /*5820*/  LDL R229, [R1+0x20] ;  /* 0x0000200001e57983 */ /* 0x000f280000100800 */
[----:B------:R-:W4:Y:S01]  /*5830*/  LDL R225, [R1+0x24] ;  /* 0x0000240001e17983 */ /* 0x000f220000100800 */
[----:B------:R-:W-:-:S02]  /*5840*/  FADD.FTZ R204, -R244, R204 ;  /* 0x000000ccf4cc7221 */ /* 0x000fc40000010100 */
[----:B------:R-:W-:Y:S01]  /*5850*/  FADD.FTZ R205, -R244, R205 ;  /* 0x000000cdf4cd7221 */ /* 0x000fe20000010100 */
[----:B------:R-:W4:Y:S01]  /*5860*/  LDL R237, [R1+0x48] ;  /* 0x0000480001ed7983 */ /* 0x000f220000100800 */
[----:B--2---:R-:W-:-:S03]  /*5870*/  FFMA.FTZ R185, R235, R218, R94 ;  /* 0x000000daebb97223 */ /* 0x004fc6000001005e */
[----:B------:R-:W2:Y:S01]  /*5880*/  LDL R218, [R1+0x54] ;  /* 0x0000540001da7983 */ /* 0x000ea20000100800 */
[----:B---3--:R-:W-:-:S03]  /*5890*/  FFMA.FTZ R184, R234, R219, R95 ;  /* 0x000000dbeab87223 */ /* 0x008fc6000001005f */
[----:B------:R-:W3:Y:S01]  /*58a0*/  LDL R219, [R1+0x3c] ;  /* 0x00003c0001db7983 */ /* 0x000ee20000100800 */
[----:B----4-:R-:W-:-:S03]  /*58b0*/  FFMA.FTZ R195, R230, R194, R37 ;  /* 0x000000c2e6c37223 */ /* 0x010fc60000010025 */
[----:B------:R-:W4:Y:S01]  /*58c0*/  LDL R230, [R1+0x1c] ;  /* 0x00001c0001e67983 */ /* 0x000f220000100800 */
[----:B------:R-:W-:Y:S01]  /*58d0*/  FADD.FTZ R206, -R244, R206 ;  /* 0x000000cef4ce7221 */ /* 0x000fe20000010100 */
[----:B------:R-:W-:Y:S01]  /*58e0*/  F2FP.BF16.PACK_AB R185, R184, R185 ;  /* 0x000000b9b8b9723e */ /* 0x000fe200000010ff */
[----:B------:R-:W-:Y:S01]  /*58f0*/  FADD.FTZ R207, -R244, R207 ;  /* 0x000000cff4cf7221 */ /* 0x000fe20000010100 */
[----:B------:R-:W-:Y:S01]  /*5900*/  F2FP.BF16.PACK_AB R184, R181, R180 ;  /* 0x000000b4b5b8723e */ /* 0x000fe200000010ff */
[----:B------:R-:W4:Y:S01]  /*5910*/  LDL R235, [R1+0x28] ;  /* 0x0000280001eb7983 */ /* 0x000f220000100800 */
[----:B------:R-:W-:Y:S01]  /*5920*/  F2FP.BF16.PACK_AB R180, R195, R191 ;  /* 0x000000bfc3b4723e */ /* 0x000fe200000010ff */
[C---:B------:R-:W-:Y:S01]  /*5930*/  FMUL.FTZ R195, R3.reuse, R205 ;  /* 0x000000cd03c37220 */ /* 0x040fe20000410000 */
[----:B------:R-:W-:Y:S01]  /*5940*/  F2FP.BF16.PACK_AB R181, R190, R189 ;  /* 0x000000bdbeb5723e */ /* 0x000fe200000010ff */
[----:B------:R-:W4:Y:S01]  /*5950*/  LDL R234, [R1+0x2c] ;  /* 0x00002c0001ea7983 */ /* 0x000f220000100800 */
[----:B------:R-:W-:-:S02]  /*5960*/  FMUL.FTZ R190, R3, R204 ;  /* 0x000000cc03be7220 */ /* 0x000fc40000410000 */
[C---:B------:R-:W-:Y:S02]  /*5970*/  FMUL.FTZ R191, R3.reuse, R206 ;  /* 0x000000ce03bf7220 */ /* 0x040fe40000410000 */
[----:B------:R-:W-:Y:S02]  /*5980*/  FMUL.FTZ R205, R3, R207 ;  /* 0x000000cf03cd7220 */ /* 0x000fe40000410000 */
[----:B------:R-:W-:Y:S02]  /*5990*/  FFMA.FTZ R189, R243, R182, R102 ;  /* 0x000000b6f3bd7223 */ /* 0x000fe40000010066 */
[----:B------:R-:W-:Y:S02]  /*59a0*/  FFMA.FTZ R217, R232, R222, R97 ;  /* 0x000000dee8d97223 */ /* 0x000fe40000010061 */
[----:B------:R-:W4:Y:S01]  /*59b0*/  LDL R232, [R1+0x34] ;  /* 0x0000340001e87983 */ /* 0x000f220000100800 */
[C---:B------:R-:W-:Y:S02]  /*59c0*/  FADD.FTZ R192, -R244.reuse, R192 ;  /* 0x000000c0f4c07221 */ /* 0x040fe40000010100 */
[----:B------:R-:W-:Y:S01]  /*59d0*/  F2FP.BF16.PACK_AB R186, R217, R186 ;  /* 0x000000bad9ba723e */ /* 0x000fe200000010ff */
[----:B------:R-:W-:-:S02]  /*59e0*/  FADD.FTZ R193, -R244, R193 ;  /* 0x000000c1f4c17221 */ /* 0x000fc40000010100 */
[----:B------:R-:W-:Y:S02]  /*59f0*/  FFMA.FTZ R182, R242, R190, R40 ;  /* 0x000000bef2b67223 */ /* 0x000fe40000010028 */
[----:B------:R-:W-:Y:S02]  /*5a00*/  FADD.FTZ R208, -R244, R208 ;  /* 0x000000d0f4d07221 */ /* 0x000fe40000010100 */
[----:B------:R-:W-:Y:S02]  /*5a10*/  FMUL.FTZ R222, R3, R193 ;  /* 0x000000c103de7220 */ /* 0x000fe40000410000 */
[----:B------:R-:W-:Y:S02]  /*5a20*/  FFMA.FTZ R217, R223, R195, R41 ;  /* 0x000000c3dfd97223 */ /* 0x000fe40000010029 */
[----:B------:R-:W-:-:S03]  /*5a30*/  FFMA.FTZ R206, R239, R191, R42 ;  /* 0x000000bfefce7223 */ /* 0x000fc6000001002a */
[----:B------:R-:W-:Y:S01]  /*5a40*/  F2FP.BF16.PACK_AB R182, R217, R182 ;  /* 0x000000b6d9b6723e */ /* 0x000fe200000010ff */
[----:B------:R-:W-:Y:S02]  /*5a50*/  FFMA.FTZ R191, R238, R191, R106 ;  /* 0x000000bfeebf7223 */ /* 0x000fe4000001006a */
[-C--:B------:R-:W-:Y:S02]  /*5a60*/  FFMA.FTZ R207, R221, R205.reuse, R43 ;  /* 0x000000cdddcf7223 */ /* 0x080fe4000001002b */
[C---:B------:R-:W-:Y:S02]  /*5a70*/  FMUL.FTZ R221, R3.reuse, R192 ;  /* 0x000000c003dd7220 */ /* 0x040fe40000410000 */
[----:B------:R-:W-:Y:S02]  /*5a80*/  FFMA.FTZ R190, R240, R190, R104 ;  /* 0x000000bef0be7223 */ /* 0x000fe40000010068 */
[----:B------:R-:W-:Y:S02]  /*5a90*/  FFMA.FTZ R205, R220, R205, R107 ;  /* 0x000000cddccd7223 */ /* 0x000fe4000001006b */
[----:B------:R-:W-:-:S02]  /*5aa0*/  FMUL.FTZ R216, R3, R216 ;  /* 0x000000d803d87220 */ /* 0x000fc40000410000 */
[----:B------:R-:W-:Y:S01]  /*5ab0*/  FMUL.FTZ R223, R3, R224 ;  /* 0x000000e003df7220 */ /* 0x000fe20000410000 */
[----:B------:R-:W-:Y:S01]  /*5ac0*/  F2FP.BF16.PACK_AB R191, R205, R191 ;  /* 0x000000bfcdbf723e */ /* 0x000fe200000010ff */
[----:B------:R-:W-:Y:S02]  /*5ad0*/  FMUL.FTZ R217, R3, R208 ;  /* 0x000000d003d97220 */ /* 0x000fe40000410000 */
[----:B------:R-:W-:Y:S02]  /*5ae0*/  FFMA.FTZ R208, R236, R194, R101 ;  /* 0x000000c2ecd07223 */ /* 0x000fe40000010065 */
[----:B------:R-:W-:Y:S02]  /*5af0*/  FFMA.FTZ R194, R231, R221, R48 ;  /* 0x000000dde7c27223 */ /* 0x000fe40000010030 */
[----:B------:R-:W4:Y:S01]  /*5b00*/  LDL R231, [R1+0x8] ;  /* 0x0000080001e77983 */ /* 0x000f220000100800 */
[----:B------:R-:W-:-:S10]  /*5b10*/  HFMA2.MMA R243, -RZ, RZ, 0, 2.384185791015625e-07 ;  /* 0x00000004fff37435 */ /* 0x000fd400000001ff */
[----:B------:R-:W-:-:S05]  /*5b20*/  IMAD R168, R243, c[0x0][0x160], R168 ;  /* 0x00005800f3a87a24 */ /* 0x000fca00078e02a8 */
[----:B------:R-:W-:Y:S01]  /*5b30*/  ISETP.GE.AND P0, PT, R168, c[0x0][0x164], PT ;  /* 0x00005900a8007a0c */ /* 0x000fe20003f06270 */
[----:B--2---:R-:W-:Y:S02]  /*5b40*/  FFMA.FTZ R204, R218, R183, R103 ;  /* 0x000000b7dacc7223 */ /* 0x004fe40000010067 */
[----:B---3--:R-:W-:-:S03]  /*5b50*/  FFMA.FTZ R195, R219, R195, R105 ;  /* 0x000000c3dbc37223 */ /* 0x008fc60000010069 */
[----:B------:R-:W-:Y:S01]  /*5b60*/  F2FP.BF16.PACK_AB R189, R204, R189 ;  /* 0x000000bdccbd723e */ /* 0x000fe200000010ff */
[----:B------:R-:W-:Y:S02]  /*5b70*/  FFMA.FTZ R204, R225, R223, R51 ;  /* 0x000000dfe1cc7223 */ /* 0x000fe40000010033 */
[----:B----4-:R-:W-:Y:S01]  /*5b80*/  FFMA.FTZ R205, R230, R222, R49 ;  /* 0x000000dee6cd7223 */ /* 0x010fe20000010031 */
[----:B------:R-:W-:Y:S01]  /*5b90*/  F2FP.BF16.PACK_AB R190, R195, R190 ;  /* 0x000000bec3be723e */ /* 0x000fe200000010ff */
[----:B------:R-:W-:Y:S01]  /*5ba0*/  FFMA.FTZ R195, R229, R216, R50 ;  /* 0x000000d8e5c37223 */ /* 0x000fe20000010032 */
[----:B------:R-:W2:Y:S04]  /*5bb0*/  LDL R230, [R1+0xc] ;  /* 0x00000c0001e67983 */ /* 0x000ea80000100800 */
[----:B------:R-:W3:Y:S04]  /*5bc0*/  LDL R229, [R1+0x10] ;  /* 0x0000100001e57983 */ /* 0x000ee80000100800 */
[----:B------:R-:W4:Y:S04]  /*5bd0*/  LDL R225, [R1+0x14] ;  /* 0x0000140001e17983 */ /* 0x000f280000100800 */
[----:B------:R1:W-:Y:S04]  /*5be0*/  STL [R1], R168 ;  /* 0x000000a801007387 */ /* 0x0003e80000100800 */
[----:B-1----:R0:W5:Y:S01]  /*5bf0*/  LDL.LU R168, [R1+0x178] ;  /* 0x0001780001a87983 */ /* 0x0021620000300800 */
[----:B------:R-:W-:-:S02]  /*5c00*/  FADD.FTZ R209, -R244, R209 ;  /* 0x000000d1f4d17221 */ /* 0x000fc40000010100 */
[C---:B------:R-:W-:Y:S02]  /*5c10*/  FADD.FTZ R210, -R244.reuse, R210 ;  /* 0x000000d2f4d27221 */ /* 0x040fe40000010100 */
[----:B------:R-:W-:Y:S02]  /*5c20*/  FADD.FTZ R211, -R244, R211 ;  /* 0x000000d3f4d37221 */ /* 0x000fe40000010100 */
[C---:B------:R-:W-:Y:S02]  /*5c30*/  FMUL.FTZ R218, R3.reuse, R209 ;  /* 0x000000d103da7220 */ /* 0x040fe40000410000 */
[C---:B------:R-:W-:Y:S02]  /*5c40*/  FMUL.FTZ R219, R3.reuse, R210 ;  /* 0x000000d203db7220 */ /* 0x040fe40000410000 */
[----:B------:R-:W-:Y:S01]  /*5c50*/  FMUL.FTZ R220, R3, R211 ;  /* 0x000000d303dc7220 */ /* 0x000fe20000410000 */
[----:B------:R-:W-:Y:S01]  /*5c60*/  F2FP.BF16.PACK_AB R183, R207, R206 ;  /* 0x000000cecfb7723e */ /* 0x000fe200000010ff */
[----:B------:R-:W-:-:S02]  /*5c70*/  FFMA.FTZ R192, R235, R217, R44 ;  /* 0x000000d9ebc07223 */ /* 0x000fc4000001002c */
[----:B------:R-:W-:Y:S02]  /*5c80*/  FFMA.FTZ R207, R234, R218, R45 ;  /* 0x000000daeacf7223 */ /* 0x000fe4000001002d */
[----:B------:R-:W-:Y:S02]  /*5c90*/  FFMA.FTZ R193, R233, R219, R46 ;  /* 0x000000dbe9c17223 */ /* 0x000fe4000001002e */
[----:B------:R-:W-:Y:S02]  /*5ca0*/  FFMA.FTZ R206, R232, R220, R47 ;  /* 0x000000dce8ce7223 */ /* 0x000fe4000001002f */
[----:B------:R-:W-:Y:S01]  /*5cb0*/  FFMA.FTZ R188, R237, R188, R100 ;  /* 0x000000bcedbc7223 */ /* 0x000fe20000010064 */
[----:B------:R-:W-:Y:S02]  /*5cc0*/  F2FP.BF16.PACK_AB R194, R205, R194 ;  /* 0x000000c2cdc2723e */ /* 0x000fe400000010ff */
[----:B------:R-:W-:Y:S01]  /*5cd0*/  F2FP.BF16.PACK_AB R195, R204, R195 ;  /* 0x000000c3ccc3723e */ /* 0x000fe200000010ff */
[----:B------:R-:W-:Y:S01]  /*5ce0*/  IMAD.WIDE.U32 R204, R245, R241, c[0x0][0x210] ;  /* 0x00008400f5cc7625 */ /* 0x000fe200078e00f1 */
[----:B------:R-:W-:-:S02]  /*5cf0*/  F2FP.BF16.PACK_AB R192, R207, R192 ;  /* 0x000000c0cfc0723e */ /* 0x000fc400000010ff */
[----:B------:R-:W-:Y:S01]  /*5d00*/  F2FP.BF16.PACK_AB R193, R206, R193 ;  /* 0x000000c1cec1723e */ /* 0x000fe200000010ff */
[----:B------:R-:W-:Y:S01]  /*5d10*/  FADD.FTZ R196, -R244, R196 ;  /* 0x000000c4f4c47221 */ /* 0x000fe20000010100 */
[----:B------:R-:W-:Y:S01]  /*5d20*/  F2FP.BF16.PACK_AB R188, R208, R188 ;  /* 0x000000bcd0bc723e */ /* 0x000fe200000010ff */
[----:B------:R-:W-:Y:S02]  /*5d30*/  FADD.FTZ R197, -R244, R197 ;  /* 0x000000c5f4c57221 */ /* 0x000fe40000010100 */
[CC--:B------:R-:W-:Y:S01]  /*5d40*/  IMAD.WIDE.U32 R206, R251.reuse, R241.reuse, c[0x0][0x208] ;  /* 0x00008200fbce7625 */ /* 0x0c0fe200078e00f1 */
[----:B------:R1:W-:Y:S03]  /*5d50*/  STG.E.128 [R204.64], R184 ;  /* 0x000000b8cc007986 */ /* 0x0003e6000c101d04 */
[----:B------:R-:W-:Y:S01]  /*5d60*/  IMAD.WIDE.U32 R208, R251, R241, c[0x0][0x210] ;  /* 0x00008400fbd07625 */ /* 0x000fe200078e00f1 */
[----:B------:R0:W-:Y:S03]  /*5d70*/  STG.E.128 [R206.64], R180 ;  /* 0x000000b4ce007986 */ /* 0x0001e6000c101d04 */
[----:B------:R-:W-:-:S02]  /*5d80*/  FMUL.FTZ R196, R3, R196 ;  /* 0x000000c403c47220 */ /* 0x000fc40000410000 */
[----:B------:R-:W-:Y:S01]  /*5d90*/  FMUL.FTZ R197, R3, R197 ;  /* 0x000000c503c57220 */ /* 0x000fe20000410000 */
[----:B------:R0:W-:Y:S01]  /*5da0*/  STG.E.128 [R208.64], R188 ;  /* 0x000000bcd0007986 */ /* 0x0001e2000c101d04 */
[----:B------:R-:W-:Y:S02]  /*5db0*/  FADD.FTZ R199, -R244, R199 ;  /* 0x000000c7f4c77221 */ /* 0x000fe40000010100 */
[----:B------:R-:W-:-:S04]  /*5dc0*/  IMAD.WIDE.U32 R210, R0, R241, c[0x0][0x208] ;  /* 0x0000820000d27625 */ /* 0x000fc800078e00f1 */
[----:B-1----:R-:W-:Y:S02]  /*5dd0*/  FFMA.FTZ R187, R135, R223, R115 ;  /* 0x000000df87bb7223 */ /* 0x002fe40000010073 */
[----:B------:R-:W-:Y:S02]  /*5de0*/  FFMA.FTZ R185, R136, R196, R52 ;  /* 0x000000c488b97223 */ /* 0x000fe40000010034 */
[----:B0-----:R-:W-:Y:S02]  /*5df0*/  FFMA.FTZ R180, R231, R217, R108 ;  /* 0x000000d9e7b47223 */ /* 0x001fe4000001006c */
[----:B------:R-:W-:Y:S02]  /*5e00*/  FFMA.FTZ R182, R132, R221, R112 ;  /* 0x000000dd84b67223 */ /* 0x000fe40000010070 */
[----:B------:R-:W-:Y:S02]  /*5e10*/  FFMA.FTZ R183, R134, R216, R114 ;  /* 0x000000d886b77223 */ /* 0x000fe40000010072 */
[----:B------:R-:W-:-:S02]  /*5e20*/  FFMA.FTZ R188, R133, R222, R113 ;  /* 0x000000de85bc7223 */ /* 0x000fc40000010071 */
[----:B------:R-:W-:Y:S02]  /*5e30*/  FFMA.FTZ R186, R137, R197, R53 ;  /* 0x000000c589ba7223 */ /* 0x000fe40000010035 */
[C---:B------:R-:W-:Y:S02]  /*5e40*/  FMUL.FTZ R198, R3.reuse, R198 ;  /* 0x000000c603c67220 */ /* 0x040fe40000410000 */
[C---:B------:R-:W-:Y:S02]  /*5e50*/  FMUL.FTZ R226, R3.reuse, R226 ;  /* 0x000000e203e27220 */ /* 0x040fe40000410000 */
[C---:B------:R-:W-:Y:S02]  /*5e60*/  FMUL.FTZ R227, R3.reuse, R227 ;  /* 0x000000e303e37220 */ /* 0x040fe40000410000 */
[C---:B------:R-:W-:Y:S01]  /*5e70*/  FMUL.FTZ R224, R3.reuse, R228 ;  /* 0x000000e403e07220 */ /* 0x040fe20000410000 */
[----:B------:R0:W-:Y:S01]  /*5e80*/  STG.E.128 [R210.64], R192 ;  /* 0x000000c0d2007986 */ /* 0x0001e2000c101d04 */
[----:B------:R-:W-:Y:S01]  /*5e90*/  FMUL.FTZ R2, R3, R2 ;  /* 0x0000000203027220 */ /* 0x000fe20000410000 */
[----:B------:R-:W-:Y:S01]  /*5ea0*/  F2FP.BF16.PACK_AB R183, R187, R183 ;  /* 0x000000b7bbb7723e */ /* 0x000fe200000010ff */
[----:B------:R-:W-:Y:S01]  /*5eb0*/  FMUL.FTZ R199, R3, R199 ;  /* 0x000000c703c77220 */ /* 0x000fe20000410000 */
[----:B------:R-:W-:Y:S01]  /*5ec0*/  F2FP.BF16.PACK_AB R182, R188, R182 ;  /* 0x000000b6bcb6723e */ /* 0x000fe200000010ff */
[----:B------:R-:W-:-:S02]  /*5ed0*/  FADD.FTZ R212, -R244, R212 ;  /* 0x000000d4f4d47221 */ /* 0x000fc40000010100 */
[C---:B------:R-:W-:Y:S02]  /*5ee0*/  FADD.FTZ R213, -R244.reuse, R213 ;  /* 0x000000d5f4d57221 */ /* 0x040fe40000010100 */
[----:B------:R-:W-:Y:S02]  /*5ef0*/  FADD.FTZ R214, -R244, R214 ;  /* 0x000000d6f4d67221 */ /* 0x000fe40000010100 */
[----:B------:R-:W-:Y:S02]  /*5f00*/  FFMA.FTZ R190, R148, R198, R120 ;  /* 0x000000c694be7223 */ /* 0x000fe40000010078 */
[-C--:B------:R-:W-:Y:S02]  /*5f10*/  FFMA.FTZ R187, R142, R227.reuse, R58 ;  /* 0x000000e38ebb7223 */ /* 0x080fe4000001003a */
[----:B------:R-:W-:Y:S02]  /*5f20*/  FFMA.FTZ R188, R143, R224, R59 ;  /* 0x000000e08fbc7223 */ /* 0x000fe4000001003b */
[----:B------:R-:W-:-:S02]  /*5f30*/  FFMA.FTZ R191, R150, R227, R122 ;  /* 0x000000e396bf7223 */ /* 0x000fc4000001007a */
[-C--:B0-----:R-:W-:Y:S02]  /*5f40*/  FFMA.FTZ R192, R149, R226.reuse, R121 ;  /* 0x000000e295c07223 */ /* 0x081fe40000010079 */
[----:B------:R-:W-:Y:S02]  /*5f50*/  FFMA.FTZ R193, R141, R226, R57 ;  /* 0x000000e28dc17223 */ /* 0x000fe40000010039 */
[----:B------:R-:W-:Y:S02]  /*5f60*/  FFMA.FTZ R194, R139, R199, R55 ;  /* 0x000000c78bc27223 */ /* 0x000fe40000010037 */
[C---:B------:R-:W-:Y:S02]  /*5f70*/  FMUL.FTZ R212, R3.reuse, R212 ;  /* 0x000000d403d47220 */ /* 0x040fe40000410000 */
[C---:B------:R-:W-:Y:S02]  /*5f80*/  FMUL.FTZ R213, R3.reuse, R213 ;  /* 0x000000d503d57220 */ /* 0x040fe40000410000 */
[----:B------:R-:W-:-:S02]  /*5f90*/  FMUL.FTZ R214, R3, R214 ;  /* 0x000000d603d67220 */ /* 0x000fc40000410000 */
[C---:B------:R-:W-:Y:S01]  /*5fa0*/  FMUL.FTZ R200, R3.reuse, R200 ;  /* 0x000000c803c87220 */ /* 0x040fe20000410000 */
[----:B------:R-:W-:Y:S01]  /*5fb0*/  F2FP.BF16.PACK_AB R187, R188, R187 ;  /* 0x000000bbbcbb723e */ /* 0x000fe200000010ff */
[C---:B------:R-:W-:Y:S01]  /*5fc0*/  FMUL.FTZ R201, R3.reuse, R201 ;  /* 0x000000c903c97220 */ /* 0x040fe20000410000 */
[----:B------:R-:W-:Y:S01]  /*5fd0*/  F2FP.BF16.PACK_AB R190, R192, R190 ;  /* 0x000000bec0be723e */ /* 0x000fe200000010ff */
[----:B------:R-:W-:Y:S02]  /*5fe0*/  FMUL.FTZ R202, R3, R202 ;  /* 0x000000ca03ca7220 */ /* 0x000fe40000410000 */
[----:B------:R-:W-:Y:S02]  /*5ff0*/  FFMA.FTZ R188, R144, R196, R116 ;  /* 0x000000c490bc7223 */ /* 0x000fe40000010074 */
[----:B------:R-:W-:Y:S02]  /*6000*/  FFMA.FTZ R192, R145, R197, R117 ;  /* 0x000000c591c07223 */ /* 0x000fe40000010075 */
[----:B------:R-:W-:-:S02]  /*6010*/  FFMA.FTZ R196, R152, R212, R60 ;  /* 0x000000d498c47223 */ /* 0x000fc4000001003c */
[----:B------:R-:W-:Y:S02]  /*6020*/  FFMA.FTZ R197, R153, R213, R61 ;  /* 0x000000d599c57223 */ /* 0x000fe4000001003d */
[----:B------:R-:W-:Y:S02]  /*6030*/  FFMA.FTZ R195, R155, R200, R63 ;  /* 0x000000c89bc37223 */ /* 0x000fe4000001003f */
[C---:B------:R-:W-:Y:S02]  /*6040*/  FMUL.FTZ R203, R3.reuse, R203 ;  /* 0x000000cb03cb7220 */ /* 0x040fe40000410000 */
[----:B------:R-:W-:Y:S02]  /*6050*/  FMUL.FTZ R3, R3, R215 ;  /* 0x000000d703037220 */ /* 0x000fe40000410000 */
[----:B------:R-:W-:Y:S01]  /*6060*/  FFMA.FTZ R199, R147, R199, R119 ;  /* 0x000000c793c77223 */ /* 0x000fe20000010077 */
[----:B------:R-:W-:Y:S02]  /*6070*/  F2FP.BF16.PACK_AB R188, R192, R188 ;  /* 0x000000bcc0bc723e */ /* 0x000fe400000010ff */
[----:B------:R-:W-:Y:S01]  /*6080*/  F2FP.BF16.PACK_AB R192, R197, R196 ;  /* 0x000000c4c5c0723e */ /* 0x000fe200000010ff */
[----:B------:R-:W-:-:S02]  /*6090*/  FFMA.FTZ R196, R159, R3, R67 ;  /* 0x000000039fc47223 */ /* 0x000fc40000010043 */
[----:B------:R-:W-:Y:S02]  /*60a0*/  FFMA.FTZ R197, R162, R214, R126 ;  /* 0x000000d6a2c57223 */ /* 0x000fe4000001007e */
[----:B------:R-:W-:Y:S02]  /*60b0*/  FFMA.FTZ R200, R163, R200, R127 ;  /* 0x000000c8a3c87223 */ /* 0x000fe4000001007f */
[----:B------:R-:W-:-:S03]  /*60c0*/  FFMA.FTZ R3, R167, R3, R131 ;  /* 0x00000003a7037223 */ /* 0x000fc60000010083 */
[----:B------:R-:W-:Y:S01]  /*60d0*/  F2FP.BF16.PACK_AB R197, R200, R197 ;  /* 0x000000c5c8c5723e */ /* 0x000fe200000010ff */
[----:B------:R-:W-:-:S04]  /*60e0*/  IMAD.WIDE.U32 R204, R252, R241, c[0x0][0x208] ;  /* 0x00008200fccc7625 */ /* 0x000fc800078e00f1 */
[----:B------:R-:W-:-:S04]  /*60f0*/  IMAD.WIDE.U32 R206, R252, R241, c[0x0][0x210] ;  /* 0x00008400fcce7625 */ /* 0x000fc800078e00f1 */
[----:B--2---:R-:W-:Y:S02]  /*6100*/  FFMA.FTZ R184, R230, R218, R109 ;  /* 0x000000dae6b87223 */ /* 0x004fe4000001006d */
[----:B---3--:R-:W-:Y:S02]  /*6110*/  FFMA.FTZ R181, R229, R219, R110 ;  /* 0x000000dbe5b57223 */ /* 0x008fe4000001006e */
[----:B----4-:R-:W-:Y:S01]  /*6120*/  FFMA.FTZ R189, R225, R220, R111 ;  /* 0x000000dce1bd7223 */ /* 0x010fe2000001006f */
[----:B------:R-:W-:Y:S02]  /*6130*/  F2FP.BF16.PACK_AB R180, R184, R180 ;  /* 0x000000b4b8b4723e */ /* 0x000fe400000010ff */
[----:B------:R-:W-:Y:S01]  /*6140*/  F2FP.BF16.PACK_AB R184, R186, R185 ;  /* 0x000000b9bab8723e */ /* 0x000fe200000010ff */
[----:B------:R-:W-:Y:S01]  /*6150*/  FFMA.FTZ R186, R140, R198, R56 ;  /* 0x000000c68cba7223 */ /* 0x000fe20000010038 */
[----:B------:R-:W-:Y:S01]  /*6160*/  F2FP.BF16.PACK_AB R181, R189, R181 ;  /* 0x000000b5bdb5723e */ /* 0x000fe200000010ff */
        /* <DEDUP_REMOVED lines=18> */
[----:B------:R-:W-:Y:S02]  /*6290*/  F2FP.BF16.PACK_AB R195, R196, R195 ;  /* 0x000000c3c4c3723e */ /* 0x000fe400000010ff */
[----:B------:R-:W-:Y:S01]  /*62a0*/  F2FP.BF16.PACK_AB R196, R201, R2 ;  /* 0x00000002c9c4723e */ /* 0x000fe200000010ff */
[----:B------:R-:W-:Y:S01]  /*62b0*/  IMAD.WIDE.U32 R200, R0, R241, c[0x0][0x210] ;  /* 0x0000840000c87625 */ /* 0x000fe200078e00f1 */
[----:B------:R-:W-:Y:S02]  /*62c0*/  F2FP.BF16.PACK_AB R199, R3, R199 ;  /* 0x000000c703c7723e */ /* 0x000fe400000010ff */
[----:B------:R-:W-:Y:S01]  /*62d0*/  F2FP.BF16.PACK_AB R198, R202, R198 ;  /* 0x000000c6cac6723e */ /* 0x000fe200000010ff */
[CC--:B------:R-:W-:Y:S01]  /*62e0*/  IMAD.WIDE.U32 R2, R247.reuse, R241.reuse, c[0x0][0x208] ;  /* 0x00008200f7027625 */ /* 0x0c0fe200078e00f1 */
[----:B------:R0:W-:Y:S03]  /*62f0*/  STG.E.128 [R200.64], R180 ;  /* 0x000000b4c8007986 */ /* 0x0001e6000c101d04 */
[----:B------:R-:W-:Y:S01]  /*6300*/  IMAD.WIDE.U32 R202, R247, R241, c[0x0][0x210] ;  /* 0x00008400f7ca7625 */ /* 0x000fe200078e00f1 */
[----:B------:R0:W-:Y:S04]  /*6310*/  STG.E.128 [R2.64], R184 ;  /* 0x000000b802007986 */ /* 0x0001e8000c101d04 */
[----:B------:R0:W-:Y:S04]  /*6320*/  STG.E.128 [R202.64], R188 ;  /* 0x000000bcca007986 */ /* 0x0001e8000c101d04 */
[----:B------:R0:W-:Y:S04]  /*6330*/  STG.E.128 [R204.64], R192 ;  /* 0x000000c0cc007986 */ /* 0x0001e8000c101d04 */
[----:B------:R0:W-:Y:S02]  /*6340*/  STG.E.128 [R206.64], R196 ;  /* 0x000000c4ce007986 */ /* 0x0001e4000c101d04 */
[----:B0----5:R-:W-:Y:S01]  /*6350*/  @P0 CALL.REL.NOINC `(.L_x_21407) ;  /* 0x0000001000000944 */ /* 0x021fe20003c00000 */
[----:B------:R-:W-:Y:S05]  /*6360*/  BRA `(.L_x_21408) ;  /* 0xffffad9000007947 */ /* 0x000fea000383ffff */
.L_x_21407:
[----:B------:R-:W-:Y:S05]  /*6370*/  EXIT ;  /* 0x000000000000794d */ /* 0x000fea0003800000 */
.L_x_21405:
[----:B0-----:R-:W-:Y:S01]  /*6380*/  HFMA2.MMA R249, -RZ, RZ, 0, 5.9604644775390625e-08 ;  /* 0x00000001fff97435 */ /* 0x001fe200000001ff */
[----:B------:R-:W-:-:S02]  /*6390*/  MOV R3, R244 ;  /* 0x000000f400037202 */ /* 0x000fc40000000f00 */
[----:B------:R-:W-:-:S03]  /*63a0*/  MOV R248, 0x63c0 ;  /* 0x000063c000f87802 */ /* 0x000fc60000000f00 */
[----:B-----5:R-:W-:Y:S05]  /*63b0*/  CALL.REL.NOINC `($__internal_33_$__cuda_sm70_shflsync_bfly_p) ;  /* 0x00000b3000007944 */ /* 0x020fea0003c00000 */
[----:B01---5:R-:W-:Y:S05]  /*63c0*/  BRA `(.L_x_21409) ;  /* 0xffffd80000007947 */ /* 0x023fea000383ffff */
.L_x_21406:
[----:B------:R-:W-:Y:S01]  /*63d0*/  HFMA2.MMA R249, -RZ, RZ, 0, 1.1920928955078125e-07 ;  /* 0x00000002fff97435 */ /* 0x000fe200000001ff */
[----:B------:R-:W-:Y:S02]  /*63e0*/  MOV R3, R244 ;  /* 0x000000f400037202 */ /* 0x000fe40000000f00 */
[----:B------:R-:W-:-:S03]  /*63f0*/  MOV R248, 0x6410 ;  /* 0x0000641000f87802 */ /* 0x000fc60000000f00 */
[----:B-----5:R-:W-:Y:S05]  /*6400*/  CALL.REL.NOINC `($__internal_33_$__cuda_sm70_shflsync_bfly_p) ;  /* 0x00000ae000007944 */ /* 0x020fea0003c00000 */
[----:B-1----:R-:W-:Y:S01]  /*6410*/  FADD.FTZ R244, R244, R3 ;  /* 0x00000003f4f47221 */ /* 0x002fe20000010000 */
[----:B------:R-:W-:Y:S02]  /*6420*/  MOV R249, 0x4 ;  /* 0x0000000400f97802 */ /* 0x000fe40000000f00 */
[----:B------:R-:W-:Y:S02]  /*6430*/  MOV R248, 0x6460 ;  /* 0x0000646000f87802 */ /* 0x000fe40000000f00 */
[----:B------:R-:W-:Y:S02]  /*6440*/  MOV R3, R244 ;  /* 0x000000f400037202 */ /* 0x000fe40000000f00 */
[----:B0----5:R-:W-:Y:S05]  /*6450*/  CALL.REL.NOINC `($__internal_33_$__cuda_sm70_shflsync_bfly_p) ;  /* 0x00000a9000007944 */ /* 0x021fea0003c00000 */
[----:B-1----:R-:W-:Y:S01]  /*6460*/  FADD.FTZ R244, R244, R3 ;  /* 0x00000003f4f47221 */ /* 0x002fe20000010000 */
[----:B------:R-:W-:Y:S01]  /*6470*/  HFMA2.MMA R249, -RZ, RZ, 0, 4.76837158203125e-07 ;  /* 0x00000008fff97435 */ /* 0x000fe200000001ff */
[----:B------:R-:W-:-:S03]  /*6480*/  MOV R248, 0x64b0 ;  /* 0x000064b000f87802 */ /* 0x000fc60000000f00 */
[----:B------:R-:W-:Y:S02]  /*6490*/  MOV R3, R244 ;  /* 0x000000f400037202 */ /* 0x000fe40000000f00 */
[----:B0----5:R-:W-:Y:S05]  /*64a0*/  CALL.REL.NOINC `($__internal_33_$__cuda_sm70_shflsync_bfly_p) ;  /* 0x00000a4000007944 */ /* 0x021fea0003c00000 */
[----:B-1----:R-:W-:Y:S01]  /*64b0*/  FADD.FTZ R244, R244, R3 ;  /* 0x00000003f4f47221 */ /* 0x002fe20000010000 */
[----:B------:R-:W-:Y:S01]  /*64c0*/  HFMA2.MMA R249, -RZ, RZ, 0, 9.5367431640625e-07 ;  /* 0x00000010fff97435 */ /* 0x000fe200000001ff */
[----:B------:R-:W-:-:S03]  /*64d0*/  MOV R248, 0x6500 ;  /* 0x0000650000f87802 */ /* 0x000fc60000000f00 */
[----:B------:R-:W-:Y:S02]  /*64e0*/  MOV R3, R244 ;  /* 0x000000f400037202 */ /* 0x000fe40000000f00 */
[----:B0----5:R-:W-:Y:S05]  /*64f0*/  CALL.REL.NOINC `($__internal_33_$__cuda_sm70_shflsync_bfly_p) ;  /* 0x000009f000007944 */ /* 0x021fea0003c00000 */
[----:B-1----:R-:W-:Y:S01]  /*6500*/  FADD.FTZ R3, R244, R3 ;  /* 0x00000003f4037221 */ /* 0x002fe20000010000 */
[----:B------:R-:W-:-:S03]  /*6510*/  HFMA2.MMA R249, -RZ, RZ, 0, 5.9604644775390625e-08 ;  /* 0x00000001fff97435 */ /* 0x000fc600000001ff */
        /* <DEDUP_REMOVED lines=130> */
[----:B------:R1:W-:Y:S03]  /*6d40*/  STL [R1+0x4], R3 ;  /* 0x0000040301007387 */ /* 0x0003e60000100800 */
[----:B01---5:R-:W-:Y:S05]  /*6d50*/  CALL.REL.NOINC `($__internal_33_$__cuda_sm70_shflsync_bfly_p) ;  /* 0x0000019000007944 */ /* 0x023fea0003c00000 */
[----:B------:R-:W2:Y:S01]  /*6d60*/  LDL.LU R248, [R1+0x4] ;  /* 0x0000040001f87983 */ /* 0x000ea20000300800 */
[----:B------:R-:W-:Y:S01]  /*6d70*/  MOV R249, 0x2 ;  /* 0x0000000200f97802 */ /* 0x000fe20000000f00 */
[----:B-12---:R-:W-:Y:S01]  /*6d80*/  FADD.FTZ R3, R248, R3 ;  /* 0x00000003f8037221 */ /* 0x006fe20000010000 */
[----:B------:R-:W-:-:S04]  /*6d90*/  MOV R248, 0x6dc0 ;  /* 0x00006dc000f87802 */ /* 0x000fc80000000f00 */
[----:B------:R1:W-:Y:S03]  /*6da0*/  STL [R1+0x4], R3 ;  /* 0x0000040301007387 */ /* 0x0003e60000100800 */
[----:B01---5:R-:W-:Y:S05]  /*6db0*/  CALL.REL.NOINC `($__internal_33_$__cuda_sm70_shflsync_bfly_p) ;  /* 0x0000013000007944 */ /* 0x023fea0003c00000 */
[----:B------:R-:W2:Y:S01]  /*6dc0*/  LDL.LU R248, [R1+0x4] ;  /* 0x0000040001f87983 */ /* 0x000ea20000300800 */
[----:B------:R-:W-:Y:S01]  /*6dd0*/  HFMA2.MMA R249, -RZ, RZ, 0, 2.384185791015625e-07 ;  /* 0x00000004fff97435 */ /* 0x000fe200000001ff */
[----:B-12---:R-:W-:Y:S01]  /*6de0*/  FADD.FTZ R3, R248, R3 ;  /* 0x00000003f8037221 */ /* 0x006fe20000010000 */
[----:B------:R-:W-:-:S04]  /*6df0*/  MOV R248, 0x6e20 ;  /* 0x00006e2000f87802 */ /* 0x000fc80000000f00 */
[----:B------:R1:W-:Y:S04]  /*6e00*/  STL [R1+0x4], R3 ;  /* 0x0000040301007387 */ /* 0x0003e80000100800 */
        /* <DEDUP_REMOVED lines=8> */
[----:B------:R-:W-:Y:S01]  /*6e90*/  HFMA2.MMA R249, -RZ, RZ, 0, 9.5367431640625e-07 ;  /* 0x00000010fff97435 */ /* 0x000fe200000001ff */
[----:B-12---:R-:W-:Y:S01]  /*6ea0*/  FADD.FTZ R3, R248, R3 ;  /* 0x00000003f8037221 */ /* 0x006fe20000010000 */
[----:B------:R-:W-:-:S04]  /*6eb0*/  MOV R248, 0x6ee0 ;  /* 0x00006ee000f87802 */ /* 0x000fc80000000f00 */
[----:B------:R1:W-:Y:S04]  /*6ec0*/  STL [R1+0x4], R3 ;  /* 0x0000040301007387 */ /* 0x0003e80000100800 */
[----:B01---5:R-:W-:Y:S05]  /*6ed0*/  CALL.REL.NOINC `($__internal_33_$__cuda_sm70_shflsync_bfly_p) ;  /* 0x0000001000007944 */ /* 0x023fea0003c00000 */
[----:B01---5:R-:W-:Y:S05]  /*6ee0*/  BRA `(.L_x_21410) ;  /* 0xffffd63000007947 */ /* 0x023fea000383ffff */
        .weak           $__internal_33_$__cuda_sm70_shflsync_bfly_p
        .type           $__internal_33_$__cuda_sm70_shflsync_bfly_p,@function
        .size           $__internal_33_$__cuda_sm70_shflsync_bfly_p,(.L_x_52451 - $__internal_33_$__cuda_sm70_shflsync_bfly_p)
$__internal_33_$__cuda_sm70_shflsync_bfly_p:
[----:B------:R0:W-:Y:S04]  /*6ef0*/  STL [R1+0x17c], R2 ;  /* 0x00017c0201007387 */ /* 0x0001e80000100800 */
[----:B------:R1:W-:Y:S01]  /*6f00*/  STL [R1+0x178], R0 ;  /* 0x0001780001007387 */ /* 0x0003e20000100800 */
[----:B0-----:R-:W-:Y:S01]  /*6f10*/  MOV R2, 0xffffffff ;  /* 0xffffffff00027802 */ /* 0x001fe20000000f00 */
[----:B-1----:R-:W-:-:S03]  /*6f20*/  HFMA2.MMA R0, -RZ, RZ, 0, 1.847743988037109375e-06 ;  /* 0x0000001fff007435 */ /* 0x002fc600000001ff */
[----:B------:R-:W-:Y:S04]  /*6f30*/  WARPSYNC R2 ;  /* 0x0000000200007348 */ /* 0x000fe80003800000 */
[----:B------:R0:W1:Y:S04]  /*6f40*/  SHFL.BFLY PT, R3, R3, R249, R0 ;  /* 0x0c0000f903037389 */ /* 0x00006800000e0000 */
[----:B0-----:R0:W5:Y:S04]  /*6f50*/  LDL.LU R2, [R1+0x17c] ;  /* 0x00017c0001027983 */ /* 0x0011680000300800 */
[----:B------:R0:W5:Y:S01]  /*6f60*/  LDL.LU R0, [R1+0x178] ;  /* 0x0001780001007983 */ /* 0x0001620000300800 */
[----:B------:R-:W-:-:S04]  /*6f70*/  MOV R249, 0x0 ;  /* 0x0000000000f97802 */ /* 0x000fc80000000f00 */
[----:B------:R-:W-:Y:S05]  /*6f80*/  RET.REL.NODEC R248 `(_ZN10layer_norm31ln_parallel_residual_fwd_kernelINS_13Kernel_traitsIf13__nv_bfloat16fS2_fjLj2048ELj1ELj4ELj1ELj16ENS_18Kernel_traits_baseILj2048EfS2_fS2_fjLj128EEEEELb0ELb0ELb1EEEvNS_9FwdParamsE) ;  /* 0xffff9070f8007950 */ /* 0x000fea0003c3ffff */
.L_x_21411:
        /* <DEDUP_REMOVED lines=15> */
.L_x_52451:


//--------------------- .text._ZN10layer_norm31ln_parallel_residual_fwd_kernelINS_13Kernel_traitsIf13__nv_bfloat16fS2_fjLj2048ELj1ELj4ELj1ELj16ENS_18Kernel_traits_baseILj2048EfS2_fS2_fjLj128EEEEELb0ELb1ELb0EEEvNS_9FwdParamsE --------------------------
	.section	.text._ZN10layer_norm31ln_parallel_residual_fwd_kernelINS_13Kernel_traitsIf13__nv_bfloat16fS2_fjLj2048ELj1ELj4ELj1ELj16ENS_18Kernel_traits_baseILj2048EfS2_fS2_fjLj128EEEEELb0ELb1ELb0EEEvNS_9FwdParamsE,"ax",@progbits
	.sectioninfo	@"SHI_REGISTERS=228"
	.align	128
        .global         _ZN10layer_norm31ln_parallel_residual_fwd_kernelINS_13Kernel_traitsIf13__nv_bfloat16fS2_fjLj2048ELj1ELj4ELj1ELj16ENS_18Kernel_traits_baseILj2048EfS2_fS2_fjLj128EEEEELb0ELb1ELb0EEEvNS_9FwdParamsE
        .type           _ZN10layer_norm31ln_parallel_residual_fwd_kernelINS_13Kernel_traitsIf13__nv_bfloat16fS2_fjLj2048ELj1ELj4ELj1ELj16ENS_18Kernel_traits_baseILj2048EfS2_fS2_fjLj128EEEEELb0ELb1ELb0EEEvNS_9FwdParamsE,@function
        .size           _ZN10layer_norm31ln_parallel_residual_fwd_kernelINS_13Kernel_traitsIf13__nv_bfloat16fS2_fjLj2048ELj1ELj4ELj1ELj16ENS_18Kernel_traits_baseILj2048EfS2_fS2_fjLj128EEEEELb0ELb1ELb0EEEvNS_9FwdParamsE,(.L_x_52452 - _ZN10layer_norm31ln_parallel_residual_fwd_kernelINS_13Kernel_traitsIf13__nv_bfloat16fS2_fjLj2048ELj1ELj4ELj1ELj16ENS_18Kernel_traits_baseILj2048EfS2_fS2_fjLj128EEEEELb0ELb1ELb0EEEvNS_9FwdParamsE)
        .other          _ZN10layer_norm31ln_parallel_residual_fwd_kernelINS_13Kernel_traitsIf13__nv_bfloat16fS2_fjLj2048ELj1ELj4ELj1ELj16ENS_18Kernel_traits_baseILj2048EfS2_fS2_fjLj128EEEEELb0ELb1ELb0EEEvNS_9FwdParamsE,@"STO_CUDA_ENTRY STV_DEFAULT"
_ZN10layer_norm31ln_parallel_residual_fwd_kernelINS_13Kernel_traitsIf13__nv_bfloat16fS2_fjLj2048ELj1ELj4ELj1ELj16ENS_18Kernel_traits_baseILj2048EfS2_fS2_fjLj128EEEEELb0ELb1ELb0EEEvNS_9FwdParamsE:
.text._ZN10layer_norm31ln_parallel_residual_fwd_kernelINS_13Kernel_traitsIf13__nv_bfloat16fS2_fjLj2048ELj1ELj4ELj1ELj16ENS_18Kernel_traits_baseILj2048EfS2_fS2_fjLj128EEEEELb0ELb1ELb0EEEvNS_9FwdParamsE:
        /* <DEDUP_REMOVED lines=26> */
[----:B------:R-:W-:Y:S01]  /*01a0*/  HFMA2.MMA R21, -RZ, RZ, 0, 1.9073486328125e-06 ;  /* 0x00000020ff157435 */ /* 0x000fe200000001ff */
        /* <DEDUP_REMOVED lines=12> */
[----:B------:R-:W-:-:S03]  /*0270*/  LOP3.LUT R132, R132, 0x20, RZ, 0xfc, !PT ;  /* 0x0000002084847812 */ /* 0x000fc600078efcff */
.L_x_21413:
[----:B-1----:R-:W-:Y:S05]  /*0280*/  BSYNC B0 ;  /* 0x0000000000007941 */ /* 0x002fea0003800000 */
.L_x_21412:
[----:B------:R-:W-:Y:S01]  /*0290*/  BSSY B0, `(.L_x_21414) ;  /* 0x0000011000007945 */ /* 0x000fe20003800000 */
[----:B------:R-:W-:Y:S05]  /*02a0*/  @!P6 BRA `(.L_x_21415) ;  /* 0x000000f00000e947 */ /* 0x000fea0003800000 */
[----:B------:R-:W-:Y:S01]  /*02b0*/  ISETP.NE.U32.AND P1, PT, RZ, c[0x0][0x218], PT ;  /* 0x00008600ff007a0c */ /* 0x000fe20003f25070 */
[----:B0-----:R-:W-:Y:S01]  /*02c0*/  CS2R R22, SRZ ;  /* 0x0000000000167805 */ /* 0x001fe2000001ff00 */
[----:B------:R-:W-:Y:S01]  /*02d0*/  MOV R39, 0x20 ;  /* 0x0000002000277802 */ /* 0x000fe20000000f00 */
        /* <DEDUP_REMOVED lines=12> */
.L_x_21415:
[----:B------:R-:W-:Y:S05]  /*03a0*/  BSYNC B0 ;  /* 0x0000000000007941 */ /* 0x000fea0003800000 */
.L_x_21414:
[----:B------:R-:W-:Y:S01]  /*03b0*/  BSSY B0, `(.L_x_21416) ;  /* 0x0000011000007945 */ /* 0x000fe20003800000 */
[----:B------:R-:W-:Y:S05]  /*03c0*/  @!P5 BRA `(.L_x_21417) ;  /* 0x000000f00000d947 */ /* 0x000fea0003800000 */
[----:B------:R-:W-:Y:S01]  /*03d0*/  ISETP.NE.U32.AND P1, PT, RZ, c[0x0][0x218], PT ;  /* 0x00008600ff007a0c */ /* 0x000fe20003f25070 */
[----:B------:R-:W-:Y:S01]  /*03e0*/  HFMA2.MMA R55, -RZ, RZ, 0, 1.9073486328125e-06 ;  /* 0x00000020ff377435 */ /* 0x000fe200000001ff */
[----:B0-----:R-:W-:Y:S01]  /*03f0*/  CS2R R38, SRZ ;  /* 0x0000000000267805 */ /* 0x001fe2000001ff00 */
        /* <DEDUP_REMOVED lines=12> */
.L_x_21417:
[----:B------:R-:W-:Y:S05]  /*04c0*/  BSYNC B0 ;  /* 0x0000000000007941 */ /* 0x000fea0003800000 */
.L_x_21416:
        /* <DEDUP_REMOVED lines=17> */
.L_x_21419:
[----:B------:R-:W-:Y:S05]  /*05e0*/  BSYNC B0 ;  /* 0x0000000000007941 */ /* 0x000fea0003800000 */
.L_x_21418:
        /* <DEDUP_REMOVED lines=17> */
.L_x_21421:
[----:B------:R-:W-:Y:S05]  /*0700*/  BSYNC B0 ;  /* 0x0000000000007941 */ /* 0x000fea0003800000 */
.L_x_21420:
[----:B------:R-:W-:Y:S01]  /*0710*/  ISETP.GE.U32.AND P1, PT, R3, 0xc0, PT ;  /* 0x000000c00300780c */ /* 0x000fe20003f26070 */
[----:B------:R-:W-:Y:S01]  /*0720*/  BSSY B0, `(.L_x_21422) ;  /* 0x0000013000007945 */ /* 0x000fe20003800000 */
[----:B------:R-:W-:-:S11]  /*0730*/  LOP3.LUT R216, R216, 0xffffffef, RZ, 0xc0, !PT ;  /* 0xffffffefd8d87812 */ /* 0x000fd600078ec0ff */
[----:B------:R-:W-:Y:S01]  /*0740*/  @P1 LOP3.LUT R216, R216, 0x10, RZ, 0xfc, !PT ;  /* 0x00000010d8d81812 */ /* 0x000fe200078efcff */
        /* <DEDUP_REMOVED lines=16> */
.L_x_21423:
[----:B------:R-:W-:Y:S05]  /*0850*/  BSYNC B0 ;  /* 0x0000000000007941 */ /* 0x000fea0003800000 */
.L_x_21422:
[----:B------:R-:W-:Y:S01]  /*0860*/  ISETP.GE.U32.AND P1, PT, R3, 0xe0, PT ;  /* 0x000000e00300780c */ /* 0x000fe20003f26070 */
[----:B------:R-:W-:Y:S01]  /*0870*/  BSSY B0, `(.L_x_21424) ;  /* 0x0000015000007945 */ /* 0x000fe20003800000 */
[----:B------:R-:W-:Y:S02]  /*0880*/  SHF.R.U32.HI R0, RZ, 0x5, R2 ;  /* 0x00000005ff007819 */ /* 0x000fe40000011602 */
[----:B------:R-:W-:Y:S02]  /*0890*/  LOP3.LUT R216, R216, 0xfffffff7, RZ, 0xc0, !PT ;  /* 0xfffffff7d8d87812 */ /* 0x000fe400078ec0ff */
[----:B------:R-:W-:-:S07]  /*08a0*/  LEA R2, R105, R0, 0x2 ;  /* 0x0000000069027211 */ /* 0x000fce00078e10ff */
[----:B------:R-:W-:Y:S01]  /*08b0*/  @P1 LOP3.LUT R216, R216, 0x8, RZ, 0xfc, !PT ;  /* 0x00000008d8d81812 */ /* 0x000fe200078efcff */
[----:B------:R-:W-:Y:S05]  /*08c0*/  @!P1 BRA `(.L_x_21425) ;  /* 0x000000f000009947 */ /* 0x000fea0003800000 */
[----:B------:R-:W-:Y:S01]  /*08d0*/  ISETP.NE.U32.AND P1, PT, RZ, c[0x0][0x218], PT ;  /* 0x00008600ff007a0c */ /* 0x000fe20003f25070 */
[----:B0-----:R-:W-:Y:S01]  /*08e0*/  CS2R R102, SRZ ;  /* 0x0000000000667805 */ /* 0x001fe2000001ff00 */
        /* <DEDUP_REMOVED lines=13> */
.L_x_21425:
[----:B------:R-:W-:Y:S05]  /*09c0*/  BSYNC B0 ;  /* 0x0000000000007941 */ /* 0x000fea0003800000 */
.L_x_21424:
        /* <DEDUP_REMOVED lines=11> */
[----:B------:R-:W-:-:S11]  /*0a80*/  MOV R133, 0x20 ;  /* 0x0000002000857802 */ /* 0x000fd60000000f00 */
[----:B------:R-:W-:-:S04]  /*0a90*/  @P1 LEA R134, P2, R132, c[0x0][0x218], 0x5 ;  /* 0x0000860084861a11 */ /* 0x000fc800078428ff */
[C---:B------:R-:W-:Y:S01]  /*0aa0*/  @P1 LEA.HI.X R135, R132.reuse, c[0x0][0x21c], RZ, 0x5, P2 ;  /* 0x0000870084871a11 */ /* 0x040fe200010f2cff */
[----:B------:R-:W-:-:S04]  /*0ab0*/  IMAD.WIDE.U32 R132, R132, R133, c[0x0][0x1b0] ;  /* 0x00006c0084847625 */ /* 0x000fc800078e0085 */
[----:B------:R0:W5:Y:S04]  /*0ac0*/  @P1 LDG.E.128 R116, [R134.64] ;  /* 0x0000000486741981 */ /* 0x000168000c1e1d00 */
[----:B------:R0:W5:Y:S04]  /*0ad0*/  @P1 LDG.E.128 R120, [R134.64+0x10] ;  /* 0x0000100486781981 */ /* 0x000168000c1e1d00 */
[----:B------:R0:W5:Y:S04]  /*0ae0*/  LDG.E.128 R124, [R132.64] ;  /* 0x00000004847c7981 */ /* 0x000168000c1e1d00 */
[----:B------:R0:W5:Y:S02]  /*0af0*/  LDG.E.128 R128, [R132.64+0x10] ;  /* 0x0000100484807981 */ /* 0x000164000c1e1d00 */
.L_x_21427:
[----:B------:R-:W-:Y:S05]  /*0b00*/  BSYNC B0 ;  /* 0x0000000000007941 */ /* 0x000fea0003800000 */
.L_x_21426:
[----:B------:R-:W-:-:S13]  /*0b10*/  ISETP.GE.AND P1, PT, R2, c[0x0][0x164], PT ;  /* 0x0000590002007a0c */ /* 0x000fda0003f26270 */
[----:B------:R-:W-:Y:S05]  /*0b20*/  @P1 EXIT ;  /* 0x000000000000194d */ /* 0x000fea0003800000 */
[----:B------:R-:W-:Y:S02]  /*0b30*/  ULDC.U8 UR6, c[0x0][0x1f0] ;  /* 0x00007c0000067ab9 */ /* 0x000fe40000000000 */
.L_x_21591:
        /* <DEDUP_REMOVED lines=23> */
[----:B0-----:R2:W5:Y:S04]  /*0cb0*/  @P1 LDG.E.128 R132, [R140.64] ;  /* 0x000000048c841981 */ /* 0x001568000c1e1d00 */
[----:B------:R2:W5:Y:S02]  /*0cc0*/  @P1 LDG.E.128 R136, [R140.64+0x10] ;  /* 0x000010048c881981 */ /* 0x000564000c1e1d00 */
[----:B--2---:R-:W-:Y:S01]  /*0cd0*/  PRMT R140, RZ, 0x5410, R200 ;  /* 0x00005410ff8c7816 */ /* 0x004fe200000000c8 */
[----:B------:R-:W-:Y:S05]  /*0ce0*/  @P2 BRA `(.L_x_21430) ;  /* 0x0000003000002947 */ /* 0x000fea0003800000 */
[----:B-1----:R-:W-:Y:S05]  /*0cf0*/  @!P1 BRA `(.L_x_21431) ;  /* 0x0000005000009947 */ /* 0x002fea0003800000 */
[----:B-----5:R-:W-:Y:S01]  /*0d00*/  FADD.FTZ R140, R132, R140 ;  /* 0x0000008c848c7221 */ /* 0x020fe20000010000 */
[----:B------:R-:W-:Y:S05]  /*0d10*/  BRA `(.L_x_21431) ;  /* 0x0000003000007947 */ /* 0x000fea0003800000 */
.L_x_21430:
[----:B-1---5:R-:W-:-:S05]  /*0d20*/  PRMT R141, RZ, 0x5410, R208 ;  /* 0x00005410ff8d7816 */ /* 0x022fca00000000d0 */
[----:B------:R-:W-:-:S04]  /*0d30*/  FADD.FTZ R140, R141, R140 ;  /* 0x0000008c8d8c7221 */ /* 0x000fc80000010000 */
[----:B------:R-:W-:Y:S02]  /*0d40*/  @P1 FADD.FTZ R140, R132, R140 ;  /* 0x0000008c848c1221 */ /* 0x000fe40000010000 */
.L_x_21431:
[----:B------:R-:W-:Y:S01]  /*0d50*/  PRMT R141, RZ, 0x7610, R200 ;  /* 0x00007610ff8d7816 */ /* 0x000fe200000000c8 */
[----:B------:R-:W-:Y:S05]  /*0d60*/  @P2 BRA `(.L_x_21432) ;  /* 0x0000003000002947 */ /* 0x000fea0003800000 */
[----:B------:R-:W-:Y:S05]  /*0d70*/  @!P1 BRA `(.L_x_21433) ;  /* 0x0000005000009947 */ /* 0x000fea0003800000 */
[----:B-----5:R-:W-:Y:S01]  /*0d80*/  FADD.FTZ R141, R133, R141 ;  /* 0x0000008d858d7221 */ /* 0x020fe20000010000 */
[----:B------:R-:W-:Y:S05]  /*0d90*/  BRA `(.L_x_21433) ;  /* 0x0000003000007947 */ /* 0x000fea0003800000 */
.L_x_21432:
[----:B-----5:R-:W-:-:S05]  /*0da0*/  PRMT R142, RZ, 0x7610, R208 ;  /* 0x00007610ff8e7816 */ /* 0x020fca00000000d0 */
[----:B------:R-:W-:-:S04]  /*0db0*/  FADD.FTZ R141, R142, R141 ;  /* 0x0000008d8e8d7221 */ /* 0x000fc80000010000 */
[----:B------:R-:W-:Y:S02]  /*0dc0*/  @P1 FADD.FTZ R141, R133, R141 ;  /* 0x0000008d858d1221 */ /* 0x000fe40000010000 */
.L_x_21433:
[----:B------:R-:W-:Y:S01]  /*0dd0*/  PRMT R142, RZ, 0x5410, R201 ;  /* 0x00005410ff8e7816 */ /* 0x000fe200000000c9 */
[----:B------:R-:W-:Y:S05]  /*0de0*/  @P2 BRA `(.L_x_21434) ;  /* 0x0000003000002947 */ /* 0x000fea0003800000 */
[----:B------:R-:W-:Y:S05]  /*0df0*/  @!P1 BRA `(.L_x_21435) ;  /* 0x0000005000009947 */ /* 0x000fea0003800000 */
[----:B-----5:R-:W-:Y:S01]  /*0e00*/  FADD.FTZ R142, R134, R142 ;  /* 0x0000008e868e7221 */ /* 0x020fe20000010000 */
[----:B------:R-:W-:Y:S05]  /*0e10*/  BRA `(.L_x_21435) ;  /* 0x0000003000007947 */ /* 0x000fea0003800000 */
.L_x_21434:
[----:B-----5:R-:W-:-:S05]  /*0e20*/  PRMT R143, RZ, 0x5410, R209 ;  /* 0x00005410ff8f7816 */ /* 0x020fca00000000d1 */
[----:B------:R-:W-:-:S04]  /*0e30*/  FADD.FTZ R142, R143, R142 ;  /* 0x0000008e8f8e7221 */ /* 0x000fc80000010000 */
[----:B------:R-:W-:Y:S02]  /*0e40*/  @P1 FADD.FTZ R142, R134, R142 ;  /* 0x0000008e868e1221 */ /* 0x000fe40000010000 */
.L_x_21435:
[----:B------:R-:W-:Y:S01]  /*0e50*/  PRMT R143, RZ, 0x7610, R201 ;  /* 0x00007610ff8f7816 */ /* 0x000fe200000000c9 */
[----:B------:R-:W-:Y:S05]  /*0e60*/  @P2 BRA `(.L_x_21436) ;  /* 0x0000003000002947 */ /* 0x000fea0003800000 */
[----:B------:R-:W-:Y:S05]  /*0e70*/  @!P1 BRA `(.L_x_21437) ;  /* 0x0000005000009947 */ /* 0x000fea0003800000 */
[----:B-----5:R-:W-:Y:S01]  /*0e80*/  FADD.FTZ R143, R135, R143 ;  /* 0x0000008f878f7221 */ /* 0x020fe20000010000 */
[----:B------:R-:W-:Y:S05]  /*0e90*/  BRA `(.L_x_21437) ;  /* 0x0000003000007947 */ /* 0x000fea0003800000 */
.L_x_21436:
[----:B-----5:R-:W-:-:S05]  /*0ea0*/  PRMT R200, RZ, 0x7610, R209 ;  /* 0x00007610ffc87816 */ /* 0x020fca00000000d1 */
[----:B------:R-:W-:-:S04]  /*0eb0*/  FADD.FTZ R143, R200, R143 ;  /* 0x0000008fc88f7221 */ /* 0x000fc80000010000 */
[----:B------:R-:W-:Y:S02]  /*0ec0*/  @P1 FADD.FTZ R143, R135, R143 ;  /* 0x0000008f878f1221 */ /* 0x000fe40000010000 */
.L_x_21437:
[----:B------:R-:W-:Y:S01]  /*0ed0*/  PRMT R200, RZ, 0x5410, R202 ;  /* 0x00005410ffc87816 */ /* 0x000fe200000000ca */
[----:B------:R-:W-:Y:S05]  /*0ee0*/  @P2 BRA `(.L_x_21438) ;  /* 0x0000003000002947 */ /* 0x000fea0003800000 */
[----:B------:R-:W-:Y:S05]  /*0ef0*/  @!P1 BRA `(.L_x_21439) ;  /* 0x0000005000009947 */ /* 0x000fea0003800000 */
[----:B-----5:R-:W-:Y:S01]  /*0f00*/  FADD.FTZ R200, R136, R200 ;  /* 0x000000c888c87221 */ /* 0x020fe20000010000 */
[----:B------:R-:W-:Y:S05]  /*0f10*/  BRA `(.L_x_21439) ;  /* 0x0000003000007947 */ /* 0x000fea0003800000 */
.L_x_21438:
[----:B-----5:R-:W-:-:S05]  /*0f20*/  PRMT R201, RZ, 0x5410, R210 ;  /* 0x00005410ffc97816 */ /* 0x020fca00000000d2 */
[----:B------:R-:W-:-:S04]  /*0f30*/  FADD.FTZ R200, R201, R200 ;  /* 0x000000c8c9c87221 */ /* 0x000fc80000010000 */
[----:B------:R-:W-:Y:S02]  /*0f40*/  @P1 FADD.FTZ R200, R136, R200 ;  /* 0x000000c888c81221 */ /* 0x000fe40000010000 */
.L_x_21439:
[----:B------:R-:W-:Y:S01]  /*0f50*/  PRMT R201, RZ, 0x7610, R202 ;  /* 0x00007610ffc97816 */ /* 0x000fe200000000ca */
[----:B------:R-:W-:Y:S05]  /*0f60*/  @P2 BRA `(.L_x_21440) ;  /* 0x0000003000002947 */ /* 0x000fea0003800000 */
[----:B------:R-:W-:Y:S05]  /*0f70*/  @!P1 BRA `(.L_x_21441) ;  /* 0x0000005000009947 */ /* 0x000fea0003800000 */
[----:B-----5:R-:W-:Y:S01]  /*0f80*/  FADD.FTZ R201, R137, R201 ;  /* 0x000000c989c97221 */ /* 0x020fe20000010000 */
[----:B------:R-:W-:Y:S05]  /*0f90*/  BRA `(.L_x_21441) ;  /* 0x0000003000007947 */ /* 0x000fea0003800000 */
.L_x_21440:
[----:B-----5:R-:W-:-:S05]  /*0fa0*/  PRMT R202, RZ, 0x7610, R210 ;  /* 0x00007610ffca7816 */ /* 0x020fca00000000d2 */
[----:B------:R-:W-:-:S04]  /*0fb0*/  FADD.FTZ R201, R202, R201 ;  /* 0x000000c9cac97221 */ /* 0x000fc80000010000 */
[----:B------:R-:W-:Y:S02]  /*0fc0*/  @P1 FADD.FTZ R201, R137, R201 ;  /* 0x000000c989c91221 */ /* 0x000fe40000010000 */
.L_x_21441:
[----:B------:R-:W-:Y:S01]  /*0fd0*/  PRMT R202, RZ, 0x5410, R203 ;  /* 0x00005410ffca7816 */ /* 0x000fe200000000cb */
[----:B------:R-:W-:Y:S05]  /*0fe0*/  @P2 BRA `(.L_x_21442) ;  /* 0x0000003000002947 */ /* 0x000fea0003800000 */
[----:B------:R-:W-:Y:S05]  /*0ff0*/  @!P1 BRA `(.L_x_21443) ;  /* 0x0000005000009947 */ /* 0x000fea0003800000 */
[----:B-----5:R-:W-:Y:S01]  /*1000*/  FADD.FTZ R202, R138, R202 ;  /* 0x000000ca8aca7221 */ /* 0x020fe20000010000 */
[----:B------:R-:W-:Y:S05]  /*1010*/  BRA `(.L_x_21443) ;  /* 0x0000003000007947 */ /* 0x000fea0003800000 */
.L_x_21442:
[----:B-----5:R-:W-:-:S05]  /*1020*/  PRMT R205, RZ, 0x5410, R211 ;  /* 0x00005410ffcd7816 */ /* 0x020fca00000000d3 */
[----:B------:R-:W-:-:S04]  /*1030*/  FADD.FTZ R202, R205, R202 ;  /* 0x000000cacdca7221 */ /* 0x000fc80000010000 */
[----:B------:R-:W-:Y:S02]  /*1040*/  @P1 FADD.FTZ R202, R138, R202 ;  /* 0x000000ca8aca1221 */ /* 0x000fe40000010000 */
.L_x_21443:
[----:B------:R-:W-:Y:S01]  /*1050*/  PRMT R203, RZ, 0x7610, R203 ;  /* 0x00007610ffcb7816 */ /* 0x000fe200000000cb */
[----:B------:R-:W-:Y:S05]  /*1060*/  @P2 BRA `(.L_x_21444) ;  /* 0x0000003000002947 */ /* 0x000fea0003800000 */
[----:B------:R-:W-:Y:S05]  /*1070*/  @!P1 BRA `(.L_x_21445) ;  /* 0x0000005000009947 */ /* 0x000fea0003800000 */
[----:B-----5:R-:W-:Y:S01]  /*1080*/  FADD.FTZ R203, R139, R203 ;  /* 0x000000cb8bcb7221 */ /* 0x020fe20000010000 */
[----:B------:R-:W-:Y:S05]  /*1090*/  BRA `(.L_x_21445) ;  /* 0x0000003000007947 */ /* 0x000fea0003800000 */
.L_x_21444:
[----:B-----5:R-:W-:-:S05]  /*10a0*/  PRMT R206, RZ, 0x7610, R211 ;  /* 0x00007610ffce7816 */ /* 0x020fca00000000d3 */
[----:B------:R-:W-:-:S04]  /*10b0*/  FADD.FTZ R203, R206, R203 ;  /* 0x000000cbcecb7221 */ /* 0x000fc80000010000 */
[----:B------:R-:W-:Y:S02]  /*10c0*/  @P1 FADD.FTZ R203, R139, R203 ;  /* 0x000000cb8bcb1221 */ /* 0x000fe40000010000 */
.L_x_21445:
[C---:B------:R-:W-:Y:S02]  /*10d0*/  LEA R206, P1, R0.reuse, c[0x0][0x188], 0x5 ;  /* 0x0000620000ce7a11 */ /* 0x040fe400078228ff */
[C---:B------:R-:W-:Y:S02]  /*10e0*/  IADD3 R205, R0.reuse, 0x20, RZ ;  /* 0x0000002000cd7810 */ /* 0x040fe40007ffe0ff */
[----:B------:R-:W-:-:S05]  /*10f0*/  LEA.HI.X R207, R0, c[0x0][0x18c], RZ, 0x5, P1 ;  /* 0x0000630000cf7a11 */ /* 0x000fca00008f2cff */
[----:B------:R0:W-:Y:S04]  /*1100*/  STG.E.128 [R206.64], R140 ;  /* 0x0000008cce007986 */ /* 0x0001e8000c101d04 */
[----:B------:R0:W-:Y:S02]  /*1110*/  STG.E.128 [R206.64+0x10], R200 ;  /* 0x000010c8ce007986 */ /* 0x0001e4000c101d04 */
.L_x_21429:
[----:B------:R-:W-:Y:S05]  /*1120*/  BSYNC B0 ;  /* 0x0000000000007941 */ /* 0x000fea0003800000 */
.L_x_21428:
        /* <DEDUP_REMOVED lines=24> */
.L_x_21448:
[----:B-1---5:R-:W-:-:S05]  /*12b0*/  PRMT R145, RZ, 0x5410, R208 ;  /* 0x00005410ff917816 */ /* 0x022fca00000000d0 */
[----:B------:R-:W-:-:S04]  /*12c0*/  FADD.FTZ R144, R145, R144 ;  /* 0x0000009091907221 */ /* 0x000fc80000010000 */
[----:B------:R-:W-:Y:S02]  /*12d0*/  @P1 FADD.FTZ R144, R132, R144 ;  /* 0x0000009084901221 */ /* 0x000fe40000010000 */
.L_x_21449:
[----:B------:R-:W-:Y:S01]  /*12e0*/  PRMT R145, RZ, 0x7610, R148 ;  /* 0x00007610ff917816 */ /* 0x000fe20000000094 */
[----:B------:R-:W-:Y:S05]  /*12f0*/  @P2 BRA `(.L_x_21450) ;  /* 0x0000003000002947 */ /* 0x000fea0003800000 */
[----:B------:R-:W-:Y:S05]  /*1300*/  @!P1 BRA `(.L_x_21451) ;  /* 0x0000005000009947 */ /* 0x000fea0003800000 */
[----:B-----5:R-:W-:Y:S01]  /*1310*/  FADD.FTZ R145, R133, R145 ;  /* 0x0000009185917221 */ /* 0x020fe20000010000 */
[----:B------:R-:W-:Y:S05]  /*1320*/  BRA `(.L_x_21451) ;  /* 0x0000003000007947 */ /* 0x000fea0003800000 */
.L_x_21450:
[----:B-----5:R-:W-:-:S05]  /*1330*/  PRMT R146, RZ, 0x7610, R208 ;  /* 0x00007610ff927816 */ /* 0x020fca00000000d0 */
[----:B------:R-:W-:-:S04]  /*1340*/  FADD.FTZ R145, R146, R145 ;  /* 0x0000009192917221 */ /* 0x000fc80000010000 */
[----:B------:R-:W-:Y:S02]  /*1350*/  @P1 FADD.FTZ R145, R133, R145 ;  /* 0x0000009185911221 */ /* 0x000fe40000010000 */
.L_x_21451:
[----:B------:R-:W-:Y:S01]  /*1360*/  PRMT R146, RZ, 0x5410, R149 ;  /* 0x00005410ff927816 */ /* 0x000fe20000000095 */
[----:B------:R-:W-:Y:S05]  /*1370*/  @P2 BRA `(.L_x_21452) ;  /* 0x0000003000002947 */ /* 0x000fea0003800000 */
[----:B------:R-:W-:Y:S05]  /*1380*/  @!P1 BRA `(.L_x_21453) ;  /* 0x0000005000009947 */ /* 0x000fea0003800000 */
[----:B-----5:R-:W-:Y:S01]  /*1390*/  FADD.FTZ R146, R134, R146 ;  /* 0x0000009286927221 */ /* 0x020fe20000010000 */
[----:B------:R-:W-:Y:S05]  /*13a0*/  BRA `(.L_x_21453) ;  /* 0x0000003000007947 */ /* 0x000fea0003800000 */
.L_x_21452:
[----:B-----5:R-:W-:-:S05]  /*13b0*/  PRMT R147, RZ, 0x5410, R209 ;  /* 0x00005410ff937816 */ /* 0x020fca00000000d1 */
[----:B------:R-:W-:-:S04]  /*13c0*/  FADD.FTZ R146, R147, R146 ;  /* 0x0000009293927221 */ /* 0x000fc80000010000 */
[----:B------:R-:W-:Y:S02]  /*13d0*/  @P1 FADD.FTZ R146, R134, R146 ;  /* 0x0000009286921221 */ /* 0x000fe40000010000 */
.L_x_21453:
[----:B------:R-:W-:Y:S01]  /*13e0*/  PRMT R147, RZ, 0x7610, R149 ;  /* 0x00007610ff937816 */ /* 0x000fe20000000095 */
[----:B------:R-:W-:Y:S05]  /*13f0*/  @P2 BRA `(.L_x_21454) ;  /* 0x0000003000002947 */ /* 0x000fea0003800000 */
[----:B------:R-:W-:Y:S05]  /*1400*/  @!P1 BRA `(.L_x_21455) ;  /* 0x0000005000009947 */ /* 0x000fea0003800000 */
[----:B-----5:R-:W-:Y:S01]  /*1410*/  FADD.FTZ R147, R135, R147 ;  /* 0x0000009387937221 */ /* 0x020fe20000010000 */
[----:B------:R-:W-:Y:S05]  /*1420*/  BRA `(.L_x_21455) ;  /* 0x0000003000007947 */ /* 0x000fea0003800000 */
.L_x_21454:
[----:B-----5:R-:W-:-:S05]  /*1430*/  PRMT R148, RZ, 0x7610, R209 ;  /* 0x00007610ff947816 */ /* 0x020fca00000000d1 */
[----:B------:R-:W-:-:S04]  /*1440*/  FADD.FTZ R147, R148, R147 ;  /* 0x0000009394937221 */ /* 0x000fc80000010000 */
[----:B------:R-:W-:Y:S02]  /*1450*/  @P1 FADD.FTZ R147, R135, R147 ;  /* 0x0000009387931221 */ /* 0x000fe40000010000 */
.L_x_21455:
[----:B------:R-:W-:Y:S01]  /*1460*/  PRMT R148, RZ, 0x5410, R150 ;  /* 0x00005410ff947816 */ /* 0x000fe20000000096 */
[----:B------:R-:W-:Y:S05]  /*1470*/  @P2 BRA `(.L_x_21456) ;  /* 0x0000003000002947 */ /* 0x000fea0003800000 */
[----:B------:R-:W-:Y:S05]  /*1480*/  @!P1 BRA `(.L_x_21457) ;  /* 0x0000005000009947 */ /* 0x000fea0003800000 */
[----:B-----5:R-:W-:Y:S01]  /*1490*/  FADD.FTZ R148, R136, R148 ;  /* 0x0000009488947221 */ /* 0x020fe20000010000 */
[----:B------:R-:W-:Y:S05]  /*14a0*/  BRA `(.L_x_21457) ;  /* 0x0000003000007947 */ /* 0x000fea0003800000 */
.L_x_21456:
[----:B-----5:R-:W-:-:S05]  /*14b0*/  PRMT R149, RZ, 0x5410, R210 ;  /* 0x00005410ff957816 */ /* 0x020fca00000000d2 */
[----:B------:R-:W-:-:S04]  /*14c0*/  FADD.FTZ R148, R149, R148 ;  /* 0x0000009495947221 */ /* 0x000fc80000010000 */
[----:B------:R-:W-:Y:S02]  /*14d0*/  @P1 FADD.FTZ R148, R136, R148 ;  /* 0x0000009488941221 */ /* 0x000fe40000010000 */
.L_x_21457:
[----:B------:R-:W-:Y:S01]  /*14e0*/  PRMT R149, RZ, 0x7610, R150 ;  /* 0x00007610ff957816 */ /* 0x000fe20000000096 */
[----:B------:R-:W-:Y:S05]  /*14f0*/  @P2 BRA `(.L_x_21458) ;  /* 0x0000003000002947 */ /* 0x000fea0003800000 */
[----:B------:R-:W-:Y:S05]  /*1500*/  @!P1 BRA `(.L_x_21459) ;  /* 0x0000005000009947 */ /* 0x000fea0003800000 */
[----:B-----5:R-:W-:Y:S01]  /*1510*/  FADD.FTZ R149, R137, R149 ;  /* 0x0000009589957221 */ /* 0x020fe20000010000 */
[----:B------:R-:W-:Y:S05]  /*1520*/  BRA `(.L_x_21459) ;  /* 0x0000003000007947 */ /* 0x000fea0003800000 */
.L_x_21458:
[----:B-----5:R-:W-:-:S05]  /*1530*/  PRMT R150, RZ, 0x7610, R210 ;  /* 0x00007610ff967816 */ /* 0x020fca00000000d2 */
[----:B------:R-:W-:-:S04]  /*1540*/  FADD.FTZ R149, R150, R149 ;  /* 0x0000009596957221 */ /* 0x000fc80000010000 */
[----:B------:R-:W-:Y:S02]  /*1550*/  @P1 FADD.FTZ R149, R137, R149 ;  /* 0x0000009589951221 */ /* 0x000fe40000010000 */
.L_x_21459:
[----:B------:R-:W-:Y:S01]  /*1560*/  PRMT R150, RZ, 0x5410, R151 ;  /* 0x00005410ff967816 */ /* 0x000fe20000000097 */
[----:B------:R-:W-:Y:S05]  /*1570*/  @P2 BRA `(.L_x_21460) ;  /* 0x0000003000002947 */ /* 0x000fea0003800000 */
[----:B------:R-:W-:Y:S05]  /*1580*/  @!P1 BRA `(.L_x_21461) ;  /* 0x0000005000009947 */ /* 0x000fea0003800000 */
[----:B-----5:R-:W-:Y:S01]  /*1590*/  FADD.FTZ R150, R138, R150 ;  /* 0x000000968a967221 */ /* 0x020fe20000010000 */
[----:B------:R-:W-:Y:S05]  /*15a0*/  BRA `(.L_x_21461) ;  /* 0x0000003000007947 */ /* 0x000fea0003800000 */
.L_x_21460:
[----:B-----5:R-:W-:-:S05]  /*15b0*/  PRMT R207, RZ, 0x5410, R211 ;  /* 0x00005410ffcf7816 */ /* 0x020fca00000000d3 */
[----:B------:R-:W-:-:S04]  /*15c0*/  FADD.FTZ R150, R207, R150 ;  /* 0x00000096cf967221 */ /* 0x000fc80000010000 */
[----:B------:R-:W-:Y:S02]  /*15d0*/  @P1 FADD.FTZ R150, R138, R150 ;  /* 0x000000968a961221 */ /* 0x000fe40000010000 */
.L_x_21461:
[----:B------:R-:W-:Y:S01]  /*15e0*/  PRMT R151, RZ, 0x7610, R151 ;  /* 0x00007610ff977816 */ /* 0x000fe20000000097 */
[----:B------:R-:W-:Y:S05]  /*15f0*/  @P2 BRA `(.L_x_21462) ;  /* 0x0000003000002947 */ /* 0x000fea0003800000 */
[----:B------:R-:W-:Y:S05]  /*1600*/  @!P1 BRA `(.L_x_21463) ;  /* 0x0000005000009947 */ /* 0x000fea0003800000 */
[----:B-----5:R-:W-:Y:S01]  /*1610*/  FADD.FTZ R151, R139, R151 ;  /* 0x000000978b977221 */ /* 0x020fe20000010000 */
[----:B------:R-:W-:Y:S05]  /*1620*/  BRA `(.L_x_21463) ;  /* 0x0000003000007947 */ /* 0x000fea0003800000 */
.L_x_21462:
[----:B-----5:R-:W-:-:S05]  /*1630*/  PRMT R206, RZ, 0x7610, R211 ;  /* 0x00007610ffce7816 */ /* 0x020fca00000000d3 */
[----:B------:R-:W-:-:S04]  /*1640*/  FADD.FTZ R151, R206, R151 ;  /* 0x00000097ce977221 */ /* 0x000fc80000010000 */
[----:B------:R-:W-:Y:S02]  /*1650*/  @P1 FADD.FTZ R151, R139, R151 ;  /* 0x000000978b971221 */ /* 0x000fe40000010000 */
.L_x_21463:
[----:B------:R-:W-:-:S04]  /*1660*/  LEA R206, P1, R205, c[0x0][0x188], 0x5 ;  /* 0x00006200cdce7a11 */ /* 0x000fc800078228ff */
[C---:B------:R-:W-:Y:S02]  /*1670*/  LEA.HI.X R207, R205.reuse, c[0x0][0x18c], RZ, 0x5, P1 ;  /* 0x00006300cdcf7a11 */ /* 0x040fe400008f2cff */
[----:B------:R-:W-:-:S03]  /*1680*/  IADD3 R205, R205, 0x20, RZ ;  /* 0x00000020cdcd7810 */ /* 0x000fc60007ffe0ff */
[----:B------:R0:W-:Y:S04]  /*1690*/  STG.E.128 [R206.64], R144 ;  /* 0x00000090ce007986 */ /* 0x0001e8000c101d04 */
[----:B------:R0:W-:Y:S02]  /*16a0*/  STG.E.128 [R206.64+0x10], R148 ;  /* 0x00001094ce007986 */ /* 0x0001e4000c101d04 */
.L_x_21447:
[----:B------:R-:W-:Y:S05]  /*16b0*/  BSYNC B0 ;  /* 0x0000000000007941 */ /* 0x000fea0003800000 */
.L_x_21446:
        /* <DEDUP_REMOVED lines=24> */
.L_x_21466:
[----:B-1---5:R-:W-:-:S05]  /*1840*/  PRMT R153, RZ, 0x5410, R208 ;  /* 0x00005410ff997816 */ /* 0x022fca00000000d0 */
[----:B------:R-:W-:-:S04]  /*1850*/  FADD.FTZ R152, R153, R152 ;  /* 0x0000009899987221 */ /* 0x000fc80000010000 */
[----:B------:R-:W-:Y:S02]  /*1860*/  @P1 FADD.FTZ R152, R132, R152 ;  /* 0x0000009884981221 */ /* 0x000fe40000010000 */
.L_x_21467:
[----:B------:R-:W-:Y:S01]  /*1870*/  PRMT R153, RZ, 0x7610, R156 ;  /* 0x00007610ff997816 */ /* 0x000fe2000000009c */
[----:B------:R-:W-:Y:S05]  /*1880*/  @P2 BRA `(.L_x_21468) ;  /* 0x0000003000002947 */ /* 0x000fea0003800000 */
[----:B------:R-:W-:Y:S05]  /*1890*/  @!P1 BRA `(.L_x_21469) ;  /* 0x0000005000009947 */ /* 0x000fea0003800000 */
[----:B-----5:R-:W-:Y:S01]  /*18a0*/  FADD.FTZ R153, R133, R153 ;  /* 0x0000009985997221 */ /* 0x020fe20000010000 */
[----:B------:R-:W-:Y:S05]  /*18b0*/  BRA `(.L_x_21469) ;  /* 0x0000003000007947 */ /* 0x000fea0003800000 */
.L_x_21468:
[----:B-----5:R-:W-:-:S05]  /*18c0*/  PRMT R154, RZ, 0x7610, R208 ;  /* 0x00007610ff9a7816 */ /* 0x020fca00000000d0 */
[----:B------:R-:W-:-:S04]  /*18d0*/  FADD.FTZ R153, R154, R153 ;  /* 0x000000999a997221 */ /* 0x000fc80000010000 */
[----:B------:R-:W-:Y:S02]  /*18e0*/  @P1 FADD.FTZ R153, R133, R153 ;  /* 0x0000009985991221 */ /* 0x000fe40000010000 */
.L_x_21469:
[----:B------:R-:W-:Y:S01]  /*18f0*/  PRMT R154, RZ, 0x5410, R157 ;  /* 0x00005410ff9a7816 */ /* 0x000fe2000000009d */
[----:B------:R-:W-:Y:S05]  /*1900*/  @P2 BRA `(.L_x_21470) ;  /* 0x0000003000002947 */ /* 0x000fea0003800000 */
[----:B------:R-:W-:Y:S05]  /*1910*/  @!P1 BRA `(.L_x_21471) ;  /* 0x0000005000009947 */ /* 0x000fea0003800000 */
[----:B-----5:R-:W-:Y:S01]  /*1920*/  FADD.FTZ R154, R134, R154 ;  /* 0x0000009a869a7221 */ /* 0x020fe20000010000 */
[----:B------:R-:W-:Y:S05]  /*1930*/  BRA `(.L_x_21471) ;  /* 0x0000003000007947 */ /* 0x000fea0003800000 */
.L_x_21470:
[----:B-----5:R-:W-:-:S05]  /*1940*/  PRMT R155, RZ, 0x5410, R209 ;  /* 0x00005410ff9b7816 */ /* 0x020fca00000000d1 */
[----:B------:R-:W-:-:S04]  /*1950*/  FADD.FTZ R154, R155, R154 ;  /* 0x0000009a9b9a7221 */ /* 0x000fc80000010000 */
[----:B------:R-:W-:Y:S02]  /*1960*/  @P1 FADD.FTZ R154, R134, R154 ;  /* 0x0000009a869a1221 */ /* 0x000fe40000010000 */
.L_x_21471:
[----:B------:R-:W-:Y:S01]  /*1970*/  PRMT R155, RZ, 0x7610, R157 ;  /* 0x00007610ff9b7816 */ /* 0x000fe2000000009d */
[----:B------:R-:W-:Y:S05]  /*1980*/  @P2 BRA `(.L_x_21472) ;  /* 0x0000003000002947 */ /* 0x000fea0003800000 */
[----:B------:R-:W-:Y:S05]  /*1990*/  @!P1 BRA `(.L_x_21473) ;  /* 0x0000005000009947 */ /* 0x000fea0003800000 */
[----:B-----5:R-:W-:Y:S01]  /*19a0*/  FADD.FTZ R155, R135, R155 ;  /* 0x0000009b879b7221 */ /* 0x020fe20000010000 */
[----:B------:R-:W-:Y:S05]  /*19b0*/  BRA `(.L_x_21473) ;  /* 0x0000003000007947 */ /* 0x000fea0003800000 */
.L_x_21472:
[----:B-----5:R-:W-:-:S05]  /*19c0*/  PRMT R156, RZ, 0x7610, R209 ;  /* 0x00007610ff9c7816 */ /* 0x020fca00000000d1 */
[----:B------:R-:W-:-:S04]  /*19d0*/  FADD.FTZ R155, R156, R155 ;  /* 0x0000009b9c9b7221 */ /* 0x000fc80000010000 */
[----:B------:R-:W-:Y:S02]  /*19e0*/  @P1 FADD.FTZ R155, R135, R155 ;  /* 0x0000009b879b1221 */ /* 0x000fe40000010000 */
.L_x_21473:
[----:B------:R-:W-:Y:S01]  /*19f0*/  PRMT R156, RZ, 0x5410, R158 ;  /* 0x00005410ff9c7816 */ /* 0x000fe2000000009e */
[----:B------:R-:W-:Y:S05]  /*1a00*/  @P2 BRA `(.L_x_21474) ;  /* 0x0000003000002947 */ /* 0x000fea0003800000 */
[----:B------:R-:W-:Y:S05]  /*1a10*/  @!P1 BRA `(.L_x_21475) ;  /* 0x0000005000009947 */ /* 0x000fea0003800000 */
[----:B-----5:R-:W-:Y:S01]  /*1a20*/  FADD.FTZ R156, R136, R156 ;  /* 0x0000009c889c7221 */ /* 0x020fe20000010000 */
[----:B------:R-:W-:Y:S05]  /*1a30*/  BRA `(.L_x_21475) ;  /* 0x0000003000007947 */ /* 0x000fea0003800000 */
.L_x_21474:
[----:B-----5:R-:W-:-:S05]  /*1a40*/  PRMT R157, RZ, 0x5410, R210 ;  /* 0x00005410ff9d7816 */ /* 0x020fca00000000d2 */
[----:B------:R-:W-:-:S04]  /*1a50*/  FADD.FTZ R156, R157, R156 ;  /* 0x0000009c9d9c7221 */ /* 0x000fc80000010000 */
[----:B------:R-:W-:Y:S02]  /*1a60*/  @P1 FADD.FTZ R156, R136, R156 ;  /* 0x0000009c889c1221 */ /* 0x000fe40000010000 */
.L_x_21475:
[----:B------:R-:W-:Y:S01]  /*1a70*/  PRMT R157, RZ, 0x7610, R158 ;  /* 0x00007610ff9d7816 */ /* 0x000fe2000000009e */
[----:B------:R-:W-:Y:S05]  /*1a80*/  @P2 BRA `(.L_x_21476) ;  /* 0x0000003000002947 */ /* 0x000fea0003800000 */
[----:B------:R-:W-:Y:S05]  /*1a90*/  @!P1 BRA `(.L_x_21477) ;  /* 0x0000005000009947 */ /* 0x000fea0003800000 */
[----:B-----5:R-:W-:Y:S01]  /*1aa0*/  FADD.FTZ R157, R137, R157 ;  /* 0x0000009d899d7221 */ /* 0x020fe20000010000 */
[----:B------:R-:W-:Y:S05]  /*1ab0*/  BRA `(.L_x_21477) ;  /* 0x0000003000007947 */ /* 0x000fea0003800000 */
.L_x_21476:
[----:B-----5:R-:W-:-:S05]  /*1ac0*/  PRMT R158, RZ, 0x7610, R210 ;  /* 0x00007610ff9e7816 */ /* 0x020fca00000000d2 */
[----:B------:R-:W-:-:S04]  /*1ad0*/  FADD.FTZ R157, R158, R157 ;  /* 0x0000009d9e9d7221 */ /* 0x000fc80000010000 */
[----:B------:R-:W-:Y:S02]  /*1ae0*/  @P1 FADD.FTZ R157, R137, R157 ;  /* 0x0000009d899d1221 */ /* 0x000fe40000010000 */
.L_x_21477:
[----:B------:R-:W-:Y:S01]  /*1af0*/  PRMT R158, RZ, 0x5410, R159 ;  /* 0x00005410ff9e7816 */ /* 0x000fe2000000009f */
[----:B------:R-:W-:Y:S05]  /*1b00*/  @P2 BRA `(.L_x_21478) ;  /* 0x0000003000002947 */ /* 0x000fea0003800000 */
[----:B------:R-:W-:Y:S05]  /*1b10*/  @!P1 BRA `(.L_x_21479) ;  /* 0x0000005000009947 */ /* 0x000fea0003800000 */
[----:B-----5:R-:W-:Y:S01]  /*1b20*/  FADD.FTZ R158, R138, R158 ;  /* 0x0000009e8a9e7221 */ /* 0x020fe20000010000 */
[----:B------:R-:W-:Y:S05]  /*1b30*/  BRA `(.L_x_21479) ;  /* 0x0000003000007947 */ /* 0x000fea0003800000 */
.L_x_21478:
[----:B-----5:R-:W-:-:S05]  /*1b40*/  PRMT R207, RZ, 0x5410, R211 ;  /* 0x00005410ffcf7816 */ /* 0x020fca00000000d3 */
[----:B------:R-:W-:-:S04]  /*1b50*/  FADD.FTZ R158, R207, R158 ;  /* 0x0000009ecf9e7221 */ /* 0x000fc80000010000 */
[----:B------:R-:W-:Y:S02]  /*1b60*/  @P1 FADD.FTZ R158, R138, R158 ;  /* 0x0000009e8a9e1221 */ /* 0x000fe40000010000 */
.L_x_21479:
[----:B------:R-:W-:Y:S01]  /*1b70*/  PRMT R159, RZ, 0x7610, R159 ;  /* 0x00007610ff9f7816 */ /* 0x000fe2000000009f */
[----:B------:R-:W-:Y:S05]  /*1b80*/  @P2 BRA `(.L_x_21480) ;  /* 0x0000003000002947 */ /* 0x000fea0003800000 */
[----:B------:R-:W-:Y:S05]  /*1b90*/  @!P1 BRA `(.L_x_21481) ;  /* 0x0000005000009947 */ /* 0x000fea0003800000 */
[----:B-----5:R-:W-:Y:S01]  /*1ba0*/  FADD.FTZ R159, R139, R159 ;  /* 0x0000009f8b9f7221 */ /* 0x020fe20000010000 */
[----:B------:R-:W-:Y:S05]  /*1bb0*/  BRA `(.L_x_21481) ;  /* 0x0000003000007947 */ /* 0x000fea0003800000 */
.L_x_21480:
[----:B-----5:R-:W-:-:S05]  /*1bc0*/  PRMT R206, RZ, 0x7610, R211 ;  /* 0x00007610ffce7816 */ /* 0x020fca00000000d3 */
[----:B------:R-:W-:-:S04]  /*1bd0*/  FADD.FTZ R159, R206, R159 ;  /* 0x0000009fce9f7221 */ /* 0x000fc80000010000 */
[----:B------:R-:W-:Y:S02]  /*1be0*/  @P1 FADD.FTZ R159, R139, R159 ;  /* 0x0000009f8b9f1221 */ /* 0x000fe40000010000 */
.L_x_21481:
[----:B------:R-:W-:-:S04]  /*1bf0*/  LEA R206, P1, R205, c[0x0][0x188], 0x5 ;  /* 0x00006200cdce7a11 */ /* 0x000fc800078228ff */
[C---:B------:R-:W-:Y:S02]  /*1c00*/  LEA.HI.X R207, R205.reuse, c[0x0][0x18c], RZ, 0x5, P1 ;  /* 0x00006300cdcf7a11 */ /* 0x040fe400008f2cff */
[----:B------:R-:W-:-:S03]  /*1c10*/  IADD3 R205, R205, 0x20, RZ ;  /* 0x00000020cdcd7810 */ /* 0x000fc60007ffe0ff */
[----:B------:R0:W-:Y:S04]  /*1c20*/  STG.E.128 [R206.64], R152 ;  /* 0x00000098ce007986 */ /* 0x0001e8000c101d04 */
[----:B------:R0:W-:Y:S02]  /*1c30*/  STG.E.128 [R206.64+0x10], R156 ;  /* 0x0000109cce007986 */ /* 0x0001e4000c101d04 */
.L_x_21465:
[----:B------:R-:W-:Y:S05]  /*1c40*/  BSYNC B0 ;  /* 0x0000000000007941 */ /* 0x000fea0003800000 */
.L_x_21464:
        /* <DEDUP_REMOVED lines=24> */
.L_x_21484:
[----:B-1---5:R-:W-:-:S05]  /*1dd0*/  PRMT R161, RZ, 0x5410, R208 ;  /* 0x00005410ffa17816 */ /* 0x022fca00000000d0 */
[----:B------:R-:W-:-:S04]  /*1de0*/  FADD.FTZ R160, R161, R160 ;  /* 0x000000a0a1a07221 */ /* 0x000fc80000010000 */
[----:B------:R-:W-:Y:S02]  /*1df0*/  @P1 FADD.FTZ R160, R132, R160 ;  /* 0x000000a084a01221 */ /* 0x000fe40000010000 */
.L_x_21485:
[----:B------:R-:W-:Y:S01]  /*1e00*/  PRMT R161, RZ, 0x7610, R164 ;  /* 0x00007610ffa17816 */ /* 0x000fe200000000a4 */
[----:B------:R-:W-:Y:S05]  /*1e10*/  @P2 BRA `(.L_x_21486) ;  /* 0x0000003000002947 */ /* 0x000fea0003800000 */
[----:B------:R-:W-:Y:S05]  /*1e20*/  @!P1 BRA `(.L_x_21487) ;  /* 0x0000005000009947 */ /* 0x000fea0003800000 */
[----:B-----5:R-:W-:Y:S01]  /*1e30*/  FADD.FTZ R161, R133, R161 ;  /* 0x000000a185a17221 */ /* 0x020fe20000010000 */
[----:B------:R-:W-:Y:S05]  /*1e40*/  BRA `(.L_x_21487) ;  /* 0x0000003000007947 */ /* 0x000fea0003800000 */
.L_x_21486:
[----:B-----5:R-:W-:-:S05]  /*1e50*/  PRMT R162, RZ, 0x7610, R208 ;  /* 0x00007610ffa27816 */ /* 0x020fca00000000d0 */
[----:B------:R-:W-:-:S04]  /*1e60*/  FADD.FTZ R161, R162, R161 ;  /* 0x000000a1a2a17221 */ /* 0x000fc80000010000 */
[----:B------:R-:W-:Y:S02]  /*1e70*/  @P1 FADD.FTZ R161, R133, R161 ;  /* 0x000000a185a11221 */ /* 0x000fe40000010000 */
.L_x_21487:
[----:B------:R-:W-:Y:S01]  /*1e80*/  PRMT R162, RZ, 0x5410, R165 ;  /* 0x00005410ffa27816 */ /* 0x000fe200000000a5 */
[----:B------:R-:W-:Y:S05]  /*1e90*/  @P2 BRA `(.L_x_21488) ;  /* 0x0000003000002947 */ /* 0x000fea0003800000 */
[----:B------:R-:W-:Y:S05]  /*1ea0*/  @!P1 BRA `(.L_x_21489) ;  /* 0x0000005000009947 */ /* 0x000fea0003800000 */
[----:B-----5:R-:W-:Y:S01]  /*1eb0*/  FADD.FTZ R162, R134, R162 ;  /* 0x000000a286a27221 */ /* 0x020fe20000010000 */
[----:B------:R-:W-:Y:S05]  /*1ec0*/  BRA `(.L_x_21489) ;  /* 0x0000003000007947 */ /* 0x000fea0003800000 */
.L_x_21488:
[----:B-----5:R-:W-:-:S05]  /*1ed0*/  PRMT R163, RZ, 0x5410, R209 ;  /* 0x00005410ffa37816 */ /* 0x020fca00000000d1 */
[----:B------:R-:W-:-:S04]  /*1ee0*/  FADD.FTZ R162, R163, R162 ;  /* 0x000000a2a3a27221 */ /* 0x000fc80000010000 */
[----:B------:R-:W-:Y:S02]  /*1ef0*/  @P1 FADD.FTZ R162, R134, R162 ;  /* 0x000000a286a21221 */ /* 0x000fe40000010000 */
.L_x_21489:
[----:B------:R-:W-:Y:S01]  /*1f00*/  PRMT R163, RZ, 0x7610, R165 ;  /* 0x00007610ffa37816 */ /* 0x000fe200000000a5 */
[----:B------:R-:W-:Y:S05]  /*1f10*/  @P2 BRA `(.L_x_21490) ;  /* 0x0000003000002947 */ /* 0x000fea0003800000 */
[----:B------:R-:W-:Y:S05]  /*1f20*/  @!P1 BRA `(.L_x_21491) ;  /* 0x0000005000009947 */ /* 0x000fea0003800000 */
[----:B-----5:R-:W-:Y:S01]  /*1f30*/  FADD.FTZ R163, R135, R163 ;  /* 0x000000a387a37221 */ /* 0x020fe20000010000 */
[----:B------:R-:W-:Y:S05]  /*1f40*/  BRA `(.L_x_21491) ;  /* 0x0000003000007947 */ /* 0x000fea0003800000 */
.L_x_21490:
[----:B-----5:R-:W-:-:S05]  /*1f50*/  PRMT R164, RZ, 0x7610, R209 ;  /* 0x00007610ffa47816 */ /* 0x020fca00000000d1 */
[----:B------:R-:W-:-:S04]  /*1f60*/  FADD.FTZ R163, R164, R163 ;  /* 0x000000a3a4a37221 */ /* 0x000fc80000010000 */
[----:B------:R-:W-:Y:S02]  /*1f70*/  @P1 FADD.FTZ R163, R135, R163 ;  /* 0x000000a387a31221 */ /* 0x000fe40000010000 */
.L_x_21491:
[----:B------:R-:W-:Y:S01]  /*1f80*/  PRMT R164, RZ, 0x5410, R166 ;  /* 0x00005410ffa47816 */ /* 0x000fe200000000a6 */
[----:B------:R-:W-:Y:S05]  /*1f90*/  @P2 BRA `(.L_x_21492) ;  /* 0x0000003000002947 */ /* 0x000fea0003800000 */
[----:B------:R-:W-:Y:S05]  /*1fa0*/  @!P1 BRA `(.L_x_21493) ;  /* 0x0000005000009947 */ /* 0x000fea0003800000 */
[----:B-----5:R-:W-:Y:S01]  /*1fb0*/  FADD.FTZ R164, R136, R164 ;  /* 0x000000a488a47221 */ /* 0x020fe20000010000 */
[----:B------:R-:W-:Y:S05]  /*1fc0*/  BRA `(.L_x_21493) ;  /* 0x0000003000007947 */ /* 0x000fea0003800000 */
.L_x_21492:
[----:B-----5:R-:W-:-:S05]  /*1fd0*/  PRMT R165, RZ, 0x5410, R210 ;  /* 0x00005410ffa57816 */ /* 0x020fca00000000d2 */
[----:B------:R-:W-:-:S04]  /*1fe0*/  FADD.FTZ R164, R165, R164 ;  /* 0x000000a4a5a47221 */ /* 0x000fc80000010000 */
[----:B------:R-:W-:Y:S02]  /*1ff0*/  @P1 FADD.FTZ R164, R136, R164 ;  /* 0x000000a488a41221 */ /* 0x000fe40000010000 */
.L_x_21493:
[----:B------:R-:W-:Y:S01]  /*2000*/  PRMT R165, RZ, 0x7610, R166 ;  /* 0x00007610ffa57816 */ /* 0x000fe200000000a6 */
[----:B------:R-:W-:Y:S05]  /*2010*/  @P2 BRA `(.L_x_21494) ;  /* 0x0000003000002947 */ /* 0x000fea0003800000 */
[----:B------:R-:W-:Y:S05]  /*2020*/  @!P1 BRA `(.L_x_21495) ;  /* 0x0000005000009947 */ /* 0x000fea0003800000 */
[----:B-----5:R-:W-:Y:S01]  /*2030*/  FADD.FTZ R165, R137, R165 ;  /* 0x000000a589a57221 */ /* 0x020fe20000010000 */
[----:B------:R-:W-:Y:S05]  /*2040*/  BRA `(.L_x_21495) ;  /* 0x0000003000007947 */ /* 0x000fea0003800000 */
.L_x_21494:
[----:B-----5:R-:W-:-:S05]  /*2050*/  PRMT R166, RZ, 0x7610, R210 ;  /* 0x00007610ffa67816 */ /* 0x020fca00000000d2 */
[----:B------:R-:W-:-:S04]  /*2060*/  FADD.FTZ R165, R166, R165 ;  /* 0x000000a5a6a57221 */ /* 0x000fc80000010000 */
[----:B------:R-:W-:Y:S02]  /*2070*/  @P1 FADD.FTZ R165, R137, R165 ;  /* 0x000000a589a51221 */ /* 0x000fe40000010000 */
.L_x_21495:
[----:B------:R-:W-:Y:S01]  /*2080*/  PRMT R166, RZ, 0x5410, R167 ;  /* 0x00005410ffa67816 */ /* 0x000fe200000000a7 */
[----:B------:R-:W-:Y:S05]  /*2090*/  @P2 BRA `(.L_x_21496) ;  /* 0x0000003000002947 */ /* 0x000fea0003800000 */
[----:B------:R-:W-:Y:S05]  /*20a0*/  @!P1 BRA `(.L_x_21497) ;  /* 0x0000005000009947 */ /* 0x000fea0003800000 */
[----:B-----5:R-:W-:Y:S01]  /*20b0*/  FADD.FTZ R166, R138, R166 ;  /* 0x000000a68aa67221 */ /* 0x020fe20000010000 */
[----:B------:R-:W-:Y:S05]  /*20c0*/  BRA `(.L_x_21497) ;  /* 0x0000003000007947 */ /* 0x000fea0003800000 */
.L_x_21496:
[----:B-----5:R-:W-:-:S05]  /*20d0*/  PRMT R207, RZ, 0x5410, R211 ;  /* 0x00005410ffcf7816 */ /* 0x020fca00000000d3 */
[----:B------:R-:W-:-:S04]  /*20e0*/  FADD.FTZ R166, R207, R166 ;  /* 0x000000a6cfa67221 */ /* 0x000fc80000010000 */
[----:B------:R-:W-:Y:S02]  /*20f0*/  @P1 FADD.FTZ R166, R138, R166 ;  /* 0x000000a68aa61221 */ /* 0x000fe40000010000 */
.L_x_21497:
[----:B------:R-:W-:Y:S01]  /*2100*/  PRMT R167, RZ, 0x7610, R167 ;  /* 0x00007610ffa77816 */ /* 0x000fe200000000a7 */
[----:B------:R-:W-:Y:S05]  /*2110*/  @P2 BRA `(.L_x_21498) ;  /* 0x0000003000002947 */ /* 0x000fea0003800000 */
[----:B------:R-:W-:Y:S05]  /*2120*/  @!P1 BRA `(.L_x_21499) ;  /* 0x0000005000009947 */ /* 0x000fea0003800000 */
[----:B-----5:R-:W-:Y:S01]  /*2130*/  FADD.FTZ R167, R139, R167 ;  /* 0x000000a78ba77221 */ /* 0x020fe20000010000 */
[----:B------:R-:W-:Y:S05]  /*2140*/  BRA `(.L_x_21499) ;  /* 0x0000003000007947 */ /* 0x000fea0003800000 */
.L_x_21498:
[----:B-----5:R-:W-:-:S05]  /*2150*/  PRMT R206, RZ, 0x7610, R211 ;  /* 0x00007610ffce7816 */ /* 0x020fca00000000d3 */
[----:B------:R-:W-:-:S04]  /*2160*/  FADD.FTZ R167, R206, R167 ;  /* 0x000000a7cea77221 */ /* 0x000fc80000010000 */
[----:B------:R-:W-:Y:S02]  /*2170*/  @P1 FADD.FTZ R167, R139, R167 ;  /* 0x000000a78ba71221 */ /* 0x000fe40000010000 */
.L_x_21499:
[----:B------:R-:W-:-:S04]  /*2180*/  LEA R206, P1, R205, c[0x0][0x188], 0x5 ;  /* 0x00006200cdce7a11 */ /* 0x000fc800078228ff */
[C---:B------:R-:W-:Y:S02]  /*2190*/  LEA.HI.X R207, R205.reuse, c[0x0][0x18c], RZ, 0x5, P1 ;  /* 0x00006300cdcf7a11 */ /* 0x040fe400008f2cff */
[----:B------:R-:W-:-:S03]  /*21a0*/  IADD3 R205, R205, 0x20, RZ ;  /* 0x00000020cdcd7810 */ /* 0x000fc60007ffe0ff */
[----:B------:R0:W-:Y:S04]  /*21b0*/  STG.E.128 [R206.64], R160 ;  /* 0x000000a0ce007986 */ /* 0x0001e8000c101d04 */
[----:B------:R0:W-:Y:S02]  /*21c0*/  STG.E.128 [R206.64+0x10], R164 ;  /* 0x000010a4ce007986 */ /* 0x0001e4000c101d04 */
.L_x_21483:
[----:B------:R-:W-:Y:S05]  /*21d0*/  BSYNC B0 ;  /* 0x0000000000007941 */ /* 0x000fea0003800000 */
.L_x_21482:
        /* <DEDUP_REMOVED lines=24> */
.L_x_21502:
[----:B-1---5:R-:W-:-:S05]  /*2360*/  PRMT R169, RZ, 0x5410, R208 ;  /* 0x00005410ffa97816 */ /* 0x022fca00000000d0 */
[----:B------:R-:W-:-:S04]  /*2370*/  FADD.FTZ R168, R169, R168 ;  /* 0x000000a8a9a87221 */ /* 0x000fc80000010000 */
[----:B------:R-:W-:Y:S02]  /*2380*/  @P1 FADD.FTZ R168, R132, R168 ;  /* 0x000000a884a81221 */ /* 0x000fe40000010000 */
.L_x_21503:
[----:B------:R-:W-:Y:S01]  /*2390*/  PRMT R169, RZ, 0x7610, R172 ;  /* 0x00007610ffa97816 */ /* 0x000fe200000000ac */
[----:B------:R-:W-:Y:S05]  /*23a0*/  @P2 BRA `(.L_x_21504) ;  /* 0x0000003000002947 */ /* 0x000fea0003800000 */
[----:B------:R-:W-:Y:S05]  /*23b0*/  @!P1 BRA `(.L_x_21505) ;  /* 0x0000005000009947 */ /* 0x000fea0003800000 */
[----:B-----5:R-:W-:Y:S01]  /*23c0*/  FADD.FTZ R169, R133, R169 ;  /* 0x000000a985a97221 */ /* 0x020fe20000010000 */
[----:B------:R-:W-:Y:S05]  /*23d0*/  BRA `(.L_x_21505) ;  /* 0x0000003000007947 */ /* 0x000fea0003800000 */
.L_x_21504:
[----:B-----5:R-:W-:-:S05]  /*23e0*/  PRMT R170, RZ, 0x7610, R208 ;  /* 0x00007610ffaa7816 */ /* 0x020fca00000000d0 */
[----:B------:R-:W-:-:S04]  /*23f0*/  FADD.FTZ R169, R170, R169 ;  /* 0x000000a9aaa97221 */ /* 0x000fc80000010000 */
[----:B------:R-:W-:Y:S02]  /*2400*/  @P1 FADD.FTZ R169, R133, R169 ;  /* 0x000000a985a91221 */ /* 0x000fe40000010000 */
.L_x_21505:
[----:B------:R-:W-:Y:S01]  /*2410*/  PRMT R170, RZ, 0x5410, R173 ;  /* 0x00005410ffaa7816 */ /* 0x000fe200000000ad */
[----:B------:R-:W-:Y:S05]  /*2420*/  @P2 BRA `(.L_x_21506) ;  /* 0x0000003000002947 */ /* 0x000fea0003800000 */
[----:B------:R-:W-:Y:S05]  /*2430*/  @!P1 BRA `(.L_x_21507) ;  /* 0x0000005000009947 */ /* 0x000fea0003800000 */
[----:B-----5:R-:W-:Y:S01]  /*2440*/  FADD.FTZ R170, R134, R170 ;  /* 0x000000aa86aa7221 */ /* 0x020fe20000010000 */
[----:B------:R-:W-:Y:S05]  /*2450*/  BRA `(.L_x_21507) ;  /* 0x0000003000007947 */ /* 0x000fea0003800000 */
.L_x_21506:
[----:B-----5:R-:W-:-:S05]  /*2460*/  PRMT R171, RZ, 0x5410, R209 ;  /* 0x00005410ffab7816 */ /* 0x020fca00000000d1 */
[----:B------:R-:W-:-:S04]  /*2470*/  FADD.FTZ R170, R171, R170 ;  /* 0x000000aaabaa7221 */ /* 0x000fc80000010000 */
[----:B------:R-:W-:Y:S02]  /*2480*/  @P1 FADD.FTZ R170, R134, R170 ;  /* 0x000000aa86aa1221 */ /* 0x000fe40000010000 */
.L_x_21507:
[----:B------:R-:W-:Y:S01]  /*2490*/  PRMT R171, RZ, 0x7610, R173 ;  /* 0x00007610ffab7816 */ /* 0x000fe200000000ad */
[----:B------:R-:W-:Y:S05]  /*24a0*/  @P2 BRA `(.L_x_21508) ;  /* 0x0000003000002947 */ /* 0x000fea0003800000 */
[----:B------:R-:W-:Y:S05]  /*24b0*/  @!P1 BRA `(.L_x_21509) ;  /* 0x0000005000009947 */ /* 0x000fea0003800000 */
[----:B-----5:R-:W-:Y:S01]  /*24c0*/  FADD.FTZ R171, R135, R171 ;  /* 0x000000ab87ab7221 */ /* 0x020fe20000010000 */
[----:B------:R-:W-:Y:S05]  /*24d0*/  BRA `(.L_x_21509) ;  /* 0x0000003000007947 */ /* 0x000fea0003800000 */
.L_x_21508:
[----:B-----5:R-:W-:-:S05]  /*24e0*/  PRMT R172, RZ, 0x7610, R209 ;  /* 0x00007610ffac7816 */ /* 0x020fca00000000d1 */
[----:B------:R-:W-:-:S04]  /*24f0*/  FADD.FTZ R171, R172, R171 ;  /* 0x000000abacab7221 */ /* 0x000fc80000010000 */
[----:B------:R-:W-:Y:S02]  /*2500*/  @P1 FADD.FTZ R171, R135, R171 ;  /* 0x000000ab87ab1221 */ /* 0x000fe40000010000 */
.L_x_21509:
[----:B------:R-:W-:Y:S01]  /*2510*/  PRMT R172, RZ, 0x5410, R174 ;  /* 0x00005410ffac7816 */ /* 0x000fe200000000ae */
[----:B------:R-:W-:Y:S05]  /*2520*/  @P2 BRA `(.L_x_21510) ;  /* 0x0000003000002947 */ /* 0x000fea0003800000 */
[----:B------:R-:W-:Y:S05]  /*2530*/  @!P1 BRA `(.L_x_21511) ;  /* 0x0000005000009947 */ /* 0x000fea0003800000 */
[----:B-----5:R-:W-:Y:S01]  /*2540*/  FADD.FTZ R172, R136, R172 ;  /* 0x000000ac88ac7221 */ /* 0x020fe20000010000 */
[----:B------:R-:W-:Y:S05]  /*2550*/  BRA `(.L_x_21511) ;  /* 0x0000003000007947 */ /* 0x000fea0003800000 */
.L_x_21510:
[----:B-----5:R-:W-:-:S05]  /*2560*/  PRMT R173, RZ, 0x5410, R210 ;  /* 0x00005410ffad7816 */ /* 0x020fca00000000d2 */
[----:B------:R-:W-:-:S04]  /*2570*/  FADD.FTZ R172, R173, R172 ;  /* 0x000000acadac7221 */ /* 0x000fc80000010000 */
[----:B------:R-:W-:Y:S02]  /*2580*/  @P1 FADD.FTZ R172, R136, R172 ;  /* 0x000000ac88ac1221 */ /* 0x000fe40000010000 */
.L_x_21511:
[----:B------:R-:W-:Y:S01]  /*2590*/  PRMT R173, RZ, 0x7610, R174 ;  /* 0x00007610ffad7816 */ /* 0x000fe200000000ae */
[----:B------:R-:W-:Y:S05]  /*25a0*/  @P2 BRA `(.L_x_21512) ;  /* 0x0000003000002947 */ /* 0x000fea0003800000 */
[----:B------:R-:W-:Y:S05]  /*25b0*/  @!P1 BRA `(.L_x_21513) ;  /* 0x0000005000009947 */ /* 0x000fea0003800000 */
[----:B-----5:R-:W-:Y:S01]  /*25c0*/  FADD.FTZ R173, R137, R173 ;  /* 0x000000ad89ad7221 */ /* 0x020fe20000010000 */
[----:B------:R-:W-:Y:S05]  /*25d0*/  BRA `(.L_x_21513) ;  /* 0x0000003000007947 */ /* 0x000fea0003800000 */
.L_x_21512:
[----:B-----5:R-:W-:-:S05]  /*25e0*/  PRMT R174, RZ, 0x7610, R210 ;  /* 0x00007610ffae7816 */ /* 0x020fca00000000d2 */
[----:B------:R-:W-:-:S04]  /*25f0*/  FADD.FTZ R173, R174, R173 ;  /* 0x000000adaead7221 */ /* 0x000fc80000010000 */
[----:B------:R-:W-:Y:S02]  /*2600*/  @P1 FADD.FTZ R173, R137, R173 ;  /* 0x000000ad89ad1221 */ /* 0x000fe40000010000 */
.L_x_21513:
[----:B------:R-:W-:Y:S01]  /*2610*/  PRMT R174, RZ, 0x5410, R175 ;  /* 0x00005410ffae7816 */ /* 0x000fe200000000af */
[----:B------:R-:W-:Y:S05]  /*2620*/  @P2 BRA `(.L_x_21514) ;  /* 0x0000003000002947 */ /* 0x000fea0003800000 */
[----:B------:R-:W-:Y:S05]  /*2630*/  @!P1 BRA `(.L_x_21515) ;  /* 0x0000005000009947 */ /* 0x000fea0003800000 */
[----:B-----5:R-:W-:Y:S01]  /*2640*/  FADD.FTZ R174, R138, R174 ;  /* 0x000000ae8aae7221 */ /* 0x020fe20000010000 */
[----:B------:R-:W-:Y:S05]  /*2650*/  BRA `(.L_x_21515) ;  /* 0x0000003000007947 */ /* 0x000fea0003800000 */
.L_x_21514:
[----:B-----5:R-:W-:-:S05]  /*2660*/  PRMT R207, RZ, 0x5410, R211 ;  /* 0x00005410ffcf7816 */ /* 0x020fca00000000d3 */
[----:B------:R-:W-:-:S04]  /*2670*/  FADD.FTZ R174, R207, R174 ;  /* 0x000000aecfae7221 */ /* 0x000fc80000010000 */
[----:B------:R-:W-:Y:S02]  /*2680*/  @P1 FADD.FTZ R174, R138, R174 ;  /* 0x000000ae8aae1221 */ /* 0x000fe40000010000 */
.L_x_21515:
[----:B------:R-:W-:Y:S01]  /*2690*/  PRMT R175, RZ, 0x7610, R175 ;  /* 0x00007610ffaf7816 */ /* 0x000fe200000000af */
[----:B------:R-:W-:Y:S05]  /*26a0*/  @P2 BRA `(.L_x_21516) ;  /* 0x0000003000002947 */ /* 0x000fea0003800000 */
[----:B------:R-:W-:Y:S05]  /*26b0*/  @!P1 BRA `(.L_x_21517) ;  /* 0x0000005000009947 */ /* 0x000fea0003800000 */
[----:B-----5:R-:W-:Y:S01]  /*26c0*/  FADD.FTZ R175, R139, R175 ;  /* 0x000000af8baf7221 */ /* 0x020fe20000010000 */
[----:B------:R-:W-:Y:S05]  /*26d0*/  BRA `(.L_x_21517) ;  /* 0x0000003000007947 */ /* 0x000fea0003800000 */
.L_x_21516:
[----:B-----5:R-:W-:-:S05]  /*26e0*/  PRMT R206, RZ, 0x7610, R211 ;  /* 0x00007610ffce7816 */ /* 0x020fca00000000d3 */
[----:B------:R-:W-:-:S04]  /*26f0*/  FADD.FTZ R175, R206, R175 ;  /* 0x000000afceaf7221 */ /* 0x000fc80000010000 */
[----:B------:R-:W-:Y:S02]  /*2700*/  @P1 FADD.FTZ R175, R139, R175 ;  /* 0x000000af8baf1221 */ /* 0x000fe40000010000 */
.L_x_21517:
[----:B------:R-:W-:-:S04]  /*2710*/  LEA R206, P1, R205, c[0x0][0x188], 0x5 ;  /* 0x00006200cdce7a11 */ /* 0x000fc800078228ff */
[C---:B------:R-:W-:Y:S02]  /*2720*/  LEA.HI.X R207, R205.reuse, c[0x0][0x18c], RZ, 0x5, P1 ;  /* 0x00006300cdcf7a11 */ /* 0x040fe400008f2cff */
[----:B------:R-:W-:-:S03]  /*2730*/  IADD3 R205, R205, 0x20, RZ ;  /* 0x00000020cdcd7810 */ /* 0x000fc60007ffe0ff */
[----:B------:R0:W-:Y:S04]  /*2740*/  STG.E.128 [R206.64], R168 ;  /* 0x000000a8ce007986 */ /* 0x0001e8000c101d04 */
[----:B------:R0:W-:Y:S02]  /*2750*/  STG.E.128 [R206.64+0x10], R172 ;  /* 0x000010acce007986 */ /* 0x0001e4000c101d04 */
.L_x_21501:
[----:B------:R-:W-:Y:S05]  /*2760*/  BSYNC B0 ;  /* 0x0000000000007941 */ /* 0x000fea0003800000 */
.L_x_21500:
        /* <DEDUP_REMOVED lines=24> */
.L_x_21520:
[----:B-1---5:R-:W-:-:S05]  /*28f0*/  PRMT R177, RZ, 0x5410, R208 ;  /* 0x00005410ffb17816 */ /* 0x022fca00000000d0 */
[----:B------:R-:W-:-:S04]  /*2900*/  FADD.FTZ R176, R177, R176 ;  /* 0x000000b0b1b07221 */ /* 0x000fc80000010000 */
[----:B------:R-:W-:Y:S02]  /*2910*/  @P1 FADD.FTZ R176, R132, R176 ;  /* 0x000000b084b01221 */ /* 0x000fe40000010000 */
.L_x_21521:
[----:B------:R-:W-:Y:S01]  /*2920*/  PRMT R177, RZ, 0x7610, R180 ;  /* 0x00007610ffb17816 */ /* 0x000fe200000000b4 */
[----:B------:R-:W-:Y:S05]  /*2930*/  @P2 BRA `(.L_x_21522) ;  /* 0x0000003000002947 */ /* 0x000fea0003800000 */
[----:B------:R-:W-:Y:S05]  /*2940*/  @!P1 BRA `(.L_x_21523) ;  /* 0x0000005000009947 */ /* 0x000fea0003800000 */
[----:B-----5:R-:W-:Y:S01]  /*2950*/  FADD.FTZ R177, R133, R177 ;  /* 0x000000b185b17221 */ /* 0x020fe20000010000 */
[----:B------:R-:W-:Y:S05]  /*2960*/  BRA `(.L_x_21523) ;  /* 0x0000003000007947 */ /* 0x000fea0003800000 */
.L_x_21522:
[----:B-----5:R-:W-:-:S05]  /*2970*/  PRMT R178, RZ, 0x7610, R208 ;  /* 0x00007610ffb27816 */ /* 0x020fca00000000d0 */
[----:B------:R-:W-:-:S04]  /*2980*/  FADD.FTZ R177, R178, R177 ;  /* 0x000000b1b2b17221 */ /* 0x000fc80000010000 */
[----:B------:R-:W-:Y:S02]  /*2990*/  @P1 FADD.FTZ R177, R133, R177 ;  /* 0x000000b185b11221 */ /* 0x000fe40000010000 */
.L_x_21523:
[----:B------:R-:W-:Y:S01]  /*29a0*/  PRMT R178, RZ, 0x5410, R181 ;  /* 0x00005410ffb27816 */ /* 0x000fe200000000b5 */
[----:B------:R-:W-:Y:S05]  /*29b0*/  @P2 BRA `(.L_x_21524) ;  /* 0x0000003000002947 */ /* 0x000fea0003800000 */
[----:B------:R-:W-:Y:S05]  /*29c0*/  @!P1 BRA `(.L_x_21525) ;  /* 0x0000005000009947 */ /* 0x000fea0003800000 */
[----:B-----5:R-:W-:Y:S01]  /*29d0*/  FADD.FTZ R178, R134, R178 ;  /* 0x000000b286b27221 */ /* 0x020fe20000010000 */
[----:B------:R-:W-:Y:S05]  /*29e0*/  BRA `(.L_x_21525) ;  /* 0x0000003000007947 */ /* 0x000fea0003800000 */
.L_x_21524:
[----:B-----5:R-:W-:-:S05]  /*29f0*/  PRMT R179, RZ, 0x5410, R209 ;  /* 0x00005410ffb37816 */ /* 0x020fca00000000d1 */
[----:B------:R-:W-:-:S04]  /*2a00*/  FADD.FTZ R178, R179, R178 ;  /* 0x000000b2b3b27221 */ /* 0x000fc80000010000 */
[----:B------:R-:W-:Y:S02]  /*2a10*/  @P1 FADD.FTZ R178, R134, R178 ;  /* 0x000000b286b21221 */ /* 0x000fe40000010000 */
.L_x_21525:
[----:B------:R-:W-:Y:S01]  /*2a20*/  PRMT R179, RZ, 0x7610, R181 ;  /* 0x00007610ffb37816 */ /* 0x000fe200000000b5 */
[----:B------:R-:W-:Y:S05]  /*2a30*/  @P2 BRA `(.L_x_21526) ;  /* 0x0000003000002947 */ /* 0x000fea0003800000 */
[----:B------:R-:W-:Y:S05]  /*2a40*/  @!P1 BRA `(.L_x_21527) ;  /* 0x0000005000009947 */ /* 0x000fea0003800000 */
[----:B-----5:R-:W-:Y:S01]  /*2a50*/  FADD.FTZ R179, R135, R179 ;  /* 0x000000b387b37221 */ /* 0x020fe20000010000 */
[----:B------:R-:W-:Y:S05]  /*2a60*/  BRA `(.L_x_21527) ;  /* 0x0000003000007947 */ /* 0x000fea0003800000 */
.L_x_21526:
[----:B-----5:R-:W-:-:S05]  /*2a70*/  PRMT R180, RZ, 0x7610, R209 ;  /* 0x00007610ffb47816 */ /* 0x020fca00000000d1 */
[----:B------:R-:W-:-:S04]  /*2a80*/  FADD.FTZ R179, R180, R179 ;  /* 0x000000b3b4b37221 */ /* 0x000fc80000010000 */
[----:B------:R-:W-:Y:S02]  /*2a90*/  @P1 FADD.FTZ R179, R135, R179 ;  /* 0x000000b387b31221 */ /* 0x000fe40000010000 */
.L_x_21527:
[----:B------:R-:W-:Y:S01]  /*2aa0*/  PRMT R180, RZ, 0x5410, R182 ;  /* 0x00005410ffb47816 */ /* 0x000fe200000000b6 */
[----:B------:R-:W-:Y:S05]  /*2ab0*/  @P2 BRA `(.L_x_21528) ;  /* 0x0000003000002947 */ /* 0x000fea0003800000 */
[----:B------:R-:W-:Y:S05]  /*2ac0*/  @!P1 BRA `(.L_x_21529) ;  /* 0x0000005000009947 */ /* 0x000fea0003800000 */
[----:B-----5:R-:W-:Y:S01]  /*2ad0*/  FADD.FTZ R180, R136, R180 ;  /* 0x000000b488b47221 */ /* 0x020fe20000010000 */
[----:B------:R-:W-:Y:S05]  /*2ae0*/  BRA `(.L_x_21529) ;  /* 0x0000003000007947 */ /* 0x000fea0003800000 */
.L_x_21528:
[----:B-----5:R-:W-:-:S05]  /*2af0*/  PRMT R181, RZ, 0x5410, R210 ;  /* 0x00005410ffb57816 */ /* 0x020fca00000000d2 */
[----:B------:R-:W-:-:S04]  /*2b00*/  FADD.FTZ R180, R181, R180 ;  /* 0x000000b4b5b47221 */ /* 0x000fc80000010000 */
[----:B------:R-:W-:Y:S02]  /*2b10*/  @P1 FADD.FTZ R180, R136, R180 ;  /* 0x000000b488b41221 */ /* 0x000fe40000010000 */
.L_x_21529:
[----:B------:R-:W-:Y:S01]  /*2b20*/  PRMT R181, RZ, 0x7610, R182 ;  /* 0x00007610ffb57816 */ /* 0x000fe200000000b6 */
[----:B------:R-:W-:Y:S05]  /*2b30*/  @P2 BRA `(.L_x_21530) ;  /* 0x0000003000002947 */ /* 0x000fea0003800000 */
[----:B------:R-:W-:Y:S05]  /*2b40*/  @!P1 BRA `(.L_x_21531) ;  /* 0x0000005000009947 */ /* 0x000fea0003800000 */
[----:B-----5:R-:W-:Y:S01]  /*2b50*/  FADD.FTZ R181, R137, R181 ;  /* 0x000000b589b57221 */ /* 0x020fe20000010000 */
[----:B------:R-:W-:Y:S05]  /*2b60*/  BRA `(.L_x_21531) ;  /* 0x0000003000007947 */ /* 0x000fea0003800000 */
.L_x_21530:
[----:B-----5:R-:W-:-:S05]  /*2b70*/  PRMT R182, RZ, 0x7610, R210 ;  /* 0x00007610ffb67816 */ /* 0x020fca00000000d2 */
[----:B------:R-:W-:-:S04]  /*2b80*/  FADD.FTZ R181, R182, R181 ;  /* 0x000000b5b6b57221 */ /* 0x000fc80000010000 */
[----:B------:R-:W-:Y:S02]  /*2b90*/  @P1 FADD.FTZ R181, R137, R181 ;  /* 0x000000b589b51221 */ /* 0x000fe40000010000 */
.L_x_21531:
[----:B------:R-:W-:Y:S01]  /*2ba0*/  PRMT R182, RZ, 0x5410, R183 ;  /* 0x00005410ffb67816 */ /* 0x000fe200000000b7 */
[----:B------:R-:W-:Y:S05]  /*2bb0*/  @P2 BRA `(.L_x_21532) ;  /* 0x0000003000002947 */ /* 0x000fea0003800000 */
[----:B------:R-:W-:Y:S05]  /*2bc0*/  @!P1 BRA `(.L_x_21533) ;  /* 0x0000005000009947 */ /* 0x000fea0003800000 */
[----:B-----5:R-:W-:Y:S01]  /*2bd0*/  FADD.FTZ R182, R138, R182 ;  /* 0x000000b68ab67221 */ /* 0x020fe20000010000 */
[----:B------:R-:W-:Y:S05]  /*2be0*/  BRA `(.L_x_21533) ;  /* 0x0000003000007947 */ /* 0x000fea0003800000 */
.L_x_21532:
[----:B-----5:R-:W-:-:S05]  /*2bf0*/  PRMT R207, RZ, 0x5410, R211 ;  /* 0x00005410ffcf7816 */ /* 0x020fca00000000d3 */
[----:B------:R-:W-:-:S04]  /*2c00*/  FADD.FTZ R182, R207, R182 ;  /* 0x000000b6cfb67221 */ /* 0x000fc80000010000 */
[----:B------:R-:W-:Y:S02]  /*2c10*/  @P1 FADD.FTZ R182, R138, R182 ;  /* 0x000000b68ab61221 */ /* 0x000fe40000010000 */
.L_x_21533:
[----:B------:R-:W-:Y:S01]  /*2c20*/  PRMT R183, RZ, 0x7610, R183 ;  /* 0x00007610ffb77816 */ /* 0x000fe200000000b7 */
[----:B------:R-:W-:Y:S05]  /*2c30*/  @P2 BRA `(.L_x_21534) ;  /* 0x0000003000002947 */ /* 0x000fea0003800000 */
[----:B------:R-:W-:Y:S05]  /*2c40*/  @!P1 BRA `(.L_x_21535) ;  /* 0x0000005000009947 */ /* 0x000fea0003800000 */
[----:B-----5:R-:W-:Y:S01]  /*2c50*/  FADD.FTZ R183, R139, R183 ;  /* 0x000000b78bb77221 */ /* 0x020fe20000010000 */
[----:B------:R-:W-:Y:S05]  /*2c60*/  BRA `(.L_x_21535) ;  /* 0x0000003000007947 */ /* 0x000fea0003800000 */
.L_x_21534:
[----:B-----5:R-:W-:-:S05]  /*2c70*/  PRMT R206, RZ, 0x7610, R211 ;  /* 0x00007610ffce7816 */ /* 0x020fca00000000d3 */
[----:B------:R-:W-:-:S04]  /*2c80*/  FADD.FTZ R183, R206, R183 ;  /* 0x000000b7ceb77221 */ /* 0x000fc80000010000 */
[----:B------:R-:W-:Y:S02]  /*2c90*/  @P1 FADD.FTZ R183, R139, R183 ;  /* 0x000000b78bb71221 */ /* 0x000fe40000010000 */
.L_x_21535:
[----:B------:R-:W-:-:S04]  /*2ca0*/  LEA R206, P1, R205, c[0x0][0x188], 0x5 ;  /* 0x00006200cdce7a11 */ /* 0x000fc800078228ff */
[C---:B------:R-:W-:Y:S02]  /*2cb0*/  LEA.HI.X R207, R205.reuse, c[0x0][0x18c], RZ, 0x5, P1 ;  /* 0x00006300cdcf7a11 */ /* 0x040fe400008f2cff */
[----:B------:R-:W-:-:S03]  /*2cc0*/  IADD3 R205, R205, 0x20, RZ ;  /* 0x00000020cdcd7810 */ /* 0x000fc60007ffe0ff */
[----:B------:R0:W-:Y:S04]  /*2cd0*/  STG.E.128 [R206.64], R176 ;  /* 0x000000b0ce007986 */ /* 0x0001e8000c101d04 */
[----:B------:R0:W-:Y:S02]  /*2ce0*/  STG.E.128 [R206.64+0x10], R180 ;  /* 0x000010b4ce007986 */ /* 0x0001e4000c101d04 */
.L_x_21519:
[----:B------:R-:W-:Y:S05]  /*2cf0*/  BSYNC B0 ;  /* 0x0000000000007941 */ /* 0x000fea0003800000 */
.L_x_21518:
        /* <DEDUP_REMOVED lines=24> */
.L_x_21538:
[----:B-1---5:R-:W-:-:S05]  /*2e80*/  PRMT R185, RZ, 0x5410, R208 ;  /* 0x00005410ffb97816 */ /* 0x022fca00000000d0 */
[----:B------:R-:W-:-:S04]  /*2e90*/  FADD.FTZ R184, R185, R184 ;  /* 0x000000b8b9b87221 */ /* 0x000fc80000010000 */
[----:B------:R-:W-:Y:S02]  /*2ea0*/  @P1 FADD.FTZ R184, R132, R184 ;  /* 0x000000b884b81221 */ /* 0x000fe40000010000 */
.L_x_21539:
[----:B------:R-:W-:Y:S01]  /*2eb0*/  PRMT R185, RZ, 0x7610, R188 ;  /* 0x00007610ffb97816 */ /* 0x000fe200000000bc */
[----:B------:R-:W-:Y:S05]  /*2ec0*/  @P2 BRA `(.L_x_21540) ;  /* 0x0000003000002947 */ /* 0x000fea0003800000 */
[----:B------:R-:W-:Y:S05]  /*2ed0*/  @!P1 BRA `(.L_x_21541) ;  /* 0x0000005000009947 */ /* 0x000fea0003800000 */
[----:B-----5:R-:W-:Y:S01]  /*2ee0*/  FADD.FTZ R185, R133, R185 ;  /* 0x000000b985b97221 */ /* 0x020fe20000010000 */
[----:B------:R-:W-:Y:S05]  /*2ef0*/  BRA `(.L_x_21541) ;  /* 0x0000003000007947 */ /* 0x000fea0003800000 */
.L_x_21540:
[----:B-----5:R-:W-:-:S05]  /*2f00*/  PRMT R186, RZ, 0x7610, R208 ;  /* 0x00007610ffba7816 */ /* 0x020fca00000000d0 */
[----:B------:R-:W-:-:S04]  /*2f10*/  FADD.FTZ R185, R186, R185 ;  /* 0x000000b9bab97221 */ /* 0x000fc80000010000 */
[----:B------:R-:W-:Y:S02]  /*2f20*/  @P1 FADD.FTZ R185, R133, R185 ;  /* 0x000000b985b91221 */ /* 0x000fe40000010000 */
.L_x_21541:
[----:B------:R-:W-:Y:S01]  /*2f30*/  PRMT R186, RZ, 0x5410, R189 ;  /* 0x00005410ffba7816 */ /* 0x000fe200000000bd */
[----:B------:R-:W-:Y:S05]  /*2f40*/  @P2 BRA `(.L_x_21542) ;  /* 0x0000003000002947 */ /* 0x000fea0003800000 */
[----:B------:R-:W-:Y:S05]  /*2f50*/  @!P1 BRA `(.L_x_21543) ;  /* 0x0000005000009947 */ /* 0x000fea0003800000 */
[----:B-----5:R-:W-:Y:S01]  /*2f60*/  FADD.FTZ R186, R134, R186 ;  /* 0x000000ba86ba7221 */ /* 0x020fe20000010000 */
[----:B------:R-:W-:Y:S05]  /*2f70*/  BRA `(.L_x_21543) ;  /* 0x0000003000007947 */ /* 0x000fea0003800000 */
.L_x_21542:
[----:B-----5:R-:W-:-:S05]  /*2f80*/  PRMT R187, RZ, 0x5410, R209 ;  /* 0x00005410ffbb7816 */ /* 0x020fca00000000d1 */
[----:B------:R-:W-:-:S04]  /*2f90*/  FADD.FTZ R186, R187, R186 ;  /* 0x000000babbba7221 */ /* 0x000fc80000010000 */
[----:B------:R-:W-:Y:S02]  /*2fa0*/  @P1 FADD.FTZ R186, R134, R186 ;  /* 0x000000ba86ba1221 */ /* 0x000fe40000010000 */
.L_x_21543:
[----:B------:R-:W-:Y:S01]  /*2fb0*/  PRMT R187, RZ, 0x7610, R189 ;  /* 0x00007610ffbb7816 */ /* 0x000fe200000000bd */
[----:B------:R-:W-:Y:S05]  /*2fc0*/  @P2 BRA `(.L_x_21544) ;  /* 0x0000003000002947 */ /* 0x000fea0003800000 */
[----:B------:R-:W-:Y:S05]  /*2fd0*/  @!P1 BRA `(.L_x_21545) ;  /* 0x0000005000009947 */ /* 0x000fea0003800000 */
[----:B-----5:R-:W-:Y:S01]  /*2fe0*/  FADD.FTZ R187, R135, R187 ;  /* 0x000000bb87bb7221 */ /* 0x020fe20000010000 */
[----:B------:R-:W-:Y:S05]  /*2ff0*/  BRA `(.L_x_21545) ;  /* 0x0000003000007947 */ /* 0x000fea0003800000 */
.L_x_21544:
[----:B-----5:R-:W-:-:S05]  /*3000*/  PRMT R188, RZ, 0x7610, R209 ;  /* 0x00007610ffbc7816 */ /* 0x020fca00000000d1 */
[----:B------:R-:W-:-:S04]  /*3010*/  FADD.FTZ R187, R188, R187 ;  /* 0x000000bbbcbb7221 */ /* 0x000fc80000010000 */
[----:B------:R-:W-:Y:S02]  /*3020*/  @P1 FADD.FTZ R187, R135, R187 ;  /* 0x000000bb87bb1221 */ /* 0x000fe40000010000 */
.L_x_21545:
[----:B------:R-:W-:Y:S01]  /*3030*/  PRMT R188, RZ, 0x5410, R190 ;  /* 0x00005410ffbc7816 */ /* 0x000fe200000000be */
[----:B------:R-:W-:Y:S05]  /*3040*/  @P2 BRA `(.L_x_21546) ;  /* 0x0000003000002947 */ /* 0x000fea0003800000 */
[----:B------:R-:W-:Y:S05]  /*3050*/  @!P1 BRA `(.L_x_21547) ;  /* 0x0000005000009947 */ /* 0x000fea0003800000 */
[----:B-----5:R-:W-:Y:S01]  /*3060*/  FADD.FTZ R188, R136, R188 ;  /* 0x000000bc88bc7221 */ /* 0x020fe20000010000 */
[----:B------:R-:W-:Y:S05]  /*3070*/  BRA `(.L_x_21547) ;  /* 0x0000003000007947 */ /* 0x000fea0003800000 */
.L_x_21546:
[----:B-----5:R-:W-:-:S05]  /*3080*/  PRMT R189, RZ, 0x5410, R210 ;  /* 0x00005410ffbd7816 */ /* 0x020fca00000000d2 */
[----:B------:R-:W-:-:S04]  /*3090*/  FADD.FTZ R188, R189, R188 ;  /* 0x000000bcbdbc7221 */ /* 0x000fc80000010000 */
[----:B------:R-:W-:Y:S02]  /*30a0*/  @P1 FADD.FTZ R188, R136, R188 ;  /* 0x000000bc88bc1221 */ /* 0x000fe40000010000 */
.L_x_21547:
[----:B------:R-:W-:Y:S01]  /*30b0*/  PRMT R189, RZ, 0x7610, R190 ;  /* 0x00007610ffbd7816 */ /* 0x000fe200000000be */
[----:B------:R-:W-:Y:S05]  /*30c0*/  @P2 BRA `(.L_x_21548) ;  /* 0x0000003000002947 */ /* 0x000fea0003800000 */
[----:B------:R-:W-:Y:S05]  /*30d0*/  @!P1 BRA `(.L_x_21549) ;  /* 0x0000005000009947 */ /* 0x000fea0003800000 */
[----:B-----5:R-:W-:Y:S01]  /*30e0*/  FADD.FTZ R189, R137, R189 ;  /* 0x000000bd89bd7221 */ /* 0x020fe20000010000 */
[----:B------:R-:W-:Y:S05]  /*30f0*/  BRA `(.L_x_21549) ;  /* 0x0000003000007947 */ /* 0x000fea0003800000 */
.L_x_21548:
[----:B-----5:R-:W-:-:S05]  /*3100*/  PRMT R190, RZ, 0x7610, R210 ;  /* 0x00007610ffbe7816 */ /* 0x020fca00000000d2 */
[----:B------:R-:W-:-:S04]  /*3110*/  FADD.FTZ R189, R190, R189 ;  /* 0x000000bdbebd7221 */ /* 0x000fc80000010000 */
[----:B------:R-:W-:Y:S02]  /*3120*/  @P1 FADD.FTZ R189, R137, R189 ;  /* 0x000000bd89bd1221 */ /* 0x000fe40000010000 */
.L_x_21549:
[----:B------:R-:W-:Y:S01]  /*3130*/  PRMT R190, RZ, 0x5410, R191 ;  /* 0x00005410ffbe7816 */ /* 0x000fe200000000bf */
[----:B------:R-:W-:Y:S05]  /*3140*/  @P2 BRA `(.L_x_21550) ;  /* 0x0000003000002947 */ /* 0x000fea0003800000 */
[----:B------:R-:W-:Y:S05]  /*3150*/  @!P1 BRA `(.L_x_21551) ;  /* 0x0000005000009947 */ /* 0x000fea0003800000 */
[----:B-----5:R-:W-:Y:S01]  /*3160*/  FADD.FTZ R190, R138, R190 ;  /* 0x000000be8abe7221 */ /* 0x020fe20000010000 */
[----:B------:R-:W-:Y:S05]  /*3170*/  BRA `(.L_x_21551) ;  /* 0x0000003000007947 */ /* 0x000fea0003800000 */
.L_x_21550:
[----:B-----5:R-:W-:-:S05]  /*3180*/  PRMT R207, RZ, 0x5410, R211 ;  /* 0x00005410ffcf7816 */ /* 0x020fca00000000d3 */
[----:B------:R-:W-:-:S04]  /*3190*/  FADD.FTZ R190, R207, R190 ;  /* 0x000000becfbe7221 */ /* 0x000fc80000010000 */
[----:B------:R-:W-:Y:S02]  /*31a0*/  @P1 FADD.FTZ R190, R138, R190 ;  /* 0x000000be8abe1221 */ /* 0x000fe40000010000 */
.L_x_21551:
[----:B------:R-:W-:Y:S01]  /*31b0*/  PRMT R191, RZ, 0x7610, R191 ;  /* 0x00007610ffbf7816 */ /* 0x000fe200000000bf */
[----:B------:R-:W-:Y:S05]  /*31c0*/  @P2 BRA `(.L_x_21552) ;  /* 0x0000003000002947 */ /* 0x000fea0003800000 */
[----:B------:R-:W-:Y:S05]  /*31d0*/  @!P1 BRA `(.L_x_21553) ;  /* 0x0000005000009947 */ /* 0x000fea0003800000 */
[----:B-----5:R-:W-:Y:S01]  /*31e0*/  FADD.FTZ R191, R139, R191 ;  /* 0x000000bf8bbf7221 */ /* 0x020fe20000010000 */
[----:B------:R-:W-:Y:S05]  /*31f0*/  BRA `(.L_x_21553) ;  /* 0x0000003000007947 */ /* 0x000fea0003800000 */
.L_x_21552:
[----:B-----5:R-:W-:-:S05]  /*3200*/  PRMT R206, RZ, 0x7610, R211 ;  /* 0x00007610ffce7816 */ /* 0x020fca00000000d3 */
[----:B------:R-:W-:-:S04]  /*3210*/  FADD.FTZ R191, R206, R191 ;  /* 0x000000bfcebf7221 */ /* 0x000fc80000010000 */
[----:B------:R-:W-:Y:S02]  /*3220*/  @P1 FADD.FTZ R191, R139, R191 ;  /* 0x000000bf8bbf1221 */ /* 0x000fe40000010000 */
.L_x_21553:
[----:B------:R-:W-:-:S04]  /*3230*/  LEA R206, P1, R205, c[0x0][0x188], 0x5 ;  /* 0x00006200cdce7a11 */ /* 0x000fc800078228ff */
[C---:B------:R-:W-:Y:S02]  /*3240*/  LEA.HI.X R207, R205.reuse, c[0x0][0x18c], RZ, 0x5, P1 ;  /* 0x00006300cdcf7a11 */ /* 0x040fe400008f2cff */
[----:B------:R-:W-:-:S03]  /*3250*/  IADD3 R205, R205, 0x20, RZ ;  /* 0x00000020cdcd7810 */ /* 0x000fc60007ffe0ff */
[----:B------:R0:W-:Y:S04]  /*3260*/  STG.E.128 [R206.64], R184 ;  /* 0x000000b8ce007986 */ /* 0x0001e8000c101d04 */
[----:B------:R0:W-:Y:S02]  /*3270*/  STG.E.128 [R206.64+0x10], R188 ;  /* 0x000010bcce007986 */ /* 0x0001e4000c101d04 */
.L_x_21537:
[----:B------:R-:W-:Y:S05]  /*3280*/  BSYNC B0 ;  /* 0x0000000000007941 */ /* 0x000fea0003800000 */
.L_x_21536:
        /* <DEDUP_REMOVED lines=24> */
.L_x_21556:
[----:B-1---5:R-:W-:-:S05]  /*3410*/  PRMT R193, RZ, 0x5410, R208 ;  /* 0x00005410ffc17816 */ /* 0x022fca00000000d0 */
[----:B------:R-:W-:-:S04]  /*3420*/  FADD.FTZ R192, R193, R192 ;  /* 0x000000c0c1c07221 */ /* 0x000fc80000010000 */
[----:B------:R-:W-:Y:S02]  /*3430*/  @P1 FADD.FTZ R192, R132, R192 ;  /* 0x000000c084c01221 */ /* 0x000fe40000010000 */
.L_x_21557:
[----:B------:R-:W-:Y:S01]  /*3440*/  PRMT R193, RZ, 0x7610, R196 ;  /* 0x00007610ffc17816 */ /* 0x000fe200000000c4 */
[----:B------:R-:W-:Y:S05]  /*3450*/  @P2 BRA `(.L_x_21558) ;  /* 0x0000003000002947 */ /* 0x000fea0003800000 */
[----:B------:R-:W-:Y:S05]  /*3460*/  @!P1 BRA `(.L_x_21559) ;  /* 0x0000005000009947 */ /* 0x000fea0003800000 */
[----:B-----5:R-:W-:Y:S01]  /*3470*/  FADD.FTZ R193, R133, R193 ;  /* 0x000000c185c17221 */ /* 0x020fe20000010000 */
[----:B------:R-:W-:Y:S05]  /*3480*/  BRA `(.L_x_21559) ;  /* 0x0000003000007947 */ /* 0x000fea0003800000 */
.L_x_21558:
[----:B-----5:R-:W-:-:S05]  /*3490*/  PRMT R194, RZ, 0x7610, R208 ;  /* 0x00007610ffc27816 */ /* 0x020fca00000000d0 */
[----:B------:R-:W-:-:S04]  /*34a0*/  FADD.FTZ R193, R194, R193 ;  /* 0x000000c1c2c17221 */ /* 0x000fc80000010000 */
[----:B------:R-:W-:Y:S02]  /*34b0*/  @P1 FADD.FTZ R193, R133, R193 ;  /* 0x000000c185c11221 */ /* 0x000fe40000010000 */
.L_x_21559:
[----:B------:R-:W-:Y:S01]  /*34c0*/  PRMT R194, RZ, 0x5410, R197 ;  /* 0x00005410ffc27816 */ /* 0x000fe200000000c5 */
[----:B------:R-:W-:Y:S05]  /*34d0*/  @P2 BRA `(.L_x_21560) ;  /* 0x0000003000002947 */ /* 0x000fea0003800000 */
[----:B------:R-:W-:Y:S05]  /*34e0*/  @!P1 BRA `(.L_x_21561) ;  /* 0x0000005000009947 */ /* 0x000fea0003800000 */
[----:B-----5:R-:W-:Y:S01]  /*34f0*/  FADD.FTZ R194, R134, R194 ;  /* 0x000000c286c27221 */ /* 0x020fe20000010000 */
[----:B------:R-:W-:Y:S05]  /*3500*/  BRA `(.L_x_21561) ;  /* 0x0000003000007947 */ /* 0x000fea0003800000 */
.L_x_21560:
[----:B-----5:R-:W-:-:S05]  /*3510*/  PRMT R195, RZ, 0x5410, R209 ;  /* 0x00005410ffc37816 */ /* 0x020fca00000000d1 */
[----:B------:R-:W-:-:S04]  /*3520*/  FADD.FTZ R194, R195, R194 ;  /* 0x000000c2c3c27221 */ /* 0x000fc80000010000 */
[----:B------:R-:W-:Y:S02]  /*3530*/  @P1 FADD.FTZ R194, R134, R194 ;  /* 0x000000c286c21221 */ /* 0x000fe40000010000 */
.L_x_21561:
[----:B------:R-:W-:Y:S01]  /*3540*/  PRMT R195, RZ, 0x7610, R197 ;  /* 0x00007610ffc37816 */ /* 0x000fe200000000c5 */
[----:B------:R-:W-:Y:S05]  /*3550*/  @P2 BRA `(.L_x_21562) ;  /* 0x0000003000002947 */ /* 0x000fea0003800000 */
[----:B------:R-:W-:Y:S05]  /*3560*/  @!P1 BRA `(.L_x_21563) ;  /* 0x0000005000009947 */ /* 0x000fea0003800000 */
[----:B-----5:R-:W-:Y:S01]  /*3570*/  FADD.FTZ R195, R135, R195 ;  /* 0x000000c387c37221 */ /* 0x020fe20000010000 */
[----:B------:R-:W-:Y:S05]  /*3580*/  BRA `(.L_x_21563) ;  /* 0x0000003000007947 */ /* 0x000fea0003800000 */
.L_x_21562:
[----:B-----5:R-:W-:-:S05]  /*3590*/  PRMT R196, RZ, 0x7610, R209 ;  /* 0x00007610ffc47816 */ /* 0x020fca00000000d1 */
[----:B------:R-:W-:-:S04]  /*35a0*/  FADD.FTZ R195, R196, R195 ;  /* 0x000000c3c4c37221 */ /* 0x000fc80000010000 */
[----:B------:R-:W-:Y:S02]  /*35b0*/  @P1 FADD.FTZ R195, R135, R195 ;  /* 0x000000c387c31221 */ /* 0x000fe40000010000 */
.L_x_21563:
[----:B------:R-:W-:Y:S01]  /*35c0*/  PRMT R196, RZ, 0x5410, R198 ;  /* 0x00005410ffc47816 */ /* 0x000fe200000000c6 */
[----:B------:R-:W-:Y:S05]  /*35d0*/  @P2 BRA `(.L_x_21564) ;  /* 0x0000003000002947 */ /* 0x000fea0003800000 */
[----:B------:R-:W-:Y:S05]  /*35e0*/  @!P1 BRA `(.L_x_21565) ;  /* 0x0000005000009947 */ /* 0x000fea0003800000 */
[----:B-----5:R-:W-:Y:S01]  /*35f0*/  FADD.FTZ R196, R136, R196 ;  /* 0x000000c488c47221 */ /* 0x020fe20000010000 */
[----:B------:R-:W-:Y:S05]  /*3600*/  BRA `(.L_x_21565) ;  /* 0x0000003000007947 */ /* 0x000fea0003800000 */
.L_x_21564:
[----:B-----5:R-:W-:-:S05]  /*3610*/  PRMT R197, RZ, 0x5410, R210 ;  /* 0x00005410ffc57816 */ /* 0x020fca00000000d2 */
[----:B------:R-:W-:-:S04]  /*3620*/  FADD.FTZ R196, R197, R196 ;  /* 0x000000c4c5c47221 */ /* 0x000fc80000010000 */
[----:B------:R-:W-:Y:S02]  /*3630*/  @P1 FADD.FTZ R196, R136, R196 ;  /* 0x000000c488c41221 */ /* 0x000fe40000010000 */
.L_x_21565:
[----:B------:R-:W-:Y:S01]  /*3640*/  PRMT R197, RZ, 0x7610, R198 ;  /* 0x00007610ffc57816 */ /* 0x000fe200000000c6 */
[----:B------:R-:W-:Y:S05]  /*3650*/  @P2 BRA `(.L_x_21566) ;  /* 0x0000003000002947 */ /* 0x000fea0003800000 */
[----:B------:R-:W-:Y:S05]  /*3660*/  @!P1 BRA `(.L_x_21567) ;  /* 0x0000005000009947 */ /* 0x000fea0003800000 */
[----:B-----5:R-:W-:Y:S01]  /*3670*/  FADD.FTZ R197, R137, R197 ;  /* 0x000000c589c57221 */ /* 0x020fe20000010000 */
[----:B------:R-:W-:Y:S05]  /*3680*/  BRA `(.L_x_21567) ;  /* 0x0000003000007947 */ /* 0x000fea0003800000 */
.L_x_21566:
[----:B-----5:R-:W-:-:S05]  /*3690*/  PRMT R198, RZ, 0x7610, R210 ;  /* 0x00007610ffc67816 */ /* 0x020fca00000000d2 */
[----:B------:R-:W-:-:S04]  /*36a0*/  FADD.FTZ R197, R198, R197 ;  /* 0x000000c5c6c57221 */ /* 0x000fc80000010000 */
[----:B------:R-:W-:Y:S02]  /*36b0*/  @P1 FADD.FTZ R197, R137, R197 ;  /* 0x000000c589c51221 */ /* 0x000fe40000010000 */
.L_x_21567:
[----:B------:R-:W-:Y:S01]  /*36c0*/  PRMT R198, RZ, 0x5410, R199 ;  /* 0x00005410ffc67816 */ /* 0x000fe200000000c7 */
[----:B------:R-:W-:Y:S05]  /*36d0*/  @P2 BRA `(.L_x_21568) ;  /* 0x0000003000002947 */ /* 0x000fea0003800000 */
[----:B------:R-:W-:Y:S05]  /*36e0*/  @!P1 BRA `(.L_x_21569) ;  /* 0x0000005000009947 */ /* 0x000fea0003800000 */
[----:B-----5:R-:W-:Y:S01]  /*36f0*/  FADD.FTZ R198, R138, R198 ;  /* 0x000000c68ac67221 */ /* 0x020fe20000010000 */
[----:B------:R-:W-:Y:S05]  /*3700*/  BRA `(.L_x_21569) ;  /* 0x0000003000007947 */ /* 0x000fea0003800000 */
.L_x_21568:
[----:B-----5:R-:W-:-:S05]  /*3710*/  PRMT R207, RZ, 0x5410, R211 ;  /* 0x00005410ffcf7816 */ /* 0x020fca00000000d3 */
[----:B------:R-:W-:-:S04]  /*3720*/  FADD.FTZ R198, R207, R198 ;  /* 0x000000c6cfc67221 */ /* 0x000fc80000010000 */
[----:B------:R-:W-:Y:S02]  /*3730*/  @P1 FADD.FTZ R198, R138, R198 ;  /* 0x000000c68ac61221 */ /* 0x000fe40000010000 */
.L_x_21569:
[----:B------:R-:W-:Y:S01]  /*3740*/  PRMT R199, RZ, 0x7610, R199 ;  /* 0x00007610ffc77816 */ /* 0x000fe200000000c7 */
[----:B------:R-:W-:Y:S05]  /*3750*/  @P2 BRA `(.L_x_21570) ;  /* 0x0000003000002947 */ /* 0x000fea0003800000 */
[----:B------:R-:W-:Y:S05]  /*3760*/  @!P1 BRA `(.L_x_21571) ;  /* 0x0000005000009947 */ /* 0x000fea0003800000 */
[----:B-----5:R-:W-:Y:S01]  /*3770*/  FADD.FTZ R199, R139, R199 ;  /* 0x000000c78bc77221 */ /* 0x020fe20000010000 */
[----:B------:R-:W-:Y:S05]  /*3780*/  BRA `(.L_x_21571) ;  /* 0x0000003000007947 */ /* 0x000fea0003800000 */
.L_x_21570:
[----:B-----5:R-:W-:-:S05]  /*3790*/  PRMT R206, RZ, 0x7610, R211 ;  /* 0x00007610ffce7816 */ /* 0x020fca00000000d3 */
[----:B------:R-:W-:-:S04]  /*37a0*/  FADD.FTZ R199, R206, R199 ;  /* 0x000000c7cec77221 */ /* 0x000fc80000010000 */
[----:B------:R-:W-:Y:S02]  /*37b0*/  @P1 FADD.FTZ R199, R139, R199 ;  /* 0x000000c78bc71221 */ /* 0x000fe40000010000 */
.L_x_21571:
[----:B------:R-:W-:-:S04]  /*37c0*/  LEA R206, P1, R205, c[0x0][0x188], 0x5 ;  /* 0x00006200cdce7a11 */ /* 0x000fc800078228ff */
[----:B------:R-:W-:-:S05]  /*37d0*/  LEA.HI.X R207, R205, c[0x0][0x18c], RZ, 0x5, P1 ;  /* 0x00006300cdcf7a11 */ /* 0x000fca00008f2cff */
[----:B------:R0:W-:Y:S04]  /*37e0*/  STG.E.128 [R206.64], R192 ;  /* 0x000000c0ce007986 */ /* 0x0001e8000c101d04 */
[----:B------:R0:W-:Y:S02]  /*37f0*/  STG.E.128 [R206.64+0x10], R196 ;  /* 0x000010c4ce007986 */ /* 0x0001e4000c101d04 */
.L_x_21555:
[----:B------:R-:W-:Y:S05]  /*3800*/  BSYNC B0 ;  /* 0x0000000000007941 */ /* 0x000fea0003800000 */
.L_x_21554:
        /* <DEDUP_REMOVED lines=79> */
.L_x_21592:
[----:B-1----:R-:W-:Y:S01]  /*3d00*/  FADD.FTZ R214, R205, R204 ;  /* 0x000000cccdd67221 */ /* 0x002fe20000010000 */
[----:B------:R-:W-:Y:S05]  /*3d10*/  BRA.DIV ~URZ, `(.L_x_21573) ;  /* 0x00001d227f007947 */ /* 0x000fea000b800000 */
[----:B------:R-:W1:Y:S01]  /*3d20*/  SHFL.BFLY PT, R204, R214, 0x2, 0x1f ;  /* 0x0c401f00d6cc7f89 */ /* 0x000e6200000e0000 */
[----:B------:R-:W-:Y:S02]  /*3d30*/  P2R R217, PR, RZ, 0x40 ;  /* 0x00000040ffd97803 */ /* 0x000fe40000000000 */
[----:B------:R-:W-:Y:S01]  /*3d40*/  ISETP.GT.U32.AND P6, PT, R3, 0x3f, PT ;  /* 0x0000003f0300780c */ /* 0x000fe20003fc4070 */
        /* <DEDUP_REMOVED lines=25> */
[----:B------:R-:W-:-:S03]  /*3ee0*/  FADD.FTZ R214, R146, -R206 ;  /* 0x800000ce92d67221 */ /* 0x000fc60000010000 */
[----:B------:R-:W-:Y:S01]  /*3ef0*/  FSEL R204, R212, RZ, P0 ;  /* 0x000000ffd4cc7208 */ /* 0x000fe20000000000 */
[----:B------:R-:W-:-:S04]  /*3f00*/  FADD.FTZ R212, R145, -R206 ;  /* 0x800000ce91d47221 */ /* 0x000fc80000010000 */
[----:B------:R-:W-:-:S04]  /*3f10*/  FFMA.FTZ R205, R205, R205, R204 ;  /* 0x000000cdcdcd7223 */ /* 0x000fc800000100cc */
        /* <DEDUP_REMOVED lines=46> */
[----:B------:R-:W-:Y:S02]  /*4200*/  @P1 FFMA.FTZ R204, R212, R212, R205 ;  /* 0x000000d4d4cc1223 */ /* 0x000fe400000100cd */
        /* <DEDUP_REMOVED lines=72> */
.L_x_21593:
[----:B------:R-:W-:Y:S01]  /*4690*/  FMUL.FTZ R204, R206, R206 ;  /* 0x000000cececc7220 */ /* 0x000fe20000410000 */
[----:B------:R-:W-:Y:S01]  /*46a0*/  ISETP.NE.AND P1, PT, RZ, UR6, PT ;  /* 0x00000006ff007c0c */ /* 0x000fe2000bf25270 */
[----:B-1----:R-:W-:Y:S01]  /*46b0*/  FADD.FTZ R213, R213, R214 ;  /* 0x000000d6d5d57221 */ /* 0x002fe20000010000 */
[----:B------:R-:W-:Y:S01]  /*46c0*/  @!P6 MOV R215, 0x4 ;  /* 0x0000000400d7e802 */ /* 0x000fe20000000f00 */
[----:B------:R-:W-:Y:S01]  /*46d0*/  BSSY B0, `(.L_x_21574) ;  /* 0x000002d000007945 */ /* 0x000fe20003800000 */
[----:B------:R-:W-:Y:S02]  /*46e0*/  FSEL R207, R204, RZ, P1 ;  /* 0x000000ffcccf7208 */ /* 0x000fe40000800000 */
[----:B------:R-:W-:Y:S01]  /*46f0*/  MOV R204, c[0x0][0x1e0] ;  /* 0x0000780000cc7a02 */ /* 0x000fe20000000f00 */
[----:B0-----:R-:W-:Y:S01]  /*4700*/  @!P6 IMAD.WIDE R214, R2, R215, c[0x0][0x1a8] ;  /* 0x00006a0002d6e625 */ /* 0x001fe200078e02d7 */
[----:B------:R-:W-:-:S03]  /*4710*/  FSEL R205, R206, RZ, !P1 ;  /* 0x000000ffcecd7208 */ /* 0x000fc60004800000 */
[----:B------:R-:W-:Y:S01]  /*4720*/  FFMA.FTZ R204, R213, R204, c[0x0][0x228] ;  /* 0x00008a00d5cc7623 */ /* 0x000fe200000100cc */
[----:B------:R-:W-:-:S03]  /*4730*/  @!P6 MOV R213, 0x4 ;  /* 0x0000000400d5e802 */ /* 0x000fc60000000f00 */
[----:B------:R-:W-:Y:S02]  /*4740*/  FADD.FTZ R204, R204, R207 ;  /* 0x000000cfcccc7221 */ /* 0x000fe40000010000 */
[----:B------:R-:W-:-:S04]  /*4750*/  @!P6 IMAD.WIDE R212, R2, R213, c[0x0][0x1a0] ;  /* 0x0000680002d4e625 */ /* 0x000fc800078e02d5 */
[----:B------:R-:W0:Y:S01]  /*4760*/  MUFU.RSQ R204, R204 ;  /* 0x000000cc00cc7308 */ /* 0x000e220000001400 */
[----:B------:R1:W-:Y:S04]  /*4770*/  @!P6 STG.E [R212.64], R206 ;  /* 0x000000ced400e986 */ /* 0x0003e8000c101904 */
[----:B0-----:R1:W-:Y:S01]  /*4780*/  @!P6 STG.E [R214.64], R204 ;  /* 0x000000ccd600e986 */ /* 0x0013e2000c101904 */
[----:B------:R-:W-:Y:S05]  /*4790*/  @!P0 BRA `(.L_x_21575) ;  /* 0x0000020000008947 */ /* 0x000fea0003800000 */
[--C-:B------:R-:W-:Y:S02]  /*47a0*/  FADD.FTZ R217, R143, -R205.reuse ;  /* 0x800000cd8fd97221 */ /* 0x100fe40000010000 */
[--C-:B------:R-:W-:Y:S02]  /*47b0*/  FADD.FTZ R207, R140, -R205.reuse ;  /* 0x800000cd8ccf7221 */ /* 0x100fe40000010000 */
[----:B-1----:R-:W-:-:S02]  /*47c0*/  FADD.FTZ R213, R141, -R205 ;  /* 0x800000cd8dd57221 */ /* 0x002fc40000010000 */
[--C-:B------:R-:W-:Y:S02]  /*47d0*/  FADD.FTZ R215, R142, -R205.reuse ;  /* 0x800000cd8ed77221 */ /* 0x100fe40000010000 */
[--C-:B------:R-:W-:Y:S02]  /*47e0*/  FADD.FTZ R219, R200, -R205.reuse ;  /* 0x800000cdc8db7221 */ /* 0x100fe40000010000 */
[--C-:B------:R-:W-:Y:S02]  /*47f0*/  FADD.FTZ R221, R201, -R205.reuse ;  /* 0x800000cdc9dd7221 */ /* 0x100fe40000010000 */
[--C-:B------:R-:W-:Y:S02]  /*4800*/  FADD.FTZ R223, R202, -R205.reuse ;  /* 0x800000cdcadf7221 */ /* 0x100fe40000010000 */
[----:B------:R-:W-:Y:S02]  /*4810*/  FADD.FTZ R225, R203, -R205 ;  /* 0x800000cdcbe17221 */ /* 0x000fe40000010000 */
[C---:B------:R-:W-:Y:S01]  /*4820*/  FMUL.FTZ R212, R204.reuse, R217 ;  /* 0x000000d9ccd47220 */ /* 0x040fe20000410000 */
[----:B------:R-:W-:Y:S01]  /*4830*/  HFMA2.MMA R217, -RZ, RZ, 0, 9.5367431640625e-07 ;  /* 0x00000010ffd97435 */ /* 0x000fe200000001ff */
[----:B------:R-:W-:-:S02]  /*4840*/  FMUL.FTZ R207, R204, R207 ;  /* 0x000000cfcccf7220 */ /* 0x000fc40000410000 */
[C---:B------:R-:W-:Y:S02]  /*4850*/  FMUL.FTZ R206, R204.reuse, R213 ;  /* 0x000000d5ccce7220 */ /* 0x040fe40000410000 */
[C---:B------:R-:W-:Y:S02]  /*4860*/  FMUL.FTZ R215, R204.reuse, R215 ;  /* 0x000000d7ccd77220 */ /* 0x040fe40000410000 */
[C---:B------:R-:W-:Y:S02]  /*4870*/  FMUL.FTZ R219, R204.reuse, R219 ;  /* 0x000000dbccdb7220 */ /* 0x040fe40000410000 */
[C---:B------:R-:W-:Y:S02]  /*4880*/  FMUL.FTZ R218, R204.reuse, R221 ;  /* 0x000000ddccda7220 */ /* 0x040fe40000410000 */
[C---:B------:R-:W-:Y:S02]  /*4890*/  FMUL.FTZ R223, R204.reuse, R223 ;  /* 0x000000dfccdf7220 */ /* 0x040fe40000410000 */
[----:B------:R-:W-:-:S02]  /*48a0*/  FMUL.FTZ R220, R204, R225 ;  /* 0x000000e1ccdc7220 */ /* 0x000fc40000410000 */
[----:B-----5:R-:W-:Y:S02]  /*48b0*/  FFMA.FTZ R207, R12, R207, R4 ;  /* 0x000000cf0ccf7223 */ /* 0x020fe40000010004 */
[----:B------:R-:W-:Y:S02]  /*48c0*/  FFMA.FTZ R206, R13, R206, R5 ;  /* 0x000000ce0dce7223 */ /* 0x000fe40000010005 */
        /* <DEDUP_REMOVED lines=9> */
[C---:B------:R-:W-:Y:S01]  /*4960*/  IMAD.WIDE.U32 R206, R0.reuse, R217, c[0x0][0x208] ;  /* 0x0000820000ce7625 */ /* 0x040fe200078e00d9 */
[----:B------:R-:W-:Y:S02]  /*4970*/  IADD3 R0, R0, 0x20, RZ ;  /* 0x0000002000007810 */ /* 0x000fe40007ffe0ff */
[----:B------:R-:W-:-:S05]  /*4980*/  F2FP.BF16.PACK_AB R215, R220, R215 ;  /* 0x000000d7dcd7723e */ /* 0x000fca00000010ff */
[----:B------:R0:W-:Y:S02]  /*4990*/  STG.E.128 [R206.64], R212 ;  /* 0x000000d4ce007986 */ /* 0x0001e4000c101d04 */
.L_x_21575:
[----:B------:R-:W-:Y:S05]  /*49a0*/  BSYNC B0 ;  /* 0x0000000000007941 */ /* 0x000fea0003800000 */
.L_x_21574:
[----:B------:R-:W-:Y:S01]  /*49b0*/  ISETP.GE.U32.AND P1, PT, R3, 0x40, PT ;  /* 0x000000400300780c */ /* 0x000fe20003f26070 */
[----:B------:R-:W-:-:S12]  /*49c0*/  BSSY B0, `(.L_x_21576) ;  /* 0x0000022000007945 */ /* 0x000fd80003800000 */
[----:B------:R-:W-:Y:S05]  /*49d0*/  @!P1 BRA `(.L_x_21577) ;  /* 0x0000020000009947 */ /* 0x000fea0003800000 */
[--C-:B0-----:R-:W-:Y:S02]  /*49e0*/  FADD.FTZ R207, R144, -R205.reuse ;  /* 0x800000cd90cf7221 */ /* 0x101fe40000010000 */
[--C-:B-1----:R-:W-:Y:S02]  /*49f0*/  FADD.FTZ R213, R145, -R205.reuse ;  /* 0x800000cd91d57221 */ /* 0x102fe40000010000 */
        /* <DEDUP_REMOVED lines=9> */
[C---:B------:R-:W-:Y:S01]  /*4a90*/  FMUL.FTZ R212, R204.reuse, R217 ;  /* 0x000000d9ccd47220 */ /* 0x040fe20000410000 */
[----:B------:R-:W-:Y:S01]  /*4aa0*/  MOV R217, 0x10 ;  /* 0x0000001000d97802 */ /* 0x000fe20000000f00 */
        /* <DEDUP_REMOVED lines=19> */
.L_x_21577:
[----:B------:R-:W-:Y:S05]  /*4be0*/  BSYNC B0 ;  /* 0x0000000000007941 */ /* 0x000fea0003800000 */
.L_x_21576:
[----:B------:R-:W-:Y:S01]  /*4bf0*/  ISETP.GE.U32.AND P1, PT, R3, 0x60, PT ;  /* 0x000000600300780c */ /* 0x000fe20003f26070 */
[----:B------:R-:W-:-:S12]  /*4c00*/  BSSY B0, `(.L_x_21578) ;  /* 0x0000022000007945 */ /* 0x000fd80003800000 */
[----:B------:R-:W-:Y:S05]  /*4c10*/  @!P1 BRA `(.L_x_21579) ;  /* 0x0000020000009947 */ /* 0x000fea0003800000 */
[--C-:B------:R-:W-:Y:S02]  /*4c20*/  FADD.FTZ R217, R155, -R205.reuse ;  /* 0x800000cd9bd97221 */ /* 0x100fe40000010000 */
[--C-:B0-----:R-:W-:Y:S02]  /*4c30*/  FADD.FTZ R207, R152, -R205.reuse ;  /* 0x800000cd98cf7221 */ /* 0x101fe40000010000 */
[--C-:B-1----:R-:W-:Y:S02]  /*4c40*/  FADD.FTZ R213, R153, -R205.reuse ;  /* 0x800000cd99d57221 */ /* 0x102fe40000010000 */
[--C-:B------:R-:W-:Y:S02]  /*4c50*/  FADD.FTZ R215, R154, -R205.reuse ;  /* 0x800000cd9ad77221 */ /* 0x100fe40000010000 */
[--C-:B------:R-:W-:Y:S02]  /*4c60*/  FADD.FTZ R219, R156, -R205.reuse ;  /* 0x800000cd9cdb7221 */ /* 0x100fe40000010000 */
[----:B------:R-:W-:-:S02]  /*4c70*/  FADD.FTZ R221, R157, -R205 ;  /* 0x800000cd9ddd7221 */ /* 0x000fc40000010000 */
[--C-:B------:R-:W-:Y:S02]  /*4c80*/  FADD.FTZ R223, R158, -R205.reuse ;  /* 0x800000cd9edf7221 */ /* 0x100fe40000010000 */
[----:B------:R-:W-:Y:S02]  /*4c90*/  FADD.FTZ R225, R159, -R205 ;  /* 0x800000cd9fe17221 */ /* 0x000fe40000010000 */
[C---:B------:R-:W-:Y:S01]  /*4ca0*/  FMUL.FTZ R212, R204.reuse, R217 ;  /* 0x000000d9ccd47220 */ /* 0x040fe20000410000 */
[----:B------:R-:W-:Y:S01]  /*4cb0*/  HFMA2.MMA R217, -RZ, RZ, 0, 9.5367431640625e-07 ;  /* 0x00000010ffd97435 */ /* 0x000fe200000001ff */
        /* <DEDUP_REMOVED lines=22> */
.L_x_21579:
[----:B------:R-:W-:Y:S05]  /*4e20*/  BSYNC B0 ;  /* 0x0000000000007941 */ /* 0x000fea0003800000 */
.L_x_21578:
        /* <DEDUP_REMOVED lines=35> */
.L_x_21581:
[----:B------:R-:W-:Y:S05]  /*5060*/  BSYNC B0 ;  /* 0x0000000000007941 */ /* 0x000fea0003800000 */
.L_x_21580:
        /* <DEDUP_REMOVED lines=35> */
.L_x_21583:
[----:B------:R-:W-:Y:S05]  /*52a0*/  BSYNC B0 ;  /* 0x0000000000007941 */ /* 0x000fea0003800000 */
.L_x_21582:
        /* <DEDUP_REMOVED lines=35> */
.L_x_21585:
[----:B------:R-:W-:Y:S05]  /*54e0*/  BSYNC B0 ;  /* 0x0000000000007941 */ /* 0x000fea0003800000 */
.L_x_21584:
        /* <DEDUP_REMOVED lines=35> */
.L_x_21587:
[----:B------:R-:W-:Y:S05]  /*5720*/  BSYNC B0 ;  /* 0x0000000000007941 */ /* 0x000fea0003800000 */
.L_x_21586:
        /* <DEDUP_REMOVED lines=29> */
[----:B------:R-:W-:Y:S02]  /*5900*/  FFMA.FTZ R214, R129, R214, R121 ;  /* 0x000000d681d67223 */ /* 0x000fe40000010079 */
[----:B------:R-:W-:Y:S01]  /*5910*/  IMAD.WIDE.U32 R212, R0, R215, c[0x0][0x208] ;  /* 0x0000820000d47625 */ /* 0x000fe200078e00d7 */
[----:B------:R-:W-:-:S02]  /*5920*/  F2FP.BF16.PACK_AB R207, R218, R207 ;  /* 0x000000cfdacf723e */ /* 0x000fc400000010ff */
[----:B------:R-:W-:-:S05]  /*5930*/  F2FP.BF16.PACK_AB R206, R214, R219 ;  /* 0x000000dbd6ce723e */ /* 0x000fca00000010ff */
[----:B------:R0:W-:Y:S02]  /*5940*/  STG.E.128 [R212.64], R204 ;  /* 0x000000ccd4007986 */ /* 0x0001e4000c101d04 */
.L_x_21589:
[----:B------:R-:W-:Y:S05]  /*5950*/  BSYNC B0 ;  /* 0x0000000000007941 */ /* 0x000fea0003800000 */
.L_x_21588:
[----:B0-----:R-:W-:-:S10]  /*5960*/  HFMA2.MMA R205, -RZ, RZ, 0, 2.384185791015625e-07 ;  /* 0x00000004ffcd7435 */ /* 0x001fd400000001ff */
[----:B------:R-:W-:-:S05]  /*5970*/  IMAD R2, R205, c[0x0][0x160], R2 ;  /* 0x00005800cd027a24 */ /* 0x000fca00078e0202 */
[----:B------:R-:W-:-:S13]  /*5980*/  ISETP.GE.AND P1, PT, R2, c[0x0][0x164], PT ;  /* 0x0000590002007a0c */ /* 0x000fda0003f26270 */
[----:B-1---5:R-:W-:Y:S01]  /*5990*/  @P1 CALL.REL.NOINC `(.L_x_21590) ;  /* 0x0000001000001944 */ /* 0x022fe20003c00000 */
[----:B------:R-:W-:Y:S05]  /*59a0*/  BRA `(.L_x_21591) ;  /* 0xffffb19000007947 */ /* 0x000fea000383ffff */
.L_x_21590:
[----:B------:R-:W-:Y:S05]  /*59b0*/  EXIT ;  /* 0x000000000000794d */ /* 0x000fea0003800000 */
.L_x_21572:
[----:B------:R-:W-:Y:S01]  /*59c0*/  HFMA2.MMA R207, -RZ, RZ, 0, 5.9604644775390625e-08 ;  /* 0x00000001ffcf7435 */ /* 0x000fe200000001ff */
[----:B------:R-:W-:Y:S02]  /*59d0*/  MOV R204, R205 ;  /* 0x000000cd00cc7202 */ /* 0x000fe40000000f00 */
[----:B------:R-:W-:Y:S02]  /*59e0*/  MOV R215, 0x1f ;  /* 0x0000001f00d77802 */ /* 0x000fe40000000f00 */
[----:B------:R-:W-:Y:S02]  /*59f0*/  MOV R218, 0xffffffff ;  /* 0xffffffff00da7802 */ /* 0x000fe40000000f00 */
[----:B------:R-:W-:Y:S02]  /*5a00*/  MOV R212, 0x5a20 ;  /* 0x00005a2000d47802 */ /* 0x000fe40000000f00 */
[----:B-----5:R-:W-:Y:S05]  /*5a10*/  CALL.REL.NOINC `($__internal_34_$__cuda_sm70_shflsync_bfly_p) ;  /* 0x00000c1000007944 */ /* 0x020fea0003c00000 */
[----:B01----:R-:W-:Y:S01]  /*5a20*/  MOV R204, R207 ;  /* 0x000000cf00cc7202 */ /* 0x003fe20000000f00 */
[----:B------:R-:W-:Y:S05]  /*5a30*/  BRA `(.L_x_21592) ;  /* 0xffffe2c000007947 */ /* 0x000fea000383ffff */
.L_x_21573:
[----:B------:R-:W-:Y:S01]  /*5a40*/  HFMA2.MMA R207, -RZ, RZ, 0, 1.1920928955078125e-07 ;  /* 0x00000002ffcf7435 */ /* 0x000fe200000001ff */
[----:B------:R-:W-:Y:S02]  /*5a50*/  MOV R204, R214 ;  /* 0x000000d600cc7202 */ /* 0x000fe40000000f00 */
[----:B------:R-:W-:-:S02]  /*5a60*/  MOV R215, 0x1f ;  /* 0x0000001f00d77802 */ /* 0x000fc40000000f00 */
[----:B------:R-:W-:Y:S02]  /*5a70*/  MOV R218, 0xffffffff ;  /* 0xffffffff00da7802 */ /* 0x000fe40000000f00 */
[----:B------:R-:W-:Y:S02]  /*5a80*/  MOV R212, 0x5aa0 ;  /* 0x00005aa000d47802 */ /* 0x000fe40000000f00 */
[----:B0----5:R-:W-:Y:S05]  /*5a90*/  CALL.REL.NOINC `($__internal_34_$__cuda_sm70_shflsync_bfly_p) ;  /* 0x00000b9000007944 */ /* 0x021fea0003c00000 */
[----:B01----:R-:W-:Y:S01]  /*5aa0*/  FADD.FTZ R204, R214, R207 ;  /* 0x000000cfd6cc7221 */ /* 0x003fe20000010000 */
[----:B------:R-:W-:Y:S01]  /*5ab0*/  HFMA2.MMA R207, -RZ, RZ, 0, 2.384185791015625e-07 ;  /* 0x00000004ffcf7435 */ /* 0x000fe200000001ff */
[----:B------:R-:W-:Y:S02]  /*5ac0*/  MOV R215, 0x1f ;  /* 0x0000001f00d77802 */ /* 0x000fe40000000f00 */
[----:B------:R-:W-:Y:S02]  /*5ad0*/  MOV R218, 0xffffffff ;  /* 0xffffffff00da7802 */ /* 0x000fe40000000f00 */
[----:B------:R-:W-:Y:S02]  /*5ae0*/  MOV R212, 0x5b00 ;  /* 0x00005b0000d47802 */ /* 0x000fe40000000f00 */
[----:B------:R-:W-:Y:S05]  /*5af0*/  CALL.REL.NOINC `($__internal_34_$__cuda_sm70_shflsync_bfly_p) ;  /* 0x00000b3000007944 */ /* 0x000fea0003c00000 */
[----:B01----:R-:W-:Y:S01]  /*5b00*/  FADD.FTZ R204, R204, R207 ;  /* 0x000000cfcccc7221 */ /* 0x003fe20000010000 */
[----:B------:R-:W-:Y:S01]  /*5b10*/  HFMA2.MMA R207, -RZ, RZ, 0, 4.76837158203125e-07 ;  /* 0x00000008ffcf7435 */ /* 0x000fe200000001ff */
[----:B------:R-:W-:-:S02]  /*5b20*/  MOV R215, 0x1f ;  /* 0x0000001f00d77802 */ /* 0x000fc40000000f00 */
[----:B------:R-:W-:Y:S02]  /*5b30*/  MOV R218, 0xffffffff ;  /* 0xffffffff00da7802 */ /* 0x000fe40000000f00 */
[----:B------:R-:W-:Y:S02]  /*5b40*/  MOV R212, 0x5b60 ;  /* 0x00005b6000d47802 */ /* 0x000fe40000000f00 */
[----:B------:R-:W-:Y:S05]  /*5b50*/  CALL.REL.NOINC `($__internal_34_$__cuda_sm70_shflsync_bfly_p) ;  /* 0x00000ad000007944 */ /* 0x000fea0003c00000 */
[----:B01----:R-:W-:Y:S01]  /*5b60*/  FADD.FTZ R204, R204, R207 ;  /* 0x000000cfcccc7221 */ /* 0x003fe20000010000 */
[----:B------:R-:W-:Y:S01]  /*5b70*/  HFMA2.MMA R207, -RZ, RZ, 0, 9.5367431640625e-07 ;  /* 0x00000010ffcf7435 */ /* 0x000fe200000001ff */
[----:B------:R-:W-:Y:S02]  /*5b80*/  MOV R215, 0x1f ;  /* 0x0000001f00d77802 */ /* 0x000fe40000000f00 */
[----:B------:R-:W-:Y:S02]  /*5b90*/  MOV R218, 0xffffffff ;  /* 0xffffffff00da7802 */ /* 0x000fe40000000f00 */
[----:B------:R-:W-:Y:S02]  /*5ba0*/  MOV R212, 0x5bc0 ;  /* 0x00005bc000d47802 */ /* 0x000fe40000000f00 */
[----:B------:R-:W-:Y:S05]  /*5bb0*/  CALL.REL.NOINC `($__internal_34_$__cuda_sm70_shflsync_bfly_p) ;  /* 0x00000a7000007944 */ /* 0x000fea0003c00000 */
[----:B-1----:R-:W-:Y:S01]  /*5bc0*/  FADD.FTZ R206, R204, R207 ;  /* 0x000000cfccce7221 */ /* 0x002fe20000010000 */
[----:B------:R-:W-:Y:S02]  /*5bd0*/  P2R R213, PR, RZ, 0x40 ;  /* 0x00000040ffd57803 */ /* 0x000fe40000000000 */
[----:B------:R-:W-:Y:S01]  /*5be0*/  ISETP.GT.U32.AND P6, PT, R3, 0x3f, PT ;  /* 0x0000003f0300780c */ /* 0x000fe20003fc4070 */
[----:B------:R-:W-:Y:S01]  /*5bf0*/  FMUL.FTZ R206, R206, c[0x0][0x1e0] ;  /* 0x00007800cece7a20 */ /* 0x000fe20000410000 */
[----:B0-----:R-:W-:-:S02]  /*5c00*/  MOV R215, 0x1f ;  /* 0x0000001f00d77802 */ /* 0x001fc40000000f00 */
[----:B------:R-:W-:Y:S01]  /*5c10*/  MOV R218, 0xffffffff ;  /* 0xffffffff00da7802 */ /* 0x000fe20000000f00 */
        /* <DEDUP_REMOVED lines=14> */
[----:B------:R-:W-:Y:S01]  /*5d00*/  FFMA.FTZ R204, R207, R207, R204 ;  /* 0x000000cfcfcc7223 */ /* 0x000fe200000100cc */
[----:B------:R-:W-:Y:S01]  /*5d10*/  HFMA2.MMA R207, -RZ, RZ, 0, 5.9604644775390625e-08 ;  /* 0x00000001ffcf7435 */ /* 0x000fe200000001ff */
[----:B------:R-:W-:Y:S02]  /*5d20*/  FADD.FTZ R212, R145, -R206 ;  /* 0x800000ce91d47221 */ /* 0x000fe40000010000 */
[----:B------:R-:W-:Y:S02]  /*5d30*/  FFMA.FTZ R204, R205, R205, R204 ;  /* 0x000000cdcdcc7223 */ /* 0x000fe400000100cc */
[----:B------:R-:W-:-:S02]  /*5d40*/  FADD.FTZ R205, R144, -R206 ;  /* 0x800000ce90cd7221 */ /* 0x000fc40000010000 */
[----:B------:R-:W-:Y:S01]  /*5d50*/  FADD.FTZ R214, R146, -R206 ;  /* 0x800000ce92d67221 */ /* 0x000fe20000010000 */
[----:B------:R-:W-:-:S05]  /*5d60*/  FSEL R204, R204, RZ, P0 ;  /* 0x000000ffcccc7208 */ /* 0x000fca0000000000 */
        /* <DEDUP_REMOVED lines=110> */
[----:B------:R-:W-:Y:S01]  /*6450*/  @P5 FFMA.FTZ R204, R212, R212, R205 ;  /* 0x000000d4d4cc5223 */ /* 0x000fe200000100cd */
[----:B------:R-:W-:Y:S02]  /*6460*/  MOV R212, 0x6480 ;  /* 0x0000648000d47802 */ /* 0x000fe40000000f00 */
[----:B------:R-:W-:Y:S05]  /*6470*/  CALL.REL.NOINC `($__internal_34_$__cuda_sm70_shflsync_bfly_p) ;  /* 0x000001b000007944 */ /* 0x000fea0003c00000 */
[----:B01----:R-:W-:Y:S01]  /*6480*/  FADD.FTZ R204, R204, R207 ;  /* 0x000000cfcccc7221 */ /* 0x003fe20000010000 */
[----:B------:R-:W-:Y:S01]  /*6490*/  HFMA2.MMA R207, -RZ, RZ, 0, 1.1920928955078125e-07 ;  /* 0x00000002ffcf7435 */ /* 0x000fe200000001ff */
[----:B------:R-:W-:Y:S02]  /*64a0*/  MOV R215, 0x1f ;  /* 0x0000001f00d77802 */ /* 0x000fe40000000f00 */
[----:B------:R-:W-:Y:S02]  /*64b0*/  MOV R218, 0xffffffff ;  /* 0xffffffff00da7802 */ /* 0x000fe40000000f00 */
[----:B------:R-:W-:Y:S02]  /*64c0*/  MOV R212, 0x64e0 ;  /* 0x000064e000d47802 */ /* 0x000fe40000000f00 */
[----:B------:R-:W-:Y:S05]  /*64d0*/  CALL.REL.NOINC `($__internal_34_$__cuda_sm70_shflsync_bfly_p) ;  /* 0x0000015000007944 */ /* 0x000fea0003c00000 */
[----:B01----:R-:W-:Y:S01]  /*64e0*/  FADD.FTZ R204, R204, R207 ;  /* 0x000000cfcccc7221 */ /* 0x003fe20000010000 */
[----:B------:R-:W-:Y:S01]  /*64f0*/  HFMA2.MMA R207, -RZ, RZ, 0, 2.384185791015625e-07 ;  /* 0x00000004ffcf7435 */ /* 0x000fe200000001ff */
[----:B------:R-:W-:Y:S02]  /*6500*/  MOV R215, 0x1f ;  /* 0x0000001f00d77802 */ /* 0x000fe40000000f00 */
[----:B------:R-:W-:-:S02]  /*6510*/  MOV R218, 0xffffffff ;  /* 0xffffffff00da7802 */ /* 0x000fc40000000f00 */
[----:B------:R-:W-:Y:S02]  /*6520*/  MOV R212, 0x6540 ;  /* 0x0000654000d47802 */ /* 0x000fe40000000f00 */
[----:B------:R-:W-:Y:S05]  /*6530*/  CALL.REL.NOINC `($__internal_34_$__cuda_sm70_shflsync_bfly_p) ;  /* 0x000000f000007944 */ /* 0x000fea0003c00000 */
[----:B01----:R-:W-:Y:S01]  /*6540*/  FADD.FTZ R204, R204, R207 ;  /* 0x000000cfcccc7221 */ /* 0x003fe20000010000 */
[----:B------:R-:W-:Y:S01]  /*6550*/  HFMA2.MMA R207, -RZ, RZ, 0, 4.76837158203125e-07 ;  /* 0x00000008ffcf7435 */ /* 0x000fe200000001ff */
[----:B------:R-:W-:Y:S02]  /*6560*/  MOV R215, 0x1f ;  /* 0x0000001f00d77802 */ /* 0x000fe40000000f00 */
[----:B------:R-:W-:Y:S02]  /*6570*/  MOV R218, 0xffffffff ;  /* 0xffffffff00da7802 */ /* 0x000fe40000000f00 */
[----:B------:R-:W-:Y:S02]  /*6580*/  MOV R212, 0x65a0 ;  /* 0x000065a000d47802 */ /* 0x000fe40000000f00 */
[----:B------:R-:W-:Y:S05]  /*6590*/  CALL.REL.NOINC `($__internal_34_$__cuda_sm70_shflsync_bfly_p) ;  /* 0x0000009000007944 */ /* 0x000fea0003c00000 */
[----:B-1----:R-:W-:Y:S01]  /*65a0*/  FADD.FTZ R214, R204, R207 ;  /* 0x000000cfccd67221 */ /* 0x002fe20000010000 */
[----:B------:R-:W-:Y:S01]  /*65b0*/  HFMA2.MMA R207, -RZ, RZ, 0, 9.5367431640625e-07 ;  /* 0x00000010ffcf7435 */ /* 0x000fe200000001ff */
[----:B0-----:R-:W-:Y:S02]  /*65c0*/  MOV R215, 0x1f ;  /* 0x0000001f00d77802 */ /* 0x001fe40000000f00 */
[----:B------:R-:W-:-:S02]  /*65d0*/  MOV R218, 0xffffffff ;  /* 0xffffffff00da7802 */ /* 0x000fc40000000f00 */
[----:B------:R-:W-:Y:S02]  /*65e0*/  MOV R204, R214 ;  /* 0x000000d600cc7202 */ /* 0x000fe40000000f00 */
[----:B------:R-:W-:Y:S02]  /*65f0*/  MOV R212, 0x6610 ;  /* 0x0000661000d47802 */ /* 0x000fe40000000f00 */
[----:B------:R-:W-:Y:S05]  /*6600*/  CALL.REL.NOINC `($__internal_34_$__cuda_sm70_shflsync_bfly_p) ;  /* 0x0000002000007944 */ /* 0x000fea0003c00000 */
[----:B-1----:R-:W-:Y:S01]  /*6610*/  MOV R213, R207 ;  /* 0x000000cf00d57202 */ /* 0x002fe20000000f00 */
[----:B0-----:R-:W-:Y:S05]  /*6620*/  BRA `(.L_x_21593) ;  /* 0xffffe06000007947 */ /* 0x001fea000383ffff */
        .weak           $__internal_34_$__cuda_sm70_shflsync_bfly_p
        .type           $__internal_34_$__cuda_sm70_shflsync_bfly_p,@function
        .size           $__internal_34_$__cuda_sm70_shflsync_bfly_p,(.L_x_52452 - $__internal_34_$__cuda_sm70_shflsync_bfly_p)
$__internal_34_$__cuda_sm70_shflsync_bfly_p:
[----:B------:R-:W-:Y:S01]  /*6630*/  HFMA2.MMA R213, -RZ, RZ, 0, 0 ;  /* 0x00000000ffd57435 */ /* 0x000fe200000001ff */
[----:B------:R-:W-:Y:S04]  /*6640*/  WARPSYNC R218 ;  /* 0x000000da00007348 */ /* 0x000fe80003800000 */
[----:B------:R0:W1:Y:S01]  /*6650*/  SHFL.BFLY PT, R207, R204, R207, R215 ;  /* 0x0c0000cfcccf7389 */ /* 0x00006200000e00d7 */
[----:B------:R-:W-:Y:S05]  /*6660*/  RET.REL.NODEC R212 `(_ZN10layer_norm31ln_parallel_residual_fwd_kernelINS_13Kernel_traitsIf13__nv_bfloat16fS2_fjLj2048ELj1ELj4ELj1ELj16ENS_18Kernel_traits_baseILj2048EfS2_fS2_fjLj128EEEEELb0ELb1ELb0EEEvNS_9FwdParamsE) ;  /* 0xffff9990d4007950 */ /* 0x000fea0003c3ffff */
.L_x_21594:
        /* <DEDUP_REMOVED lines=9> */
.L_x_52452:


//--------------------- .text._ZN10layer_norm31ln_parallel_residual_fwd_kernelINS_13Kernel_traitsIf13__nv_bfloat16fS2_fjLj2048ELj1ELj4ELj1ELj16ENS_18Kernel_traits_baseILj2048EfS2_fS2_fjLj128EEEEELb0ELb1ELb1EEEvNS_9FwdParamsE --------------------------
	.section	.text._ZN10layer_norm31ln_parallel_residual_fwd_kernelINS_13Kernel_traitsIf13__nv_bfloat16fS2_fjLj2048ELj1ELj4ELj1ELj16ENS_18Kernel_traits_baseILj2048EfS2_fS2_fjLj128EEEEELb0ELb1ELb1EEEvNS_9FwdParamsE,"ax",@progbits
	.sectioninfo	@"SHI_REGISTERS=247"
	.align	128
        .global         _ZN10layer_norm31ln_parallel_residual_fwd_kernelINS_13Kernel_traitsIf13__nv_bfloat16fS2_fjLj2048ELj1ELj4ELj1ELj16ENS_18Kernel_traits_baseILj2048EfS2_fS2_fjLj128EEEEELb0ELb1ELb1EEEvNS_9FwdParamsE
        .type           _ZN10layer_norm31ln_parallel_residual_fwd_kernelINS_13Kernel_traitsIf13__nv_bfloat16fS2_fjLj2048ELj1ELj4ELj1ELj16ENS_18Kernel_traits_baseILj2048EfS2_fS2_fjLj128EEEEELb0ELb1ELb1EEEvNS_9FwdParamsE,@function
        .size           _ZN10layer_norm31ln_parallel_residual_fwd_kernelINS_13Kernel_traitsIf13__nv_bfloat16fS2_fjLj2048ELj1ELj4ELj1ELj16ENS_18Kernel_traits_baseILj2048EfS2_fS2_fjLj128EEEEELb0ELb1ELb1EEEvNS_9FwdParamsE,(.L_x_52453 - _ZN10layer_norm31ln_parallel_residual_fwd_kernelINS_13Kernel_traitsIf13__nv_bfloat16fS2_fjLj2048ELj1ELj4ELj1ELj16ENS_18Kernel_traits_baseILj2048EfS2_fS2_fjLj128EEEEELb0ELb1ELb1EEEvNS_9FwdParamsE)
        .other          _ZN10layer_norm31ln_parallel_residual_fwd_kernelINS_13Kernel_traitsIf13__nv_bfloat16fS2_fjLj2048ELj1ELj4ELj1ELj16ENS_18Kernel_traits_baseILj2048EfS2_fS2_fjLj128EEEEELb0ELb1ELb1EEEvNS_9FwdParamsE,@"STO_CUDA_ENTRY STV_DEFAULT"
_ZN10layer_norm31ln_parallel_residual_fwd_kernelINS_13Kernel_traitsIf13__nv_bfloat16fS2_fjLj2048ELj1ELj4ELj1ELj16ENS_18Kernel_traits_baseILj2048EfS2_fS2_fjLj128EEEEELb0ELb1ELb1EEEvNS_9FwdParamsE:
.text._ZN10layer_norm31ln_parallel_residual_fwd_kernelINS_13Kernel_traitsIf13__nv_bfloat16fS2_fjLj2048ELj1ELj4ELj1ELj16ENS_18Kernel_traits_baseILj2048EfS2_fS2_fjLj128EEEEELb0ELb1ELb1EEEvNS_9FwdParamsE:
        /* <DEDUP_REMOVED lines=80> */
[----:B0-----:R-:W-:Y:S01]  /*0500*/  MOV R3, R134 ;  /* 0x0000008600037202 */ /* 0x001fe20000000f00 */
[----:B------:R-:W-:-:S03]  /*0510*/  ULDC.U8 UR6, c[0x0][0x1f0] ;  /* 0x00007c0000067ab9 */ /* 0x000fc60000000000 */
.L_x_21726:
[----:B------:R-:W0:Y:S01]  /*0520*/  S2R R2, SR_TID.X ;  /* 0x0000000000027919 */ /* 0x000e220000002100 */
[----:B------:R-:W-:Y:S01]  /*0530*/  IMAD R0, R3, c[0x0][0x168], RZ ;  /* 0x00005a0003007a24 */ /* 0x000fe200078e02ff */
[----:B------:R-:W-:-:S02]  /*0540*/  ISETP.NE.U32.AND P0, PT, RZ, c[0x0][0x178], PT ;  /* 0x00005e00ff007a0c */ /* 0x000fc40003f05070 */
[----:B------:R-:W-:Y:S02]  /*0550*/  ISETP.NE.U32.AND P1, PT, RZ, c[0x0][0x180], PT ;  /* 0x00006000ff007a0c */ /* 0x000fe40003f25070 */
[----:B------:R-:W-:Y:S02]  /*0560*/  SHF.R.S32.HI R145, RZ, 0x1f, R0 ;  /* 0x0000001fff917819 */ /* 0x000fe40000011400 */
[----:B------:R-:W-:Y:S02]  /*0570*/  ISETP.NE.AND.EX P0, PT, RZ, c[0x0][0x17c], PT, P0 ;  /* 0x00005f00ff007a0c */ /* 0x000fe40003f05300 */
[----:B------:R-:W-:Y:S02]  /*0580*/  LEA.HI R145, R145, R0, RZ, 0x3 ;  /* 0x0000000091917211 */ /* 0x000fe400078f18ff */
[----:B------:R-:W-:Y:S02]  /*0590*/  ISETP.NE.AND.EX P1, PT, RZ, c[0x0][0x184], PT, P1 ;  /* 0x00006100ff007a0c */ /* 0x000fe40003f25310 */
[----:B0-----:R-:W-:-:S04]  /*05a0*/  LOP3.LUT R0, R2, 0x1f, RZ, 0xc0, !PT ;  /* 0x0000001f02007812 */ /* 0x001fc800078ec0ff */
[----:B------:R-:W-:Y:S01]  /*05b0*/  LEA.HI.SX32 R212, R145, R0, 0x1d ;  /* 0x0000000091d47211 */ /* 0x000fe200078feaff */
[----:B------:R-:W-:-:S03]  /*05c0*/  HFMA2.MMA R145, -RZ, RZ, 0, 9.5367431640625e-07 ;  /* 0x00000010ff917435 */ /* 0x000fc600000001ff */
[----:B------:R-:W-:-:S03]  /*05d0*/  @P0 LEA R150, P2, R212, c[0x0][0x178], 0x4 ;  /* 0x00005e00d4960a11 */ /* 0x000fc600078420ff */
[C---:B------:R-:W-:Y:S02]  /*05e0*/  @P1 LEA R148, P3, R212.reuse, c[0x0][0x180], 0x5 ;  /* 0x00006000d4941a11 */ /* 0x040fe400078628ff */
[C---:B------:R-:W-:Y:S02]  /*05f0*/  @P0 LEA.HI.X R151, R212.reuse, c[0x0][0x17c], RZ, 0x4, P2 ;  /* 0x00005f00d4970a11 */ /* 0x040fe400010f24ff */
[C---:B------:R-:W-:Y:S01]  /*0600*/  @P1 LEA.HI.X R149, R212.reuse, c[0x0][0x184], RZ, 0x5, P3 ;  /* 0x00006100d4951a11 */ /* 0x040fe200018f2cff */
[----:B------:R-:W-:Y:S02]  /*0610*/  IMAD.WIDE.U32 R146, R212, R145, c[0x0][0x170] ;  /* 0x00005c00d4927625 */ /* 0x000fe400078e0091 */
[----:B-1---5:R0:W5:Y:S04]  /*0620*/  @P0 LDG.E.128 R132, [R150.64] ;  /* 0x0000000496840981 */ /* 0x022168000c1e1d00 */
[----:B------:R-:W2:Y:S04]  /*0630*/  LDG.E.128 R196, [R146.64] ;  /* 0x0000000492c47981 */ /* 0x000ea8000c1e1d00 */
        /* <DEDUP_REMOVED lines=9> */
.L_x_21595:
[----:B0----5:R-:W-:-:S05]  /*06d0*/  PRMT R147, RZ, 0x5410, R132 ;  /* 0x00005410ff937816 */ /* 0x021fca0000000084 */
[----:B------:R-:W-:-:S04]  /*06e0*/  FADD.FTZ R204, R204, R147 ;  /* 0x00000093cccc7221 */ /* 0x000fc80000010000 */
[----:B------:R-:W-:Y:S02]  /*06f0*/  @P1 FADD.FTZ R204, R136, R204 ;  /* 0x000000cc88cc1221 */ /* 0x000fe40000010000 */
.L_x_21596:
[----:B------:R-:W-:Y:S01]  /*0700*/  PRMT R205, RZ, 0x7610, R196 ;  /* 0x00007610ffcd7816 */ /* 0x000fe200000000c4 */
[----:B------:R-:W-:Y:S05]  /*0710*/  @P2 BRA `(.L_x_21597) ;  /* 0x0000003000002947 */ /* 0x000fea0003800000 */
[----:B------:R-:W-:Y:S05]  /*0720*/  @!P1 BRA `(.L_x_21598) ;  /* 0x0000005000009947 */ /* 0x000fea0003800000 */
[----:B-----5:R-:W-:Y:S01]  /*0730*/  FADD.FTZ R205, R137, R205 ;  /* 0x000000cd89cd7221 */ /* 0x020fe20000010000 */
[----:B------:R-:W-:Y:S05]  /*0740*/  BRA `(.L_x_21598) ;  /* 0x0000003000007947 */ /* 0x000fea0003800000 */
.L_x_21597:
[----:B-----5:R-:W-:-:S05]  /*0750*/  PRMT R2, RZ, 0x7610, R132 ;  /* 0x00007610ff027816 */ /* 0x020fca0000000084 */
[----:B------:R-:W-:-:S04]  /*0760*/  FADD.FTZ R205, R205, R2 ;  /* 0x00000002cdcd7221 */ /* 0x000fc80000010000 */
[----:B------:R-:W-:Y:S02]  /*0770*/  @P1 FADD.FTZ R205, R137, R205 ;  /* 0x000000cd89cd1221 */ /* 0x000fe40000010000 */
.L_x_21598:
[----:B------:R-:W-:Y:S01]  /*0780*/  PRMT R206, RZ, 0x5410, R197 ;  /* 0x00005410ffce7816 */ /* 0x000fe200000000c5 */
[----:B------:R-:W-:Y:S05]  /*0790*/  @P2 BRA `(.L_x_21599) ;  /* 0x0000003000002947 */ /* 0x000fea0003800000 */
[----:B------:R-:W-:Y:S05]  /*07a0*/  @!P1 BRA `(.L_x_21600) ;  /* 0x0000005000009947 */ /* 0x000fea0003800000 */
[----:B-----5:R-:W-:Y:S01]  /*07b0*/  FADD.FTZ R206, R138, R206 ;  /* 0x000000ce8ace7221 */ /* 0x020fe20000010000 */
[----:B------:R-:W-:Y:S05]  /*07c0*/  BRA `(.L_x_21600) ;  /* 0x0000003000007947 */ /* 0x000fea0003800000 */
.L_x_21599:
[----:B-----5:R-:W-:-:S05]  /*07d0*/  PRMT R147, RZ, 0x5410, R133 ;  /* 0x00005410ff937816 */ /* 0x020fca0000000085 */
[----:B------:R-:W-:-:S04]  /*07e0*/  FADD.FTZ R206, R206, R147 ;  /* 0x00000093cece7221 */ /* 0x000fc80000010000 */
[----:B------:R-:W-:Y:S02]  /*07f0*/  @P1 FADD.FTZ R206, R138, R206 ;  /* 0x000000ce8ace1221 */ /* 0x000fe40000010000 */
.L_x_21600:
[----:B------:R-:W-:Y:S01]  /*0800*/  PRMT R207, RZ, 0x7610, R197 ;  /* 0x00007610ffcf7816 */ /* 0x000fe200000000c5 */
[----:B------:R-:W-:Y:S05]  /*0810*/  @P2 BRA `(.L_x_21601) ;  /* 0x0000003000002947 */ /* 0x000fea0003800000 */
[----:B------:R-:W-:Y:S05]  /*0820*/  @!P1 BRA `(.L_x_21602) ;  /* 0x0000005000009947 */ /* 0x000fea0003800000 */
[----:B-----5:R-:W-:Y:S01]  /*0830*/  FADD.FTZ R207, R139, R207 ;  /* 0x000000cf8bcf7221 */ /* 0x020fe20000010000 */
[----:B------:R-:W-:Y:S05]  /*0840*/  BRA `(.L_x_21602) ;  /* 0x0000003000007947 */ /* 0x000fea0003800000 */
.L_x_21601:
[----:B-----5:R-:W-:-:S05]  /*0850*/  PRMT R2, RZ, 0x7610, R133 ;  /* 0x00007610ff027816 */ /* 0x020fca0000000085 */
[----:B------:R-:W-:-:S04]  /*0860*/  FADD.FTZ R207, R207, R2 ;  /* 0x00000002cfcf7221 */ /* 0x000fc80000010000 */
[----:B------:R-:W-:Y:S02]  /*0870*/  @P1 FADD.FTZ R207, R139, R207 ;  /* 0x000000cf8bcf1221 */ /* 0x000fe40000010000 */
.L_x_21602:
[----:B------:R-:W-:Y:S01]  /*0880*/  PRMT R196, RZ, 0x5410, R198 ;  /* 0x00005410ffc47816 */ /* 0x000fe200000000c6 */
[----:B------:R-:W-:Y:S05]  /*0890*/  @P2 BRA `(.L_x_21603) ;  /* 0x0000003000002947 */ /* 0x000fea0003800000 */
[----:B------:R-:W-:Y:S05]  /*08a0*/  @!P1 BRA `(.L_x_21604) ;  /* 0x0000005000009947 */ /* 0x000fea0003800000 */
[----:B-----5:R-:W-:Y:S01]  /*08b0*/  FADD.FTZ R196, R140, R196 ;  /* 0x000000c48cc47221 */ /* 0x020fe20000010000 */
[----:B------:R-:W-:Y:S05]  /*08c0*/  BRA `(.L_x_21604) ;  /* 0x0000003000007947 */ /* 0x000fea0003800000 */
.L_x_21603:
[----:B-----5:R-:W-:-:S05]  /*08d0*/  PRMT R147, RZ, 0x5410, R134 ;  /* 0x00005410ff937816 */ /* 0x020fca0000000086 */
[----:B------:R-:W-:-:S04]  /*08e0*/  FADD.FTZ R196, R196, R147 ;  /* 0x00000093c4c47221 */ /* 0x000fc80000010000 */
[----:B------:R-:W-:Y:S02]  /*08f0*/  @P1 FADD.FTZ R196, R140, R196 ;  /* 0x000000c48cc41221 */ /* 0x000fe40000010000 */
.L_x_21604:
[----:B------:R-:W-:Y:S01]  /*0900*/  PRMT R197, RZ, 0x7610, R198 ;  /* 0x00007610ffc57816 */ /* 0x000fe200000000c6 */
[----:B------:R-:W-:Y:S05]  /*0910*/  @P2 BRA `(.L_x_21605) ;  /* 0x0000003000002947 */ /* 0x000fea0003800000 */
[----:B------:R-:W-:Y:S05]  /*0920*/  @!P1 BRA `(.L_x_21606) ;  /* 0x0000005000009947 */ /* 0x000fea0003800000 */
[----:B-----5:R-:W-:Y:S01]  /*0930*/  FADD.FTZ R197, R141, R197 ;  /* 0x000000c58dc57221 */ /* 0x020fe20000010000 */
[----:B------:R-:W-:Y:S05]  /*0940*/  BRA `(.L_x_21606) ;  /* 0x0000003000007947 */ /* 0x000fea0003800000 */
.L_x_21605:
[----:B-----5:R-:W-:-:S05]  /*0950*/  PRMT R2, RZ, 0x7610, R134 ;  /* 0x00007610ff027816 */ /* 0x020fca0000000086 */
[----:B------:R-:W-:-:S04]  /*0960*/  FADD.FTZ R197, R197, R2 ;  /* 0x00000002c5c57221 */ /* 0x000fc80000010000 */
[----:B------:R-:W-:Y:S02]  /*0970*/  @P1 FADD.FTZ R197, R141, R197 ;  /* 0x000000c58dc51221 */ /* 0x000fe40000010000 */
.L_x_21606:
[----:B------:R-:W-:Y:S01]  /*0980*/  PRMT R198, RZ, 0x5410, R199 ;  /* 0x00005410ffc67816 */ /* 0x000fe200000000c7 */
[----:B------:R-:W-:Y:S05]  /*0990*/  @P2 BRA `(.L_x_21607) ;  /* 0x0000003000002947 */ /* 0x000fea0003800000 */
[----:B------:R-:W-:Y:S05]  /*09a0*/  @!P1 BRA `(.L_x_21608) ;  /* 0x0000005000009947 */ /* 0x000fea0003800000 */
[----:B-----5:R-:W-:Y:S01]  /*09b0*/  FADD.FTZ R198, R142, R198 ;  /* 0x000000c68ec67221 */ /* 0x020fe20000010000 */
[----:B------:R-:W-:Y:S05]  /*09c0*/  BRA `(.L_x_21608) ;  /* 0x0000003000007947 */ /* 0x000fea0003800000 */
.L_x_21607:
[----:B-----5:R-:W-:-:S05]  /*09d0*/  PRMT R147, RZ, 0x5410, R135 ;  /* 0x00005410ff937816 */ /* 0x020fca0000000087 */
[----:B------:R-:W-:-:S04]  /*09e0*/  FADD.FTZ R198, R198, R147 ;  /* 0x00000093c6c67221 */ /* 0x000fc80000010000 */
[----:B------:R-:W-:Y:S02]  /*09f0*/  @P1 FADD.FTZ R198, R142, R198 ;  /* 0x000000c68ec61221 */ /* 0x000fe40000010000 */
.L_x_21608:
[----:B------:R-:W-:Y:S01]  /*0a00*/  PRMT R199, RZ, 0x7610, R199 ;  /* 0x00007610ffc77816 */ /* 0x000fe200000000c7 */
[----:B------:R-:W-:Y:S05]  /*0a10*/  @P2 BRA `(.L_x_21609) ;  /* 0x0000003000002947 */ /* 0x000fea0003800000 */
[----:B------:R-:W-:Y:S05]  /*0a20*/  @!P1 BRA `(.L_x_21610) ;  /* 0x0000005000009947 */ /* 0x000fea0003800000 */
[----:B-----5:R-:W-:Y:S01]  /*0a30*/  FADD.FTZ R199, R143, R199 ;  /* 0x000000c78fc77221 */ /* 0x020fe20000010000 */
[----:B------:R-:W-:Y:S05]  /*0a40*/  BRA `(.L_x_21610) ;  /* 0x0000003000007947 */ /* 0x000fea0003800000 */
.L_x_21609:
[----:B-----5:R-:W-:-:S05]  /*0a50*/  PRMT R2, RZ, 0x7610, R135 ;  /* 0x00007610ff027816 */ /* 0x020fca0000000087 */
[----:B------:R-:W-:-:S04]  /*0a60*/  FADD.FTZ R199, R199, R2 ;  /* 0x00000002c7c77221 */ /* 0x000fc80000010000 */
[----:B------:R-:W-:Y:S02]  /*0a70*/  @P1 FADD.FTZ R199, R143, R199 ;  /* 0x000000c78fc71221 */ /* 0x000fe40000010000 */
.L_x_21610:
[C---:B------:R-:W-:Y:S02]  /*0a80*/  LEA R146, P3, R212.reuse, c[0x0][0x188], 0x5 ;  /* 0x00006200d4927a11 */ /* 0x040fe400078628ff */
[C---:B------:R-:W-:Y:S02]  /*0a90*/  IADD3 R214, R212.reuse, 0x20, RZ ;  /* 0x00000020d4d67810 */ /* 0x040fe40007ffe0ff */
[----:B------:R-:W-:Y:S02]  /*0aa0*/  LEA.HI.X R147, R212, c[0x0][0x18c], RZ, 0x5, P3 ;  /* 0x00006300d4937a11 */ /* 0x000fe400018f2cff */
[----:B------:R-:W-:Y:S01]  /*0ab0*/  @P1 MOV R153, 0x20 ;  /* 0x0000002000991802 */ /* 0x000fe20000000f00 */
[CC--:B------:R-:W-:Y:S02]  /*0ac0*/  IMAD.WIDE.U32 R148, R214.reuse, R145.reuse, c[0x0][0x170] ;  /* 0x00005c00d6947625 */ /* 0x0c0fe400078e0091 */
[----:B------:R0:W-:Y:S02]  /*0ad0*/  STG.E.128 [R146.64], R204 ;  /* 0x000000cc92007986 */ /* 0x0001e4000c101d04 */
[----:B------:R-:W-:-:S02]  /*0ae0*/  @P0 IMAD.WIDE.U32 R150, R214, R145, c[0x0][0x178] ;  /* 0x00005e00d6960625 */ /* 0x000fc400078e0091 */
[----:B------:R0:W-:Y:S02]  /*0af0*/  STG.E.128 [R146.64+0x10], R196 ;  /* 0x000010c492007986 */ /* 0x0001e4000c101d04 */
[----:B------:R-:W-:Y:S02]  /*0b00*/  @P1 IMAD.WIDE.U32 R152, R214, R153, c[0x0][0x180] ;  /* 0x00006000d6981625 */ /* 0x000fe400078e0099 */
        /* <DEDUP_REMOVED lines=9> */
.L_x_21611:
[----:B0----5:R-:W-:-:S05]  /*0ba0*/  PRMT R147, RZ, 0x5410, R132 ;  /* 0x00005410ff937816 */ /* 0x021fca0000000084 */
[----:B------:R-:W-:-:S04]  /*0bb0*/  FADD.FTZ R200, R147, R200 ;  /* 0x000000c893c87221 */ /* 0x000fc80000010000 */
[----:B------:R-:W-:Y:S02]  /*0bc0*/  @P1 FADD.FTZ R200, R136, R200 ;  /* 0x000000c888c81221 */ /* 0x000fe40000010000 */
.L_x_21612:
[----:B------:R-:W-:Y:S01]  /*0bd0*/  PRMT R201, RZ, 0x7610, R184 ;  /* 0x00007610ffc97816 */ /* 0x000fe200000000b8 */
[----:B------:R-:W-:Y:S05]  /*0be0*/  @P2 BRA `(.L_x_21613) ;  /* 0x0000003000002947 */ /* 0x000fea0003800000 */
[----:B------:R-:W-:Y:S05]  /*0bf0*/  @!P1 BRA `(.L_x_21614) ;  /* 0x0000005000009947 */ /* 0x000fea0003800000 */
[----:B-----5:R-:W-:Y:S01]  /*0c00*/  FADD.FTZ R201, R137, R201 ;  /* 0x000000c989c97221 */ /* 0x020fe20000010000 */
[----:B------:R-:W-:Y:S05]  /*0c10*/  BRA `(.L_x_21614) ;  /* 0x0000003000007947 */ /* 0x000fea0003800000 */
.L_x_21613:
[----:B-----5:R-:W-:-:S05]  /*0c20*/  PRMT R2, RZ, 0x7610, R132 ;  /* 0x00007610ff027816 */ /* 0x020fca0000000084 */
[----:B------:R-:W-:-:S04]  /*0c30*/  FADD.FTZ R201, R2, R201 ;  /* 0x000000c902c97221 */ /* 0x000fc80000010000 */
[----:B------:R-:W-:Y:S02]  /*0c40*/  @P1 FADD.FTZ R201, R137, R201 ;  /* 0x000000c989c91221 */ /* 0x000fe40000010000 */
.L_x_21614:
[----:B------:R-:W-:Y:S01]  /*0c50*/  PRMT R202, RZ, 0x5410, R185 ;  /* 0x00005410ffca7816 */ /* 0x000fe200000000b9 */
[----:B------:R-:W-:Y:S05]  /*0c60*/  @P2 BRA `(.L_x_21615) ;  /* 0x0000003000002947 */ /* 0x000fea0003800000 */
[----:B------:R-:W-:Y:S05]  /*0c70*/  @!P1 BRA `(.L_x_21616) ;  /* 0x0000005000009947 */ /* 0x000fea0003800000 */
[----:B-----5:R-:W-:Y:S01]  /*0c80*/  FADD.FTZ R202, R138, R202 ;  /* 0x000000ca8aca7221 */ /* 0x020fe20000010000 */
[----:B------:R-:W-:Y:S05]  /*0c90*/  BRA `(.L_x_21616) ;  /* 0x0000003000007947 */ /* 0x000fea0003800000 */
.L_x_21615:
[----:B-----5:R-:W-:-:S05]  /*0ca0*/  PRMT R147, RZ, 0x5410, R133 ;  /* 0x00005410ff937816 */ /* 0x020fca0000000085 */
[----:B------:R-:W-:-:S04]  /*0cb0*/  FADD.FTZ R202, R147, R202 ;  /* 0x000000ca93ca7221 */ /* 0x000fc80000010000 */
[----:B------:R-:W-:Y:S02]  /*0cc0*/  @P1 FADD.FTZ R202, R138, R202 ;  /* 0x000000ca8aca1221 */ /* 0x000fe40000010000 */
.L_x_21616:
[----:B------:R-:W-:Y:S01]  /*0cd0*/  PRMT R203, RZ, 0x7610, R185 ;  /* 0x00007610ffcb7816 */ /* 0x000fe200000000b9 */
[----:B------:R-:W-:Y:S05]  /*0ce0*/  @P2 BRA `(.L_x_21617) ;  /* 0x0000003000002947 */ /* 0x000fea0003800000 */
[----:B------:R-:W-:Y:S05]  /*0cf0*/  @!P1 BRA `(.L_x_21618) ;  /* 0x0000005000009947 */ /* 0x000fea0003800000 */
[----:B-----5:R-:W-:Y:S01]  /*0d00*/  FADD.FTZ R203, R139, R203 ;  /* 0x000000cb8bcb7221 */ /* 0x020fe20000010000 */
[----:B------:R-:W-:Y:S05]  /*0d10*/  BRA `(.L_x_21618) ;  /* 0x0000003000007947 */ /* 0x000fea0003800000 */
.L_x_21617:
[----:B-----5:R-:W-:-:S05]  /*0d20*/  PRMT R2, RZ, 0x7610, R133 ;  /* 0x00007610ff027816 */ /* 0x020fca0000000085 */
[----:B------:R-:W-:-:S04]  /*0d30*/  FADD.FTZ R203, R2, R203 ;  /* 0x000000cb02cb7221 */ /* 0x000fc80000010000 */
[----:B------:R-:W-:Y:S02]  /*0d40*/  @P1 FADD.FTZ R203, R139, R203 ;  /* 0x000000cb8bcb1221 */ /* 0x000fe40000010000 */
.L_x_21618:
[----:B------:R-:W-:Y:S01]  /*0d50*/  PRMT R184, RZ, 0x5410, R186 ;  /* 0x00005410ffb87816 */ /* 0x000fe200000000ba */
[----:B------:R-:W-:Y:S05]  /*0d60*/  @P2 BRA `(.L_x_21619) ;  /* 0x0000003000002947 */ /* 0x000fea0003800000 */
[----:B------:R-:W-:Y:S05]  /*0d70*/  @!P1 BRA `(.L_x_21620) ;  /* 0x0000005000009947 */ /* 0x000fea0003800000 */
[----:B-----5:R-:W-:Y:S01]  /*0d80*/  FADD.FTZ R184, R140, R184 ;  /* 0x000000b88cb87221 */ /* 0x020fe20000010000 */
[----:B------:R-:W-:Y:S05]  /*0d90*/  BRA `(.L_x_21620) ;  /* 0x0000003000007947 */ /* 0x000fea0003800000 */
.L_x_21619:
[----:B-----5:R-:W-:-:S05]  /*0da0*/  PRMT R147, RZ, 0x5410, R134 ;  /* 0x00005410ff937816 */ /* 0x020fca0000000086 */
[----:B------:R-:W-:-:S04]  /*0db0*/  FADD.FTZ R184, R147, R184 ;  /* 0x000000b893b87221 */ /* 0x000fc80000010000 */
[----:B------:R-:W-:Y:S02]  /*0dc0*/  @P1 FADD.FTZ R184, R140, R184 ;  /* 0x000000b88cb81221 */ /* 0x000fe40000010000 */
.L_x_21620:
[----:B------:R-:W-:Y:S01]  /*0dd0*/  PRMT R185, RZ, 0x7610, R186 ;  /* 0x00007610ffb97816 */ /* 0x000fe200000000ba */
[----:B------:R-:W-:Y:S05]  /*0de0*/  @P2 BRA `(.L_x_21621) ;  /* 0x0000003000002947 */ /* 0x000fea0003800000 */
[----:B------:R-:W-:Y:S05]  /*0df0*/  @!P1 BRA `(.L_x_21622) ;  /* 0x0000005000009947 */ /* 0x000fea0003800000 */
[----:B-----5:R-:W-:Y:S01]  /*0e00*/  FADD.FTZ R185, R141, R185 ;  /* 0x000000b98db97221 */ /* 0x020fe20000010000 */
[----:B------:R-:W-:Y:S05]  /*0e10*/  BRA `(.L_x_21622) ;  /* 0x0000003000007947 */ /* 0x000fea0003800000 */
.L_x_21621:
[----:B-----5:R-:W-:-:S05]  /*0e20*/  PRMT R2, RZ, 0x7610, R134 ;  /* 0x00007610ff027816 */ /* 0x020fca0000000086 */
[----:B------:R-:W-:-:S04]  /*0e30*/  FADD.FTZ R185, R2, R185 ;  /* 0x000000b902b97221 */ /* 0x000fc80000010000 */
[----:B------:R-:W-:Y:S02]  /*0e40*/  @P1 FADD.FTZ R185, R141, R185 ;  /* 0x000000b98db91221 */ /* 0x000fe40000010000 */
.L_x_21622:
[----:B------:R-:W-:Y:S01]  /*0e50*/  PRMT R186, RZ, 0x5410, R187 ;  /* 0x00005410ffba7816 */ /* 0x000fe200000000bb */
[----:B------:R-:W-:Y:S05]  /*0e60*/  @P2 BRA `(.L_x_21623) ;  /* 0x0000003000002947 */ /* 0x000fea0003800000 */
[----:B------:R-:W-:Y:S05]  /*0e70*/  @!P1 BRA `(.L_x_21624) ;  /* 0x0000005000009947 */ /* 0x000fea0003800000 */
[----:B-----5:R-:W-:Y:S01]  /*0e80*/  FADD.FTZ R186, R142, R186 ;  /* 0x000000ba8eba7221 */ /* 0x020fe20000010000 */
[----:B------:R-:W-:Y:S05]  /*0e90*/  BRA `(.L_x_21624) ;  /* 0x0000003000007947 */ /* 0x000fea0003800000 */
.L_x_21623:
[----:B-----5:R-:W-:-:S05]  /*0ea0*/  PRMT R147, RZ, 0x5410, R135 ;  /* 0x00005410ff937816 */ /* 0x020fca0000000087 */
[----:B------:R-:W-:-:S04]  /*0eb0*/  FADD.FTZ R186, R147, R186 ;  /* 0x000000ba93ba7221 */ /* 0x000fc80000010000 */
[----:B------:R-:W-:Y:S02]  /*0ec0*/  @P1 FADD.FTZ R186, R142, R186 ;  /* 0x000000ba8eba1221 */ /* 0x000fe40000010000 */
.L_x_21624:
[----:B------:R-:W-:Y:S01]  /*0ed0*/  PRMT R187, RZ, 0x7610, R187 ;  /* 0x00007610ffbb7816 */ /* 0x000fe200000000bb */
[----:B------:R-:W-:Y:S05]  /*0ee0*/  @P2 BRA `(.L_x_21625) ;  /* 0x0000003000002947 */ /* 0x000fea0003800000 */
[----:B------:R-:W-:Y:S05]  /*0ef0*/  @!P1 BRA `(.L_x_21626) ;  /* 0x0000005000009947 */ /* 0x000fea0003800000 */
[----:B-----5:R-:W-:Y:S01]  /*0f00*/  FADD.FTZ R187, R143, R187 ;  /* 0x000000bb8fbb7221 */ /* 0x020fe20000010000 */
[----:B------:R-:W-:Y:S05]  /*0f10*/  BRA `(.L_x_21626) ;  /* 0x0000003000007947 */ /* 0x000fea0003800000 */
.L_x_21625:
[----:B-----5:R-:W-:-:S05]  /*0f20*/  PRMT R2, RZ, 0x7610, R135 ;  /* 0x00007610ff027816 */ /* 0x020fca0000000087 */
[----:B------:R-:W-:-:S04]  /*0f30*/  FADD.FTZ R187, R2, R187 ;  /* 0x000000bb02bb7221 */ /* 0x000fc80000010000 */
[----:B------:R-:W-:Y:S02]  /*0f40*/  @P1 FADD.FTZ R187, R143, R187 ;  /* 0x000000bb8fbb1221 */ /* 0x000fe40000010000 */
.L_x_21626:
[----:B------:R-:W-:Y:S01]  /*0f50*/  HFMA2.MMA R215, -RZ, RZ, 0, 1.9073486328125e-06 ;  /* 0x00000020ffd77435 */ /* 0x000fe200000001ff */
[----:B------:R-:W-:-:S05]  /*0f60*/  IADD3 R213, R212, 0x40, RZ ;  /* 0x00000040d4d57810 */ /* 0x000fca0007ffe0ff */
[----:B------:R-:W-:-:S04]  /*0f70*/  IMAD.WIDE.U32 R148, R213, R145, c[0x0][0x170] ;  /* 0x00005c00d5947625 */ /* 0x000fc800078e0091 */
[----:B------:R-:W-:-:S04]  /*0f80*/  IMAD.WIDE.U32 R146, R214, R215, c[0x0][0x188] ;  /* 0x00006200d6927625 */ /* 0x000fc800078e00d7 */
[C---:B------:R-:W-:Y:S01]  /*0f90*/  @P0 IMAD.WIDE.U32 R150, R213.reuse, R145, c[0x0][0x178] ;  /* 0x00005e00d5960625 */ /* 0x040fe200078e0091 */
[----:B------:R0:W-:Y:S03]  /*0fa0*/  STG.E.128 [R146.64], R200 ;  /* 0x000000c892007986 */ /* 0x0001e6000c101d04 */
[----:B------:R-:W-:Y:S01]  /*0fb0*/  @P1 IMAD.WIDE.U32 R152, R213, R215, c[0x0][0x180] ;  /* 0x00006000d5981625 */ /* 0x000fe200078e00d7 */
        /* <DEDUP_REMOVED lines=10> */
.L_x_21627:
[----:B0----5:R-:W-:-:S05]  /*1060*/  PRMT R147, RZ, 0x5410, R132 ;  /* 0x00005410ff937816 */ /* 0x021fca0000000084 */
[----:B------:R-:W-:-:S04]  /*1070*/  FADD.FTZ R188, R147, R188 ;  /* 0x000000bc93bc7221 */ /* 0x000fc80000010000 */
[----:B------:R-:W-:Y:S02]  /*1080*/  @P1 FADD.FTZ R188, R136, R188 ;  /* 0x000000bc88bc1221 */ /* 0x000fe40000010000 */
.L_x_21628:
[----:B------:R-:W-:Y:S01]  /*1090*/  PRMT R189, RZ, 0x7610, R192 ;  /* 0x00007610ffbd7816 */ /* 0x000fe200000000c0 */
[----:B------:R-:W-:Y:S05]  /*10a0*/  @P2 BRA `(.L_x_21629) ;  /* 0x0000003000002947 */ /* 0x000fea0003800000 */
[----:B------:R-:W-:Y:S05]  /*10b0*/  @!P1 BRA `(.L_x_21630) ;  /* 0x0000005000009947 */ /* 0x000fea0003800000 */
[----:B-----5:R-:W-:Y:S01]  /*10c0*/  FADD.FTZ R189, R137, R189 ;  /* 0x000000bd89bd7221 */ /* 0x020fe20000010000 */
[----:B------:R-:W-:Y:S05]  /*10d0*/  BRA `(.L_x_21630) ;  /* 0x0000003000007947 */ /* 0x000fea0003800000 */
.L_x_21629:
[----:B-----5:R-:W-:-:S05]  /*10e0*/  PRMT R2, RZ, 0x7610, R132 ;  /* 0x00007610ff027816 */ /* 0x020fca0000000084 */
[----:B------:R-:W-:-:S04]  /*10f0*/  FADD.FTZ R189, R2, R189 ;  /* 0x000000bd02bd7221 */ /* 0x000fc80000010000 */
[----:B------:R-:W-:Y:S02]  /*1100*/  @P1 FADD.FTZ R189, R137, R189 ;  /* 0x000000bd89bd1221 */ /* 0x000fe40000010000 */
.L_x_21630:
[----:B------:R-:W-:Y:S01]  /*1110*/  PRMT R190, RZ, 0x5410, R193 ;  /* 0x00005410ffbe7816 */ /* 0x000fe200000000c1 */
[----:B------:R-:W-:Y:S05]  /*1120*/  @P2 BRA `(.L_x_21631) ;  /* 0x0000003000002947 */ /* 0x000fea0003800000 */
[----:B------:R-:W-:Y:S05]  /*1130*/  @!P1 BRA `(.L_x_21632) ;  /* 0x0000005000009947 */ /* 0x000fea0003800000 */
[----:B-----5:R-:W-:Y:S01]  /*1140*/  FADD.FTZ R190, R138, R190 ;  /* 0x000000be8abe7221 */ /* 0x020fe20000010000 */
[----:B------:R-:W-:Y:S05]  /*1150*/  BRA `(.L_x_21632) ;  /* 0x0000003000007947 */ /* 0x000fea0003800000 */
.L_x_21631:
[----:B-----5:R-:W-:-:S05]  /*1160*/  PRMT R147, RZ, 0x5410, R133 ;  /* 0x00005410ff937816 */ /* 0x020fca0000000085 */
[----:B------:R-:W-:-:S04]  /*1170*/  FADD.FTZ R190, R147, R190 ;  /* 0x000000be93be7221 */ /* 0x000fc80000010000 */
[----:B------:R-:W-:Y:S02]  /*1180*/  @P1 FADD.FTZ R190, R138, R190 ;  /* 0x000000be8abe1221 */ /* 0x000fe40000010000 */
.L_x_21632:
[----:B------:R-:W-:Y:S01]  /*1190*/  PRMT R191, RZ, 0x7610, R193 ;  /* 0x00007610ffbf7816 */ /* 0x000fe200000000c1 */
[----:B------:R-:W-:Y:S05]  /*11a0*/  @P2 BRA `(.L_x_21633) ;  /* 0x0000003000002947 */ /* 0x000fea0003800000 */
[----:B------:R-:W-:Y:S05]  /*11b0*/  @!P1 BRA `(.L_x_21634) ;  /* 0x0000005000009947 */ /* 0x000fea0003800000 */
[----:B-----5:R-:W-:Y:S01]  /*11c0*/  FADD.FTZ R191, R139, R191 ;  /* 0x000000bf8bbf7221 */ /* 0x020fe20000010000 */
[----:B------:R-:W-:Y:S05]  /*11d0*/  BRA `(.L_x_21634) ;  /* 0x0000003000007947 */ /* 0x000fea0003800000 */
.L_x_21633:
[----:B-----5:R-:W-:-:S05]  /*11e0*/  PRMT R2, RZ, 0x7610, R133 ;  /* 0x00007610ff027816 */ /* 0x020fca0000000085 */
[----:B------:R-:W-:-:S04]  /*11f0*/  FADD.FTZ R191, R2, R191 ;  /* 0x000000bf02bf7221 */ /* 0x000fc80000010000 */
[----:B------:R-:W-:Y:S02]  /*1200*/  @P1 FADD.FTZ R191, R139, R191 ;  /* 0x000000bf8bbf1221 */ /* 0x000fe40000010000 */
.L_x_21634:
[----:B------:R-:W-:Y:S01]  /*1210*/  PRMT R192, RZ, 0x5410, R194 ;  /* 0x00005410ffc07816 */ /* 0x000fe200000000c2 */
[----:B------:R-:W-:Y:S05]  /*1220*/  @P2 BRA `(.L_x_21635) ;  /* 0x0000003000002947 */ /* 0x000fea0003800000 */
[----:B------:R-:W-:Y:S05]  /*1230*/  @!P1 BRA `(.L_x_21636) ;  /* 0x0000005000009947 */ /* 0x000fea0003800000 */
[----:B-----5:R-:W-:Y:S01]  /*1240*/  FADD.FTZ R192, R140, R192 ;  /* 0x000000c08cc07221 */ /* 0x020fe20000010000 */
[----:B------:R-:W-:Y:S05]  /*1250*/  BRA `(.L_x_21636) ;  /* 0x0000003000007947 */ /* 0x000fea0003800000 */
.L_x_21635:
[----:B-----5:R-:W-:-:S05]  /*1260*/  PRMT R147, RZ, 0x5410, R134 ;  /* 0x00005410ff937816 */ /* 0x020fca0000000086 */
[----:B------:R-:W-:-:S04]  /*1270*/  FADD.FTZ R192, R147, R192 ;  /* 0x000000c093c07221 */ /* 0x000fc80000010000 */
[----:B------:R-:W-:Y:S02]  /*1280*/  @P1 FADD.FTZ R192, R140, R192 ;  /* 0x000000c08cc01221 */ /* 0x000fe40000010000 */
.L_x_21636:
[----:B------:R-:W-:Y:S01]  /*1290*/  PRMT R193, RZ, 0x7610, R194 ;  /* 0x00007610ffc17816 */ /* 0x000fe200000000c2 */
[----:B------:R-:W-:Y:S05]  /*12a0*/  @P2 BRA `(.L_x_21637) ;  /* 0x0000003000002947 */ /* 0x000fea0003800000 */
[----:B------:R-:W-:Y:S05]  /*12b0*/  @!P1 BRA `(.L_x_21638) ;  /* 0x0000005000009947 */ /* 0x000fea0003800000 */
[----:B-----5:R-:W-:Y:S01]  /*12c0*/  FADD.FTZ R193, R141, R193 ;  /* 0x000000c18dc17221 */ /* 0x020fe20000010000 */
[----:B------:R-:W-:Y:S05]  /*12d0*/  BRA `(.L_x_21638) ;  /* 0x0000003000007947 */ /* 0x000fea0003800000 */
.L_x_21637:
[----:B-----5:R-:W-:-:S05]  /*12e0*/  PRMT R2, RZ, 0x7610, R134 ;  /* 0x00007610ff027816 */ /* 0x020fca0000000086 */
[----:B------:R-:W-:-:S04]  /*12f0*/  FADD.FTZ R193, R2, R193 ;  /* 0x000000c102c17221 */ /* 0x000fc80000010000 */
[----:B------:R-:W-:Y:S02]  /*1300*/  @P1 FADD.FTZ R193, R141, R193 ;  /* 0x000000c18dc11221 */ /* 0x000fe40000010000 */
.L_x_21638:
[----:B------:R-:W-:Y:S01]  /*1310*/  PRMT R194, RZ, 0x5410, R195 ;  /* 0x00005410ffc27816 */ /* 0x000fe200000000c3 */
[----:B------:R-:W-:Y:S05]  /*1320*/  @P2 BRA `(.L_x_21639) ;  /* 0x0000003000002947 */ /* 0x000fea0003800000 */
[----:B------:R-:W-:Y:S05]  /*1330*/  @!P1 BRA `(.L_x_21640) ;  /* 0x0000005000009947 */ /* 0x000fea0003800000 */
[----:B-----5:R-:W-:Y:S01]  /*1340*/  FADD.FTZ R194, R142, R194 ;  /* 0x000000c28ec27221 */ /* 0x020fe20000010000 */
[----:B------:R-:W-:Y:S05]  /*1350*/  BRA `(.L_x_21640) ;  /* 0x0000003000007947 */ /* 0x000fea0003800000 */
.L_x_21639:
[----:B-----5:R-:W-:-:S05]  /*1360*/  PRMT R147, RZ, 0x5410, R135 ;  /* 0x00005410ff937816 */ /* 0x020fca0000000087 */
[----:B------:R-:W-:-:S04]  /*1370*/  FADD.FTZ R194, R147, R194 ;  /* 0x000000c293c27221 */ /* 0x000fc80000010000 */
[----:B------:R-:W-:Y:S02]  /*1380*/  @P1 FADD.FTZ R194, R142, R194 ;  /* 0x000000c28ec21221 */ /* 0x000fe40000010000 */
.L_x_21640:
[----:B------:R-:W-:Y:S01]  /*1390*/  PRMT R195, RZ, 0x7610, R195 ;  /* 0x00007610ffc37816 */ /* 0x000fe200000000c3 */
[----:B------:R-:W-:Y:S05]  /*13a0*/  @P2 BRA `(.L_x_21641) ;  /* 0x0000003000002947 */ /* 0x000fea0003800000 */
[----:B------:R-:W-:Y:S05]  /*13b0*/  @!P1 BRA `(.L_x_21642) ;  /* 0x0000005000009947 */ /* 0x000fea0003800000 */
[----:B-----5:R-:W-:Y:S01]  /*13c0*/  FADD.FTZ R195, R143, R195 ;  /* 0x000000c38fc37221 */ /* 0x020fe20000010000 */
[----:B------:R-:W-:Y:S05]  /*13d0*/  BRA `(.L_x_21642) ;  /* 0x0000003000007947 */ /* 0x000fea0003800000 */
.L_x_21641:
[----:B-----5:R-:W-:-:S05]  /*13e0*/  PRMT R2, RZ, 0x7610, R135 ;  /* 0x00007610ff027816 */ /* 0x020fca0000000087 */
[----:B------:R-:W-:-:S04]  /*13f0*/  FADD.FTZ R195, R2, R195 ;  /* 0x000000c302c37221 */ /* 0x000fc80000010000 */
[----:B------:R-:W-:Y:S02]  /*1400*/  @P1 FADD.FTZ R195, R143, R195 ;  /* 0x000000c38fc31221 */ /* 0x000fe40000010000 */
.L_x_21642:
[----:B------:R-:W-:Y:S01]  /*1410*/  IADD3 R2, R212, 0x60, RZ ;  /* 0x00000060d4027810 */ /* 0x000fe20007ffe0ff */
[----:B------:R-:W-:-:S04]  /*1420*/  IMAD.WIDE.U32 R146, R213, R215, c[0x0][0x188] ;  /* 0x00006200d5927625 */ /* 0x000fc800078e00d7 */
[CC--:B------:R-:W-:Y:S01]  /*1430*/  IMAD.WIDE.U32 R148, R2.reuse, R145.reuse, c[0x0][0x170] ;  /* 0x00005c0002947625 */ /* 0x0c0fe200078e0091 */
[----:B------:R0:W-:Y:S03]  /*1440*/  STG.E.128 [R146.64], R188 ;  /* 0x000000bc92007986 */ /* 0x0001e6000c101d04 */
[C---:B------:R-:W-:Y:S01]  /*1450*/  @P0 IMAD.WIDE.U32 R150, R2.reuse, R145, c[0x0][0x178] ;  /* 0x00005e0002960625 */ /* 0x040fe200078e0091 */
[----:B------:R0:W-:Y:S03]  /*1460*/  STG.E.128 [R146.64+0x10], R192 ;  /* 0x000010c092007986 */ /* 0x0001e6000c101d04 */
[----:B------:R-:W-:Y:S01]  /*1470*/  @P1 IMAD.WIDE.U32 R152, R2, R215, c[0x0][0x180] ;  /* 0x0000600002981625 */ /* 0x000fe200078e00d7 */
        /* <DEDUP_REMOVED lines=9> */
.L_x_21643:
[----:B0----5:R-:W-:-:S05]  /*1510*/  PRMT R147, RZ, 0x5410, R132 ;  /* 0x00005410ff937816 */ /* 0x021fca0000000084 */
[----:B------:R-:W-:-:S04]  /*1520*/  FADD.FTZ R176, R147, R176 ;  /* 0x000000b093b07221 */ /* 0x000fc80000010000 */
[----:B------:R-:W-:Y:S02]  /*1530*/  @P1 FADD.FTZ R176, R136, R176 ;  /* 0x000000b088b01221 */ /* 0x000fe40000010000 */
.L_x_21644:
[----:B------:R-:W-:Y:S01]  /*1540*/  PRMT R177, RZ, 0x7610, R168 ;  /* 0x00007610ffb17816 */ /* 0x000fe200000000a8 */
[----:B------:R-:W-:Y:S05]  /*1550*/  @P2 BRA `(.L_x_21645) ;  /* 0x0000003000002947 */ /* 0x000fea0003800000 */
[----:B------:R-:W-:Y:S05]  /*1560*/  @!P1 BRA `(.L_x_21646) ;  /* 0x0000005000009947 */ /* 0x000fea0003800000 */
[----:B-----5:R-:W-:Y:S01]  /*1570*/  FADD.FTZ R177, R137, R177 ;  /* 0x000000b189b17221 */ /* 0x020fe20000010000 */
[----:B------:R-:W-:Y:S05]  /*1580*/  BRA `(.L_x_21646) ;  /* 0x0000003000007947 */ /* 0x000fea0003800000 */
.L_x_21645:
[----:B-----5:R-:W-:-:S05]  /*1590*/  PRMT R144, RZ, 0x7610, R132 ;  /* 0x00007610ff907816 */ /* 0x020fca0000000084 */
[----:B------:R-:W-:-:S04]  /*15a0*/  FADD.FTZ R177, R144, R177 ;  /* 0x000000b190b17221 */ /* 0x000fc80000010000 */
[----:B------:R-:W-:Y:S02]  /*15b0*/  @P1 FADD.FTZ R177, R137, R177 ;  /* 0x000000b189b11221 */ /* 0x000fe40000010000 */
.L_x_21646:
[----:B------:R-:W-:Y:S01]  /*15c0*/  PRMT R178, RZ, 0x5410, R169 ;  /* 0x00005410ffb27816 */ /* 0x000fe200000000a9 */
[----:B------:R-:W-:Y:S05]  /*15d0*/  @P2 BRA `(.L_x_21647) ;  /* 0x0000003000002947 */ /* 0x000fea0003800000 */
[----:B------:R-:W-:Y:S05]  /*15e0*/  @!P1 BRA `(.L_x_21648) ;  /* 0x0000005000009947 */ /* 0x000fea0003800000 */
[----:B-----5:R-:W-:Y:S01]  /*15f0*/  FADD.FTZ R178, R138, R178 ;  /* 0x000000b28ab27221 */ /* 0x020fe20000010000 */
[----:B------:R-:W-:Y:S05]  /*1600*/  BRA `(.L_x_21648) ;  /* 0x0000003000007947 */ /* 0x000fea0003800000 */
.L_x_21647:
[----:B-----5:R-:W-:-:S05]  /*1610*/  PRMT R147, RZ, 0x5410, R133 ;  /* 0x00005410ff937816 */ /* 0x020fca0000000085 */
[----:B------:R-:W-:-:S04]  /*1620*/  FADD.FTZ R178, R147, R178 ;  /* 0x000000b293b27221 */ /* 0x000fc80000010000 */
[----:B------:R-:W-:Y:S02]  /*1630*/  @P1 FADD.FTZ R178, R138, R178 ;  /* 0x000000b28ab21221 */ /* 0x000fe40000010000 */
.L_x_21648:
[----:B------:R-:W-:Y:S01]  /*1640*/  PRMT R179, RZ, 0x7610, R169 ;  /* 0x00007610ffb37816 */ /* 0x000fe200000000a9 */
[----:B------:R-:W-:Y:S05]  /*1650*/  @P2 BRA `(.L_x_21649) ;  /* 0x0000003000002947 */ /* 0x000fea0003800000 */
[----:B------:R-:W-:Y:S05]  /*1660*/  @!P1 BRA `(.L_x_21650) ;  /* 0x0000005000009947 */ /* 0x000fea0003800000 */
[----:B-----5:R-:W-:Y:S01]  /*1670*/  FADD.FTZ R179, R139, R179 ;  /* 0x000000b38bb37221 */ /* 0x020fe20000010000 */
[----:B------:R-:W-:Y:S05]  /*1680*/  BRA `(.L_x_21650) ;  /* 0x0000003000007947 */ /* 0x000fea0003800000 */
.L_x_21649:
[----:B-----5:R-:W-:-:S05]  /*1690*/  PRMT R144, RZ, 0x7610, R133 ;  /* 0x00007610ff907816 */ /* 0x020fca0000000085 */
[----:B------:R-:W-:-:S04]  /*16a0*/  FADD.FTZ R179, R144, R179 ;  /* 0x000000b390b37221 */ /* 0x000fc80000010000 */
[----:B------:R-:W-:Y:S02]  /*16b0*/  @P1 FADD.FTZ R179, R139, R179 ;  /* 0x000000b38bb31221 */ /* 0x000fe40000010000 */
.L_x_21650:
[----:B------:R-:W-:Y:S01]  /*16c0*/  PRMT R168, RZ, 0x5410, R170 ;  /* 0x00005410ffa87816 */ /* 0x000fe200000000aa */
[----:B------:R-:W-:Y:S05]  /*16d0*/  @P2 BRA `(.L_x_21651) ;  /* 0x0000003000002947 */ /* 0x000fea0003800000 */
[----:B------:R-:W-:Y:S05]  /*16e0*/  @!P1 BRA `(.L_x_21652) ;  /* 0x0000005000009947 */ /* 0x000fea0003800000 */
[----:B-----5:R-:W-:Y:S01]  /*16f0*/  FADD.FTZ R168, R140, R168 ;  /* 0x000000a88ca87221 */ /* 0x020fe20000010000 */
[----:B------:R-:W-:Y:S05]  /*1700*/  BRA `(.L_x_21652) ;  /* 0x0000003000007947 */ /* 0x000fea0003800000 */
.L_x_21651:
[----:B-----5:R-:W-:-:S05]  /*1710*/  PRMT R147, RZ, 0x5410, R134 ;  /* 0x00005410ff937816 */ /* 0x020fca0000000086 */
[----:B------:R-:W-:-:S04]  /*1720*/  FADD.FTZ R168, R147, R168 ;  /* 0x000000a893a87221 */ /* 0x000fc80000010000 */
[----:B------:R-:W-:Y:S02]  /*1730*/  @P1 FADD.FTZ R168, R140, R168 ;  /* 0x000000a88ca81221 */ /* 0x000fe40000010000 */
.L_x_21652:
[----:B------:R-:W-:Y:S01]  /*1740*/  PRMT R169, RZ, 0x7610, R170 ;  /* 0x00007610ffa97816 */ /* 0x000fe200000000aa */
[----:B------:R-:W-:Y:S05]  /*1750*/  @P2 BRA `(.L_x_21653) ;  /* 0x0000003000002947 */ /* 0x000fea0003800000 */
[----:B------:R-:W-:Y:S05]  /*1760*/  @!P1 BRA `(.L_x_21654) ;  /* 0x0000005000009947 */ /* 0x000fea0003800000 */
[----:B-----5:R-:W-:Y:S01]  /*1770*/  FADD.FTZ R169, R141, R169 ;  /* 0x000000a98da97221 */ /* 0x020fe20000010000 */
[----:B------:R-:W-:Y:S05]  /*1780*/  BRA `(.L_x_21654) ;  /* 0x0000003000007947 */ /* 0x000fea0003800000 */
.L_x_21653:
[----:B-----5:R-:W-:-:S05]  /*1790*/  PRMT R144, RZ, 0x7610, R134 ;  /* 0x00007610ff907816 */ /* 0x020fca0000000086 */
[----:B------:R-:W-:-:S04]  /*17a0*/  FADD.FTZ R169, R144, R169 ;  /* 0x000000a990a97221 */ /* 0x000fc80000010000 */
[----:B------:R-:W-:Y:S02]  /*17b0*/  @P1 FADD.FTZ R169, R141, R169 ;  /* 0x000000a98da91221 */ /* 0x000fe40000010000 */
.L_x_21654:
[----:B------:R-:W-:Y:S01]  /*17c0*/  PRMT R170, RZ, 0x5410, R171 ;  /* 0x00005410ffaa7816 */ /* 0x000fe200000000ab */
[----:B------:R-:W-:Y:S05]  /*17d0*/  @P2 BRA `(.L_x_21655) ;  /* 0x0000003000002947 */ /* 0x000fea0003800000 */
[----:B------:R-:W-:Y:S05]  /*17e0*/  @!P1 BRA `(.L_x_21656) ;  /* 0x0000005000009947 */ /* 0x000fea0003800000 */
[----:B-----5:R-:W-:Y:S01]  /*17f0*/  FADD.FTZ R170, R142, R170 ;  /* 0x000000aa8eaa7221 */ /* 0x020fe20000010000 */
[----:B------:R-:W-:Y:S05]  /*1800*/  BRA `(.L_x_21656) ;  /* 0x0000003000007947 */ /* 0x000fea0003800000 */
.L_x_21655:
[----:B-----5:R-:W-:-:S05]  /*1810*/  PRMT R147, RZ, 0x5410, R135 ;  /* 0x00005410ff937816 */ /* 0x020fca0000000087 */
[----:B------:R-:W-:-:S04]  /*1820*/  FADD.FTZ R170, R147, R170 ;  /* 0x000000aa93aa7221 */ /* 0x000fc80000010000 */
[----:B------:R-:W-:Y:S02]  /*1830*/  @P1 FADD.FTZ R170, R142, R170 ;  /* 0x000000aa8eaa1221 */ /* 0x000fe40000010000 */
.L_x_21656:
[----:B------:R-:W-:Y:S01]  /*1840*/  PRMT R171, RZ, 0x7610, R171 ;  /* 0x00007610ffab7816 */ /* 0x000fe200000000ab */
[----:B------:R-:W-:Y:S05]  /*1850*/  @P2 BRA `(.L_x_21657) ;  /* 0x0000003000002947 */ /* 0x000fea0003800000 */
[----:B------:R-:W-:Y:S05]  /*1860*/  @!P1 BRA `(.L_x_21658) ;  /* 0x0000005000009947 */ /* 0x000fea0003800000 */
[----:B-----5:R-:W-:Y:S01]  /*1870*/  FADD.FTZ R171, R143, R171 ;  /* 0x000000ab8fab7221 */ /* 0x020fe20000010000 */
[----:B------:R-:W-:Y:S05]  /*1880*/  BRA `(.L_x_21658) ;  /* 0x0000003000007947 */ /* 0x000fea0003800000 */
.L_x_21657:
[----:B-----5:R-:W-:-:S05]  /*1890*/  PRMT R144, RZ, 0x7610, R135 ;  /* 0x00007610ff907816 */ /* 0x020fca0000000087 */
[----:B------:R-:W-:-:S04]  /*18a0*/  FADD.FTZ R171, R144, R171 ;  /* 0x000000ab90ab7221 */ /* 0x000fc80000010000 */
[----:B------:R-:W-:Y:S02]  /*18b0*/  @P1 FADD.FTZ R171, R143, R171 ;  /* 0x000000ab8fab1221 */ /* 0x000fe40000010000 */
.L_x_21658:
        /* <DEDUP_REMOVED lines=16> */
.L_x_21659:
[----:B0----5:R-:W-:-:S05]  /*19c0*/  PRMT R147, RZ, 0x5410, R132 ;  /* 0x00005410ff937816 */ /* 0x021fca0000000084 */
[----:B------:R-:W-:-:S04]  /*19d0*/  FADD.FTZ R172, R147, R172 ;  /* 0x000000ac93ac7221 */ /* 0x000fc80000010000 */
[----:B------:R-:W-:Y:S02]  /*19e0*/  @P1 FADD.FTZ R172, R136, R172 ;  /* 0x000000ac88ac1221 */ /* 0x000fe40000010000 */
.L_x_21660:
[----:B------:R-:W-:Y:S01]  /*19f0*/  PRMT R173, RZ, 0x7610, R160 ;  /* 0x00007610ffad7816 */ /* 0x000fe200000000a0 */
[----:B------:R-:W-:Y:S05]  /*1a00*/  @P2 BRA `(.L_x_21661) ;  /* 0x0000003000002947 */ /* 0x000fea0003800000 */
[----:B------:R-:W-:Y:S05]  /*1a10*/  @!P1 BRA `(.L_x_21662) ;  /* 0x0000005000009947 */ /* 0x000fea0003800000 */
[----:B-----5:R-:W-:Y:S01]  /*1a20*/  FADD.FTZ R173, R137, R173 ;  /* 0x000000ad89ad7221 */ /* 0x020fe20000010000 */
[----:B------:R-:W-:Y:S05]  /*1a30*/  BRA `(.L_x_21662) ;  /* 0x0000003000007947 */ /* 0x000fea0003800000 */
.L_x_21661:
[----:B-----5:R-:W-:-:S05]  /*1a40*/  PRMT R144, RZ, 0x7610, R132 ;  /* 0x00007610ff907816 */ /* 0x020fca0000000084 */
[----:B------:R-:W-:-:S04]  /*1a50*/  FADD.FTZ R173, R144, R173 ;  /* 0x000000ad90ad7221 */ /* 0x000fc80000010000 */
[----:B------:R-:W-:Y:S02]  /*1a60*/  @P1 FADD.FTZ R173, R137, R173 ;  /* 0x000000ad89ad1221 */ /* 0x000fe40000010000 */
.L_x_21662:
[----:B------:R-:W-:Y:S01]  /*1a70*/  PRMT R174, RZ, 0x5410, R161 ;  /* 0x00005410ffae7816 */ /* 0x000fe200000000a1 */
[----:B------:R-:W-:Y:S05]  /*1a80*/  @P2 BRA `(.L_x_21663) ;  /* 0x0000003000002947 */ /* 0x000fea0003800000 */
[----:B------:R-:W-:Y:S05]  /*1a90*/  @!P1 BRA `(.L_x_21664) ;  /* 0x0000005000009947 */ /* 0x000fea0003800000 */
[----:B-----5:R-:W-:Y:S01]  /*1aa0*/  FADD.FTZ R174, R138, R174 ;  /* 0x000000ae8aae7221 */ /* 0x020fe20000010000 */
[----:B------:R-:W-:Y:S05]  /*1ab0*/  BRA `(.L_x_21664) ;  /* 0x0000003000007947 */ /* 0x000fea0003800000 */
.L_x_21663:
[----:B-----5:R-:W-:-:S05]  /*1ac0*/  PRMT R147, RZ, 0x5410, R133 ;  /* 0x00005410ff937816 */ /* 0x020fca0000000085 */
[----:B------:R-:W-:-:S04]  /*1ad0*/  FADD.FTZ R174, R147, R174 ;  /* 0x000000ae93ae7221 */ /* 0x000fc80000010000 */
[----:B------:R-:W-:Y:S02]  /*1ae0*/  @P1 FADD.FTZ R174, R138, R174 ;  /* 0x000000ae8aae1221 */ /* 0x000fe40000010000 */
.L_x_21664:
[----:B------:R-:W-:Y:S01]  /*1af0*/  PRMT R175, RZ, 0x7610, R161 ;  /* 0x00007610ffaf7816 */ /* 0x000fe200000000a1 */
[----:B------:R-:W-:Y:S05]  /*1b00*/  @P2 BRA `(.L_x_21665) ;  /* 0x0000003000002947 */ /* 0x000fea0003800000 */
[----:B------:R-:W-:Y:S05]  /*1b10*/  @!P1 BRA `(.L_x_21666) ;  /* 0x0000005000009947 */ /* 0x000fea0003800000 */
[----:B-----5:R-:W-:Y:S01]  /*1b20*/  FADD.FTZ R175, R139, R175 ;  /* 0x000000af8baf7221 */ /* 0x020fe20000010000 */
[----:B------:R-:W-:Y:S05]  /*1b30*/  BRA `(.L_x_21666) ;  /* 0x0000003000007947 */ /* 0x000fea0003800000 */
.L_x_21665:
[----:B-----5:R-:W-:-:S05]  /*1b40*/  PRMT R144, RZ, 0x7610, R133 ;  /* 0x00007610ff907816 */ /* 0x020fca0000000085 */
[----:B------:R-:W-:-:S04]  /*1b50*/  FADD.FTZ R175, R144, R175 ;  /* 0x000000af90af7221 */ /* 0x000fc80000010000 */
[----:B------:R-:W-:Y:S02]  /*1b60*/  @P1 FADD.FTZ R175, R139, R175 ;  /* 0x000000af8baf1221 */ /* 0x000fe40000010000 */
.L_x_21666:
[----:B------:R-:W-:Y:S01]  /*1b70*/  PRMT R160, RZ, 0x5410, R162 ;  /* 0x00005410ffa07816 */ /* 0x000fe200000000a2 */
[----:B------:R-:W-:Y:S05]  /*1b80*/  @P2 BRA `(.L_x_21667) ;  /* 0x0000003000002947 */ /* 0x000fea0003800000 */
[----:B------:R-:W-:Y:S05]  /*1b90*/  @!P1 BRA `(.L_x_21668) ;  /* 0x0000005000009947 */ /* 0x000fea0003800000 */
[----:B-----5:R-:W-:Y:S01]  /*1ba0*/  FADD.FTZ R160, R140, R160 ;  /* 0x000000a08ca07221 */ /* 0x020fe20000010000 */
[----:B------:R-:W-:Y:S05]  /*1bb0*/  BRA `(.L_x_21668) ;  /* 0x0000003000007947 */ /* 0x000fea0003800000 */
.L_x_21667:
[----:B-----5:R-:W-:-:S05]  /*1bc0*/  PRMT R147, RZ, 0x5410, R134 ;  /* 0x00005410ff937816 */ /* 0x020fca0000000086 */
[----:B------:R-:W-:-:S04]  /*1bd0*/  FADD.FTZ R160, R147, R160 ;  /* 0x000000a093a07221 */ /* 0x000fc80000010000 */
[----:B------:R-:W-:Y:S02]  /*1be0*/  @P1 FADD.FTZ R160, R140, R160 ;  /* 0x000000a08ca01221 */ /* 0x000fe40000010000 */
.L_x_21668:
[----:B------:R-:W-:Y:S01]  /*1bf0*/  PRMT R161, RZ, 0x7610, R162 ;  /* 0x00007610ffa17816 */ /* 0x000fe200000000a2 */
[----:B------:R-:W-:Y:S05]  /*1c00*/  @P2 BRA `(.L_x_21669) ;  /* 0x0000003000002947 */ /* 0x000fea0003800000 */
[----:B------:R-:W-:Y:S05]  /*1c10*/  @!P1 BRA `(.L_x_21670) ;  /* 0x0000005000009947 */ /* 0x000fea0003800000 */
[----:B-----5:R-:W-:Y:S01]  /*1c20*/  FADD.FTZ R161, R141, R161 ;  /* 0x000000a18da17221 */ /* 0x020fe20000010000 */
[----:B------:R-:W-:Y:S05]  /*1c30*/  BRA `(.L_x_21670) ;  /* 0x0000003000007947 */ /* 0x000fea0003800000 */
.L_x_21669:
[----:B-----5:R-:W-:-:S05]  /*1c40*/  PRMT R144, RZ, 0x7610, R134 ;  /* 0x00007610ff907816 */ /* 0x020fca0000000086 */
[----:B------:R-:W-:-:S04]  /*1c50*/  FADD.FTZ R161, R144, R161 ;  /* 0x000000a190a17221 */ /* 0x000fc80000010000 */
[----:B------:R-:W-:Y:S02]  /*1c60*/  @P1 FADD.FTZ R161, R141, R161 ;  /* 0x000000a18da11221 */ /* 0x000fe40000010000 */
.L_x_21670:
[----:B------:R-:W-:Y:S01]  /*1c70*/  PRMT R162, RZ, 0x5410, R163 ;  /* 0x00005410ffa27816 */ /* 0x000fe200000000a3 */
[----:B------:R-:W-:Y:S05]  /*1c80*/  @P2 BRA `(.L_x_21671) ;  /* 0x0000003000002947 */ /* 0x000fea0003800000 */
[----:B------:R-:W-:Y:S05]  /*1c90*/  @!P1 BRA `(.L_x_21672) ;  /* 0x0000005000009947 */ /* 0x000fea0003800000 */
[----:B-----5:R-:W-:Y:S01]  /*1ca0*/  FADD.FTZ R162, R142, R162 ;  /* 0x000000a28ea27221 */ /* 0x020fe20000010000 */
[----:B------:R-:W-:Y:S05]  /*1cb0*/  BRA `(.L_x_21672) ;  /* 0x0000003000007947 */ /* 0x000fea0003800000 */
.L_x_21671:
[----:B-----5:R-:W-:-:S05]  /*1cc0*/  PRMT R147, RZ, 0x5410, R135 ;  /* 0x00005410ff937816 */ /* 0x020fca0000000087 */
[----:B------:R-:W-:-:S04]  /*1cd0*/  FADD.FTZ R162, R147, R162 ;  /* 0x000000a293a27221 */ /* 0x000fc80000010000 */
[----:B------:R-:W-:Y:S02]  /*1ce0*/  @P1 FADD.FTZ R162, R142, R162 ;  /* 0x000000a28ea21221 */ /* 0x000fe40000010000 */
.L_x_21672:
[----:B------:R-:W-:Y:S01]  /*1cf0*/  PRMT R163, RZ, 0x7610, R163 ;  /* 0x00007610ffa37816 */ /* 0x000fe200000000a3 */
[----:B------:R-:W-:Y:S05]  /*1d00*/  @P2 BRA `(.L_x_21673) ;  /* 0x0000003000002947 */ /* 0x000fea0003800000 */
[----:B------:R-:W-:Y:S05]  /*1d10*/  @!P1 BRA `(.L_x_21674) ;  /* 0x0000005000009947 */ /* 0x000fea0003800000 */
[----:B-----5:R-:W-:Y:S01]  /*1d20*/  FADD.FTZ R163, R143, R163 ;  /* 0x000000a38fa37221 */ /* 0x020fe20000010000 */
[----:B------:R-:W-:Y:S05]  /*1d30*/  BRA `(.L_x_21674) ;  /* 0x0000003000007947 */ /* 0x000fea0003800000 */
.L_x_21673:
[----:B-----5:R-:W-:-:S05]  /*1d40*/  PRMT R144, RZ, 0x7610, R135 ;  /* 0x00007610ff907816 */ /* 0x020fca0000000087 */
[----:B------:R-:W-:-:S04]  /*1d50*/  FADD.FTZ R163, R144, R163 ;  /* 0x000000a390a37221 */ /* 0x000fc80000010000 */
[----:B------:R-:W-:Y:S02]  /*1d60*/  @P1 FADD.FTZ R163, R143, R163 ;  /* 0x000000a38fa31221 */ /* 0x000fe40000010000 */
.L_x_21674:
        /* <DEDUP_REMOVED lines=16> */
.L_x_21675:
[----:B0----5:R-:W-:-:S05]  /*1e70*/  PRMT R147, RZ, 0x5410, R132 ;  /* 0x00005410ff937816 */ /* 0x021fca0000000084 */
[----:B------:R-:W-:-:S04]  /*1e80*/  FADD.FTZ R164, R147, R164 ;  /* 0x000000a493a47221 */ /* 0x000fc80000010000 */
[----:B------:R-:W-:Y:S02]  /*1e90*/  @P1 FADD.FTZ R164, R136, R164 ;  /* 0x000000a488a41221 */ /* 0x000fe40000010000 */
.L_x_21676:
[----:B------:R-:W-:Y:S01]  /*1ea0*/  PRMT R165, RZ, 0x7610, R156 ;  /* 0x00007610ffa57816 */ /* 0x000fe2000000009c */
[----:B------:R-:W-:Y:S05]  /*1eb0*/  @P2 BRA `(.L_x_21677) ;  /* 0x0000003000002947 */ /* 0x000fea0003800000 */
[----:B------:R-:W-:Y:S05]  /*1ec0*/  @!P1 BRA `(.L_x_21678) ;  /* 0x0000005000009947 */ /* 0x000fea0003800000 */
[----:B-----5:R-:W-:Y:S01]  /*1ed0*/  FADD.FTZ R165, R137, R165 ;  /* 0x000000a589a57221 */ /* 0x020fe20000010000 */
[----:B------:R-:W-:Y:S05]  /*1ee0*/  BRA `(.L_x_21678) ;  /* 0x0000003000007947 */ /* 0x000fea0003800000 */
.L_x_21677:
[----:B-----5:R-:W-:-:S05]  /*1ef0*/  PRMT R144, RZ, 0x7610, R132 ;  /* 0x00007610ff907816 */ /* 0x020fca0000000084 */
[----:B------:R-:W-:-:S04]  /*1f00*/  FADD.FTZ R165, R144, R165 ;  /* 0x000000a590a57221 */ /* 0x000fc80000010000 */
[----:B------:R-:W-:Y:S02]  /*1f10*/  @P1 FADD.FTZ R165, R137, R165 ;  /* 0x000000a589a51221 */ /* 0x000fe40000010000 */
.L_x_21678:
[----:B------:R-:W-:Y:S01]  /*1f20*/  PRMT R166, RZ, 0x5410, R157 ;  /* 0x00005410ffa67816 */ /* 0x000fe2000000009d */
[----:B------:R-:W-:Y:S05]  /*1f30*/  @P2 BRA `(.L_x_21679) ;  /* 0x0000003000002947 */ /* 0x000fea0003800000 */
[----:B------:R-:W-:Y:S05]  /*1f40*/  @!P1 BRA `(.L_x_21680) ;  /* 0x0000005000009947 */ /* 0x000fea0003800000 */
[----:B-----5:R-:W-:Y:S01]  /*1f50*/  FADD.FTZ R166, R138, R166 ;  /* 0x000000a68aa67221 */ /* 0x020fe20000010000 */
[----:B------:R-:W-:Y:S05]  /*1f60*/  BRA `(.L_x_21680) ;  /* 0x0000003000007947 */ /* 0x000fea0003800000 */
.L_x_21679:
[----:B-----5:R-:W-:-:S05]  /*1f70*/  PRMT R147, RZ, 0x5410, R133 ;  /* 0x00005410ff937816 */ /* 0x020fca0000000085 */
[----:B------:R-:W-:-:S04]  /*1f80*/  FADD.FTZ R166, R147, R166 ;  /* 0x000000a693a67221 */ /* 0x000fc80000010000 */
[----:B------:R-:W-:Y:S02]  /*1f90*/  @P1 FADD.FTZ R166, R138, R166 ;  /* 0x000000a68aa61221 */ /* 0x000fe40000010000 */
.L_x_21680:
[----:B------:R-:W-:Y:S01]  /*1fa0*/  PRMT R167, RZ, 0x7610, R157 ;  /* 0x00007610ffa77816 */ /* 0x000fe2000000009d */
[----:B------:R-:W-:Y:S05]  /*1fb0*/  @P2 BRA `(.L_x_21681) ;  /* 0x0000003000002947 */ /* 0x000fea0003800000 */
[----:B------:R-:W-:Y:S05]  /*1fc0*/  @!P1 BRA `(.L_x_21682) ;  /* 0x0000005000009947 */ /* 0x000fea0003800000 */
[----:B-----5:R-:W-:Y:S01]  /*1fd0*/  FADD.FTZ R167, R139, R167 ;  /* 0x000000a78ba77221 */ /* 0x020fe20000010000 */
[----:B------:R-:W-:Y:S05]  /*1fe0*/  BRA `(.L_x_21682) ;  /* 0x0000003000007947 */ /* 0x000fea0003800000 */
.L_x_21681:
[----:B-----5:R-:W-:-:S05]  /*1ff0*/  PRMT R144, RZ, 0x7610, R133 ;  /* 0x00007610ff907816 */ /* 0x020fca0000000085 */
[----:B------:R-:W-:-:S04]  /*2000*/  FADD.FTZ R167, R144, R167 ;  /* 0x000000a790a77221 */ /* 0x000fc80000010000 */
[----:B------:R-:W-:Y:S02]  /*2010*/  @P1 FADD.FTZ R167, R139, R167 ;  /* 0x000000a78ba71221 */ /* 0x000fe40000010000 */
.L_x_21682:
[----:B------:R-:W-:Y:S01]  /*2020*/  PRMT R156, RZ, 0x5410, R158 ;  /* 0x00005410ff9c7816 */ /* 0x000fe2000000009e */
[----:B------:R-:W-:Y:S05]  /*2030*/  @P2 BRA `(.L_x_21683) ;  /* 0x0000003000002947 */ /* 0x000fea0003800000 */
[----:B------:R-:W-:Y:S05]  /*2040*/  @!P1 BRA `(.L_x_21684) ;  /* 0x0000005000009947 */ /* 0x000fea0003800000 */
[----:B-----5:R-:W-:Y:S01]  /*2050*/  FADD.FTZ R156, R140, R156 ;  /* 0x0000009c8c9c7221 */ /* 0x020fe20000010000 */
[----:B------:R-:W-:Y:S05]  /*2060*/  BRA `(.L_x_21684) ;  /* 0x0000003000007947 */ /* 0x000fea0003800000 */
.L_x_21683:
[----:B-----5:R-:W-:-:S05]  /*2070*/  PRMT R147, RZ, 0x5410, R134 ;  /* 0x00005410ff937816 */ /* 0x020fca0000000086 */
[----:B------:R-:W-:-:S04]  /*2080*/  FADD.FTZ R156, R147, R156 ;  /* 0x0000009c939c7221 */ /* 0x000fc80000010000 */
[----:B------:R-:W-:Y:S02]  /*2090*/  @P1 FADD.FTZ R156, R140, R156 ;  /* 0x0000009c8c9c1221 */ /* 0x000fe40000010000 */
.L_x_21684:
[----:B------:R-:W-:Y:S01]  /*20a0*/  PRMT R157, RZ, 0x7610, R158 ;  /* 0x00007610ff9d7816 */ /* 0x000fe2000000009e */
[----:B------:R-:W-:Y:S05]  /*20b0*/  @P2 BRA `(.L_x_21685) ;  /* 0x0000003000002947 */ /* 0x000fea0003800000 */
[----:B------:R-:W-:Y:S05]  /*20c0*/  @!P1 BRA `(.L_x_21686) ;  /* 0x0000005000009947 */ /* 0x000fea0003800000 */
[----:B-----5:R-:W-:Y:S01]  /*20d0*/  FADD.FTZ R157, R141, R157 ;  /* 0x0000009d8d9d7221 */ /* 0x020fe20000010000 */
[----:B------:R-:W-:Y:S05]  /*20e0*/  BRA `(.L_x_21686) ;  /* 0x0000003000007947 */ /* 0x000fea0003800000 */
.L_x_21685:
[----:B-----5:R-:W-:-:S05]  /*20f0*/  PRMT R144, RZ, 0x7610, R134 ;  /* 0x00007610ff907816 */ /* 0x020fca0000000086 */
[----:B------:R-:W-:-:S04]  /*2100*/  FADD.FTZ R157, R144, R157 ;  /* 0x0000009d909d7221 */ /* 0x000fc80000010000 */
[----:B------:R-:W-:Y:S02]  /*2110*/  @P1 FADD.FTZ R157, R141, R157 ;  /* 0x0000009d8d9d1221 */ /* 0x000fe40000010000 */
.L_x_21686:
[----:B------:R-:W-:Y:S01]  /*2120*/  PRMT R158, RZ, 0x5410, R159 ;  /* 0x00005410ff9e7816 */ /* 0x000fe2000000009f */
[----:B------:R-:W-:Y:S05]  /*2130*/  @P2 BRA `(.L_x_21687) ;  /* 0x0000003000002947 */ /* 0x000fea0003800000 */
[----:B------:R-:W-:Y:S05]  /*2140*/  @!P1 BRA `(.L_x_21688) ;  /* 0x0000005000009947 */ /* 0x000fea0003800000 */
[----:B-----5:R-:W-:Y:S01]  /*2150*/  FADD.FTZ R158, R142, R158 ;  /* 0x0000009e8e9e7221 */ /* 0x020fe20000010000 */
[----:B------:R-:W-:Y:S05]  /*2160*/  BRA `(.L_x_21688) ;  /* 0x0000003000007947 */ /* 0x000fea0003800000 */
.L_x_21687:
[----:B-----5:R-:W-:-:S05]  /*2170*/  PRMT R147, RZ, 0x5410, R135 ;  /* 0x00005410ff937816 */ /* 0x020fca0000000087 */
[----:B------:R-:W-:-:S04]  /*2180*/  FADD.FTZ R158, R147, R158 ;  /* 0x0000009e939e7221 */ /* 0x000fc80000010000 */
[----:B------:R-:W-:Y:S02]  /*2190*/  @P1 FADD.FTZ R158, R142, R158 ;  /* 0x0000009e8e9e1221 */ /* 0x000fe40000010000 */
.L_x_21688:
[----:B------:R-:W-:Y:S01]  /*21a0*/  PRMT R159, RZ, 0x7610, R159 ;  /* 0x00007610ff9f7816 */ /* 0x000fe2000000009f */
[----:B------:R-:W-:Y:S05]  /*21b0*/  @P2 BRA `(.L_x_21689) ;  /* 0x0000003000002947 */ /* 0x000fea0003800000 */
[----:B------:R-:W-:Y:S05]  /*21c0*/  @!P1 BRA `(.L_x_21690) ;  /* 0x0000005000009947 */ /* 0x000fea0003800000 */
[----:B-----5:R-:W-:Y:S01]  /*21d0*/  FADD.FTZ R159, R143, R159 ;  /* 0x0000009f8f9f7221 */ /* 0x020fe20000010000 */
[----:B------:R-:W-:Y:S05]  /*21e0*/  BRA `(.L_x_21690) ;  /* 0x0000003000007947 */ /* 0x000fea0003800000 */
.L_x_21689:
[----:B-----5:R-:W-:-:S05]  /*21f0*/  PRMT R144, RZ, 0x7610, R135 ;  /* 0x00007610ff907816 */ /* 0x020fca0000000087 */
[----:B------:R-:W-:-:S04]  /*2200*/  FADD.FTZ R159, R144, R159 ;  /* 0x0000009f909f7221 */ /* 0x000fc80000010000 */
[----:B------:R-:W-:Y:S02]  /*2210*/  @P1 FADD.FTZ R159, R143, R159 ;  /* 0x0000009f8f9f1221 */ /* 0x000fe40000010000 */
.L_x_21690:
        /* <DEDUP_REMOVED lines=16> */
.L_x_21691:
[----:B0----5:R-:W-:-:S05]  /*2320*/  PRMT R147, RZ, 0x5410, R132 ;  /* 0x00005410ff937816 */ /* 0x021fca0000000084 */
[----:B------:R-:W-:-:S04]  /*2330*/  FADD.FTZ R180, R147, R180 ;  /* 0x000000b493b47221 */ /* 0x000fc80000010000 */
[----:B------:R-:W-:Y:S02]  /*2340*/  @P1 FADD.FTZ R180, R136, R180 ;  /* 0x000000b488b41221 */ /* 0x000fe40000010000 */
.L_x_21692:
[----:B------:R-:W-:Y:S01]  /*2350*/  PRMT R181, RZ, 0x7610, R148 ;  /* 0x00007610ffb57816 */ /* 0x000fe20000000094 */
[----:B------:R-:W-:Y:S05]  /*2360*/  @P2 BRA `(.L_x_21693) ;  /* 0x0000003000002947 */ /* 0x000fea0003800000 */
[----:B------:R-:W-:Y:S05]  /*2370*/  @!P1 BRA `(.L_x_21694) ;  /* 0x0000005000009947 */ /* 0x000fea0003800000 */
[----:B-----5:R-:W-:Y:S01]  /*2380*/  FADD.FTZ R181, R137, R181 ;  /* 0x000000b589b57221 */ /* 0x020fe20000010000 */
[----:B------:R-:W-:Y:S05]  /*2390*/  BRA `(.L_x_21694) ;  /* 0x0000003000007947 */ /* 0x000fea0003800000 */
.L_x_21693:
[----:B-----5:R-:W-:-:S05]  /*23a0*/  PRMT R144, RZ, 0x7610, R132 ;  /* 0x00007610ff907816 */ /* 0x020fca0000000084 */
[----:B------:R-:W-:-:S04]  /*23b0*/  FADD.FTZ R181, R144, R181 ;  /* 0x000000b590b57221 */ /* 0x000fc80000010000 */
[----:B------:R-:W-:Y:S02]  /*23c0*/  @P1 FADD.FTZ R181, R137, R181 ;  /* 0x000000b589b51221 */ /* 0x000fe40000010000 */
.L_x_21694:
[----:B------:R-:W-:Y:S01]  /*23d0*/  PRMT R182, RZ, 0x5410, R149 ;  /* 0x00005410ffb67816 */ /* 0x000fe20000000095 */
[----:B------:R-:W-:Y:S05]  /*23e0*/  @P2 BRA `(.L_x_21695) ;  /* 0x0000003000002947 */ /* 0x000fea0003800000 */
[----:B------:R-:W-:Y:S05]  /*23f0*/  @!P1 BRA `(.L_x_21696) ;  /* 0x0000005000009947 */ /* 0x000fea0003800000 */
[----:B-----5:R-:W-:Y:S01]  /*2400*/  FADD.FTZ R182, R138, R182 ;  /* 0x000000b68ab67221 */ /* 0x020fe20000010000 */
[----:B------:R-:W-:Y:S05]  /*2410*/  BRA `(.L_x_21696) ;  /* 0x0000003000007947 */ /* 0x000fea0003800000 */
.L_x_21695:
[----:B-----5:R-:W-:-:S05]  /*2420*/  PRMT R147, RZ, 0x5410, R133 ;  /* 0x00005410ff937816 */ /* 0x020fca0000000085 */
[----:B------:R-:W-:-:S04]  /*2430*/  FADD.FTZ R182, R147, R182 ;  /* 0x000000b693b67221 */ /* 0x000fc80000010000 */
[----:B------:R-:W-:Y:S02]  /*2440*/  @P1 FADD.FTZ R182, R138, R182 ;  /* 0x000000b68ab61221 */ /* 0x000fe40000010000 */
.L_x_21696:
[----:B------:R-:W-:Y:S01]  /*2450*/  PRMT R183, RZ, 0x7610, R149 ;  /* 0x00007610ffb77816 */ /* 0x000fe20000000095 */
[----:B------:R-:W-:Y:S05]  /*2460*/  @P2 BRA `(.L_x_21697) ;  /* 0x0000003000002947 */ /* 0x000fea0003800000 */
[----:B------:R-:W-:Y:S05]  /*2470*/  @!P1 BRA `(.L_x_21698) ;  /* 0x0000005000009947 */ /* 0x000fea0003800000 */
[----:B-----5:R-:W-:Y:S01]  /*2480*/  FADD.FTZ R183, R139, R183 ;  /* 0x000000b78bb77221 */ /* 0x020fe20000010000 */
[----:B------:R-:W-:Y:S05]  /*2490*/  BRA `(.L_x_21698) ;  /* 0x0000003000007947 */ /* 0x000fea0003800000 */
.L_x_21697:
[----:B-----5:R-:W-:-:S05]  /*24a0*/  PRMT R144, RZ, 0x7610, R133 ;  /* 0x00007610ff907816 */ /* 0x020fca0000000085 */
[----:B------:R-:W-:-:S04]  /*24b0*/  FADD.FTZ R183, R144, R183 ;  /* 0x000000b790b77221 */ /* 0x000fc80000010000 */
[----:B------:R-:W-:Y:S02]  /*24c0*/  @P1 FADD.FTZ R183, R139, R183 ;  /* 0x000000b78bb71221 */ /* 0x000fe40000010000 */
.L_x_21698:
[----:B------:R-:W-:Y:S01]  /*24d0*/  PRMT R148, RZ, 0x5410, R150 ;  /* 0x00005410ff947816 */ /* 0x000fe20000000096 */
[----:B------:R-:W-:Y:S05]  /*24e0*/  @P2 BRA `(.L_x_21699) ;  /* 0x0000003000002947 */ /* 0x000fea0003800000 */
[----:B------:R-:W-:Y:S05]  /*24f0*/  @!P1 BRA `(.L_x_21700) ;  /* 0x0000005000009947 */ /* 0x000fea0003800000 */
[----:B-----5:R-:W-:Y:S01]  /*2500*/  FADD.FTZ R148, R140, R148 ;  /* 0x000000948c947221 */ /* 0x020fe20000010000 */
[----:B------:R-:W-:Y:S05]  /*2510*/  BRA `(.L_x_21700) ;  /* 0x0000003000007947 */ /* 0x000fea0003800000 */
.L_x_21699:
[----:B-----5:R-:W-:-:S05]  /*2520*/  PRMT R147, RZ, 0x5410, R134 ;  /* 0x00005410ff937816 */ /* 0x020fca0000000086 */
[----:B------:R-:W-:-:S04]  /*2530*/  FADD.FTZ R148, R147, R148 ;  /* 0x0000009493947221 */ /* 0x000fc80000010000 */
[----:B------:R-:W-:Y:S02]  /*2540*/  @P1 FADD.FTZ R148, R140, R148 ;  /* 0x000000948c941221 */ /* 0x000fe40000010000 */
.L_x_21700:
[----:B------:R-:W-:Y:S01]  /*2550*/  PRMT R149, RZ, 0x7610, R150 ;  /* 0x00007610ff957816 */ /* 0x000fe20000000096 */
[----:B------:R-:W-:Y:S05]  /*2560*/  @P2 BRA `(.L_x_21701) ;  /* 0x0000003000002947 */ /* 0x000fea0003800000 */
[----:B------:R-:W-:Y:S05]  /*2570*/  @!P1 BRA `(.L_x_21702) ;  /* 0x0000005000009947 */ /* 0x000fea0003800000 */
[----:B-----5:R-:W-:Y:S01]  /*2580*/  FADD.FTZ R149, R141, R149 ;  /* 0x000000958d957221 */ /* 0x020fe20000010000 */
[----:B------:R-:W-:Y:S05]  /*2590*/  BRA `(.L_x_21702) ;  /* 0x0000003000007947 */ /* 0x000fea0003800000 */
.L_x_21701:
[----:B-----5:R-:W-:-:S05]  /*25a0*/  PRMT R144, RZ, 0x7610, R134 ;  /* 0x00007610ff907816 */ /* 0x020fca0000000086 */
[----:B------:R-:W-:-:S04]  /*25b0*/  FADD.FTZ R149, R144, R149 ;  /* 0x0000009590957221 */ /* 0x000fc80000010000 */
[----:B------:R-:W-:Y:S02]  /*25c0*/  @P1 FADD.FTZ R149, R141, R149 ;  /* 0x000000958d951221 */ /* 0x000fe40000010000 */
.L_x_21702:
[----:B------:R-:W-:Y:S01]  /*25d0*/  PRMT R150, RZ, 0x5410, R151 ;  /* 0x00005410ff967816 */ /* 0x000fe20000000097 */
[----:B------:R-:W-:Y:S05]  /*25e0*/  @P2 BRA `(.L_x_21703) ;  /* 0x0000003000002947 */ /* 0x000fea0003800000 */
[----:B------:R-:W-:Y:S05]  /*25f0*/  @!P1 BRA `(.L_x_21704) ;  /* 0x0000005000009947 */ /* 0x000fea0003800000 */
[----:B-----5:R-:W-:Y:S01]  /*2600*/  FADD.FTZ R150, R142, R150 ;  /* 0x000000968e967221 */ /* 0x020fe20000010000 */
[----:B------:R-:W-:Y:S05]  /*2610*/  BRA `(.L_x_21704) ;  /* 0x0000003000007947 */ /* 0x000fea0003800000 */
.L_x_21703:
[----:B-----5:R-:W-:-:S05]  /*2620*/  PRMT R147, RZ, 0x5410, R135 ;  /* 0x00005410ff937816 */ /* 0x020fca0000000087 */
[----:B------:R-:W-:-:S04]  /*2630*/  FADD.FTZ R150, R147, R150 ;  /* 0x0000009693967221 */ /* 0x000fc80000010000 */
[----:B------:R-:W-:Y:S02]  /*2640*/  @P1 FADD.FTZ R150, R142, R150 ;  /* 0x000000968e961221 */ /* 0x000fe40000010000 */
.L_x_21704:
[----:B------:R-:W-:Y:S01]  /*2650*/  PRMT R151, RZ, 0x7610, R151 ;  /* 0x00007610ff977816 */ /* 0x000fe20000000097 */
[----:B------:R-:W-:Y:S05]  /*2660*/  @P2 BRA `(.L_x_21705) ;  /* 0x0000003000002947 */ /* 0x000fea0003800000 */
[----:B------:R-:W-:Y:S05]  /*2670*/  @!P1 BRA `(.L_x_21706) ;  /* 0x0000005000009947 */ /* 0x000fea0003800000 */
[----:B-----5:R-:W-:Y:S01]  /*2680*/  FADD.FTZ R151, R143, R151 ;  /* 0x000000978f977221 */ /* 0x020fe20000010000 */
[----:B------:R-:W-:Y:S05]  /*2690*/  BRA `(.L_x_21706) ;  /* 0x0000003000007947 */ /* 0x000fea0003800000 */
.L_x_21705:
[----:B-----5:R-:W-:-:S05]  /*26a0*/  PRMT R144, RZ, 0x7610, R135 ;  /* 0x00007610ff907816 */ /* 0x020fca0000000087 */
[----:B------:R-:W-:-:S04]  /*26b0*/  FADD.FTZ R151, R144, R151 ;  /* 0x0000009790977221 */ /* 0x000fc80000010000 */
[----:B------:R-:W-:Y:S02]  /*26c0*/  @P1 FADD.FTZ R151, R143, R151 ;  /* 0x000000978f971221 */ /* 0x000fe40000010000 */
.L_x_21706:
[----:B------:R-:W-:Y:S01]  /*26d0*/  IADD3 R211, R212, 0xe0, RZ ;  /* 0x000000e0d4d37810 */ /* 0x000fe20007ffe0ff */
[----:B------:R-:W-:-:S04]  /*26e0*/  IMAD.WIDE.U32 R152, R209, R215, c[0x0][0x188] ;  /* 0x00006200d1987625 */ /* 0x000fc800078e00d7 */
[CC--:B------:R-:W-:Y:S01]  /*26f0*/  IMAD.WIDE.U32 R146, R211.reuse, R145.reuse, c[0x0][0x170] ;  /* 0x00005c00d3927625 */ /* 0x0c0fe200078e0091 */
[----:B------:R-:W-:Y:S03]  /*2700*/  STG.E.128 [R152.64], R180 ;  /* 0x000000b498007986 */ /* 0x000fe6000c101d04 */
[C---:B------:R-:W-:Y:S01]  /*2710*/  @P0 IMAD.WIDE.U32 R154, R211.reuse, R145, c[0x0][0x178] ;  /* 0x00005e00d39a0625 */ /* 0x040fe200078e0091 */
[----:B------:R0:W-:Y:S03]  /*2720*/  STG.E.128 [R152.64+0x10], R148 ;  /* 0x0000109498007986 */ /* 0x0001e6000c101d04 */
[----:B------:R-:W-:Y:S01]  /*2730*/  @P1 IMAD.WIDE.U32 R216, R211, R215, c[0x0][0x180] ;  /* 0x00006000d3d81625 */ /* 0x000fe200078e00d7 */
        /* <DEDUP_REMOVED lines=9> */
.L_x_21707:
[----:B-1---5:R-:W-:-:S05]  /*27d0*/  PRMT R153, RZ, 0x5410, R132 ;  /* 0x00005410ff997816 */ /* 0x022fca0000000084 */
[----:B------:R-:W-:-:S04]  /*27e0*/  FADD.FTZ R152, R153, R152 ;  /* 0x0000009899987221 */ /* 0x000fc80000010000 */
[----:B------:R-:W-:Y:S02]  /*27f0*/  @P1 FADD.FTZ R152, R136, R152 ;  /* 0x0000009888981221 */ /* 0x000fe40000010000 */
.L_x_21708:
[----:B------:R-:W-:Y:S01]  /*2800*/  PRMT R153, RZ, 0x7610, R144 ;  /* 0x00007610ff997816 */ /* 0x000fe20000000090 */
[----:B------:R-:W-:Y:S05]  /*2810*/  @P2 BRA `(.L_x_21709) ;  /* 0x0000003000002947 */ /* 0x000fea0003800000 */
[----:B------:R-:W-:Y:S05]  /*2820*/  @!P1 BRA `(.L_x_21710) ;  /* 0x0000005000009947 */ /* 0x000fea0003800000 */
[----:B-----5:R-:W-:Y:S01]  /*2830*/  FADD.FTZ R153, R137, R153 ;  /* 0x0000009989997221 */ /* 0x020fe20000010000 */
[----:B------:R-:W-:Y:S05]  /*2840*/  BRA `(.L_x_21710) ;  /* 0x0000003000007947 */ /* 0x000fea0003800000 */
.L_x_21709:
[----:B-----5:R-:W-:-:S05]  /*2850*/  PRMT R144, RZ, 0x7610, R132 ;  /* 0x00007610ff907816 */ /* 0x020fca0000000084 */
[----:B------:R-:W-:-:S04]  /*2860*/  FADD.FTZ R153, R144, R153 ;  /* 0x0000009990997221 */ /* 0x000fc80000010000 */
[----:B------:R-:W-:Y:S02]  /*2870*/  @P1 FADD.FTZ R153, R137, R153 ;  /* 0x0000009989991221 */ /* 0x000fe40000010000 */
.L_x_21710:
[----:B------:R-:W-:Y:S01]  /*2880*/  PRMT R154, RZ, 0x5410, R145 ;  /* 0x00005410ff9a7816 */ /* 0x000fe20000000091 */
[----:B------:R-:W-:Y:S05]  /*2890*/  @P2 BRA `(.L_x_21711) ;  /* 0x0000003000002947 */ /* 0x000fea0003800000 */
[----:B------:R-:W-:Y:S05]  /*28a0*/  @!P1 BRA `(.L_x_21712) ;  /* 0x0000005000009947 */ /* 0x000fea0003800000 */
[----:B-----5:R-:W-:Y:S01]  /*28b0*/  FADD.FTZ R154, R138, R154 ;  /* 0x0000009a8a9a7221 */ /* 0x020fe20000010000 */
[----:B------:R-:W-:Y:S05]  /*28c0*/  BRA `(.L_x_21712) ;  /* 0x0000003000007947 */ /* 0x000fea0003800000 */
.L_x_21711:
[----:B-----5:R-:W-:-:S05]  /*28d0*/  PRMT R155, RZ, 0x5410, R133 ;  /* 0x00005410ff9b7816 */ /* 0x020fca0000000085 */
[----:B------:R-:W-:-:S04]  /*28e0*/  FADD.FTZ R154, R155, R154 ;  /* 0x0000009a9b9a7221 */ /* 0x000fc80000010000 */
[----:B------:R-:W-:Y:S02]  /*28f0*/  @P1 FADD.FTZ R154, R138, R154 ;  /* 0x0000009a8a9a1221 */ /* 0x000fe40000010000 */
.L_x_21712:
[----:B------:R-:W-:Y:S01]  /*2900*/  PRMT R155, RZ, 0x7610, R145 ;  /* 0x00007610ff9b7816 */ /* 0x000fe20000000091 */
[----:B------:R-:W-:Y:S05]  /*2910*/  @P2 BRA `(.L_x_21713) ;  /* 0x0000003000002947 */ /* 0x000fea0003800000 */
[----:B------:R-:W-:Y:S05]  /*2920*/  @!P1 BRA `(.L_x_21714) ;  /* 0x0000005000009947 */ /* 0x000fea0003800000 */
[----:B-----5:R-:W-:Y:S01]  /*2930*/  FADD.FTZ R155, R139, R155 ;  /* 0x0000009b8b9b7221 */ /* 0x020fe20000010000 */
[----:B------:R-:W-:Y:S05]  /*2940*/  BRA `(.L_x_21714) ;  /* 0x0000003000007947 */ /* 0x000fea0003800000 */
.L_x_21713:
[----:B-----5:R-:W-:-:S05]  /*2950*/  PRMT R144, RZ, 0x7610, R133 ;  /* 0x00007610ff907816 */ /* 0x020fca0000000085 */
[----:B------:R-:W-:-:S04]  /*2960*/  FADD.FTZ R155, R144, R155 ;  /* 0x0000009b909b7221 */ /* 0x000fc80000010000 */
[----:B------:R-:W-:Y:S02]  /*2970*/  @P1 FADD.FTZ R155, R139, R155 ;  /* 0x0000009b8b9b1221 */ /* 0x000fe40000010000 */
.L_x_21714:
[----:B------:R-:W-:Y:S01]  /*2980*/  PRMT R144, RZ, 0x5410, R146 ;  /* 0x00005410ff907816 */ /* 0x000fe20000000092 */
[----:B------:R-:W-:Y:S05]  /*2990*/  @P2 BRA `(.L_x_21715) ;  /* 0x0000003000002947 */ /* 0x000fea0003800000 */
[----:B------:R-:W-:Y:S05]  /*29a0*/  @!P1 BRA `(.L_x_21716) ;  /* 0x0000005000009947 */ /* 0x000fea0003800000 */
[----:B-----5:R-:W-:Y:S01]  /*29b0*/  FADD.FTZ R144, R140, R144 ;  /* 0x000000908c907221 */ /* 0x020fe20000010000 */
[----:B------:R-:W-:Y:S05]  /*29c0*/  BRA `(.L_x_21716) ;  /* 0x0000003000007947 */ /* 0x000fea0003800000 */
.L_x_21715:
[----:B-----5:R-:W-:-:S05]  /*29d0*/  PRMT R145, RZ, 0x5410, R134 ;  /* 0x00005410ff917816 */ /* 0x020fca0000000086 */
[----:B------:R-:W-:-:S04]  /*29e0*/  FADD.FTZ R144, R145, R144 ;  /* 0x0000009091907221 */ /* 0x000fc80000010000 */
[----:B------:R-:W-:Y:S02]  /*29f0*/  @P1 FADD.FTZ R144, R140, R144 ;  /* 0x000000908c901221 */ /* 0x000fe40000010000 */
.L_x_21716:
[----:B------:R-:W-:Y:S01]  /*2a00*/  PRMT R145, RZ, 0x7610, R146 ;  /* 0x00007610ff917816 */ /* 0x000fe20000000092 */
[----:B------:R-:W-:Y:S05]  /*2a10*/  @P2 BRA `(.L_x_21717) ;  /* 0x0000003000002947 */ /* 0x000fea0003800000 */
[----:B------:R-:W-:Y:S05]  /*2a20*/  @!P1 BRA `(.L_x_21718) ;  /* 0x0000005000009947 */ /* 0x000fea0003800000 */
[----:B-----5:R-:W-:Y:S01]  /*2a30*/  FADD.FTZ R145, R141, R145 ;  /* 0x000000918d917221 */ /* 0x020fe20000010000 */
[----:B------:R-:W-:Y:S05]  /*2a40*/  BRA `(.L_x_21718) ;  /* 0x0000003000007947 */ /* 0x000fea0003800000 */
.L_x_21717:
[----:B-----5:R-:W-:-:S05]  /*2a50*/  PRMT R146, RZ, 0x7610, R134 ;  /* 0x00007610ff927816 */ /* 0x020fca0000000086 */
[----:B------:R-:W-:-:S04]  /*2a60*/  FADD.FTZ R145, R146, R145 ;  /* 0x0000009192917221 */ /* 0x000fc80000010000 */
[----:B------:R-:W-:Y:S02]  /*2a70*/  @P1 FADD.FTZ R145, R141, R145 ;  /* 0x000000918d911221 */ /* 0x000fe40000010000 */
.L_x_21718:
[----:B------:R-:W-:Y:S01]  /*2a80*/  PRMT R146, RZ, 0x5410, R147 ;  /* 0x00005410ff927816 */ /* 0x000fe20000000093 */
[----:B------:R-:W-:Y:S05]  /*2a90*/  @P2 BRA `(.L_x_21719) ;  /* 0x0000003000002947 */ /* 0x000fea0003800000 */
[----:B------:R-:W-:Y:S05]  /*2aa0*/  @!P1 BRA `(.L_x_21720) ;  /* 0x0000005000009947 */ /* 0x000fea0003800000 */
[----:B-----5:R-:W-:Y:S01]  /*2ab0*/  FADD.FTZ R146, R142, R146 ;  /* 0x000000928e927221 */ /* 0x020fe20000010000 */
[----:B------:R-:W-:Y:S05]  /*2ac0*/  BRA `(.L_x_21720) ;  /* 0x0000003000007947 */ /* 0x000fea0003800000 */
.L_x_21719:
[----:B-----5:R-:W-:-:S05]  /*2ad0*/  PRMT R217, RZ, 0x5410, R135 ;  /* 0x00005410ffd97816 */ /* 0x020fca0000000087 */
[----:B------:R-:W-:-:S04]  /*2ae0*/  FADD.FTZ R146, R217, R146 ;  /* 0x00000092d9927221 */ /* 0x000fc80000010000 */
[----:B------:R-:W-:Y:S02]  /*2af0*/  @P1 FADD.FTZ R146, R142, R146 ;  /* 0x000000928e921221 */ /* 0x000fe40000010000 */
.L_x_21720:
[----:B------:R-:W-:Y:S01]  /*2b00*/  PRMT R147, RZ, 0x7610, R147 ;  /* 0x00007610ff937816 */ /* 0x000fe20000000093 */
[----:B------:R-:W-:Y:S05]  /*2b10*/  @P2 BRA `(.L_x_21721) ;  /* 0x0000003000002947 */ /* 0x000fea0003800000 */
[----:B------:R-:W-:Y:S05]  /*2b20*/  @!P1 BRA `(.L_x_21722) ;  /* 0x0000005000009947 */ /* 0x000fea0003800000 */
[----:B-----5:R-:W-:Y:S01]  /*2b30*/  FADD.FTZ R147, R143, R147 ;  /* 0x000000938f937221 */ /* 0x020fe20000010000 */
[----:B------:R-:W-:Y:S05]  /*2b40*/  BRA `(.L_x_21722) ;  /* 0x0000003000007947 */ /* 0x000fea0003800000 */
.L_x_21721:
[----:B-----5:R-:W-:-:S05]  /*2b50*/  PRMT R216, RZ, 0x7610, R135 ;  /* 0x00007610ffd87816 */ /* 0x020fca0000000087 */
[----:B------:R-:W-:-:S04]  /*2b60*/  FADD.FTZ R147, R216, R147 ;  /* 0x00000093d8937221 */ /* 0x000fc80000010000 */
[----:B------:R-:W-:Y:S02]  /*2b70*/  @P1 FADD.FTZ R147, R143, R147 ;  /* 0x000000938f931221 */ /* 0x000fe40000010000 */
.L_x_21722:
        /* <DEDUP_REMOVED lines=67> */
[----:B------:R-:W-:Y:S01]  /*2fb0*/  FADD.FTZ R223, R0, R147 ;  /* 0x0000009300df7221 */ /* 0x000fe20000010000 */
[----:B------:R-:W-:Y:S05]  /*2fc0*/  BRA.DIV ~URZ, `(.L_x_21723) ;  /* 0x000019a27f007947 */ /* 0x000fea000b800000 */
[----:B------:R1:W2:Y:S02]  /*2fd0*/  SHFL.BFLY PT, R0, R223, 0x1, 0x1f ;  /* 0x0c201f00df007f89 */ /* 0x0002a400000e0000 */
.L_x_21727:
[----:B-12---:R-:W-:Y:S01]  /*2fe0*/  FADD.FTZ R223, R223, R0 ;  /* 0x00000000dfdf7221 */ /* 0x006fe20000010000 */
[----:B------:R-:W-:Y:S05]  /*2ff0*/  BRA.DIV ~URZ, `(.L_x_21724) ;  /* 0x000019e27f007947 */ /* 0x000fea000b800000 */
[----:B------:R-:W1:Y:S02]  /*3000*/  SHFL.BFLY PT, R0, R223, 0x2, 0x1f ;  /* 0x0c401f00df007f89 */ /* 0x000e6400000e0000 */
[----:B-1----:R-:W-:-:S05]  /*3010*/  FADD.FTZ R0, R223, R0 ;  /* 0x00000000df007221 */ /* 0x002fca0000010000 */
[----:B------:R-:W1:Y:S02]  /*3020*/  SHFL.BFLY PT, R215, R0, 0x4, 0x1f ;  /* 0x0c801f0000d77f89 */ /* 0x000e6400000e0000 */
[----:B-1----:R-:W-:-:S05]  /*3030*/  FADD.FTZ R215, R0, R215 ;  /* 0x000000d700d77221 */ /* 0x002fca0000010000 */
[----:B0-----:R-:W0:Y:S02]  /*3040*/  SHFL.BFLY PT, R216, R215, 0x8, 0x1f ;  /* 0x0d001f00d7d87f89 */ /* 0x001e2400000e0000 */
        /* <DEDUP_REMOVED lines=141> */
.L_x_21728:
[----:B-1----:R-:W-:Y:S01]  /*3920*/  FADD.FTZ R218, R221, R216 ;  /* 0x000000d8ddda7221 */ /* 0x002fe20000010000 */
[----:B------:R-:W-:Y:S01]  /*3930*/  MOV R215, c[0x0][0x1e0] ;  /* 0x0000780000d77a02 */ /* 0x000fe20000000f00 */
[C---:B0-----:R-:W-:Y:S01]  /*3940*/  FMUL.FTZ R216, R217.reuse, R217 ;  /* 0x000000d9d9d87220 */ /* 0x041fe20000410000 */
[----:B------:R-:W-:Y:S01]  /*3950*/  ISETP.NE.AND P0, PT, RZ, UR6, PT ;  /* 0x00000006ff007c0c */ /* 0x000fe2000bf05270 */
[----:B------:R-:W-:Y:S02]  /*3960*/  HFMA2.MMA R0, -RZ, RZ, 0, 2.384185791015625e-07 ;  /* 0x00000004ff007435 */ /* 0x000fe400000001ff */
[----:B------:R-:W-:Y:S01]  /*3970*/  FFMA.FTZ R215, R218, R215, c[0x0][0x228] ;  /* 0x00008a00dad77623 */ /* 0x000fe200000100d7 */
[----:B------:R-:W-:Y:S02]  /*3980*/  FSEL R220, R216, RZ, P0 ;  /* 0x000000ffd8dc7208 */ /* 0x000fe40000000000 */
[----:B------:R-:W-:-:S03]  /*3990*/  FSEL R216, R217, RZ, !P0 ;  /* 0x000000ffd9d87208 */ /* 0x000fc60004000000 */
[----:B------:R-:W-:Y:S02]  /*39a0*/  FADD.FTZ R215, R215, R220 ;  /* 0x000000dcd7d77221 */ /* 0x000fe40000010000 */
[----:B------:R-:W-:Y:S02]  /*39b0*/  @!P1 IMAD.WIDE R218, R3, R0, c[0x0][0x1a0] ;  /* 0x0000680003da9625 */ /* 0x000fe400078e0200 */
[----:B------:R-:W0:Y:S02]  /*39c0*/  MUFU.RSQ R221, R215 ;  /* 0x000000d700dd7308 */ /* 0x000e240000001400 */
[C---:B------:R-:W-:Y:S01]  /*39d0*/  FADD.FTZ R204, -R216.reuse, R204 ;  /* 0x000000ccd8cc7221 */ /* 0x040fe20000010100 */
[----:B------:R1:W-:Y:S01]  /*39e0*/  @!P1 STG.E [R218.64], R217 ;  /* 0x000000d9da009986 */ /* 0x0003e2000c101904 */
        /* <DEDUP_REMOVED lines=43> */
[----:B-1----:R-:W-:-:S02]  /*3ca0*/  FADD.FTZ R217, -R216, R156 ;  /* 0x0000009cd8d97221 */ /* 0x002fc40000010100 */
        /* <DEDUP_REMOVED lines=19> */
[C---:B0-----:R-:W-:Y:S02]  /*3de0*/  FMUL.FTZ R145, R221.reuse, R204 ;  /* 0x000000ccdd917220 */ /* 0x041fe40000410000 */
[C---:B------:R-:W-:Y:S02]  /*3df0*/  FMUL.FTZ R151, R221.reuse, R196 ;  /* 0x000000c4dd977220 */ /* 0x040fe40000410000 */
[C---:B------:R-:W-:Y:S02]  /*3e00*/  FMUL.FTZ R146, R221.reuse, R205 ;  /* 0x000000cddd927220 */ /* 0x040fe40000410000 */
[C---:B------:R-:W-:Y:S02]  /*3e10*/  FMUL.FTZ R147, R221.reuse, R206 ;  /* 0x000000cedd937220 */ /* 0x040fe40000410000 */
[----:B------:R-:W-:-:S02]  /*3e20*/  FMUL.FTZ R150, R221, R207 ;  /* 0x000000cfdd967220 */ /* 0x000fc40000410000 */
[C---:B------:R-:W-:Y:S02]  /*3e30*/  FMUL.FTZ R153, R221.reuse, R198 ;  /* 0x000000c6dd997220 */ /* 0x040fe40000410000 */
[C---:B------:R-:W-:Y:S02]  /*3e40*/  FMUL.FTZ R156, R221.reuse, R199 ;  /* 0x000000c7dd9c7220 */ /* 0x040fe40000410000 */
[----:B------:R-:W-:Y:S02]  /*3e50*/  FFMA.FTZ R144, R68, R145, R4 ;  /* 0x0000009144907223 */ /* 0x000fe40000010004 */
[----:B------:R-:W-:Y:S02]  /*3e60*/  FFMA.FTZ R152, R72, R151, R8 ;  /* 0x0000009748987223 */ /* 0x000fe40000010008 */
[----:B------:R-:W-:Y:S02]  /*3e70*/  FMUL.FTZ R154, R221, R197 ;  /* 0x000000c5dd9a7220 */ /* 0x000fe40000410000 */
[----:B------:R-:W-:-:S02]  /*3e80*/  FFMA.FTZ R145, R70, R147, R6 ;  /* 0x0000009346917223 */ /* 0x000fc40000010006 */
[----:B------:R-:W-:Y:S02]  /*3e90*/  FFMA.FTZ R150, R71, R150, R7 ;  /* 0x0000009647967223 */ /* 0x000fe40000010007 */
[----:B------:R-:W-:Y:S02]  /*3ea0*/  FFMA.FTZ R151, R69, R146, R5 ;  /* 0x0000009245977223 */ /* 0x000fe40000010005 */
[----:B------:R-:W-:Y:S01]  /*3eb0*/  FFMA.FTZ R147, R74, R153, R10 ;  /* 0x000000994a937223 */ /* 0x000fe2000001000a */
[----:B------:R-:W-:Y:S01]  /*3ec0*/  F2FP.BF16.PACK_AB R145, R150, R145 ;  /* 0x000000919691723e */ /* 0x000fe200000010ff */
[----:B------:R-:W-:Y:S01]  /*3ed0*/  FFMA.FTZ R156, R75, R156, R11 ;  /* 0x0000009c4b9c7223 */ /* 0x000fe2000001000b */
[----:B------:R-:W-:Y:S01]  /*3ee0*/  F2FP.BF16.PACK_AB R144, R151, R144 ;  /* 0x000000909790723e */ /* 0x000fe200000010ff */
[----:B------:R-:W-:-:S03]  /*3ef0*/  @!P1 IMAD.WIDE R148, R3, R0, c[0x0][0x1a8] ;  /* 0x00006a0003949625 */ /* 0x000fc600078e0200 */
[----:B------:R-:W-:Y:S01]  /*3f00*/  F2FP.BF16.PACK_AB R147, R156, R147 ;  /* 0x000000939c93723e */ /* 0x000fe200000010ff */
[----:B------:R-:W-:Y:S01]  /*3f10*/  FFMA.FTZ R153, R73, R154, R9 ;  /* 0x0000009a49997223 */ /* 0x000fe20000010009 */
[----:B------:R0:W-:Y:S01]  /*3f20*/  @!P1 STG.E [R148.64], R221 ;  /* 0x000000dd94009986 */ /* 0x0001e2000c101904 */
[C---:B------:R-:W-:Y:S02]  /*3f30*/  FMUL.FTZ R151, R221.reuse, R200 ;  /* 0x000000c8dd977220 */ /* 0x040fe40000410000 */
[----:B------:R-:W-:Y:S01]  /*3f40*/  FMUL.FTZ R150, R221, R201 ;  /* 0x000000c9dd967220 */ /* 0x000fe20000410000 */
[----:B------:R-:W-:Y:S01]  /*3f50*/  F2FP.BF16.PACK_AB R146, R153, R152 ;  /* 0x000000989992723e */ /* 0x000fe200000010ff */
        /* <DEDUP_REMOVED lines=8> */
[----:B0-----:R-:W-:-:S02]  /*3fe0*/  FFMA.FTZ R148, R76, R151, R12 ;  /* 0x000000974c947223 */ /* 0x001fc4000001000c */
        /* <DEDUP_REMOVED lines=8> */
[----:B------:R-:W-:-:S02]  /*4070*/  FFMA.FTZ R151, R82, R181, R18 ;  /* 0x000000b552977223 */ /* 0x000fc40000010012 */
[----:B------:R-:W-:Y:S01]  /*4080*/  FFMA.FTZ R156, R83, R156, R19 ;  /* 0x0000009c539c7223 */ /* 0x000fe20000010013 */
[----:B------:R-:W-:Y:S01]  /*4090*/  F2FP.BF16.PACK_AB R155, R180, R183 ;  /* 0x000000b7b49b723e */ /* 0x000fe200000010ff */
[----:B------:R-:W-:Y:S01]  /*40a0*/  FFMA.FTZ R152, R79, R152, R15 ;  /* 0x000000984f987223 */ /* 0x000fe2000001000f */
[----:B------:R-:W-:Y:S01]  /*40b0*/  MOV R183, 0x10 ;  /* 0x0000001000b77802 */ /* 0x000fe20000000f00 */
[C---:B------:R-:W-:Y:S01]  /*40c0*/  FMUL.FTZ R153, R221.reuse, R188 ;  /* 0x000000bcdd997220 */ /* 0x040fe20000410000 */
[----:B------:R-:W-:Y:S01]  /*40d0*/  F2FP.BF16.PACK_AB R151, R156, R151 ;  /* 0x000000979c97723e */ /* 0x000fe200000010ff */
[C---:B------:R-:W-:Y:S01]  /*40e0*/  FMUL.FTZ R157, R221.reuse, R190 ;  /* 0x000000bedd9d7220 */ /* 0x040fe20000410000 */
[----:B------:R-:W-:Y:S01]  /*40f0*/  F2FP.BF16.PACK_AB R149, R152, R149 ;  /* 0x000000959895723e */ /* 0x000fe200000010ff */
[C---:B------:R-:W-:Y:S02]  /*4100*/  FMUL.FTZ R154, R221.reuse, R189 ;  /* 0x000000bddd9a7220 */ /* 0x040fe40000410000 */
[----:B------:R-:W-:-:S02]  /*4110*/  FMUL.FTZ R180, R221, R193 ;  /* 0x000000c1ddb47220 */ /* 0x000fc40000410000 */
[C---:B------:R-:W-:Y:S02]  /*4120*/  FMUL.FTZ R156, R221.reuse, R191 ;  /* 0x000000bfdd9c7220 */ /* 0x040fe40000410000 */
[----:B------:R-:W-:Y:S02]  /*4130*/  FMUL.FTZ R181, R221, R192 ;  /* 0x000000c0ddb57220 */ /* 0x000fe40000410000 */
[----:B------:R-:W-:Y:S02]  /*4140*/  FFMA.FTZ R152, R84, R153, R20 ;  /* 0x0000009954987223 */ /* 0x000fe40000010014 */
[----:B------:R-:W-:Y:S02]  /*4150*/  FFMA.FTZ R153, R86, R157, R22 ;  /* 0x0000009d56997223 */ /* 0x000fe40000010016 */
[----:B------:R-:W-:Y:S02]  /*4160*/  FFMA.FTZ R184, R89, R180, R25 ;  /* 0x000000b459b87223 */ /* 0x000fe40000010019 */
[----:B------:R-:W-:-:S02]  /*4170*/  FFMA.FTZ R157, R85, R154, R21 ;  /* 0x0000009a559d7223 */ /* 0x000fc40000010015 */
[----:B------:R-:W-:Y:S01]  /*4180*/  FFMA.FTZ R180, R87, R156, R23 ;  /* 0x0000009c57b47223 */ /* 0x000fe20000010017 */
[----:B------:R-:W-:Y:S01]  /*4190*/  LEA R156, P0, R212, c[0x0][0x208], 0x4 ;  /* 0x00008200d49c7a11 */ /* 0x000fe200078020ff */
[----:B------:R-:W-:Y:S01]  /*41a0*/  FFMA.FTZ R181, R88, R181, R24 ;  /* 0x000000b558b57223 */ /* 0x000fe20000010018 */
[----:B------:R-:W-:Y:S01]  /*41b0*/  F2FP.BF16.PACK_AB R152, R157, R152 ;  /* 0x000000989d98723e */ /* 0x000fe200000010ff */
[----:B------:R-:W-:Y:S01]  /*41c0*/  IMAD.WIDE.U32 R214, R214, R183, c[0x0][0x208] ;  /* 0x00008200d6d67625 */ /* 0x000fe200078e00b7 */
[----:B------:R-:W-:Y:S02]  /*41d0*/  LEA.HI.X R157, R212, c[0x0][0x20c], RZ, 0x4, P0 ;  /* 0x00008300d49d7a11 */ /* 0x000fe400000f24ff */
[----:B------:R-:W-:Y:S01]  /*41e0*/  F2FP.BF16.PACK_AB R154, R184, R181 ;  /* 0x000000b5b89a723e */ /* 0x000fe200000010ff */
[----:B------:R-:W-:Y:S01]  /*41f0*/  FMUL.FTZ R185, R221, R176 ;  /* 0x000000b0ddb97220 */ /* 0x000fe20000410000 */
[----:B------:R-:W-:Y:S01]  /*4200*/  F2FP.BF16.PACK_AB R153, R180, R153 ;  /* 0x00000099b499723e */ /* 0x000fe200000010ff */
[----:B------:R-:W-:Y:S01]  /*4210*/  IMAD.WIDE.U32 R180, R213, R183, c[0x0][0x208] ;  /* 0x00008200d5b47625 */ /* 0x000fe200078e00b7 */
[----:B------:R0:W-:Y:S03]  /*4220*/  STG.E.128 [R156.64], R144 ;  /* 0x000000909c007986 */ /* 0x0001e6000c101d04 */
[C---:B------:R-:W-:Y:S01]  /*4230*/  FMUL.FTZ R176, R221.reuse, R177 ;  /* 0x000000b1ddb07220 */ /* 0x040fe20000410000 */
[----:B------:R1:W-:Y:S01]  /*4240*/  STG.E.128 [R214.64], R148 ;  /* 0x00000094d6007986 */ /* 0x0003e2000c101d04 */
[----:B------:R-:W-:-:S02]  /*4250*/  FMUL.FTZ R189, R221, R168 ;  /* 0x000000a8ddbd7220 */ /* 0x000fc40000410000 */
[C---:B------:R-:W-:Y:S01]  /*4260*/  FMUL.FTZ R177, R221.reuse, R172 ;  /* 0x000000acddb17220 */ /* 0x040fe20000410000 */
[----:B------:R2:W-:Y:S01]  /*4270*/  STG.E.128 [R180.64], R152 ;  /* 0x00000098b4007986 */ /* 0x0005e2000c101d04 */
[C---:B------:R-:W-:Y:S02]  /*4280*/  FMUL.FTZ R168, R221.reuse, R173 ;  /* 0x000000addda87220 */ /* 0x040fe40000410000 */
[C---:B------:R-:W-:Y:S02]  /*4290*/  FMUL.FTZ R217, R221.reuse, R217 ;  /* 0x000000d9ddd97220 */ /* 0x040fe40000410000 */
[C---:B------:R-:W-:Y:S02]  /*42a0*/  FMUL.FTZ R218, R221.reuse, R218 ;  /* 0x000000daddda7220 */ /* 0x040fe40000410000 */
[C---:B------:R-:W-:Y:S02]  /*42b0*/  FMUL.FTZ R191, R221.reuse, R170 ;  /* 0x000000aaddbf7220 */ /* 0x040fe40000410000 */
[----:B------:R-:W-:-:S02]  /*42c0*/  FMUL.FTZ R173, R221, R174 ;  /* 0x000000aeddad7220 */ /* 0x000fc40000410000 */
[----:B------:R-:W-:Y:S02]  /*42d0*/  FMUL.FTZ R170, R221, R175 ;  /* 0x000000afddaa7220 */ /* 0x000fe40000410000 */
[----:B0-----:R-:W-:Y:S02]  /*42e0*/  FFMA.FTZ R157, R113, R218, R49 ;  /* 0x000000da719d7223 */ /* 0x001fe40000010031 */
[----:B-1----:R-:W-:Y:S02]  /*42f0*/  FFMA.FTZ R148, R100, R177, R36 ;  /* 0x000000b164947223 */ /* 0x002fe40000010024 */
[----:B------:R-:W-:Y:S02]  /*4300*/  FMUL.FTZ R175, R221, R160 ;  /* 0x000000a0ddaf7220 */ /* 0x000fe40000410000 */
[----:B--2---:R-:W-:Y:S02]  /*4310*/  FFMA.FTZ R153, R101, R168, R37 ;  /* 0x000000a865997223 */ /* 0x004fe40000010025 */
[----:B------:R-:W-:-:S02]  /*4320*/  FFMA.FTZ R154, R112, R217, R48 ;  /* 0x000000d9709a7223 */ /* 0x000fc40000010030 */
[----:B------:R-:W-:Y:S01]  /*4330*/  FMUL.FTZ R172, R221, R161 ;  /* 0x000000a1ddac7220 */ /* 0x000fe20000410000 */
[----:B------:R-:W-:Y:S01]  /*4340*/  F2FP.BF16.PACK_AB R148, R153, R148 ;  /* 0x000000949994723e */ /* 0x000fe200000010ff */
[----:B------:R-:W-:Y:S01]  /*4350*/  FMUL.FTZ R174, R221, R163 ;  /* 0x000000a3ddae7220 */ /* 0x000fe20000410000 */
[----:B------:R-:W-:Y:S01]  /*4360*/  F2FP.BF16.PACK_AB R154, R157, R154 ;  /* 0x0000009a9d9a723e */ /* 0x000fe200000010ff */
        /* <DEDUP_REMOVED lines=13> */
[----:B------:R-:W-:Y:S02]  /*4440*/  FFMA.FTZ R156, R118, R159, R54 ;  /* 0x0000009f769c7223 */ /* 0x000fe40000010036 */
[----:B------:R-:W-:Y:S01]  /*4450*/  FFMA.FTZ R161, R119, R222, R55 ;  /* 0x000000de77a17223 */ /* 0x000fe20000010037 */
[----:B------:R-:W-:Y:S01]  /*4460*/  F2FP.BF16.PACK_AB R150, R155, R150 ;  /* 0x000000969b96723e */ /* 0x000fe200000010ff */
[----:B------:R-:W-:Y:S02]  /*4470*/  FMUL.FTZ R187, R221, R178 ;  /* 0x000000b2ddbb7220 */ /* 0x000fe40000410000 */
[----:B------:R-:W-:Y:S01]  /*4480*/  FFMA.FTZ R195, R114, R195, R50 ;  /* 0x000000c372c37223 */ /* 0x000fe20000010032 */
[----:B------:R-:W-:Y:S01]  /*4490*/  F2FP.BF16.PACK_AB R157, R161, R156 ;  /* 0x0000009ca19d723e */ /* 0x000fe200000010ff */
[----:B------:R-:W-:-:S02]  /*44a0*/  FFMA.FTZ R158, R115, R158, R51 ;  /* 0x0000009e739e7223 */ /* 0x000fc40000010033 */
[C---:B------:R-:W-:Y:S02]  /*44b0*/  FMUL.FTZ R178, R221.reuse, R179 ;  /* 0x000000b3ddb27220 */ /* 0x040fe40000410000 */
[C---:B------:R-:W-:Y:S01]  /*44c0*/  FMUL.FTZ R193, R221.reuse, R162 ;  /* 0x000000a2ddc17220 */ /* 0x040fe20000410000 */
[----:B------:R-:W-:Y:S01]  /*44d0*/  F2FP.BF16.PACK_AB R155, R158, R195 ;  /* 0x000000c39e9b723e */ /* 0x000fe200000010ff */
        /* <DEDUP_REMOVED lines=20> */
[----:B------:R-:W-:Y:S02]  /*4620*/  FFMA.FTZ R185, R92, R185, R28 ;  /* 0x000000b95cb97223 */ /* 0x000fe4000001001c */
[----:B------:R-:W-:Y:S02]  /*4630*/  FFMA.FTZ R176, R93, R176, R29 ;  /* 0x000000b05db07223 */ /* 0x000fe4000001001d */
        /* <DEDUP_REMOVED lines=48> */
[----:B0----5:R-:W-:Y:S01]  /*4940*/  @P0 CALL.REL.NOINC `(.L_x_21725) ;  /* 0x0000001000000944 */ /* 0x021fe20003c00000 */
[----:B------:R-:W-:Y:S05]  /*4950*/  BRA `(.L_x_21726) ;  /* 0xffffbbc000007947 */ /* 0x000fea000383ffff */
.L_x_21725:
[----:B------:R-:W-:Y:S05]  /*4960*/  EXIT ;  /* 0x000000000000794d */ /* 0x000fea0003800000 */
.L_x_21723:
[----:B------:R-:W-:Y:S01]  /*4970*/  HFMA2.MMA R215, -RZ, RZ, 0, 5.9604644775390625e-08 ;  /* 0x00000001ffd77435 */ /* 0x000fe200000001ff */
[----:B0-----:R-:W-:Y:S02]  /*4980*/  MOV R216, R223 ;  /* 0x000000df00d87202 */ /* 0x001fe40000000f00 */
[----:B------:R-:W-:Y:S02]  /*4990*/  MOV R0, 0x1f ;  /* 0x0000001f00007802 */ /* 0x000fe40000000f00 */
[----:B------:R-:W-:Y:S02]  /*49a0*/  MOV R221, 0xffffffff ;  /* 0xffffffff00dd7802 */ /* 0x000fe40000000f00 */
[----:B------:R-:W-:Y:S02]  /*49b0*/  MOV R218, 0x49d0 ;  /* 0x000049d000da7802 */ /* 0x000fe40000000f00 */
[----:B-----5:R-:W-:Y:S05]  /*49c0*/  CALL.REL.NOINC `($__internal_35_$__cuda_sm70_shflsync_bfly_p) ;  /* 0x00000ba000007944 */ /* 0x020fea0003c00000 */
[----:B01----:R-:W-:Y:S05]  /*49d0*/  BRA `(.L_x_21727) ;  /* 0xffffe60000007947 */ /* 0x003fea000383ffff */
.L_x_21724:
[----:B------:R-:W-:Y:S01]  /*49e0*/  HFMA2.MMA R215, -RZ, RZ, 0, 1.1920928955078125e-07 ;  /* 0x00000002ffd77435 */ /* 0x000fe200000001ff */
[----:B0-----:R-:W-:Y:S02]  /*49f0*/  MOV R216, R223 ;  /* 0x000000df00d87202 */ /* 0x001fe40000000f00 */
[----:B------:R-:W-:-:S02]  /*4a00*/  MOV R0, 0x1f ;  /* 0x0000001f00007802 */ /* 0x000fc40000000f00 */
[----:B------:R-:W-:Y:S02]  /*4a10*/  MOV R221, 0xffffffff ;  /* 0xffffffff00dd7802 */ /* 0x000fe40000000f00 */
[----:B------:R-:W-:Y:S02]  /*4a20*/  MOV R218, 0x4a40 ;  /* 0x00004a4000da7802 */ /* 0x000fe40000000f00 */
[----:B-----5:R-:W-:Y:S05]  /*4a30*/  CALL.REL.NOINC `($__internal_35_$__cuda_sm70_shflsync_bfly_p) ;  /* 0x00000b3000007944 */ /* 0x020fea0003c00000 */
[----:B0-----:R-:W-:Y:S01]  /*4a40*/  HFMA2.MMA R215, -RZ, RZ, 0, 2.384185791015625e-07 ;  /* 0x00000004ffd77435 */ /* 0x001fe200000001ff */
[----:B-1----:R-:W-:Y:S01]  /*4a50*/  FADD.FTZ R216, R223, R0 ;  /* 0x00000000dfd87221 */ /* 0x002fe20000010000 */
[----:B------:R-:W-:Y:S02]  /*4a60*/  MOV R0, 0x1f ;  /* 0x0000001f00007802 */ /* 0x000fe40000000f00 */
[----:B------:R-:W-:Y:S02]  /*4a70*/  MOV R221, 0xffffffff ;  /* 0xffffffff00dd7802 */ /* 0x000fe40000000f00 */
[----:B------:R-:W-:Y:S02]  /*4a80*/  MOV R218, 0x4aa0 ;  /* 0x00004aa000da7802 */ /* 0x000fe40000000f00 */
[----:B------:R-:W-:Y:S05]  /*4a90*/  CALL.REL.NOINC `($__internal_35_$__cuda_sm70_shflsync_bfly_p) ;  /* 0x00000ad000007944 */ /* 0x000fea0003c00000 */
[----:B0-----:R-:W-:Y:S01]  /*4aa0*/  HFMA2.MMA R215, -RZ, RZ, 0, 4.76837158203125e-07 ;  /* 0x00000008ffd77435 */ /* 0x001fe200000001ff */
[----:B-1----:R-:W-:Y:S01]  /*4ab0*/  FADD.FTZ R216, R216, R0 ;  /* 0x00000000d8d87221 */ /* 0x002fe20000010000 */
[----:B------:R-:W-:-:S02]  /*4ac0*/  MOV R0, 0x1f ;  /* 0x0000001f00007802 */ /* 0x000fc40000000f00 */
[----:B------:R-:W-:Y:S02]  /*4ad0*/  MOV R221, 0xffffffff ;  /* 0xffffffff00dd7802 */ /* 0x000fe40000000f00 */
[----:B------:R-:W-:Y:S02]  /*4ae0*/  MOV R218, 0x4b00 ;  /* 0x00004b0000da7802 */ /* 0x000fe40000000f00 */
[----:B------:R-:W-:Y:S05]  /*4af0*/  CALL.REL.NOINC `($__internal_35_$__cuda_sm70_shflsync_bfly_p) ;  /* 0x00000a7000007944 */ /* 0x000fea0003c00000 */
[----:B0-----:R-:W-:Y:S01]  /*4b00*/  HFMA2.MMA R215, -RZ, RZ, 0, 9.5367431640625e-07 ;  /* 0x00000010ffd77435 */ /* 0x001fe200000001ff */
[----:B-1----:R-:W-:Y:S01]  /*4b10*/  FADD.FTZ R216, R216, R0 ;  /* 0x00000000d8d87221 */ /* 0x002fe20000010000 */
[----:B------:R-:W-:Y:S02]  /*4b20*/  MOV R0, 0x1f ;  /* 0x0000001f00007802 */ /* 0x000fe40000000f00 */
[----:B------:R-:W-:Y:S02]  /*4b30*/  MOV R221, 0xffffffff ;  /* 0xffffffff00dd7802 */ /* 0x000fe40000000f00 */
[----:B------:R-:W-:Y:S02]  /*4b40*/  MOV R218, 0x4b60 ;  /* 0x00004b6000da7802 */ /* 0x000fe40000000f00 */
[----:B------:R-:W-:Y:S05]  /*4b50*/  CALL.REL.NOINC `($__internal_35_$__cuda_sm70_shflsync_bfly_p) ;  /* 0x00000a1000007944 */ /* 0x000fea0003c00000 */
[----:B-1----:R-:W-:Y:S01]  /*4b60*/  FADD.FTZ R0, R216, R0 ;  /* 0x00000000d8007221 */ /* 0x002fe20000010000 */
[----:B0-----:R-:W-:Y:S02]  /*4b70*/  MOV R221, 0xffffffff ;  /* 0xffffffff00dd7802 */ /* 0x001fe40000000f00 */
[----:B------:R-:W-:Y:S01]  /*4b80*/  MOV R218, 0x53d0 ;  /* 0x000053d000da7802 */ /* 0x000fe20000000f00 */
        /* <DEDUP_REMOVED lines=128> */
[----:B------:R-:W-:Y:S01]  /*5390*/  FFMA.FTZ R216, R215, R215, R0 ;  /* 0x000000d7d7d87223 */ /* 0x000fe20000010000 */
[----:B------:R-:W-:Y:S01]  /*53a0*/  HFMA2.MMA R215, -RZ, RZ, 0, 5.9604644775390625e-08 ;  /* 0x00000001ffd77435 */ /* 0x000fe200000001ff */
[----:B------:R-:W-:-:S05]  /*53b0*/  MOV R0, 0x1f ;  /* 0x0000001f00007802 */ /* 0x000fca0000000f00 */
[----:B------:R-:W-:Y:S05]  /*53c0*/  CALL.REL.NOINC `($__internal_35_$__cuda_sm70_shflsync_bfly_p) ;  /* 0x000001a000007944 */ /* 0x000fea0003c00000 */
[----:B0-----:R-:W-:Y:S01]  /*53d0*/  HFMA2.MMA R215, -RZ, RZ, 0, 1.1920928955078125e-07 ;  /* 0x00000002ffd77435 */ /* 0x001fe200000001ff */
[----:B-1----:R-:W-:Y:S01]  /*53e0*/  FADD.FTZ R216, R216, R0 ;  /* 0x00000000d8d87221 */ /* 0x002fe20000010000 */
[----:B------:R-:W-:Y:S02]  /*53f0*/  MOV R0, 0x1f ;  /* 0x0000001f00007802 */ /* 0x000fe40000000f00 */
[----:B------:R-:W-:Y:S02]  /*5400*/  MOV R221, 0xffffffff ;  /* 0xffffffff00dd7802 */ /* 0x000fe40000000f00 */
[----:B------:R-:W-:Y:S02]  /*5410*/  MOV R218, 0x5430 ;  /* 0x0000543000da7802 */ /* 0x000fe40000000f00 */
[----:B------:R-:W-:Y:S05]  /*5420*/  CALL.REL.NOINC `($__internal_35_$__cuda_sm70_shflsync_bfly_p) ;  /* 0x0000014000007944 */ /* 0x000fea0003c00000 */
[----:B0-----:R-:W-:Y:S01]  /*5430*/  HFMA2.MMA R215, -RZ, RZ, 0, 2.384185791015625e-07 ;  /* 0x00000004ffd77435 */ /* 0x001fe200000001ff */
[----:B-1----:R-:W-:Y:S01]  /*5440*/  FADD.FTZ R216, R216, R0 ;  /* 0x00000000d8d87221 */ /* 0x002fe20000010000 */
[----:B------:R-:W-:-:S02]  /*5450*/  MOV R0, 0x1f ;  /* 0x0000001f00007802 */ /* 0x000fc40000000f00 */
[----:B------:R-:W-:Y:S02]  /*5460*/  MOV R221, 0xffffffff ;  /* 0xffffffff00dd7802 */ /* 0x000fe40000000f00 */
[----:B------:R-:W-:Y:S02]  /*5470*/  MOV R218, 0x5490 ;  /* 0x0000549000da7802 */ /* 0x000fe40000000f00 */
[----:B------:R-:W-:Y:S05]  /*5480*/  CALL.REL.NOINC `($__internal_35_$__cuda_sm70_shflsync_bfly_p) ;  /* 0x000000e000007944 */ /* 0x000fea0003c00000 */
[----:B0-----:R-:W-:Y:S01]  /*5490*/  HFMA2.MMA R215, -RZ, RZ, 0, 4.76837158203125e-07 ;  /* 0x00000008ffd77435 */ /* 0x001fe200000001ff */
[----:B-1----:R-:W-:Y:S01]  /*54a0*/  FADD.FTZ R216, R216, R0 ;  /* 0x00000000d8d87221 */ /* 0x002fe20000010000 */
[----:B------:R-:W-:Y:S02]  /*54b0*/  MOV R0, 0x1f ;  /* 0x0000001f00007802 */ /* 0x000fe40000000f00 */
[----:B------:R-:W-:Y:S02]  /*54c0*/  MOV R221, 0xffffffff ;  /* 0xffffffff00dd7802 */ /* 0x000fe40000000f00 */
[----:B------:R-:W-:Y:S02]  /*54d0*/  MOV R218, 0x54f0 ;  /* 0x000054f000da7802 */ /* 0x000fe40000000f00 */
[----:B------:R-:W-:Y:S05]  /*54e0*/  CALL.REL.NOINC `($__internal_35_$__cuda_sm70_shflsync_bfly_p) ;  /* 0x0000008000007944 */ /* 0x000fea0003c00000 */
[----:B0-----:R-:W-:Y:S01]  /*54f0*/  HFMA2.MMA R215, -RZ, RZ, 0, 9.5367431640625e-07 ;  /* 0x00000010ffd77435 */ /* 0x001fe200000001ff */
[----:B-1----:R-:W-:Y:S01]  /*5500*/  FADD.FTZ R216, R216, R0 ;  /* 0x00000000d8d87221 */ /* 0x002fe20000010000 */
[----:B------:R-:W-:-:S02]  /*5510*/  MOV R0, 0x1f ;  /* 0x0000001f00007802 */ /* 0x000fc40000000f00 */
[----:B------:R-:W-:Y:S02]  /*5520*/  MOV R221, 0xffffffff ;  /* 0xffffffff00dd7802 */ /* 0x000fe40000000f00 */
[----:B------:R-:W-:Y:S02]  /*5530*/  MOV R218, 0x5550 ;  /* 0x0000555000da7802 */ /* 0x000fe40000000f00 */
[----:B------:R-:W-:Y:S05]  /*5540*/  CALL.REL.NOINC `($__internal_35_$__cuda_sm70_shflsync_bfly_p) ;  /* 0x0000002000007944 */ /* 0x000fea0003c00000 */
[----:B01----:R-:W-:Y:S01]  /*5550*/  MOV R221, R0 ;  /* 0x0000000000dd7202 */ /* 0x003fe20000000f00 */
[----:B------:R-:W-:Y:S05]  /*5560*/  BRA `(.L_x_21728) ;  /* 0xffffe3b000007947 */ /* 0x000fea000383ffff */
        .weak           $__internal_35_$__cuda_sm70_shflsync_bfly_p
        .type           $__internal_35_$__cuda_sm70_shflsync_bfly_p,@function
        .size           $__internal_35_$__cuda_sm70_shflsync_bfly_p,(.L_x_52453 - $__internal_35_$__cuda_sm70_shflsync_bfly_p)
$__internal_35_$__cuda_sm70_shflsync_bfly_p:
[----:B------:R-:W-:Y:S01]  /*5570*/  HFMA2.MMA R219, -RZ, RZ, 0, 0 ;  /* 0x00000000ffdb7435 */ /* 0x000fe200000001ff */
[----:B------:R-:W-:Y:S04]  /*5580*/  WARPSYNC R221 ;  /* 0x000000dd00007348 */ /* 0x000fe80003800000 */
[----:B------:R0:W1:Y:S01]  /*5590*/  SHFL.BFLY PT, R0, R216, R215, R0 ;  /* 0x0c0000d7d8007389 */ /* 0x00006200000e0000 */
[----:B------:R-:W-:Y:S05]  /*55a0*/  RET.REL.NODEC R218 `(_ZN10layer_norm31ln_parallel_residual_fwd_kernelINS_13Kernel_traitsIf13__nv_bfloat16fS2_fjLj2048ELj1ELj4ELj1ELj16ENS_18Kernel_traits_baseILj2048EfS2_fS2_fjLj128EEEEELb0ELb1ELb1EEEvNS_9FwdParamsE) ;  /* 0xffffaa50da007950 */ /* 0x000fea0003c3ffff */
.L_x_21729:
        /* <DEDUP_REMOVED lines=13> */
.L_x_52453:


//--------------------- .text._ZN10layer_norm31ln_parallel_residual_fwd_kernelINS_13Kernel_traitsIf13__nv_bfloat16fS2_fjLj2048ELj1ELj4ELj1ELj16ENS_18Kernel_traits_baseILj2048EfS2_fS2_fjLj128EEEEELb1ELb0ELb0EEEvNS_9FwdParamsE --------------------------
	.section	.text._ZN10layer_norm31ln_parallel_residual_fwd_kernelINS_13Kernel_traitsIf13__nv_bfloat16fS2_fjLj2048ELj1ELj4ELj1ELj16ENS_18Kernel_traits_baseILj2048EfS2_fS2_fjLj128EEEEELb1ELb0ELb0EEEvNS_9FwdParamsE,"ax",@progbits
	.sectioninfo	@"SHI_REGISTERS=255"
	.align	128
        .global         _ZN10layer_norm31ln_parallel_residual_fwd_kernelINS_13Kernel_traitsIf13__nv_bfloat16fS2_fjLj2048ELj1ELj4ELj1ELj16ENS_18Kernel_traits_baseILj2048EfS2_fS2_fjLj128EEEEELb1ELb0ELb0EEEvNS_9FwdParamsE
        .type           _ZN10layer_norm31ln_parallel_residual_fwd_kernelINS_13Kernel_traitsIf13__nv_bfloat16fS2_fjLj2048ELj1ELj4ELj1ELj16ENS_18Kernel_traits_baseILj2048EfS2_fS2_fjLj128EEEEELb1ELb0ELb0EEEvNS_9FwdParamsE,@function
        .size           _ZN10layer_norm31ln_parallel_residual_fwd_kernelINS_13Kernel_traitsIf13__nv_bfloat16fS2_fjLj2048ELj1ELj4ELj1ELj16ENS_18Kernel_traits_baseILj2048EfS2_fS2_fjLj128EEEEELb1ELb0ELb0EEEvNS_9FwdParamsE,(.L_x_52454 - _ZN10layer_norm31ln_parallel_residual_fwd_kernelINS_13Kernel_traitsIf13__nv_bfloat16fS2_fjLj2048ELj1ELj4ELj1ELj16ENS_18Kernel_traits_baseILj2048EfS2_fS2_fjLj128EEEEELb1ELb0ELb0EEEvNS_9FwdParamsE)
        .other          _ZN10layer_norm31ln_parallel_residual_fwd_kernelINS_13Kernel_traitsIf13__nv_bfloat16fS2_fjLj2048ELj1ELj4ELj1ELj16ENS_18Kernel_traits_baseILj2048EfS2_fS2_fjLj128EEEEELb1ELb0ELb0EEEvNS_9FwdParamsE,@"STO_CUDA_ENTRY STV_DEFAULT"
_ZN10layer_norm31ln_parallel_residual_fwd_kernelINS_13Kernel_traitsIf13__nv_bfloat16fS2_fjLj2048ELj1ELj4ELj1ELj16ENS_18Kernel_traits_baseILj2048EfS2_fS2_fjLj128EEEEELb1ELb0ELb0EEEvNS_9FwdParamsE:
.text._ZN10layer_norm31ln_parallel_residual_fwd_kernelINS_13Kernel_traitsIf13__nv_bfloat16fS2_fjLj2048ELj1ELj4ELj1ELj16ENS_18Kernel_traits_baseILj2048EfS2_fS2_fjLj128EEEEELb1ELb0ELb0EEEvNS_9FwdParamsE:
        /* <DEDUP_REMOVED lines=35> */
[----:B---3--:R-:W-:Y:S02]  /*0230*/  UIADD3 UR17, UR11, 0x32370b8f, URZ ;  /* 0x32370b8f0b117890 */ /* 0x008fe4000fffe03f */
[----:B------:R-:W-:Y:S01]  /*0240*/  ULOP3.LUT UR4, UR13, UR11, URZ, 0x3c, !UPT ;  /* 0x0000000b0d047292 */ /* 0x000fe2000f8e3c3f */
[----:B------:R-:W-:Y:S01]  /*0250*/  IMAD.U32 R5, RZ, RZ, UR6 ;  /* 0x00000006ff057e24 */ /* 0x000fe2000f8e00ff */
[----:B------:R-:W-:Y:S01]  /*0260*/  UIADD3 UR19, UR11, -0x126145ec, URZ ;  /* 0xed9eba140b137890 */ /* 0x000fe2000fffe03f */
[----:B------:R-:W-:Y:S01]  /*0270*/  IMAD.U32 R4, RZ, RZ, UR12 ;  /* 0x0000000cff047e24 */ /* 0x000fe2000f8e00ff */
[----:B------:R-:W-:-:S02]  /*0280*/  UIMAD.WIDE.U32 UR4, UR4, -0x326172a9, URZ ;  /* 0xcd9e8d57040478a5 */ /* 0x000fc4000f8e003f */
[----:B0-----:R-:W-:Y:S01]  /*0290*/  UIADD3 UR15, UR10, -0x61c88647, URZ ;  /* 0x9e3779b90a0f7890 */ /* 0x001fe2000fffe03f */
[----:B------:R-:W-:Y:S01]  /*02a0*/  LOP3.LUT R3, R3, UR10, R5, 0x96, !PT ;  /* 0x0000000a03037c12 */ /* 0x000fe2000f8e9605 */
[----:B------:R-:W-:Y:S01]  /*02b0*/  IMAD.U32 R5, RZ, RZ, UR13 ;  /* 0x0000000dff057e24 */ /* 0x000fe2000f8e00ff */
[----:B------:R-:W-:Y:S01]  /*02c0*/  UIADD3 UR13, UR11, 0x76cf5d0a, URZ ;  /* 0x76cf5d0a0b0d7890 */ /* 0x000fe2000fffe03f */
[----:B------:R-:W-:Y:S01]  /*02d0*/  IMAD.U32 R7, RZ, RZ, UR5 ;  /* 0x00000005ff077e24 */ /* 0x000fe2000f8e00ff */
[----:B------:R-:W-:Y:S01]  /*02e0*/  UIADD3 UR5, UR11, -0x4498517b, URZ ;  /* 0xbb67ae850b057890 */ /* 0x000fe2000fffe03f */
[----:B------:R-:W-:Y:S01]  /*02f0*/  IMAD.U32 R6, RZ, RZ, UR4 ;  /* 0x00000004ff067e24 */ /* 0x000fe2000f8e00ff */
[----:B------:R-:W-:Y:S02]  /*0300*/  UIADD3 UR12, UR10, 0x3c6ef372, URZ ;  /* 0x3c6ef3720a0c7890 */ /* 0x000fe4000fffe03f */
[----:B------:R-:W-:Y:S01]  /*0310*/  LOP3.LUT R0, R7, UR15, R2, 0x96, !PT ;  /* 0x0000000f07007c12 */ /* 0x000fe2000f8e9602 */
[----:B------:R-:W-:Y:S01]  /*0320*/  IMAD.WIDE.U32 R2, R3, -0x2daee0ad, RZ ;  /* 0xd2511f5303027825 */ /* 0x000fe200078e00ff */
[----:B------:R-:W-:-:S02]  /*0330*/  UIADD3 UR16, UR10, -0x255992d5, URZ ;  /* 0xdaa66d2b0a107890 */ /* 0x000fc4000fffe03f */
[----:B------:R-:W-:Y:S02]  /*0340*/  UIADD3 UR18, UR10, 0x78dde6e4, URZ ;  /* 0x78dde6e40a127890 */ /* 0x000fe4000fffe03f */
[----:B------:R-:W-:Y:S01]  /*0350*/  LOP3.LUT R3, R3, UR5, R4, 0x96, !PT ;  /* 0x0000000503037c12 */ /* 0x000fe2000f8e9604 */
[----:B------:R-:W-:Y:S01]  /*0360*/  IMAD.WIDE.U32 R4, R0, -0x2daee0ad, RZ ;  /* 0xd2511f5300047825 */ /* 0x000fe200078e00ff */
[----:B------:R-:W-:Y:S02]  /*0370*/  UIADD3 UR21, UR11, -0x56f99767, URZ ;  /* 0xa90668990b157890 */ /* 0x000fe4000fffe03f */
[----:B------:R-:W-:Y:S02]  /*0380*/  UIADD3 UR20, UR10, 0x1715609d, URZ ;  /* 0x1715609d0a147890 */ /* 0x000fe4000fffe03f */
[----:B------:R-:W-:Y:S01]  /*0390*/  LOP3.LUT R5, R5, UR13, R2, 0x96, !PT ;  /* 0x0000000d05057c12 */ /* 0x000fe2000f8e9602 */
[----:B------:R-:W-:Y:S01]  /*03a0*/  IMAD.WIDE.U32 R2, R3, -0x326172a9, RZ ;  /* 0xcd9e8d5703027825 */ /* 0x000fe200078e00ff */
[----:B------:R-:W-:-:S02]  /*03b0*/  UIADD3 UR23, UR11, 0x646e171e, URZ ;  /* 0x646e171e0b177890 */ /* 0x000fc4000fffe03f */
[----:B------:R-:W-:Y:S02]  /*03c0*/  UIADD3 UR22, UR10, -0x4ab325aa, URZ ;  /* 0xb54cda560a167890 */ /* 0x000fe4000fffe03f */
[----:B------:R-:W-:Y:S01]  /*03d0*/  LOP3.LUT R6, R3, UR12, R6, 0x96, !PT ;  /* 0x0000000c03067c12 */ /* 0x000fe2000f8e9606 */
[----:B------:R-:W-:Y:S02]  /*03e0*/  UIADD3 UR25, UR11, 0x1fd5c5a3, URZ ;  /* 0x1fd5c5a30b197890 */ /* 0x000fe4000fffe03f */
[----:B------:R-:W-:Y:S02]  /*03f0*/  UIADD3 UR24, UR10, 0x5384540f, URZ ;  /* 0x5384540f0a187890 */ /* 0x000fe4000fffe03f */
[----:B------:R-:W-:Y:S01]  /*0400*/  IMAD.WIDE.U32 R6, R6, -0x2daee0ad, RZ ;  /* 0xd2511f5306067825 */ /* 0x000fe200078e00ff */
[----:B------:R-:W-:Y:S02]  /*0410*/  UIADD3 UR27, UR11, -0x24c28bd8, URZ ;  /* 0xdb3d74280b1b7890 */ /* 0x000fe4000fffe03f */
[----:B------:R-:W-:-:S02]  /*0420*/  UIADD3 UR26, UR10, -0xe443238, URZ ;  /* 0xf1bbcdc80a1a7890 */ /* 0x000fc4000fffe03f */
        /* <DEDUP_REMOVED lines=16> */
[----:B------:R-:W-:-:S03]  /*0530*/  LOP3.LUT R2, R5, UR22, R2, 0x96, !PT ;  /* 0x0000001605027c12 */ /* 0x000fc6000f8e9602 */
[----:B------:R-:W-:Y:S02]  /*0540*/  IMAD.U32 R9, RZ, RZ, UR6 ;  /* 0x00000006ff097e24 */ /* 0x000fe4000f8e00ff */
[----:B------:R-:W-:-:S05]  /*0550*/  IMAD.WIDE.U32 R2, R2, -0x2daee0ad, RZ ;  /* 0xd2511f5302027825 */ /* 0x000fca00078e00ff */
[----:B------:R-:W-:Y:S02]  /*0560*/  LOP3.LUT R6, R3, UR25, R6, 0x96, !PT ;  /* 0x0000001903067c12 */ /* 0x000fe4000f8e9606 */
[----:B------:R-:W-:Y:S01]  /*0570*/  LOP3.LUT R3, R11, UR24, R4, 0x96, !PT ;  /* 0x000000180b037c12 */ /* 0x000fe2000f8e9604 */
[----:B------:R-:W-:Y:S01]  /*0580*/  IMAD.MOV.U32 R4, RZ, RZ, c[0x0][0x168] ;  /* 0x00005a00ff047624 */ /* 0x000fe200078e00ff */
[----:B------:R-:W-:-:S03]  /*0590*/  LOP3.LUT R11, R7, 0x1f, RZ, 0x3c, !PT ;  /* 0x0000001f070b7812 */ /* 0x000fc600078e3cff */
[----:B------:R-:W-:Y:S01]  /*05a0*/  IMAD.HI.U32 R5, R3, -0x2daee0ad, RZ ;  /* 0xd2511f5303057827 */ /* 0x000fe200078e00ff */
[----:B------:R-:W-:-:S04]  /*05b0*/  SHF.R.S32.HI R4, RZ, 0x1f, R4 ;  /* 0x0000001fff047819 */ /* 0x000fc80000011404 */
[----:B------:R-:W-:Y:S02]  /*05c0*/  LEA.HI R4, R4, c[0x0][0x168], RZ, 0x3 ;  /* 0x00005a0004047a11 */ /* 0x000fe400078f18ff */
[----:B------:R-:W-:Y:S01]  /*05d0*/  LOP3.LUT R2, R5, UR27, R2, 0x96, !PT ;  /* 0x0000001b05027c12 */ /* 0x000fe2000f8e9602 */
[----:B------:R-:W-:Y:S01]  /*05e0*/  IMAD.HI.U32 R5, R6, -0x326172a9, RZ ;  /* 0xcd9e8d5706057827 */ /* 0x000fe200078e00ff */
[----:B------:R-:W-:-:S04]  /*05f0*/  LEA.HI.SX32 R11, R4, R11, 0x1d ;  /* 0x0000000b040b7211 */ /* 0x000fc800078feaff */
[----:B------:R-:W-:Y:S02]  /*0600*/  LOP3.LUT P1, RZ, R11, 0xffffffe0, RZ, 0xc0, !PT ;  /* 0xffffffe00bff7812 */ /* 0x000fe4000782c0ff */
[----:B------:R-:W-:Y:S01]  /*0610*/  LOP3.LUT R0, R5, UR26, R10, 0x96, !PT ;  /* 0x0000001a05007c12 */ /* 0x000fe2000f8e960a */
[----:B------:R-:W-:-:S10]  /*0620*/  IMAD.U32 R10, RZ, RZ, UR14 ;  /* 0x0000000eff0a7e24 */ /* 0x000fd4000f8e00ff */
        /* <DEDUP_REMOVED lines=28> */
[----:B------:R-:W2:Y:S04]  /*07f0*/  LDG.E.128 R20, [R14.64] ;  /* 0x000000080e147981 */ /* 0x000ea8000c1e1d00 */
[----:B------:R-:W3:Y:S04]  /*0800*/  LDG.E.128 R24, [R4.64+0x10] ;  /* 0x0000100804187981 */ /* 0x000ee8000c1e1d00 */
[----:B0-----:R-:W4:Y:S04]  /*0810*/  LDG.E.128 R16, [R14.64+0x10] ;  /* 0x000010080e107981 */ /* 0x001f28000c1e1d00 */
[----:B------:R-:W2:Y:S01]  /*0820*/  LDG.E.128 R28, [R4.64] ;  /* 0x00000008041c7981 */ /* 0x000ea2000c1e1d00 */
[----:B------:R-:W-:-:S03]  /*0830*/  LOP3.LUT R7, R7, 0x20, RZ, 0xfc, !PT ;  /* 0x0000002007077812 */ /* 0x000fc600078efcff */
[----:B----4-:R0:W-:Y:S04]  /*0840*/  STL.64 [R1+0x190], R16 ;  /* 0x0001901001007387 */ /* 0x0101e80000100a00 */
[----:B------:R0:W-:Y:S04]  /*0850*/  STL.64 [R1+0x198], R18 ;  /* 0x0001981201007387 */ /* 0x0001e80000100a00 */
[----:B--2---:R0:W-:Y:S04]  /*0860*/  STL.64 [R1+0x1a0], R20 ;  /* 0x0001a01401007387 */ /* 0x0041e80000100a00 */
[----:B------:R0:W-:Y:S04]  /*0870*/  STL.64 [R1+0x1a8], R22 ;  /* 0x0001a81601007387 */ /* 0x0001e80000100a00 */
[----:B---3--:R0:W-:Y:S04]  /*0880*/  STL.64 [R1+0x1b0], R24 ;  /* 0x0001b01801007387 */ /* 0x0081e80000100a00 */
[----:B------:R0:W-:Y:S04]  /*0890*/  STL.64 [R1+0x1b8], R26 ;  /* 0x0001b81a01007387 */ /* 0x0001e80000100a00 */
[----:B------:R0:W-:Y:S04]  /*08a0*/  STL.64 [R1+0x1c0], R28 ;  /* 0x0001c01c01007387 */ /* 0x0001e80000100a00 */
[----:B------:R0:W-:Y:S02]  /*08b0*/  STL.64 [R1+0x1c8], R30 ;  /* 0x0001c81e01007387 */ /* 0x0001e40000100a00 */
.L_x_21731:
[----:B------:R-:W-:Y:S05]  /*08c0*/  BSYNC B0 ;  /* 0x0000000000007941 */ /* 0x000fea0003800000 */
.L_x_21730:
        /* <DEDUP_REMOVED lines=25> */
[----:B0-----:R-:W-:Y:S01]  /*0a60*/  IADD3 R4, P0, R16, c[0x0][0x1b8], RZ ;  /* 0x00006e0010047a10 */ /* 0x001fe20007f1e0ff */
[----:B------:R-:W-:-:S02]  /*0a70*/  IMAD.MOV.U32 R16, RZ, RZ, 0x20 ;  /* 0x00000020ff107424 */ /* 0x000fc400078e00ff */
[----:B------:R0:W5:Y:S01]  /*0a80*/  @P1 LDG.E.128 R204, [R14.64] ;  /* 0x000000080ecc1981 */ /* 0x000162000c1e1d00 */
[----:B------:R-:W-:Y:S01]  /*0a90*/  IADD3.X R5, R13, c[0x0][0x1bc], RZ, P0, !PT ;  /* 0x00006f000d057a10 */ /* 0x000fe200007fe4ff */
[C---:B------:R-:W-:Y:S02]  /*0aa0*/  IMAD.WIDE.U32 R16, R7.reuse, R16, c[0x0][0x1b0] ;  /* 0x00006c0007107625 */ /* 0x040fe400078e0010 */
[----:B------:R0:W5:Y:S04]  /*0ab0*/  @P1 LDG.E.128 R208, [R14.64+0x10] ;  /* 0x000010080ed01981 */ /* 0x000168000c1e1d00 */
[----:B------:R1:W2:Y:S04]  /*0ac0*/  LDG.E.128 R28, [R16.64] ;  /* 0x00000008101c7981 */ /* 0x0002a8000c1e1d00 */
[----:B------:R1:W3:Y:S04]  /*0ad0*/  LDG.E.128 R24, [R16.64+0x10] ;  /* 0x0000100810187981 */ /* 0x0002e8000c1e1d00 */
        /* <DEDUP_REMOVED lines=11> */
.L_x_21733:
[----:B------:R-:W-:Y:S05]  /*0b90*/  BSYNC B0 ;  /* 0x0000000000007941 */ /* 0x000fea0003800000 */
.L_x_21732:
        /* <DEDUP_REMOVED lines=44> */
.L_x_21735:
[----:B------:R-:W-:Y:S05]  /*0e60*/  BSYNC B0 ;  /* 0x0000000000007941 */ /* 0x000fea0003800000 */
.L_x_21734:
        /* <DEDUP_REMOVED lines=44> */
.L_x_21737:
[----:B------:R-:W-:Y:S05]  /*1130*/  BSYNC B0 ;  /* 0x0000000000007941 */ /* 0x000fea0003800000 */
.L_x_21736:
        /* <DEDUP_REMOVED lines=10> */
[----:B------:R-:W-:-:S12]  /*11e0*/  CS2R R52, SRZ ;  /* 0x0000000000347805 */ /* 0x000fd8000001ff00 */
[----:B------:R-:W-:-:S04]  /*11f0*/  @P0 LEA R4, P1, R7, c[0x0][0x218], 0x5 ;  /* 0x0000860007040a11 */ /* 0x000fc800078228ff */
[C---:B------:R-:W-:Y:S02]  /*1200*/  @P0 LEA.HI.X R5, R7.reuse, c[0x0][0x21c], RZ, 0x5, P1 ;  /* 0x0000870007050a11 */ /* 0x040fe400008f2cff */
[----:B------:R-:W-:Y:S01]  /*1210*/  ISETP.NE.U32.AND P1, PT, RZ, c[0x0][0x220], PT ;  /* 0x00008800ff007a0c */ /* 0x000fe20003f25070 */
[C---:B------:R-:W-:Y:S01]  /*1220*/  IMAD.SHL.U32 R16, R7.reuse, 0x20, RZ ;  /* 0x0000002007107824 */ /* 0x040fe200078e00ff */
[----:B------:R-:W-:Y:S01]  /*1230*/  SHF.L.U64.HI R13, R7, 0x5, RZ ;  /* 0x00000005070d7819 */ /* 0x000fe200000102ff */
[----:B------:R0:W5:Y:S01]  /*1240*/  @P0 LDG.E.128 R48, [R4.64] ;  /* 0x0000000804300981 */ /* 0x000162000c1e1d00 */
[----:B------:R-:W-:-:S03]  /*1250*/  ISETP.NE.AND.EX P1, PT, RZ, c[0x0][0x224], PT, P1 ;  /* 0x00008900ff007a0c */ /* 0x000fc60003f25310 */
[----:B------:R0:W5:Y:S10]  /*1260*/  @P0 LDG.E.128 R52, [R4.64+0x10] ;  /* 0x0000100804340981 */ /* 0x000174000c1e1d00 */
[----:B------:R-:W-:-:S04]  /*1270*/  @P1 IADD3 R14, P0, R16, c[0x0][0x220], RZ ;  /* 0x00008800100e1a10 */ /* 0x000fc80007f1e0ff */
[----:B------:R-:W-:Y:S02]  /*1280*/  @P1 IADD3.X R15, R13, c[0x0][0x224], RZ, P0, !PT ;  /* 0x000089000d0f1a10 */ /* 0x000fe400007fe4ff */
[----:B0-----:R-:W-:Y:S01]  /*1290*/  IADD3 R4, P0, R16, c[0x0][0x1b8], RZ ;  /* 0x00006e0010047a10 */ /* 0x001fe20007f1e0ff */
[----:B------:R-:W-:-:S03]  /*12a0*/  IMAD.MOV.U32 R16, RZ, RZ, 0x20 ;  /* 0x00000020ff107424 */ /* 0x000fc600078e00ff */
[----:B------:R-:W-:Y:S01]  /*12b0*/  IADD3.X R5, R13, c[0x0][0x1bc], RZ, P0, !PT ;  /* 0x00006f000d057a10 */ /* 0x000fe200007fe4ff */
[----:B------:R-:W-:-:S04]  /*12c0*/  IMAD.WIDE.U32 R16, R7, R16, c[0x0][0x1b0] ;  /* 0x00006c0007107625 */ /* 0x000fc800078e0010 */
[----:B------:R-:W2:Y:S04]  /*12d0*/  LDG.E.128 R64, [R4.64] ;  /* 0x0000000804407981 */ /* 0x000ea8000c1e1d00 */
[----:B------:R0:W3:Y:S04]  /*12e0*/  LDG.E.128 R72, [R16.64] ;  /* 0x0000000810487981 */ /* 0x0000e8000c1e1d00 */
[----:B------:R0:W4:Y:S04]  /*12f0*/  LDG.E.128 R68, [R16.64+0x10] ;  /* 0x0000100810447981 */ /* 0x000128000c1e1d00 */
[----:B0-----:R-:W2:Y:S01]  /*1300*/  LDG.E.128 R16, [R4.64+0x10] ;  /* 0x0000100804107981 */ /* 0x001ea2000c1e1d00 */
[----:B------:R-:W-:Y:S01]  /*1310*/  CS2R R58, SRZ ;  /* 0x00000000003a7805 */ /* 0x000fe2000001ff00 */
[----:B------:R-:W-:Y:S01]  /*1320*/  CS2R R56, SRZ ;  /* 0x0000000000387805 */ /* 0x000fe2000001ff00 */
[----:B------:R-:W-:Y:S01]  /*1330*/  CS2R R62, SRZ ;  /* 0x00000000003e7805 */ /* 0x000fe2000001ff00 */
[----:B------:R-:W-:-:S04]  /*1340*/  CS2R R60, SRZ ;  /* 0x00000000003c7805 */ /* 0x000fc8000001ff00 */
[----:B------:R0:W5:Y:S04]  /*1350*/  @P1 LDG.E.128 R56, [R14.64] ;  /* 0x000000080e381981 */ /* 0x000168000c1e1d00 */
[----:B------:R0:W5:Y:S01]  /*1360*/  @P1 LDG.E.128 R60, [R14.64+0x10] ;  /* 0x000010080e3c1981 */ /* 0x000162000c1e1d00 */
[----:B------:R-:W-:-:S03]  /*1370*/  IADD3 R7, R7, 0x20, RZ ;  /* 0x0000002007077810 */ /* 0x000fc60007ffe0ff */
        /* <DEDUP_REMOVED lines=8> */
.L_x_21739:
[----:B------:R-:W-:Y:S05]  /*1400*/  BSYNC B0 ;  /* 0x0000000000007941 */ /* 0x000fea0003800000 */
.L_x_21738:
        /* <DEDUP_REMOVED lines=11> */
[C---:B------:R-:W-:Y:S01]  /*14c0*/  IMAD.SHL.U32 R16, R7.reuse, 0x20, RZ ;  /* 0x0000002007107824 */ /* 0x040fe200078e00ff */
        /* <DEDUP_REMOVED lines=11> */
[----:B------:R-:W-:Y:S01]  /*1580*/  ISETP.NE.U32.AND P0, PT, RZ, c[0x0][0x220], PT ;  /* 0x00008800ff007a0c */ /* 0x000fe20003f05070 */
[----:B0-----:R-:W-:-:S03]  /*1590*/  IMAD.MOV.U32 R4, RZ, RZ, 0x20 ;  /* 0x00000020ff047424 */ /* 0x001fc600078e00ff */
[----:B------:R-:W-:Y:S01]  /*15a0*/  ISETP.NE.AND.EX P0, PT, RZ, c[0x0][0x224], PT, P0 ;  /* 0x00008900ff007a0c */ /* 0x000fe20003f05300 */
[----:B------:R-:W2:Y:S01]  /*15b0*/  LDG.E.128 R80, [R14.64] ;  /* 0x000000080e507981 */ /* 0x000ea2000c1e1d00 */
[----:B------:R-:W-:-:S05]  /*15c0*/  IMAD.WIDE.U32 R4, R7, R4, c[0x0][0x1b0] ;  /* 0x00006c0007047625 */ /* 0x000fca00078e0004 */
[----:B------:R-:W3:Y:S04]  /*15d0*/  LDG.E.128 R84, [R4.64] ;  /* 0x0000000804547981 */ /* 0x000ee8000c1e1d00 */
[----:B------:R0:W5:Y:S02]  /*15e0*/  LDG.E.128 R248, [R4.64+0x10] ;  /* 0x0000100804f87981 */ /* 0x000164000c1e1d00 */
[----:B------:R-:W-:-:S04]  /*15f0*/  @P0 IADD3 R16, P1, R16, c[0x0][0x220], RZ ;  /* 0x0000880010100a10 */ /* 0x000fc80007f3e0ff */
[----:B------:R-:W-:-:S05]  /*1600*/  @P0 IADD3.X R17, R13, c[0x0][0x224], RZ, P1, !PT ;  /* 0x000089000d110a10 */ /* 0x000fca0000ffe4ff */
[----:B------:R1:W5:Y:S04]  /*1610*/  @P0 LDG.E.128 R72, [R16.64] ;  /* 0x0000000810480981 */ /* 0x000368000c1e1d00 */
[----:B------:R1:W5:Y:S04]  /*1620*/  @P0 LDG.E.128 R76, [R16.64+0x10] ;  /* 0x00001008104c0981 */ /* 0x000368000c1e1d00 */
[----:B-1----:R-:W4:Y:S01]  /*1630*/  LDG.E.128 R16, [R14.64+0x10] ;  /* 0x000010080e107981 */ /* 0x002f22000c1e1d00 */
[----:B------:R-:W-:-:S03]  /*1640*/  IADD3 R7, R7, 0x20, RZ ;  /* 0x0000002007077810 */ /* 0x000fc60007ffe0ff */
[----:B----4-:R0:W-:Y:S04]  /*1650*/  STL.64 [R1+0xf0], R16 ;  /* 0x0000f01001007387 */ /* 0x0101e80000100a00 */
[----:B------:R0:W-:Y:S04]  /*1660*/  STL.64 [R1+0xf8], R18 ;  /* 0x0000f81201007387 */ /* 0x0001e80000100a00 */
[----:B--2---:R0:W-:Y:S04]  /*1670*/  STL.64 [R1+0x100], R80 ;  /* 0x0001005001007387 */ /* 0x0041e80000100a00 */
[----:B------:R0:W-:Y:S04]  /*1680*/  STL.64 [R1+0x108], R82 ;  /* 0x0001085201007387 */ /* 0x0001e80000100a00 */
[----:B---3--:R0:W-:Y:S04]  /*1690*/  STL.64 [R1], R84 ;  /* 0x0000005401007387 */ /* 0x0081e80000100a00 */
[----:B------:R0:W-:Y:S02]  /*16a0*/  STL.64 [R1+0x8], R86 ;  /* 0x0000085601007387 */ /* 0x0001e40000100a00 */
.L_x_21741:
[----:B------:R-:W-:Y:S05]  /*16b0*/  BSYNC B0 ;  /* 0x0000000000007941 */ /* 0x000fea0003800000 */
.L_x_21740:
        /* <DEDUP_REMOVED lines=16> */
[----:B------:R-:W-:Y:S02]  /*17c0*/  @P0 LEA.HI.X R5, R7, c[0x0][0x21c], RZ, 0x5, P1 ;  /* 0x0000870007050a11 */ /* 0x000fe400008f2cff */
[----:B------:R-:W-:-:S03]  /*17d0*/  ISETP.NE.U32.AND P1, PT, RZ, c[0x0][0x220], PT ;  /* 0x00008800ff007a0c */ /* 0x000fc60003f25070 */
[----:B------:R0:W5:Y:S01]  /*17e0*/  @P0 LDG.E.128 R80, [R4.64] ;  /* 0x0000000804500981 */ /* 0x000162000c1e1d00 */
[----:B------:R-:W-:-:S03]  /*17f0*/  ISETP.NE.AND.EX P1, PT, RZ, c[0x0][0x224], PT, P1 ;  /* 0x00008900ff007a0c */ /* 0x000fc60003f25310 */
[----:B------:R0:W5:Y:S10]  /*1800*/  @P0 LDG.E.128 R84, [R4.64+0x10] ;  /* 0x0000100804540981 */ /* 0x000174000c1e1d00 */
[----:B------:R-:W-:-:S02]  /*1810*/  @P1 IADD3 R14, P2, R13, c[0x0][0x220], RZ ;  /* 0x000088000d0e1a10 */ /* 0x000fc40007f5e0ff */
[----:B0-----:R-:W-:Y:S02]  /*1820*/  IADD3 R4, P0, R13, c[0x0][0x1b8], RZ ;  /* 0x00006e000d047a10 */ /* 0x001fe40007f1e0ff */
[C---:B------:R-:W-:Y:S02]  /*1830*/  @P1 IADD3.X R15, R16.reuse, c[0x0][0x224], RZ, P2, !PT ;  /* 0x00008900100f1a10 */ /* 0x040fe400017fe4ff */
[----:B------:R-:W-:Y:S01]  /*1840*/  IADD3.X R5, R16, c[0x0][0x1bc], RZ, P0, !PT ;  /* 0x00006f0010057a10 */ /* 0x000fe200007fe4ff */
[----:B------:R-:W-:-:S04]  /*1850*/  IMAD.MOV.U32 R16, RZ, RZ, 0x20 ;  /* 0x00000020ff107424 */ /* 0x000fc800078e00ff */
[----:B------:R-:W-:Y:S01]  /*1860*/  IMAD.WIDE.U32 R16, R7, R16, c[0x0][0x1b0] ;  /* 0x00006c0007107625 */ /* 0x000fe200078e0010 */
[----:B------:R-:W2:Y:S04]  /*1870*/  LDG.E.128 R96, [R4.64] ;  /* 0x0000000804607981 */ /* 0x000ea8000c1e1d00 */
[----:B------:R0:W5:Y:S04]  /*1880*/  LDG.E.128 R244, [R16.64] ;  /* 0x0000000810f47981 */ /* 0x000168000c1e1d00 */
[----:B------:R0:W5:Y:S04]  /*1890*/  LDG.E.128 R240, [R16.64+0x10] ;  /* 0x0000100810f07981 */ /* 0x000168000c1e1d00 */
[----:B0-----:R-:W3:Y:S01]  /*18a0*/  LDG.E.128 R16, [R4.64+0x10] ;  /* 0x0000100804107981 */ /* 0x001ee2000c1e1d00 */
[----:B------:R-:W-:Y:S01]  /*18b0*/  CS2R R90, SRZ ;  /* 0x00000000005a7805 */ /* 0x000fe2000001ff00 */
[----:B------:R-:W-:Y:S01]  /*18c0*/  CS2R R88, SRZ ;  /* 0x0000000000587805 */ /* 0x000fe2000001ff00 */
[----:B------:R-:W-:Y:S01]  /*18d0*/  CS2R R94, SRZ ;  /* 0x00000000005e7805 */ /* 0x000fe2000001ff00 */
[----:B------:R-:W-:-:S04]  /*18e0*/  CS2R R92, SRZ ;  /* 0x00000000005c7805 */ /* 0x000fc8000001ff00 */
[----:B------:R0:W5:Y:S04]  /*18f0*/  @P1 LDG.E.128 R88, [R14.64] ;  /* 0x000000080e581981 */ /* 0x000168000c1e1d00 */
[----:B------:R0:W5:Y:S01]  /*1900*/  @P1 LDG.E.128 R92, [R14.64+0x10] ;  /* 0x000010080e5c1981 */ /* 0x000162000c1e1d00 */
[----:B------:R-:W-:-:S03]  /*1910*/  IADD3 R7, R7, 0x20, RZ ;  /* 0x0000002007077810 */ /* 0x000fc60007ffe0ff */
[----:B---3--:R0:W-:Y:S04]  /*1920*/  STL.64 [R1+0xd0], R16 ;  /* 0x0000d01001007387 */ /* 0x0081e80000100a00 */
[----:B------:R0:W-:Y:S04]  /*1930*/  STL.64 [R1+0xd8], R18 ;  /* 0x0000d81201007387 */ /* 0x0001e80000100a00 */
[----:B--2---:R0:W-:Y:S04]  /*1940*/  STL.64 [R1+0xe0], R96 ;  /* 0x0000e06001007387 */ /* 0x0041e80000100a00 */
[----:B------:R0:W-:Y:S02]  /*1950*/  STL.64 [R1+0xe8], R98 ;  /* 0x0000e86201007387 */ /* 0x0001e40000100a00 */
.L_x_21743:
[----:B------:R-:W-:Y:S05]  /*1960*/  BSYNC B0 ;  /* 0x0000000000007941 */ /* 0x000fea0003800000 */
.L_x_21742:
        /* <DEDUP_REMOVED lines=27> */
[----:B0-----:R-:W-:Y:S01]  /*1b20*/  IADD3 R4, P0, R14, c[0x0][0x1b8], RZ ;  /* 0x00006e000e047a10 */ /* 0x001fe20007f1e0ff */
[----:B------:R-:W-:-:S03]  /*1b30*/  IMAD.MOV.U32 R14, RZ, RZ, 0x20 ;  /* 0x00000020ff0e7424 */ /* 0x000fc600078e00ff */
[----:B------:R-:W-:Y:S01]  /*1b40*/  IADD3.X R5, R13, c[0x0][0x1bc], RZ, P0, !PT ;  /* 0x00006f000d057a10 */ /* 0x000fe200007fe4ff */
[----:B------:R-:W-:-:S04]  /*1b50*/  IMAD.WIDE.U32 R14, R7, R14, c[0x0][0x1b0] ;  /* 0x00006c00070e7625 */ /* 0x000fc800078e000e */
[----:B------:R-:W2:Y:S04]  /*1b60*/  LDG.E.128 R16, [R4.64+0x10] ;  /* 0x0000100804107981 */ /* 0x000ea8000c1e1d00 */
[----:B------:R-:W3:Y:S04]  /*1b70*/  LDG.E.128 R112, [R4.64] ;  /* 0x0000000804707981 */ /* 0x000ee8000c1e1d00 */
[----:B------:R-:W4:Y:S04]  /*1b80*/  LDG.E.128 R116, [R14.64+0x10] ;  /* 0x000010080e747981 */ /* 0x000f28000c1e1d00 */
[----:B------:R-:W4:Y:S04]  /*1b90*/  LDG.E.128 R120, [R14.64] ;  /* 0x000000080e787981 */ /* 0x000f28000c1e1d00 */
        /* <DEDUP_REMOVED lines=8> */
.L_x_21745:
[----:B------:R-:W-:Y:S05]  /*1c20*/  BSYNC B0 ;  /* 0x0000000000007941 */ /* 0x000fea0003800000 */
.L_x_21744:
        /* <DEDUP_REMOVED lines=11> */
[----:B------:R-:W-:Y:S02]  /*1ce0*/  IMAD.MOV.U32 R3, RZ, RZ, RZ ;  /* 0x000000ffff037224 */ /* 0x000fe400078e00ff */
[----:B------:R-:W-:Y:S02]  /*1cf0*/  IMAD R6, R2, -0x326172a9, RZ ;  /* 0xcd9e8d5702067824 */ /* 0x000fe400078e02ff */
[----:B------:R-:W-:Y:S01]  /*1d00*/  IMAD.U32 R2, RZ, RZ, UR4 ;  /* 0x00000004ff027e24 */ /* 0x000fe2000f8e00ff */
[----:B------:R-:W-:Y:S02]  /*1d10*/  ULDC.U8 UR4, c[0x0][0x1f0] ;  /* 0x00007c0000047ab9 */ /* 0x000fe40000000000 */
.L_x_22813:
        /* <DEDUP_REMOVED lines=22> */
[----:B------:R1:W5:Y:S04]  /*1e80*/  @P0 LDG.E.128 R116, [R126.64] ;  /* 0x000000087e740981 */ /* 0x000368000c1e1d00 */
[----:B------:R1:W5:Y:S01]  /*1e90*/  @P0 LDG.E.128 R120, [R126.64+0x10] ;  /* 0x000010087e780981 */ /* 0x000362000c1e1d00 */
        /* <DEDUP_REMOVED lines=14> */
.L_x_21750:
[----:B-1----:R-:W-:Y:S02]  /*1f80*/  IMAD.MOV.U32 R124, RZ, RZ, R6 ;  /* 0x000000ffff7c7224 */ /* 0x002fe400078e0006 */
.L_x_21751:
[----:B------:R-:W-:Y:S05]  /*1f90*/  BSYNC B2 ;  /* 0x0000000000027941 */ /* 0x000fea0003800000 */
.L_x_21749:
        /* <DEDUP_REMOVED lines=16> */
.L_x_21755:
[----:B------:R-:W-:Y:S05]  /*20a0*/  BSYNC B3 ;  /* 0x0000000000037941 */ /* 0x000fea0003800000 */
.L_x_21754:
        /* <DEDUP_REMOVED lines=42> */
.L_x_21753:
[----:B------:R-:W-:Y:S05]  /*2350*/  BSYNC B2 ;  /* 0x0000000000027941 */ /* 0x000fea0003800000 */
.L_x_21752:
        /* <DEDUP_REMOVED lines=17> */
.L_x_21756:
        /* <DEDUP_REMOVED lines=12> */
.L_x_21759:
[----:B------:R-:W-:Y:S02]  /*2530*/  IMAD.MOV.U32 R2, RZ, RZ, R6 ;  /* 0x000000ffff027224 */ /* 0x000fe400078e0006 */
.L_x_21760:
[----:B------:R-:W-:Y:S05]  /*2540*/  BSYNC B2 ;  /* 0x0000000000027941 */ /* 0x000fea0003800000 */
.L_x_21758:
        /* <DEDUP_REMOVED lines=16> */
.L_x_21764:
[----:B------:R-:W-:Y:S05]  /*2650*/  BSYNC B3 ;  /* 0x0000000000037941 */ /* 0x000fea0003800000 */
.L_x_21763:
        /* <DEDUP_REMOVED lines=42> */
.L_x_21762:
[----:B------:R-:W-:Y:S05]  /*2900*/  BSYNC B2 ;  /* 0x0000000000027941 */ /* 0x000fea0003800000 */
.L_x_21761:
        /* <DEDUP_REMOVED lines=8> */
[----:B------:R-:W-:Y:S01]  /*2990*/  @P0 FADD.FTZ R124, R116, R124 ;  /* 0x0000007c747c0221 */ /* 0x000fe20000010000 */
[----:B------:R-:W-:Y:S02]  /*29a0*/  PRMT R13, R2, 0x7610, R13 ;  /* 0x00007610020d7816 */ /* 0x000fe4000000000d */
.L_x_21757:
        /* <DEDUP_REMOVED lines=12> */
.L_x_21766:
[----:B------:R-:W-:Y:S02]  /*2a70*/  IMAD.MOV.U32 R2, RZ, RZ, R6 ;  /* 0x000000ffff027224 */ /* 0x000fe400078e0006 */
.L_x_21767:
[----:B------:R-:W-:Y:S05]  /*2a80*/  BSYNC B2 ;  /* 0x0000000000027941 */ /* 0x000fea0003800000 */
.L_x_21765:
        /* <DEDUP_REMOVED lines=16> */
.L_x_21771:
[----:B------:R-:W-:Y:S05]  /*2b90*/  BSYNC B3 ;  /* 0x0000000000037941 */ /* 0x000fea0003800000 */
.L_x_21770:
        /* <DEDUP_REMOVED lines=42> */
.L_x_21769:
[----:B------:R-:W-:Y:S05]  /*2e40*/  BSYNC B2 ;  /* 0x0000000000027941 */ /* 0x000fea0003800000 */
.L_x_21768:
        /* <DEDUP_REMOVED lines=14> */
.L_x_21772:
        /* <DEDUP_REMOVED lines=12> */
.L_x_21775:
[----:B------:R-:W-:Y:S02]  /*2ff0*/  IMAD.MOV.U32 R2, RZ, RZ, R6 ;  /* 0x000000ffff027224 */ /* 0x000fe400078e0006 */
.L_x_21776:
[----:B------:R-:W-:Y:S05]  /*3000*/  BSYNC B2 ;  /* 0x0000000000027941 */ /* 0x000fea0003800000 */
.L_x_21774:
        /* <DEDUP_REMOVED lines=16> */
.L_x_21780:
[----:B------:R-:W-:Y:S05]  /*3110*/  BSYNC B3 ;  /* 0x0000000000037941 */ /* 0x000fea0003800000 */
.L_x_21779:
        /* <DEDUP_REMOVED lines=42> */
.L_x_21778:
[----:B------:R-:W-:Y:S05]  /*33c0*/  BSYNC B2 ;  /* 0x0000000000027941 */ /* 0x000fea0003800000 */
.L_x_21777:
        /* <DEDUP_REMOVED lines=10> */
.L_x_21773:
        /* <DEDUP_REMOVED lines=12> */
.L_x_21782:
[----:B------:R-:W-:Y:S02]  /*3530*/  IMAD.MOV.U32 R2, RZ, RZ, R6 ;  /* 0x000000ffff027224 */ /* 0x000fe400078e0006 */
.L_x_21783:
[----:B------:R-:W-:Y:S05]  /*3540*/  BSYNC B2 ;  /* 0x0000000000027941 */ /* 0x000fea0003800000 */
.L_x_21781:
        /* <DEDUP_REMOVED lines=16> */
.L_x_21787:
[----:B------:R-:W-:Y:S05]  /*3650*/  BSYNC B3 ;  /* 0x0000000000037941 */ /* 0x000fea0003800000 */
.L_x_21786:
        /* <DEDUP_REMOVED lines=42> */
.L_x_21785:
[----:B------:R-:W-:Y:S05]  /*3900*/  BSYNC B2 ;  /* 0x0000000000027941 */ /* 0x000fea0003800000 */
.L_x_21784:
        /* <DEDUP_REMOVED lines=14> */
.L_x_21788:
        /* <DEDUP_REMOVED lines=12> */
.L_x_21791:
[----:B------:R-:W-:Y:S02]  /*3ab0*/  IMAD.MOV.U32 R2, RZ, RZ, R6 ;  /* 0x000000ffff027224 */ /* 0x000fe400078e0006 */
.L_x_21792:
[----:B------:R-:W-:Y:S05]  /*3ac0*/  BSYNC B2 ;  /* 0x0000000000027941 */ /* 0x000fea0003800000 */
.L_x_21790:
        /* <DEDUP_REMOVED lines=16> */
.L_x_21796:
[----:B------:R-:W-:Y:S05]  /*3bd0*/  BSYNC B3 ;  /* 0x0000000000037941 */ /* 0x000fea0003800000 */
.L_x_21795:
        /* <DEDUP_REMOVED lines=42> */
.L_x_21794:
[----:B------:R-:W-:Y:S05]  /*3e80*/  BSYNC B2 ;  /* 0x0000000000027941 */ /* 0x000fea0003800000 */
.L_x_21793:
        /* <DEDUP_REMOVED lines=10> */
.L_x_21789:
        /* <DEDUP_REMOVED lines=12> */
.L_x_21798:
[----:B------:R-:W-:Y:S02]  /*3ff0*/  IMAD.MOV.U32 R2, RZ, RZ, R6 ;  /* 0x000000ffff027224 */ /* 0x000fe400078e0006 */
.L_x_21799:
[----:B------:R-:W-:Y:S05]  /*4000*/  BSYNC B2 ;  /* 0x0000000000027941 */ /* 0x000fea0003800000 */
.L_x_21797:
        /* <DEDUP_REMOVED lines=16> */
.L_x_21803:
[----:B------:R-:W-:Y:S05]  /*4110*/  BSYNC B3 ;  /* 0x0000000000037941 */ /* 0x000fea0003800000 */
.L_x_21802:
        /* <DEDUP_REMOVED lines=42> */
.L_x_21801:
[----:B------:R-:W-:Y:S05]  /*43c0*/  BSYNC B2 ;  /* 0x0000000000027941 */ /* 0x000fea0003800000 */
.L_x_21800:
        /* <DEDUP_REMOVED lines=14> */
.L_x_21804:
        /* <DEDUP_REMOVED lines=12> */
.L_x_21807:
[----:B------:R-:W-:Y:S02]  /*4570*/  IMAD.MOV.U32 R2, RZ, RZ, R6 ;  /* 0x000000ffff027224 */ /* 0x000fe400078e0006 */
.L_x_21808:
[----:B------:R-:W-:Y:S05]  /*4580*/  BSYNC B2 ;  /* 0x0000000000027941 */ /* 0x000fea0003800000 */
.L_x_21806:
        /* <DEDUP_REMOVED lines=16> */
.L_x_21812:
[----:B------:R-:W-:Y:S05]  /*4690*/  BSYNC B3 ;  /* 0x0000000000037941 */ /* 0x000fea0003800000 */
.L_x_21811:
        /* <DEDUP_REMOVED lines=42> */
.L_x_21810:
[----:B------:R-:W-:Y:S05]  /*4940*/  BSYNC B2 ;  /* 0x0000000000027941 */ /* 0x000fea0003800000 */
.L_x_21809:
        /* <DEDUP_REMOVED lines=10> */
.L_x_21805:
        /* <DEDUP_REMOVED lines=12> */
.L_x_21814:
[----:B------:R-:W-:Y:S02]  /*4ab0*/  IMAD.MOV.U32 R2, RZ, RZ, R6 ;  /* 0x000000ffff027224 */ /* 0x000fe400078e0006 */
.L_x_21815:
[----:B------:R-:W-:Y:S05]  /*4ac0*/  BSYNC B2 ;  /* 0x0000000000027941 */ /* 0x000fea0003800000 */
.L_x_21813:
        /* <DEDUP_REMOVED lines=16> */
.L_x_21819:
[----:B------:R-:W-:Y:S05]  /*4bd0*/  BSYNC B3 ;  /* 0x0000000000037941 */ /* 0x000fea0003800000 */
.L_x_21818:
        /* <DEDUP_REMOVED lines=42> */
.L_x_21817:
[----:B------:R-:W-:Y:S05]  /*4e80*/  BSYNC B2 ;  /* 0x0000000000027941 */ /* 0x000fea0003800000 */
.L_x_21816:
        /* <DEDUP_REMOVED lines=12> */
.L_x_21820:
        /* <DEDUP_REMOVED lines=12> */
.L_x_21823:
[----:B------:R-:W-:Y:S02]  /*5010*/  IMAD.MOV.U32 R2, RZ, RZ, R6 ;  /* 0x000000ffff027224 */ /* 0x000fe400078e0006 */
.L_x_21824:
[----:B------:R-:W-:Y:S05]  /*5020*/  BSYNC B2 ;  /* 0x0000000000027941 */ /* 0x000fea0003800000 */
.L_x_21822:
        /* <DEDUP_REMOVED lines=16> */
.L_x_21828:
[----:B------:R-:W-:Y:S05]  /*5130*/  BSYNC B3 ;  /* 0x0000000000037941 */ /* 0x000fea0003800000 */
.L_x_21827:
        /* <DEDUP_REMOVED lines=42> */
.L_x_21826:
[----:B------:R-:W-:Y:S05]  /*53e0*/  BSYNC B2 ;  /* 0x0000000000027941 */ /* 0x000fea0003800000 */
.L_x_21825:
        /* <DEDUP_REMOVED lines=10> */
.L_x_21821:
        /* <DEDUP_REMOVED lines=12> */
.L_x_21830:
[----:B------:R-:W-:Y:S02]  /*5550*/  IMAD.MOV.U32 R2, RZ, RZ, R6 ;  /* 0x000000ffff027224 */ /* 0x000fe400078e0006 */
.L_x_21831:
[----:B------:R-:W-:Y:S05]  /*5560*/  BSYNC B2 ;  /* 0x0000000000027941 */ /* 0x000fea0003800000 */
.L_x_21829:
        /* <DEDUP_REMOVED lines=16> */
.L_x_21835:
[----:B------:R-:W-:Y:S05]  /*5670*/  BSYNC B3 ;  /* 0x0000000000037941 */ /* 0x000fea0003800000 */
.L_x_21834:
        /* <DEDUP_REMOVED lines=42> */
.L_x_21833:
[----:B------:R-:W-:Y:S05]  /*5920*/  BSYNC B2 ;  /* 0x0000000000027941 */ /* 0x000fea0003800000 */
.L_x_21832:
        /* <DEDUP_REMOVED lines=12> */
.L_x_21836:
        /* <DEDUP_REMOVED lines=12> */
.L_x_21839:
[----:B------:R-:W-:Y:S02]  /*5ab0*/  IMAD.MOV.U32 R2, RZ, RZ, R6 ;  /* 0x000000ffff027224 */ /* 0x000fe400078e0006 */
.L_x_21840:
[----:B------:R-:W-:Y:S05]  /*5ac0*/  BSYNC B2 ;  /* 0x0000000000027941 */ /* 0x000fea0003800000 */
.L_x_21838:
        /* <DEDUP_REMOVED lines=16> */
.L_x_21844:
[----:B------:R-:W-:Y:S05]  /*5bd0*/  BSYNC B3 ;  /* 0x0000000000037941 */ /* 0x000fea0003800000 */
.L_x_21843:
        /* <DEDUP_REMOVED lines=42> */
.L_x_21842:
[----:B------:R-:W-:Y:S05]  /*5e80*/  BSYNC B2 ;  /* 0x0000000000027941 */ /* 0x000fea0003800000 */
.L_x_21841:
        /* <DEDUP_REMOVED lines=10> */
.L_x_21837:
        /* <DEDUP_REMOVED lines=12> */
.L_x_21846:
[----:B------:R-:W-:Y:S02]  /*5ff0*/  IMAD.MOV.U32 R2, RZ, RZ, R6 ;  /* 0x000000ffff027224 */ /* 0x000fe400078e0006 */
.L_x_21847:
[----:B------:R-:W-:Y:S05]  /*6000*/  BSYNC B2 ;  /* 0x0000000000027941 */ /* 0x000fea0003800000 */
.L_x_21845:
        /* <DEDUP_REMOVED lines=16> */
.L_x_21851:
[----:B------:R-:W-:Y:S05]  /*6110*/  BSYNC B3 ;  /* 0x0000000000037941 */ /* 0x000fea0003800000 */
.L_x_21850:
        /* <DEDUP_REMOVED lines=42> */
.L_x_21849:
[----:B------:R-:W-:Y:S05]  /*63c0*/  BSYNC B2 ;  /* 0x0000000000027941 */ /* 0x000fea0003800000 */
.L_x_21848:
        /* <DEDUP_REMOVED lines=12> */
.L_x_21852:
        /* <DEDUP_REMOVED lines=12> */
.L_x_21855:
[----:B------:R-:W-:Y:S02]  /*6550*/  IMAD.MOV.U32 R2, RZ, RZ, R6 ;  /* 0x000000ffff027224 */ /* 0x000fe400078e0006 */
.L_x_21856:
[----:B------:R-:W-:Y:S05]  /*6560*/  BSYNC B2 ;  /* 0x0000000000027941 */ /* 0x000fea0003800000 */
.L_x_21854:
        /* <DEDUP_REMOVED lines=16> */
.L_x_21860:
[----:B------:R-:W-:Y:S05]  /*6670*/  BSYNC B3 ;  /* 0x0000000000037941 */ /* 0x000fea0003800000 */
.L_x_21859:
        /* <DEDUP_REMOVED lines=42> */
.L_x_21858:
[----:B------:R-:W-:Y:S05]  /*6920*/  BSYNC B2 ;  /* 0x0000000000027941 */ /* 0x000fea0003800000 */
.L_x_21857:
        /* <DEDUP_REMOVED lines=10> */
.L_x_21853:
        /* <DEDUP_REMOVED lines=12> */
.L_x_21862:
[----:B------:R-:W-:Y:S02]  /*6a90*/  IMAD.MOV.U32 R2, RZ, RZ, R6 ;  /* 0x000000ffff027224 */ /* 0x000fe400078e0006 */
.L_x_21863:
[----:B------:R-:W-:Y:S05]  /*6aa0*/  BSYNC B2 ;  /* 0x0000000000027941 */ /* 0x000fea0003800000 */
.L_x_21861:
        /* <DEDUP_REMOVED lines=16> */
.L_x_21867:
[----:B------:R-:W-:Y:S05]  /*6bb0*/  BSYNC B3 ;  /* 0x0000000000037941 */ /* 0x000fea0003800000 */
.L_x_21866:
        /* <DEDUP_REMOVED lines=42> */
.L_x_21865:
[----:B------:R-:W-:Y:S05]  /*6e60*/  BSYNC B2 ;  /* 0x0000000000027941 */ /* 0x000fea0003800000 */
.L_x_21864:
        /* <DEDUP_REMOVED lines=12> */
.L_x_21868:
        /* <DEDUP_REMOVED lines=12> */
.L_x_21871:
[----:B------:R-:W-:Y:S02]  /*6ff0*/  IMAD.MOV.U32 R190, RZ, RZ, R6 ;  /* 0x000000ffffbe7224 */ /* 0x000fe400078e0006 */
.L_x_21872:
[----:B------:R-:W-:Y:S05]  /*7000*/  BSYNC B2 ;  /* 0x0000000000027941 */ /* 0x000fea0003800000 */
.L_x_21870:
        /* <DEDUP_REMOVED lines=16> */
.L_x_21876:
[----:B------:R-:W-:Y:S05]  /*7110*/  BSYNC B3 ;  /* 0x0000000000037941 */ /* 0x000fea0003800000 */
.L_x_21875:
        /* <DEDUP_REMOVED lines=42> */
.L_x_21874:
[----:B------:R-:W-:Y:S05]  /*73c0*/  BSYNC B2 ;  /* 0x0000000000027941 */ /* 0x000fea0003800000 */
.L_x_21873:
        /* <DEDUP_REMOVED lines=10> */
.L_x_21869:
        /* <DEDUP_REMOVED lines=14> */
[----:B------:R-:W-:Y:S01]  /*7550*/  LOP3.LUT P6, RZ, R8, 0x8, RZ, 0xc0, !PT ;  /* 0x0000000808ff7812 */ /* 0x000fe200078cc0ff */
        /* <DEDUP_REMOVED lines=36> */
.L_x_21877:
[----:B0-----:R-:W-:Y:S02]  /*77a0*/  IADD3 R188, R0, 0x20, RZ ;  /* 0x0000002000bc7810 */ /* 0x001fe40007ffe0ff */
.L_x_21748:
[----:B------:R-:W-:Y:S05]  /*77b0*/  BSYNC B1 ;  /* 0x0000000000017941 */ /* 0x000fea0003800000 */
.L_x_21747:
        /* <DEDUP_REMOVED lines=31> */
.L_x_21881:
[----:B-1----:R-:W-:Y:S02]  /*79b0*/  IMAD.MOV.U32 R134, RZ, RZ, R6 ;  /* 0x000000ffff867224 */ /* 0x002fe400078e0006 */
.L_x_21882:
[----:B------:R-:W-:Y:S05]  /*79c0*/  BSYNC B2 ;  /* 0x0000000000027941 */ /* 0x000fea0003800000 */
.L_x_21880:
        /* <DEDUP_REMOVED lines=16> */
.L_x_21886:
[----:B------:R-:W-:Y:S05]  /*7ad0*/  BSYNC B3 ;  /* 0x0000000000037941 */ /* 0x000fea0003800000 */
.L_x_21885:
        /* <DEDUP_REMOVED lines=42> */
.L_x_21884:
[----:B------:R-:W-:Y:S05]  /*7d80*/  BSYNC B2 ;  /* 0x0000000000027941 */ /* 0x000fea0003800000 */
.L_x_21883:
        /* <DEDUP_REMOVED lines=17> */
.L_x_21887:
        /* <DEDUP_REMOVED lines=12> */
.L_x_21890:
[----:B------:R-:W-:Y:S02]  /*7f60*/  IMAD.MOV.U32 R2, RZ, RZ, R6 ;  /* 0x000000ffff027224 */ /* 0x000fe400078e0006 */
.L_x_21891:
[----:B------:R-:W-:Y:S05]  /*7f70*/  BSYNC B2 ;  /* 0x0000000000027941 */ /* 0x000fea0003800000 */
.L_x_21889:
        /* <DEDUP_REMOVED lines=16> */
.L_x_21895:
[----:B------:R-:W-:Y:S05]  /*8080*/  BSYNC B3 ;  /* 0x0000000000037941 */ /* 0x000fea0003800000 */
.L_x_21894:
        /* <DEDUP_REMOVED lines=42> */
.L_x_21893:
[----:B------:R-:W-:Y:S05]  /*8330*/  BSYNC B2 ;  /* 0x0000000000027941 */ /* 0x000fea0003800000 */
.L_x_21892:
        /* <DEDUP_REMOVED lines=10> */
.L_x_21888:
        /* <DEDUP_REMOVED lines=12> */
.L_x_21897:
[----:B------:R-:W-:Y:S02]  /*84a0*/  IMAD.MOV.U32 R2, RZ, RZ, R6 ;  /* 0x000000ffff027224 */ /* 0x000fe400078e0006 */
.L_x_21898:
[----:B------:R-:W-:Y:S05]  /*84b0*/  BSYNC B2 ;  /* 0x0000000000027941 */ /* 0x000fea0003800000 */
.L_x_21896:
        /* <DEDUP_REMOVED lines=16> */
.L_x_21902:
[----:B------:R-:W-:Y:S05]  /*85c0*/  BSYNC B3 ;  /* 0x0000000000037941 */ /* 0x000fea0003800000 */
.L_x_21901:
        /* <DEDUP_REMOVED lines=42> */
.L_x_21900:
[----:B------:R-:W-:Y:S05]  /*8870*/  BSYNC B2 ;  /* 0x0000000000027941 */ /* 0x000fea0003800000 */
.L_x_21899:
        /* <DEDUP_REMOVED lines=14> */
.L_x_21903:
        /* <DEDUP_REMOVED lines=12> */
.L_x_21906:
[----:B------:R-:W-:Y:S02]  /*8a20*/  IMAD.MOV.U32 R2, RZ, RZ, R6 ;  /* 0x000000ffff027224 */ /* 0x000fe400078e0006 */
.L_x_21907:
[----:B------:R-:W-:Y:S05]  /*8a30*/  BSYNC B2 ;  /* 0x0000000000027941 */ /* 0x000fea0003800000 */
.L_x_21905:
        /* <DEDUP_REMOVED lines=16> */
.L_x_21911:
[----:B------:R-:W-:Y:S05]  /*8b40*/  BSYNC B3 ;  /* 0x0000000000037941 */ /* 0x000fea0003800000 */
.L_x_21910:
        /* <DEDUP_REMOVED lines=42> */
.L_x_21909:
[----:B------:R-:W-:Y:S05]  /*8df0*/  BSYNC B2 ;  /* 0x0000000000027941 */ /* 0x000fea0003800000 */
.L_x_21908:
        /* <DEDUP_REMOVED lines=10> */
.L_x_21904:
        /* <DEDUP_REMOVED lines=12> */
.L_x_21913:
[----:B------:R-:W-:Y:S02]  /*8f60*/  IMAD.MOV.U32 R2, RZ, RZ, R6 ;  /* 0x000000ffff027224 */ /* 0x000fe400078e0006 */
.L_x_21914:
[----:B------:R-:W-:Y:S05]  /*8f70*/  BSYNC B2 ;  /* 0x0000000000027941 */ /* 0x000fea0003800000 */
.L_x_21912:
        /* <DEDUP_REMOVED lines=16> */
.L_x_21918:
[----:B------:R-:W-:Y:S05]  /*9080*/  BSYNC B3 ;  /* 0x0000000000037941 */ /* 0x000fea0003800000 */
.L_x_21917:
        /* <DEDUP_REMOVED lines=42> */
.L_x_21916:
[----:B------:R-:W-:Y:S05]  /*9330*/  BSYNC B2 ;  /* 0x0000000000027941 */ /* 0x000fea0003800000 */
.L_x_21915:
        /* <DEDUP_REMOVED lines=14> */
.L_x_21919:
        /* <DEDUP_REMOVED lines=12> */
.L_x_21922:
[----:B------:R-:W-:Y:S02]  /*94e0*/  IMAD.MOV.U32 R2, RZ, RZ, R6 ;  /* 0x000000ffff027224 */ /* 0x000fe400078e0006 */
.L_x_21923:
[----:B------:R-:W-:Y:S05]  /*94f0*/  BSYNC B2 ;  /* 0x0000000000027941 */ /* 0x000fea0003800000 */
.L_x_21921:
        /* <DEDUP_REMOVED lines=16> */
.L_x_21927:
[----:B------:R-:W-:Y:S05]  /*9600*/  BSYNC B3 ;  /* 0x0000000000037941 */ /* 0x000fea0003800000 */
.L_x_21926:
        /* <DEDUP_REMOVED lines=42> */
.L_x_21925:
[----:B------:R-:W-:Y:S05]  /*98b0*/  BSYNC B2 ;  /* 0x0000000000027941 */ /* 0x000fea0003800000 */
.L_x_21924:
        /* <DEDUP_REMOVED lines=10> */
.L_x_21920:
        /* <DEDUP_REMOVED lines=12> */
.L_x_21929:
[----:B------:R-:W-:Y:S02]  /*9a20*/  IMAD.MOV.U32 R2, RZ, RZ, R6 ;  /* 0x000000ffff027224 */ /* 0x000fe400078e0006 */
.L_x_21930:
[----:B------:R-:W-:Y:S05]  /*9a30*/  BSYNC B2 ;  /* 0x0000000000027941 */ /* 0x000fea0003800000 */
.L_x_21928:
        /* <DEDUP_REMOVED lines=16> */
.L_x_21934:
[----:B------:R-:W-:Y:S05]  /*9b40*/  BSYNC B3 ;  /* 0x0000000000037941 */ /* 0x000fea0003800000 */
.L_x_21933:
        /* <DEDUP_REMOVED lines=42> */
.L_x_21932:
[----:B------:R-:W-:Y:S05]  /*9df0*/  BSYNC B2 ;  /* 0x0000000000027941 */ /* 0x000fea0003800000 */
.L_x_21931:
        /* <DEDUP_REMOVED lines=14> */
.L_x_21935:
        /* <DEDUP_REMOVED lines=12> */
.L_x_21938:
[----:B------:R-:W-:Y:S02]  /*9fa0*/  IMAD.MOV.U32 R2, RZ, RZ, R6 ;  /* 0x000000ffff027224 */ /* 0x000fe400078e0006 */
.L_x_21939:
[----:B------:R-:W-:Y:S05]  /*9fb0*/  BSYNC B2 ;  /* 0x0000000000027941 */ /* 0x000fea0003800000 */
.L_x_21937:
        /* <DEDUP_REMOVED lines=16> */
.L_x_21943:
[----:B------:R-:W-:Y:S05]  /*a0c0*/  BSYNC B3 ;  /* 0x0000000000037941 */ /* 0x000fea0003800000 */
.L_x_21942:
        /* <DEDUP_REMOVED lines=42> */
.L_x_21941:
[----:B------:R-:W-:Y:S05]  /*a370*/  BSYNC B2 ;  /* 0x0000000000027941 */ /* 0x000fea0003800000 */
.L_x_21940:
        /* <DEDUP_REMOVED lines=10> */
.L_x_21936:
        /* <DEDUP_REMOVED lines=12> */
.L_x_21945:
[----:B------:R-:W-:Y:S02]  /*a4e0*/  IMAD.MOV.U32 R2, RZ, RZ, R6 ;  /* 0x000000ffff027224 */ /* 0x000fe400078e0006 */
.L_x_21946:
[----:B------:R-:W-:Y:S05]  /*a4f0*/  BSYNC B2 ;  /* 0x0000000000027941 */ /* 0x000fea0003800000 */
.L_x_21944:
        /* <DEDUP_REMOVED lines=16> */
.L_x_21950:
[----:B------:R-:W-:Y:S05]  /*a600*/  BSYNC B3 ;  /* 0x0000000000037941 */ /* 0x000fea0003800000 */
.L_x_21949:
        /* <DEDUP_REMOVED lines=42> */
.L_x_21948:
[----:B------:R-:W-:Y:S05]  /*a8b0*/  BSYNC B2 ;  /* 0x0000000000027941 */ /* 0x000fea0003800000 */
.L_x_21947:
        /* <DEDUP_REMOVED lines=12> */
.L_x_21951:
        /* <DEDUP_REMOVED lines=12> */
.L_x_21954:
[----:B------:R-:W-:Y:S02]  /*aa40*/  IMAD.MOV.U32 R2, RZ, RZ, R6 ;  /* 0x000000ffff027224 */ /* 0x000fe400078e0006 */
.L_x_21955:
[----:B------:R-:W-:Y:S05]  /*aa50*/  BSYNC B2 ;  /* 0x0000000000027941 */ /* 0x000fea0003800000 */
.L_x_21953:
        /* <DEDUP_REMOVED lines=16> */
.L_x_21959:
[----:B------:R-:W-:Y:S05]  /*ab60*/  BSYNC B3 ;  /* 0x0000000000037941 */ /* 0x000fea0003800000 */
.L_x_21958:
        /* <DEDUP_REMOVED lines=42> */
.L_x_21957:
[----:B------:R-:W-:Y:S05]  /*ae10*/  BSYNC B2 ;  /* 0x0000000000027941 */ /* 0x000fea0003800000 */
.L_x_21956:
        /* <DEDUP_REMOVED lines=10> */
.L_x_21952:
        /* <DEDUP_REMOVED lines=12> */
.L_x_21961:
[----:B------:R-:W-:Y:S02]  /*af80*/  IMAD.MOV.U32 R2, RZ, RZ, R6 ;  /* 0x000000ffff027224 */ /* 0x000fe400078e0006 */
.L_x_21962:
[----:B------:R-:W-:Y:S05]  /*af90*/  BSYNC B2 ;  /* 0x0000000000027941 */ /* 0x000fea0003800000 */
.L_x_21960:
        /* <DEDUP_REMOVED lines=16> */
.L_x_21966:
[----:B------:R-:W-:Y:S05]  /*b0a0*/  BSYNC B3 ;  /* 0x0000000000037941 */ /* 0x000fea0003800000 */
.L_x_21965:
        /* <DEDUP_REMOVED lines=42> */
.L_x_21964:
[----:B------:R-:W-:Y:S05]  /*b350*/  BSYNC B2 ;  /* 0x0000000000027941 */ /* 0x000fea0003800000 */
.L_x_21963:
        /* <DEDUP_REMOVED lines=12> */
.L_x_21967:
        /* <DEDUP_REMOVED lines=12> */
.L_x_21970:
[----:B------:R-:W-:Y:S02]  /*b4e0*/  IMAD.MOV.U32 R2, RZ, RZ, R6 ;  /* 0x000000ffff027224 */ /* 0x000fe400078e0006 */
.L_x_21971:
[----:B------:R-:W-:Y:S05]  /*b4f0*/  BSYNC B2 ;  /* 0x0000000000027941 */ /* 0x000fea0003800000 */
.L_x_21969:
        /* <DEDUP_REMOVED lines=16> */
.L_x_21975:
[----:B------:R-:W-:Y:S05]  /*b600*/  BSYNC B3 ;  /* 0x0000000000037941 */ /* 0x000fea0003800000 */
.L_x_21974:
        /* <DEDUP_REMOVED lines=42> */
.L_x_21973:
[----:B------:R-:W-:Y:S05]  /*b8b0*/  BSYNC B2 ;  /* 0x0000000000027941 */ /* 0x000fea0003800000 */
.L_x_21972:
        /* <DEDUP_REMOVED lines=10> */
.L_x_21968:
        /* <DEDUP_REMOVED lines=12> */
.L_x_21977:
[----:B------:R-:W-:Y:S02]  /*ba20*/  IMAD.MOV.U32 R2, RZ, RZ, R6 ;  /* 0x000000ffff027224 */ /* 0x000fe400078e0006 */
.L_x_21978:
[----:B------:R-:W-:Y:S05]  /*ba30*/  BSYNC B2 ;  /* 0x0000000000027941 */ /* 0x000fea0003800000 */
.L_x_21976:
        /* <DEDUP_REMOVED lines=16> */
.L_x_21982:
[----:B------:R-:W-:Y:S05]  /*bb40*/  BSYNC B3 ;  /* 0x0000000000037941 */ /* 0x000fea0003800000 */
.L_x_21981:
        /* <DEDUP_REMOVED lines=42> */
.L_x_21980:
[----:B------:R-:W-:Y:S05]  /*bdf0*/  BSYNC B2 ;  /* 0x0000000000027941 */ /* 0x000fea0003800000 */
.L_x_21979:
        /* <DEDUP_REMOVED lines=12> */
.L_x_21983:
        /* <DEDUP_REMOVED lines=12> */
.L_x_21986:
[----:B------:R-:W-:Y:S02]  /*bf80*/  IMAD.MOV.U32 R2, RZ, RZ, R6 ;  /* 0x000000ffff027224 */ /* 0x000fe400078e0006 */
.L_x_21987:
[----:B------:R-:W-:Y:S05]  /*bf90*/  BSYNC B2 ;  /* 0x0000000000027941 */ /* 0x000fea0003800000 */
.L_x_21985:
        /* <DEDUP_REMOVED lines=16> */
.L_x_21991:
[----:B------:R-:W-:Y:S05]  /*c0a0*/  BSYNC B3 ;  /* 0x0000000000037941 */ /* 0x000fea0003800000 */
.L_x_21990:
        /* <DEDUP_REMOVED lines=42> */
.L_x_21989:
[----:B------:R-:W-:Y:S05]  /*c350*/  BSYNC B2 ;  /* 0x0000000000027941 */ /* 0x000fea0003800000 */
.L_x_21988:
        /* <DEDUP_REMOVED lines=10> */
.L_x_21984:
        /* <DEDUP_REMOVED lines=12> */
.L_x_21993:
[----:B------:R-:W-:Y:S02]  /*c4c0*/  IMAD.MOV.U32 R2, RZ, RZ, R6 ;  /* 0x000000ffff027224 */ /* 0x000fe400078e0006 */
.L_x_21994:
[----:B------:R-:W-:Y:S05]  /*c4d0*/  BSYNC B2 ;  /* 0x0000000000027941 */ /* 0x000fea0003800000 */
.L_x_21992:
        /* <DEDUP_REMOVED lines=16> */
.L_x_21998:
[----:B------:R-:W-:Y:S05]  /*c5e0*/  BSYNC B3 ;  /* 0x0000000000037941 */ /* 0x000fea0003800000 */
.L_x_21997:
        /* <DEDUP_REMOVED lines=42> */
.L_x_21996:
[----:B------:R-:W-:Y:S05]  /*c890*/  BSYNC B2 ;  /* 0x0000000000027941 */ /* 0x000fea0003800000 */
.L_x_21995:
        /* <DEDUP_REMOVED lines=12> */
.L_x_21999:
        /* <DEDUP_REMOVED lines=12> */
.L_x_22002:
[----:B------:R-:W-:Y:S02]  /*ca20*/  IMAD.MOV.U32 R189, RZ, RZ, R6 ;  /* 0x000000ffffbd7224 */ /* 0x000fe400078e0006 */
.L_x_22003:
[----:B------:R-:W-:Y:S05]  /*ca30*/  BSYNC B2 ;  /* 0x0000000000027941 */ /* 0x000fea0003800000 */
.L_x_22001:
        /* <DEDUP_REMOVED lines=16> */
.L_x_22007:
[----:B------:R-:W-:Y:S05]  /*cb40*/  BSYNC B3 ;  /* 0x0000000000037941 */ /* 0x000fea0003800000 */
.L_x_22006:
        /* <DEDUP_REMOVED lines=42> */
.L_x_22005:
[----:B------:R-:W-:Y:S05]  /*cdf0*/  BSYNC B2 ;  /* 0x0000000000027941 */ /* 0x000fea0003800000 */
.L_x_22004:
        /* <DEDUP_REMOVED lines=10> */
.L_x_22000:
[----:B------:R-:W-:Y:S01]  /*cea0*/  SEL R190, RZ, 0x10000, P4 ;  /* 0x00010000ffbe7807 */ /* 0x000fe20002000000 */
[----:B------:R-:W-:Y:S01]  /*ceb0*/  IMAD.SHL.U32 R197, R188, 0x8, RZ ;  /* 0x00000008bcc57824 */ /* 0x000fe200078e00ff */
[----:B------:R-:W-:Y:S02]  /*cec0*/  LOP3.LUT P4, RZ, R8, 0x1, RZ, 0xc0, !PT ;  /* 0x0000000108ff7812 */ /* 0x000fe4000788c0ff */
[----:B------:R-:W-:Y:S02]  /*ced0*/  SEL R191, RZ, 0x1000000, P5 ;  /* 0x01000000ffbf7807 */ /* 0x000fe40002800000 */
[----:B------:R-:W-:Y:S02]  /*cee0*/  SEL R194, RZ, 0x1, P4 ;  /* 0x00000001ffc27807 */ /* 0x000fe40002000000 */
[----:B------:R-:W-:Y:S02]  /*cef0*/  SEL R192, RZ, 0x100, P3 ;  /* 0x00000100ffc07807 */ /* 0x000fe40001800000 */
[----:B------:R-:W-:Y:S01]  /*cf00*/  SEL R189, RZ, 0x1, P2 ;  /* 0x00000001ffbd7807 */ /* 0x000fe20001000000 */
[----:B------:R-:W-:Y:S01]  /*cf10*/  IMAD.WIDE.U32 R194, R194, 0x1000000, RZ ;  /* 0x01000000c2c27825 */ /* 0x000fe200078e00ff */
[----:B------:R-:W-:-:S02]  /*cf20*/  LOP3.LUT R191, R192, R191, R190, 0xfe, !PT ;  /* 0x000000bfc0bf7212 */ /* 0x000fc400078efebe */
[C---:B------:R-:W-:Y:S02]  /*cf30*/  LOP3.LUT P0, RZ, R8.reuse, 0x4, RZ, 0xc0, !PT ;  /* 0x0000000408ff7812 */ /* 0x040fe4000780c0ff */
        /* <DEDUP_REMOVED lines=24> */
[----:B------:R-:W-:-:S04]  /*d0c0*/  LOP3.LUT R190, R190, 0xff0000, RZ, 0xc0, !PT ;  /* 0x00ff0000bebe7812 */ /* 0x000fc800078ec0ff */
[----:B------:R-:W-:Y:S02]  /*d0d0*/  PRMT R190, R190, 0x4210, R191 ;  /* 0x00004210bebe7816 */ /* 0x000fe400000000bf */
[----:B------:R-:W-:-:S04]  /*d0e0*/  PRMT R191, R18, 0x7104, RZ ;  /* 0x0000710412bf7816 */ /* 0x000fc800000000ff */
[----:B------:R-:W-:Y:S02]  /*d0f0*/  LOP3.LUT R193, R190, 0xff00, R191, 0xf8, !PT ;  /* 0x0000ff00bec17812 */ /* 0x000fe400078ef8bf */
[----:B------:R-:W-:Y:S02]  /*d100*/  LOP3.LUT R191, R15, 0xff, RZ, 0xc0, !PT ;  /* 0x000000ff0fbf7812 */ /* 0x000fe400078ec0ff */
[----:B------:R-:W-:Y:S02]  /*d110*/  LOP3.LUT R190, R14, 0xff, RZ, 0xc0, !PT ;  /* 0x000000ff0ebe7812 */ /* 0x000fe400078ec0ff */
[----:B------:R-:W-:Y:S01]  /*d120*/  LOP3.LUT R198, R193, 0xff, R17, 0xf8, !PT ;  /* 0x000000ffc1c67812 */ /* 0x000fe200078ef811 */
[----:B------:R-:W-:-:S04]  /*d130*/  IMAD.WIDE.U32 R194, R191, 0x10000, RZ ;  /* 0x00010000bfc27825 */ /* 0x000fc800078e00ff */
        /* <DEDUP_REMOVED lines=9> */
.L_x_22008:
[----:B------:R-:W-:Y:S02]  /*d1d0*/  IADD3 R188, R188, 0x20, RZ ;  /* 0x00000020bcbc7810 */ /* 0x000fe40007ffe0ff */
.L_x_21879:
[----:B------:R-:W-:Y:S05]  /*d1e0*/  BSYNC B1 ;  /* 0x0000000000017941 */ /* 0x000fea0003800000 */
.L_x_21878:
        /* <DEDUP_REMOVED lines=18> */
[----:B-1----:R-:W-:-:S04]  /*d310*/  IMAD.MOV.U32 R140, RZ, RZ, 0x10 ;  /* 0x00000010ff8c7424 */ /* 0x002fc800078e00ff */
[----:B------:R-:W-:-:S05]  /*d320*/  IMAD.WIDE.U32 R140, R188, R140, c[0x0][0x170] ;  /* 0x00005c00bc8c7625 */ /* 0x000fca00078e008c */
[----:B------:R1:W5:Y:S02]  /*d330*/  LDG.E.128 R144, [R140.64] ;  /* 0x000000088c907981 */ /* 0x000364000c1e1d00 */
[----:B-1----:R-:W-:Y:S01]  /*d340*/  IADD3 R141, R2, 0x1, RZ ;  /* 0x00000001028d7810 */ /* 0x002fe20007ffe0ff */
        /* <DEDUP_REMOVED lines=9> */
.L_x_22012:
[----:B--2---:R-:W-:Y:S02]  /*d3e0*/  IMAD.MOV.U32 R142, RZ, RZ, R6 ;  /* 0x000000ffff8e7224 */ /* 0x004fe400078e0006 */
.L_x_22013:
[----:B------:R-:W-:Y:S05]  /*d3f0*/  BSYNC B2 ;  /* 0x0000000000027941 */ /* 0x000fea0003800000 */
.L_x_22011:
        /* <DEDUP_REMOVED lines=16> */
.L_x_22017:
[----:B------:R-:W-:Y:S05]  /*d500*/  BSYNC B3 ;  /* 0x0000000000037941 */ /* 0x000fea0003800000 */
.L_x_22016:
        /* <DEDUP_REMOVED lines=42> */
.L_x_22015:
[----:B------:R-:W-:Y:S05]  /*d7b0*/  BSYNC B2 ;  /* 0x0000000000027941 */ /* 0x000fea0003800000 */
.L_x_22014:
[----:B------:R-:W1:Y:S01]  /*d7c0*/  I2F.U32 R2, R142 ;  /* 0x0000008e00027306 */ /* 0x000e620000201000 */
[----:B0-----:R-:W-:Y:S01]  /*d7d0*/  IMAD.MOV.U32 R192, RZ, RZ, 0x2f800000 ;  /* 0x2f800000ffc07424 */ /* 0x001fe200078e00ff */
[----:B------:R-:W-:Y:S02]  /*d7e0*/  ISETP.NE.U32.AND P1, PT, RZ, c[0x0][0x178], PT ;  /* 0x00005e00ff007a0c */ /* 0x000fe40003f25070 */
[----:B------:R-:W-:Y:S02]  /*d7f0*/  LOP3.LUT R8, R8, 0xfffffff7, RZ, 0xc0, !PT ;  /* 0xfffffff708087812 */ /* 0x000fe400078ec0ff */
[----:B------:R-:W-:Y:S01]  /*d800*/  ISETP.NE.AND.EX P1, PT, RZ, c[0x0][0x17c], PT, P1 ;  /* 0x00005f00ff007a0c */ /* 0x000fe20003f25310 */
        /* <DEDUP_REMOVED lines=12> */
.L_x_22018:
        /* <DEDUP_REMOVED lines=12> */
.L_x_22021:
[----:B------:R-:W-:Y:S02]  /*d990*/  IMAD.MOV.U32 R2, RZ, RZ, R6 ;  /* 0x000000ffff027224 */ /* 0x000fe400078e0006 */
.L_x_22022:
[----:B------:R-:W-:Y:S05]  /*d9a0*/  BSYNC B2 ;  /* 0x0000000000027941 */ /* 0x000fea0003800000 */
.L_x_22020:
        /* <DEDUP_REMOVED lines=16> */
.L_x_22026:
[----:B------:R-:W-:Y:S05]  /*dab0*/  BSYNC B3 ;  /* 0x0000000000037941 */ /* 0x000fea0003800000 */
.L_x_22025:
        /* <DEDUP_REMOVED lines=42> */
.L_x_22024:
[----:B------:R-:W-:Y:S05]  /*dd60*/  BSYNC B2 ;  /* 0x0000000000027941 */ /* 0x000fea0003800000 */
.L_x_22023:
        /* <DEDUP_REMOVED lines=10> */
.L_x_22019:
        /* <DEDUP_REMOVED lines=12> */
.L_x_22028:
[----:B------:R-:W-:Y:S02]  /*ded0*/  IMAD.MOV.U32 R2, RZ, RZ, R6 ;  /* 0x000000ffff027224 */ /* 0x000fe400078e0006 */
.L_x_22029:
[----:B------:R-:W-:Y:S05]  /*dee0*/  BSYNC B2 ;  /* 0x0000000000027941 */ /* 0x000fea0003800000 */
.L_x_22027:
        /* <DEDUP_REMOVED lines=16> */
.L_x_22033:
[----:B------:R-:W-:Y:S05]  /*dff0*/  BSYNC B3 ;  /* 0x0000000000037941 */ /* 0x000fea0003800000 */
.L_x_22032:
        /* <DEDUP_REMOVED lines=42> */
.L_x_22031:
[----:B------:R-:W-:Y:S05]  /*e2a0*/  BSYNC B2 ;  /* 0x0000000000027941 */ /* 0x000fea0003800000 */
.L_x_22030:
        /* <DEDUP_REMOVED lines=14> */
.L_x_22034:
        /* <DEDUP_REMOVED lines=12> */
.L_x_22037:
[----:B------:R-:W-:Y:S02]  /*e450*/  IMAD.MOV.U32 R2, RZ, RZ, R6 ;  /* 0x000000ffff027224 */ /* 0x000fe400078e0006 */
.L_x_22038:
[----:B------:R-:W-:Y:S05]  /*e460*/  BSYNC B2 ;  /* 0x0000000000027941 */ /* 0x000fea0003800000 */
.L_x_22036:
        /* <DEDUP_REMOVED lines=16> */
.L_x_22042:
[----:B------:R-:W-:Y:S05]  /*e570*/  BSYNC B3 ;  /* 0x0000000000037941 */ /* 0x000fea0003800000 */
.L_x_22041:
        /* <DEDUP_REMOVED lines=42> */
.L_x_22040:
[----:B------:R-:W-:Y:S05]  /*e820*/  BSYNC B2 ;  /* 0x0000000000027941 */ /* 0x000fea0003800000 */
.L_x_22039:
        /* <DEDUP_REMOVED lines=10> */
.L_x_22035:
        /* <DEDUP_REMOVED lines=12> */
.L_x_22044:
[----:B------:R-:W-:Y:S02]  /*e990*/  IMAD.MOV.U32 R2, RZ, RZ, R6 ;  /* 0x000000ffff027224 */ /* 0x000fe400078e0006 */
.L_x_22045:
[----:B------:R-:W-:Y:S05]  /*e9a0*/  BSYNC B2 ;  /* 0x0000000000027941 */ /* 0x000fea0003800000 */
.L_x_22043:
        /* <DEDUP_REMOVED lines=16> */
.L_x_22049:
[----:B------:R-:W-:Y:S05]  /*eab0*/  BSYNC B3 ;  /* 0x0000000000037941 */ /* 0x000fea0003800000 */
.L_x_22048:
        /* <DEDUP_REMOVED lines=42> */
.L_x_22047:
[----:B------:R-:W-:Y:S05]  /*ed60*/  BSYNC B2 ;  /* 0x0000000000027941 */ /* 0x000fea0003800000 */
.L_x_22046:
        /* <DEDUP_REMOVED lines=14> */
.L_x_22050:
        /* <DEDUP_REMOVED lines=12> */
.L_x_22053:
[----:B------:R-:W-:Y:S02]  /*ef10*/  IMAD.MOV.U32 R2, RZ, RZ, R6 ;  /* 0x000000ffff027224 */ /* 0x000fe400078e0006 */
.L_x_22054:
[----:B------:R-:W-:Y:S05]  /*ef20*/  BSYNC B2 ;  /* 0x0000000000027941 */ /* 0x000fea0003800000 */
.L_x_22052:
        /* <DEDUP_REMOVED lines=16> */
.L_x_22058:
[----:B------:R-:W-:Y:S05]  /*f030*/  BSYNC B3 ;  /* 0x0000000000037941 */ /* 0x000fea0003800000 */
.L_x_22057:
        /* <DEDUP_REMOVED lines=42> */
.L_x_22056:
[----:B------:R-:W-:Y:S05]  /*f2e0*/  BSYNC B2 ;  /* 0x0000000000027941 */ /* 0x000fea0003800000 */
.L_x_22055:
        /* <DEDUP_REMOVED lines=10> */
.L_x_22051:
        /* <DEDUP_REMOVED lines=12> */
.L_x_22060:
[----:B------:R-:W-:Y:S02]  /*f450*/  IMAD.MOV.U32 R2, RZ, RZ, R6 ;  /* 0x000000ffff027224 */ /* 0x000fe400078e0006 */
.L_x_22061:
[----:B------:R-:W-:Y:S05]  /*f460*/  BSYNC B2 ;  /* 0x0000000000027941 */ /* 0x000fea0003800000 */
.L_x_22059:
        /* <DEDUP_REMOVED lines=16> */
.L_x_22065:
[----:B------:R-:W-:Y:S05]  /*f570*/  BSYNC B3 ;  /* 0x0000000000037941 */ /* 0x000fea0003800000 */
.L_x_22064:
        /* <DEDUP_REMOVED lines=42> */
.L_x_22063:
[----:B------:R-:W-:Y:S05]  /*f820*/  BSYNC B2 ;  /* 0x0000000000027941 */ /* 0x000fea0003800000 */
.L_x_22062:
        /* <DEDUP_REMOVED lines=14> */
.L_x_22066:
        /* <DEDUP_REMOVED lines=12> */
.L_x_22069:
[----:B------:R-:W-:Y:S02]  /*f9d0*/  IMAD.MOV.U32 R2, RZ, RZ, R6 ;  /* 0x000000ffff027224 */ /* 0x000fe400078e0006 */
.L_x_22070:
[----:B------:R-:W-:Y:S05]  /*f9e0*/  BSYNC B2 ;  /* 0x0000000000027941 */ /* 0x000fea0003800000 */
.L_x_22068:
        /* <DEDUP_REMOVED lines=16> */
.L_x_22074:
[----:B------:R-:W-:Y:S05]  /*faf0*/  BSYNC B3 ;  /* 0x0000000000037941 */ /* 0x000fea0003800000 */
.L_x_22073:
        /* <DEDUP_REMOVED lines=42> */
.L_x_22072:
[----:B------:R-:W-:Y:S05]  /*fda0*/  BSYNC B2 ;  /* 0x0000000000027941 */ /* 0x000fea0003800000 */
.L_x_22071:
        /* <DEDUP_REMOVED lines=10> */
.L_x_22067:
        /* <DEDUP_REMOVED lines=12> */
.L_x_22076:
[----:B------:R-:W-:Y:S02]  /*ff10*/  IMAD.MOV.U32 R2, RZ, RZ, R6 ;  /* 0x000000ffff027224 */ /* 0x000fe400078e0006 */
.L_x_22077:
[----:B------:R-:W-:Y:S05]  /*ff20*/  BSYNC B2 ;  /* 0x0000000000027941 */ /* 0x000fea0003800000 */
.L_x_22075:
        /* <DEDUP_REMOVED lines=16> */
.L_x_22081:
[----:B------:R-:W-:Y:S05]  /*10030*/  BSYNC B3 ;  /* 0x0000000000037941 */ /* 0x000fea0003800000 */
.L_x_22080:
        /* <DEDUP_REMOVED lines=42> */
.L_x_22079:
[----:B------:R-:W-:Y:S05]  /*102e0*/  BSYNC B2 ;  /* 0x0000000000027941 */ /* 0x000fea0003800000 */
.L_x_22078:
        /* <DEDUP_REMOVED lines=12> */
.L_x_22082:
        /* <DEDUP_REMOVED lines=12> */
.L_x_22085:
[----:B------:R-:W-:Y:S02]  /*10470*/  IMAD.MOV.U32 R2, RZ, RZ, R6 ;  /* 0x000000ffff027224 */ /* 0x000fe400078e0006 */
.L_x_22086:
[----:B------:R-:W-:Y:S05]  /*10480*/  BSYNC B2 ;  /* 0x0000000000027941 */ /* 0x000fea0003800000 */
.L_x_22084:
        /* <DEDUP_REMOVED lines=16> */
.L_x_22090:
[----:B------:R-:W-:Y:S05]  /*10590*/  BSYNC B3 ;  /* 0x0000000000037941 */ /* 0x000fea0003800000 */
.L_x_22089:
        /* <DEDUP_REMOVED lines=42> */
.L_x_22088:
[----:B------:R-:W-:Y:S05]  /*10840*/  BSYNC B2 ;  /* 0x0000000000027941 */ /* 0x000fea0003800000 */
.L_x_22087:
        /* <DEDUP_REMOVED lines=10> */
.L_x_22083:
        /* <DEDUP_REMOVED lines=12> */
.L_x_22092:
[----:B------:R-:W-:Y:S02]  /*109b0*/  IMAD.MOV.U32 R2, RZ, RZ, R6 ;  /* 0x000000ffff027224 */ /* 0x000fe400078e0006 */
.L_x_22093:
[----:B------:R-:W-:Y:S05]  /*109c0*/  BSYNC B2 ;  /* 0x0000000000027941 */ /* 0x000fea0003800000 */
.L_x_22091:
        /* <DEDUP_REMOVED lines=16> */
.L_x_22097:
[----:B------:R-:W-:Y:S05]  /*10ad0*/  BSYNC B3 ;  /* 0x0000000000037941 */ /* 0x000fea0003800000 */
.L_x_22096:
        /* <DEDUP_REMOVED lines=42> */
.L_x_22095:
[----:B------:R-:W-:Y:S05]  /*10d80*/  BSYNC B2 ;  /* 0x0000000000027941 */ /* 0x000fea0003800000 */
.L_x_22094:
        /* <DEDUP_REMOVED lines=12> */
.L_x_22098:
        /* <DEDUP_REMOVED lines=12> */
.L_x_22101:
[----:B------:R-:W-:Y:S02]  /*10f10*/  IMAD.MOV.U32 R2, RZ, RZ, R6 ;  /* 0x000000ffff027224 */ /* 0x000fe400078e0006 */
.L_x_22102:
[----:B------:R-:W-:Y:S05]  /*10f20*/  BSYNC B2 ;  /* 0x0000000000027941 */ /* 0x000fea0003800000 */
.L_x_22100:
        /* <DEDUP_REMOVED lines=16> */
.L_x_22106:
[----:B------:R-:W-:Y:S05]  /*11030*/  BSYNC B3 ;  /* 0x0000000000037941 */ /* 0x000fea0003800000 */
.L_x_22105:
        /* <DEDUP_REMOVED lines=42> */
.L_x_22104:
[----:B------:R-:W-:Y:S05]  /*112e0*/  BSYNC B2 ;  /* 0x0000000000027941 */ /* 0x000fea0003800000 */
.L_x_22103:
        /* <DEDUP_REMOVED lines=10> */
.L_x_22099:
        /* <DEDUP_REMOVED lines=12> */
.L_x_22108:
[----:B------:R-:W-:Y:S02]  /*11450*/  IMAD.MOV.U32 R2, RZ, RZ, R6 ;  /* 0x000000ffff027224 */ /* 0x000fe400078e0006 */
.L_x_22109:
[----:B------:R-:W-:Y:S05]  /*11460*/  BSYNC B2 ;  /* 0x0000000000027941 */ /* 0x000fea0003800000 */
.L_x_22107:
        /* <DEDUP_REMOVED lines=16> */
.L_x_22113:
[----:B------:R-:W-:Y:S05]  /*11570*/  BSYNC B3 ;  /* 0x0000000000037941 */ /* 0x000fea0003800000 */
.L_x_22112:
        /* <DEDUP_REMOVED lines=42> */
.L_x_22111:
[----:B------:R-:W-:Y:S05]  /*11820*/  BSYNC B2 ;  /* 0x0000000000027941 */ /* 0x000fea0003800000 */
.L_x_22110:
        /* <DEDUP_REMOVED lines=12> */
.L_x_22114:
        /* <DEDUP_REMOVED lines=12> */
.L_x_22117:
[----:B------:R-:W-:Y:S02]  /*119b0*/  IMAD.MOV.U32 R2, RZ, RZ, R6 ;  /* 0x000000ffff027224 */ /* 0x000fe400078e0006 */
.L_x_22118:
[----:B------:R-:W-:Y:S05]  /*119c0*/  BSYNC B2 ;  /* 0x0000000000027941 */ /* 0x000fea0003800000 */
.L_x_22116:
        /* <DEDUP_REMOVED lines=16> */
.L_x_22122:
[----:B------:R-:W-:Y:S05]  /*11ad0*/  BSYNC B3 ;  /* 0x0000000000037941 */ /* 0x000fea0003800000 */
.L_x_22121:
        /* <DEDUP_REMOVED lines=42> */
.L_x_22120:
[----:B------:R-:W-:Y:S05]  /*11d80*/  BSYNC B2 ;  /* 0x0000000000027941 */ /* 0x000fea0003800000 */
.L_x_22119:
        /* <DEDUP_REMOVED lines=10> */
.L_x_22115:
        /* <DEDUP_REMOVED lines=12> */
.L_x_22124:
[----:B------:R-:W-:Y:S02]  /*11ef0*/  IMAD.MOV.U32 R2, RZ, RZ, R6 ;  /* 0x000000ffff027224 */ /* 0x000fe400078e0006 */
.L_x_22125:
[----:B------:R-:W-:Y:S05]  /*11f00*/  BSYNC B2 ;  /* 0x0000000000027941 */ /* 0x000fea0003800000 */
.L_x_22123:
        /* <DEDUP_REMOVED lines=16> */
.L_x_22129:
[----:B------:R-:W-:Y:S05]  /*12010*/  BSYNC B3 ;  /* 0x0000000000037941 */ /* 0x000fea0003800000 */
.L_x_22128:
        /* <DEDUP_REMOVED lines=42> */
.L_x_22127:
[----:B------:R-:W-:Y:S05]  /*122c0*/  BSYNC B2 ;  /* 0x0000000000027941 */ /* 0x000fea0003800000 */
.L_x_22126:
        /* <DEDUP_REMOVED lines=12> */
.L_x_22130:
        /* <DEDUP_REMOVED lines=12> */
.L_x_22133:
[----:B------:R-:W-:Y:S02]  /*12450*/  IMAD.MOV.U32 R189, RZ, RZ, R6 ;  /* 0x000000ffffbd7224 */ /* 0x000fe400078e0006 */
.L_x_22134:
[----:B------:R-:W-:Y:S05]  /*12460*/  BSYNC B2 ;  /* 0x0000000000027941 */ /* 0x000fea0003800000 */
.L_x_22132:
        /* <DEDUP_REMOVED lines=16> */
.L_x_22138:
[----:B------:R-:W-:Y:S05]  /*12570*/  BSYNC B3 ;  /* 0x0000000000037941 */ /* 0x000fea0003800000 */
.L_x_22137:
        /* <DEDUP_REMOVED lines=42> */
.L_x_22136:
[----:B------:R-:W-:Y:S05]  /*12820*/  BSYNC B2 ;  /* 0x0000000000027941 */ /* 0x000fea0003800000 */
.L_x_22135:
        /* <DEDUP_REMOVED lines=10> */
.L_x_22131:
        /* <DEDUP_REMOVED lines=51> */
.L_x_22139:
[----:B------:R-:W-:Y:S02]  /*12c00*/  IADD3 R188, R188, 0x20, RZ ;  /* 0x00000020bcbc7810 */ /* 0x000fe40007ffe0ff */
.L_x_22010:
[----:B------:R-:W-:Y:S05]  /*12c10*/  BSYNC B1 ;  /* 0x0000000000017941 */ /* 0x000fea0003800000 */
.L_x_22009:
        /* <DEDUP_REMOVED lines=31> */
.L_x_22143:
[----:B--2---:R-:W-:Y:S02]  /*12e10*/  IMAD.MOV.U32 R150, RZ, RZ, R6 ;  /* 0x000000ffff967224 */ /* 0x004fe400078e0006 */
.L_x_22144:
[----:B------:R-:W-:Y:S05]  /*12e20*/  BSYNC B2 ;  /* 0x0000000000027941 */ /* 0x000fea0003800000 */
.L_x_22142:
        /* <DEDUP_REMOVED lines=16> */
.L_x_22148:
[----:B------:R-:W-:Y:S05]  /*12f30*/  BSYNC B3 ;  /* 0x0000000000037941 */ /* 0x000fea0003800000 */
.L_x_22147:
        /* <DEDUP_REMOVED lines=42> */
.L_x_22146:
[----:B------:R-:W-:Y:S05]  /*131e0*/  BSYNC B2 ;  /* 0x0000000000027941 */ /* 0x000fea0003800000 */
.L_x_22145:
        /* <DEDUP_REMOVED lines=17> */
.L_x_22149:
        /* <DEDUP_REMOVED lines=12> */
.L_x_22152:
[----:B------:R-:W-:Y:S02]  /*133c0*/  IMAD.MOV.U32 R2, RZ, RZ, R6 ;  /* 0x000000ffff027224 */ /* 0x000fe400078e0006 */
.L_x_22153:
[----:B------:R-:W-:Y:S05]  /*133d0*/  BSYNC B2 ;  /* 0x0000000000027941 */ /* 0x000fea0003800000 */
.L_x_22151:
        /* <DEDUP_REMOVED lines=16> */
.L_x_22157:
[----:B------:R-:W-:Y:S05]  /*134e0*/  BSYNC B3 ;  /* 0x0000000000037941 */ /* 0x000fea0003800000 */
.L_x_22156:
        /* <DEDUP_REMOVED lines=42> */
.L_x_22155:
[----:B------:R-:W-:Y:S05]  /*13790*/  BSYNC B2 ;  /* 0x0000000000027941 */ /* 0x000fea0003800000 */
.L_x_22154:
        /* <DEDUP_REMOVED lines=10> */
.L_x_22150:
        /* <DEDUP_REMOVED lines=12> */
.L_x_22159:
[----:B------:R-:W-:Y:S02]  /*13900*/  IMAD.MOV.U32 R2, RZ, RZ, R6 ;  /* 0x000000ffff027224 */ /* 0x000fe400078e0006 */
.L_x_22160:
[----:B------:R-:W-:Y:S05]  /*13910*/  BSYNC B2 ;  /* 0x0000000000027941 */ /* 0x000fea0003800000 */
.L_x_22158:
        /* <DEDUP_REMOVED lines=16> */
.L_x_22164:
[----:B------:R-:W-:Y:S05]  /*13a20*/  BSYNC B3 ;  /* 0x0000000000037941 */ /* 0x000fea0003800000 */
.L_x_22163:
        /* <DEDUP_REMOVED lines=42> */
.L_x_22162:
[----:B------:R-:W-:Y:S05]  /*13cd0*/  BSYNC B2 ;  /* 0x0000000000027941 */ /* 0x000fea0003800000 */
.L_x_22161:
        /* <DEDUP_REMOVED lines=14> */
.L_x_22165:
        /* <DEDUP_REMOVED lines=12> */
.L_x_22168:
[----:B------:R-:W-:Y:S02]  /*13e80*/  IMAD.MOV.U32 R2, RZ, RZ, R6 ;  /* 0x000000ffff027224 */ /* 0x000fe400078e0006 */
.L_x_22169:
[----:B------:R-:W-:Y:S05]  /*13e90*/  BSYNC B2 ;  /* 0x0000000000027941 */ /* 0x000fea0003800000 */
.L_x_22167:
        /* <DEDUP_REMOVED lines=16> */
.L_x_22173:
[----:B------:R-:W-:Y:S05]  /*13fa0*/  BSYNC B3 ;  /* 0x0000000000037941 */ /* 0x000fea0003800000 */
.L_x_22172:
        /* <DEDUP_REMOVED lines=42> */
.L_x_22171:
[----:B------:R-:W-:Y:S05]  /*14250*/  BSYNC B2 ;  /* 0x0000000000027941 */ /* 0x000fea0003800000 */
.L_x_22170:
        /* <DEDUP_REMOVED lines=10> */
.L_x_22166:
        /* <DEDUP_REMOVED lines=12> */
.L_x_22175:
[----:B------:R-:W-:Y:S02]  /*143c0*/  IMAD.MOV.U32 R2, RZ, RZ, R6 ;  /* 0x000000ffff027224 */ /* 0x000fe400078e0006 */
.L_x_22176:
[----:B------:R-:W-:Y:S05]  /*143d0*/  BSYNC B2 ;  /* 0x0000000000027941 */ /* 0x000fea0003800000 */
.L_x_22174:
        /* <DEDUP_REMOVED lines=16> */
.L_x_22180:
[----:B------:R-:W-:Y:S05]  /*144e0*/  BSYNC B3 ;  /* 0x0000000000037941 */ /* 0x000fea0003800000 */
.L_x_22179:
        /* <DEDUP_REMOVED lines=42> */
.L_x_22178:
[----:B------:R-:W-:Y:S05]  /*14790*/  BSYNC B2 ;  /* 0x0000000000027941 */ /* 0x000fea0003800000 */
.L_x_22177:
        /* <DEDUP_REMOVED lines=14> */
.L_x_22181:
        /* <DEDUP_REMOVED lines=12> */
.L_x_22184:
[----:B------:R-:W-:Y:S02]  /*14940*/  IMAD.MOV.U32 R2, RZ, RZ, R6 ;  /* 0x000000ffff027224 */ /* 0x000fe400078e0006 */
.L_x_22185:
[----:B------:R-:W-:Y:S05]  /*14950*/  BSYNC B2 ;  /* 0x0000000000027941 */ /* 0x000fea0003800000 */
.L_x_22183:
        /* <DEDUP_REMOVED lines=16> */
.L_x_22189:
[----:B------:R-:W-:Y:S05]  /*14a60*/  BSYNC B3 ;  /* 0x0000000000037941 */ /* 0x000fea0003800000 */
.L_x_22188:
        /* <DEDUP_REMOVED lines=42> */
.L_x_22187:
[----:B------:R-:W-:Y:S05]  /*14d10*/  BSYNC B2 ;  /* 0x0000000000027941 */ /* 0x000fea0003800000 */
.L_x_22186:
        /* <DEDUP_REMOVED lines=10> */
.L_x_22182:
        /* <DEDUP_REMOVED lines=12> */
.L_x_22191:
[----:B------:R-:W-:Y:S02]  /*14e80*/  IMAD.MOV.U32 R2, RZ, RZ, R6 ;  /* 0x000000ffff027224 */ /* 0x000fe400078e0006 */
.L_x_22192:
[----:B------:R-:W-:Y:S05]  /*14e90*/  BSYNC B2 ;  /* 0x0000000000027941 */ /* 0x000fea0003800000 */
.L_x_22190:
        /* <DEDUP_REMOVED lines=16> */
.L_x_22196:
[----:B------:R-:W-:Y:S05]  /*14fa0*/  BSYNC B3 ;  /* 0x0000000000037941 */ /* 0x000fea0003800000 */
.L_x_22195:
        /* <DEDUP_REMOVED lines=42> */
.L_x_22194:
[----:B------:R-:W-:Y:S05]  /*15250*/  BSYNC B2 ;  /* 0x0000000000027941 */ /* 0x000fea0003800000 */
.L_x_22193:
        /* <DEDUP_REMOVED lines=14> */
.L_x_22197:
        /* <DEDUP_REMOVED lines=12> */
.L_x_22200:
[----:B------:R-:W-:Y:S02]  /*15400*/  IMAD.MOV.U32 R2, RZ, RZ, R6 ;  /* 0x000000ffff027224 */ /* 0x000fe400078e0006 */
.L_x_22201:
[----:B------:R-:W-:Y:S05]  /*15410*/  BSYNC B2 ;  /* 0x0000000000027941 */ /* 0x000fea0003800000 */
.L_x_22199:
        /* <DEDUP_REMOVED lines=16> */
.L_x_22205:
[----:B------:R-:W-:Y:S05]  /*15520*/  BSYNC B3 ;  /* 0x0000000000037941 */ /* 0x000fea0003800000 */
.L_x_22204:
        /* <DEDUP_REMOVED lines=42> */
.L_x_22203:
[----:B------:R-:W-:Y:S05]  /*157d0*/  BSYNC B2 ;  /* 0x0000000000027941 */ /* 0x000fea0003800000 */
.L_x_22202:
        /* <DEDUP_REMOVED lines=10> */
.L_x_22198:
        /* <DEDUP_REMOVED lines=12> */
.L_x_22207:
[----:B------:R-:W-:Y:S02]  /*15940*/  IMAD.MOV.U32 R2, RZ, RZ, R6 ;  /* 0x000000ffff027224 */ /* 0x000fe400078e0006 */
.L_x_22208:
[----:B------:R-:W-:Y:S05]  /*15950*/  BSYNC B2 ;  /* 0x0000000000027941 */ /* 0x000fea0003800000 */
.L_x_22206:
        /* <DEDUP_REMOVED lines=16> */
.L_x_22212:
[----:B------:R-:W-:Y:S05]  /*15a60*/  BSYNC B3 ;  /* 0x0000000000037941 */ /* 0x000fea0003800000 */
.L_x_22211:
        /* <DEDUP_REMOVED lines=42> */
.L_x_22210:
[----:B------:R-:W-:Y:S05]  /*15d10*/  BSYNC B2 ;  /* 0x0000000000027941 */ /* 0x000fea0003800000 */
.L_x_22209:
        /* <DEDUP_REMOVED lines=12> */
.L_x_22213:
        /* <DEDUP_REMOVED lines=12> */
.L_x_22216:
[----:B------:R-:W-:Y:S02]  /*15ea0*/  IMAD.MOV.U32 R2, RZ, RZ, R6 ;  /* 0x000000ffff027224 */ /* 0x000fe400078e0006 */
.L_x_22217:
[----:B------:R-:W-:Y:S05]  /*15eb0*/  BSYNC B2 ;  /* 0x0000000000027941 */ /* 0x000fea0003800000 */
.L_x_22215:
        /* <DEDUP_REMOVED lines=16> */
.L_x_22221:
[----:B------:R-:W-:Y:S05]  /*15fc0*/  BSYNC B3 ;  /* 0x0000000000037941 */ /* 0x000fea0003800000 */
.L_x_22220:
        /* <DEDUP_REMOVED lines=42> */
.L_x_22219:
[----:B------:R-:W-:Y:S05]  /*16270*/  BSYNC B2 ;  /* 0x0000000000027941 */ /* 0x000fea0003800000 */
.L_x_22218:
        /* <DEDUP_REMOVED lines=10> */
.L_x_22214:
        /* <DEDUP_REMOVED lines=12> */
.L_x_22223:
[----:B------:R-:W-:Y:S02]  /*163e0*/  IMAD.MOV.U32 R2, RZ, RZ, R6 ;  /* 0x000000ffff027224 */ /* 0x000fe400078e0006 */
.L_x_22224:
[----:B------:R-:W-:Y:S05]  /*163f0*/  BSYNC B2 ;  /* 0x0000000000027941 */ /* 0x000fea0003800000 */
.L_x_22222:
        /* <DEDUP_REMOVED lines=16> */
.L_x_22228:
[----:B------:R-:W-:Y:S05]  /*16500*/  BSYNC B3 ;  /* 0x0000000000037941 */ /* 0x000fea0003800000 */
.L_x_22227:
        /* <DEDUP_REMOVED lines=42> */
.L_x_22226:
[----:B------:R-:W-:Y:S05]  /*167b0*/  BSYNC B2 ;  /* 0x0000000000027941 */ /* 0x000fea0003800000 */
.L_x_22225:
        /* <DEDUP_REMOVED lines=12> */
.L_x_22229:
        /* <DEDUP_REMOVED lines=12> */
.L_x_22232:
[----:B------:R-:W-:Y:S02]  /*16940*/  IMAD.MOV.U32 R2, RZ, RZ, R6 ;  /* 0x000000ffff027224 */ /* 0x000fe400078e0006 */
.L_x_22233:
[----:B------:R-:W-:Y:S05]  /*16950*/  BSYNC B2 ;  /* 0x0000000000027941 */ /* 0x000fea0003800000 */
.L_x_22231:
        /* <DEDUP_REMOVED lines=16> */
.L_x_22237:
[----:B------:R-:W-:Y:S05]  /*16a60*/  BSYNC B3 ;  /* 0x0000000000037941 */ /* 0x000fea0003800000 */
.L_x_22236:
        /* <DEDUP_REMOVED lines=42> */
.L_x_22235:
[----:B------:R-:W-:Y:S05]  /*16d10*/  BSYNC B2 ;  /* 0x0000000000027941 */ /* 0x000fea0003800000 */
.L_x_22234:
        /* <DEDUP_REMOVED lines=10> */
.L_x_22230:
        /* <DEDUP_REMOVED lines=12> */
.L_x_22239:
[----:B------:R-:W-:Y:S02]  /*16e80*/  IMAD.MOV.U32 R2, RZ, RZ, R6 ;  /* 0x000000ffff027224 */ /* 0x000fe400078e0006 */
.L_x_22240:
[----:B------:R-:W-:Y:S05]  /*16e90*/  BSYNC B2 ;  /* 0x0000000000027941 */ /* 0x000fea0003800000 */
.L_x_22238:
        /* <DEDUP_REMOVED lines=16> */
.L_x_22244:
[----:B------:R-:W-:Y:S05]  /*16fa0*/  BSYNC B3 ;  /* 0x0000000000037941 */ /* 0x000fea0003800000 */
.L_x_22243:
        /* <DEDUP_REMOVED lines=42> */
.L_x_22242:
[----:B------:R-:W-:Y:S05]  /*17250*/  BSYNC B2 ;  /* 0x0000000000027941 */ /* 0x000fea0003800000 */
.L_x_22241:
        /* <DEDUP_REMOVED lines=12> */
.L_x_22245:
        /* <DEDUP_REMOVED lines=12> */
.L_x_22248:
[----:B------:R-:W-:Y:S02]  /*173e0*/  IMAD.MOV.U32 R2, RZ, RZ, R6 ;  /* 0x000000ffff027224 */ /* 0x000fe400078e0006 */
.L_x_22249:
[----:B------:R-:W-:Y:S05]  /*173f0*/  BSYNC B2 ;  /* 0x0000000000027941 */ /* 0x000fea0003800000 */
.L_x_22247:
        /* <DEDUP_REMOVED lines=16> */
.L_x_22253:
[----:B------:R-:W-:Y:S05]  /*17500*/  BSYNC B3 ;  /* 0x0000000000037941 */ /* 0x000fea0003800000 */
.L_x_22252:
        /* <DEDUP_REMOVED lines=42> */
.L_x_22251:
[----:B------:R-:W-:Y:S05]  /*177b0*/  BSYNC B2 ;  /* 0x0000000000027941 */ /* 0x000fea0003800000 */
.L_x_22250:
        /* <DEDUP_REMOVED lines=10> */
.L_x_22246:
        /* <DEDUP_REMOVED lines=12> */
.L_x_22255:
[----:B------:R-:W-:Y:S02]  /*17920*/  IMAD.MOV.U32 R2, RZ, RZ, R6 ;  /* 0x000000ffff027224 */ /* 0x000fe400078e0006 */
.L_x_22256:
[----:B------:R-:W-:Y:S05]  /*17930*/  BSYNC B2 ;  /* 0x0000000000027941 */ /* 0x000fea0003800000 */
.L_x_22254:
        /* <DEDUP_REMOVED lines=16> */
.L_x_22260:
[----:B------:R-:W-:Y:S05]  /*17a40*/  BSYNC B3 ;  /* 0x0000000000037941 */ /* 0x000fea0003800000 */
.L_x_22259:
        /* <DEDUP_REMOVED lines=42> */
.L_x_22258:
[----:B------:R-:W-:Y:S05]  /*17cf0*/  BSYNC B2 ;  /* 0x0000000000027941 */ /* 0x000fea0003800000 */
.L_x_22257:
        /* <DEDUP_REMOVED lines=12> */
.L_x_22261:
        /* <DEDUP_REMOVED lines=12> */
.L_x_22264:
[----:B------:R-:W-:Y:S02]  /*17e80*/  IMAD.MOV.U32 R189, RZ, RZ, R6 ;  /* 0x000000ffffbd7224 */ /* 0x000fe400078e0006 */
.L_x_22265:
[----:B------:R-:W-:Y:S05]  /*17e90*/  BSYNC B2 ;  /* 0x0000000000027941 */ /* 0x000fea0003800000 */
.L_x_22263:
        /* <DEDUP_REMOVED lines=16> */
.L_x_22269:
[----:B------:R-:W-:Y:S05]  /*17fa0*/  BSYNC B3 ;  /* 0x0000000000037941 */ /* 0x000fea0003800000 */
.L_x_22268:
        /* <DEDUP_REMOVED lines=42> */
.L_x_22267:
[----:B------:R-:W-:Y:S05]  /*18250*/  BSYNC B2 ;  /* 0x0000000000027941 */ /* 0x000fea0003800000 */
.L_x_22266:
        /* <DEDUP_REMOVED lines=10> */
.L_x_22262:
        /* <DEDUP_REMOVED lines=51> */
.L_x_22270:
[----:B------:R-:W-:Y:S02]  /*18630*/  IADD3 R188, R188, 0x20, RZ ;  /* 0x00000020bcbc7810 */ /* 0x000fe40007ffe0ff */
.L_x_22141:
[----:B------:R-:W-:Y:S05]  /*18640*/  BSYNC B1 ;  /* 0x0000000000017941 */ /* 0x000fea0003800000 */
.L_x_22140:
        /* <DEDUP_REMOVED lines=31> */
.L_x_22274:
[----:B--2---:R-:W-:Y:S02]  /*18840*/  IMAD.MOV.U32 R158, RZ, RZ, R6 ;  /* 0x000000ffff9e7224 */ /* 0x004fe400078e0006 */
.L_x_22275:
[----:B------:R-:W-:Y:S05]  /*18850*/  BSYNC B2 ;  /* 0x0000000000027941 */ /* 0x000fea0003800000 */
.L_x_22273:
        /* <DEDUP_REMOVED lines=16> */
.L_x_22279:
[----:B------:R-:W-:Y:S05]  /*18960*/  BSYNC B3 ;  /* 0x0000000000037941 */ /* 0x000fea0003800000 */
.L_x_22278:
        /* <DEDUP_REMOVED lines=42> */
.L_x_22277:
[----:B------:R-:W-:Y:S05]  /*18c10*/  BSYNC B2 ;  /* 0x0000000000027941 */ /* 0x000fea0003800000 */
.L_x_22276:
        /* <DEDUP_REMOVED lines=17> */
.L_x_22280:
        /* <DEDUP_REMOVED lines=12> */
.L_x_22283:
[----:B------:R-:W-:Y:S02]  /*18df0*/  IMAD.MOV.U32 R2, RZ, RZ, R6 ;  /* 0x000000ffff027224 */ /* 0x000fe400078e0006 */
.L_x_22284:
[----:B------:R-:W-:Y:S05]  /*18e00*/  BSYNC B2 ;  /* 0x0000000000027941 */ /* 0x000fea0003800000 */
.L_x_22282:
        /* <DEDUP_REMOVED lines=16> */
.L_x_22288:
[----:B------:R-:W-:Y:S05]  /*18f10*/  BSYNC B3 ;  /* 0x0000000000037941 */ /* 0x000fea0003800000 */
.L_x_22287:
        /* <DEDUP_REMOVED lines=42> */
.L_x_22286:
[----:B------:R-:W-:Y:S05]  /*191c0*/  BSYNC B2 ;  /* 0x0000000000027941 */ /* 0x000fea0003800000 */
.L_x_22285:
        /* <DEDUP_REMOVED lines=10> */
.L_x_22281:
        /* <DEDUP_REMOVED lines=12> */
.L_x_22290:
[----:B------:R-:W-:Y:S02]  /*19330*/  IMAD.MOV.U32 R2, RZ, RZ, R6 ;  /* 0x000000ffff027224 */ /* 0x000fe400078e0006 */
.L_x_22291:
[----:B------:R-:W-:Y:S05]  /*19340*/  BSYNC B2 ;  /* 0x0000000000027941 */ /* 0x000fea0003800000 */
.L_x_22289:
        /* <DEDUP_REMOVED lines=16> */
.L_x_22295:
[----:B------:R-:W-:Y:S05]  /*19450*/  BSYNC B3 ;  /* 0x0000000000037941 */ /* 0x000fea0003800000 */
.L_x_22294:
        /* <DEDUP_REMOVED lines=42> */
.L_x_22293:
[----:B------:R-:W-:Y:S05]  /*19700*/  BSYNC B2 ;  /* 0x0000000000027941 */ /* 0x000fea0003800000 */
.L_x_22292:
        /* <DEDUP_REMOVED lines=14> */
.L_x_22296:
        /* <DEDUP_REMOVED lines=12> */
.L_x_22299:
[----:B------:R-:W-:Y:S02]  /*198b0*/  IMAD.MOV.U32 R2, RZ, RZ, R6 ;  /* 0x000000ffff027224 */ /* 0x000fe400078e0006 */
.L_x_22300:
[----:B------:R-:W-:Y:S05]  /*198c0*/  BSYNC B2 ;  /* 0x0000000000027941 */ /* 0x000fea0003800000 */
.L_x_22298:
        /* <DEDUP_REMOVED lines=16> */
.L_x_22304:
[----:B------:R-:W-:Y:S05]  /*199d0*/  BSYNC B3 ;  /* 0x0000000000037941 */ /* 0x000fea0003800000 */
.L_x_22303:
        /* <DEDUP_REMOVED lines=42> */
.L_x_22302:
[----:B------:R-:W-:Y:S05]  /*19c80*/  BSYNC B2 ;  /* 0x0000000000027941 */ /* 0x000fea0003800000 */
.L_x_22301:
        /* <DEDUP_REMOVED lines=10> */
.L_x_22297:
        /* <DEDUP_REMOVED lines=12> */
.L_x_22306:
[----:B------:R-:W-:Y:S02]  /*19df0*/  IMAD.MOV.U32 R2, RZ, RZ, R6 ;  /* 0x000000ffff027224 */ /* 0x000fe400078e0006 */
.L_x_22307:
[----:B------:R-:W-:Y:S05]  /*19e00*/  BSYNC B2 ;  /* 0x0000000000027941 */ /* 0x000fea0003800000 */
.L_x_22305:
        /* <DEDUP_REMOVED lines=16> */
.L_x_22311:
[----:B------:R-:W-:Y:S05]  /*19f10*/  BSYNC B3 ;  /* 0x0000000000037941 */ /* 0x000fea0003800000 */
.L_x_22310:
        /* <DEDUP_REMOVED lines=42> */
.L_x_22309:
[----:B------:R-:W-:Y:S05]  /*1a1c0*/  BSYNC B2 ;  /* 0x0000000000027941 */ /* 0x000fea0003800000 */
.L_x_22308:
        /* <DEDUP_REMOVED lines=14> */
.L_x_22312:
        /* <DEDUP_REMOVED lines=12> */
.L_x_22315:
[----:B------:R-:W-:Y:S02]  /*1a370*/  IMAD.MOV.U32 R2, RZ, RZ, R6 ;  /* 0x000000ffff027224 */ /* 0x000fe400078e0006 */
.L_x_22316:
[----:B------:R-:W-:Y:S05]  /*1a380*/  BSYNC B2 ;  /* 0x0000000000027941 */ /* 0x000fea0003800000 */
.L_x_22314:
        /* <DEDUP_REMOVED lines=16> */
.L_x_22320:
[----:B------:R-:W-:Y:S05]  /*1a490*/  BSYNC B3 ;  /* 0x0000000000037941 */ /* 0x000fea0003800000 */
.L_x_22319:
        /* <DEDUP_REMOVED lines=42> */
.L_x_22318:
[----:B------:R-:W-:Y:S05]  /*1a740*/  BSYNC B2 ;  /* 0x0000000000027941 */ /* 0x000fea0003800000 */
.L_x_22317:
        /* <DEDUP_REMOVED lines=10> */
.L_x_22313:
        /* <DEDUP_REMOVED lines=12> */
.L_x_22322:
[----:B------:R-:W-:Y:S02]  /*1a8b0*/  IMAD.MOV.U32 R2, RZ, RZ, R6 ;  /* 0x000000ffff027224 */ /* 0x000fe400078e0006 */
.L_x_22323:
[----:B------:R-:W-:Y:S05]  /*1a8c0*/  BSYNC B2 ;  /* 0x0000000000027941 */ /* 0x000fea0003800000 */
.L_x_22321:
        /* <DEDUP_REMOVED lines=16> */
.L_x_22327:
[----:B------:R-:W-:Y:S05]  /*1a9d0*/  BSYNC B3 ;  /* 0x0000000000037941 */ /* 0x000fea0003800000 */
.L_x_22326:
        /* <DEDUP_REMOVED lines=42> */
.L_x_22325:
[----:B------:R-:W-:Y:S05]  /*1ac80*/  BSYNC B2 ;  /* 0x0000000000027941 */ /* 0x000fea0003800000 */
.L_x_22324:
        /* <DEDUP_REMOVED lines=14> */
.L_x_22328:
        /* <DEDUP_REMOVED lines=12> */
.L_x_22331:
[----:B------:R-:W-:Y:S02]  /*1ae30*/  IMAD.MOV.U32 R2, RZ, RZ, R6 ;  /* 0x000000ffff027224 */ /* 0x000fe400078e0006 */
.L_x_22332:
[----:B------:R-:W-:Y:S05]  /*1ae40*/  BSYNC B2 ;  /* 0x0000000000027941 */ /* 0x000fea0003800000 */
.L_x_22330:
        /* <DEDUP_REMOVED lines=16> */
.L_x_22336:
[----:B------:R-:W-:Y:S05]  /*1af50*/  BSYNC B3 ;  /* 0x0000000000037941 */ /* 0x000fea0003800000 */
.L_x_22335:
        /* <DEDUP_REMOVED lines=42> */
.L_x_22334:
[----:B------:R-:W-:Y:S05]  /*1b200*/  BSYNC B2 ;  /* 0x0000000000027941 */ /* 0x000fea0003800000 */
.L_x_22333:
        /* <DEDUP_REMOVED lines=10> */
.L_x_22329:
        /* <DEDUP_REMOVED lines=12> */
.L_x_22338:
[----:B------:R-:W-:Y:S02]  /*1b370*/  IMAD.MOV.U32 R2, RZ, RZ, R6 ;  /* 0x000000ffff027224 */ /* 0x000fe400078e0006 */
.L_x_22339:
[----:B------:R-:W-:Y:S05]  /*1b380*/  BSYNC B2 ;  /* 0x0000000000027941 */ /* 0x000fea0003800000 */
.L_x_22337:
        /* <DEDUP_REMOVED lines=16> */
.L_x_22343:
[----:B------:R-:W-:Y:S05]  /*1b490*/  BSYNC B3 ;  /* 0x0000000000037941 */ /* 0x000fea0003800000 */
.L_x_22342:
        /* <DEDUP_REMOVED lines=42> */
.L_x_22341:
[----:B------:R-:W-:Y:S05]  /*1b740*/  BSYNC B2 ;  /* 0x0000000000027941 */ /* 0x000fea0003800000 */
.L_x_22340:
        /* <DEDUP_REMOVED lines=12> */
.L_x_22344:
        /* <DEDUP_REMOVED lines=12> */
.L_x_22347:
[----:B------:R-:W-:Y:S02]  /*1b8d0*/  IMAD.MOV.U32 R2, RZ, RZ, R6 ;  /* 0x000000ffff027224 */ /* 0x000fe400078e0006 */
.L_x_22348:
[----:B------:R-:W-:Y:S05]  /*1b8e0*/  BSYNC B2 ;  /* 0x0000000000027941 */ /* 0x000fea0003800000 */
.L_x_22346:
        /* <DEDUP_REMOVED lines=16> */
.L_x_22352:
[----:B------:R-:W-:Y:S05]  /*1b9f0*/  BSYNC B3 ;  /* 0x0000000000037941 */ /* 0x000fea0003800000 */
.L_x_22351:
        /* <DEDUP_REMOVED lines=42> */
.L_x_22350:
[----:B------:R-:W-:Y:S05]  /*1bca0*/  BSYNC B2 ;  /* 0x0000000000027941 */ /* 0x000fea0003800000 */
.L_x_22349:
        /* <DEDUP_REMOVED lines=10> */
.L_x_22345:
        /* <DEDUP_REMOVED lines=12> */
.L_x_22354:
[----:B------:R-:W-:Y:S02]  /*1be10*/  IMAD.MOV.U32 R2, RZ, RZ, R6 ;  /* 0x000000ffff027224 */ /* 0x000fe400078e0006 */
.L_x_22355:
[----:B------:R-:W-:Y:S05]  /*1be20*/  BSYNC B2 ;  /* 0x0000000000027941 */ /* 0x000fea0003800000 */
.L_x_22353:
        /* <DEDUP_REMOVED lines=16> */
.L_x_22359:
[----:B------:R-:W-:Y:S05]  /*1bf30*/  BSYNC B3 ;  /* 0x0000000000037941 */ /* 0x000fea0003800000 */
.L_x_22358:
        /* <DEDUP_REMOVED lines=42> */
.L_x_22357:
[----:B------:R-:W-:Y:S05]  /*1c1e0*/  BSYNC B2 ;  /* 0x0000000000027941 */ /* 0x000fea0003800000 */
.L_x_22356:
        /* <DEDUP_REMOVED lines=12> */
.L_x_22360:
        /* <DEDUP_REMOVED lines=12> */
.L_x_22363:
[----:B------:R-:W-:Y:S02]  /*1c370*/  IMAD.MOV.U32 R2, RZ, RZ, R6 ;  /* 0x000000ffff027224 */ /* 0x000fe400078e0006 */
.L_x_22364:
[----:B------:R-:W-:Y:S05]  /*1c380*/  BSYNC B2 ;  /* 0x0000000000027941 */ /* 0x000fea0003800000 */
.L_x_22362:
        /* <DEDUP_REMOVED lines=16> */
.L_x_22368:
[----:B------:R-:W-:Y:S05]  /*1c490*/  BSYNC B3 ;  /* 0x0000000000037941 */ /* 0x000fea0003800000 */
.L_x_22367:
        /* <DEDUP_REMOVED lines=42> */
.L_x_22366:
[----:B------:R-:W-:Y:S05]  /*1c740*/  BSYNC B2 ;  /* 0x0000000000027941 */ /* 0x000fea0003800000 */
.L_x_22365:
        /* <DEDUP_REMOVED lines=10> */
.L_x_22361:
        /* <DEDUP_REMOVED lines=12> */
.L_x_22370:
[----:B------:R-:W-:Y:S02]  /*1c8b0*/  IMAD.MOV.U32 R2, RZ, RZ, R6 ;  /* 0x000000ffff027224 */ /* 0x000fe400078e0006 */
.L_x_22371:
[----:B------:R-:W-:Y:S05]  /*1c8c0*/  BSYNC B2 ;  /* 0x0000000000027941 */ /* 0x000fea0003800000 */
.L_x_22369:
        /* <DEDUP_REMOVED lines=16> */
.L_x_22375:
[----:B------:R-:W-:Y:S05]  /*1c9d0*/  BSYNC B3 ;  /* 0x0000000000037941 */ /* 0x000fea0003800000 */
.L_x_22374:
        /* <DEDUP_REMOVED lines=42> */
.L_x_22373:
[----:B------:R-:W-:Y:S05]  /*1cc80*/  BSYNC B2 ;  /* 0x0000000000027941 */ /* 0x000fea0003800000 */
.L_x_22372:
        /* <DEDUP_REMOVED lines=12> */
.L_x_22376:
        /* <DEDUP_REMOVED lines=12> */
.L_x_22379:
[----:B------:R-:W-:Y:S02]  /*1ce10*/  IMAD.MOV.U32 R2, RZ, RZ, R6 ;  /* 0x000000ffff027224 */ /* 0x000fe400078e0006 */
.L_x_22380:
[----:B------:R-:W-:Y:S05]  /*1ce20*/  BSYNC B2 ;  /* 0x0000000000027941 */ /* 0x000fea0003800000 */
.L_x_22378:
        /* <DEDUP_REMOVED lines=16> */
.L_x_22384:
[----:B------:R-:W-:Y:S05]  /*1cf30*/  BSYNC B3 ;  /* 0x0000000000037941 */ /* 0x000fea0003800000 */
.L_x_22383:
        /* <DEDUP_REMOVED lines=42> */
.L_x_22382:
[----:B------:R-:W-:Y:S05]  /*1d1e0*/  BSYNC B2 ;  /* 0x0000000000027941 */ /* 0x000fea0003800000 */
.L_x_22381:
        /* <DEDUP_REMOVED lines=10> */
.L_x_22377:
        /* <DEDUP_REMOVED lines=12> */
.L_x_22386:
[----:B------:R-:W-:Y:S02]  /*1d350*/  IMAD.MOV.U32 R2, RZ, RZ, R6 ;  /* 0x000000ffff027224 */ /* 0x000fe400078e0006 */
.L_x_22387:
[----:B------:R-:W-:Y:S05]  /*1d360*/  BSYNC B2 ;  /* 0x0000000000027941 */ /* 0x000fea0003800000 */
.L_x_22385:
        /* <DEDUP_REMOVED lines=16> */
.L_x_22391:
[----:B------:R-:W-:Y:S05]  /*1d470*/  BSYNC B3 ;  /* 0x0000000000037941 */ /* 0x000fea0003800000 */
.L_x_22390:
        /* <DEDUP_REMOVED lines=42> */
.L_x_22389:
[----:B------:R-:W-:Y:S05]  /*1d720*/  BSYNC B2 ;  /* 0x0000000000027941 */ /* 0x000fea0003800000 */
.L_x_22388:
        /* <DEDUP_REMOVED lines=12> */
.L_x_22392:
        /* <DEDUP_REMOVED lines=12> */
.L_x_22395:
[----:B------:R-:W-:Y:S02]  /*1d8b0*/  IMAD.MOV.U32 R189, RZ, RZ, R6 ;  /* 0x000000ffffbd7224 */ /* 0x000fe400078e0006 */
.L_x_22396:
[----:B------:R-:W-:Y:S05]  /*1d8c0*/  BSYNC B2 ;  /* 0x0000000000027941 */ /* 0x000fea0003800000 */
.L_x_22394:
        /* <DEDUP_REMOVED lines=16> */
.L_x_22400:
[----:B------:R-:W-:Y:S05]  /*1d9d0*/  BSYNC B3 ;  /* 0x0000000000037941 */ /* 0x000fea0003800000 */
.L_x_22399:
        /* <DEDUP_REMOVED lines=42> */
.L_x_22398:
[----:B------:R-:W-:Y:S05]  /*1dc80*/  BSYNC B2 ;  /* 0x0000000000027941 */ /* 0x000fea0003800000 */
.L_x_22397:
        /* <DEDUP_REMOVED lines=10> */
.L_x_22393:
        /* <DEDUP_REMOVED lines=51> */
.L_x_22401:
[----:B------:R-:W-:Y:S02]  /*1e060*/  IADD3 R188, R188, 0x20, RZ ;  /* 0x00000020bcbc7810 */ /* 0x000fe40007ffe0ff */
.L_x_22272:
[----:B------:R-:W-:Y:S05]  /*1e070*/  BSYNC B1 ;  /* 0x0000000000017941 */ /* 0x000fea0003800000 */
.L_x_22271:
        /* <DEDUP_REMOVED lines=31> */
.L_x_22405:
[----:B--2---:R-:W-:Y:S02]  /*1e270*/  IMAD.MOV.U32 R166, RZ, RZ, R6 ;  /* 0x000000ffffa67224 */ /* 0x004fe400078e0006 */
.L_x_22406:
[----:B------:R-:W-:Y:S05]  /*1e280*/  BSYNC B2 ;  /* 0x0000000000027941 */ /* 0x000fea0003800000 */
.L_x_22404:
        /* <DEDUP_REMOVED lines=16> */
.L_x_22410:
[----:B------:R-:W-:Y:S05]  /*1e390*/  BSYNC B3 ;  /* 0x0000000000037941 */ /* 0x000fea0003800000 */
.L_x_22409:
        /* <DEDUP_REMOVED lines=42> */
.L_x_22408:
[----:B------:R-:W-:Y:S05]  /*1e640*/  BSYNC B2 ;  /* 0x0000000000027941 */ /* 0x000fea0003800000 */
.L_x_22407:
        /* <DEDUP_REMOVED lines=17> */
.L_x_22411:
        /* <DEDUP_REMOVED lines=12> */
.L_x_22414:
[----:B------:R-:W-:Y:S02]  /*1e820*/  IMAD.MOV.U32 R2, RZ, RZ, R6 ;  /* 0x000000ffff027224 */ /* 0x000fe400078e0006 */
.L_x_22415:
[----:B------:R-:W-:Y:S05]  /*1e830*/  BSYNC B2 ;  /* 0x0000000000027941 */ /* 0x000fea0003800000 */
.L_x_22413:
        /* <DEDUP_REMOVED lines=16> */
.L_x_22419:
[----:B------:R-:W-:Y:S05]  /*1e940*/  BSYNC B3 ;  /* 0x0000000000037941 */ /* 0x000fea0003800000 */
.L_x_22418:
        /* <DEDUP_REMOVED lines=42> */
.L_x_22417:
[----:B------:R-:W-:Y:S05]  /*1ebf0*/  BSYNC B2 ;  /* 0x0000000000027941 */ /* 0x000fea0003800000 */
.L_x_22416:
        /* <DEDUP_REMOVED lines=10> */
.L_x_22412:
        /* <DEDUP_REMOVED lines=12> */
.L_x_22421:
[----:B------:R-:W-:Y:S02]  /*1ed60*/  IMAD.MOV.U32 R2, RZ, RZ, R6 ;  /* 0x000000ffff027224 */ /* 0x000fe400078e0006 */
.L_x_22422:
[----:B------:R-:W-:Y:S05]  /*1ed70*/  BSYNC B2 ;  /* 0x0000000000027941 */ /* 0x000fea0003800000 */
.L_x_22420:
        /* <DEDUP_REMOVED lines=16> */
.L_x_22426:
[----:B------:R-:W-:Y:S05]  /*1ee80*/  BSYNC B3 ;  /* 0x0000000000037941 */ /* 0x000fea0003800000 */
.L_x_22425:
        /* <DEDUP_REMOVED lines=42> */
.L_x_22424:
[----:B------:R-:W-:Y:S05]  /*1f130*/  BSYNC B2 ;  /* 0x0000000000027941 */ /* 0x000fea0003800000 */
.L_x_22423:
        /* <DEDUP_REMOVED lines=14> */
.L_x_22427:
        /* <DEDUP_REMOVED lines=12> */
.L_x_22430:
[----:B------:R-:W-:Y:S02]  /*1f2e0*/  IMAD.MOV.U32 R2, RZ, RZ, R6 ;  /* 0x000000ffff027224 */ /* 0x000fe400078e0006 */
.L_x_22431:
[----:B------:R-:W-:Y:S05]  /*1f2f0*/  BSYNC B2 ;  /* 0x0000000000027941 */ /* 0x000fea0003800000 */
.L_x_22429:
        /* <DEDUP_REMOVED lines=16> */
.L_x_22435:
[----:B------:R-:W-:Y:S05]  /*1f400*/  BSYNC B3 ;  /* 0x0000000000037941 */ /* 0x000fea0003800000 */
.L_x_22434:
        /* <DEDUP_REMOVED lines=42> */
.L_x_22433:
[----:B------:R-:W-:Y:S05]  /*1f6b0*/  BSYNC B2 ;  /* 0x0000000000027941 */ /* 0x000fea0003800000 */
.L_x_22432:
        /* <DEDUP_REMOVED lines=10> */
.L_x_22428:
        /* <DEDUP_REMOVED lines=12> */
.L_x_22437:
[----:B------:R-:W-:Y:S02]  /*1f820*/  IMAD.MOV.U32 R2, RZ, RZ, R6 ;  /* 0x000000ffff027224 */ /* 0x000fe400078e0006 */
.L_x_22438:
[----:B------:R-:W-:Y:S05]  /*1f830*/  BSYNC B2 ;  /* 0x0000000000027941 */ /* 0x000fea0003800000 */
.L_x_22436:
        /* <DEDUP_REMOVED lines=16> */
.L_x_22442:
[----:B------:R-:W-:Y:S05]  /*1f940*/  BSYNC B3 ;  /* 0x0000000000037941 */ /* 0x000fea0003800000 */
.L_x_22441:
        /* <DEDUP_REMOVED lines=42> */
.L_x_22440:
[----:B------:R-:W-:Y:S05]  /*1fbf0*/  BSYNC B2 ;  /* 0x0000000000027941 */ /* 0x000fea0003800000 */
.L_x_22439:
        /* <DEDUP_REMOVED lines=14> */
.L_x_22443:
        /* <DEDUP_REMOVED lines=12> */
.L_x_22446:
[----:B------:R-:W-:Y:S02]  /*1fda0*/  IMAD.MOV.U32 R2, RZ, RZ, R6 ;  /* 0x000000ffff027224 */ /* 0x000fe400078e0006 */
.L_x_22447:
[----:B------:R-:W-:Y:S05]  /*1fdb0*/  BSYNC B2 ;  /* 0x0000000000027941 */ /* 0x000fea0003800000 */
.L_x_22445:
        /* <DEDUP_REMOVED lines=16> */
.L_x_22451:
[----:B------:R-:W-:Y:S05]  /*1fec0*/  BSYNC B3 ;  /* 0x0000000000037941 */ /* 0x000fea0003800000 */
.L_x_22450:
        /* <DEDUP_REMOVED lines=42> */
.L_x_22449:
[----:B------:R-:W-:Y:S05]  /*20170*/  BSYNC B2 ;  /* 0x0000000000027941 */ /* 0x000fea0003800000 */
.L_x_22448:
        /* <DEDUP_REMOVED lines=10> */
.L_x_22444:
        /* <DEDUP_REMOVED lines=12> */
.L_x_22453:
[----:B------:R-:W-:Y:S02]  /*202e0*/  IMAD.MOV.U32 R2, RZ, RZ, R6 ;  /* 0x000000ffff027224 */ /* 0x000fe400078e0006 */
.L_x_22454:
[----:B------:R-:W-:Y:S05]  /*202f0*/  BSYNC B2 ;  /* 0x0000000000027941 */ /* 0x000fea0003800000 */
.L_x_22452:
        /* <DEDUP_REMOVED lines=16> */
.L_x_22458:
[----:B------:R-:W-:Y:S05]  /*20400*/  BSYNC B3 ;  /* 0x0000000000037941 */ /* 0x000fea0003800000 */
.L_x_22457:
        /* <DEDUP_REMOVED lines=42> */
.L_x_22456:
[----:B------:R-:W-:Y:S05]  /*206b0*/  BSYNC B2 ;  /* 0x0000000000027941 */ /* 0x000fea0003800000 */
.L_x_22455:
        /* <DEDUP_REMOVED lines=14> */
.L_x_22459:
        /* <DEDUP_REMOVED lines=12> */
.L_x_22462:
[----:B------:R-:W-:Y:S02]  /*20860*/  IMAD.MOV.U32 R2, RZ, RZ, R6 ;  /* 0x000000ffff027224 */ /* 0x000fe400078e0006 */
.L_x_22463:
[----:B------:R-:W-:Y:S05]  /*20870*/  BSYNC B2 ;  /* 0x0000000000027941 */ /* 0x000fea0003800000 */
.L_x_22461:
        /* <DEDUP_REMOVED lines=16> */
.L_x_22467:
[----:B------:R-:W-:Y:S05]  /*20980*/  BSYNC B3 ;  /* 0x0000000000037941 */ /* 0x000fea0003800000 */
.L_x_22466:
        /* <DEDUP_REMOVED lines=42> */
.L_x_22465:
[----:B------:R-:W-:Y:S05]  /*20c30*/  BSYNC B2 ;  /* 0x0000000000027941 */ /* 0x000fea0003800000 */
.L_x_22464:
        /* <DEDUP_REMOVED lines=10> */
.L_x_22460:
        /* <DEDUP_REMOVED lines=12> */
.L_x_22469:
[----:B------:R-:W-:Y:S02]  /*20da0*/  IMAD.MOV.U32 R2, RZ, RZ, R6 ;  /* 0x000000ffff027224 */ /* 0x000fe400078e0006 */
.L_x_22470:
[----:B------:R-:W-:Y:S05]  /*20db0*/  BSYNC B2 ;  /* 0x0000000000027941 */ /* 0x000fea0003800000 */
.L_x_22468:
        /* <DEDUP_REMOVED lines=16> */
.L_x_22474:
[----:B------:R-:W-:Y:S05]  /*20ec0*/  BSYNC B3 ;  /* 0x0000000000037941 */ /* 0x000fea0003800000 */
.L_x_22473:
        /* <DEDUP_REMOVED lines=42> */
.L_x_22472:
[----:B------:R-:W-:Y:S05]  /*21170*/  BSYNC B2 ;  /* 0x0000000000027941 */ /* 0x000fea0003800000 */
.L_x_22471:
        /* <DEDUP_REMOVED lines=12> */
.L_x_22475:
        /* <DEDUP_REMOVED lines=12> */
.L_x_22478:
[----:B------:R-:W-:Y:S02]  /*21300*/  IMAD.MOV.U32 R2, RZ, RZ, R6 ;  /* 0x000000ffff027224 */ /* 0x000fe400078e0006 */
.L_x_22479:
[----:B------:R-:W-:Y:S05]  /*21310*/  BSYNC B2 ;  /* 0x0000000000027941 */ /* 0x000fea0003800000 */
.L_x_22477:
        /* <DEDUP_REMOVED lines=16> */
.L_x_22483:
[----:B------:R-:W-:Y:S05]  /*21420*/  BSYNC B3 ;  /* 0x0000000000037941 */ /* 0x000fea0003800000 */
.L_x_22482:
        /* <DEDUP_REMOVED lines=42> */
.L_x_22481:
[----:B------:R-:W-:Y:S05]  /*216d0*/  BSYNC B2 ;  /* 0x0000000000027941 */ /* 0x000fea0003800000 */
.L_x_22480:
        /* <DEDUP_REMOVED lines=10> */
.L_x_22476:
        /* <DEDUP_REMOVED lines=12> */
.L_x_22485:
[----:B------:R-:W-:Y:S02]  /*21840*/  IMAD.MOV.U32 R2, RZ, RZ, R6 ;  /* 0x000000ffff027224 */ /* 0x000fe400078e0006 */
.L_x_22486:
[----:B------:R-:W-:Y:S05]  /*21850*/  BSYNC B2 ;  /* 0x0000000000027941 */ /* 0x000fea0003800000 */
.L_x_22484:
        /* <DEDUP_REMOVED lines=16> */
.L_x_22490:
[----:B------:R-:W-:Y:S05]  /*21960*/  BSYNC B3 ;  /* 0x0000000000037941 */ /* 0x000fea0003800000 */
.L_x_22489:
        /* <DEDUP_REMOVED lines=42> */
.L_x_22488:
[----:B------:R-:W-:Y:S05]  /*21c10*/  BSYNC B2 ;  /* 0x0000000000027941 */ /* 0x000fea0003800000 */
.L_x_22487:
        /* <DEDUP_REMOVED lines=12> */
.L_x_22491:
        /* <DEDUP_REMOVED lines=12> */
.L_x_22494:
[----:B------:R-:W-:Y:S02]  /*21da0*/  IMAD.MOV.U32 R2, RZ, RZ, R6 ;  /* 0x000000ffff027224 */ /* 0x000fe400078e0006 */
.L_x_22495:
[----:B------:R-:W-:Y:S05]  /*21db0*/  BSYNC B2 ;  /* 0x0000000000027941 */ /* 0x000fea0003800000 */
.L_x_22493:
        /* <DEDUP_REMOVED lines=16> */
.L_x_22499:
[----:B------:R-:W-:Y:S05]  /*21ec0*/  BSYNC B3 ;  /* 0x0000000000037941 */ /* 0x000fea0003800000 */
.L_x_22498:
        /* <DEDUP_REMOVED lines=42> */
.L_x_22497:
[----:B------:R-:W-:Y:S05]  /*22170*/  BSYNC B2 ;  /* 0x0000000000027941 */ /* 0x000fea0003800000 */
.L_x_22496:
        /* <DEDUP_REMOVED lines=10> */
.L_x_22492:
        /* <DEDUP_REMOVED lines=12> */
.L_x_22501:
[----:B------:R-:W-:Y:S02]  /*222e0*/  IMAD.MOV.U32 R2, RZ, RZ, R6 ;  /* 0x000000ffff027224 */ /* 0x000fe400078e0006 */
.L_x_22502:
[----:B------:R-:W-:Y:S05]  /*222f0*/  BSYNC B2 ;  /* 0x0000000000027941 */ /* 0x000fea0003800000 */
.L_x_22500:
        /* <DEDUP_REMOVED lines=16> */
.L_x_22506:
[----:B------:R-:W-:Y:S05]  /*22400*/  BSYNC B3 ;  /* 0x0000000000037941 */ /* 0x000fea0003800000 */
.L_x_22505:
        /* <DEDUP_REMOVED lines=42> */
.L_x_22504:
[----:B------:R-:W-:Y:S05]  /*226b0*/  BSYNC B2 ;  /* 0x0000000000027941 */ /* 0x000fea0003800000 */
.L_x_22503:
        /* <DEDUP_REMOVED lines=12> */
.L_x_22507:
        /* <DEDUP_REMOVED lines=12> */
.L_x_22510:
[----:B------:R-:W-:Y:S02]  /*22840*/  IMAD.MOV.U32 R2, RZ, RZ, R6 ;  /* 0x000000ffff027224 */ /* 0x000fe400078e0006 */
.L_x_22511:
[----:B------:R-:W-:Y:S05]  /*22850*/  BSYNC B2 ;  /* 0x0000000000027941 */ /* 0x000fea0003800000 */
.L_x_22509:
        /* <DEDUP_REMOVED lines=16> */
.L_x_22515:
[----:B------:R-:W-:Y:S05]  /*22960*/  BSYNC B3 ;  /* 0x0000000000037941 */ /* 0x000fea0003800000 */
.L_x_22514:
        /* <DEDUP_REMOVED lines=42> */
.L_x_22513:
[----:B------:R-:W-:Y:S05]  /*22c10*/  BSYNC B2 ;  /* 0x0000000000027941 */ /* 0x000fea0003800000 */
.L_x_22512:
        /* <DEDUP_REMOVED lines=10> */
.L_x_22508:
        /* <DEDUP_REMOVED lines=12> */
.L_x_22517:
[----:B------:R-:W-:Y:S02]  /*22d80*/  IMAD.MOV.U32 R2, RZ, RZ, R6 ;  /* 0x000000ffff027224 */ /* 0x000fe400078e0006 */
.L_x_22518:
[----:B------:R-:W-:Y:S05]  /*22d90*/  BSYNC B2 ;  /* 0x0000000000027941 */ /* 0x000fea0003800000 */
.L_x_22516:
        /* <DEDUP_REMOVED lines=16> */
.L_x_22522:
[----:B------:R-:W-:Y:S05]  /*22ea0*/  BSYNC B3 ;  /* 0x0000000000037941 */ /* 0x000fea0003800000 */
.L_x_22521:
        /* <DEDUP_REMOVED lines=42> */
.L_x_22520:
[----:B------:R-:W-:Y:S05]  /*23150*/  BSYNC B2 ;  /* 0x0000000000027941 */ /* 0x000fea0003800000 */
.L_x_22519:
        /* <DEDUP_REMOVED lines=12> */
.L_x_22523:
        /* <DEDUP_REMOVED lines=12> */
.L_x_22526:
[----:B------:R-:W-:Y:S02]  /*232e0*/  IMAD.MOV.U32 R189, RZ, RZ, R6 ;  /* 0x000000ffffbd7224 */ /* 0x000fe400078e0006 */
.L_x_22527:
[----:B------:R-:W-:Y:S05]  /*232f0*/  BSYNC B2 ;  /* 0x0000000000027941 */ /* 0x000fea0003800000 */
.L_x_22525:
        /* <DEDUP_REMOVED lines=16> */
.L_x_22531:
[----:B------:R-:W-:Y:S05]  /*23400*/  BSYNC B3 ;  /* 0x0000000000037941 */ /* 0x000fea0003800000 */
.L_x_22530:
        /* <DEDUP_REMOVED lines=42> */
.L_x_22529:
[----:B------:R-:W-:Y:S05]  /*236b0*/  BSYNC B2 ;  /* 0x0000000000027941 */ /* 0x000fea0003800000 */
.L_x_22528:
        /* <DEDUP_REMOVED lines=10> */
.L_x_22524:
        /* <DEDUP_REMOVED lines=51> */
.L_x_22532:
[----:B------:R-:W-:Y:S02]  /*23a90*/  IADD3 R188, R188, 0x20, RZ ;  /* 0x00000020bcbc7810 */ /* 0x000fe40007ffe0ff */
.L_x_22403:
[----:B------:R-:W-:Y:S05]  /*23aa0*/  BSYNC B1 ;  /* 0x0000000000017941 */ /* 0x000fea0003800000 */
.L_x_22402:
        /* <DEDUP_REMOVED lines=31> */
.L_x_22536:
[----:B--2---:R-:W-:Y:S02]  /*23ca0*/  IMAD.MOV.U32 R174, RZ, RZ, R6 ;  /* 0x000000ffffae7224 */ /* 0x004fe400078e0006 */
.L_x_22537:
[----:B------:R-:W-:Y:S05]  /*23cb0*/  BSYNC B2 ;  /* 0x0000000000027941 */ /* 0x000fea0003800000 */
.L_x_22535:
        /* <DEDUP_REMOVED lines=16> */
.L_x_22541:
[----:B------:R-:W-:Y:S05]  /*23dc0*/  BSYNC B3 ;  /* 0x0000000000037941 */ /* 0x000fea0003800000 */
.L_x_22540:
        /* <DEDUP_REMOVED lines=42> */
.L_x_22539:
[----:B------:R-:W-:Y:S05]  /*24070*/  BSYNC B2 ;  /* 0x0000000000027941 */ /* 0x000fea0003800000 */
.L_x_22538:
        /* <DEDUP_REMOVED lines=17> */
.L_x_22542:
        /* <DEDUP_REMOVED lines=12> */
.L_x_22545:
[----:B------:R-:W-:Y:S02]  /*24250*/  IMAD.MOV.U32 R2, RZ, RZ, R6 ;  /* 0x000000ffff027224 */ /* 0x000fe400078e0006 */
.L_x_22546:
[----:B------:R-:W-:Y:S05]  /*24260*/  BSYNC B2 ;  /* 0x0000000000027941 */ /* 0x000fea0003800000 */
.L_x_22544:
        /* <DEDUP_REMOVED lines=16> */
.L_x_22550:
[----:B------:R-:W-:Y:S05]  /*24370*/  BSYNC B3 ;  /* 0x0000000000037941 */ /* 0x000fea0003800000 */
.L_x_22549:
        /* <DEDUP_REMOVED lines=42> */
.L_x_22548:
[----:B------:R-:W-:Y:S05]  /*24620*/  BSYNC B2 ;  /* 0x0000000000027941 */ /* 0x000fea0003800000 */
.L_x_22547:
        /* <DEDUP_REMOVED lines=10> */
.L_x_22543:
        /* <DEDUP_REMOVED lines=12> */
.L_x_22552:
[----:B------:R-:W-:Y:S02]  /*24790*/  IMAD.MOV.U32 R2, RZ, RZ, R6 ;  /* 0x000000ffff027224 */ /* 0x000fe400078e0006 */
.L_x_22553:
[----:B------:R-:W-:Y:S05]  /*247a0*/  BSYNC B2 ;  /* 0x0000000000027941 */ /* 0x000fea0003800000 */
.L_x_22551:
        /* <DEDUP_REMOVED lines=16> */
.L_x_22557:
[----:B------:R-:W-:Y:S05]  /*248b0*/  BSYNC B3 ;  /* 0x0000000000037941 */ /* 0x000fea0003800000 */
.L_x_22556:
        /* <DEDUP_REMOVED lines=42> */
.L_x_22555:
[----:B------:R-:W-:Y:S05]  /*24b60*/  BSYNC B2 ;  /* 0x0000000000027941 */ /* 0x000fea0003800000 */
.L_x_22554:
        /* <DEDUP_REMOVED lines=14> */
.L_x_22558:
        /* <DEDUP_REMOVED lines=12> */
.L_x_22561:
[----:B------:R-:W-:Y:S02]  /*24d10*/  IMAD.MOV.U32 R2, RZ, RZ, R6 ;  /* 0x000000ffff027224 */ /* 0x000fe400078e0006 */
.L_x_22562:
[----:B------:R-:W-:Y:S05]  /*24d20*/  BSYNC B2 ;  /* 0x0000000000027941 */ /* 0x000fea0003800000 */
.L_x_22560:
        /* <DEDUP_REMOVED lines=16> */
.L_x_22566:
[----:B------:R-:W-:Y:S05]  /*24e30*/  BSYNC B3 ;  /* 0x0000000000037941 */ /* 0x000fea0003800000 */
.L_x_22565:
        /* <DEDUP_REMOVED lines=42> */
.L_x_22564:
[----:B------:R-:W-:Y:S05]  /*250e0*/  BSYNC B2 ;  /* 0x0000000000027941 */ /* 0x000fea0003800000 */
.L_x_22563:
        /* <DEDUP_REMOVED lines=10> */
.L_x_22559:
        /* <DEDUP_REMOVED lines=12> */
.L_x_22568:
[----:B------:R-:W-:Y:S02]  /*25250*/  IMAD.MOV.U32 R2, RZ, RZ, R6 ;  /* 0x000000ffff027224 */ /* 0x000fe400078e0006 */
.L_x_22569:
[----:B------:R-:W-:Y:S05]  /*25260*/  BSYNC B2 ;  /* 0x0000000000027941 */ /* 0x000fea0003800000 */
.L_x_22567:
        /* <DEDUP_REMOVED lines=16> */
.L_x_22573:
[----:B------:R-:W-:Y:S05]  /*25370*/  BSYNC B3 ;  /* 0x0000000000037941 */ /* 0x000fea0003800000 */
.L_x_22572:
        /* <DEDUP_REMOVED lines=42> */
.L_x_22571:
[----:B------:R-:W-:Y:S05]  /*25620*/  BSYNC B2 ;  /* 0x0000000000027941 */ /* 0x000fea0003800000 */
.L_x_22570:
        /* <DEDUP_REMOVED lines=14> */
.L_x_22574:
        /* <DEDUP_REMOVED lines=12> */
.L_x_22577:
[----:B------:R-:W-:Y:S02]  /*257d0*/  IMAD.MOV.U32 R2, RZ, RZ, R6 ;  /* 0x000000ffff027224 */ /* 0x000fe400078e0006 */
.L_x_22578:
[----:B------:R-:W-:Y:S05]  /*257e0*/  BSYNC B2 ;  /* 0x0000000000027941 */ /* 0x000fea0003800000 */
.L_x_22576:
        /* <DEDUP_REMOVED lines=16> */
.L_x_22582:
[----:B------:R-:W-:Y:S05]  /*258f0*/  BSYNC B3 ;  /* 0x0000000000037941 */ /* 0x000fea0003800000 */
.L_x_22581:
        /* <DEDUP_REMOVED lines=42> */
.L_x_22580:
[----:B------:R-:W-:Y:S05]  /*25ba0*/  BSYNC B2 ;  /* 0x0000000000027941 */ /* 0x000fea0003800000 */
.L_x_22579:
        /* <DEDUP_REMOVED lines=10> */
.L_x_22575:
        /* <DEDUP_REMOVED lines=12> */
.L_x_22584:
[----:B------:R-:W-:Y:S02]  /*25d10*/  IMAD.MOV.U32 R2, RZ, RZ, R6 ;  /* 0x000000ffff027224 */ /* 0x000fe400078e0006 */
.L_x_22585:
[----:B------:R-:W-:Y:S05]  /*25d20*/  BSYNC B2 ;  /* 0x0000000000027941 */ /* 0x000fea0003800000 */
.L_x_22583:
        /* <DEDUP_REMOVED lines=16> */
.L_x_22589:
[----:B------:R-:W-:Y:S05]  /*25e30*/  BSYNC B3 ;  /* 0x0000000000037941 */ /* 0x000fea0003800000 */
.L_x_22588:
        /* <DEDUP_REMOVED lines=42> */
.L_x_22587:
[----:B------:R-:W-:Y:S05]  /*260e0*/  BSYNC B2 ;  /* 0x0000000000027941 */ /* 0x000fea0003800000 */
.L_x_22586:
        /* <DEDUP_REMOVED lines=14> */
.L_x_22590:
        /* <DEDUP_REMOVED lines=12> */
.L_x_22593:
[----:B------:R-:W-:Y:S02]  /*26290*/  IMAD.MOV.U32 R2, RZ, RZ, R6 ;  /* 0x000000ffff027224 */ /* 0x000fe400078e0006 */
.L_x_22594:
[----:B------:R-:W-:Y:S05]  /*262a0*/  BSYNC B2 ;  /* 0x0000000000027941 */ /* 0x000fea0003800000 */
.L_x_22592:
        /* <DEDUP_REMOVED lines=16> */
.L_x_22598:
[----:B------:R-:W-:Y:S05]  /*263b0*/  BSYNC B3 ;  /* 0x0000000000037941 */ /* 0x000fea0003800000 */
.L_x_22597:
        /* <DEDUP_REMOVED lines=42> */
.L_x_22596:
[----:B------:R-:W-:Y:S05]  /*26660*/  BSYNC B2 ;  /* 0x0000000000027941 */ /* 0x000fea0003800000 */
.L_x_22595:
        /* <DEDUP_REMOVED lines=10> */
.L_x_22591:
        /* <DEDUP_REMOVED lines=12> */
.L_x_22600:
[----:B------:R-:W-:Y:S02]  /*267d0*/  IMAD.MOV.U32 R2, RZ, RZ, R6 ;  /* 0x000000ffff027224 */ /* 0x000fe400078e0006 */
.L_x_22601:
[----:B------:R-:W-:Y:S05]  /*267e0*/  BSYNC B2 ;  /* 0x0000000000027941 */ /* 0x000fea0003800000 */
.L_x_22599:
        /* <DEDUP_REMOVED lines=16> */
.L_x_22605:
[----:B------:R-:W-:Y:S05]  /*268f0*/  BSYNC B3 ;  /* 0x0000000000037941 */ /* 0x000fea0003800000 */
.L_x_22604:
        /* <DEDUP_REMOVED lines=42> */
.L_x_22603:
[----:B------:R-:W-:Y:S05]  /*26ba0*/  BSYNC B2 ;  /* 0x0000000000027941 */ /* 0x000fea0003800000 */
.L_x_22602:
        /* <DEDUP_REMOVED lines=12> */
.L_x_22606:
        /* <DEDUP_REMOVED lines=12> */
.L_x_22609:
[----:B------:R-:W-:Y:S02]  /*26d30*/  IMAD.MOV.U32 R2, RZ, RZ, R6 ;  /* 0x000000ffff027224 */ /* 0x000fe400078e0006 */
.L_x_22610:
[----:B------:R-:W-:Y:S05]  /*26d40*/  BSYNC B2 ;  /* 0x0000000000027941 */ /* 0x000fea0003800000 */
.L_x_22608:
        /* <DEDUP_REMOVED lines=16> */
.L_x_22614:
[----:B------:R-:W-:Y:S05]  /*26e50*/  BSYNC B3 ;  /* 0x0000000000037941 */ /* 0x000fea0003800000 */
.L_x_22613:
        /* <DEDUP_REMOVED lines=42> */
.L_x_22612:
[----:B------:R-:W-:Y:S05]  /*27100*/  BSYNC B2 ;  /* 0x0000000000027941 */ /* 0x000fea0003800000 */
.L_x_22611:
        /* <DEDUP_REMOVED lines=10> */
.L_x_22607:
        /* <DEDUP_REMOVED lines=12> */
.L_x_22616:
[----:B------:R-:W-:Y:S02]  /*27270*/  IMAD.MOV.U32 R2, RZ, RZ, R6 ;  /* 0x000000ffff027224 */ /* 0x000fe400078e0006 */
.L_x_22617:
[----:B------:R-:W-:Y:S05]  /*27280*/  BSYNC B2 ;  /* 0x0000000000027941 */ /* 0x000fea0003800000 */
.L_x_22615:
        /* <DEDUP_REMOVED lines=16> */
.L_x_22621:
[----:B------:R-:W-:Y:S05]  /*27390*/  BSYNC B3 ;  /* 0x0000000000037941 */ /* 0x000fea0003800000 */
.L_x_22620:
        /* <DEDUP_REMOVED lines=42> */
.L_x_22619:
[----:B------:R-:W-:Y:S05]  /*27640*/  BSYNC B2 ;  /* 0x0000000000027941 */ /* 0x000fea0003800000 */
.L_x_22618:
        /* <DEDUP_REMOVED lines=12> */
.L_x_22622:
        /* <DEDUP_REMOVED lines=12> */
.L_x_22625:
[----:B------:R-:W-:Y:S02]  /*277d0*/  IMAD.MOV.U32 R2, RZ, RZ, R6 ;  /* 0x000000ffff027224 */ /* 0x000fe400078e0006 */
.L_x_22626:
[----:B------:R-:W-:Y:S05]  /*277e0*/  BSYNC B2 ;  /* 0x0000000000027941 */ /* 0x000fea0003800000 */
.L_x_22624:
        /* <DEDUP_REMOVED lines=16> */
.L_x_22630:
[----:B------:R-:W-:Y:S05]  /*278f0*/  BSYNC B3 ;  /* 0x0000000000037941 */ /* 0x000fea0003800000 */
.L_x_22629:
        /* <DEDUP_REMOVED lines=42> */
.L_x_22628:
[----:B------:R-:W-:Y:S05]  /*27ba0*/  BSYNC B2 ;  /* 0x0000000000027941 */ /* 0x000fea0003800000 */
.L_x_22627:
        /* <DEDUP_REMOVED lines=10> */
.L_x_22623:
        /* <DEDUP_REMOVED lines=12> */
.L_x_22632:
[----:B------:R-:W-:Y:S02]  /*27d10*/  IMAD.MOV.U32 R2, RZ, RZ, R6 ;  /* 0x000000ffff027224 */ /* 0x000fe400078e0006 */
.L_x_22633:
[----:B------:R-:W-:Y:S05]  /*27d20*/  BSYNC B2 ;  /* 0x0000000000027941 */ /* 0x000fea0003800000 */
.L_x_22631:
        /* <DEDUP_REMOVED lines=16> */
.L_x_22637:
[----:B------:R-:W-:Y:S05]  /*27e30*/  BSYNC B3 ;  /* 0x0000000000037941 */ /* 0x000fea0003800000 */
.L_x_22636:
        /* <DEDUP_REMOVED lines=42> */
.L_x_22635:
[----:B------:R-:W-:Y:S05]  /*280e0*/  BSYNC B2 ;  /* 0x0000000000027941 */ /* 0x000fea0003800000 */
.L_x_22634:
        /* <DEDUP_REMOVED lines=12> */
.L_x_22638:
        /* <DEDUP_REMOVED lines=12> */
.L_x_22641:
[----:B------:R-:W-:Y:S02]  /*28270*/  IMAD.MOV.U32 R2, RZ, RZ, R6 ;  /* 0x000000ffff027224 */ /* 0x000fe400078e0006 */
.L_x_22642:
[----:B------:R-:W-:Y:S05]  /*28280*/  BSYNC B2 ;  /* 0x0000000000027941 */ /* 0x000fea0003800000 */
.L_x_22640:
        /* <DEDUP_REMOVED lines=16> */
.L_x_22646:
[----:B------:R-:W-:Y:S05]  /*28390*/  BSYNC B3 ;  /* 0x0000000000037941 */ /* 0x000fea0003800000 */
.L_x_22645:
        /* <DEDUP_REMOVED lines=42> */
.L_x_22644:
[----:B------:R-:W-:Y:S05]  /*28640*/  BSYNC B2 ;  /* 0x0000000000027941 */ /* 0x000fea0003800000 */
.L_x_22643:
        /* <DEDUP_REMOVED lines=10> */
.L_x_22639:
        /* <DEDUP_REMOVED lines=12> */
.L_x_22648:
[----:B------:R-:W-:Y:S02]  /*287b0*/  IMAD.MOV.U32 R2, RZ, RZ, R6 ;  /* 0x000000ffff027224 */ /* 0x000fe400078e0006 */
.L_x_22649:
[----:B------:R-:W-:Y:S05]  /*287c0*/  BSYNC B2 ;  /* 0x0000000000027941 */ /* 0x000fea0003800000 */
.L_x_22647:
        /* <DEDUP_REMOVED lines=16> */
.L_x_22653:
[----:B------:R-:W-:Y:S05]  /*288d0*/  BSYNC B3 ;  /* 0x0000000000037941 */ /* 0x000fea0003800000 */
.L_x_22652:
        /* <DEDUP_REMOVED lines=42> */
.L_x_22651:
[----:B------:R-:W-:Y:S05]  /*28b80*/  BSYNC B2 ;  /* 0x0000000000027941 */ /* 0x000fea0003800000 */
.L_x_22650:
        /* <DEDUP_REMOVED lines=12> */
.L_x_22654:
        /* <DEDUP_REMOVED lines=12> */
.L_x_22657:
[----:B------:R-:W-:Y:S02]  /*28d10*/  IMAD.MOV.U32 R189, RZ, RZ, R6 ;  /* 0x000000ffffbd7224 */ /* 0x000fe400078e0006 */
.L_x_22658:
[----:B------:R-:W-:Y:S05]  /*28d20*/  BSYNC B2 ;  /* 0x0000000000027941 */ /* 0x000fea0003800000 */
.L_x_22656:
        /* <DEDUP_REMOVED lines=16> */
.L_x_22662:
[----:B------:R-:W-:Y:S05]  /*28e30*/  BSYNC B3 ;  /* 0x0000000000037941 */ /* 0x000fea0003800000 */
.L_x_22661:
        /* <DEDUP_REMOVED lines=42> */
.L_x_22660:
[----:B------:R-:W-:Y:S05]  /*290e0*/  BSYNC B2 ;  /* 0x0000000000027941 */ /* 0x000fea0003800000 */
.L_x_22659:
        /* <DEDUP_REMOVED lines=10> */
.L_x_22655:
        /* <DEDUP_REMOVED lines=51> */
.L_x_22663:
[----:B------:R-:W-:Y:S02]  /*294c0*/  IADD3 R188, R188, 0x20, RZ ;  /* 0x00000020bcbc7810 */ /* 0x000fe40007ffe0ff */
.L_x_22534:
[----:B------:R-:W-:Y:S05]  /*294d0*/  BSYNC B1 ;  /* 0x0000000000017941 */ /* 0x000fea0003800000 */
.L_x_22533:
        /* <DEDUP_REMOVED lines=31> */
.L_x_22667:
[----:B--2---:R-:W-:Y:S02]  /*296d0*/  IMAD.MOV.U32 R182, RZ, RZ, R6 ;  /* 0x000000ffffb67224 */ /* 0x004fe400078e0006 */
.L_x_22668:
[----:B------:R-:W-:Y:S05]  /*296e0*/  BSYNC B2 ;  /* 0x0000000000027941 */ /* 0x000fea0003800000 */
.L_x_22666:
        /* <DEDUP_REMOVED lines=16> */
.L_x_22672:
[----:B------:R-:W-:Y:S05]  /*297f0*/  BSYNC B3 ;  /* 0x0000000000037941 */ /* 0x000fea0003800000 */
.L_x_22671:
        /* <DEDUP_REMOVED lines=42> */
.L_x_22670:
[----:B------:R-:W-:Y:S05]  /*29aa0*/  BSYNC B2 ;  /* 0x0000000000027941 */ /* 0x000fea0003800000 */
.L_x_22669:
        /* <DEDUP_REMOVED lines=17> */
.L_x_22673:
        /* <DEDUP_REMOVED lines=12> */
.L_x_22676:
[----:B------:R-:W-:Y:S02]  /*29c80*/  IMAD.MOV.U32 R2, RZ, RZ, R6 ;  /* 0x000000ffff027224 */ /* 0x000fe400078e0006 */
.L_x_22677:
[----:B------:R-:W-:Y:S05]  /*29c90*/  BSYNC B2 ;  /* 0x0000000000027941 */ /* 0x000fea0003800000 */
.L_x_22675:
        /* <DEDUP_REMOVED lines=16> */
.L_x_22681:
[----:B------:R-:W-:Y:S05]  /*29da0*/  BSYNC B3 ;  /* 0x0000000000037941 */ /* 0x000fea0003800000 */
.L_x_22680:
        /* <DEDUP_REMOVED lines=42> */
.L_x_22679:
[----:B------:R-:W-:Y:S05]  /*2a050*/  BSYNC B2 ;  /* 0x0000000000027941 */ /* 0x000fea0003800000 */
.L_x_22678:
        /* <DEDUP_REMOVED lines=10> */
.L_x_22674:
        /* <DEDUP_REMOVED lines=12> */
.L_x_22683:
[----:B------:R-:W-:Y:S02]  /*2a1c0*/  IMAD.MOV.U32 R2, RZ, RZ, R6 ;  /* 0x000000ffff027224 */ /* 0x000fe400078e0006 */
.L_x_22684:
[----:B------:R-:W-:Y:S05]  /*2a1d0*/  BSYNC B2 ;  /* 0x0000000000027941 */ /* 0x000fea0003800000 */
.L_x_22682:
        /* <DEDUP_REMOVED lines=16> */
.L_x_22688:
[----:B------:R-:W-:Y:S05]  /*2a2e0*/  BSYNC B3 ;  /* 0x0000000000037941 */ /* 0x000fea0003800000 */
.L_x_22687:
        /* <DEDUP_REMOVED lines=42> */
.L_x_22686:
[----:B------:R-:W-:Y:S05]  /*2a590*/  BSYNC B2 ;  /* 0x0000000000027941 */ /* 0x000fea0003800000 */
.L_x_22685:
        /* <DEDUP_REMOVED lines=14> */
.L_x_22689:
        /* <DEDUP_REMOVED lines=12> */
.L_x_22692:
[----:B------:R-:W-:Y:S02]  /*2a740*/  IMAD.MOV.U32 R2, RZ, RZ, R6 ;  /* 0x000000ffff027224 */ /* 0x000fe400078e0006 */
.L_x_22693:
[----:B------:R-:W-:Y:S05]  /*2a750*/  BSYNC B2 ;  /* 0x0000000000027941 */ /* 0x000fea0003800000 */
.L_x_22691:
        /* <DEDUP_REMOVED lines=16> */
.L_x_22697:
[----:B------:R-:W-:Y:S05]  /*2a860*/  BSYNC B3 ;  /* 0x0000000000037941 */ /* 0x000fea0003800000 */
.L_x_22696:
        /* <DEDUP_REMOVED lines=42> */
.L_x_22695:
[----:B------:R-:W-:Y:S05]  /*2ab10*/  BSYNC B2 ;  /* 0x0000000000027941 */ /* 0x000fea0003800000 */
.L_x_22694:
        /* <DEDUP_REMOVED lines=10> */
.L_x_22690:
        /* <DEDUP_REMOVED lines=12> */
.L_x_22699:
[----:B------:R-:W-:Y:S02]  /*2ac80*/  IMAD.MOV.U32 R2, RZ, RZ, R6 ;  /* 0x000000ffff027224 */ /* 0x000fe400078e0006 */
.L_x_22700:
[----:B------:R-:W-:Y:S05]  /*2ac90*/  BSYNC B2 ;  /* 0x0000000000027941 */ /* 0x000fea0003800000 */
.L_x_22698:
        /* <DEDUP_REMOVED lines=16> */
.L_x_22704:
[----:B------:R-:W-:Y:S05]  /*2ada0*/  BSYNC B3 ;  /* 0x0000000000037941 */ /* 0x000fea0003800000 */
.L_x_22703:
        /* <DEDUP_REMOVED lines=42> */
.L_x_22702:
[----:B------:R-:W-:Y:S05]  /*2b050*/  BSYNC B2 ;  /* 0x0000000000027941 */ /* 0x000fea0003800000 */
.L_x_22701:
        /* <DEDUP_REMOVED lines=14> */
.L_x_22705:
        /* <DEDUP_REMOVED lines=12> */
.L_x_22708:
[----:B------:R-:W-:Y:S02]  /*2b200*/  IMAD.MOV.U32 R2, RZ, RZ, R6 ;  /* 0x000000ffff027224 */ /* 0x000fe400078e0006 */
.L_x_22709:
[----:B------:R-:W-:Y:S05]  /*2b210*/  BSYNC B2 ;  /* 0x0000000000027941 */ /* 0x000fea0003800000 */
.L_x_22707:
        /* <DEDUP_REMOVED lines=16> */
.L_x_22713:
[----:B------:R-:W-:Y:S05]  /*2b320*/  BSYNC B3 ;  /* 0x0000000000037941 */ /* 0x000fea0003800000 */
.L_x_22712:
        /* <DEDUP_REMOVED lines=42> */
.L_x_22711:
[----:B------:R-:W-:Y:S05]  /*2b5d0*/  BSYNC B2 ;  /* 0x0000000000027941 */ /* 0x000fea0003800000 */
.L_x_22710:
        /* <DEDUP_REMOVED lines=10> */
.L_x_22706:
        /* <DEDUP_REMOVED lines=12> */
.L_x_22715:
[----:B------:R-:W-:Y:S02]  /*2b740*/  IMAD.MOV.U32 R2, RZ, RZ, R6 ;  /* 0x000000ffff027224 */ /* 0x000fe400078e0006 */
.L_x_22716:
[----:B------:R-:W-:Y:S05]  /*2b750*/  BSYNC B2 ;  /* 0x0000000000027941 */ /* 0x000fea0003800000 */
.L_x_22714:
        /* <DEDUP_REMOVED lines=16> */
.L_x_22720:
[----:B------:R-:W-:Y:S05]  /*2b860*/  BSYNC B3 ;  /* 0x0000000000037941 */ /* 0x000fea0003800000 */
.L_x_22719:
        /* <DEDUP_REMOVED lines=42> */
.L_x_22718:
[----:B------:R-:W-:Y:S05]  /*2bb10*/  BSYNC B2 ;  /* 0x0000000000027941 */ /* 0x000fea0003800000 */
.L_x_22717:
        /* <DEDUP_REMOVED lines=14> */
.L_x_22721:
        /* <DEDUP_REMOVED lines=12> */
.L_x_22724:
[----:B------:R-:W-:Y:S02]  /*2bcc0*/  IMAD.MOV.U32 R2, RZ, RZ, R6 ;  /* 0x000000ffff027224 */ /* 0x000fe400078e0006 */
.L_x_22725:
[----:B------:R-:W-:Y:S05]  /*2bcd0*/  BSYNC B2 ;  /* 0x0000000000027941 */ /* 0x000fea0003800000 */
.L_x_22723:
        /* <DEDUP_REMOVED lines=16> */
.L_x_22729:
[----:B------:R-:W-:Y:S05]  /*2bde0*/  BSYNC B3 ;  /* 0x0000000000037941 */ /* 0x000fea0003800000 */
.L_x_22728:
        /* <DEDUP_REMOVED lines=42> */
.L_x_22727:
[----:B------:R-:W-:Y:S05]  /*2c090*/  BSYNC B2 ;  /* 0x0000000000027941 */ /* 0x000fea0003800000 */
.L_x_22726:
        /* <DEDUP_REMOVED lines=10> */
.L_x_22722:
        /* <DEDUP_REMOVED lines=12> */
.L_x_22731:
[----:B------:R-:W-:Y:S02]  /*2c200*/  IMAD.MOV.U32 R2, RZ, RZ, R6 ;  /* 0x000000ffff027224 */ /* 0x000fe400078e0006 */
.L_x_22732:
[----:B------:R-:W-:Y:S05]  /*2c210*/  BSYNC B2 ;  /* 0x0000000000027941 */ /* 0x000fea0003800000 */
.L_x_22730:
        /* <DEDUP_REMOVED lines=16> */
.L_x_22736:
[----:B------:R-:W-:Y:S05]  /*2c320*/  BSYNC B3 ;  /* 0x0000000000037941 */ /* 0x000fea0003800000 */
.L_x_22735:
        /* <DEDUP_REMOVED lines=42> */
.L_x_22734:
[----:B------:R-:W-:Y:S05]  /*2c5d0*/  BSYNC B2 ;  /* 0x0000000000027941 */ /* 0x000fea0003800000 */
.L_x_22733:
        /* <DEDUP_REMOVED lines=12> */
.L_x_22737:
        /* <DEDUP_REMOVED lines=12> */
.L_x_22740:
[----:B------:R-:W-:Y:S02]  /*2c760*/  IMAD.MOV.U32 R2, RZ, RZ, R6 ;  /* 0x000000ffff027224 */ /* 0x000fe400078e0006 */
.L_x_22741:
[----:B------:R-:W-:Y:S05]  /*2c770*/  BSYNC B2 ;  /* 0x0000000000027941 */ /* 0x000fea0003800000 */
.L_x_22739:
        /* <DEDUP_REMOVED lines=16> */
.L_x_22745:
[----:B------:R-:W-:Y:S05]  /*2c880*/  BSYNC B3 ;  /* 0x0000000000037941 */ /* 0x000fea0003800000 */
.L_x_22744:
        /* <DEDUP_REMOVED lines=42> */
.L_x_22743:
[----:B------:R-:W-:Y:S05]  /*2cb30*/  BSYNC B2 ;  /* 0x0000000000027941 */ /* 0x000fea0003800000 */
.L_x_22742:
        /* <DEDUP_REMOVED lines=10> */
.L_x_22738:
        /* <DEDUP_REMOVED lines=12> */
.L_x_22747:
[----:B------:R-:W-:Y:S02]  /*2cca0*/  IMAD.MOV.U32 R2, RZ, RZ, R6 ;  /* 0x000000ffff027224 */ /* 0x000fe400078e0006 */
.L_x_22748:
[----:B------:R-:W-:Y:S05]  /*2ccb0*/  BSYNC B2 ;  /* 0x0000000000027941 */ /* 0x000fea0003800000 */
.L_x_22746:
        /* <DEDUP_REMOVED lines=16> */
.L_x_22752:
[----:B------:R-:W-:Y:S05]  /*2cdc0*/  BSYNC B3 ;  /* 0x0000000000037941 */ /* 0x000fea0003800000 */
.L_x_22751:
        /* <DEDUP_REMOVED lines=42> */
.L_x_22750:
[----:B------:R-:W-:Y:S05]  /*2d070*/  BSYNC B2 ;  /* 0x0000000000027941 */ /* 0x000fea0003800000 */
.L_x_22749:
        /* <DEDUP_REMOVED lines=12> */
.L_x_22753:
        /* <DEDUP_REMOVED lines=12> */
.L_x_22756:
[----:B------:R-:W-:Y:S02]  /*2d200*/  IMAD.MOV.U32 R2, RZ, RZ, R6 ;  /* 0x000000ffff027224 */ /* 0x000fe400078e0006 */
.L_x_22757:
[----:B------:R-:W-:Y:S05]  /*2d210*/  BSYNC B2 ;  /* 0x0000000000027941 */ /* 0x000fea0003800000 */
.L_x_22755:
        /* <DEDUP_REMOVED lines=16> */
.L_x_22761:
[----:B------:R-:W-:Y:S05]  /*2d320*/  BSYNC B3 ;  /* 0x0000000000037941 */ /* 0x000fea0003800000 */
.L_x_22760:
        /* <DEDUP_REMOVED lines=42> */
.L_x_22759:
[----:B------:R-:W-:Y:S05]  /*2d5d0*/  BSYNC B2 ;  /* 0x0000000000027941 */ /* 0x000fea0003800000 */
.L_x_22758:
        /* <DEDUP_REMOVED lines=10> */
.L_x_22754:
        /* <DEDUP_REMOVED lines=12> */
.L_x_22763:
[----:B------:R-:W-:Y:S02]  /*2d740*/  IMAD.MOV.U32 R2, RZ, RZ, R6 ;  /* 0x000000ffff027224 */ /* 0x000fe400078e0006 */
.L_x_22764:
[----:B------:R-:W-:Y:S05]  /*2d750*/  BSYNC B2 ;  /* 0x0000000000027941 */ /* 0x000fea0003800000 */
.L_x_22762:
        /* <DEDUP_REMOVED lines=16> */
.L_x_22768:
[----:B------:R-:W-:Y:S05]  /*2d860*/  BSYNC B3 ;  /* 0x0000000000037941 */ /* 0x000fea0003800000 */
.L_x_22767:
        /* <DEDUP_REMOVED lines=42> */
.L_x_22766:
[----:B------:R-:W-:Y:S05]  /*2db10*/  BSYNC B2 ;  /* 0x0000000000027941 */ /* 0x000fea0003800000 */
.L_x_22765:
        /* <DEDUP_REMOVED lines=12> */
.L_x_22769:
        /* <DEDUP_REMOVED lines=12> */
.L_x_22772:
[----:B------:R-:W-:Y:S02]  /*2dca0*/  IMAD.MOV.U32 R2, RZ, RZ, R6 ;  /* 0x000000ffff027224 */ /* 0x000fe400078e0006 */
.L_x_22773:
[----:B------:R-:W-:Y:S05]  /*2dcb0*/  BSYNC B2 ;  /* 0x0000000000027941 */ /* 0x000fea0003800000 */
.L_x_22771:
        /* <DEDUP_REMOVED lines=16> */
.L_x_22777:
[----:B------:R-:W-:Y:S05]  /*2ddc0*/  BSYNC B3 ;  /* 0x0000000000037941 */ /* 0x000fea0003800000 */
.L_x_22776:
        /* <DEDUP_REMOVED lines=42> */
.L_x_22775:
[----:B------:R-:W-:Y:S05]  /*2e070*/  BSYNC B2 ;  /* 0x0000000000027941 */ /* 0x000fea0003800000 */
.L_x_22774:
        /* <DEDUP_REMOVED lines=10> */
.L_x_22770:
        /* <DEDUP_REMOVED lines=12> */
.L_x_22779:
[----:B------:R-:W-:Y:S02]  /*2e1e0*/  IMAD.MOV.U32 R2, RZ, RZ, R6 ;  /* 0x000000ffff027224 */ /* 0x000fe400078e0006 */
.L_x_22780:
[----:B------:R-:W-:Y:S05]  /*2e1f0*/  BSYNC B2 ;  /* 0x0000000000027941 */ /* 0x000fea0003800000 */
.L_x_22778:
        /* <DEDUP_REMOVED lines=16> */
.L_x_22784:
[----:B------:R-:W-:Y:S05]  /*2e300*/  BSYNC B3 ;  /* 0x0000000000037941 */ /* 0x000fea0003800000 */
.L_x_22783:
        /* <DEDUP_REMOVED lines=42> */
.L_x_22782:
[----:B------:R-:W-:Y:S05]  /*2e5b0*/  BSYNC B2 ;  /* 0x0000000000027941 */ /* 0x000fea0003800000 */
.L_x_22781:
        /* <DEDUP_REMOVED lines=12> */
.L_x_22785:
        /* <DEDUP_REMOVED lines=12> */
.L_x_22788:
[----:B------:R-:W-:Y:S02]  /*2e740*/  IMAD.MOV.U32 R189, RZ, RZ, R6 ;  /* 0x000000ffffbd7224 */ /* 0x000fe400078e0006 */
.L_x_22789:
[----:B------:R-:W-:Y:S05]  /*2e750*/  BSYNC B2 ;  /* 0x0000000000027941 */ /* 0x000fea0003800000 */
.L_x_22787:
        /* <DEDUP_REMOVED lines=16> */
.L_x_22793:
[----:B------:R-:W-:Y:S05]  /*2e860*/  BSYNC B3 ;  /* 0x0000000000037941 */ /* 0x000fea0003800000 */
.L_x_22792:
        /* <DEDUP_REMOVED lines=42> */
.L_x_22791:
[----:B------:R-:W-:Y:S05]  /*2eb10*/  BSYNC B2 ;  /* 0x0000000000027941 */ /* 0x000fea0003800000 */
.L_x_22790:
        /* <DEDUP_REMOVED lines=10> */
.L_x_22786:
[----:B------:R-:W-:Y:S02]  /*2ebc0*/  SEL R190, RZ, 0x10000, P4 ;  /* 0x00010000ffbe7807 */ /* 0x000fe40002000000 */
        /* <DEDUP_REMOVED lines=32> */
[----:B------:R-:W-:Y:S02]  /*2edd0*/  LOP3.LUT R190, R15, 0xff, RZ, 0xc0, !PT ;  /* 0x000000ff0fbe7812 */ /* 0x000fe400078ec0ff */
[----:B------:R-:W-:Y:S02]  /*2ede0*/  LOP3.LUT R188, R188, 0xff0000, RZ, 0xc0, !PT ;  /* 0x00ff0000bcbc7812 */ /* 0x000fe400078ec0ff */
[----:B------:R-:W-:Y:S01]  /*2edf0*/  LOP3.LUT R192, R14, 0xff, RZ, 0xc0, !PT ;  /* 0x000000ff0ec07812 */ /* 0x000fe200078ec0ff */
[----:B------:R-:W-:Y:S01]  /*2ee00*/  IMAD.WIDE.U32 R190, R190, 0x10000, RZ ;  /* 0x00010000bebe7825 */ /* 0x000fe200078e00ff */
        /* <DEDUP_REMOVED lines=14> */
.L_x_22665:
[----:B------:R-:W-:Y:S05]  /*2eef0*/  BSYNC B1 ;  /* 0x0000000000017941 */ /* 0x000fea0003800000 */
.L_x_22664:
        /* <DEDUP_REMOVED lines=78> */
.L_x_22814:
        /* <DEDUP_REMOVED lines=157> */
.L_x_22815:
        /* <DEDUP_REMOVED lines=82> */
.L_x_22797:
[----:B------:R-:W-:Y:S05]  /*302d0*/  BSYNC B1 ;  /* 0x0000000000017941 */ /* 0x000fea0003800000 */
.L_x_22796:
        /* <DEDUP_REMOVED lines=68> */
.L_x_22799:
[----:B------:R-:W-:Y:S05]  /*30720*/  BSYNC B1 ;  /* 0x0000000000017941 */ /* 0x000fea0003800000 */
.L_x_22798:
        /* <DEDUP_REMOVED lines=68> */
.L_x_22801:
[----:B------:R-:W-:Y:S05]  /*30b70*/  BSYNC B1 ;  /* 0x0000000000017941 */ /* 0x000fea0003800000 */
.L_x_22800:
        /* <DEDUP_REMOVED lines=68> */
.L_x_22803:
[----:B------:R-:W-:Y:S05]  /*30fc0*/  BSYNC B1 ;  /* 0x0000000000017941 */ /* 0x000fea0003800000 */
.L_x_22802:
        /* <DEDUP_REMOVED lines=68> */
.L_x_22805:
[----:B------:R-:W-:Y:S05]  /*31410*/  BSYNC B1 ;  /* 0x0000000000017941 */ /* 0x000fea0003800000 */
.L_x_22804:
[----:B------:R-:W-:Y:S01]  /*31420*/  LOP3.LUT P1, RZ, R8, 0x100, RZ, 0xc0, !PT ;  /* 0x0000010008ff7812 */ /* 0x000fe2000782c0ff */
        /* <DEDUP_REMOVED lines=16> */
[----:B------:R-:W-:Y:S02]  /*31530*/  FMUL.FTZ R190, R198, R190 ;  /* 0x000000bec6be7220 */ /* 0x000fe40000410000 */
[----:B--2--5:R-:W-:Y:S02]  /*31540*/  FFMA.FTZ R188, R188, R189, R64 ;  /* 0x000000bdbcbc7223 */ /* 0x024fe40000010040 */
[----:B---3--:R-:W-:-:S02]  /*31550*/  FFMA.FTZ R192, R192, R190, R65 ;  /* 0x000000bec0c07223 */ /* 0x008fc40000010041 */
[----:B----4-:R-:W-:Y:S02]  /*31560*/  FFMA.FTZ R189, R252, R189, R72 ;  /* 0x000000bdfcbd7223 */ /* 0x010fe40000010048 */
[----:B------:R-:W-:Y:S01]  /*31570*/  FFMA.FTZ R190, R193, R190, R73 ;  /* 0x000000bec1be7223 */ /* 0x000fe20000010049 */
[----:B------:R-:W-:Y:S01]  /*31580*/  F2FP.BF16.PACK_AB R188, R192, R188 ;  /* 0x000000bcc0bc723e */ /* 0x000fe200000010ff */
[----:B------:R-:W2:Y:S03]  /*31590*/  LDL R252, [R1+0xfc] ;  /* 0x0000fc0001fc7983 */ /* 0x000ea60000100800 */
[----:B------:R-:W-:Y:S01]  /*315a0*/  F2FP.BF16.PACK_AB R192, R190, R189 ;  /* 0x000000bdbec0723e */ /* 0x000fe200000010ff */
[--C-:B------:R-:W-:Y:S02]  /*315b0*/  FADD.FTZ R189, R166, -R191.reuse ;  /* 0x800000bfa6bd7221 */ /* 0x100fe40000010000 */
[----:B------:R-:W-:-:S02]  /*315c0*/  FADD.FTZ R190, R167, -R191 ;  /* 0x800000bfa7be7221 */ /* 0x000fc40000010000 */
[C---:B------:R-:W-:Y:S02]  /*315d0*/  FMUL.FTZ R193, R198.reuse, R189 ;  /* 0x000000bdc6c17220 */ /* 0x040fe40000410000 */
[----:B------:R-:W-:Y:S02]  /*315e0*/  FMUL.FTZ R190, R198, R190 ;  /* 0x000000bec6be7220 */ /* 0x000fe40000410000 */
[----:B------:R-:W-:Y:S02]  /*315f0*/  FFMA.FTZ R189, R195, R193, R66 ;  /* 0x000000c1c3bd7223 */ /* 0x000fe40000010042 */
        /* <DEDUP_REMOVED lines=25> */
[----:B0-----:R-:W3:Y:S01]  /*31790*/  LDL R233, [R1+0xf8] ;  /* 0x0000f80001e97983 */ /* 0x001ee20000100800 */
[----:B--2---:R-:W-:Y:S02]  /*317a0*/  FFMA.FTZ R189, R252, R234, R79 ;  /* 0x000000eafcbd7223 */ /* 0x004fe4000001004f */
[----:B---3--:R-:W-:-:S05]  /*317b0*/  FFMA.FTZ R188, R233, R195, R78 ;  /* 0x000000c3e9bc7223 */ /* 0x008fca000001004e */
[----:B------:R-:W-:Y:S01]  /*317c0*/  F2FP.BF16.PACK_AB R195, R189, R188 ;  /* 0x000000bcbdc3723e */ /* 0x000fe200000010ff */
[----:B------:R-:W-:-:S05]  /*317d0*/  IMAD.WIDE.U32 R188, R0, R235, c[0x0][0x210] ;  /* 0x0000840000bc7625 */ /* 0x000fca00078e00eb */
[----:B------:R0:W-:Y:S01]  /*317e0*/  STG.E.128 [R188.64], R192 ;  /* 0x000000c0bc007986 */ /* 0x0001e2000c101d08 */
[----:B------:R-:W-:-:S03]  /*317f0*/  IADD3 R0, R0, 0x20, RZ ;  /* 0x0000002000007810 */ /* 0x000fc60007ffe0ff */
.L_x_22807:
[----:B------:R-:W-:Y:S05]  /*31800*/  BSYNC B1 ;  /* 0x0000000000017941 */ /* 0x000fea0003800000 */
.L_x_22806:
        /* <DEDUP_REMOVED lines=58> */
.L_x_22809:
[----:B------:R-:W-:Y:S05]  /*31bb0*/  BSYNC B1 ;  /* 0x0000000000017941 */ /* 0x000fea0003800000 */
.L_x_22808:
[----:B------:R-:W-:Y:S01]  /*31bc0*/  LOP3.LUT P1, RZ, R8, 0x40, RZ, 0xc0, !PT ;  /* 0x0000004008ff7812 */ /* 0x000fe2000782c0ff */
[----:B------:R-:W-:-:S12]  /*31bd0*/  BSSY B1, `(.L_x_22810) ;  /* 0x0000040000017945 */ /* 0x000fd80003800000 */
[----:B------:R-:W-:Y:S05]  /*31be0*/  @!P1 BRA `(.L_x_22811) ;  /* 0x000003e000009947 */ /* 0x000fea0003800000 */
[----:B0-----:R-:W-:Y:S01]  /*31bf0*/  FSEL R188, R197, RZ, !P0 ;  /* 0x000000ffc5bc7208 */ /* 0x001fe20004000000 */
[----:B------:R-:W2:Y:S04]  /*31c00*/  LDL R252, [R1+0xbc] ;  /* 0x0000bc0001fc7983 */ /* 0x000ea80000100800 */
[--C-:B------:R-:W-:Y:S02]  /*31c10*/  FADD.FTZ R193, R180, -R188.reuse ;  /* 0x800000bcb4c17221 */ /* 0x100fe40000010000 */
        /* <DEDUP_REMOVED lines=21> */
[----:B--2--5:R-:W-:-:S02]  /*31d70*/  FFMA.FTZ R189, R189, R195, R97 ;  /* 0x000000c3bdbd7223 */ /* 0x024fc40000010061 */
        /* <DEDUP_REMOVED lines=37> */
.L_x_22811:
[----:B------:R-:W-:Y:S05]  /*31fd0*/  BSYNC B1 ;  /* 0x0000000000017941 */ /* 0x000fea0003800000 */
.L_x_22810:
[----:B------:R-:W-:-:S04]  /*31fe0*/  IMAD.MOV.U32 R0, RZ, RZ, 0x4 ;  /* 0x00000004ff007424 */ /* 0x000fc800078e00ff */
[----:B------:R-:W-:-:S05]  /*31ff0*/  IMAD R199, R0, c[0x0][0x160], R199 ;  /* 0x0000580000c77a24 */ /* 0x000fca00078e02c7 */
[----:B------:R-:W-:-:S13]  /*32000*/  ISETP.GE.AND P0, PT, R199, c[0x0][0x164], PT ;  /* 0x00005900c7007a0c */ /* 0x000fda0003f06270 */
[----:B0----5:R-:W-:Y:S01]  /*32010*/  @P0 CALL.REL.NOINC `(.L_x_22812) ;  /* 0x0000001000000944 */ /* 0x021fe20003c00000 */
[----:B------:R-:W-:Y:S05]  /*32020*/  BRA `(.L_x_22813) ;  /* 0xfffcfcf000007947 */ /* 0x000fea000383ffff */
.L_x_22812:
[----:B------:R-:W-:Y:S05]  /*32030*/  BSYNC B0 ;  /* 0x0000000000007941 */ /* 0x000fea0003800000 */
.L_x_21746:
[----:B------:R-:W-:Y:S05]  /*32040*/  EXIT ;  /* 0x000000000000794d */ /* 0x000fea0003800000 */
.L_x_22794:
[----:B------:R-:W-:Y:S01]  /*32050*/  IMAD.MOV.U32 R190, RZ, RZ, 0x1 ;  /* 0x00000001ffbe7424 */ /* 0x000fe200078e00ff */
[----:B------:R-:W-:Y:S01]  /*32060*/  MOV R188, 0x320a0 ;  /* 0x000320a000bc7802 */ /* 0x000fe20000000f00 */
[----:B------:R-:W-:Y:S02]  /*32070*/  IMAD.MOV.U32 R192, RZ, RZ, 0x1f ;  /* 0x0000001fffc07424 */ /* 0x000fe400078e00ff */
[----:B------:R-:W-:Y:S02]  /*32080*/  IMAD.MOV.U32 R189, RZ, RZ, -0x1 ;  /* 0xffffffffffbd7424 */ /* 0x000fe400078e00ff */
[----:B-----5:R-:W-:Y:S05]  /*32090*/  CALL.REL.NOINC `($__internal_36_$__cuda_sm70_shflsync_bfly_p) ;  /* 0x00000c1000007944 */ /* 0x020fea0003c00000 */
[----:B-1----:R-:W-:Y:S05]  /*320a0*/  BRA `(.L_x_22814) ;  /* 0xffffd33000007947 */ /* 0x002fea000383ffff */
.L_x_22795:
[----:B------:R-:W-:Y:S01]  /*320b0*/  IMAD.MOV.U32 R190, RZ, RZ, 0x2 ;  /* 0x00000002ffbe7424 */ /* 0x000fe200078e00ff */
[----:B------:R-:W-:Y:S01]  /*320c0*/  MOV R188, 0x32100 ;  /* 0x0003210000bc7802 */ /* 0x000fe20000000f00 */
[----:B------:R-:W-:Y:S02]  /*320d0*/  IMAD.MOV.U32 R192, RZ, RZ, 0x1f ;  /* 0x0000001fffc07424 */ /* 0x000fe400078e00ff */
[----:B------:R-:W-:Y:S02]  /*320e0*/  IMAD.MOV.U32 R189, RZ, RZ, -0x1 ;  /* 0xffffffffffbd7424 */ /* 0x000fe400078e00ff */
[----:B-----5:R-:W-:Y:S05]  /*320f0*/  CALL.REL.NOINC `($__internal_36_$__cuda_sm70_shflsync_bfly_p) ;  /* 0x00000bb000007944 */ /* 0x020fea0003c00000 */
[----:B-1----:R-:W-:Y:S01]  /*32100*/  FADD.FTZ R191, R191, R190 ;  /* 0x000000bebfbf7221 */ /* 0x002fe20000010000 */
[----:B------:R-:W-:Y:S01]  /*32110*/  MOV R188, 0x32160 ;  /* 0x0003216000bc7802 */ /* 0x000fe20000000f00 */
[----:B------:R-:W-:-:S02]  /*32120*/  IMAD.MOV.U32 R190, RZ, RZ, 0x4 ;  /* 0x00000004ffbe7424 */ /* 0x000fc400078e00ff */
[----:B------:R-:W-:Y:S02]  /*32130*/  IMAD.MOV.U32 R192, RZ, RZ, 0x1f ;  /* 0x0000001fffc07424 */ /* 0x000fe400078e00ff */
[----:B------:R-:W-:Y:S02]  /*32140*/  IMAD.MOV.U32 R189, RZ, RZ, -0x1 ;  /* 0xffffffffffbd7424 */ /* 0x000fe400078e00ff */
[----:B------:R-:W-:Y:S05]  /*32150*/  CALL.REL.NOINC `($__internal_36_$__cuda_sm70_shflsync_bfly_p) ;  /* 0x00000b5000007944 */ /* 0x000fea0003c00000 */
[----:B-1----:R-:W-:Y:S01]  /*32160*/  FADD.FTZ R191, R191, R190 ;  /* 0x000000bebfbf7221 */ /* 0x002fe20000010000 */
[----:B------:R-:W-:Y:S01]  /*32170*/  MOV R188, 0x321c0 ;  /* 0x000321c000bc7802 */ /* 0x000fe20000000f00 */
[----:B------:R-:W-:Y:S02]  /*32180*/  IMAD.MOV.U32 R190, RZ, RZ, 0x8 ;  /* 0x00000008ffbe7424 */ /* 0x000fe400078e00ff */
[----:B------:R-:W-:Y:S02]  /*32190*/  IMAD.MOV.U32 R192, RZ, RZ, 0x1f ;  /* 0x0000001fffc07424 */ /* 0x000fe400078e00ff */
[----:B------:R-:W-:Y:S02]  /*321a0*/  IMAD.MOV.U32 R189, RZ, RZ, -0x1 ;  /* 0xffffffffffbd7424 */ /* 0x000fe400078e00ff */
[----:B------:R-:W-:Y:S05]  /*321b0*/  CALL.REL.NOINC `($__internal_36_$__cuda_sm70_shflsync_bfly_p) ;  /* 0x00000af000007944 */ /* 0x000fea0003c00000 */
[----:B-1----:R-:W-:Y:S01]  /*321c0*/  FADD.FTZ R191, R191, R190 ;  /* 0x000000bebfbf7221 */ /* 0x002fe20000010000 */
[----:B------:R-:W-:Y:S01]  /*321d0*/  MOV R188, 0x32220 ;  /* 0x0003222000bc7802 */ /* 0x000fe20000000f00 */
[----:B------:R-:W-:-:S02]  /*321e0*/  IMAD.MOV.U32 R190, RZ, RZ, 0x10 ;  /* 0x00000010ffbe7424 */ /* 0x000fc400078e00ff */
[----:B------:R-:W-:Y:S02]  /*321f0*/  IMAD.MOV.U32 R192, RZ, RZ, 0x1f ;  /* 0x0000001fffc07424 */ /* 0x000fe400078e00ff */
[----:B------:R-:W-:Y:S02]  /*32200*/  IMAD.MOV.U32 R189, RZ, RZ, -0x1 ;  /* 0xffffffffffbd7424 */ /* 0x000fe400078e00ff */
[----:B------:R-:W-:Y:S05]  /*32210*/  CALL.REL.NOINC `($__internal_36_$__cuda_sm70_shflsync_bfly_p) ;  /* 0x00000a9000007944 */ /* 0x000fea0003c00000 */
[----:B-1----:R-:W-:Y:S01]  /*32220*/  FADD.FTZ R190, R191, R190 ;  /* 0x000000bebfbe7221 */ /* 0x002fe20000010000 */
[----:B------:R-:W-:Y:S01]  /*32230*/  LOP3.LUT R8, R8, 0xffffbfff, RZ, 0xc0, !PT ;  /* 0xffffbfff08087812 */ /* 0x000fe200078ec0ff */
[----:B------:R-:W-:Y:S02]  /*32240*/  IMAD.MOV.U32 R192, RZ, RZ, 0x1f ;  /* 0x0000001fffc07424 */ /* 0x000fe400078e00ff */
[----:B------:R-:W-:Y:S01]  /*32250*/  FMUL.FTZ R197, R190, c[0x0][0x1e0] ;  /* 0x00007800bec57a20 */ /* 0x000fe20000410000 */
[----:B------:R-:W-:Y:S01]  /*32260*/  @P5 LOP3.LUT R8, R8, 0x4000, RZ, 0xfc, !PT ;  /* 0x0000400008085812 */ /* 0x000fe200078efcff */
[----:B------:R-:W-:Y:S02]  /*32270*/  IMAD.MOV.U32 R190, RZ, RZ, 0x1 ;  /* 0x00000001ffbe7424 */ /* 0x000fe400078e00ff */
[--C-:B------:R-:W-:Y:S01]  /*32280*/  FADD.FTZ R188, R124, -R197.reuse ;  /* 0x800000c57cbc7221 */ /* 0x100fe20000010000 */
[C---:B------:R-:W-:Y:S01]  /*32290*/  LOP3.LUT P5, RZ, R8.reuse, 0x20, RZ, 0xc0, !PT ;  /* 0x0000002008ff7812 */ /* 0x040fe200078ac0ff */
        /* <DEDUP_REMOVED lines=160> */
[----:B-1----:R-:W-:Y:S05]  /*32ca0*/  BRA `(.L_x_22815) ;  /* 0xffffd10000007947 */ /* 0x002fea000383ffff */
        .weak           $__internal_36_$__cuda_sm70_shflsync_bfly_p
        .type           $__internal_36_$__cuda_sm70_shflsync_bfly_p,@function
        .size           $__internal_36_$__cuda_sm70_shflsync_bfly_p,(.L_x_52454 - $__internal_36_$__cuda_sm70_shflsync_bfly_p)
$__internal_36_$__cuda_sm70_shflsync_bfly_p:
[----:B------:R-:W-:Y:S04]  /*32cb0*/  WARPSYNC R189 ;  /* 0x000000bd00007348 */ /* 0x000fe80003800000 */
[----:B------:R0:W1:Y:S02]  /*32cc0*/  SHFL.BFLY PT, R190, R191, R190, R192 ;  /* 0x0c0000bebfbe7389 */ /* 0x00006400000e00c0 */
[----:B0-----:R-:W-:-:S04]  /*32cd0*/  IMAD.MOV.U32 R189, RZ, RZ, 0x0 ;  /* 0x00000000ffbd7424 */ /* 0x001fc800078e00ff */
[----:B------:R-:W-:Y:S05]  /*32ce0*/  RET.REL.NODEC R188 `(_ZN10layer_norm31ln_parallel_residual_fwd_kernelINS_13Kernel_traitsIf13__nv_bfloat16fS2_fjLj2048ELj1ELj4ELj1ELj16ENS_18Kernel_traits_baseILj2048EfS2_fS2_fjLj128EEEEELb1ELb0ELb0EEEvNS_9FwdParamsE) ;  /* 0xfffcd310bc007950 */ /* 0x000fea0003c3ffff */
.L_x_22816:
        /* <DEDUP_REMOVED lines=9> */
.L_x_52454:


//--------------------- .text._ZN10layer_norm31ln_parallel_residual_fwd_kernelINS_13Kernel_traitsIf13__nv_bfloat16fS2_fjLj2048ELj1ELj4ELj1ELj16ENS_18Kernel_traits_baseILj2048EfS2_fS2_fjLj128EEEEELb1ELb0ELb1EEEvNS_9FwdParamsE --------------------------
	.section	.text._ZN10layer_norm31ln_parallel_residual_fwd_kernelINS_13Kernel_traitsIf13__nv_bfloat16fS2_fjLj2048ELj1ELj4ELj1ELj16ENS_18Kernel_traits_baseILj2048EfS2_fS2_fjLj128EEEEELb1ELb0ELb1EEEvNS_9FwdParamsE,"ax",@progbits
	.sectioninfo	@"SHI_REGISTERS=255"
	.align	128
        .global         _ZN10layer_norm31ln_parallel_residual_fwd_kernelINS_13Kernel_traitsIf13__nv_bfloat16fS2_fjLj2048ELj1ELj4ELj1ELj16ENS_18Kernel_traits_baseILj2048EfS2_fS2_fjLj128EEEEELb1ELb0ELb1EEEvNS_9FwdParamsE
        .type           _ZN10layer_norm31ln_parallel_residual_fwd_kernelINS_13Kernel_traitsIf13__nv_bfloat16fS2_fjLj2048ELj1ELj4ELj1ELj16ENS_18Kernel_traits_baseILj2048EfS2_fS2_fjLj128EEEEELb1ELb0ELb1EEEvNS_9FwdParamsE,@function
        .size           _ZN10layer_norm31ln_parallel_residual_fwd_kernelINS_13Kernel_traitsIf13__nv_bfloat16fS2_fjLj2048ELj1ELj4ELj1ELj16ENS_18Kernel_traits_baseILj2048EfS2_fS2_fjLj128EEEEELb1ELb0ELb1EEEvNS_9FwdParamsE,(.L_x_52455 - _ZN10layer_norm31ln_parallel_residual_fwd_kernelINS_13Kernel_traitsIf13__nv_bfloat16fS2_fjLj2048ELj1ELj4ELj1ELj16ENS_18Kernel_traits_baseILj2048EfS2_fS2_fjLj128EEEEELb1ELb0ELb1EEEvNS_9FwdParamsE)
        .other          _ZN10layer_norm31ln_parallel_residual_fwd_kernelINS_13Kernel_traitsIf13__nv_bfloat16fS2_fjLj2048ELj1ELj4ELj1ELj16ENS_18Kernel_traits_baseILj2048EfS2_fS2_fjLj128EEEEELb1ELb0ELb1EEEvNS_9FwdParamsE,@"STO_CUDA_ENTRY STV_DEFAULT"
_ZN10layer_norm31ln_parallel_residual_fwd_kernelINS_13Kernel_traitsIf13__nv_bfloat16fS2_fjLj2048ELj1ELj4ELj1ELj16ENS_18Kernel_traits_baseILj2048EfS2_fS2_fjLj128EEEEELb1ELb0ELb1EEEvNS_9FwdParamsE:
.text._ZN10layer_norm31ln_parallel_residual_fwd_kernelINS_13Kernel_traitsIf13__nv_bfloat16fS2_fjLj2048ELj1ELj4ELj1ELj16ENS_18Kernel_traits_baseILj2048EfS2_fS2_fjLj128EEEEELb1ELb0ELb1EEEvNS_9FwdParamsE:
        /* <DEDUP_REMOVED lines=11> */
[----:B------:R-:W-:-:S05]  /*00b0*/  IMAD.U32 R5, RZ, RZ, UR5 ;  /* 0x00000005ff057e24 */ /* 0x000fca000f8e00ff */
[----:B------:R0:W2:Y:S01]  /*00c0*/  @P0 LDG.E.64 R6, [R4.64] ;  /* 0x0000000a04060981 */ /* 0x0000a2000c1e1b00 */
[----:B------:R-:W-:Y:S02]  /*00d0*/  ULDC.64 UR8, c[0x0][0x230] ;  /* 0x00008c0000087ab9 */ /* 0x000fe40000000a00 */
[----:B------:R-:W-:Y:S02]  /*00e0*/  IMAD.U32 R2, RZ, RZ, UR8 ;  /* 0x00000008ff027e24 */ /* 0x000fe4000f8e00ff */
[----:B------:R-:W-:-:S06]  /*00f0*/  IMAD.U32 R3, RZ, RZ, UR9 ;  /* 0x00000009ff037e24 */ /* 0x000fcc000f8e00ff */
[----:B------:R-:W3:Y:S01]  /*0100*/  @P0 LDG.E.64 R2, [R2.64] ;  /* 0x0000000a02020981 */ /* 0x000ee2000c1e1b00 */
[----:B------:R-:W-:Y:S01]  /*0110*/  ULDC UR12, c[0x0][0x240] ;  /* 0x00009000000c7ab9 */ /* 0x000fe20000000800 */
[----:B------:R-:W-:Y:S01]  /*0120*/  CS2R R192, SRZ ;  /* 0x0000000000c07805 */ /* 0x000fe2000001ff00 */
[----:B------:R-:W-:Y:S01]  /*0130*/  CS2R R194, SRZ ;  /* 0x0000000000c27805 */ /* 0x000fe2000001ff00 */
[----:B------:R-:W1:Y:S01]  /*0140*/  S2R R14, SR_TID.X ;  /* 0x00000000000e7919 */ /* 0x000e620000002100 */
[----:B------:R-:W-:Y:S01]  /*0150*/  CS2R R188, SRZ ;  /* 0x0000000000bc7805 */ /* 0x000fe2000001ff00 */
[----:B------:R-:W-:Y:S01]  /*0160*/  CS2R R190, SRZ ;  /* 0x0000000000be7805 */ /* 0x000fe2000001ff00 */
[----:B------:R-:W-:Y:S01]  /*0170*/  CS2R R240, SRZ ;  /* 0x0000000000f07805 */ /* 0x000fe2000001ff00 */
[----:B------:R-:W0:Y:S01]  /*0180*/  S2R R15, SR_CTAID.X ;  /* 0x00000000000f7919 */ /* 0x000e220000002500 */
[----:B------:R-:W-:Y:S01]  /*0190*/  CS2R R242, SRZ ;  /* 0x0000000000f27805 */ /* 0x000fe2000001ff00 */
[----:B------:R-:W-:Y:S01]  /*01a0*/  CS2R R232, SRZ ;  /* 0x0000000000e87805 */ /* 0x000fe2000001ff00 */
[----:B------:R-:W-:Y:S01]  /*01b0*/  CS2R R234, SRZ ;  /* 0x0000000000ea7805 */ /* 0x000fe2000001ff00 */
[----:B-1----:R-:W-:Y:S01]  /*01c0*/  LOP3.LUT R40, R14, 0x1f, RZ, 0xc0, !PT ;  /* 0x0000001f0e287812 */ /* 0x002fe200078ec0ff */
[----:B------:R-:W-:Y:S01]  /*01d0*/  CS2R R184, SRZ ;  /* 0x0000000000b87805 */ /* 0x000fe2000001ff00 */
[----:B------:R-:W-:Y:S01]  /*01e0*/  CS2R R186, SRZ ;  /* 0x0000000000ba7805 */ /* 0x000fe2000001ff00 */
[----:B------:R-:W-:Y:S01]  /*01f0*/  CS2R R180, SRZ ;  /* 0x0000000000b47805 */ /* 0x000fe2000001ff00 */
[----:B0-----:R-:W-:Y:S01]  /*0200*/  IMAD R5, R15, c[0x0][0x0], R14 ;  /* 0x000000000f057a24 */ /* 0x001fe200078e020e */
[----:B------:R-:W-:-:S02]  /*0210*/  LOP3.LUT R26, R40, 0x20, RZ, 0xfc, !PT ;  /* 0x00000020281a7812 */ /* 0x000fc400078efcff */
[C---:B------:R-:W-:Y:S02]  /*0220*/  LOP3.LUT R34, R40.reuse, 0x60, RZ, 0xfc, !PT ;  /* 0x0000006028227812 */ /* 0x040fe400078efcff */
[C---:B------:R-:W-:Y:S01]  /*0230*/  LOP3.LUT R30, R40.reuse, 0x40, RZ, 0xfc, !PT ;  /* 0x00000040281e7812 */ /* 0x040fe200078efcff */
[----:B------:R-:W-:Y:S01]  /*0240*/  CS2R R182, SRZ ;  /* 0x0000000000b67805 */ /* 0x000fe2000001ff00 */
[----:B------:R-:W-:Y:S01]  /*0250*/  CS2R R176, SRZ ;  /* 0x0000000000b07805 */ /* 0x000fe2000001ff00 */
[----:B------:R-:W-:Y:S01]  /*0260*/  CS2R R178, SRZ ;  /* 0x0000000000b27805 */ /* 0x000fe2000001ff00 */
[----:B------:R-:W-:Y:S01]  /*0270*/  CS2R R172, SRZ ;  /* 0x0000000000ac7805 */ /* 0x000fe2000001ff00 */
[----:B------:R-:W-:Y:S01]  /*0280*/  CS2R R174, SRZ ;  /* 0x0000000000ae7805 */ /* 0x000fe2000001ff00 */
[C---:B------:R-:W-:Y:S02]  /*0290*/  LOP3.LUT R22, R40.reuse, 0x80, RZ, 0xfc, !PT ;  /* 0x0000008028167812 */ /* 0x040fe400078efcff */
[C---:B------:R-:W-:Y:S01]  /*02a0*/  LOP3.LUT R20, R40.reuse, 0xa0, RZ, 0xfc, !PT ;  /* 0x000000a028147812 */ /* 0x040fe200078efcff */
        /* <DEDUP_REMOVED lines=17> */
[----:B------:R-:W-:Y:S01]  /*03c0*/  IMAD.SHL.U32 R24, R40, 0x20, RZ ;  /* 0x0000002028187824 */ /* 0x000fe200078e00ff */
[----:B------:R-:W-:Y:S01]  /*03d0*/  SHF.L.U32 R28, R26, 0x5, RZ ;  /* 0x000000051a1c7819 */ /* 0x000fe200000006ff */
        /* <DEDUP_REMOVED lines=9> */
[----:B------:R-:W-:Y:S01]  /*0470*/  CS2R R130, SRZ ;  /* 0x0000000000827805 */ /* 0x000fe2000001ff00 */
[----:B------:R-:W-:Y:S01]  /*0480*/  IMAD.SHL.U32 R36, R34, 0x20, RZ ;  /* 0x0000002022247824 */ /* 0x000fe200078e00ff */
[----:B------:R-:W-:Y:S01]  /*0490*/  CS2R R128, SRZ ;  /* 0x0000000000807805 */ /* 0x000fe2000001ff00 */
[----:B------:R-:W-:Y:S01]  /*04a0*/  CS2R R126, SRZ ;  /* 0x00000000007e7805 */ /* 0x000fe2000001ff00 */
[----:B------:R-:W-:Y:S01]  /*04b0*/  CS2R R124, SRZ ;  /* 0x00000000007c7805 */ /* 0x000fe2000001ff00 */
[----:B------:R-:W-:Y:S01]  /*04c0*/  CS2R R122, SRZ ;  /* 0x00000000007a7805 */ /* 0x000fe2000001ff00 */
[----:B------:R-:W-:Y:S01]  /*04d0*/  CS2R R120, SRZ ;  /* 0x0000000000787805 */ /* 0x000fe2000001ff00 */
[----:B------:R-:W-:Y:S01]  /*04e0*/  CS2R R118, SRZ ;  /* 0x0000000000767805 */ /* 0x000fe2000001ff00 */
[----:B------:R-:W-:Y:S01]  /*04f0*/  CS2R R116, SRZ ;  /* 0x0000000000747805 */ /* 0x000fe2000001ff00 */
[----:B------:R-:W-:Y:S01]  /*0500*/  SHF.L.U32 R38, R22, 0x5, RZ ;  /* 0x0000000516267819 */ /* 0x000fe200000006ff */
[----:B------:R-:W-:Y:S01]  /*0510*/  IMAD.SHL.U32 R18, R20, 0x20, RZ ;  /* 0x0000002014127824 */ /* 0x000fe200078e00ff */
[----:B------:R-:W-:Y:S01]  /*0520*/  CS2R R114, SRZ ;  /* 0x0000000000727805 */ /* 0x000fe2000001ff00 */
[----:B------:R-:W-:Y:S01]  /*0530*/  CS2R R112, SRZ ;  /* 0x0000000000707805 */ /* 0x000fe2000001ff00 */
[----:B------:R-:W-:Y:S01]  /*0540*/  CS2R R110, SRZ ;  /* 0x00000000006e7805 */ /* 0x000fe2000001ff00 */
[----:B------:R-:W-:Y:S01]  /*0550*/  CS2R R108, SRZ ;  /* 0x00000000006c7805 */ /* 0x000fe2000001ff00 */
[----:B------:R-:W-:Y:S01]  /*0560*/  SHF.R.U32.HI R221, RZ, 0x5, R14 ;  /* 0x00000005ffdd7819 */ /* 0x000fe2000001160e */
[----:B--2---:R0:W1:Y:S08]  /*0570*/  @P0 R2UR UR4, R6 ;  /* 0x00000000060403c2 */ /* 0x00407000000e0000 */
[----:B------:R0:W2:Y:S08]  /*0580*/  @P0 R2UR UR5, R7 ;  /* 0x00000000070503c2 */ /* 0x0000b000000e0000 */
[----:B---3--:R-:W3:Y:S01]  /*0590*/  @P0 R2UR UR9, R3 ;  /* 0x00000000030903c2 */ /* 0x008ee200000e0000 */
[----:B0-----:R-:W-:-:S07]  /*05a0*/  IMAD.WIDE.U32 R6, R5, -0x326172a9, RZ ;  /* 0xcd9e8d5705067825 */ /* 0x001fce00078e00ff */
[----:B------:R-:W0:Y:S01]  /*05b0*/  @P0 R2UR UR8, R2 ;  /* 0x00000000020803c2 */ /* 0x000e2200000e0000 */
[----:B-1----:R-:W-:Y:S01]  /*05c0*/  @UP0 UIADD3 UR7, UP1, UR4, UR12, URZ ;  /* 0x0000000c04070290 */ /* 0x002fe2000ff3e03f */
[----:B------:R-:W-:Y:S01]  /*05d0*/  ISETP.NE.U32.AND P0, PT, RZ, c[0x0][0x218], PT ;  /* 0x00008600ff007a0c */ /* 0x000fe20003f05070 */
[----:B------:R-:W-:Y:S01]  /*05e0*/  CS2R R106, SRZ ;  /* 0x00000000006a7805 */ /* 0x000fe2000001ff00 */
[----:B------:R-:W-:Y:S01]  /*05f0*/  CS2R R104, SRZ ;  /* 0x0000000000687805 */ /* 0x000fe2000001ff00 */
[----:B------:R-:W-:Y:S01]  /*0600*/  CS2R R102, SRZ ;  /* 0x0000000000667805 */ /* 0x000fe2000001ff00 */
[----:B------:R-:W-:Y:S01]  /*0610*/  ISETP.NE.AND.EX P0, PT, RZ, c[0x0][0x21c], PT, P0 ;  /* 0x00008700ff007a0c */ /* 0x000fe20003f05300 */
[----:B------:R-:W-:Y:S01]  /*0620*/  CS2R R100, SRZ ;  /* 0x0000000000647805 */ /* 0x000fe2000001ff00 */
[----:B--2---:R-:W-:Y:S01]  /*0630*/  @UP0 UIADD3.X UR6, URZ, UR5, URZ, UP1, !UPT ;  /* 0x000000053f060290 */ /* 0x004fe20008ffe43f */
[----:B------:R-:W-:Y:S01]  /*0640*/  IMAD.SHL.U32 R14, R16, 0x20, RZ ;  /* 0x00000020100e7824 */ /* 0x000fe200078e00ff */
[----:B------:R-:W-:Y:S01]  /*0650*/  CS2R R98, SRZ ;  /* 0x0000000000627805 */ /* 0x000fe2000001ff00 */
[----:B------:R-:W-:Y:S01]  /*0660*/  CS2R R96, SRZ ;  /* 0x0000000000607805 */ /* 0x000fe2000001ff00 */
[----:B------:R-:W-:Y:S01]  /*0670*/  USHF.R.U64 UR14, UR7, 0x2, UR6 ;  /* 0x00000002070e7899 */ /* 0x000fe20008001206 */
[----:B------:R-:W-:Y:S01]  /*0680*/  CS2R R94, SRZ ;  /* 0x00000000005e7805 */ /* 0x000fe2000001ff00 */
[----:B------:R-:W-:Y:S01]  /*0690*/  USHF.R.U32.HI UR6, URZ, 0x2, UR6 ;  /* 0x000000023f067899 */ /* 0x000fe20008011606 */
[----:B------:R-:W-:Y:S01]  /*06a0*/  CS2R R92, SRZ ;  /* 0x00000000005c7805 */ /* 0x000fe2000001ff00 */
[----:B------:R-:W-:Y:S01]  /*06b0*/  UIMAD.WIDE.U32 UR12, UR14, -0x2daee0ad, URZ ;  /* 0xd2511f530e0c78a5 */ /* 0x000fe2000f8e003f */
[----:B------:R-:W-:Y:S01]  /*06c0*/  CS2R R90, SRZ ;  /* 0x00000000005a7805 */ /* 0x000fe2000001ff00 */
[----:B---3--:R-:W-:Y:S01]  /*06d0*/  UIADD3 UR16, UR9, -0x4498517b, URZ ;  /* 0xbb67ae8509107890 */ /* 0x008fe2000fffe03f */
[----:B------:R-:W-:Y:S01]  /*06e0*/  CS2R R88, SRZ ;  /* 0x0000000000587805 */ /* 0x000fe2000001ff00 */
[----:B------:R-:W-:Y:S01]  /*06f0*/  IMAD.U32 R9, RZ, RZ, UR6 ;  /* 0x00000006ff097e24 */ /* 0x000fe2000f8e00ff */
[----:B------:R-:W-:Y:S01]  /*0700*/  ULOP3.LUT UR4, UR13, UR9, URZ, 0x3c, !UPT ;  /* 0x000000090d047292 */ /* 0x000fe2000f8e3c3f */
[----:B------:R-:W-:Y:S01]  /*0710*/  MOV R8, UR12 ;  /* 0x0000000c00087c02 */ /* 0x000fe20008000f00 */
[----:B------:R-:W-:Y:S01]  /*0720*/  UIADD3 UR12, UR9, 0x76cf5d0a, URZ ;  /* 0x76cf5d0a090c7890 */ /* 0x000fe2000fffe03f */
[----:B------:R-:W-:Y:S01]  /*0730*/  CS2R R86, SRZ ;  /* 0x0000000000567805 */ /* 0x000fe2000001ff00 */
[----:B0-----:R-:W-:Y:S01]  /*0740*/  LOP3.LUT R2, R7, UR8, R9, 0x96, !PT ;  /* 0x0000000807027c12 */ /* 0x001fe2000f8e9609 */
[----:B------:R-:W-:Y:S01]  /*0750*/  UIMAD.WIDE.U32 UR4, UR4, -0x326172a9, URZ ;  /* 0xcd9e8d57040478a5 */ /* 0x000fe2000f8e003f */
[----:B------:R-:W-:Y:S01]  /*0760*/  IMAD.U32 R9, RZ, RZ, UR13 ;  /* 0x0000000dff097e24 */ /* 0x000fe2000f8e00ff */
[----:B------:R-:W-:Y:S01]  /*0770*/  UIADD3 UR15, UR8, -0x61c88647, URZ ;  /* 0x9e3779b9080f7890 */ /* 0x000fe2000fffe03f */
[----:B------:R-:W-:Y:S01]  /*0780*/  CS2R R84, SRZ ;  /* 0x0000000000547805 */ /* 0x000fe2000001ff00 */
[----:B------:R-:W-:Y:S01]  /*0790*/  IMAD.WIDE.U32 R2, R2, -0x2daee0ad, RZ ;  /* 0xd2511f5302027825 */ /* 0x000fe200078e00ff */
[----:B------:R-:W-:-:S02]  /*07a0*/  UIADD3 UR17, UR9, 0x32370b8f, URZ ;  /* 0x32370b8f09117890 */ /* 0x000fc4000fffe03f */
        /* <DEDUP_REMOVED lines=8> */
[----:B------:R-:W-:Y:S02]  /*0830*/  UIADD3 UR19, UR9, -0x126145ec, URZ ;  /* 0xed9eba1409137890 */ /* 0x000fe4000fffe03f */
[----:B------:R-:W-:Y:S01]  /*0840*/  UIADD3 UR21, UR9, -0x56f99767, URZ ;  /* 0xa906689909157890 */ /* 0x000fe2000fffe03f */
[----:B------:R-:W-:Y:S01]  /*0850*/  IMAD.WIDE.U32 R6, R6, -0x2daee0ad, RZ ;  /* 0xd2511f5306067825 */ /* 0x000fe200078e00ff */
[----:B------:R-:W-:Y:S01]  /*0860*/  LOP3.LUT R3, R9, UR5, R10, 0x96, !PT ;  /* 0x0000000509037c12 */ /* 0x000fe2000f8e960a */
[----:B------:R-:W-:-:S02]  /*0870*/  UIADD3 UR20, UR8, 0x1715609d, URZ ;  /* 0x1715609d08147890 */ /* 0x000fc4000fffe03f */
[----:B------:R-:W-:Y:S01]  /*0880*/  UIADD3 UR23, UR9, 0x646e171e, URZ ;  /* 0x646e171e09177890 */ /* 0x000fe2000fffe03f */
[----:B------:R-:W-:Y:S01]  /*0890*/  LOP3.LUT R10, R7, UR12, R2, 0x96, !PT ;  /* 0x0000000c070a7c12 */ /* 0x000fe2000f8e9602 */
[----:B------:R-:W-:Y:S01]  /*08a0*/  IMAD.WIDE.U32 R2, R3, -0x2daee0ad, RZ ;  /* 0xd2511f5303027825 */ /* 0x000fe200078e00ff */
[----:B------:R-:W-:Y:S02]  /*08b0*/  UIADD3 UR22, UR8, -0x4ab325aa, URZ ;  /* 0xb54cda5608167890 */ /* 0x000fe4000fffe03f */
[----:B------:R-:W-:Y:S01]  /*08c0*/  UIADD3 UR24, UR8, 0x5384540f, URZ ;  /* 0x5384540f08187890 */ /* 0x000fe2000fffe03f */
[----:B------:R-:W-:Y:S01]  /*08d0*/  IMAD.WIDE.U32 R10, R10, -0x326172a9, RZ ;  /* 0xcd9e8d570a0a7825 */ /* 0x000fe200078e00ff */
[----:B------:R-:W-:Y:S01]  /*08e0*/  LOP3.LUT R9, R3, UR17, R6, 0x96, !PT ;  /* 0x0000001103097c12 */ /* 0x000fe2000f8e9606 */
[----:B------:R-:W-:Y:S02]  /*08f0*/  UIADD3 UR27, UR9, -0x24c28bd8, URZ ;  /* 0xdb3d7428091b7890 */ /* 0x000fe4000fffe03f */
[----:B------:R-:W-:Y:S01]  /*0900*/  UIADD3 UR25, UR9, 0x1fd5c5a3, URZ ;  /* 0x1fd5c5a309197890 */ /* 0x000fe2000fffe03f */
[----:B------:R-:W-:Y:S01]  /*0910*/  LOP3.LUT R6, R11, UR13, R8, 0x96, !PT ;  /* 0x0000000d0b067c12 */ /* 0x000fe2000f8e9608 */
[----:B------:R-:W-:Y:S01]  /*0920*/  IMAD.WIDE.U32 R8, R9, -0x326172a9, RZ ;  /* 0xcd9e8d5709087825 */ /* 0x000fe200078e00ff */
[----:B------:R-:W-:-:S03]  /*0930*/  UIADD3 UR26, UR8, -0xe443238, URZ ;  /* 0xf1bbcdc8081a7890 */ /* 0x000fc6000fffe03f */
[----:B------:R-:W-:Y:S01]  /*0940*/  IMAD.WIDE.U32 R6, R6, -0x2daee0ad, RZ ;  /* 0xd2511f5306067825 */ /* 0x000fe200078e00ff */
[----:B------:R-:W-:-:S03]  /*0950*/  LOP3.LUT R3, R9, UR18, R10, 0x96, !PT ;  /* 0x0000001209037c12 */ /* 0x000fc6000f8e960a */
[----:B------:R-:W-:Y:S01]  /*0960*/  IMAD R221, R15, 0x4, R221 ;  /* 0x000000040fdd7824 */ /* 0x000fe200078e02dd */
        /* <DEDUP_REMOVED lines=13> */
[----:B------:R-:W-:Y:S01]  /*0a40*/  IMAD.HI.U32 R7, R0, -0x326172a9, RZ ;  /* 0xcd9e8d5700077827 */ /* 0x000fe200078e00ff */
[----:B------:R-:W-:-:S03]  /*0a50*/  @P0 LEA R8, P1, R40, c[0x0][0x218], 0x5 ;  /* 0x0000860028080a11 */ /* 0x000fc600078228ff */
[----:B------:R-:W-:Y:S01]  /*0a60*/  IMAD.HI.U32 R3, R2, -0x2daee0ad, RZ ;  /* 0xd2511f5302037827 */ /* 0x000fe200078e00ff */
[----:B------:R-:W-:-:S03]  /*0a70*/  LOP3.LUT R6, R7, UR26, R12, 0x96, !PT ;  /* 0x0000001a07067c12 */ /* 0x000fc6000f8e960c */
[----:B------:R-:W-:Y:S01]  /*0a80*/  @P0 IMAD.X R9, RZ, RZ, c[0x0][0x21c], P1 ;  /* 0x00008700ff090624 */ /* 0x000fe200008e06ff */
[----:B------:R-:W-:Y:S02]  /*0a90*/  LOP3.LUT R4, R3, UR27, R10, 0x96, !PT ;  /* 0x0000001b03047c12 */ /* 0x000fe4000f8e960a */
[----:B------:R-:W-:Y:S02]  /*0aa0*/  @P0 LEA R10, P2, R26, c[0x0][0x218], 0x5 ;  /* 0x000086001a0a0a11 */ /* 0x000fe400078428ff */
[----:B------:R0:W5:Y:S03]  /*0ab0*/  @P0 LDG.E.128 R240, [R8.64] ;  /* 0x0000000a08f00981 */ /* 0x000166000c1e1d00 */
[----:B------:R-:W-:Y:S01]  /*0ac0*/  @P0 IMAD.X R11, RZ, RZ, c[0x0][0x21c], P2 ;  /* 0x00008700ff0b0624 */ /* 0x000fe200010e06ff */
[----:B------:R0:W5:Y:S04]  /*0ad0*/  @P0 LDG.E.128 R232, [R8.64+0x10] ;  /* 0x0000100a08e80981 */ /* 0x000168000c1e1d00 */
[----:B------:R1:W5:Y:S04]  /*0ae0*/  @P0 LDG.E.128 R192, [R10.64] ;  /* 0x0000000a0ac00981 */ /* 0x000368000c1e1d00 */
[----:B------:R1:W5:Y:S01]  /*0af0*/  @P0 LDG.E.128 R188, [R10.64+0x10] ;  /* 0x0000100a0abc0981 */ /* 0x000362000c1e1d00 */
[----:B0-----:R-:W-:-:S02]  /*0b00*/  @P0 LEA R8, P1, R30, c[0x0][0x218], 0x5 ;  /* 0x000086001e080a11 */ /* 0x001fc400078228ff */
[----:B-1----:R-:W-:Y:S02]  /*0b10*/  @P0 LEA R10, P2, R34, c[0x0][0x218], 0x5 ;  /* 0x00008600220a0a11 */ /* 0x002fe400078428ff */
[----:B------:R-:W-:-:S03]  /*0b20*/  @P0 IADD3.X R9, RZ, c[0x0][0x21c], RZ, P1, !PT ;  /* 0x00008700ff090a10 */ /* 0x000fc60000ffe4ff */
[----:B------:R-:W-:Y:S02]  /*0b30*/  @P0 IMAD.X R11, RZ, RZ, c[0x0][0x21c], P2 ;  /* 0x00008700ff0b0624 */ /* 0x000fe400010e06ff */
[----:B------:R0:W5:Y:S04]  /*0b40*/  @P0 LDG.E.128 R184, [R8.64] ;  /* 0x0000000a08b80981 */ /* 0x000168000c1e1d00 */
[----:B------:R0:W5:Y:S04]  /*0b50*/  @P0 LDG.E.128 R180, [R8.64+0x10] ;  /* 0x0000100a08b40981 */ /* 0x000168000c1e1d00 */
[----:B------:R1:W5:Y:S04]  /*0b60*/  @P0 LDG.E.128 R176, [R10.64] ;  /* 0x0000000a0ab00981 */ /* 0x000368000c1e1d00 */
[----:B------:R1:W5:Y:S01]  /*0b70*/  @P0 LDG.E.128 R172, [R10.64+0x10] ;  /* 0x0000100a0aac0981 */ /* 0x000362000c1e1d00 */
[----:B0-----:R-:W-:-:S02]  /*0b80*/  @P0 LEA R8, P1, R22, c[0x0][0x218], 0x5 ;  /* 0x0000860016080a11 */ /* 0x001fc400078228ff */
[----:B-1----:R-:W-:-:S03]  /*0b90*/  @P0 LEA R10, P2, R20, c[0x0][0x218], 0x5 ;  /* 0x00008600140a0a11 */ /* 0x002fc600078428ff */
[----:B------:R-:W-:Y:S01]  /*0ba0*/  @P0 IMAD.X R9, RZ, RZ, c[0x0][0x21c], P1 ;  /* 0x00008700ff090624 */ /* 0x000fe200008e06ff */
[----:B------:R-:W-:Y:S01]  /*0bb0*/  LOP3.LUT R12, R40, 0xe0, RZ, 0xfc, !PT ;  /* 0x000000e0280c7812 */ /* 0x000fe200078efcff */
[----:B------:R-:W-:-:S03]  /*0bc0*/  @P0 IMAD.X R11, RZ, RZ, c[0x0][0x21c], P2 ;  /* 0x00008700ff0b0624 */ /* 0x000fc600010e06ff */
        /* <DEDUP_REMOVED lines=13> */
[----:B------:R-:W-:-:S13]  /*0ca0*/  ISETP.NE.AND.EX P0, PT, RZ, c[0x0][0x224], PT, P1 ;  /* 0x00008900ff007a0c */ /* 0x000fda0003f05310 */
[----:B0-----:R-:W-:Y:S02]  /*0cb0*/  @P0 IADD3 R8, P1, R24, c[0x0][0x220], RZ ;  /* 0x0000880018080a10 */ /* 0x001fe40007f3e0ff */
[----:B-1----:R-:W-:-:S03]  /*0cc0*/  @P0 IADD3 R10, P2, R28, c[0x0][0x220], RZ ;  /* 0x000088001c0a0a10 */ /* 0x002fc60007f5e0ff */
[----:B------:R-:W-:Y:S02]  /*0cd0*/  @P0 IMAD.X R9, RZ, RZ, c[0x0][0x224], P1 ;  /* 0x00008900ff090624 */ /* 0x000fe400008e06ff */
        /* <DEDUP_REMOVED lines=13> */
[----:B0-----:R-:W-:Y:S01]  /*0db0*/  @P0 IADD3 R8, P1, R38, c[0x0][0x220], RZ ;  /* 0x0000880026080a10 */ /* 0x001fe20007f3e0ff */
[----:B------:R-:W-:Y:S01]  /*0dc0*/  IMAD.SHL.U32 R7, R12, 0x20, RZ ;  /* 0x000000200c077824 */ /* 0x000fe200078e00ff */
        /* <DEDUP_REMOVED lines=9> */
[----:B------:R-:W-:Y:S01]  /*0e60*/  @P0 IMAD.X R9, RZ, RZ, c[0x0][0x224], P1 ;  /* 0x00008900ff090624 */ /* 0x000fe200008e06ff */
[----:B------:R-:W-:-:S04]  /*0e70*/  @P0 IADD3.X R11, RZ, c[0x0][0x224], RZ, P2, !PT ;  /* 0x00008900ff0b0a10 */ /* 0x000fc800017fe4ff */
        /* <DEDUP_REMOVED lines=15> */
[----:B-1----:R-:W-:-:S02]  /*0f70*/  IADD3 R10, P3, R7, c[0x0][0x1b8], RZ ;  /* 0x00006e00070a7a10 */ /* 0x002fc40007f7e0ff */
[----:B------:R-:W-:Y:S01]  /*0f80*/  IADD3 R18, P4, R18, c[0x0][0x1b8], RZ ;  /* 0x00006e0012127a10 */ /* 0x000fe20007f9e0ff */
        /* <DEDUP_REMOVED lines=34> */
[----:B0-----:R0:W4:Y:S04]  /*11b0*/  LDG.E.128 R32, [R14.64] ;  /* 0x0000000a0e207981 */ /* 0x001128000c1e1d00 */
[----:B-1----:R0:W4:Y:S04]  /*11c0*/  LDG.E.128 R28, [R14.64+0x10] ;  /* 0x0000100a0e1c7981 */ /* 0x002128000c1e1d00 */
[----:B------:R0:W4:Y:S04]  /*11d0*/  LDG.E.128 R24, [R12.64] ;  /* 0x0000000a0c187981 */ /* 0x000128000c1e1d00 */
[----:B------:R0:W4:Y:S04]  /*11e0*/  LDG.E.128 R20, [R12.64+0x10] ;  /* 0x0000100a0c147981 */ /* 0x000128000c1e1d00 */
[----:B------:R1:W4:Y:S04]  /*11f0*/  LDG.E.128 R36, [R16.64+0x10] ;  /* 0x0000100a10247981 */ /* 0x000328000c1e1d00 */
[----:B0-----:R-:W4:Y:S04]  /*1200*/  LDG.E.128 R12, [R8.64+0x10] ;  /* 0x0000100a080c7981 */ /* 0x001f28000c1e1d00 */
[----:B--2---:R-:W-:Y:S04]  /*1210*/  STL.64 [R1+0x1d0], R48 ;  /* 0x0001d03001007387 */ /* 0x004fe80000100a00 */
[----:B------:R0:W-:Y:S04]  /*1220*/  STL.64 [R1+0x1d8], R50 ;  /* 0x0001d83201007387 */ /* 0x0001e80000100a00 */
[----:B---3--:R-:W-:Y:S04]  /*1230*/  STL.64 [R1+0x1c0], R44 ;  /* 0x0001c02c01007387 */ /* 0x008fe80000100a00 */
[----:B------:R2:W-:Y:S04]  /*1240*/  STL.64 [R1+0x1c8], R46 ;  /* 0x0001c82e01007387 */ /* 0x0005e80000100a00 */
[----:B----4-:R-:W-:Y:S04]  /*1250*/  STL.64 [R1+0x190], R40 ;  /* 0x0001902801007387 */ /* 0x010fe80000100a00 */
[----:B0-----:R1:W3:Y:S04]  /*1260*/  LDG.E.128 R48, [R18.64] ;  /* 0x0000000a12307981 */ /* 0x0012e8000c1e1d00 */
[----:B------:R0:W-:Y:S04]  /*1270*/  STL.64 [R1+0x198], R42 ;  /* 0x0001982a01007387 */ /* 0x0001e80000100a00 */
[----:B--2---:R1:W2:Y:S04]  /*1280*/  LDG.E.128 R44, [R18.64+0x10] ;  /* 0x0000100a122c7981 */ /* 0x0042a8000c1e1d00 */
[----:B0-----:R1:W4:Y:S04]  /*1290*/  LDG.E.128 R40, [R16.64] ;  /* 0x0000000a10287981 */ /* 0x001328000c1e1d00 */
[----:B-1----:R0:W2:Y:S04]  /*12a0*/  LDG.E.128 R16, [R8.64] ;  /* 0x0000000a08107981 */ /* 0x0020a8000c1e1d00 */
[----:B------:R-:W-:Y:S04]  /*12b0*/  STL.64 [R1+0x180], R248 ;  /* 0x000180f801007387 */ /* 0x000fe80000100a00 */
[----:B------:R1:W-:Y:S04]  /*12c0*/  STL.64 [R1+0x188], R250 ;  /* 0x000188fa01007387 */ /* 0x0003e80000100a00 */
[----:B------:R-:W-:Y:S04]  /*12d0*/  STL.64 [R1+0x170], R244 ;  /* 0x000170f401007387 */ /* 0x000fe80000100a00 */
[----:B------:R0:W-:Y:S04]  /*12e0*/  STL.64 [R1+0x178], R246 ;  /* 0x000178f601007387 */ /* 0x0001e80000100a00 */
[----:B-1----:R1:W5:Y:S04]  /*12f0*/  LDG.E.128 R248, [R10.64] ;  /* 0x0000000a0af87981 */ /* 0x002368000c1e1d00 */
[----:B0-----:R1:W5:Y:S04]  /*1300*/  LDG.E.128 R244, [R10.64+0x10] ;  /* 0x0000100a0af47981 */ /* 0x001368000c1e1d00 */
        /* <DEDUP_REMOVED lines=40> */
[----:B------:R-:W-:Y:S03]  /*1590*/  BSSY B0, `(.L_x_22817) ;  /* 0x0003059000007945 */ /* 0x000fe60003800000 */
[----:B------:R-:W-:Y:S01]  /*15a0*/  LOP3.LUT R2, R3, UR29, R2, 0x96, !PT ;  /* 0x0000001d03027c12 */ /* 0x000fe2000f8e9602 */
[----:B------:R-:W-:Y:S02]  /*15b0*/  IMAD.MOV.U32 R3, RZ, RZ, R5 ;  /* 0x000000ffff037224 */ /* 0x000fe400078e0005 */
[----:B------:R-:W-:-:S02]  /*15c0*/  IMAD R4, R4, -0x326172a9, RZ ;  /* 0xcd9e8d5704047824 */ /* 0x000fc400078e02ff */
[----:B------:R-:W-:Y:S02]  /*15d0*/  IMAD R6, R6, -0x2daee0ad, RZ ;  /* 0xd2511f5306067824 */ /* 0x000fe400078e02ff */
[----:B------:R-:W-:Y:S02]  /*15e0*/  IMAD.U32 R5, RZ, RZ, UR14 ;  /* 0x0000000eff057e24 */ /* 0x000fe4000f8e00ff */
[----:B------:R-:W-:Y:S02]  /*15f0*/  IMAD.U32 R7, RZ, RZ, UR6 ;  /* 0x00000006ff077e24 */ /* 0x000fe4000f8e00ff */
[----:B------:R-:W-:Y:S01]  /*1600*/  IMAD.MOV.U32 R8, RZ, RZ, RZ ;  /* 0x000000ffff087224 */ /* 0x000fe200078e00ff */
[----:B0-----:R-:W-:Y:S01]  /*1610*/  MOV R228, UR4 ;  /* 0x0000000400e47c02 */ /* 0x001fe20008000f00 */
[----:B------:R-:W-:Y:S01]  /*1620*/  ULDC.U8 UR4, c[0x0][0x1f0] ;  /* 0x00007c0000047ab9 */ /* 0x000fe20000000000 */
[----:B---3--:R1:W-:Y:S04]  /*1630*/  STL.64 [R1+0x70], R48 ;  /* 0x0000703001007387 */ /* 0x0083e80000100a00 */
[----:B------:R1:W-:Y:S04]  /*1640*/  STL.64 [R1+0x78], R50 ;  /* 0x0000783201007387 */ /* 0x0003e80000100a00 */
[----:B--2---:R1:W-:Y:S04]  /*1650*/  STL.64 [R1+0x1b0], R16 ;  /* 0x0001b01001007387 */ /* 0x0043e80000100a00 */
[----:B------:R1:W-:Y:S04]  /*1660*/  STL.64 [R1+0x60], R44 ;  /* 0x0000602c01007387 */ /* 0x0003e80000100a00 */
[----:B------:R1:W-:Y:S04]  /*1670*/  STL.64 [R1+0x68], R46 ;  /* 0x0000682e01007387 */ /* 0x0003e80000100a00 */
[----:B------:R1:W-:Y:S04]  /*1680*/  STL.64 [R1+0x1b8], R18 ;  /* 0x0001b81201007387 */ /* 0x0003e80000100a00 */
[----:B----4-:R1:W-:Y:S04]  /*1690*/  STL.64 [R1+0x50], R40 ;  /* 0x0000502801007387 */ /* 0x0103e80000100a00 */
        /* <DEDUP_REMOVED lines=11> */
.L_x_23853:
[----:B-1----:R-:W0:Y:S01]  /*1750*/  S2R R17, SR_TID.X ;  /* 0x0000000000117919 */ /* 0x002e220000002100 */
[----:B------:R-:W-:Y:S01]  /*1760*/  ISETP.NE.U32.AND P0, PT, RZ, c[0x0][0x178], PT ;  /* 0x00005e00ff007a0c */ /* 0x000fe20003f05070 */
[----:B------:R-:W-:Y:S01]  /*1770*/  IMAD R9, R221, c[0x0][0x168], RZ ;  /* 0x00005a00dd097a24 */ /* 0x000fe200078e02ff */
[----:B------:R-:W-:-:S02]  /*1780*/  LOP3.LUT R10, R10, 0xffffffdf, RZ, 0xc0, !PT ;  /* 0xffffffdf0a0a7812 */ /* 0x000fc400078ec0ff */
[----:B------:R-:W-:Y:S02]  /*1790*/  ISETP.NE.AND.EX P2, PT, RZ, c[0x0][0x17c], PT, P0 ;  /* 0x00005f00ff007a0c */ /* 0x000fe40003f45300 */
[----:B------:R-:W-:Y:S02]  /*17a0*/  SHF.R.S32.HI R16, RZ, 0x1f, R9 ;  /* 0x0000001fff107819 */ /* 0x000fe40000011409 */
[----:B------:R-:W-:Y:S02]  /*17b0*/  ISETP.NE.U32.AND P0, PT, RZ, c[0x0][0x180], PT ;  /* 0x00006000ff007a0c */ /* 0x000fe40003f05070 */
[----:B------:R-:W-:Y:S02]  /*17c0*/  LEA.HI R9, R16, R9, RZ, 0x3 ;  /* 0x0000000910097211 */ /* 0x000fe400078f18ff */
[----:B------:R-:W-:Y:S01]  /*17d0*/  ISETP.NE.AND.EX P0, PT, RZ, c[0x0][0x184], PT, P0 ;  /* 0x00006100ff007a0c */ /* 0x000fe20003f05300 */
[----:B------:R-:W-:Y:S01]  /*17e0*/  IMAD.MOV.U32 R223, RZ, RZ, 0x10 ;  /* 0x00000010ffdf7424 */ /* 0x000fe200078e00ff */
[----:B------:R-:W-:Y:S01]  /*17f0*/  BSSY B1, `(.L_x_22818) ;  /* 0x0000019000017945 */ /* 0x000fe20003800000 */
[----:B------:R-:W-:-:S02]  /*1800*/  IADD3 R20, R228, 0x1, RZ ;  /* 0x00000001e4147810 */ /* 0x000fc40007ffe0ff */
[----:B------:R-:W-:Y:S02]  /*1810*/  @P2 LOP3.LUT R10, R10, 0x20, RZ, 0xfc, !PT ;  /* 0x000000200a0a2812 */ /* 0x000fe400078efcff */
[----:B0-----:R-:W-:-:S04]  /*1820*/  LOP3.LUT R17, R17, 0x1f, RZ, 0xc0, !PT ;  /* 0x0000001f11117812 */ /* 0x001fc800078ec0ff */
        /* <DEDUP_REMOVED lines=8> */
[----:B0-----:R-:W-:-:S06]  /*18b0*/  IMAD.WIDE.U32 R16, R9, R223, c[0x0][0x170] ;  /* 0x00005c0009107625 */ /* 0x001fcc00078e00df */
[----:B------:R-:W5:Y:S01]  /*18c0*/  LDG.E.128 R16, [R16.64] ;  /* 0x0000000a10107981 */ /* 0x000f62000c1e1d00 */
[----:B------:R-:W-:-:S13]  /*18d0*/  ISETP.NE.AND P1, PT, R228, 0x1, PT ;  /* 0x00000001e400780c */ /* 0x000fda0003f25270 */
        /* <DEDUP_REMOVED lines=9> */
.L_x_22819:
[----:B------:R-:W-:Y:S02]  /*1970*/  IMAD.MOV.U32 R24, RZ, RZ, R4 ;  /* 0x000000ffff187224 */ /* 0x000fe400078e0004 */
.L_x_22820:
[----:B------:R-:W-:Y:S05]  /*1980*/  BSYNC B1 ;  /* 0x0000000000017941 */ /* 0x000fea0003800000 */
.L_x_22818:
        /* <DEDUP_REMOVED lines=16> */
.L_x_22824:
[----:B------:R-:W-:Y:S05]  /*1a90*/  BSYNC B2 ;  /* 0x0000000000027941 */ /* 0x000fea0003800000 */
.L_x_22823:
        /* <DEDUP_REMOVED lines=44> */
.L_x_22822:
[----:B------:R-:W-:Y:S05]  /*1d60*/  BSYNC B1 ;  /* 0x0000000000017941 */ /* 0x000fea0003800000 */
.L_x_22821:
        /* <DEDUP_REMOVED lines=16> */
[----:B------:R-:W-:Y:S01]  /*1e70*/  MOV R21, R20 ;  /* 0x0000001400157202 */ /* 0x000fe20000000f00 */
[----:B------:R-:W-:Y:S01]  /*1e80*/  FADD.FTZ R68, R76, R68 ;  /* 0x000000444c447221 */ /* 0x000fe20000010000 */
[----:B------:R-:W-:Y:S05]  /*1e90*/  BRA `(.L_x_22826) ;  /* 0x0000055000007947 */ /* 0x000fea0003800000 */
.L_x_22825:
        /* <DEDUP_REMOVED lines=12> */
.L_x_22828:
[----:B------:R-:W-:Y:S02]  /*1f60*/  IMAD.MOV.U32 R11, RZ, RZ, R4 ;  /* 0x000000ffff0b7224 */ /* 0x000fe400078e0004 */
.L_x_22829:
[----:B------:R-:W-:Y:S05]  /*1f70*/  BSYNC B1 ;  /* 0x0000000000017941 */ /* 0x000fea0003800000 */
.L_x_22827:
        /* <DEDUP_REMOVED lines=16> */
.L_x_22833:
[----:B------:R-:W-:Y:S05]  /*2080*/  BSYNC B2 ;  /* 0x0000000000027941 */ /* 0x000fea0003800000 */
.L_x_22832:
        /* <DEDUP_REMOVED lines=44> */
.L_x_22831:
[----:B------:R-:W-:Y:S05]  /*2350*/  BSYNC B1 ;  /* 0x0000000000017941 */ /* 0x000fea0003800000 */
.L_x_22830:
        /* <DEDUP_REMOVED lines=9> */
.L_x_22826:
        /* <DEDUP_REMOVED lines=12> */
.L_x_22835:
[----:B------:R-:W-:Y:S02]  /*24b0*/  MOV R24, R4 ;  /* 0x0000000400187202 */ /* 0x000fe40000000f00 */
.L_x_22836:
[----:B------:R-:W-:Y:S05]  /*24c0*/  BSYNC B1 ;  /* 0x0000000000017941 */ /* 0x000fea0003800000 */
.L_x_22834:
        /* <DEDUP_REMOVED lines=16> */
.L_x_22840:
[----:B------:R-:W-:Y:S05]  /*25d0*/  BSYNC B2 ;  /* 0x0000000000027941 */ /* 0x000fea0003800000 */
.L_x_22839:
        /* <DEDUP_REMOVED lines=44> */
.L_x_22838:
[----:B------:R-:W-:Y:S05]  /*28a0*/  BSYNC B1 ;  /* 0x0000000000017941 */ /* 0x000fea0003800000 */
.L_x_22837:
        /* <DEDUP_REMOVED lines=14> */
.L_x_22841:
        /* <DEDUP_REMOVED lines=12> */
.L_x_22844:
[----:B------:R-:W-:Y:S02]  /*2a50*/  IMAD.MOV.U32 R12, RZ, RZ, R4 ;  /* 0x000000ffff0c7224 */ /* 0x000fe400078e0004 */
.L_x_22845:
[----:B------:R-:W-:Y:S05]  /*2a60*/  BSYNC B1 ;  /* 0x0000000000017941 */ /* 0x000fea0003800000 */
.L_x_22843:
        /* <DEDUP_REMOVED lines=16> */
.L_x_22849:
[----:B------:R-:W-:Y:S05]  /*2b70*/  BSYNC B2 ;  /* 0x0000000000027941 */ /* 0x000fea0003800000 */
.L_x_22848:
        /* <DEDUP_REMOVED lines=44> */
.L_x_22847:
[----:B------:R-:W-:Y:S05]  /*2e40*/  BSYNC B1 ;  /* 0x0000000000017941 */ /* 0x000fea0003800000 */
.L_x_22846:
        /* <DEDUP_REMOVED lines=9> */
.L_x_22842:
        /* <DEDUP_REMOVED lines=12> */
.L_x_22851:
[----:B------:R-:W-:Y:S02]  /*2fa0*/  IMAD.MOV.U32 R16, RZ, RZ, R4 ;  /* 0x000000ffff107224 */ /* 0x000fe400078e0004 */
.L_x_22852:
[----:B------:R-:W-:Y:S05]  /*2fb0*/  BSYNC B1 ;  /* 0x0000000000017941 */ /* 0x000fea0003800000 */
.L_x_22850:
        /* <DEDUP_REMOVED lines=16> */
.L_x_22856:
[----:B------:R-:W-:Y:S05]  /*30c0*/  BSYNC B2 ;  /* 0x0000000000027941 */ /* 0x000fea0003800000 */
.L_x_22855:
        /* <DEDUP_REMOVED lines=44> */
.L_x_22854:
[----:B------:R-:W-:Y:S05]  /*3390*/  BSYNC B1 ;  /* 0x0000000000017941 */ /* 0x000fea0003800000 */
.L_x_22853:
        /* <DEDUP_REMOVED lines=14> */
.L_x_22857:
        /* <DEDUP_REMOVED lines=12> */
.L_x_22860:
[----:B------:R-:W-:Y:S02]  /*3540*/  IMAD.MOV.U32 R13, RZ, RZ, R4 ;  /* 0x000000ffff0d7224 */ /* 0x000fe400078e0004 */
.L_x_22861:
[----:B------:R-:W-:Y:S05]  /*3550*/  BSYNC B1 ;  /* 0x0000000000017941 */ /* 0x000fea0003800000 */
.L_x_22859:
        /* <DEDUP_REMOVED lines=16> */
.L_x_22865:
[----:B------:R-:W-:Y:S05]  /*3660*/  BSYNC B2 ;  /* 0x0000000000027941 */ /* 0x000fea0003800000 */
.L_x_22864:
        /* <DEDUP_REMOVED lines=44> */
.L_x_22863:
[----:B------:R-:W-:Y:S05]  /*3930*/  BSYNC B1 ;  /* 0x0000000000017941 */ /* 0x000fea0003800000 */
.L_x_22862:
        /* <DEDUP_REMOVED lines=9> */
.L_x_22858:
        /* <DEDUP_REMOVED lines=12> */
.L_x_22867:
[----:B------:R-:W-:Y:S02]  /*3a90*/  IMAD.MOV.U32 R16, RZ, RZ, R4 ;  /* 0x000000ffff107224 */ /* 0x000fe400078e0004 */
.L_x_22868:
[----:B------:R-:W-:Y:S05]  /*3aa0*/  BSYNC B1 ;  /* 0x0000000000017941 */ /* 0x000fea0003800000 */
.L_x_22866:
        /* <DEDUP_REMOVED lines=16> */
.L_x_22872:
[----:B------:R-:W-:Y:S05]  /*3bb0*/  BSYNC B2 ;  /* 0x0000000000027941 */ /* 0x000fea0003800000 */
.L_x_22871:
        /* <DEDUP_REMOVED lines=44> */
.L_x_22870:
[----:B------:R-:W-:Y:S05]  /*3e80*/  BSYNC B1 ;  /* 0x0000000000017941 */ /* 0x000fea0003800000 */
.L_x_22869:
        /* <DEDUP_REMOVED lines=12> */
.L_x_22873:
        /* <DEDUP_REMOVED lines=12> */
.L_x_22876:
[----:B------:R-:W-:Y:S02]  /*4010*/  MOV R14, R4 ;  /* 0x00000004000e7202 */ /* 0x000fe40000000f00 */
.L_x_22877:
[----:B------:R-:W-:Y:S05]  /*4020*/  BSYNC B1 ;  /* 0x0000000000017941 */ /* 0x000fea0003800000 */
.L_x_22875:
        /* <DEDUP_REMOVED lines=16> */
.L_x_22881:
[----:B------:R-:W-:Y:S05]  /*4130*/  BSYNC B2 ;  /* 0x0000000000027941 */ /* 0x000fea0003800000 */
.L_x_22880:
        /* <DEDUP_REMOVED lines=44> */
.L_x_22879:
[----:B------:R-:W-:Y:S05]  /*4400*/  BSYNC B1 ;  /* 0x0000000000017941 */ /* 0x000fea0003800000 */
.L_x_22878:
        /* <DEDUP_REMOVED lines=9> */
.L_x_22874:
        /* <DEDUP_REMOVED lines=12> */
.L_x_22883:
[----:B------:R-:W-:Y:S02]  /*4560*/  IMAD.MOV.U32 R22, RZ, RZ, R4 ;  /* 0x000000ffff167224 */ /* 0x000fe400078e0004 */
.L_x_22884:
[----:B------:R-:W-:Y:S05]  /*4570*/  BSYNC B1 ;  /* 0x0000000000017941 */ /* 0x000fea0003800000 */
.L_x_22882:
        /* <DEDUP_REMOVED lines=16> */
.L_x_22888:
[----:B------:R-:W-:Y:S05]  /*4680*/  BSYNC B2 ;  /* 0x0000000000027941 */ /* 0x000fea0003800000 */
.L_x_22887:
        /* <DEDUP_REMOVED lines=44> */
.L_x_22886:
[----:B------:R-:W-:Y:S05]  /*4950*/  BSYNC B1 ;  /* 0x0000000000017941 */ /* 0x000fea0003800000 */
.L_x_22885:
        /* <DEDUP_REMOVED lines=12> */
.L_x_22889:
        /* <DEDUP_REMOVED lines=12> */
.L_x_22892:
[----:B------:R-:W-:Y:S02]  /*4ae0*/  IMAD.MOV.U32 R15, RZ, RZ, R4 ;  /* 0x000000ffff0f7224 */ /* 0x000fe400078e0004 */
.L_x_22893:
[----:B------:R-:W-:Y:S05]  /*4af0*/  BSYNC B1 ;  /* 0x0000000000017941 */ /* 0x000fea0003800000 */
.L_x_22891:
        /* <DEDUP_REMOVED lines=16> */
.L_x_22897:
[----:B------:R-:W-:Y:S05]  /*4c00*/  BSYNC B2 ;  /* 0x0000000000027941 */ /* 0x000fea0003800000 */
.L_x_22896:
        /* <DEDUP_REMOVED lines=44> */
.L_x_22895:
[----:B------:R-:W-:Y:S05]  /*4ed0*/  BSYNC B1 ;  /* 0x0000000000017941 */ /* 0x000fea0003800000 */
.L_x_22894:
        /* <DEDUP_REMOVED lines=9> */
.L_x_22890:
        /* <DEDUP_REMOVED lines=12> */
.L_x_22899:
[----:B------:R-:W-:Y:S02]  /*5030*/  IMAD.MOV.U32 R16, RZ, RZ, R4 ;  /* 0x000000ffff107224 */ /* 0x000fe400078e0004 */
.L_x_22900:
[----:B------:R-:W-:Y:S05]  /*5040*/  BSYNC B1 ;  /* 0x0000000000017941 */ /* 0x000fea0003800000 */
.L_x_22898:
        /* <DEDUP_REMOVED lines=16> */
.L_x_22904:
[----:B------:R-:W-:Y:S05]  /*5150*/  BSYNC B2 ;  /* 0x0000000000027941 */ /* 0x000fea0003800000 */
.L_x_22903:
        /* <DEDUP_REMOVED lines=44> */
.L_x_22902:
[----:B------:R-:W-:Y:S05]  /*5420*/  BSYNC B1 ;  /* 0x0000000000017941 */ /* 0x000fea0003800000 */
.L_x_22901:
        /* <DEDUP_REMOVED lines=12> */
.L_x_22905:
        /* <DEDUP_REMOVED lines=12> */
.L_x_22908:
[----:B------:R-:W-:Y:S02]  /*55b0*/  IMAD.MOV.U32 R18, RZ, RZ, R4 ;  /* 0x000000ffff127224 */ /* 0x000fe400078e0004 */
.L_x_22909:
[----:B------:R-:W-:Y:S05]  /*55c0*/  BSYNC B1 ;  /* 0x0000000000017941 */ /* 0x000fea0003800000 */
.L_x_22907:
        /* <DEDUP_REMOVED lines=16> */
.L_x_22913:
[----:B------:R-:W-:Y:S05]  /*56d0*/  BSYNC B2 ;  /* 0x0000000000027941 */ /* 0x000fea0003800000 */
.L_x_22912:
        /* <DEDUP_REMOVED lines=44> */
.L_x_22911:
[----:B------:R-:W-:Y:S05]  /*59a0*/  BSYNC B1 ;  /* 0x0000000000017941 */ /* 0x000fea0003800000 */
.L_x_22910:
        /* <DEDUP_REMOVED lines=10> */
.L_x_22906:
        /* <DEDUP_REMOVED lines=12> */
.L_x_22915:
[----:B------:R-:W-:Y:S02]  /*5b10*/  IMAD.MOV.U32 R16, RZ, RZ, R4 ;  /* 0x000000ffff107224 */ /* 0x000fe400078e0004 */
.L_x_22916:
[----:B------:R-:W-:Y:S05]  /*5b20*/  BSYNC B1 ;  /* 0x0000000000017941 */ /* 0x000fea0003800000 */
.L_x_22914:
        /* <DEDUP_REMOVED lines=16> */
.L_x_22920:
[----:B------:R-:W-:Y:S05]  /*5c30*/  BSYNC B2 ;  /* 0x0000000000027941 */ /* 0x000fea0003800000 */
.L_x_22919:
        /* <DEDUP_REMOVED lines=44> */
.L_x_22918:
[----:B------:R-:W-:Y:S05]  /*5f00*/  BSYNC B1 ;  /* 0x0000000000017941 */ /* 0x000fea0003800000 */
.L_x_22917:
        /* <DEDUP_REMOVED lines=12> */
.L_x_22921:
        /* <DEDUP_REMOVED lines=12> */
.L_x_22924:
[----:B------:R-:W-:Y:S02]  /*6090*/  IMAD.MOV.U32 R16, RZ, RZ, R4 ;  /* 0x000000ffff107224 */ /* 0x000fe400078e0004 */
.L_x_22925:
[----:B------:R-:W-:Y:S05]  /*60a0*/  BSYNC B1 ;  /* 0x0000000000017941 */ /* 0x000fea0003800000 */
.L_x_22923:
        /* <DEDUP_REMOVED lines=16> */
.L_x_22929:
[----:B------:R-:W-:Y:S05]  /*61b0*/  BSYNC B2 ;  /* 0x0000000000027941 */ /* 0x000fea0003800000 */
.L_x_22928:
        /* <DEDUP_REMOVED lines=44> */
.L_x_22927:
[----:B------:R-:W-:Y:S05]  /*6480*/  BSYNC B1 ;  /* 0x0000000000017941 */ /* 0x000fea0003800000 */
.L_x_22926:
        /* <DEDUP_REMOVED lines=10> */
.L_x_22922:
        /* <DEDUP_REMOVED lines=12> */
.L_x_22931:
[----:B------:R-:W-:Y:S02]  /*65f0*/  IMAD.MOV.U32 R18, RZ, RZ, R4 ;  /* 0x000000ffff127224 */ /* 0x000fe400078e0004 */
.L_x_22932:
[----:B------:R-:W-:Y:S05]  /*6600*/  BSYNC B1 ;  /* 0x0000000000017941 */ /* 0x000fea0003800000 */
.L_x_22930:
        /* <DEDUP_REMOVED lines=16> */
.L_x_22936:
[----:B------:R-:W-:Y:S05]  /*6710*/  BSYNC B2 ;  /* 0x0000000000027941 */ /* 0x000fea0003800000 */
.L_x_22935:
        /* <DEDUP_REMOVED lines=44> */
.L_x_22934:
[----:B------:R-:W-:Y:S05]  /*69e0*/  BSYNC B1 ;  /* 0x0000000000017941 */ /* 0x000fea0003800000 */
.L_x_22933:
        /* <DEDUP_REMOVED lines=13> */
.L_x_22937:
        /* <DEDUP_REMOVED lines=12> */
.L_x_22940:
[----:B------:R-:W-:Y:S02]  /*6b80*/  IMAD.MOV.U32 R20, RZ, RZ, R4 ;  /* 0x000000ffff147224 */ /* 0x000fe400078e0004 */
.L_x_22941:
[----:B------:R-:W-:Y:S05]  /*6b90*/  BSYNC B1 ;  /* 0x0000000000017941 */ /* 0x000fea0003800000 */
.L_x_22939:
        /* <DEDUP_REMOVED lines=19> */
.L_x_22945:
[----:B------:R-:W-:Y:S05]  /*6cd0*/  BSYNC B2 ;  /* 0x0000000000027941 */ /* 0x000fea0003800000 */
.L_x_22944:
        /* <DEDUP_REMOVED lines=44> */
.L_x_22943:
[----:B------:R-:W-:Y:S05]  /*6fa0*/  BSYNC B1 ;  /* 0x0000000000017941 */ /* 0x000fea0003800000 */
.L_x_22942:
        /* <DEDUP_REMOVED lines=10> */
.L_x_22938:
        /* <DEDUP_REMOVED lines=15> */
[----:B------:R-:W-:-:S02]  /*7140*/  SHF.R.U32.HI R23, RZ, 0x1d, R9 ;  /* 0x0000001dff177819 */ /* 0x000fc40000011609 */
[----:B------:R-:W-:Y:S01]  /*7150*/  LOP3.LUT P6, RZ, R10, 0x20, RZ, 0xc0, !PT ;  /* 0x000000200aff7812 */ /* 0x000fe200078cc0ff */
[----:B------:R-:W-:-:S05]  /*7160*/  IMAD.WIDE.U32 R20, R20, 0x100, RZ ;  /* 0x0000010014147825 */ /* 0x000fca00078e00ff */
[----:B------:R-:W-:Y:S02]  /*7170*/  LOP3.LUT R18, R20, R16, R18, 0xfe, !PT ;  /* 0x0000001014127212 */ /* 0x000fe400078efe12 */
[----:B------:R-:W-:Y:S02]  /*7180*/  LEA R16, P1, R9, c[0x0][0x188], 0x5 ;  /* 0x0000620009107a11 */ /* 0x000fe400078228ff */
[----:B------:R-:W-:Y:S02]  /*7190*/  LOP3.LUT R19, R21, R17, R19, 0xfe, !PT ;  /* 0x0000001115137212 */ /* 0x000fe400078efe13 */
[----:B------:R-:W-:-:S05]  /*71a0*/  LEA.HI.X R17, R9, c[0x0][0x18c], RZ, 0x5, P1 ;  /* 0x0000630009117a11 */ /* 0x000fca00008f2cff */
[----:B------:R-:W-:Y:S04]  /*71b0*/  STG.E.128 [R16.64], R68 ;  /* 0x0000004410007986 */ /* 0x000fe8000c101d0a */
[----:B------:R0:W-:Y:S02]  /*71c0*/  STG.E.128 [R16.64+0x10], R64 ;  /* 0x0000104010007986 */ /* 0x0001e4000c101d0a */
[----:B0-----:R-:W-:-:S04]  /*71d0*/  SEL R16, RZ, 0x1, P5 ;  /* 0x00000001ff107807 */ /* 0x001fc80002800000 */
        /* <DEDUP_REMOVED lines=25> */
.L_x_22946:
        /* <DEDUP_REMOVED lines=21> */
.L_x_22948:
[----:B------:R-:W-:Y:S02]  /*74c0*/  IMAD.MOV.U32 R24, RZ, RZ, R4 ;  /* 0x000000ffff187224 */ /* 0x000fe400078e0004 */
.L_x_22949:
[----:B------:R-:W-:Y:S05]  /*74d0*/  BSYNC B1 ;  /* 0x0000000000017941 */ /* 0x000fea0003800000 */
.L_x_22947:
        /* <DEDUP_REMOVED lines=16> */
.L_x_22953:
[----:B------:R-:W-:Y:S05]  /*75e0*/  BSYNC B2 ;  /* 0x0000000000027941 */ /* 0x000fea0003800000 */
.L_x_22952:
        /* <DEDUP_REMOVED lines=44> */
.L_x_22951:
[----:B------:R-:W-:Y:S05]  /*78b0*/  BSYNC B1 ;  /* 0x0000000000017941 */ /* 0x000fea0003800000 */
.L_x_22950:
        /* <DEDUP_REMOVED lines=15> */
.L_x_22954:
        /* <DEDUP_REMOVED lines=12> */
.L_x_22957:
[----:B------:R-:W-:Y:S02]  /*7a70*/  IMAD.MOV.U32 R11, RZ, RZ, R4 ;  /* 0x000000ffff0b7224 */ /* 0x000fe400078e0004 */
.L_x_22958:
[----:B------:R-:W-:Y:S05]  /*7a80*/  BSYNC B1 ;  /* 0x0000000000017941 */ /* 0x000fea0003800000 */
.L_x_22956:
        /* <DEDUP_REMOVED lines=16> */
.L_x_22962:
[----:B------:R-:W-:Y:S05]  /*7b90*/  BSYNC B2 ;  /* 0x0000000000027941 */ /* 0x000fea0003800000 */
.L_x_22961:
        /* <DEDUP_REMOVED lines=44> */
.L_x_22960:
[----:B------:R-:W-:Y:S05]  /*7e60*/  BSYNC B1 ;  /* 0x0000000000017941 */ /* 0x000fea0003800000 */
.L_x_22959:
        /* <DEDUP_REMOVED lines=9> */
.L_x_22955:
        /* <DEDUP_REMOVED lines=12> */
.L_x_22964:
[----:B------:R-:W-:Y:S02]  /*7fc0*/  IMAD.MOV.U32 R20, RZ, RZ, R4 ;  /* 0x000000ffff147224 */ /* 0x000fe400078e0004 */
.L_x_22965:
[----:B------:R-:W-:Y:S05]  /*7fd0*/  BSYNC B1 ;  /* 0x0000000000017941 */ /* 0x000fea0003800000 */
.L_x_22963:
        /* <DEDUP_REMOVED lines=16> */
.L_x_22969:
[----:B------:R-:W-:Y:S05]  /*80e0*/  BSYNC B2 ;  /* 0x0000000000027941 */ /* 0x000fea0003800000 */
.L_x_22968:
        /* <DEDUP_REMOVED lines=44> */
.L_x_22967:
[----:B------:R-:W-:Y:S05]  /*83b0*/  BSYNC B1 ;  /* 0x0000000000017941 */ /* 0x000fea0003800000 */
.L_x_22966:
        /* <DEDUP_REMOVED lines=14> */
.L_x_22970:
        /* <DEDUP_REMOVED lines=12> */
.L_x_22973:
[----:B------:R-:W-:Y:S02]  /*8560*/  IMAD.MOV.U32 R12, RZ, RZ, R4 ;  /* 0x000000ffff0c7224 */ /* 0x000fe400078e0004 */
.L_x_22974:
[----:B------:R-:W-:Y:S05]  /*8570*/  BSYNC B1 ;  /* 0x0000000000017941 */ /* 0x000fea0003800000 */
.L_x_22972:
        /* <DEDUP_REMOVED lines=16> */
.L_x_22978:
[----:B------:R-:W-:Y:S05]  /*8680*/  BSYNC B2 ;  /* 0x0000000000027941 */ /* 0x000fea0003800000 */
.L_x_22977:
        /* <DEDUP_REMOVED lines=44> */
.L_x_22976:
[----:B------:R-:W-:Y:S05]  /*8950*/  BSYNC B1 ;  /* 0x0000000000017941 */ /* 0x000fea0003800000 */
.L_x_22975:
        /* <DEDUP_REMOVED lines=9> */
.L_x_22971:
        /* <DEDUP_REMOVED lines=12> */
.L_x_22980:
[----:B------:R-:W-:Y:S02]  /*8ab0*/  IMAD.MOV.U32 R16, RZ, RZ, R4 ;  /* 0x000000ffff107224 */ /* 0x000fe400078e0004 */
.L_x_22981:
[----:B------:R-:W-:Y:S05]  /*8ac0*/  BSYNC B1 ;  /* 0x0000000000017941 */ /* 0x000fea0003800000 */
.L_x_22979:
        /* <DEDUP_REMOVED lines=16> */
.L_x_22985:
[----:B------:R-:W-:Y:S05]  /*8bd0*/  BSYNC B2 ;  /* 0x0000000000027941 */ /* 0x000fea0003800000 */
.L_x_22984:
        /* <DEDUP_REMOVED lines=44> */
.L_x_22983:
[----:B------:R-:W-:Y:S05]  /*8ea0*/  BSYNC B1 ;  /* 0x0000000000017941 */ /* 0x000fea0003800000 */
.L_x_22982:
        /* <DEDUP_REMOVED lines=14> */
.L_x_22986:
        /* <DEDUP_REMOVED lines=12> */
.L_x_22989:
[----:B------:R-:W-:Y:S02]  /*9050*/  IMAD.MOV.U32 R13, RZ, RZ, R4 ;  /* 0x000000ffff0d7224 */ /* 0x000fe400078e0004 */
.L_x_22990:
[----:B------:R-:W-:Y:S05]  /*9060*/  BSYNC B1 ;  /* 0x0000000000017941 */ /* 0x000fea0003800000 */
.L_x_22988:
        /* <DEDUP_REMOVED lines=16> */
.L_x_22994:
[----:B------:R-:W-:Y:S05]  /*9170*/  BSYNC B2 ;  /* 0x0000000000027941 */ /* 0x000fea0003800000 */
.L_x_22993:
        /* <DEDUP_REMOVED lines=44> */
.L_x_22992:
[----:B------:R-:W-:Y:S05]  /*9440*/  BSYNC B1 ;  /* 0x0000000000017941 */ /* 0x000fea0003800000 */
.L_x_22991:
        /* <DEDUP_REMOVED lines=9> */
.L_x_22987:
        /* <DEDUP_REMOVED lines=12> */
.L_x_22996:
[----:B------:R-:W-:Y:S02]  /*95a0*/  IMAD.MOV.U32 R16, RZ, RZ, R4 ;  /* 0x000000ffff107224 */ /* 0x000fe400078e0004 */
.L_x_22997:
[----:B------:R-:W-:Y:S05]  /*95b0*/  BSYNC B1 ;  /* 0x0000000000017941 */ /* 0x000fea0003800000 */
.L_x_22995:
        /* <DEDUP_REMOVED lines=16> */
.L_x_23001:
[----:B------:R-:W-:Y:S05]  /*96c0*/  BSYNC B2 ;  /* 0x0000000000027941 */ /* 0x000fea0003800000 */
.L_x_23000:
        /* <DEDUP_REMOVED lines=44> */
.L_x_22999:
[----:B------:R-:W-:Y:S05]  /*9990*/  BSYNC B1 ;  /* 0x0000000000017941 */ /* 0x000fea0003800000 */
.L_x_22998:
        /* <DEDUP_REMOVED lines=12> */
.L_x_23002:
        /* <DEDUP_REMOVED lines=12> */
.L_x_23005:
[----:B------:R-:W-:Y:S02]  /*9b20*/  IMAD.MOV.U32 R14, RZ, RZ, R4 ;  /* 0x000000ffff0e7224 */ /* 0x000fe400078e0004 */
.L_x_23006:
[----:B------:R-:W-:Y:S05]  /*9b30*/  BSYNC B1 ;  /* 0x0000000000017941 */ /* 0x000fea0003800000 */
.L_x_23004:
        /* <DEDUP_REMOVED lines=16> */
.L_x_23010:
[----:B------:R-:W-:Y:S05]  /*9c40*/  BSYNC B2 ;  /* 0x0000000000027941 */ /* 0x000fea0003800000 */
.L_x_23009:
        /* <DEDUP_REMOVED lines=44> */
.L_x_23008:
[----:B------:R-:W-:Y:S05]  /*9f10*/  BSYNC B1 ;  /* 0x0000000000017941 */ /* 0x000fea0003800000 */
.L_x_23007:
        /* <DEDUP_REMOVED lines=9> */
.L_x_23003:
        /* <DEDUP_REMOVED lines=12> */
.L_x_23012:
[----:B------:R-:W-:Y:S02]  /*a070*/  MOV R16, R4 ;  /* 0x0000000400107202 */ /* 0x000fe40000000f00 */
.L_x_23013:
[----:B------:R-:W-:Y:S05]  /*a080*/  BSYNC B1 ;  /* 0x0000000000017941 */ /* 0x000fea0003800000 */
.L_x_23011:
        /* <DEDUP_REMOVED lines=16> */
.L_x_23017:
[----:B------:R-:W-:Y:S05]  /*a190*/  BSYNC B2 ;  /* 0x0000000000027941 */ /* 0x000fea0003800000 */
.L_x_23016:
        /* <DEDUP_REMOVED lines=44> */
.L_x_23015:
[----:B------:R-:W-:Y:S05]  /*a460*/  BSYNC B1 ;  /* 0x0000000000017941 */ /* 0x000fea0003800000 */
.L_x_23014:
[----:B------:R-:W0:Y:S02]  /*a470*/  I2F.U32 R16, R16 ;  /* 0x0000001000107306 */ /* 0x000e240000201000 */
[----:B0-----:R-:W-:-:S05]  /*a480*/  FFMA.FTZ R16, R16, R238, 1.1641532182693481445e-10 ;  /* 0x2f00000010107423 */ /* 0x001fca00000100ee */
[----:B------:R-:W-:Y:S02]  /*a490*/  FSETP.GTU.FTZ.AND P2, PT, R16, c[0x0][0x1e4], PT ;  /* 0x0000790010007a0b */ /* 0x000fe40003f5c000 */
[----:B------:R-:W-:-:S05]  /*a4a0*/  PRMT R16, RZ, 0x5410, R18 ;  /* 0x00005410ff107816 */ /* 0x000fca0000000012 */
[----:B------:R-:W-:-:S05]  /*a4b0*/  FMUL.FTZ R16, R16, c[0x0][0x1e8] ;  /* 0x00007a0010107a20 */ /* 0x000fca0000410000 */
[----:B------:R-:W-:Y:S01]  /*a4c0*/  FSEL R56, R16, RZ, !P2 ;  /* 0x000000ff10387208 */ /* 0x000fe20005000000 */
[----:B------:R-:W-:Y:S05]  /*a4d0*/  @P6 BRA `(.L_x_23018) ;  /* 0x0000005000006947 */ /* 0x000fea0003800000 */
[----:B------:R-:W-:Y:S01]  /*a4e0*/  MOV R16, R17 ;  /* 0x0000001100107202 */ /* 0x000fe20000000f00 */
[----:B------:R-:W-:Y:S05]  /*a4f0*/  @!P0 BRA `(.L_x_23019) ;  /* 0x0000058000008947 */ /* 0x000fea0003800000 */
[----:B------:R-:W-:Y:S02]  /*a500*/  IMAD.MOV.U32 R16, RZ, RZ, R17 ;  /* 0x000000ffff107224 */ /* 0x000fe400078e0011 */
[----:B------:R-:W-:Y:S01]  /*a510*/  FADD.FTZ R56, R72, R56 ;  /* 0x0000003848387221 */ /* 0x000fe20000010000 */
[----:B------:R-:W-:Y:S05]  /*a520*/  BRA `(.L_x_23019) ;  /* 0x0000055000007947 */ /* 0x000fea0003800000 */
.L_x_23018:
        /* <DEDUP_REMOVED lines=12> */
.L_x_23021:
[----:B------:R-:W-:Y:S02]  /*a5f0*/  IMAD.MOV.U32 R15, RZ, RZ, R4 ;  /* 0x000000ffff0f7224 */ /* 0x000fe400078e0004 */
.L_x_23022:
[----:B------:R-:W-:Y:S05]  /*a600*/  BSYNC B1 ;  /* 0x0000000000017941 */ /* 0x000fea0003800000 */
.L_x_23020:
        /* <DEDUP_REMOVED lines=16> */
.L_x_23026:
[----:B------:R-:W-:Y:S05]  /*a710*/  BSYNC B2 ;  /* 0x0000000000027941 */ /* 0x000fea0003800000 */
.L_x_23025:
        /* <DEDUP_REMOVED lines=44> */
.L_x_23024:
[----:B------:R-:W-:Y:S05]  /*a9e0*/  BSYNC B1 ;  /* 0x0000000000017941 */ /* 0x000fea0003800000 */
.L_x_23023:
        /* <DEDUP_REMOVED lines=9> */
.L_x_23019:
        /* <DEDUP_REMOVED lines=12> */
.L_x_23028:
[----:B------:R-:W-:Y:S02]  /*ab40*/  IMAD.MOV.U32 R22, RZ, RZ, R4 ;  /* 0x000000ffff167224 */ /* 0x000fe400078e0004 */
.L_x_23029:
[----:B------:R-:W-:Y:S05]  /*ab50*/  BSYNC B1 ;  /* 0x0000000000017941 */ /* 0x000fea0003800000 */
.L_x_23027:
        /* <DEDUP_REMOVED lines=16> */
.L_x_23033:
[----:B------:R-:W-:Y:S05]  /*ac60*/  BSYNC B2 ;  /* 0x0000000000027941 */ /* 0x000fea0003800000 */
.L_x_23032:
        /* <DEDUP_REMOVED lines=44> */
.L_x_23031:
[----:B------:R-:W-:Y:S05]  /*af30*/  BSYNC B1 ;  /* 0x0000000000017941 */ /* 0x000fea0003800000 */
.L_x_23030:
        /* <DEDUP_REMOVED lines=12> */
.L_x_23034:
        /* <DEDUP_REMOVED lines=12> */
.L_x_23037:
[----:B------:R-:W-:Y:S02]  /*b0c0*/  IMAD.MOV.U32 R16, RZ, RZ, R4 ;  /* 0x000000ffff107224 */ /* 0x000fe400078e0004 */
.L_x_23038:
[----:B------:R-:W-:Y:S05]  /*b0d0*/  BSYNC B1 ;  /* 0x0000000000017941 */ /* 0x000fea0003800000 */
.L_x_23036:
        /* <DEDUP_REMOVED lines=16> */
.L_x_23042:
[----:B------:R-:W-:Y:S05]  /*b1e0*/  BSYNC B2 ;  /* 0x0000000000027941 */ /* 0x000fea0003800000 */
.L_x_23041:
        /* <DEDUP_REMOVED lines=44> */
.L_x_23040:
[----:B------:R-:W-:Y:S05]  /*b4b0*/  BSYNC B1 ;  /* 0x0000000000017941 */ /* 0x000fea0003800000 */
.L_x_23039:
        /* <DEDUP_REMOVED lines=10> */
.L_x_23035:
        /* <DEDUP_REMOVED lines=12> */
.L_x_23044:
[----:B------:R-:W-:Y:S02]  /*b620*/  IMAD.MOV.U32 R18, RZ, RZ, R4 ;  /* 0x000000ffff127224 */ /* 0x000fe400078e0004 */
.L_x_23045:
[----:B------:R-:W-:Y:S05]  /*b630*/  BSYNC B1 ;  /* 0x0000000000017941 */ /* 0x000fea0003800000 */
.L_x_23043:
        /* <DEDUP_REMOVED lines=16> */
.L_x_23049:
[----:B------:R-:W-:Y:S05]  /*b740*/  BSYNC B2 ;  /* 0x0000000000027941 */ /* 0x000fea0003800000 */
.L_x_23048:
        /* <DEDUP_REMOVED lines=44> */
.L_x_23047:
[----:B------:R-:W-:Y:S05]  /*ba10*/  BSYNC B1 ;  /* 0x0000000000017941 */ /* 0x000fea0003800000 */
.L_x_23046:
        /* <DEDUP_REMOVED lines=12> */
.L_x_23050:
        /* <DEDUP_REMOVED lines=12> */
.L_x_23053:
[----:B------:R-:W-:Y:S02]  /*bba0*/  MOV R18, R4 ;  /* 0x0000000400127202 */ /* 0x000fe40000000f00 */
.L_x_23054:
[----:B------:R-:W-:Y:S05]  /*bbb0*/  BSYNC B1 ;  /* 0x0000000000017941 */ /* 0x000fea0003800000 */
.L_x_23052:
        /* <DEDUP_REMOVED lines=16> */
.L_x_23058:
[----:B------:R-:W-:Y:S05]  /*bcc0*/  BSYNC B2 ;  /* 0x0000000000027941 */ /* 0x000fea0003800000 */
.L_x_23057:
        /* <DEDUP_REMOVED lines=44> */
.L_x_23056:
[----:B------:R-:W-:Y:S05]  /*bf90*/  BSYNC B1 ;  /* 0x0000000000017941 */ /* 0x000fea0003800000 */
.L_x_23055:
        /* <DEDUP_REMOVED lines=10> */
.L_x_23051:
        /* <DEDUP_REMOVED lines=12> */
.L_x_23060:
[----:B------:R-:W-:Y:S02]  /*c100*/  IMAD.MOV.U32 R16, RZ, RZ, R4 ;  /* 0x000000ffff107224 */ /* 0x000fe400078e0004 */
.L_x_23061:
[----:B------:R-:W-:Y:S05]  /*c110*/  BSYNC B1 ;  /* 0x0000000000017941 */ /* 0x000fea0003800000 */
.L_x_23059:
        /* <DEDUP_REMOVED lines=16> */
.L_x_23065:
[----:B------:R-:W-:Y:S05]  /*c220*/  BSYNC B2 ;  /* 0x0000000000027941 */ /* 0x000fea0003800000 */
.L_x_23064:
        /* <DEDUP_REMOVED lines=44> */
.L_x_23063:
[----:B------:R-:W-:Y:S05]  /*c4f0*/  BSYNC B1 ;  /* 0x0000000000017941 */ /* 0x000fea0003800000 */
.L_x_23062:
        /* <DEDUP_REMOVED lines=13> */
.L_x_23066:
        /* <DEDUP_REMOVED lines=12> */
.L_x_23069:
[----:B------:R-:W-:Y:S02]  /*c690*/  IMAD.MOV.U32 R16, RZ, RZ, R4 ;  /* 0x000000ffff107224 */ /* 0x000fe400078e0004 */
.L_x_23070:
[----:B------:R-:W-:Y:S05]  /*c6a0*/  BSYNC B1 ;  /* 0x0000000000017941 */ /* 0x000fea0003800000 */
.L_x_23068:
        /* <DEDUP_REMOVED lines=19> */
.L_x_23074:
[----:B------:R-:W-:Y:S05]  /*c7e0*/  BSYNC B2 ;  /* 0x0000000000027941 */ /* 0x000fea0003800000 */
.L_x_23073:
        /* <DEDUP_REMOVED lines=37> */
[----:B------:R-:W-:-:S04]  /*ca40*/  HFMA2.MMA R21, -RZ, RZ, 0, 0 ;  /* 0x00000000ff157435 */ /* 0x000fc800000001ff */
[----:B------:R-:W-:-:S04]  /*ca50*/  IMAD.WIDE.U32 R18, R2, -0x2daee0ad, RZ ;  /* 0xd2511f5302127825 */ /* 0x000fc800078e00ff */
[----:B------:R-:W-:Y:S01]  /*ca60*/  IMAD.MOV.U32 R6, RZ, RZ, R18 ;  /* 0x000000ffff067224 */ /* 0x000fe200078e0012 */
[----:B------:R-:W-:Y:S01]  /*ca70*/  LOP3.LUT R2, R19, UR29, R22, 0x96, !PT ;  /* 0x0000001d13027c12 */ /* 0x000fe2000f8e9616 */
[----:B------:R-:W-:-:S04]  /*ca80*/  IMAD.WIDE.U32 R18, R0, -0x326172a9, RZ ;  /* 0xcd9e8d5700127825 */ /* 0x000fc800078e00ff */
[----:B------:R-:W-:Y:S01]  /*ca90*/  IMAD.MOV.U32 R4, RZ, RZ, R18 ;  /* 0x000000ffff047224 */ /* 0x000fe200078e0012 */
[----:B------:R-:W-:Y:S02]  /*caa0*/  LOP3.LUT R0, R19, UR28, R20, 0x96, !PT ;  /* 0x0000001c13007c12 */ /* 0x000fe4000f8e9614 */
.L_x_23072:
[----:B------:R-:W-:Y:S05]  /*cab0*/  BSYNC B1 ;  /* 0x0000000000017941 */ /* 0x000fea0003800000 */
.L_x_23071:
        /* <DEDUP_REMOVED lines=10> */
.L_x_23067:
        /* <DEDUP_REMOVED lines=47> */
.L_x_23075:
        /* <DEDUP_REMOVED lines=20> */
.L_x_23077:
[----:B------:R-:W-:Y:S02]  /*cf90*/  MOV R20, R4 ;  /* 0x0000000400147202 */ /* 0x000fe40000000f00 */
.L_x_23078:
[----:B------:R-:W-:Y:S05]  /*cfa0*/  BSYNC B1 ;  /* 0x0000000000017941 */ /* 0x000fea0003800000 */
.L_x_23076:
        /* <DEDUP_REMOVED lines=16> */
.L_x_23082:
[----:B------:R-:W-:Y:S05]  /*d0b0*/  BSYNC B2 ;  /* 0x0000000000027941 */ /* 0x000fea0003800000 */
.L_x_23081:
        /* <DEDUP_REMOVED lines=44> */
.L_x_23080:
[----:B------:R-:W-:Y:S05]  /*d380*/  BSYNC B1 ;  /* 0x0000000000017941 */ /* 0x000fea0003800000 */
.L_x_23079:
        /* <DEDUP_REMOVED lines=15> */
.L_x_23083:
        /* <DEDUP_REMOVED lines=12> */
.L_x_23086:
[----:B------:R-:W-:Y:S02]  /*d540*/  IMAD.MOV.U32 R11, RZ, RZ, R4 ;  /* 0x000000ffff0b7224 */ /* 0x000fe400078e0004 */
.L_x_23087:
[----:B------:R-:W-:Y:S05]  /*d550*/  BSYNC B1 ;  /* 0x0000000000017941 */ /* 0x000fea0003800000 */
.L_x_23085:
        /* <DEDUP_REMOVED lines=16> */
.L_x_23091:
[----:B------:R-:W-:Y:S05]  /*d660*/  BSYNC B2 ;  /* 0x0000000000027941 */ /* 0x000fea0003800000 */
.L_x_23090:
        /* <DEDUP_REMOVED lines=44> */
.L_x_23089:
[----:B------:R-:W-:Y:S05]  /*d930*/  BSYNC B1 ;  /* 0x0000000000017941 */ /* 0x000fea0003800000 */
.L_x_23088:
        /* <DEDUP_REMOVED lines=9> */
.L_x_23084:
        /* <DEDUP_REMOVED lines=12> */
.L_x_23093:
[----:B------:R-:W-:Y:S02]  /*da90*/  IMAD.MOV.U32 R24, RZ, RZ, R4 ;  /* 0x000000ffff187224 */ /* 0x000fe400078e0004 */
.L_x_23094:
[----:B------:R-:W-:Y:S05]  /*daa0*/  BSYNC B1 ;  /* 0x0000000000017941 */ /* 0x000fea0003800000 */
.L_x_23092:
        /* <DEDUP_REMOVED lines=16> */
.L_x_23098:
[----:B------:R-:W-:Y:S05]  /*dbb0*/  BSYNC B2 ;  /* 0x0000000000027941 */ /* 0x000fea0003800000 */
.L_x_23097:
        /* <DEDUP_REMOVED lines=44> */
.L_x_23096:
[----:B------:R-:W-:Y:S05]  /*de80*/  BSYNC B1 ;  /* 0x0000000000017941 */ /* 0x000fea0003800000 */
.L_x_23095:
        /* <DEDUP_REMOVED lines=14> */
.L_x_23099:
        /* <DEDUP_REMOVED lines=12> */
.L_x_23102:
[----:B------:R-:W-:Y:S02]  /*e030*/  IMAD.MOV.U32 R12, RZ, RZ, R4 ;  /* 0x000000ffff0c7224 */ /* 0x000fe400078e0004 */
.L_x_23103:
[----:B------:R-:W-:Y:S05]  /*e040*/  BSYNC B1 ;  /* 0x0000000000017941 */ /* 0x000fea0003800000 */
.L_x_23101:
        /* <DEDUP_REMOVED lines=16> */
.L_x_23107:
[----:B------:R-:W-:Y:S05]  /*e150*/  BSYNC B2 ;  /* 0x0000000000027941 */ /* 0x000fea0003800000 */
.L_x_23106:
        /* <DEDUP_REMOVED lines=44> */
.L_x_23105:
[----:B------:R-:W-:Y:S05]  /*e420*/  BSYNC B1 ;  /* 0x0000000000017941 */ /* 0x000fea0003800000 */
.L_x_23104:
        /* <DEDUP_REMOVED lines=9> */
.L_x_23100:
        /* <DEDUP_REMOVED lines=12> */
.L_x_23109:
[----:B------:R-:W-:Y:S02]  /*e580*/  IMAD.MOV.U32 R16, RZ, RZ, R4 ;  /* 0x000000ffff107224 */ /* 0x000fe400078e0004 */
.L_x_23110:
[----:B------:R-:W-:Y:S05]  /*e590*/  BSYNC B1 ;  /* 0x0000000000017941 */ /* 0x000fea0003800000 */
.L_x_23108:
        /* <DEDUP_REMOVED lines=16> */
.L_x_23114:
[----:B------:R-:W-:Y:S05]  /*e6a0*/  BSYNC B2 ;  /* 0x0000000000027941 */ /* 0x000fea0003800000 */
.L_x_23113:
        /* <DEDUP_REMOVED lines=44> */
.L_x_23112:
[----:B------:R-:W-:Y:S05]  /*e970*/  BSYNC B1 ;  /* 0x0000000000017941 */ /* 0x000fea0003800000 */
.L_x_23111:
        /* <DEDUP_REMOVED lines=14> */
.L_x_23115:
        /* <DEDUP_REMOVED lines=12> */
.L_x_23118:
[----:B------:R-:W-:Y:S02]  /*eb20*/  MOV R13, R4 ;  /* 0x00000004000d7202 */ /* 0x000fe40000000f00 */
.L_x_23119:
[----:B------:R-:W-:Y:S05]  /*eb30*/  BSYNC B1 ;  /* 0x0000000000017941 */ /* 0x000fea0003800000 */
.L_x_23117:
        /* <DEDUP_REMOVED lines=16> */
.L_x_23123:
[----:B------:R-:W-:Y:S05]  /*ec40*/  BSYNC B2 ;  /* 0x0000000000027941 */ /* 0x000fea0003800000 */
.L_x_23122:
        /* <DEDUP_REMOVED lines=44> */
.L_x_23121:
[----:B------:R-:W-:Y:S05]  /*ef10*/  BSYNC B1 ;  /* 0x0000000000017941 */ /* 0x000fea0003800000 */
.L_x_23120:
        /* <DEDUP_REMOVED lines=9> */
.L_x_23116:
        /* <DEDUP_REMOVED lines=12> */
.L_x_23125:
[----:B------:R-:W-:Y:S02]  /*f070*/  IMAD.MOV.U32 R16, RZ, RZ, R4 ;  /* 0x000000ffff107224 */ /* 0x000fe400078e0004 */
.L_x_23126:
[----:B------:R-:W-:Y:S05]  /*f080*/  BSYNC B1 ;  /* 0x0000000000017941 */ /* 0x000fea0003800000 */
.L_x_23124:
        /* <DEDUP_REMOVED lines=16> */
.L_x_23130:
[----:B------:R-:W-:Y:S05]  /*f190*/  BSYNC B2 ;  /* 0x0000000000027941 */ /* 0x000fea0003800000 */
.L_x_23129:
        /* <DEDUP_REMOVED lines=44> */
.L_x_23128:
[----:B------:R-:W-:Y:S05]  /*f460*/  BSYNC B1 ;  /* 0x0000000000017941 */ /* 0x000fea0003800000 */
.L_x_23127:
        /* <DEDUP_REMOVED lines=12> */
.L_x_23131:
        /* <DEDUP_REMOVED lines=12> */
.L_x_23134:
[----:B------:R-:W-:Y:S02]  /*f5f0*/  IMAD.MOV.U32 R14, RZ, RZ, R4 ;  /* 0x000000ffff0e7224 */ /* 0x000fe400078e0004 */
.L_x_23135:
[----:B------:R-:W-:Y:S05]  /*f600*/  BSYNC B1 ;  /* 0x0000000000017941 */ /* 0x000fea0003800000 */
.L_x_23133:
        /* <DEDUP_REMOVED lines=16> */
.L_x_23139:
[----:B------:R-:W-:Y:S05]  /*f710*/  BSYNC B2 ;  /* 0x0000000000027941 */ /* 0x000fea0003800000 */
.L_x_23138:
        /* <DEDUP_REMOVED lines=44> */
.L_x_23137:
[----:B------:R-:W-:Y:S05]  /*f9e0*/  BSYNC B1 ;  /* 0x0000000000017941 */ /* 0x000fea0003800000 */
.L_x_23136:
        /* <DEDUP_REMOVED lines=9> */
.L_x_23132:
        /* <DEDUP_REMOVED lines=12> */
.L_x_23141:
[----:B------:R-:W-:Y:S02]  /*fb40*/  IMAD.MOV.U32 R22, RZ, RZ, R4 ;  /* 0x000000ffff167224 */ /* 0x000fe400078e0004 */
.L_x_23142:
[----:B------:R-:W-:Y:S05]  /*fb50*/  BSYNC B1 ;  /* 0x0000000000017941 */ /* 0x000fea0003800000 */
.L_x_23140:
        /* <DEDUP_REMOVED lines=16> */
.L_x_23146:
[----:B------:R-:W-:Y:S05]  /*fc60*/  BSYNC B2 ;  /* 0x0000000000027941 */ /* 0x000fea0003800000 */
.L_x_23145:
        /* <DEDUP_REMOVED lines=44> */
.L_x_23144:
[----:B------:R-:W-:Y:S05]  /*ff30*/  BSYNC B1 ;  /* 0x0000000000017941 */ /* 0x000fea0003800000 */
.L_x_23143:
        /* <DEDUP_REMOVED lines=12> */
.L_x_23147:
        /* <DEDUP_REMOVED lines=12> */
.L_x_23150:
[----:B------:R-:W-:Y:S02]  /*100c0*/  IMAD.MOV.U32 R15, RZ, RZ, R4 ;  /* 0x000000ffff0f7224 */ /* 0x000fe400078e0004 */
.L_x_23151:
[----:B------:R-:W-:Y:S05]  /*100d0*/  BSYNC B1 ;  /* 0x0000000000017941 */ /* 0x000fea0003800000 */
.L_x_23149:
        /* <DEDUP_REMOVED lines=16> */
.L_x_23155:
[----:B------:R-:W-:Y:S05]  /*101e0*/  BSYNC B2 ;  /* 0x0000000000027941 */ /* 0x000fea0003800000 */
.L_x_23154:
        /* <DEDUP_REMOVED lines=44> */
.L_x_23153:
[----:B------:R-:W-:Y:S05]  /*104b0*/  BSYNC B1 ;  /* 0x0000000000017941 */ /* 0x000fea0003800000 */
.L_x_23152:
        /* <DEDUP_REMOVED lines=9> */
.L_x_23148:
        /* <DEDUP_REMOVED lines=12> */
.L_x_23157:
[----:B------:R-:W-:Y:S02]  /*10610*/  IMAD.MOV.U32 R16, RZ, RZ, R4 ;  /* 0x000000ffff107224 */ /* 0x000fe400078e0004 */
.L_x_23158:
[----:B------:R-:W-:Y:S05]  /*10620*/  BSYNC B1 ;  /* 0x0000000000017941 */ /* 0x000fea0003800000 */
.L_x_23156:
        /* <DEDUP_REMOVED lines=16> */
.L_x_23162:
[----:B------:R-:W-:Y:S05]  /*10730*/  BSYNC B2 ;  /* 0x0000000000027941 */ /* 0x000fea0003800000 */
.L_x_23161:
        /* <DEDUP_REMOVED lines=44> */
.L_x_23160:
[----:B------:R-:W-:Y:S05]  /*10a00*/  BSYNC B1 ;  /* 0x0000000000017941 */ /* 0x000fea0003800000 */
.L_x_23159:
        /* <DEDUP_REMOVED lines=12> */
.L_x_23163:
        /* <DEDUP_REMOVED lines=12> */
.L_x_23166:
[----:B------:R-:W-:Y:S02]  /*10b90*/  IMAD.MOV.U32 R18, RZ, RZ, R4 ;  /* 0x000000ffff127224 */ /* 0x000fe400078e0004 */
.L_x_23167:
[----:B------:R-:W-:Y:S05]  /*10ba0*/  BSYNC B1 ;  /* 0x0000000000017941 */ /* 0x000fea0003800000 */
.L_x_23165:
        /* <DEDUP_REMOVED lines=16> */
.L_x_23171:
[----:B------:R-:W-:Y:S05]  /*10cb0*/  BSYNC B2 ;  /* 0x0000000000027941 */ /* 0x000fea0003800000 */
.L_x_23170:
        /* <DEDUP_REMOVED lines=44> */
.L_x_23169:
[----:B------:R-:W-:Y:S05]  /*10f80*/  BSYNC B1 ;  /* 0x0000000000017941 */ /* 0x000fea0003800000 */
.L_x_23168:
        /* <DEDUP_REMOVED lines=10> */
.L_x_23164:
        /* <DEDUP_REMOVED lines=12> */
.L_x_23173:
[----:B------:R-:W-:Y:S02]  /*110f0*/  IMAD.MOV.U32 R16, RZ, RZ, R4 ;  /* 0x000000ffff107224 */ /* 0x000fe400078e0004 */
.L_x_23174:
[----:B------:R-:W-:Y:S05]  /*11100*/  BSYNC B1 ;  /* 0x0000000000017941 */ /* 0x000fea0003800000 */
.L_x_23172:
        /* <DEDUP_REMOVED lines=16> */
.L_x_23178:
[----:B------:R-:W-:Y:S05]  /*11210*/  BSYNC B2 ;  /* 0x0000000000027941 */ /* 0x000fea0003800000 */
.L_x_23177:
        /* <DEDUP_REMOVED lines=44> */
.L_x_23176:
[----:B------:R-:W-:Y:S05]  /*114e0*/  BSYNC B1 ;  /* 0x0000000000017941 */ /* 0x000fea0003800000 */
.L_x_23175:
        /* <DEDUP_REMOVED lines=12> */
.L_x_23179:
        /* <DEDUP_REMOVED lines=12> */
.L_x_23182:
[----:B------:R-:W-:Y:S02]  /*11670*/  IMAD.MOV.U32 R16, RZ, RZ, R4 ;  /* 0x000000ffff107224 */ /* 0x000fe400078e0004 */
.L_x_23183:
[----:B------:R-:W-:Y:S05]  /*11680*/  BSYNC B1 ;  /* 0x0000000000017941 */ /* 0x000fea0003800000 */
.L_x_23181:
        /* <DEDUP_REMOVED lines=16> */
.L_x_23187:
[----:B------:R-:W-:Y:S05]  /*11790*/  BSYNC B2 ;  /* 0x0000000000027941 */ /* 0x000fea0003800000 */
.L_x_23186:
        /* <DEDUP_REMOVED lines=44> */
.L_x_23185:
[----:B------:R-:W-:Y:S05]  /*11a60*/  BSYNC B1 ;  /* 0x0000000000017941 */ /* 0x000fea0003800000 */
.L_x_23184:
        /* <DEDUP_REMOVED lines=10> */
.L_x_23180:
        /* <DEDUP_REMOVED lines=12> */
.L_x_23189:
[----:B------:R-:W-:Y:S02]  /*11bd0*/  MOV R18, R4 ;  /* 0x0000000400127202 */ /* 0x000fe40000000f00 */
.L_x_23190:
[----:B------:R-:W-:Y:S05]  /*11be0*/  BSYNC B1 ;  /* 0x0000000000017941 */ /* 0x000fea0003800000 */
.L_x_23188:
        /* <DEDUP_REMOVED lines=16> */
.L_x_23194:
[----:B------:R-:W-:Y:S05]  /*11cf0*/  BSYNC B2 ;  /* 0x0000000000027941 */ /* 0x000fea0003800000 */
.L_x_23193:
        /* <DEDUP_REMOVED lines=44> */
.L_x_23192:
[----:B------:R-:W-:Y:S05]  /*11fc0*/  BSYNC B1 ;  /* 0x0000000000017941 */ /* 0x000fea0003800000 */
.L_x_23191:
        /* <DEDUP_REMOVED lines=13> */
.L_x_23195:
        /* <DEDUP_REMOVED lines=12> */
.L_x_23198:
[----:B------:R-:W-:Y:S02]  /*12160*/  IMAD.MOV.U32 R20, RZ, RZ, R4 ;  /* 0x000000ffff147224 */ /* 0x000fe400078e0004 */
.L_x_23199:
[----:B------:R-:W-:Y:S05]  /*12170*/  BSYNC B1 ;  /* 0x0000000000017941 */ /* 0x000fea0003800000 */
.L_x_23197:
        /* <DEDUP_REMOVED lines=19> */
.L_x_23203:
[----:B------:R-:W-:Y:S05]  /*122b0*/  BSYNC B2 ;  /* 0x0000000000027941 */ /* 0x000fea0003800000 */
.L_x_23202:
        /* <DEDUP_REMOVED lines=44> */
.L_x_23201:
[----:B------:R-:W-:Y:S05]  /*12580*/  BSYNC B1 ;  /* 0x0000000000017941 */ /* 0x000fea0003800000 */
.L_x_23200:
        /* <DEDUP_REMOVED lines=10> */
.L_x_23196:
        /* <DEDUP_REMOVED lines=46> */
.L_x_23204:
        /* <DEDUP_REMOVED lines=19> */
.L_x_23206:
[----:B------:R-:W-:Y:S02]  /*12a40*/  IMAD.MOV.U32 R24, RZ, RZ, R4 ;  /* 0x000000ffff187224 */ /* 0x000fe400078e0004 */
.L_x_23207:
[----:B------:R-:W-:Y:S05]  /*12a50*/  BSYNC B1 ;  /* 0x0000000000017941 */ /* 0x000fea0003800000 */
.L_x_23205:
        /* <DEDUP_REMOVED lines=16> */
.L_x_23211:
[----:B------:R-:W-:Y:S05]  /*12b60*/  BSYNC B2 ;  /* 0x0000000000027941 */ /* 0x000fea0003800000 */
.L_x_23210:
        /* <DEDUP_REMOVED lines=44> */
.L_x_23209:
[----:B------:R-:W-:Y:S05]  /*12e30*/  BSYNC B1 ;  /* 0x0000000000017941 */ /* 0x000fea0003800000 */
.L_x_23208:
        /* <DEDUP_REMOVED lines=15> */
.L_x_23212:
        /* <DEDUP_REMOVED lines=12> */
.L_x_23215:
[----:B------:R-:W-:Y:S02]  /*12ff0*/  MOV R11, R4 ;  /* 0x00000004000b7202 */ /* 0x000fe40000000f00 */
.L_x_23216:
[----:B------:R-:W-:Y:S05]  /*13000*/  BSYNC B1 ;  /* 0x0000000000017941 */ /* 0x000fea0003800000 */
.L_x_23214:
        /* <DEDUP_REMOVED lines=16> */
.L_x_23220:
[----:B------:R-:W-:Y:S05]  /*13110*/  BSYNC B2 ;  /* 0x0000000000027941 */ /* 0x000fea0003800000 */
.L_x_23219:
        /* <DEDUP_REMOVED lines=44> */
.L_x_23218:
[----:B------:R-:W-:Y:S05]  /*133e0*/  BSYNC B1 ;  /* 0x0000000000017941 */ /* 0x000fea0003800000 */
.L_x_23217:
        /* <DEDUP_REMOVED lines=9> */
.L_x_23213:
        /* <DEDUP_REMOVED lines=12> */
.L_x_23222:
[----:B------:R-:W-:Y:S02]  /*13540*/  IMAD.MOV.U32 R20, RZ, RZ, R4 ;  /* 0x000000ffff147224 */ /* 0x000fe400078e0004 */
.L_x_23223:
[----:B------:R-:W-:Y:S05]  /*13550*/  BSYNC B1 ;  /* 0x0000000000017941 */ /* 0x000fea0003800000 */
.L_x_23221:
        /* <DEDUP_REMOVED lines=16> */
.L_x_23227:
[----:B------:R-:W-:Y:S05]  /*13660*/  BSYNC B2 ;  /* 0x0000000000027941 */ /* 0x000fea0003800000 */
.L_x_23226:
        /* <DEDUP_REMOVED lines=44> */
.L_x_23225:
[----:B------:R-:W-:Y:S05]  /*13930*/  BSYNC B1 ;  /* 0x0000000000017941 */ /* 0x000fea0003800000 */
.L_x_23224:
        /* <DEDUP_REMOVED lines=14> */
.L_x_23228:
        /* <DEDUP_REMOVED lines=12> */
.L_x_23231:
[----:B------:R-:W-:Y:S02]  /*13ae0*/  IMAD.MOV.U32 R12, RZ, RZ, R4 ;  /* 0x000000ffff0c7224 */ /* 0x000fe400078e0004 */
.L_x_23232:
[----:B------:R-:W-:Y:S05]  /*13af0*/  BSYNC B1 ;  /* 0x0000000000017941 */ /* 0x000fea0003800000 */
.L_x_23230:
        /* <DEDUP_REMOVED lines=16> */
.L_x_23236:
[----:B------:R-:W-:Y:S05]  /*13c00*/  BSYNC B2 ;  /* 0x0000000000027941 */ /* 0x000fea0003800000 */
.L_x_23235:
        /* <DEDUP_REMOVED lines=44> */
.L_x_23234:
[----:B------:R-:W-:Y:S05]  /*13ed0*/  BSYNC B1 ;  /* 0x0000000000017941 */ /* 0x000fea0003800000 */
.L_x_23233:
        /* <DEDUP_REMOVED lines=9> */
.L_x_23229:
        /* <DEDUP_REMOVED lines=12> */
.L_x_23238:
[----:B------:R-:W-:Y:S02]  /*14030*/  IMAD.MOV.U32 R16, RZ, RZ, R4 ;  /* 0x000000ffff107224 */ /* 0x000fe400078e0004 */
.L_x_23239:
[----:B------:R-:W-:Y:S05]  /*14040*/  BSYNC B1 ;  /* 0x0000000000017941 */ /* 0x000fea0003800000 */
.L_x_23237:
        /* <DEDUP_REMOVED lines=16> */
.L_x_23243:
[----:B------:R-:W-:Y:S05]  /*14150*/  BSYNC B2 ;  /* 0x0000000000027941 */ /* 0x000fea0003800000 */
.L_x_23242:
        /* <DEDUP_REMOVED lines=44> */
.L_x_23241:
[----:B------:R-:W-:Y:S05]  /*14420*/  BSYNC B1 ;  /* 0x0000000000017941 */ /* 0x000fea0003800000 */
.L_x_23240:
        /* <DEDUP_REMOVED lines=14> */
.L_x_23244:
        /* <DEDUP_REMOVED lines=12> */
.L_x_23247:
[----:B------:R-:W-:Y:S02]  /*145d0*/  IMAD.MOV.U32 R13, RZ, RZ, R4 ;  /* 0x000000ffff0d7224 */ /* 0x000fe400078e0004 */
.L_x_23248:
[----:B------:R-:W-:Y:S05]  /*145e0*/  BSYNC B1 ;  /* 0x0000000000017941 */ /* 0x000fea0003800000 */
.L_x_23246:
        /* <DEDUP_REMOVED lines=16> */
.L_x_23252:
[----:B------:R-:W-:Y:S05]  /*146f0*/  BSYNC B2 ;  /* 0x0000000000027941 */ /* 0x000fea0003800000 */
.L_x_23251:
        /* <DEDUP_REMOVED lines=44> */
.L_x_23250:
[----:B------:R-:W-:Y:S05]  /*149c0*/  BSYNC B1 ;  /* 0x0000000000017941 */ /* 0x000fea0003800000 */
.L_x_23249:
        /* <DEDUP_REMOVED lines=9> */
.L_x_23245:
        /* <DEDUP_REMOVED lines=12> */
.L_x_23254:
[----:B------:R-:W-:Y:S02]  /*14b20*/  IMAD.MOV.U32 R16, RZ, RZ, R4 ;  /* 0x000000ffff107224 */ /* 0x000fe400078e0004 */
.L_x_23255:
[----:B------:R-:W-:Y:S05]  /*14b30*/  BSYNC B1 ;  /* 0x0000000000017941 */ /* 0x000fea0003800000 */
.L_x_23253:
        /* <DEDUP_REMOVED lines=16> */
.L_x_23259:
[----:B------:R-:W-:Y:S05]  /*14c40*/  BSYNC B2 ;  /* 0x0000000000027941 */ /* 0x000fea0003800000 */
.L_x_23258:
        /* <DEDUP_REMOVED lines=44> */
.L_x_23257:
[----:B------:R-:W-:Y:S05]  /*14f10*/  BSYNC B1 ;  /* 0x0000000000017941 */ /* 0x000fea0003800000 */
.L_x_23256:
        /* <DEDUP_REMOVED lines=12> */
.L_x_23260:
        /* <DEDUP_REMOVED lines=12> */
.L_x_23263:
[----:B------:R-:W-:Y:S02]  /*150a0*/  IMAD.MOV.U32 R14, RZ, RZ, R4 ;  /* 0x000000ffff0e7224 */ /* 0x000fe400078e0004 */
.L_x_23264:
[----:B------:R-:W-:Y:S05]  /*150b0*/  BSYNC B1 ;  /* 0x0000000000017941 */ /* 0x000fea0003800000 */
.L_x_23262:
        /* <DEDUP_REMOVED lines=16> */
.L_x_23268:
[----:B------:R-:W-:Y:S05]  /*151c0*/  BSYNC B2 ;  /* 0x0000000000027941 */ /* 0x000fea0003800000 */
.L_x_23267:
        /* <DEDUP_REMOVED lines=39> */
[----:B------:R-:W-:Y:S02]  /*15440*/  LOP3.LUT R2, R17, UR29, R22, 0x96, !PT ;  /* 0x0000001d11027c12 */ /* 0x000fe4000f8e9616 */
[----:B------:R-:W-:Y:S01]  /*15450*/  MOV R6, R16 ;  /* 0x0000001000067202 */ /* 0x000fe20000000f00 */
[----:B------:R-:W-:-:S04]  /*15460*/  IMAD.WIDE.U32 R16, R0, -0x326172a9, RZ ;  /* 0xcd9e8d5700107825 */ /* 0x000fc800078e00ff */
[----:B------:R-:W-:Y:S01]  /*15470*/  IMAD.MOV.U32 R4, RZ, RZ, R16 ;  /* 0x000000ffff047224 */ /* 0x000fe200078e0010 */
[----:B------:R-:W-:Y:S02]  /*15480*/  LOP3.LUT R0, R17, UR28, R20, 0x96, !PT ;  /* 0x0000001c11007c12 */ /* 0x000fe4000f8e9614 */
.L_x_23266:
[----:B------:R-:W-:Y:S05]  /*15490*/  BSYNC B1 ;  /* 0x0000000000017941 */ /* 0x000fea0003800000 */
.L_x_23265:
        /* <DEDUP_REMOVED lines=9> */
.L_x_23261:
        /* <DEDUP_REMOVED lines=12> */
.L_x_23270:
[----:B------:R-:W-:Y:S02]  /*155f0*/  IMAD.MOV.U32 R16, RZ, RZ, R4 ;  /* 0x000000ffff107224 */ /* 0x000fe400078e0004 */
.L_x_23271:
[----:B------:R-:W-:Y:S05]  /*15600*/  BSYNC B1 ;  /* 0x0000000000017941 */ /* 0x000fea0003800000 */
.L_x_23269:
        /* <DEDUP_REMOVED lines=16> */
.L_x_23275:
[----:B------:R-:W-:Y:S05]  /*15710*/  BSYNC B2 ;  /* 0x0000000000027941 */ /* 0x000fea0003800000 */
.L_x_23274:
        /* <DEDUP_REMOVED lines=44> */
.L_x_23273:
[----:B------:R-:W-:Y:S05]  /*159e0*/  BSYNC B1 ;  /* 0x0000000000017941 */ /* 0x000fea0003800000 */
.L_x_23272:
        /* <DEDUP_REMOVED lines=12> */
.L_x_23276:
        /* <DEDUP_REMOVED lines=12> */
.L_x_23279:
[----:B------:R-:W-:Y:S02]  /*15b70*/  IMAD.MOV.U32 R15, RZ, RZ, R4 ;  /* 0x000000ffff0f7224 */ /* 0x000fe400078e0004 */
.L_x_23280:
[----:B------:R-:W-:Y:S05]  /*15b80*/  BSYNC B1 ;  /* 0x0000000000017941 */ /* 0x000fea0003800000 */
.L_x_23278:
        /* <DEDUP_REMOVED lines=16> */
.L_x_23284:
[----:B------:R-:W-:Y:S05]  /*15c90*/  BSYNC B2 ;  /* 0x0000000000027941 */ /* 0x000fea0003800000 */
.L_x_23283:
        /* <DEDUP_REMOVED lines=44> */
.L_x_23282:
[----:B------:R-:W-:Y:S05]  /*15f60*/  BSYNC B1 ;  /* 0x0000000000017941 */ /* 0x000fea0003800000 */
.L_x_23281:
        /* <DEDUP_REMOVED lines=9> */
.L_x_23277:
        /* <DEDUP_REMOVED lines=12> */
.L_x_23286:
[----:B------:R-:W-:Y:S02]  /*160c0*/  MOV R22, R4 ;  /* 0x0000000400167202 */ /* 0x000fe40000000f00 */
.L_x_23287:
[----:B------:R-:W-:Y:S05]  /*160d0*/  BSYNC B1 ;  /* 0x0000000000017941 */ /* 0x000fea0003800000 */
.L_x_23285:
        /* <DEDUP_REMOVED lines=16> */
.L_x_23291:
[----:B------:R-:W-:Y:S05]  /*161e0*/  BSYNC B2 ;  /* 0x0000000000027941 */ /* 0x000fea0003800000 */
.L_x_23290:
        /* <DEDUP_REMOVED lines=44> */
.L_x_23289:
[----:B------:R-:W-:Y:S05]  /*164b0*/  BSYNC B1 ;  /* 0x0000000000017941 */ /* 0x000fea0003800000 */
.L_x_23288:
        /* <DEDUP_REMOVED lines=12> */
.L_x_23292:
        /* <DEDUP_REMOVED lines=12> */
.L_x_23295:
[----:B------:R-:W-:Y:S02]  /*16640*/  IMAD.MOV.U32 R16, RZ, RZ, R4 ;  /* 0x000000ffff107224 */ /* 0x000fe400078e0004 */
.L_x_23296:
[----:B------:R-:W-:Y:S05]  /*16650*/  BSYNC B1 ;  /* 0x0000000000017941 */ /* 0x000fea0003800000 */
.L_x_23294:
        /* <DEDUP_REMOVED lines=16> */
.L_x_23300:
[----:B------:R-:W-:Y:S05]  /*16760*/  BSYNC B2 ;  /* 0x0000000000027941 */ /* 0x000fea0003800000 */
.L_x_23299:
        /* <DEDUP_REMOVED lines=44> */
.L_x_23298:
[----:B------:R-:W-:Y:S05]  /*16a30*/  BSYNC B1 ;  /* 0x0000000000017941 */ /* 0x000fea0003800000 */
.L_x_23297:
        /* <DEDUP_REMOVED lines=10> */
.L_x_23293:
        /* <DEDUP_REMOVED lines=12> */
.L_x_23302:
[----:B------:R-:W-:Y:S02]  /*16ba0*/  IMAD.MOV.U32 R18, RZ, RZ, R4 ;  /* 0x000000ffff127224 */ /* 0x000fe400078e0004 */
.L_x_23303:
[----:B------:R-:W-:Y:S05]  /*16bb0*/  BSYNC B1 ;  /* 0x0000000000017941 */ /* 0x000fea0003800000 */
.L_x_23301:
        /* <DEDUP_REMOVED lines=16> */
.L_x_23307:
[----:B------:R-:W-:Y:S05]  /*16cc0*/  BSYNC B2 ;  /* 0x0000000000027941 */ /* 0x000fea0003800000 */
.L_x_23306:
        /* <DEDUP_REMOVED lines=44> */
.L_x_23305:
[----:B------:R-:W-:Y:S05]  /*16f90*/  BSYNC B1 ;  /* 0x0000000000017941 */ /* 0x000fea0003800000 */
.L_x_23304:
        /* <DEDUP_REMOVED lines=12> */
.L_x_23308:
        /* <DEDUP_REMOVED lines=12> */
.L_x_23311:
[----:B------:R-:W-:Y:S02]  /*17120*/  IMAD.MOV.U32 R18, RZ, RZ, R4 ;  /* 0x000000ffff127224 */ /* 0x000fe400078e0004 */
.L_x_23312:
[----:B------:R-:W-:Y:S05]  /*17130*/  BSYNC B1 ;  /* 0x0000000000017941 */ /* 0x000fea0003800000 */
.L_x_23310:
        /* <DEDUP_REMOVED lines=16> */
.L_x_23316:
[----:B------:R-:W-:Y:S05]  /*17240*/  BSYNC B2 ;  /* 0x0000000000027941 */ /* 0x000fea0003800000 */
.L_x_23315:
        /* <DEDUP_REMOVED lines=44> */
.L_x_23314:
[----:B------:R-:W-:Y:S05]  /*17510*/  BSYNC B1 ;  /* 0x0000000000017941 */ /* 0x000fea0003800000 */
.L_x_23313:
        /* <DEDUP_REMOVED lines=10> */
.L_x_23309:
        /* <DEDUP_REMOVED lines=12> */
.L_x_23318:
[----:B------:R-:W-:Y:S02]  /*17680*/  IMAD.MOV.U32 R16, RZ, RZ, R4 ;  /* 0x000000ffff107224 */ /* 0x000fe400078e0004 */
.L_x_23319:
[----:B------:R-:W-:Y:S05]  /*17690*/  BSYNC B1 ;  /* 0x0000000000017941 */ /* 0x000fea0003800000 */
.L_x_23317:
        /* <DEDUP_REMOVED lines=16> */
.L_x_23323:
[----:B------:R-:W-:Y:S05]  /*177a0*/  BSYNC B2 ;  /* 0x0000000000027941 */ /* 0x000fea0003800000 */
.L_x_23322:
        /* <DEDUP_REMOVED lines=44> */
.L_x_23321:
[----:B------:R-:W-:Y:S05]  /*17a70*/  BSYNC B1 ;  /* 0x0000000000017941 */ /* 0x000fea0003800000 */
.L_x_23320:
        /* <DEDUP_REMOVED lines=13> */
.L_x_23324:
        /* <DEDUP_REMOVED lines=12> */
.L_x_23327:
[----:B------:R-:W-:Y:S02]  /*17c10*/  MOV R16, R4 ;  /* 0x0000000400107202 */ /* 0x000fe40000000f00 */
.L_x_23328:
[----:B------:R-:W-:Y:S05]  /*17c20*/  BSYNC B1 ;  /* 0x0000000000017941 */ /* 0x000fea0003800000 */
.L_x_23326:
        /* <DEDUP_REMOVED lines=19> */
.L_x_23332:
[----:B------:R-:W-:Y:S05]  /*17d60*/  BSYNC B2 ;  /* 0x0000000000027941 */ /* 0x000fea0003800000 */
.L_x_23331:
        /* <DEDUP_REMOVED lines=44> */
.L_x_23330:
[----:B------:R-:W-:Y:S05]  /*18030*/  BSYNC B1 ;  /* 0x0000000000017941 */ /* 0x000fea0003800000 */
.L_x_23329:
        /* <DEDUP_REMOVED lines=10> */
.L_x_23325:
        /* <DEDUP_REMOVED lines=46> */
.L_x_23333:
        /* <DEDUP_REMOVED lines=19> */
.L_x_23335:
[----:B------:R-:W-:Y:S02]  /*184f0*/  IMAD.MOV.U32 R20, RZ, RZ, R4 ;  /* 0x000000ffff147224 */ /* 0x000fe400078e0004 */
.L_x_23336:
[----:B------:R-:W-:Y:S05]  /*18500*/  BSYNC B1 ;  /* 0x0000000000017941 */ /* 0x000fea0003800000 */
.L_x_23334:
        /* <DEDUP_REMOVED lines=16> */
.L_x_23340:
[----:B------:R-:W-:Y:S05]  /*18610*/  BSYNC B2 ;  /* 0x0000000000027941 */ /* 0x000fea0003800000 */
.L_x_23339:
        /* <DEDUP_REMOVED lines=44> */
.L_x_23338:
[----:B------:R-:W-:Y:S05]  /*188e0*/  BSYNC B1 ;  /* 0x0000000000017941 */ /* 0x000fea0003800000 */
.L_x_23337:
        /* <DEDUP_REMOVED lines=15> */
.L_x_23341:
        /* <DEDUP_REMOVED lines=12> */
.L_x_23344:
[----:B------:R-:W-:Y:S02]  /*18aa0*/  IMAD.MOV.U32 R11, RZ, RZ, R4 ;  /* 0x000000ffff0b7224 */ /* 0x000fe400078e0004 */
.L_x_23345:
[----:B------:R-:W-:Y:S05]  /*18ab0*/  BSYNC B1 ;  /* 0x0000000000017941 */ /* 0x000fea0003800000 */
.L_x_23343:
        /* <DEDUP_REMOVED lines=16> */
.L_x_23349:
[----:B------:R-:W-:Y:S05]  /*18bc0*/  BSYNC B2 ;  /* 0x0000000000027941 */ /* 0x000fea0003800000 */
.L_x_23348:
        /* <DEDUP_REMOVED lines=44> */
.L_x_23347:
[----:B------:R-:W-:Y:S05]  /*18e90*/  BSYNC B1 ;  /* 0x0000000000017941 */ /* 0x000fea0003800000 */
.L_x_23346:
        /* <DEDUP_REMOVED lines=9> */
.L_x_23342:
        /* <DEDUP_REMOVED lines=12> */
.L_x_23351:
[----:B------:R-:W-:Y:S02]  /*18ff0*/  IMAD.MOV.U32 R24, RZ, RZ, R4 ;  /* 0x000000ffff187224 */ /* 0x000fe400078e0004 */
.L_x_23352:
[----:B------:R-:W-:Y:S05]  /*19000*/  BSYNC B1 ;  /* 0x0000000000017941 */ /* 0x000fea0003800000 */
.L_x_23350:
        /* <DEDUP_REMOVED lines=16> */
.L_x_23356:
[----:B------:R-:W-:Y:S05]  /*19110*/  BSYNC B2 ;  /* 0x0000000000027941 */ /* 0x000fea0003800000 */
.L_x_23355:
        /* <DEDUP_REMOVED lines=44> */
.L_x_23354:
[----:B------:R-:W-:Y:S05]  /*193e0*/  BSYNC B1 ;  /* 0x0000000000017941 */ /* 0x000fea0003800000 */
.L_x_23353:
        /* <DEDUP_REMOVED lines=14> */
.L_x_23357:
        /* <DEDUP_REMOVED lines=12> */
.L_x_23360:
[----:B------:R-:W-:Y:S02]  /*19590*/  IMAD.MOV.U32 R12, RZ, RZ, R4 ;  /* 0x000000ffff0c7224 */ /* 0x000fe400078e0004 */
.L_x_23361:
[----:B------:R-:W-:Y:S05]  /*195a0*/  BSYNC B1 ;  /* 0x0000000000017941 */ /* 0x000fea0003800000 */
.L_x_23359:
        /* <DEDUP_REMOVED lines=16> */
.L_x_23365:
[----:B------:R-:W-:Y:S05]  /*196b0*/  BSYNC B2 ;  /* 0x0000000000027941 */ /* 0x000fea0003800000 */
.L_x_23364:
        /* <DEDUP_REMOVED lines=44> */
.L_x_23363:
[----:B------:R-:W-:Y:S05]  /*19980*/  BSYNC B1 ;  /* 0x0000000000017941 */ /* 0x000fea0003800000 */
.L_x_23362:
        /* <DEDUP_REMOVED lines=9> */
.L_x_23358:
        /* <DEDUP_REMOVED lines=12> */
.L_x_23367:
[----:B------:R-:W-:Y:S02]  /*19ae0*/  IMAD.MOV.U32 R16, RZ, RZ, R4 ;  /* 0x000000ffff107224 */ /* 0x000fe400078e0004 */
.L_x_23368:
[----:B------:R-:W-:Y:S05]  /*19af0*/  BSYNC B1 ;  /* 0x0000000000017941 */ /* 0x000fea0003800000 */
.L_x_23366:
        /* <DEDUP_REMOVED lines=16> */
.L_x_23372:
[----:B------:R-:W-:Y:S05]  /*19c00*/  BSYNC B2 ;  /* 0x0000000000027941 */ /* 0x000fea0003800000 */
.L_x_23371:
        /* <DEDUP_REMOVED lines=44> */
.L_x_23370:
[----:B------:R-:W-:Y:S05]  /*19ed0*/  BSYNC B1 ;  /* 0x0000000000017941 */ /* 0x000fea0003800000 */
.L_x_23369:
        /* <DEDUP_REMOVED lines=11> */
[----:B------:R-:W-:Y:S01]  /*19f90*/  MOV R21, R20 ;  /* 0x0000001400157202 */ /* 0x000fe20000000f00 */
[----:B------:R-:W-:Y:S01]  /*19fa0*/  FADD.FTZ R38, R78, R38 ;  /* 0x000000264e267221 */ /* 0x000fe20000010000 */
[----:B------:R-:W-:Y:S05]  /*19fb0*/  BRA `(.L_x_23374) ;  /* 0x0000055000007947 */ /* 0x000fea0003800000 */
.L_x_23373:
        /* <DEDUP_REMOVED lines=12> */
.L_x_23376:
[----:B------:R-:W-:Y:S02]  /*1a080*/  IMAD.MOV.U32 R13, RZ, RZ, R4 ;  /* 0x000000ffff0d7224 */ /* 0x000fe400078e0004 */
.L_x_23377:
[----:B------:R-:W-:Y:S05]  /*1a090*/  BSYNC B1 ;  /* 0x0000000000017941 */ /* 0x000fea0003800000 */
.L_x_23375:
        /* <DEDUP_REMOVED lines=16> */
.L_x_23381:
[----:B------:R-:W-:Y:S05]  /*1a1a0*/  BSYNC B2 ;  /* 0x0000000000027941 */ /* 0x000fea0003800000 */
.L_x_23380:
        /* <DEDUP_REMOVED lines=44> */
.L_x_23379:
[----:B------:R-:W-:Y:S05]  /*1a470*/  BSYNC B1 ;  /* 0x0000000000017941 */ /* 0x000fea0003800000 */
.L_x_23378:
        /* <DEDUP_REMOVED lines=9> */
.L_x_23374:
        /* <DEDUP_REMOVED lines=12> */
.L_x_23383:
[----:B------:R-:W-:Y:S02]  /*1a5d0*/  MOV R16, R4 ;  /* 0x0000000400107202 */ /* 0x000fe40000000f00 */
.L_x_23384:
[----:B------:R-:W-:Y:S05]  /*1a5e0*/  BSYNC B1 ;  /* 0x0000000000017941 */ /* 0x000fea0003800000 */
.L_x_23382:
        /* <DEDUP_REMOVED lines=16> */
.L_x_23388:
[----:B------:R-:W-:Y:S05]  /*1a6f0*/  BSYNC B2 ;  /* 0x0000000000027941 */ /* 0x000fea0003800000 */
.L_x_23387:
        /* <DEDUP_REMOVED lines=44> */
.L_x_23386:
[----:B------:R-:W-:Y:S05]  /*1a9c0*/  BSYNC B1 ;  /* 0x0000000000017941 */ /* 0x000fea0003800000 */
.L_x_23385:
        /* <DEDUP_REMOVED lines=12> */
.L_x_23389:
        /* <DEDUP_REMOVED lines=12> */
.L_x_23392:
[----:B------:R-:W-:Y:S02]  /*1ab50*/  IMAD.MOV.U32 R14, RZ, RZ, R4 ;  /* 0x000000ffff0e7224 */ /* 0x000fe400078e0004 */
.L_x_23393:
[----:B------:R-:W-:Y:S05]  /*1ab60*/  BSYNC B1 ;  /* 0x0000000000017941 */ /* 0x000fea0003800000 */
.L_x_23391:
        /* <DEDUP_REMOVED lines=16> */
.L_x_23397:
[----:B------:R-:W-:Y:S05]  /*1ac70*/  BSYNC B2 ;  /* 0x0000000000027941 */ /* 0x000fea0003800000 */
.L_x_23396:
        /* <DEDUP_REMOVED lines=44> */
.L_x_23395:
[----:B------:R-:W-:Y:S05]  /*1af40*/  BSYNC B1 ;  /* 0x0000000000017941 */ /* 0x000fea0003800000 */
.L_x_23394:
        /* <DEDUP_REMOVED lines=9> */
.L_x_23390:
        /* <DEDUP_REMOVED lines=12> */
.L_x_23399:
[----:B------:R-:W-:Y:S02]  /*1b0a0*/  IMAD.MOV.U32 R22, RZ, RZ, R4 ;  /* 0x000000ffff167224 */ /* 0x000fe400078e0004 */
.L_x_23400:
[----:B------:R-:W-:Y:S05]  /*1b0b0*/  BSYNC B1 ;  /* 0x0000000000017941 */ /* 0x000fea0003800000 */
.L_x_23398:
        /* <DEDUP_REMOVED lines=16> */
.L_x_23404:
[----:B------:R-:W-:Y:S05]  /*1b1c0*/  BSYNC B2 ;  /* 0x0000000000027941 */ /* 0x000fea0003800000 */
.L_x_23403:
        /* <DEDUP_REMOVED lines=44> */
.L_x_23402:
[----:B------:R-:W-:Y:S05]  /*1b490*/  BSYNC B1 ;  /* 0x0000000000017941 */ /* 0x000fea0003800000 */
.L_x_23401:
        /* <DEDUP_REMOVED lines=12> */
.L_x_23405:
        /* <DEDUP_REMOVED lines=12> */
.L_x_23408:
[----:B------:R-:W-:Y:S02]  /*1b620*/  IMAD.MOV.U32 R15, RZ, RZ, R4 ;  /* 0x000000ffff0f7224 */ /* 0x000fe400078e0004 */
.L_x_23409:
[----:B------:R-:W-:Y:S05]  /*1b630*/  BSYNC B1 ;  /* 0x0000000000017941 */ /* 0x000fea0003800000 */
.L_x_23407:
        /* <DEDUP_REMOVED lines=16> */
.L_x_23413:
[----:B------:R-:W-:Y:S05]  /*1b740*/  BSYNC B2 ;  /* 0x0000000000027941 */ /* 0x000fea0003800000 */
.L_x_23412:
        /* <DEDUP_REMOVED lines=44> */
.L_x_23411:
[----:B------:R-:W-:Y:S05]  /*1ba10*/  BSYNC B1 ;  /* 0x0000000000017941 */ /* 0x000fea0003800000 */
.L_x_23410:
        /* <DEDUP_REMOVED lines=9> */
.L_x_23406:
        /* <DEDUP_REMOVED lines=12> */
.L_x_23415:
[----:B------:R-:W-:Y:S02]  /*1bb70*/  IMAD.MOV.U32 R16, RZ, RZ, R4 ;  /* 0x000000ffff107224 */ /* 0x000fe400078e0004 */
.L_x_23416:
[----:B------:R-:W-:Y:S05]  /*1bb80*/  BSYNC B1 ;  /* 0x0000000000017941 */ /* 0x000fea0003800000 */
.L_x_23414:
        /* <DEDUP_REMOVED lines=16> */
.L_x_23420:
[----:B------:R-:W-:Y:S05]  /*1bc90*/  BSYNC B2 ;  /* 0x0000000000027941 */ /* 0x000fea0003800000 */
.L_x_23419:
        /* <DEDUP_REMOVED lines=44> */
.L_x_23418:
[----:B------:R-:W-:Y:S05]  /*1bf60*/  BSYNC B1 ;  /* 0x0000000000017941 */ /* 0x000fea0003800000 */
.L_x_23417:
        /* <DEDUP_REMOVED lines=12> */
.L_x_23421:
        /* <DEDUP_REMOVED lines=12> */
.L_x_23424:
[----:B------:R-:W-:Y:S02]  /*1c0f0*/  MOV R18, R4 ;  /* 0x0000000400127202 */ /* 0x000fe40000000f00 */
.L_x_23425:
[----:B------:R-:W-:Y:S05]  /*1c100*/  BSYNC B1 ;  /* 0x0000000000017941 */ /* 0x000fea0003800000 */
.L_x_23423:
        /* <DEDUP_REMOVED lines=16> */
.L_x_23429:
[----:B------:R-:W-:Y:S05]  /*1c210*/  BSYNC B2 ;  /* 0x0000000000027941 */ /* 0x000fea0003800000 */
.L_x_23428:
        /* <DEDUP_REMOVED lines=44> */
.L_x_23427:
[----:B------:R-:W-:Y:S05]  /*1c4e0*/  BSYNC B1 ;  /* 0x0000000000017941 */ /* 0x000fea0003800000 */
.L_x_23426:
        /* <DEDUP_REMOVED lines=10> */
.L_x_23422:
        /* <DEDUP_REMOVED lines=12> */
.L_x_23431:
[----:B------:R-:W-:Y:S02]  /*1c650*/  IMAD.MOV.U32 R16, RZ, RZ, R4 ;  /* 0x000000ffff107224 */ /* 0x000fe400078e0004 */
.L_x_23432:
[----:B------:R-:W-:Y:S05]  /*1c660*/  BSYNC B1 ;  /* 0x0000000000017941 */ /* 0x000fea0003800000 */
.L_x_23430:
        /* <DEDUP_REMOVED lines=16> */
.L_x_23436:
[----:B------:R-:W-:Y:S05]  /*1c770*/  BSYNC B2 ;  /* 0x0000000000027941 */ /* 0x000fea0003800000 */
.L_x_23435:
        /* <DEDUP_REMOVED lines=44> */
.L_x_23434:
[----:B------:R-:W-:Y:S05]  /*1ca40*/  BSYNC B1 ;  /* 0x0000000000017941 */ /* 0x000fea0003800000 */
.L_x_23433:
        /* <DEDUP_REMOVED lines=12> */
.L_x_23437:
        /* <DEDUP_REMOVED lines=12> */
.L_x_23440:
[----:B------:R-:W-:Y:S02]  /*1cbd0*/  IMAD.MOV.U32 R16, RZ, RZ, R4 ;  /* 0x000000ffff107224 */ /* 0x000fe400078e0004 */
.L_x_23441:
[----:B------:R-:W-:Y:S05]  /*1cbe0*/  BSYNC B1 ;  /* 0x0000000000017941 */ /* 0x000fea0003800000 */
.L_x_23439:
        /* <DEDUP_REMOVED lines=16> */
.L_x_23445:
[----:B------:R-:W-:Y:S05]  /*1ccf0*/  BSYNC B2 ;  /* 0x0000000000027941 */ /* 0x000fea0003800000 */
.L_x_23444:
[----:B------:R-:W-:Y:S01]  /*1cd00*/  LOP3.LUT R4, R0, UR9, R8, 0x96, !PT ;  /* 0x0000000900047c12 */ /* 0x000fe2000f8e9608 */
[----:B------:R-:W-:Y:S01]  /*1cd10*/  IMAD.HI.U32 R2, R3, -0x326172a9, RZ ;  /* 0xcd9e8d5703027827 */ /* 0x000fe200078e00ff */
[----:B------:R-:W-:-:S03]  /*1cd20*/  HFMA2.MMA R17, -RZ, RZ, 0, 0 ;  /* 0x00000000ff117435 */ /* 0x000fc600000001ff */
        /* <DEDUP_REMOVED lines=41> */
.L_x_23443:
[----:B------:R-:W-:Y:S05]  /*1cfc0*/  BSYNC B1 ;  /* 0x0000000000017941 */ /* 0x000fea0003800000 */
.L_x_23442:
        /* <DEDUP_REMOVED lines=10> */
.L_x_23438:
        /* <DEDUP_REMOVED lines=12> */
.L_x_23447:
[----:B------:R-:W-:Y:S02]  /*1d130*/  IMAD.MOV.U32 R18, RZ, RZ, R4 ;  /* 0x000000ffff127224 */ /* 0x000fe400078e0004 */
.L_x_23448:
[----:B------:R-:W-:Y:S05]  /*1d140*/  BSYNC B1 ;  /* 0x0000000000017941 */ /* 0x000fea0003800000 */
.L_x_23446:
        /* <DEDUP_REMOVED lines=16> */
.L_x_23452:
[----:B------:R-:W-:Y:S05]  /*1d250*/  BSYNC B2 ;  /* 0x0000000000027941 */ /* 0x000fea0003800000 */
.L_x_23451:
        /* <DEDUP_REMOVED lines=44> */
.L_x_23450:
[----:B------:R-:W-:Y:S05]  /*1d520*/  BSYNC B1 ;  /* 0x0000000000017941 */ /* 0x000fea0003800000 */
.L_x_23449:
        /* <DEDUP_REMOVED lines=13> */
.L_x_23453:
        /* <DEDUP_REMOVED lines=12> */
.L_x_23456:
[----:B------:R-:W-:Y:S02]  /*1d6c0*/  IMAD.MOV.U32 R20, RZ, RZ, R4 ;  /* 0x000000ffff147224 */ /* 0x000fe400078e0004 */
.L_x_23457:
[----:B------:R-:W-:Y:S05]  /*1d6d0*/  BSYNC B1 ;  /* 0x0000000000017941 */ /* 0x000fea0003800000 */
.L_x_23455:
        /* <DEDUP_REMOVED lines=19> */
.L_x_23461:
[----:B------:R-:W-:Y:S05]  /*1d810*/  BSYNC B2 ;  /* 0x0000000000027941 */ /* 0x000fea0003800000 */
.L_x_23460:
        /* <DEDUP_REMOVED lines=43> */
[----:B------:R-:W-:Y:S02]  /*1dad0*/  MOV R4, R16 ;  /* 0x0000001000047202 */ /* 0x000fe40000000f00 */
.L_x_23459:
[----:B------:R-:W-:Y:S05]  /*1dae0*/  BSYNC B1 ;  /* 0x0000000000017941 */ /* 0x000fea0003800000 */
.L_x_23458:
        /* <DEDUP_REMOVED lines=10> */
.L_x_23454:
        /* <DEDUP_REMOVED lines=46> */
.L_x_23462:
        /* <DEDUP_REMOVED lines=19> */
.L_x_23464:
[----:B------:R-:W-:Y:S02]  /*1dfa0*/  IMAD.MOV.U32 R24, RZ, RZ, R4 ;  /* 0x000000ffff187224 */ /* 0x000fe400078e0004 */
.L_x_23465:
[----:B------:R-:W-:Y:S05]  /*1dfb0*/  BSYNC B1 ;  /* 0x0000000000017941 */ /* 0x000fea0003800000 */
.L_x_23463:
        /* <DEDUP_REMOVED lines=16> */
.L_x_23469:
[----:B------:R-:W-:Y:S05]  /*1e0c0*/  BSYNC B2 ;  /* 0x0000000000027941 */ /* 0x000fea0003800000 */
.L_x_23468:
        /* <DEDUP_REMOVED lines=44> */
.L_x_23467:
[----:B------:R-:W-:Y:S05]  /*1e390*/  BSYNC B1 ;  /* 0x0000000000017941 */ /* 0x000fea0003800000 */
.L_x_23466:
        /* <DEDUP_REMOVED lines=15> */
.L_x_23470:
        /* <DEDUP_REMOVED lines=12> */
.L_x_23473:
[----:B------:R-:W-:Y:S02]  /*1e550*/  IMAD.MOV.U32 R11, RZ, RZ, R4 ;  /* 0x000000ffff0b7224 */ /* 0x000fe400078e0004 */
.L_x_23474:
[----:B------:R-:W-:Y:S05]  /*1e560*/  BSYNC B1 ;  /* 0x0000000000017941 */ /* 0x000fea0003800000 */
.L_x_23472:
        /* <DEDUP_REMOVED lines=16> */
.L_x_23478:
[----:B------:R-:W-:Y:S05]  /*1e670*/  BSYNC B2 ;  /* 0x0000000000027941 */ /* 0x000fea0003800000 */
.L_x_23477:
        /* <DEDUP_REMOVED lines=44> */
.L_x_23476:
[----:B------:R-:W-:Y:S05]  /*1e940*/  BSYNC B1 ;  /* 0x0000000000017941 */ /* 0x000fea0003800000 */
.L_x_23475:
        /* <DEDUP_REMOVED lines=9> */
.L_x_23471:
        /* <DEDUP_REMOVED lines=12> */
.L_x_23480:
[----:B------:R-:W-:Y:S02]  /*1eaa0*/  MOV R20, R4 ;  /* 0x0000000400147202 */ /* 0x000fe40000000f00 */
.L_x_23481:
[----:B------:R-:W-:Y:S05]  /*1eab0*/  BSYNC B1 ;  /* 0x0000000000017941 */ /* 0x000fea0003800000 */
.L_x_23479:
        /* <DEDUP_REMOVED lines=16> */
.L_x_23485:
[----:B------:R-:W-:Y:S05]  /*1ebc0*/  BSYNC B2 ;  /* 0x0000000000027941 */ /* 0x000fea0003800000 */
.L_x_23484:
        /* <DEDUP_REMOVED lines=44> */
.L_x_23483:
[----:B------:R-:W-:Y:S05]  /*1ee90*/  BSYNC B1 ;  /* 0x0000000000017941 */ /* 0x000fea0003800000 */
.L_x_23482:
        /* <DEDUP_REMOVED lines=14> */
.L_x_23486:
        /* <DEDUP_REMOVED lines=12> */
.L_x_23489:
[----:B------:R-:W-:Y:S02]  /*1f040*/  IMAD.MOV.U32 R12, RZ, RZ, R4 ;  /* 0x000000ffff0c7224 */ /* 0x000fe400078e0004 */
.L_x_23490:
[----:B------:R-:W-:Y:S05]  /*1f050*/  BSYNC B1 ;  /* 0x0000000000017941 */ /* 0x000fea0003800000 */
.L_x_23488:
        /* <DEDUP_REMOVED lines=16> */
.L_x_23494:
[----:B------:R-:W-:Y:S05]  /*1f160*/  BSYNC B2 ;  /* 0x0000000000027941 */ /* 0x000fea0003800000 */
.L_x_23493:
        /* <DEDUP_REMOVED lines=44> */
.L_x_23492:
[----:B------:R-:W-:Y:S05]  /*1f430*/  BSYNC B1 ;  /* 0x0000000000017941 */ /* 0x000fea0003800000 */
.L_x_23491:
        /* <DEDUP_REMOVED lines=9> */
.L_x_23487:
        /* <DEDUP_REMOVED lines=12> */
.L_x_23496:
[----:B------:R-:W-:Y:S02]  /*1f590*/  IMAD.MOV.U32 R16, RZ, RZ, R4 ;  /* 0x000000ffff107224 */ /* 0x000fe400078e0004 */
.L_x_23497:
[----:B------:R-:W-:Y:S05]  /*1f5a0*/  BSYNC B1 ;  /* 0x0000000000017941 */ /* 0x000fea0003800000 */
.L_x_23495:
        /* <DEDUP_REMOVED lines=16> */
.L_x_23501:
[----:B------:R-:W-:Y:S05]  /*1f6b0*/  BSYNC B2 ;  /* 0x0000000000027941 */ /* 0x000fea0003800000 */
.L_x_23500:
        /* <DEDUP_REMOVED lines=44> */
.L_x_23499:
[----:B------:R-:W-:Y:S05]  /*1f980*/  BSYNC B1 ;  /* 0x0000000000017941 */ /* 0x000fea0003800000 */
.L_x_23498:
        /* <DEDUP_REMOVED lines=14> */
.L_x_23502:
        /* <DEDUP_REMOVED lines=12> */
.L_x_23505:
[----:B------:R-:W-:Y:S02]  /*1fb30*/  IMAD.MOV.U32 R13, RZ, RZ, R4 ;  /* 0x000000ffff0d7224 */ /* 0x000fe400078e0004 */
.L_x_23506:
[----:B------:R-:W-:Y:S05]  /*1fb40*/  BSYNC B1 ;  /* 0x0000000000017941 */ /* 0x000fea0003800000 */
.L_x_23504:
        /* <DEDUP_REMOVED lines=16> */
.L_x_23510:
[----:B------:R-:W-:Y:S05]  /*1fc50*/  BSYNC B2 ;  /* 0x0000000000027941 */ /* 0x000fea0003800000 */
.L_x_23509:
        /* <DEDUP_REMOVED lines=44> */
.L_x_23508:
[----:B------:R-:W-:Y:S05]  /*1ff20*/  BSYNC B1 ;  /* 0x0000000000017941 */ /* 0x000fea0003800000 */
.L_x_23507:
        /* <DEDUP_REMOVED lines=9> */
.L_x_23503:
        /* <DEDUP_REMOVED lines=12> */
.L_x_23512:
[----:B------:R-:W-:Y:S02]  /*20080*/  IMAD.MOV.U32 R16, RZ, RZ, R4 ;  /* 0x000000ffff107224 */ /* 0x000fe400078e0004 */
.L_x_23513:
[----:B------:R-:W-:Y:S05]  /*20090*/  BSYNC B1 ;  /* 0x0000000000017941 */ /* 0x000fea0003800000 */
.L_x_23511:
        /* <DEDUP_REMOVED lines=16> */
.L_x_23517:
[----:B------:R-:W-:Y:S05]  /*201a0*/  BSYNC B2 ;  /* 0x0000000000027941 */ /* 0x000fea0003800000 */
.L_x_23516:
        /* <DEDUP_REMOVED lines=44> */
.L_x_23515:
[----:B------:R-:W-:Y:S05]  /*20470*/  BSYNC B1 ;  /* 0x0000000000017941 */ /* 0x000fea0003800000 */
.L_x_23514:
        /* <DEDUP_REMOVED lines=12> */
.L_x_23518:
        /* <DEDUP_REMOVED lines=12> */
.L_x_23521:
[----:B------:R-:W-:Y:S02]  /*20600*/  MOV R14, R4 ;  /* 0x00000004000e7202 */ /* 0x000fe40000000f00 */
.L_x_23522:
[----:B------:R-:W-:Y:S05]  /*20610*/  BSYNC B1 ;  /* 0x0000000000017941 */ /* 0x000fea0003800000 */
.L_x_23520:
        /* <DEDUP_REMOVED lines=16> */
.L_x_23526:
[----:B------:R-:W-:Y:S05]  /*20720*/  BSYNC B2 ;  /* 0x0000000000027941 */ /* 0x000fea0003800000 */
.L_x_23525:
        /* <DEDUP_REMOVED lines=44> */
.L_x_23524:
[----:B------:R-:W-:Y:S05]  /*209f0*/  BSYNC B1 ;  /* 0x0000000000017941 */ /* 0x000fea0003800000 */
.L_x_23523:
        /* <DEDUP_REMOVED lines=9> */
.L_x_23519:
        /* <DEDUP_REMOVED lines=12> */
.L_x_23528:
[----:B------:R-:W-:Y:S02]  /*20b50*/  IMAD.MOV.U32 R16, RZ, RZ, R4 ;  /* 0x000000ffff107224 */ /* 0x000fe400078e0004 */
.L_x_23529:
[----:B------:R-:W-:Y:S05]  /*20b60*/  BSYNC B1 ;  /* 0x0000000000017941 */ /* 0x000fea0003800000 */
.L_x_23527:
        /* <DEDUP_REMOVED lines=16> */
.L_x_23533:
[----:B------:R-:W-:Y:S05]  /*20c70*/  BSYNC B2 ;  /* 0x0000000000027941 */ /* 0x000fea0003800000 */
.L_x_23532:
        /* <DEDUP_REMOVED lines=44> */
.L_x_23531:
[----:B------:R-:W-:Y:S05]  /*20f40*/  BSYNC B1 ;  /* 0x0000000000017941 */ /* 0x000fea0003800000 */
.L_x_23530:
        /* <DEDUP_REMOVED lines=12> */
.L_x_23534:
        /* <DEDUP_REMOVED lines=12> */
.L_x_23537:
[----:B------:R-:W-:Y:S02]  /*210d0*/  IMAD.MOV.U32 R15, RZ, RZ, R4 ;  /* 0x000000ffff0f7224 */ /* 0x000fe400078e0004 */
.L_x_23538:
[----:B------:R-:W-:Y:S05]  /*210e0*/  BSYNC B1 ;  /* 0x0000000000017941 */ /* 0x000fea0003800000 */
.L_x_23536:
        /* <DEDUP_REMOVED lines=16> */
.L_x_23542:
[----:B------:R-:W-:Y:S05]  /*211f0*/  BSYNC B2 ;  /* 0x0000000000027941 */ /* 0x000fea0003800000 */
.L_x_23541:
        /* <DEDUP_REMOVED lines=44> */
.L_x_23540:
[----:B------:R-:W-:Y:S05]  /*214c0*/  BSYNC B1 ;  /* 0x0000000000017941 */ /* 0x000fea0003800000 */
.L_x_23539:
        /* <DEDUP_REMOVED lines=9> */
.L_x_23535:
        /* <DEDUP_REMOVED lines=12> */
.L_x_23544:
[----:B------:R-:W-:Y:S02]  /*21620*/  IMAD.MOV.U32 R22, RZ, RZ, R4 ;  /* 0x000000ffff167224 */ /* 0x000fe400078e0004 */
.L_x_23545:
[----:B------:R-:W-:Y:S05]  /*21630*/  BSYNC B1 ;  /* 0x0000000000017941 */ /* 0x000fea0003800000 */
.L_x_23543:
        /* <DEDUP_REMOVED lines=16> */
.L_x_23549:
[----:B------:R-:W-:Y:S05]  /*21740*/  BSYNC B2 ;  /* 0x0000000000027941 */ /* 0x000fea0003800000 */
.L_x_23548:
        /* <DEDUP_REMOVED lines=44> */
.L_x_23547:
[----:B------:R-:W-:Y:S05]  /*21a10*/  BSYNC B1 ;  /* 0x0000000000017941 */ /* 0x000fea0003800000 */
.L_x_23546:
        /* <DEDUP_REMOVED lines=12> */
.L_x_23550:
        /* <DEDUP_REMOVED lines=12> */
.L_x_23553:
[----:B------:R-:W-:Y:S02]  /*21ba0*/  IMAD.MOV.U32 R16, RZ, RZ, R4 ;  /* 0x000000ffff107224 */ /* 0x000fe400078e0004 */
.L_x_23554:
[----:B------:R-:W-:Y:S05]  /*21bb0*/  BSYNC B1 ;  /* 0x0000000000017941 */ /* 0x000fea0003800000 */
.L_x_23552:
        /* <DEDUP_REMOVED lines=16> */
.L_x_23558:
[----:B------:R-:W-:Y:S05]  /*21cc0*/  BSYNC B2 ;  /* 0x0000000000027941 */ /* 0x000fea0003800000 */
.L_x_23557:
        /* <DEDUP_REMOVED lines=44> */
.L_x_23556:
[----:B------:R-:W-:Y:S05]  /*21f90*/  BSYNC B1 ;  /* 0x0000000000017941 */ /* 0x000fea0003800000 */
.L_x_23555:
        /* <DEDUP_REMOVED lines=10> */
.L_x_23551:
        /* <DEDUP_REMOVED lines=12> */
.L_x_23560:
[----:B------:R-:W-:Y:S02]  /*22100*/  IMAD.MOV.U32 R18, RZ, RZ, R4 ;  /* 0x000000ffff127224 */ /* 0x000fe400078e0004 */
.L_x_23561:
[----:B------:R-:W-:Y:S05]  /*22110*/  BSYNC B1 ;  /* 0x0000000000017941 */ /* 0x000fea0003800000 */
.L_x_23559:
        /* <DEDUP_REMOVED lines=16> */
.L_x_23565:
[----:B------:R-:W-:Y:S05]  /*22220*/  BSYNC B2 ;  /* 0x0000000000027941 */ /* 0x000fea0003800000 */
.L_x_23564:
        /* <DEDUP_REMOVED lines=44> */
.L_x_23563:
[----:B------:R-:W-:Y:S05]  /*224f0*/  BSYNC B1 ;  /* 0x0000000000017941 */ /* 0x000fea0003800000 */
.L_x_23562:
        /* <DEDUP_REMOVED lines=12> */
.L_x_23566:
        /* <DEDUP_REMOVED lines=12> */
.L_x_23569:
[----:B------:R-:W-:Y:S02]  /*22680*/  IMAD.MOV.U32 R18, RZ, RZ, R4 ;  /* 0x000000ffff127224 */ /* 0x000fe400078e0004 */
.L_x_23570:
[----:B------:R-:W-:Y:S05]  /*22690*/  BSYNC B1 ;  /* 0x0000000000017941 */ /* 0x000fea0003800000 */
.L_x_23568:
        /* <DEDUP_REMOVED lines=16> */
.L_x_23574:
[----:B------:R-:W-:Y:S05]  /*227a0*/  BSYNC B2 ;  /* 0x0000000000027941 */ /* 0x000fea0003800000 */
.L_x_23573:
        /* <DEDUP_REMOVED lines=44> */
.L_x_23572:
[----:B------:R-:W-:Y:S05]  /*22a70*/  BSYNC B1 ;  /* 0x0000000000017941 */ /* 0x000fea0003800000 */
.L_x_23571:
        /* <DEDUP_REMOVED lines=10> */
.L_x_23567:
        /* <DEDUP_REMOVED lines=12> */
.L_x_23576:
[----:B------:R-:W-:Y:S02]  /*22be0*/  IMAD.MOV.U32 R16, RZ, RZ, R4 ;  /* 0x000000ffff107224 */ /* 0x000fe400078e0004 */
.L_x_23577:
[----:B------:R-:W-:Y:S05]  /*22bf0*/  BSYNC B1 ;  /* 0x0000000000017941 */ /* 0x000fea0003800000 */
.L_x_23575:
        /* <DEDUP_REMOVED lines=16> */
.L_x_23581:
[----:B------:R-:W-:Y:S05]  /*22d00*/  BSYNC B2 ;  /* 0x0000000000027941 */ /* 0x000fea0003800000 */
.L_x_23580:
        /* <DEDUP_REMOVED lines=44> */
.L_x_23579:
[----:B------:R-:W-:Y:S05]  /*22fd0*/  BSYNC B1 ;  /* 0x0000000000017941 */ /* 0x000fea0003800000 */
.L_x_23578:
        /* <DEDUP_REMOVED lines=13> */
.L_x_23582:
        /* <DEDUP_REMOVED lines=12> */
.L_x_23585:
[----:B------:R-:W-:Y:S02]  /*23170*/  IMAD.MOV.U32 R16, RZ, RZ, R4 ;  /* 0x000000ffff107224 */ /* 0x000fe400078e0004 */
.L_x_23586:
[----:B------:R-:W-:Y:S05]  /*23180*/  BSYNC B1 ;  /* 0x0000000000017941 */ /* 0x000fea0003800000 */
.L_x_23584:
        /* <DEDUP_REMOVED lines=19> */
.L_x_23590:
[----:B------:R-:W-:Y:S05]  /*232c0*/  BSYNC B2 ;  /* 0x0000000000027941 */ /* 0x000fea0003800000 */
.L_x_23589:
        /* <DEDUP_REMOVED lines=44> */
.L_x_23588:
[----:B------:R-:W-:Y:S05]  /*23590*/  BSYNC B1 ;  /* 0x0000000000017941 */ /* 0x000fea0003800000 */
.L_x_23587:
        /* <DEDUP_REMOVED lines=10> */
.L_x_23583:
        /* <DEDUP_REMOVED lines=46> */
.L_x_23591:
        /* <DEDUP_REMOVED lines=19> */
.L_x_23593:
[----:B------:R-:W-:Y:S02]  /*23a50*/  IMAD.MOV.U32 R20, RZ, RZ, R4 ;  /* 0x000000ffff147224 */ /* 0x000fe400078e0004 */
.L_x_23594:
[----:B------:R-:W-:Y:S05]  /*23a60*/  BSYNC B1 ;  /* 0x0000000000017941 */ /* 0x000fea0003800000 */
.L_x_23592:
        /* <DEDUP_REMOVED lines=16> */
.L_x_23598:
[----:B------:R-:W-:Y:S05]  /*23b70*/  BSYNC B2 ;  /* 0x0000000000027941 */ /* 0x000fea0003800000 */
.L_x_23597:
        /* <DEDUP_REMOVED lines=44> */
.L_x_23596:
[----:B------:R-:W-:Y:S05]  /*23e40*/  BSYNC B1 ;  /* 0x0000000000017941 */ /* 0x000fea0003800000 */
.L_x_23595:
        /* <DEDUP_REMOVED lines=15> */
.L_x_23599:
        /* <DEDUP_REMOVED lines=12> */
.L_x_23602:
[----:B------:R-:W-:Y:S02]  /*24000*/  IMAD.MOV.U32 R11, RZ, RZ, R4 ;  /* 0x000000ffff0b7224 */ /* 0x000fe400078e0004 */
.L_x_23603:
[----:B------:R-:W-:Y:S05]  /*24010*/  BSYNC B1 ;  /* 0x0000000000017941 */ /* 0x000fea0003800000 */
.L_x_23601:
        /* <DEDUP_REMOVED lines=16> */
.L_x_23607:
[----:B------:R-:W-:Y:S05]  /*24120*/  BSYNC B2 ;  /* 0x0000000000027941 */ /* 0x000fea0003800000 */
.L_x_23606:
        /* <DEDUP_REMOVED lines=44> */
.L_x_23605:
[----:B------:R-:W-:Y:S05]  /*243f0*/  BSYNC B1 ;  /* 0x0000000000017941 */ /* 0x000fea0003800000 */
.L_x_23604:
        /* <DEDUP_REMOVED lines=9> */
.L_x_23600:
        /* <DEDUP_REMOVED lines=12> */
.L_x_23609:
[----:B------:R-:W-:Y:S02]  /*24550*/  IMAD.MOV.U32 R21, RZ, RZ, R4 ;  /* 0x000000ffff157224 */ /* 0x000fe400078e0004 */
.L_x_23610:
[----:B------:R-:W-:Y:S05]  /*24560*/  BSYNC B1 ;  /* 0x0000000000017941 */ /* 0x000fea0003800000 */
.L_x_23608:
        /* <DEDUP_REMOVED lines=16> */
.L_x_23614:
[----:B------:R-:W-:Y:S05]  /*24670*/  BSYNC B2 ;  /* 0x0000000000027941 */ /* 0x000fea0003800000 */
.L_x_23613:
        /* <DEDUP_REMOVED lines=44> */
.L_x_23612:
[----:B------:R-:W-:Y:S05]  /*24940*/  BSYNC B1 ;  /* 0x0000000000017941 */ /* 0x000fea0003800000 */
.L_x_23611:
        /* <DEDUP_REMOVED lines=14> */
.L_x_23615:
        /* <DEDUP_REMOVED lines=12> */
.L_x_23618:
[----:B------:R-:W-:Y:S02]  /*24af0*/  MOV R12, R4 ;  /* 0x00000004000c7202 */ /* 0x000fe40000000f00 */
.L_x_23619:
[----:B------:R-:W-:Y:S05]  /*24b00*/  BSYNC B1 ;  /* 0x0000000000017941 */ /* 0x000fea0003800000 */
.L_x_23617:
        /* <DEDUP_REMOVED lines=16> */
.L_x_23623:
[----:B------:R-:W-:Y:S05]  /*24c10*/  BSYNC B2 ;  /* 0x0000000000027941 */ /* 0x000fea0003800000 */
.L_x_23622:
        /* <DEDUP_REMOVED lines=44> */
.L_x_23621:
[----:B------:R-:W-:Y:S05]  /*24ee0*/  BSYNC B1 ;  /* 0x0000000000017941 */ /* 0x000fea0003800000 */
.L_x_23620:
        /* <DEDUP_REMOVED lines=9> */
.L_x_23616:
        /* <DEDUP_REMOVED lines=12> */
.L_x_23625:
[----:B------:R-:W-:Y:S02]  /*25040*/  IMAD.MOV.U32 R16, RZ, RZ, R4 ;  /* 0x000000ffff107224 */ /* 0x000fe400078e0004 */
.L_x_23626:
[----:B------:R-:W-:Y:S05]  /*25050*/  BSYNC B1 ;  /* 0x0000000000017941 */ /* 0x000fea0003800000 */
.L_x_23624:
        /* <DEDUP_REMOVED lines=16> */
.L_x_23630:
[----:B------:R-:W-:Y:S05]  /*25160*/  BSYNC B2 ;  /* 0x0000000000027941 */ /* 0x000fea0003800000 */
.L_x_23629:
        /* <DEDUP_REMOVED lines=44> */
.L_x_23628:
[----:B------:R-:W-:Y:S05]  /*25430*/  BSYNC B1 ;  /* 0x0000000000017941 */ /* 0x000fea0003800000 */
.L_x_23627:
        /* <DEDUP_REMOVED lines=14> */
.L_x_23631:
        /* <DEDUP_REMOVED lines=12> */
.L_x_23634:
[----:B------:R-:W-:Y:S02]  /*255e0*/  IMAD.MOV.U32 R13, RZ, RZ, R4 ;  /* 0x000000ffff0d7224 */ /* 0x000fe400078e0004 */
.L_x_23635:
[----:B------:R-:W-:Y:S05]  /*255f0*/  BSYNC B1 ;  /* 0x0000000000017941 */ /* 0x000fea0003800000 */
.L_x_23633:
        /* <DEDUP_REMOVED lines=16> */
.L_x_23639:
[----:B------:R-:W-:Y:S05]  /*25700*/  BSYNC B2 ;  /* 0x0000000000027941 */ /* 0x000fea0003800000 */
.L_x_23638:
        /* <DEDUP_REMOVED lines=44> */
.L_x_23637:
[----:B------:R-:W-:Y:S05]  /*259d0*/  BSYNC B1 ;  /* 0x0000000000017941 */ /* 0x000fea0003800000 */
.L_x_23636:
        /* <DEDUP_REMOVED lines=9> */
.L_x_23632:
        /* <DEDUP_REMOVED lines=12> */
.L_x_23641:
[----:B------:R-:W-:Y:S02]  /*25b30*/  IMAD.MOV.U32 R16, RZ, RZ, R4 ;  /* 0x000000ffff107224 */ /* 0x000fe400078e0004 */
.L_x_23642:
[----:B------:R-:W-:Y:S05]  /*25b40*/  BSYNC B1 ;  /* 0x0000000000017941 */ /* 0x000fea0003800000 */
.L_x_23640:
        /* <DEDUP_REMOVED lines=16> */
.L_x_23646:
[----:B------:R-:W-:Y:S05]  /*25c50*/  BSYNC B2 ;  /* 0x0000000000027941 */ /* 0x000fea0003800000 */
.L_x_23645:
        /* <DEDUP_REMOVED lines=44> */
.L_x_23644:
[----:B------:R-:W-:Y:S05]  /*25f20*/  BSYNC B1 ;  /* 0x0000000000017941 */ /* 0x000fea0003800000 */
.L_x_23643:
        /* <DEDUP_REMOVED lines=12> */
.L_x_23647:
        /* <DEDUP_REMOVED lines=12> */
.L_x_23650:
[----:B------:R-:W-:Y:S02]  /*260b0*/  IMAD.MOV.U32 R14, RZ, RZ, R4 ;  /* 0x000000ffff0e7224 */ /* 0x000fe400078e0004 */
.L_x_23651:
[----:B------:R-:W-:Y:S05]  /*260c0*/  BSYNC B1 ;  /* 0x0000000000017941 */ /* 0x000fea0003800000 */
.L_x_23649:
        /* <DEDUP_REMOVED lines=16> */
.L_x_23655:
[----:B------:R-:W-:Y:S05]  /*261d0*/  BSYNC B2 ;  /* 0x0000000000027941 */ /* 0x000fea0003800000 */
.L_x_23654:
        /* <DEDUP_REMOVED lines=44> */
.L_x_23653:
[----:B------:R-:W-:Y:S05]  /*264a0*/  BSYNC B1 ;  /* 0x0000000000017941 */ /* 0x000fea0003800000 */
.L_x_23652:
        /* <DEDUP_REMOVED lines=9> */
.L_x_23648:
        /* <DEDUP_REMOVED lines=12> */
.L_x_23657:
[----:B------:R-:W-:Y:S02]  /*26600*/  IMAD.MOV.U32 R198, RZ, RZ, R4 ;  /* 0x000000ffffc67224 */ /* 0x000fe400078e0004 */
.L_x_23658:
[----:B------:R-:W-:Y:S05]  /*26610*/  BSYNC B1 ;  /* 0x0000000000017941 */ /* 0x000fea0003800000 */
.L_x_23656:
        /* <DEDUP_REMOVED lines=16> */
.L_x_23662:
[----:B------:R-:W-:Y:S05]  /*26720*/  BSYNC B2 ;  /* 0x0000000000027941 */ /* 0x000fea0003800000 */
.L_x_23661:
        /* <DEDUP_REMOVED lines=44> */
.L_x_23660:
[----:B------:R-:W-:Y:S05]  /*269f0*/  BSYNC B1 ;  /* 0x0000000000017941 */ /* 0x000fea0003800000 */
.L_x_23659:
        /* <DEDUP_REMOVED lines=12> */
.L_x_23663:
        /* <DEDUP_REMOVED lines=12> */
.L_x_23666:
[----:B------:R-:W-:Y:S02]  /*26b80*/  IMAD.MOV.U32 R15, RZ, RZ, R4 ;  /* 0x000000ffff0f7224 */ /* 0x000fe400078e0004 */
.L_x_23667:
[----:B------:R-:W-:Y:S05]  /*26b90*/  BSYNC B1 ;  /* 0x0000000000017941 */ /* 0x000fea0003800000 */
.L_x_23665:
        /* <DEDUP_REMOVED lines=16> */
.L_x_23671:
[----:B------:R-:W-:Y:S05]  /*26ca0*/  BSYNC B2 ;  /* 0x0000000000027941 */ /* 0x000fea0003800000 */
.L_x_23670:
        /* <DEDUP_REMOVED lines=44> */
.L_x_23669:
[----:B------:R-:W-:Y:S05]  /*26f70*/  BSYNC B1 ;  /* 0x0000000000017941 */ /* 0x000fea0003800000 */
.L_x_23668:
        /* <DEDUP_REMOVED lines=9> */
.L_x_23664:
        /* <DEDUP_REMOVED lines=12> */
.L_x_23673:
[----:B------:R-:W-:Y:S02]  /*270d0*/  IMAD.MOV.U32 R17, RZ, RZ, R4 ;  /* 0x000000ffff117224 */ /* 0x000fe400078e0004 */
.L_x_23674:
[----:B------:R-:W-:Y:S05]  /*270e0*/  BSYNC B1 ;  /* 0x0000000000017941 */ /* 0x000fea0003800000 */
.L_x_23672:
        /* <DEDUP_REMOVED lines=16> */
.L_x_23678:
[----:B------:R-:W-:Y:S05]  /*271f0*/  BSYNC B2 ;  /* 0x0000000000027941 */ /* 0x000fea0003800000 */
.L_x_23677:
        /* <DEDUP_REMOVED lines=44> */
.L_x_23676:
[----:B------:R-:W-:Y:S05]  /*274c0*/  BSYNC B1 ;  /* 0x0000000000017941 */ /* 0x000fea0003800000 */
.L_x_23675:
        /* <DEDUP_REMOVED lines=12> */
.L_x_23679:
        /* <DEDUP_REMOVED lines=12> */
.L_x_23682:
[----:B------:R-:W-:Y:S02]  /*27650*/  IMAD.MOV.U32 R18, RZ, RZ, R4 ;  /* 0x000000ffff127224 */ /* 0x000fe400078e0004 */
.L_x_23683:
[----:B------:R-:W-:Y:S05]  /*27660*/  BSYNC B1 ;  /* 0x0000000000017941 */ /* 0x000fea0003800000 */
.L_x_23681:
        /* <DEDUP_REMOVED lines=16> */
.L_x_23687:
[----:B------:R-:W-:Y:S05]  /*27770*/  BSYNC B2 ;  /* 0x0000000000027941 */ /* 0x000fea0003800000 */
.L_x_23686:
        /* <DEDUP_REMOVED lines=44> */
.L_x_23685:
[----:B------:R-:W-:Y:S05]  /*27a40*/  BSYNC B1 ;  /* 0x0000000000017941 */ /* 0x000fea0003800000 */
.L_x_23684:
        /* <DEDUP_REMOVED lines=10> */
.L_x_23680:
        /* <DEDUP_REMOVED lines=12> */
.L_x_23689:
[----:B------:R-:W-:Y:S02]  /*27bb0*/  MOV R18, R4 ;  /* 0x0000000400127202 */ /* 0x000fe40000000f00 */
.L_x_23690:
[----:B------:R-:W-:Y:S05]  /*27bc0*/  BSYNC B1 ;  /* 0x0000000000017941 */ /* 0x000fea0003800000 */
.L_x_23688:
        /* <DEDUP_REMOVED lines=16> */
.L_x_23694:
[----:B------:R-:W-:Y:S05]  /*27cd0*/  BSYNC B2 ;  /* 0x0000000000027941 */ /* 0x000fea0003800000 */
.L_x_23693:
        /* <DEDUP_REMOVED lines=44> */
.L_x_23692:
[----:B------:R-:W-:Y:S05]  /*27fa0*/  BSYNC B1 ;  /* 0x0000000000017941 */ /* 0x000fea0003800000 */
.L_x_23691:
        /* <DEDUP_REMOVED lines=12> */
.L_x_23695:
        /* <DEDUP_REMOVED lines=12> */
.L_x_23698:
[----:B------:R-:W-:Y:S02]  /*28130*/  IMAD.MOV.U32 R196, RZ, RZ, R4 ;  /* 0x000000ffffc47224 */ /* 0x000fe400078e0004 */
.L_x_23699:
[----:B------:R-:W-:Y:S05]  /*28140*/  BSYNC B1 ;  /* 0x0000000000017941 */ /* 0x000fea0003800000 */
.L_x_23697:
        /* <DEDUP_REMOVED lines=16> */
.L_x_23703:
[----:B------:R-:W-:Y:S05]  /*28250*/  BSYNC B2 ;  /* 0x0000000000027941 */ /* 0x000fea0003800000 */
.L_x_23702:
        /* <DEDUP_REMOVED lines=44> */
.L_x_23701:
[----:B------:R-:W-:Y:S05]  /*28520*/  BSYNC B1 ;  /* 0x0000000000017941 */ /* 0x000fea0003800000 */
.L_x_23700:
        /* <DEDUP_REMOVED lines=10> */
.L_x_23696:
        /* <DEDUP_REMOVED lines=12> */
.L_x_23705:
[----:B------:R-:W-:Y:S02]  /*28690*/  IMAD.MOV.U32 R200, RZ, RZ, R4 ;  /* 0x000000ffffc87224 */ /* 0x000fe400078e0004 */
.L_x_23706:
[----:B------:R-:W-:Y:S05]  /*286a0*/  BSYNC B1 ;  /* 0x0000000000017941 */ /* 0x000fea0003800000 */
.L_x_23704:
        /* <DEDUP_REMOVED lines=16> */
.L_x_23710:
[----:B------:R-:W-:Y:S05]  /*287b0*/  BSYNC B2 ;  /* 0x0000000000027941 */ /* 0x000fea0003800000 */
.L_x_23709:
        /* <DEDUP_REMOVED lines=44> */
.L_x_23708:
[----:B------:R-:W-:Y:S05]  /*28a80*/  BSYNC B1 ;  /* 0x0000000000017941 */ /* 0x000fea0003800000 */
.L_x_23707:
        /* <DEDUP_REMOVED lines=13> */
.L_x_23711:
        /* <DEDUP_REMOVED lines=12> */
.L_x_23714:
[----:B------:R-:W-:Y:S02]  /*28c20*/  IMAD.MOV.U32 R200, RZ, RZ, R4 ;  /* 0x000000ffffc87224 */ /* 0x000fe400078e0004 */
.L_x_23715:
[----:B------:R-:W-:Y:S05]  /*28c30*/  BSYNC B1 ;  /* 0x0000000000017941 */ /* 0x000fea0003800000 */
.L_x_23713:
        /* <DEDUP_REMOVED lines=19> */
.L_x_23719:
[----:B------:R-:W-:Y:S05]  /*28d70*/  BSYNC B2 ;  /* 0x0000000000027941 */ /* 0x000fea0003800000 */
.L_x_23718:
        /* <DEDUP_REMOVED lines=44> */
.L_x_23717:
[----:B------:R-:W-:Y:S05]  /*29040*/  BSYNC B1 ;  /* 0x0000000000017941 */ /* 0x000fea0003800000 */
.L_x_23716:
        /* <DEDUP_REMOVED lines=10> */
.L_x_23712:
        /* <DEDUP_REMOVED lines=46> */
.L_x_23720:
[----:B0-----:R-:W-:Y:S01]  /*293d0*/  @P0 IMAD.WIDE.U32 R196, R229, R252, c[0x0][0x180] ;  /* 0x00006000e5c40625 */ /* 0x001fe200078e00fc */
[----:B------:R-:W-:-:S04]  /*293e0*/  ISETP.NE.AND P1, PT, R222, 0x1, PT ;  /* 0x00000001de00780c */ /* 0x000fc80003f25270 */
[----:B------:R0:W5:Y:S04]  /*293f0*/  @P0 LDG.E.128 R76, [R196.64] ;  /* 0x0000000ac44c0981 */ /* 0x000168000c1e1d00 */
[----:B------:R0:W5:Y:S01]  /*29400*/  @P0 LDG.E.128 R72, [R196.64+0x10] ;  /* 0x0000100ac4480981 */ /* 0x000162000c1e1d00 */
[----:B------:R-:W-:Y:S01]  /*29410*/  BSSY B1, `(.L_x_23721) ;  /* 0x0000010000017945 */ /* 0x000fe20003800000 */
[----:B0-----:R-:W-:-:S05]  /*29420*/  @P6 IMAD.WIDE.U32 R196, R229, R223, c[0x0][0x178] ;  /* 0x00005e00e5c46625 */ /* 0x001fca00078e00df */
[----:B------:R0:W5:Y:S02]  /*29430*/  @P6 LDG.E.128 R80, [R196.64] ;  /* 0x0000000ac4506981 */ /* 0x000164000c1e1d00 */
[----:B0-----:R-:W-:-:S05]  /*29440*/  IMAD.WIDE.U32 R196, R229, R223, c[0x0][0x170] ;  /* 0x00005c00e5c47625 */ /* 0x001fca00078e00df */
[----:B------:R0:W5:Y:S02]  /*29450*/  LDG.E.128 R200, [R196.64] ;  /* 0x0000000ac4c87981 */ /* 0x000164000c1e1d00 */
[----:B0-----:R-:W-:Y:S01]  /*29460*/  IADD3 R197, R222, 0x1, RZ ;  /* 0x00000001dec57810 */ /* 0x001fe20007ffe0ff */
        /* <DEDUP_REMOVED lines=9> */
.L_x_23722:
[----:B------:R-:W-:Y:S02]  /*29500*/  IMAD.MOV.U32 R196, RZ, RZ, R4 ;  /* 0x000000ffffc47224 */ /* 0x000fe400078e0004 */
.L_x_23723:
[----:B------:R-:W-:Y:S05]  /*29510*/  BSYNC B1 ;  /* 0x0000000000017941 */ /* 0x000fea0003800000 */
.L_x_23721:
        /* <DEDUP_REMOVED lines=16> */
.L_x_23727:
[----:B------:R-:W-:Y:S05]  /*29620*/  BSYNC B2 ;  /* 0x0000000000027941 */ /* 0x000fea0003800000 */
.L_x_23726:
        /* <DEDUP_REMOVED lines=44> */
.L_x_23725:
[----:B------:R-:W-:Y:S05]  /*298f0*/  BSYNC B1 ;  /* 0x0000000000017941 */ /* 0x000fea0003800000 */
.L_x_23724:
        /* <DEDUP_REMOVED lines=15> */
.L_x_23728:
        /* <DEDUP_REMOVED lines=12> */
.L_x_23731:
[----:B------:R-:W-:Y:S02]  /*29ab0*/  IMAD.MOV.U32 R11, RZ, RZ, R4 ;  /* 0x000000ffff0b7224 */ /* 0x000fe400078e0004 */
.L_x_23732:
[----:B------:R-:W-:Y:S05]  /*29ac0*/  BSYNC B1 ;  /* 0x0000000000017941 */ /* 0x000fea0003800000 */
.L_x_23730:
        /* <DEDUP_REMOVED lines=16> */
.L_x_23736:
[----:B------:R-:W-:Y:S05]  /*29bd0*/  BSYNC B2 ;  /* 0x0000000000027941 */ /* 0x000fea0003800000 */
.L_x_23735:
        /* <DEDUP_REMOVED lines=44> */
.L_x_23734:
[----:B------:R-:W-:Y:S05]  /*29ea0*/  BSYNC B1 ;  /* 0x0000000000017941 */ /* 0x000fea0003800000 */
.L_x_23733:
        /* <DEDUP_REMOVED lines=9> */
.L_x_23729:
        /* <DEDUP_REMOVED lines=12> */
.L_x_23738:
[----:B------:R-:W-:Y:S02]  /*2a000*/  IMAD.MOV.U32 R197, RZ, RZ, R4 ;  /* 0x000000ffffc57224 */ /* 0x000fe400078e0004 */
.L_x_23739:
[----:B------:R-:W-:Y:S05]  /*2a010*/  BSYNC B1 ;  /* 0x0000000000017941 */ /* 0x000fea0003800000 */
.L_x_23737:
        /* <DEDUP_REMOVED lines=16> */
.L_x_23743:
[----:B------:R-:W-:Y:S05]  /*2a120*/  BSYNC B2 ;  /* 0x0000000000027941 */ /* 0x000fea0003800000 */
.L_x_23742:
        /* <DEDUP_REMOVED lines=44> */
.L_x_23741:
[----:B------:R-:W-:Y:S05]  /*2a3f0*/  BSYNC B1 ;  /* 0x0000000000017941 */ /* 0x000fea0003800000 */
.L_x_23740:
        /* <DEDUP_REMOVED lines=14> */
.L_x_23744:
        /* <DEDUP_REMOVED lines=12> */
.L_x_23747:
[----:B------:R-:W-:Y:S02]  /*2a5a0*/  IMAD.MOV.U32 R12, RZ, RZ, R4 ;  /* 0x000000ffff0c7224 */ /* 0x000fe400078e0004 */
.L_x_23748:
[----:B------:R-:W-:Y:S05]  /*2a5b0*/  BSYNC B1 ;  /* 0x0000000000017941 */ /* 0x000fea0003800000 */
.L_x_23746:
        /* <DEDUP_REMOVED lines=16> */
.L_x_23752:
[----:B------:R-:W-:Y:S05]  /*2a6c0*/  BSYNC B2 ;  /* 0x0000000000027941 */ /* 0x000fea0003800000 */
.L_x_23751:
        /* <DEDUP_REMOVED lines=44> */
.L_x_23750:
[----:B------:R-:W-:Y:S05]  /*2a990*/  BSYNC B1 ;  /* 0x0000000000017941 */ /* 0x000fea0003800000 */
.L_x_23749:
        /* <DEDUP_REMOVED lines=9> */
.L_x_23745:
        /* <DEDUP_REMOVED lines=12> */
.L_x_23754:
[----:B------:R-:W-:Y:S02]  /*2aaf0*/  IMAD.MOV.U32 R200, RZ, RZ, R4 ;  /* 0x000000ffffc87224 */ /* 0x000fe400078e0004 */
.L_x_23755:
[----:B------:R-:W-:Y:S05]  /*2ab00*/  BSYNC B1 ;  /* 0x0000000000017941 */ /* 0x000fea0003800000 */
.L_x_23753:
        /* <DEDUP_REMOVED lines=16> */
.L_x_23759:
[----:B------:R-:W-:Y:S05]  /*2ac10*/  BSYNC B2 ;  /* 0x0000000000027941 */ /* 0x000fea0003800000 */
.L_x_23758:
        /* <DEDUP_REMOVED lines=44> */
.L_x_23757:
[----:B------:R-:W-:Y:S05]  /*2aee0*/  BSYNC B1 ;  /* 0x0000000000017941 */ /* 0x000fea0003800000 */
.L_x_23756:
        /* <DEDUP_REMOVED lines=14> */
.L_x_23760:
        /* <DEDUP_REMOVED lines=12> */
.L_x_23763:
[----:B------:R-:W-:Y:S02]  /*2b090*/  IMAD.MOV.U32 R13, RZ, RZ, R4 ;  /* 0x000000ffff0d7224 */ /* 0x000fe400078e0004 */
.L_x_23764:
[----:B------:R-:W-:Y:S05]  /*2b0a0*/  BSYNC B1 ;  /* 0x0000000000017941 */ /* 0x000fea0003800000 */
.L_x_23762:
        /* <DEDUP_REMOVED lines=16> */
.L_x_23768:
[----:B------:R-:W-:Y:S05]  /*2b1b0*/  BSYNC B2 ;  /* 0x0000000000027941 */ /* 0x000fea0003800000 */
.L_x_23767:
        /* <DEDUP_REMOVED lines=44> */
.L_x_23766:
[----:B------:R-:W-:Y:S05]  /*2b480*/  BSYNC B1 ;  /* 0x0000000000017941 */ /* 0x000fea0003800000 */
.L_x_23765:
        /* <DEDUP_REMOVED lines=9> */
.L_x_23761:
        /* <DEDUP_REMOVED lines=12> */
.L_x_23770:
[----:B------:R-:W-:Y:S02]  /*2b5e0*/  IMAD.MOV.U32 R199, RZ, RZ, R4 ;  /* 0x000000ffffc77224 */ /* 0x000fe400078e0004 */
.L_x_23771:
[----:B------:R-:W-:Y:S05]  /*2b5f0*/  BSYNC B1 ;  /* 0x0000000000017941 */ /* 0x000fea0003800000 */
.L_x_23769:
        /* <DEDUP_REMOVED lines=16> */
.L_x_23775:
[----:B------:R-:W-:Y:S05]  /*2b700*/  BSYNC B2 ;  /* 0x0000000000027941 */ /* 0x000fea0003800000 */
.L_x_23774:
[----:B------:R-:W-:Y:S01]  /*2b710*/  LOP3.LUT R4, R0, UR9, R8, 0x96, !PT ;  /* 0x0000000900047c12 */ /* 0x000fe2000f8e9608 */
[----:B------:R-:W-:-:S04]  /*2b720*/  IMAD.HI.U32 R2, R3, -0x326172a9, RZ ;  /* 0xcd9e8d5703027827 */ /* 0x000fc800078e00ff */
[----:B------:R-:W-:Y:S01]  /*2b730*/  IMAD.WIDE.U32 R230, R4, -0x326172a9, RZ ;  /* 0xcd9e8d5704e67825 */ /* 0x000fe200078e00ff */
[----:B------:R-:W-:-:S03]  /*2b740*/  LOP3.LUT R4, R2, UR8, R7, 0x96, !PT ;  /* 0x0000000802047c12 */ /* 0x000fc6000f8e9607 */
[----:B------:R-:W-:Y:S02]  /*2b750*/  IMAD R2, R5, -0x2daee0ad, RZ ;  /* 0xd2511f5305027824 */ /* 0x000fe400078e02ff */
[----:B------:R-:W-:-:S04]  /*2b760*/  IMAD.WIDE.U32 R222, R4, -0x2daee0ad, RZ ;  /* 0xd2511f5304de7825 */ /* 0x000fc800078e00ff */
[----:B------:R-:W-:Y:S01]  /*2b770*/  IMAD R0, R3, -0x326172a9, RZ ;  /* 0xcd9e8d5703007824 */ /* 0x000fe200078e02ff */
[----:B------:R-:W-:Y:S01]  /*2b780*/  LOP3.LUT R2, R223, UR16, R2, 0x96, !PT ;  /* 0x00000010df027c12 */ /* 0x000fe2000f8e9602 */
[----:B------:R-:W-:-:S03]  /*2b790*/  IMAD.MOV.U32 R200, RZ, RZ, RZ ;  /* 0x000000ffffc87224 */ /* 0x000fc600078e00ff */
        /* <DEDUP_REMOVED lines=35> */
.L_x_23773:
[----:B------:R-:W-:Y:S05]  /*2b9d0*/  BSYNC B1 ;  /* 0x0000000000017941 */ /* 0x000fea0003800000 */
.L_x_23772:
        /* <DEDUP_REMOVED lines=12> */
.L_x_23776:
        /* <DEDUP_REMOVED lines=12> */
.L_x_23779:
[----:B------:R-:W-:Y:S02]  /*2bb60*/  IMAD.MOV.U32 R14, RZ, RZ, R4 ;  /* 0x000000ffff0e7224 */ /* 0x000fe400078e0004 */
.L_x_23780:
[----:B------:R-:W-:Y:S05]  /*2bb70*/  BSYNC B1 ;  /* 0x0000000000017941 */ /* 0x000fea0003800000 */
.L_x_23778:
        /* <DEDUP_REMOVED lines=16> */
.L_x_23784:
[----:B------:R-:W-:Y:S05]  /*2bc80*/  BSYNC B2 ;  /* 0x0000000000027941 */ /* 0x000fea0003800000 */
.L_x_23783:
        /* <DEDUP_REMOVED lines=44> */
.L_x_23782:
[----:B------:R-:W-:Y:S05]  /*2bf50*/  BSYNC B1 ;  /* 0x0000000000017941 */ /* 0x000fea0003800000 */
.L_x_23781:
        /* <DEDUP_REMOVED lines=9> */
.L_x_23777:
        /* <DEDUP_REMOVED lines=12> */
.L_x_23786:
[----:B------:R-:W-:Y:S02]  /*2c0b0*/  IMAD.MOV.U32 R224, RZ, RZ, R4 ;  /* 0x000000ffffe07224 */ /* 0x000fe400078e0004 */
.L_x_23787:
[----:B------:R-:W-:Y:S05]  /*2c0c0*/  BSYNC B1 ;  /* 0x0000000000017941 */ /* 0x000fea0003800000 */
.L_x_23785:
        /* <DEDUP_REMOVED lines=16> */
.L_x_23791:
[----:B------:R-:W-:Y:S05]  /*2c1d0*/  BSYNC B2 ;  /* 0x0000000000027941 */ /* 0x000fea0003800000 */
.L_x_23790:
        /* <DEDUP_REMOVED lines=44> */
.L_x_23789:
[----:B------:R-:W-:Y:S05]  /*2c4a0*/  BSYNC B1 ;  /* 0x0000000000017941 */ /* 0x000fea0003800000 */
.L_x_23788:
        /* <DEDUP_REMOVED lines=12> */
.L_x_23792:
        /* <DEDUP_REMOVED lines=12> */
.L_x_23795:
[----:B------:R-:W-:Y:S02]  /*2c630*/  IMAD.MOV.U32 R15, RZ, RZ, R4 ;  /* 0x000000ffff0f7224 */ /* 0x000fe400078e0004 */
.L_x_23796:
[----:B------:R-:W-:Y:S05]  /*2c640*/  BSYNC B1 ;  /* 0x0000000000017941 */ /* 0x000fea0003800000 */
.L_x_23794:
        /* <DEDUP_REMOVED lines=16> */
.L_x_23800:
[----:B------:R-:W-:Y:S05]  /*2c750*/  BSYNC B2 ;  /* 0x0000000000027941 */ /* 0x000fea0003800000 */
.L_x_23799:
        /* <DEDUP_REMOVED lines=44> */
.L_x_23798:
[----:B------:R-:W-:Y:S05]  /*2ca20*/  BSYNC B1 ;  /* 0x0000000000017941 */ /* 0x000fea0003800000 */
.L_x_23797:
        /* <DEDUP_REMOVED lines=9> */
.L_x_23793:
        /* <DEDUP_REMOVED lines=12> */
.L_x_23802:
[----:B------:R-:W-:Y:S02]  /*2cb80*/  IMAD.MOV.U32 R201, RZ, RZ, R4 ;  /* 0x000000ffffc97224 */ /* 0x000fe400078e0004 */
.L_x_23803:
[----:B------:R-:W-:Y:S05]  /*2cb90*/  BSYNC B1 ;  /* 0x0000000000017941 */ /* 0x000fea0003800000 */
.L_x_23801:
        /* <DEDUP_REMOVED lines=16> */
.L_x_23807:
[----:B------:R-:W-:Y:S05]  /*2cca0*/  BSYNC B2 ;  /* 0x0000000000027941 */ /* 0x000fea0003800000 */
.L_x_23806:
        /* <DEDUP_REMOVED lines=44> */
.L_x_23805:
[----:B------:R-:W-:Y:S05]  /*2cf70*/  BSYNC B1 ;  /* 0x0000000000017941 */ /* 0x000fea0003800000 */
.L_x_23804:
        /* <DEDUP_REMOVED lines=12> */
.L_x_23808:
        /* <DEDUP_REMOVED lines=12> */
.L_x_23811:
[----:B------:R-:W-:Y:S02]  /*2d100*/  IMAD.MOV.U32 R202, RZ, RZ, R4 ;  /* 0x000000ffffca7224 */ /* 0x000fe400078e0004 */
.L_x_23812:
[----:B------:R-:W-:Y:S05]  /*2d110*/  BSYNC B1 ;  /* 0x0000000000017941 */ /* 0x000fea0003800000 */
.L_x_23810:
        /* <DEDUP_REMOVED lines=16> */
.L_x_23816:
[----:B------:R-:W-:Y:S05]  /*2d220*/  BSYNC B2 ;  /* 0x0000000000027941 */ /* 0x000fea0003800000 */
.L_x_23815:
        /* <DEDUP_REMOVED lines=44> */
.L_x_23814:
[----:B------:R-:W-:Y:S05]  /*2d4f0*/  BSYNC B1 ;  /* 0x0000000000017941 */ /* 0x000fea0003800000 */
.L_x_23813:
        /* <DEDUP_REMOVED lines=10> */
.L_x_23809:
        /* <DEDUP_REMOVED lines=12> */
.L_x_23818:
[----:B------:R-:W-:Y:S02]  /*2d660*/  IMAD.MOV.U32 R202, RZ, RZ, R4 ;  /* 0x000000ffffca7224 */ /* 0x000fe400078e0004 */
.L_x_23819:
[----:B------:R-:W-:Y:S05]  /*2d670*/  BSYNC B1 ;  /* 0x0000000000017941 */ /* 0x000fea0003800000 */
.L_x_23817:
        /* <DEDUP_REMOVED lines=16> */
.L_x_23823:
[----:B------:R-:W-:Y:S05]  /*2d780*/  BSYNC B2 ;  /* 0x0000000000027941 */ /* 0x000fea0003800000 */
.L_x_23822:
        /* <DEDUP_REMOVED lines=44> */
.L_x_23821:
[----:B------:R-:W-:Y:S05]  /*2da50*/  BSYNC B1 ;  /* 0x0000000000017941 */ /* 0x000fea0003800000 */
.L_x_23820:
        /* <DEDUP_REMOVED lines=12> */
.L_x_23824:
        /* <DEDUP_REMOVED lines=12> */
.L_x_23827:
[----:B------:R-:W-:Y:S02]  /*2dbe0*/  IMAD.MOV.U32 R205, RZ, RZ, R4 ;  /* 0x000000ffffcd7224 */ /* 0x000fe400078e0004 */
.L_x_23828:
[----:B------:R-:W-:Y:S05]  /*2dbf0*/  BSYNC B1 ;  /* 0x0000000000017941 */ /* 0x000fea0003800000 */
.L_x_23826:
        /* <DEDUP_REMOVED lines=16> */
.L_x_23832:
[----:B------:R-:W-:Y:S05]  /*2dd00*/  BSYNC B2 ;  /* 0x0000000000027941 */ /* 0x000fea0003800000 */
.L_x_23831:
        /* <DEDUP_REMOVED lines=44> */
.L_x_23830:
[----:B------:R-:W-:Y:S05]  /*2dfd0*/  BSYNC B1 ;  /* 0x0000000000017941 */ /* 0x000fea0003800000 */
.L_x_23829:
        /* <DEDUP_REMOVED lines=9> */
.L_x_23825:
        /* <DEDUP_REMOVED lines=12> */
.L_x_23834:
[----:B------:R-:W-:Y:S02]  /*2e130*/  IMAD.MOV.U32 R226, RZ, RZ, R4 ;  /* 0x000000ffffe27224 */ /* 0x000fe400078e0004 */
.L_x_23835:
[----:B------:R-:W-:Y:S05]  /*2e140*/  BSYNC B1 ;  /* 0x0000000000017941 */ /* 0x000fea0003800000 */
.L_x_23833:
        /* <DEDUP_REMOVED lines=16> */
.L_x_23839:
[----:B------:R-:W-:Y:S05]  /*2e250*/  BSYNC B2 ;  /* 0x0000000000027941 */ /* 0x000fea0003800000 */
.L_x_23838:
        /* <DEDUP_REMOVED lines=44> */
.L_x_23837:
[----:B------:R-:W-:Y:S05]  /*2e520*/  BSYNC B1 ;  /* 0x0000000000017941 */ /* 0x000fea0003800000 */
.L_x_23836:
        /* <DEDUP_REMOVED lines=13> */
.L_x_23840:
        /* <DEDUP_REMOVED lines=12> */
.L_x_23843:
[----:B------:R-:W-:Y:S02]  /*2e6c0*/  IMAD.MOV.U32 R206, RZ, RZ, R4 ;  /* 0x000000ffffce7224 */ /* 0x000fe400078e0004 */
.L_x_23844:
[----:B------:R-:W-:Y:S05]  /*2e6d0*/  BSYNC B1 ;  /* 0x0000000000017941 */ /* 0x000fea0003800000 */
.L_x_23842:
        /* <DEDUP_REMOVED lines=19> */
.L_x_23848:
[----:B------:R-:W-:Y:S05]  /*2e810*/  BSYNC B2 ;  /* 0x0000000000027941 */ /* 0x000fea0003800000 */
.L_x_23847:
        /* <DEDUP_REMOVED lines=44> */
.L_x_23846:
[----:B------:R-:W-:Y:S05]  /*2eae0*/  BSYNC B1 ;  /* 0x0000000000017941 */ /* 0x000fea0003800000 */
.L_x_23845:
        /* <DEDUP_REMOVED lines=9> */
.L_x_23841:
[----:B------:R-:W-:Y:S01]  /*2eb80*/  IMAD.WIDE.U32 R222, R229, R252, c[0x0][0x188] ;  /* 0x00006200e5de7625 */ /* 0x000fe200078e00fc */
[----:B------:R-:W-:Y:S02]  /*2eb90*/  SEL R224, RZ, 0x1000000, P5 ;  /* 0x01000000ffe07807 */ /* 0x000fe40002800000 */
[----:B------:R-:W-:Y:S02]  /*2eba0*/  SEL R225, RZ, 0x10000, P4 ;  /* 0x00010000ffe17807 */ /* 0x000fe40002000000 */
[----:B------:R-:W-:Y:S01]  /*2ebb0*/  STG.E.128 [R222.64], R196 ;  /* 0x000000c4de007986 */ /* 0x000fe2000c101d0a */
[C---:B------:R-:W-:Y:S02]  /*2ebc0*/  LOP3.LUT P4, RZ, R10.reuse, 0x2, RZ, 0xc0, !PT ;  /* 0x000000020aff7812 */ /* 0x040fe4000788c0ff */
[C---:B------:R-:W-:Y:S01]  /*2ebd0*/  LOP3.LUT P5, RZ, R10.reuse, 0x4, RZ, 0xc0, !PT ;  /* 0x000000040aff7812 */ /* 0x040fe200078ac0ff */
[----:B------:R0:W-:Y:S01]  /*2ebe0*/  STG.E.128 [R222.64+0x10], R200 ;  /* 0x000010c8de007986 */ /* 0x0001e2000c101d0a */
[----:B------:R-:W-:-:S02]  /*2ebf0*/  LOP3.LUT P6, RZ, R10, 0x8, RZ, 0xc0, !PT ;  /* 0x000000080aff7812 */ /* 0x000fc400078cc0ff */
[----:B------:R-:W-:Y:S02]  /*2ec00*/  LOP3.LUT P0, RZ, R10, 0x20, RZ, 0xc0, !PT ;  /* 0x000000200aff7812 */ /* 0x000fe4000780c0ff */
[----:B0-----:R-:W-:Y:S02]  /*2ec10*/  SEL R223, RZ, 0x1, P1 ;  /* 0x00000001ffdf7807 */ /* 0x001fe40000800000 */
[----:B------:R-:W-:-:S03]  /*2ec20*/  SEL R222, RZ, 0x100, P3 ;  /* 0x00000100ffde7807 */ /* 0x000fc60001800000 */
[----:B------:R-:W-:Y:S01]  /*2ec30*/  IMAD.WIDE.U32 R226, R223, 0x1000000, RZ ;  /* 0x01000000dfe27825 */ /* 0x000fe200078e00ff */
[----:B------:R-:W-:Y:S02]  /*2ec40*/  LOP3.LUT R222, R222, R224, R225, 0xfe, !PT ;  /* 0x000000e0dede7212 */ /* 0x000fe400078efee1 */
[----:B------:R-:W-:-:S04]  /*2ec50*/  SEL R223, RZ, 0x1, P2 ;  /* 0x00000001ffdf7807 */ /* 0x000fc80001000000 */
        /* <DEDUP_REMOVED lines=31> */
.L_x_23849:
        /* <DEDUP_REMOVED lines=69> */
.L_x_23854:
        /* <DEDUP_REMOVED lines=148> */
.L_x_23855:
[----:B-1----:R-:W-:Y:S01]  /*2fbe0*/  FADD.FTZ R223, R222, R225 ;  /* 0x000000e1dedf7221 */ /* 0x002fe20000010000 */
[----:B------:R-:W-:Y:S01]  /*2fbf0*/  ISETP.NE.AND P0, PT, RZ, UR4, PT ;  /* 0x00000004ff007c0c */ /* 0x000fe2000bf05270 */
[----:B------:R-:W-:Y:S01]  /*2fc00*/  FMUL.FTZ R222, R227, R227 ;  /* 0x000000e3e3de7220 */ /* 0x000fe20000410000 */
[----:B------:R-:W2:Y:S01]  /*2fc10*/  LDL R252, [R1+0x1b4] ;  /* 0x0001b40001fc7983 */ /* 0x000ea20000100800 */
[----:B------:R-:W-:-:S03]  /*2fc20*/  IMAD.MOV.U32 R224, RZ, RZ, c[0x0][0x1e0] ;  /* 0x00007800ffe07624 */ /* 0x000fc600078e00ff */
[----:B------:R-:W-:Y:S01]  /*2fc30*/  FSEL R222, R222, RZ, P0 ;  /* 0x000000ffdede7208 */ /* 0x000fe20000000000 */
[----:B------:R-:W-:Y:S01]  /*2fc40*/  FFMA.FTZ R223, R223, R224, c[0x0][0x228] ;  /* 0x00008a00dfdf7623 */ /* 0x000fe200000100e0 */
[----:B------:R-:W3:Y:S03]  /*2fc50*/  LDL R236, [R1+0x1b8] ;  /* 0x0001b80001ec7983 */ /* 0x000ee60000100800 */
[----:B------:R-:W-:Y:S01]  /*2fc60*/  FADD.FTZ R222, R223, R222 ;  /* 0x000000dedfde7221 */ /* 0x000fe20000010000 */
[----:B------:R-:W4:Y:S01]  /*2fc70*/  LDL R231, [R1+0x1bc] ;  /* 0x0001bc0001e77983 */ /* 0x000f220000100800 */
[----:B------:R-:W-:Y:S02]  /*2fc80*/  IMAD.MOV.U32 R237, RZ, RZ, 0x4 ;  /* 0x00000004ffed7424 */ /* 0x000fe400078e00ff */
[----:B------:R1:W5:Y:S01]  /*2fc90*/  MUFU.RSQ R224, R222 ;  /* 0x000000de00e07308 */ /* 0x0003620000001400 */
[----:B0-----:R-:W-:Y:S01]  /*2fca0*/  FSEL R225, R227, RZ, !P0 ;  /* 0x000000ffe3e17208 */ /* 0x001fe20004000000 */
[----:B------:R-:W4:Y:S04]  /*2fcb0*/  LDL R239, [R1+0x1a0] ;  /* 0x0001a00001ef7983 */ /* 0x000f280000100800 */
[----:B------:R-:W4:Y:S01]  /*2fcc0*/  LDL R238, [R1+0x1a4] ;  /* 0x0001a40001ee7983 */ /* 0x000f220000100800 */
[----:B-1----:R-:W-:-:S03]  /*2fcd0*/  @!P1 IMAD.WIDE R222, R221, R237, c[0x0][0x1a0] ;  /* 0x00006800ddde9625 */ /* 0x002fc600078e02ed */
[----:B------:R-:W4:Y:S04]  /*2fce0*/  LDL R230, [R1+0x1a8] ;  /* 0x0001a80001e67983 */ /* 0x000f280000100800 */
[----:B------:R0:W-:Y:S01]  /*2fcf0*/  @!P1 STG.E [R222.64], R227 ;  /* 0x000000e3de009986 */ /* 0x0001e2000c10190a */
[----:B------:R-:W-:-:S03]  /*2fd00*/  FADD.FTZ R68, -R225, R68 ;  /* 0x00000044e1447221 */ /* 0x000fc60000010100 */
[----:B------:R-:W4:Y:S01]  /*2fd10*/  LDL R226, [R1+0x1ac] ;  /* 0x0001ac0001e27983 */ /* 0x000f220000100800 */
[C---:B------:R-:W-:Y:S02]  /*2fd20*/  FADD.FTZ R69, -R225.reuse, R69 ;  /* 0x00000045e1457221 */ /* 0x040fe40000010100 */
[C---:B------:R-:W-:Y:S02]  /*2fd30*/  FADD.FTZ R70, -R225.reuse, R70 ;  /* 0x00000046e1467221 */ /* 0x040fe40000010100 */
[----:B------:R-:W-:Y:S02]  /*2fd40*/  FADD.FTZ R71, -R225, R71 ;  /* 0x00000047e1477221 */ /* 0x000fe40000010100 */
[----:B0-----:R-:W-:-:S05]  /*2fd50*/  @!P1 IMAD.WIDE R222, R221, R237, c[0x0][0x1a8] ;  /* 0x00006a00ddde9625 */ /* 0x001fca00078e02ed */
[----:B-----5:R0:W-:Y:S02]  /*2fd60*/  @!P1 STG.E [R222.64], R224 ;  /* 0x000000e0de009986 */ /* 0x0201e4000c10190a */
[C---:B0-----:R-:W-:Y:S02]  /*2fd70*/  FMUL.FTZ R222, R224.reuse, R68 ;  /* 0x00000044e0de7220 */ /* 0x041fe40000410000 */
[----:B------:R-:W5:Y:S01]  /*2fd80*/  LDL R68, [R1+0x1b0] ;  /* 0x0001b00001447983 */ /* 0x000f620000100800 */
[C---:B------:R-:W-:Y:S02]  /*2fd90*/  FMUL.FTZ R223, R224.reuse, R69 ;  /* 0x00000045e0df7220 */ /* 0x040fe40000410000 */
[C---:B------:R-:W-:Y:S02]  /*2fda0*/  FMUL.FTZ R229, R224.reuse, R70 ;  /* 0x00000046e0e57220 */ /* 0x040fe40000410000 */
[----:B------:R-:W-:Y:S02]  /*2fdb0*/  FMUL.FTZ R227, R224, R71 ;  /* 0x00000047e0e37220 */ /* 0x000fe40000410000 */
[----:B------:R-:W-:-:S02]  /*2fdc0*/  FADD.FTZ R64, -R225, R64 ;  /* 0x00000040e1407221 */ /* 0x000fc40000010100 */
[----:B------:R-:W-:Y:S02]  /*2fdd0*/  FADD.FTZ R65, -R225, R65 ;  /* 0x00000041e1417221 */ /* 0x000fe40000010100 */
[----:B--2---:R-:W-:Y:S02]  /*2fde0*/  FFMA.FTZ R71, R252, R223, R241 ;  /* 0x000000dffc477223 */ /* 0x004fe400000100f1 */
[----:B------:R-:W2:Y:S01]  /*2fdf0*/  LDL R252, [R1+0x194] ;  /* 0x0001940001fc7983 */ /* 0x000ea20000100800 */
[----:B---3--:R-:W-:Y:S02]  /*2fe00*/  FFMA.FTZ R69, R236, R229, R242 ;  /* 0x000000e5ec457223 */ /* 0x008fe400000100f2 */
[----:B----4-:R-:W-:-:S05]  /*2fe10*/  FFMA.FTZ R70, R231, R227, R243 ;  /* 0x000000e3e7467223 */ /* 0x010fca00000100f3 */
[----:B------:R-:W-:Y:S01]  /*2fe20*/  F2FP.BF16.PACK_AB R69, R70, R69 ;  /* 0x000000454645723e */ /* 0x000fe200000010ff */
[----:B------:R-:W-:Y:S02]  /*2fe30*/  FADD.FTZ R70, -R225, R66 ;  /* 0x00000042e1467221 */ /* 0x000fe40000010100 */
[C---:B------:R-:W-:Y:S02]  /*2fe40*/  FMUL.FTZ R66, R224.reuse, R65 ;  /* 0x00000041e0427220 */ /* 0x040fe40000410000 */
[----:B------:R-:W-:Y:S02]  /*2fe50*/  FMUL.FTZ R231, R224, R70 ;  /* 0x00000046e0e77220 */ /* 0x000fe40000410000 */
[----:B-----5:R-:W-:-:S05]  /*2fe60*/  FFMA.FTZ R68, R68, R222, R240 ;  /* 0x000000de44447223 */ /* 0x020fca00000100f0 */
[----:B------:R-:W-:Y:S01]  /*2fe70*/  F2FP.BF16.PACK_AB R68, R71, R68 ;  /* 0x000000444744723e */ /* 0x000fe200000010ff */
[----:B------:R-:W-:Y:S02]  /*2fe80*/  FADD.FTZ R71, -R225, R67 ;  /* 0x00000043e1477221 */ /* 0x000fe40000010100 */
[C---:B------:R-:W-:Y:S02]  /*2fe90*/  FMUL.FTZ R67, R224.reuse, R64 ;  /* 0x00000040e0437220 */ /* 0x040fe40000410000 */
[----:B------:R-:W-:Y:S02]  /*2fea0*/  FMUL.FTZ R236, R224, R71 ;  /* 0x00000047e0ec7220 */ /* 0x000fe40000410000 */
[----:B------:R-:W-:Y:S02]  /*2feb0*/  FFMA.FTZ R70, R239, R67, R232 ;  /* 0x00000043ef467223 */ /* 0x000fe400000100e8 */
[----:B------:R-:W-:Y:S01]  /*2fec0*/  FFMA.FTZ R71, R238, R66, R233 ;  /* 0x00000042ee477223 */ /* 0x000fe200000100e9 */
[----:B------:R-:W3:Y:S01]  /*2fed0*/  LDL R239, [R1+0x198] ;  /* 0x0001980001ef7983 */ /* 0x000ee20000100800 */
[----:B------:R-:W-:-:S02]  /*2fee0*/  FFMA.FTZ R64, R230, R231, R234 ;  /* 0x000000e7e6407223 */ /* 0x000fc400000100ea */
[----:B------:R-:W-:Y:S01]  /*2fef0*/  FFMA.FTZ R65, R226, R236, R235 ;  /* 0x000000ece2417223 */ /* 0x000fe200000100eb */
[----:B------:R-:W4:Y:S01]  /*2ff00*/  LDL R238, [R1+0x19c] ;  /* 0x00019c0001ee7983 */ /* 0x000f220000100800 */
[----:B------:R-:W-:Y:S01]  /*2ff10*/  IMAD.SHL.U32 R230, R9, 0x10, RZ ;  /* 0x0000001009e67824 */ /* 0x000fe200078e00ff */
[----:B------:R-:W-:Y:S02]  /*2ff20*/  F2FP.BF16.PACK_AB R70, R71, R70 ;  /* 0x000000464746723e */ /* 0x000fe400000010ff */
[----:B------:R-:W-:Y:S02]  /*2ff30*/  F2FP.BF16.PACK_AB R71, R65, R64 ;  /* 0x000000404147723e */ /* 0x000fe400000010ff */
[----:B------:R-:W-:Y:S02]  /*2ff40*/  SHF.R.U32.HI R226, RZ, 0x1c, R9 ;  /* 0x0000001cffe27819 */ /* 0x000fe40000011609 */
[----:B------:R-:W-:-:S04]  /*2ff50*/  IADD3 R64, P0, R230, c[0x0][0x208], RZ ;  /* 0x00008200e6407a10 */ /* 0x000fc80007f1e0ff */
[----:B------:R-:W-:-:S05]  /*2ff60*/  IADD3.X R65, R226, c[0x0][0x20c], RZ, P0, !PT ;  /* 0x00008300e2417a10 */ /* 0x000fca00007fe4ff */
[----:B------:R0:W-:Y:S04]  /*2ff70*/  STG.E.128 [R64.64], R68 ;  /* 0x0000004440007986 */ /* 0x0001e8000c101d0a */
[----:B0-----:R-:W5:Y:S04]  /*2ff80*/  LDL R64, [R1+0x1c0] ;  /* 0x0001c00001407983 */ /* 0x001f680000100800 */
[----:B------:R-:W2:Y:S04]  /*2ff90*/  LDL R65, [R1+0x1d8] ;  /* 0x0001d80001417983 */ /* 0x000ea80000100800 */
[----:B------:R-:W3:Y:S04]  /*2ffa0*/  LDL R69, [R1+0x1dc] ;  /* 0x0001dc0001457983 */ /* 0x000ee80000100800 */
[----:B------:R-:W3:Y:S04]  /*2ffb0*/  LDL R68, [R1+0x1cc] ;  /* 0x0001cc0001447983 */ /* 0x000ee80000100800 */
[----:B------:R-:W3:Y:S04]  /*2ffc0*/  LDL R70, [R1+0x1d4] ;  /* 0x0001d40001467983 */ /* 0x000ee80000100800 */
[----:B------:R-:W3:Y:S01]  /*2ffd0*/  LDL R71, [R1+0x190] ;  /* 0x0001900001477983 */ /* 0x000ee20000100800 */
[----:B-----5:R-:W-:-:S03]  /*2ffe0*/  FFMA.FTZ R64, R64, R67, R216 ;  /* 0x0000004340407223 */ /* 0x020fc600000100d8 */
[----:B------:R-:W5:Y:S01]  /*2fff0*/  LDL R67, [R1+0x1c8] ;  /* 0x0001c80001437983 */ /* 0x000f620000100800 */
[----:B--2---:R-:W-:-:S03]  /*30000*/  FFMA.FTZ R65, R65, R229, R214 ;  /* 0x000000e541417223 */ /* 0x004fc600000100d6 */
[----:B------:R-:W2:Y:S01]  /*30010*/  LDL R229, [R1+0x1d0] ;  /* 0x0001d00001e57983 */ /* 0x000ea20000100800 */
[----:B-----5:R-:W-:-:S03]  /*30020*/  FFMA.FTZ R67, R67, R231, R218 ;  /* 0x000000e743437223 */ /* 0x020fc600000100da */
[----:B------:R-:W5:Y:S01]  /*30030*/  LDL R231, [R1+0x1c4] ;  /* 0x0001c40001e77983 */ /* 0x000f620000100800 */
[----:B---3--:R-:W-:Y:S02]  /*30040*/  FFMA.FTZ R69, R69, R227, R215 ;  /* 0x000000e345457223 */ /* 0x008fe400000100d7 */
[----:B------:R-:W-:Y:S01]  /*30050*/  FFMA.FTZ R68, R68, R236, R219 ;  /* 0x000000ec44447223 */ /* 0x000fe200000100db */
[----:B------:R-:W3:Y:S02]  /*30060*/  LDL R227, [R1+0x188] ;  /* 0x0001880001e37983 */ /* 0x000ee40000100800 */
[----:B------:R-:W-:Y:S01]  /*30070*/  F2FP.BF16.PACK_AB R65, R69, R65 ;  /* 0x000000414541723e */ /* 0x000fe200000010ff */
[----:B------:R-:W-:Y:S01]  /*30080*/  FFMA.FTZ R69, R70, R223, R213 ;  /* 0x000000df46457223 */ /* 0x000fe200000100d5 */
[----:B------:R-:W-:Y:S01]  /*30090*/  F2FP.BF16.PACK_AB R67, R68, R67 ;  /* 0x000000434443723e */ /* 0x000fe200000010ff */
[----:B------:R-:W3:Y:S01]  /*300a0*/  LDL R223, [R1+0x180] ;  /* 0x0001800001df7983 */ /* 0x000ee20000100800 */
[----:B------:R-:W-:Y:S01]  /*300b0*/  IADD3 R68, P0, R230, c[0x0][0x210], RZ ;  /* 0x00008400e6447a10 */ /* 0x000fe20007f1e0ff */
[----:B------:R-:W-:-:S02]  /*300c0*/  FADD.FTZ R60, -R225, R60 ;  /* 0x0000003ce13c7221 */ /* 0x000fc40000010100 */
[C---:B------:R-:W-:Y:S01]  /*300d0*/  FADD.FTZ R61, -R225.reuse, R61 ;  /* 0x0000003de13d7221 */ /* 0x040fe20000010100 */
[----:B------:R-:W3:Y:S01]  /*300e0*/  LDL R70, [R1+0x174] ;  /* 0x0001740001467983 */ /* 0x000ee20000100800 */
[----:B------:R-:W-:-:S03]  /*300f0*/  FADD.FTZ R62, -R225, R62 ;  /* 0x0000003ee13e7221 */ /* 0x000fc60000010100 */
[----:B------:R-:W3:Y:S01]  /*30100*/  LDL R230, [R1+0x164] ;  /* 0x0001640001e67983 */ /* 0x000ee20000100800 */
[----:B------:R-:W-:-:S03]  /*30110*/  FADD.FTZ R63, -R225, R63 ;  /* 0x0000003fe13f7221 */ /* 0x000fc60000010100 */
[----:B------:R-:W3:Y:S01]  /*30120*/  LDL R236, [R1+0x178] ;  /* 0x0001780001ec7983 */ /* 0x000ee20000100800 */
[----:B-----5:R-:W-:-:S03]  /*30130*/  FFMA.FTZ R66, R231, R66, R217 ;  /* 0x00000042e7427223 */ /* 0x020fc600000100d9 */
[----:B------:R-:W5:Y:S02]  /*30140*/  LDL R231, [R1+0x160] ;  /* 0x0001600001e77983 */ /* 0x000f640000100800 */
[----:B------:R-:W-:Y:S01]  /*30150*/  F2FP.BF16.PACK_AB R66, R66, R64 ;  /* 0x000000404242723e */ /* 0x000fe200000010ff */
[----:B--2---:R-:W-:Y:S02]  /*30160*/  FFMA.FTZ R64, R229, R222, R212 ;  /* 0x000000dee5407223 */ /* 0x004fe400000100d4 */
[----:B------:R-:W2:Y:S03]  /*30170*/  LDL R229, [R1+0x184] ;  /* 0x0001840001e57983 */ /* 0x000ea60000100800 */
[----:B------:R-:W-:Y:S01]  /*30180*/  F2FP.BF16.PACK_AB R64, R69, R64 ;  /* 0x000000404540723e */ /* 0x000fe200000010ff */
[----:B------:R-:W5:Y:S01]  /*30190*/  LDL R222, [R1+0x18c] ;  /* 0x00018c0001de7983 */ /* 0x000f620000100800 */
[----:B------:R-:W-:Y:S01]  /*301a0*/  IADD3.X R69, R226, c[0x0][0x214], RZ, P0, !PT ;  /* 0x00008500e2457a10 */ /* 0x000fe200007fe4ff */
[----:B------:R-:W-:-:S02]  /*301b0*/  FADD.FTZ R56, -R225, R56 ;  /* 0x00000038e1387221 */ /* 0x000fc40000010100 */
[----:B------:R-:W-:Y:S01]  /*301c0*/  FADD.FTZ R57, -R225, R57 ;  /* 0x00000039e1397221 */ /* 0x000fe20000010100 */
[----:B------:R-:W5:Y:S04]  /*301d0*/  LDL R226, [R1+0x158] ;  /* 0x0001580001e27983 */ /* 0x000f680000100800 */
[----:B------:R0:W-:Y:S02]  /*301e0*/  STG.E.128 [R68.64], R64 ;  /* 0x0000004044007986 */ /* 0x0001e4000c101d0a */
[C---:B0-----:R-:W-:Y:S02]  /*301f0*/  FMUL.FTZ R65, R224.reuse, R60 ;  /* 0x0000003ce0417220 */ /* 0x041fe40000410000 */
[----:B------:R-:W-:Y:S02]  /*30200*/  FMUL.FTZ R64, R224, R61 ;  /* 0x0000003de0407220 */ /* 0x000fe40000410000 */
[----:B------:R-:W-:-:S02]  /*30210*/  FFMA.FTZ R60, R71, R65, R192 ;  /* 0x00000041473c7223 */ /* 0x000fc400000100c0 */
[----:B------:R-:W-:Y:S01]  /*30220*/  FFMA.FTZ R61, R252, R64, R193 ;  /* 0x00000040fc3d7223 */ /* 0x000fe200000100c1 */
[----:B------:R-:W5:Y:S01]  /*30230*/  LDL R71, [R1+0x17c] ;  /* 0x00017c0001477983 */ /* 0x000f620000100800 */
[----:B------:R-:W-:-:S03]  /*30240*/  FMUL.FTZ R67, R224, R62 ;  /* 0x0000003ee0437220 */ /* 0x000fc60000410000 */
[----:B------:R-:W-:Y:S01]  /*30250*/  F2FP.BF16.PACK_AB R60, R61, R60 ;  /* 0x0000003c3d3c723e */ /* 0x000fe200000010ff */
[----:B------:R-:W-:Y:S01]  /*30260*/  FFMA.FTZ R61, R239, R67, R194 ;  /* 0x00000043ef3d7223 */ /* 0x000fe200000100c2 */
[----:B------:R-:W5:Y:S04]  /*30270*/  LDL R252, [R1+0x168] ;  /* 0x0001680001fc7983 */ /* 0x000f680000100800 */
[----:B------:R-:W5:Y:S01]  /*30280*/  LDL R239, [R1+0x16c] ;  /* 0x00016c0001ef7983 */ /* 0x000f620000100800 */
[----:B------:R-:W-:-:S04]  /*30290*/  FMUL.FTZ R66, R224, R63 ;  /* 0x0000003fe0427220 */ /* 0x000fc80000410000 */
[----:B----4-:R-:W-:Y:S02]  /*302a0*/  FFMA.FTZ R62, R238, R66, R195 ;  /* 0x00000042ee3e7223 */ /* 0x010fe400000100c3 */
[----:B------:R-:W4:Y:S01]  /*302b0*/  LDL R238, [R1+0x170] ;  /* 0x0001700001ee7983 */ /* 0x000f220000100800 */
[C---:B------:R-:W-:Y:S02]  /*302c0*/  FMUL.FTZ R68, R224.reuse, R56 ;  /* 0x00000038e0447220 */ /* 0x040fe40000410000 */
[----:B------:R-:W-:Y:S02]  /*302d0*/  FMUL.FTZ R69, R224, R57 ;  /* 0x00000039e0457220 */ /* 0x000fe40000410000 */
[----:B------:R-:W-:Y:S02]  /*302e0*/  FADD.FTZ R59, -R225, R59 ;  /* 0x0000003be13b7221 */ /* 0x000fe40000010100 */
[----:B---3--:R-:W-:Y:S02]  /*302f0*/  FFMA.FTZ R56, R223, R68, R188 ;  /* 0x00000044df387223 */ /* 0x008fe400000100bc */
[----:B------:R-:W-:Y:S01]  /*30300*/  FADD.FTZ R58, -R225, R58 ;  /* 0x0000003ae13a7221 */ /* 0x000fe20000010100 */
[----:B------:R-:W-:Y:S01]  /*30310*/  F2FP.BF16.PACK_AB R61, R62, R61 ;  /* 0x0000003d3e3d723e */ /* 0x000fe200000010ff */
[C---:B------:R-:W-:Y:S01]  /*30320*/  FMUL.FTZ R59, R224.reuse, R59 ;  /* 0x0000003be03b7220 */ /* 0x040fe20000410000 */
[----:B------:R-:W3:Y:S01]  /*30330*/  LDL R223, [R1+0x15c] ;  /* 0x00015c0001df7983 */ /* 0x000ee20000100800 */
[----:B------:R-:W-:-:S02]  /*30340*/  FMUL.FTZ R58, R224, R58 ;  /* 0x0000003ae03a7220 */ /* 0x000fc40000410000 */
[----:B--2---:R-:W-:Y:S02]  /*30350*/  FFMA.FTZ R57, R229, R69, R189 ;  /* 0x00000045e5397223 */ /* 0x004fe400000100bd */
[----:B------:R-:W2:Y:S03]  /*30360*/  LDL R229, [R1+0x150] ;  /* 0x0001500001e57983 */ /* 0x000ea60000100800 */
[----:B------:R-:W-:Y:S01]  /*30370*/  F2FP.BF16.PACK_AB R62, R57, R56 ;  /* 0x00000038393e723e */ /* 0x000fe200000010ff */
[----:B-----5:R-:W-:Y:S01]  /*30380*/  FFMA.FTZ R57, R222, R59, R191 ;  /* 0x0000003bde397223 */ /* 0x020fe200000100bf */
[----:B------:R-:W-:Y:S01]  /*30390*/  HFMA2.MMA R222, -RZ, RZ, 0, 9.5367431640625e-07 ;  /* 0x00000010ffde7435 */ /* 0x000fe200000001ff */
[----:B------:R-:W-:Y:S02]  /*303a0*/  FFMA.FTZ R56, R227, R58, R190 ;  /* 0x0000003ae3387223 */ /* 0x000fe400000100be */
[----:B------:R-:W5:Y:S03]  /*303b0*/  LDL R227, [R1+0x154] ;  /* 0x0001540001e37983 */ /* 0x000f660000100800 */
[----:B------:R-:W-:-:S04]  /*303c0*/  F2FP.BF16.PACK_AB R63, R57, R56 ;  /* 0x00000038393f723e */ /* 0x000fc800000010ff */
[----:B------:R-:W-:-:S05]  /*303d0*/  IMAD.WIDE.U32 R56, R211, R222, c[0x0][0x208] ;  /* 0x00008200d3387625 */ /* 0x000fca00078e00de */
[----:B------:R0:W-:Y:S01]  /*303e0*/  STG.E.128 [R56.64], R60 ;  /* 0x0000003c38007986 */ /* 0x0001e2000c101d0a */
[----:B------:R-:W-:-:S03]  /*303f0*/  FFMA.FTZ R58, R252, R58, R134 ;  /* 0x0000003afc3a7223 */ /* 0x000fc60000010086 */
[----:B0-----:R-:W5:Y:S01]  /*30400*/  LDL R63, [R1+0x124] ;  /* 0x00012400013f7983 */ /* 0x001f620000100800 */
[----:B------:R-:W-:-:S03]  /*30410*/  FFMA.FTZ R59, R239, R59, R135 ;  /* 0x0000003bef3b7223 */ /* 0x000fc60000010087 */
[----:B------:R-:W5:Y:S01]  /*30420*/  LDL R252, [R1+0x100] ;  /* 0x0001000001fc7983 */ /* 0x000f620000100800 */
[----:B------:R-:W-:Y:S02]  /*30430*/  FFMA.FTZ R61, R71, R66, R139 ;  /* 0x00000042473d7223 */ /* 0x000fe4000001008b */
[----:B------:R-:W-:Y:S01]  /*30440*/  FFMA.FTZ R62, R70, R64, R137 ;  /* 0x00000040463e7223 */ /* 0x000fe20000010089 */
[----:B------:R-:W-:Y:S01]  /*30450*/  F2FP.BF16.PACK_AB R59, R59, R58 ;  /* 0x0000003a3b3b723e */ /* 0x000fe200000010ff */
[----:B------:R-:W-:Y:S01]  /*30460*/  FFMA.FTZ R58, R231, R68, R132 ;  /* 0x00000044e73a7223 */ /* 0x000fe20000010084 */
[----:B------:R-:W5:Y:S01]  /*30470*/  LDL R71, [R1+0x140] ;  /* 0x0001400001477983 */ /* 0x000f620000100800 */
[----:B------:R-:W-:-:S03]  /*30480*/  FFMA.FTZ R60, R230, R69, R133 ;  /* 0x00000045e63c7223 */ /* 0x000fc60000010085 */
[----:B------:R-:W5:Y:S04]  /*30490*/  LDL R70, [R1+0x144] ;  /* 0x0001440001467983 */ /* 0x000f680000100800 */
[----:B------:R-:W5:Y:S04]  /*304a0*/  LDL R69, [R1+0x148] ;  /* 0x0001480001457983 */ /* 0x000f680000100800 */
[----:B------:R-:W5:Y:S01]  /*304b0*/  LDL R68, [R1+0x14c] ;  /* 0x00014c0001447983 */ /* 0x000f620000100800 */
[----:B----4-:R-:W-:Y:S02]  /*304c0*/  FFMA.FTZ R56, R238, R65, R136 ;  /* 0x00000041ee387223 */ /* 0x010fe40000010088 */
[----:B------:R-:W-:Y:S01]  /*304d0*/  FFMA.FTZ R57, R236, R67, R138 ;  /* 0x00000043ec397223 */ /* 0x000fe2000001008a */
[----:B------:R-:W4:Y:S04]  /*304e0*/  LDL R65, [R1+0x12c] ;  /* 0x00012c0001417983 */ /* 0x000f280000100800 */
[----:B------:R-:W4:Y:S01]  /*304f0*/  LDL R67, [R1+0x120] ;  /* 0x0001200001437983 */ /* 0x000f220000100800 */
[----:B------:R-:W-:-:S02]  /*30500*/  F2FP.BF16.PACK_AB R58, R60, R58 ;  /* 0x0000003a3c3a723e */ /* 0x000fc400000010ff */
[----:B------:R-:W-:Y:S01]  /*30510*/  F2FP.BF16.PACK_AB R57, R61, R57 ;  /* 0x000000393d39723e */ /* 0x000fe200000010ff */
[----:B------:R-:W-:Y:S01]  /*30520*/  IMAD.WIDE.U32 R60, R211, R222, c[0x0][0x210] ;  /* 0x00008400d33c7625 */ /* 0x000fe200078e00de */
[----:B------:R-:W-:Y:S01]  /*30530*/  F2FP.BF16.PACK_AB R56, R62, R56 ;  /* 0x000000383e38723e */ /* 0x000fe200000010ff */
[----:B------:R-:W4:Y:S02]  /*30540*/  LDL R66, [R1+0x128] ;  /* 0x0001280001427983 */ /* 0x000f240000100800 */
[C---:B------:R-:W-:Y:S02]  /*30550*/  FADD.FTZ R52, -R225.reuse, R52 ;  /* 0x00000034e1347221 */ /* 0x040fe40000010100 */
[C---:B------:R-:W-:Y:S02]  /*30560*/  FADD.FTZ R53, -R225.reuse, R53 ;  /* 0x00000035e1357221 */ /* 0x040fe40000010100 */
[C---:B------:R-:W-:Y:S02]  /*30570*/  FADD.FTZ R54, -R225.reuse, R54 ;  /* 0x00000036e1367221 */ /* 0x040fe40000010100 */
[C---:B------:R-:W-:Y:S01]  /*30580*/  FADD.FTZ R55, -R225.reuse, R55 ;  /* 0x00000037e1377221 */ /* 0x040fe20000010100 */
[----:B------:R0:W-:Y:S01]  /*30590*/  STG.E.128 [R60.64], R56 ;  /* 0x000000383c007986 */ /* 0x0001e2000c101d0a */
[----:B------:R-:W-:-:S02]  /*305a0*/  FADD.FTZ R48, -R225, R48 ;  /* 0x00000030e1307221 */ /* 0x000fc40000010100 */
[C---:B------:R-:W-:Y:S01]  /*305b0*/  FADD.FTZ R49, -R225.reuse, R49 ;  /* 0x00000031e1317221 */ /* 0x040fe20000010100 */
[----:B------:R-:W4:Y:S04]  /*305c0*/  LDL R62, [R1+0x130] ;  /* 0x00013000013e7983 */ /* 0x000f280000100800 */
[----:B------:R-:W4:Y:S01]  /*305d0*/  LDL R211, [R1+0x11c] ;  /* 0x00011c0001d37983 */ /* 0x000f220000100800 */
[C---:B------:R-:W-:Y:S02]  /*305e0*/  FADD.FTZ R46, -R225.reuse, R46 ;  /* 0x0000002ee12e7221 */ /* 0x040fe40000010100 */
[----:B------:R-:W-:Y:S01]  /*305f0*/  FADD.FTZ R47, -R225, R47 ;  /* 0x0000002fe12f7221 */ /* 0x000fe20000010100 */
[----:B------:R-:W4:Y:S04]  /*30600*/  LDL R238, [R1+0x108] ;  /* 0x0001080001ee7983 */ /* 0x000f280000100800 */
[----:B------:R-:W4:Y:S01]  /*30610*/  LDL R231, [R1+0x104] ;  /* 0x0001040001e77983 */ /* 0x000f220000100800 */
[----:B0-----:R-:W-:-:S02]  /*30620*/  FMUL.FTZ R57, R224, R52 ;  /* 0x00000034e0397220 */ /* 0x001fc40000410000 */
[C---:B------:R-:W-:Y:S01]  /*30630*/  FMUL.FTZ R56, R224.reuse, R53 ;  /* 0x00000035e0387220 */ /* 0x040fe20000410000 */
[----:B------:R-:W4:Y:S01]  /*30640*/  LDL R230, [R1+0x10c] ;  /* 0x00010c0001e67983 */ /* 0x000f220000100800 */
[C---:B------:R-:W-:Y:S02]  /*30650*/  FMUL.FTZ R58, R224.reuse, R54 ;  /* 0x00000036e03a7220 */ /* 0x040fe40000410000 */
[----:B------:R-:W-:Y:S01]  /*30660*/  FMUL.FTZ R59, R224, R55 ;  /* 0x00000037e03b7220 */ /* 0x000fe20000410000 */
[----:B------:R-:W4:Y:S01]  /*30670*/  LDL R236, [R1+0xe8] ;  /* 0x0000e80001ec7983 */ /* 0x000f220000100800 */
[----:B------:R-:W-:Y:S02]  /*30680*/  FFMA.FTZ R53, R226, R58, R186 ;  /* 0x0000003ae2357223 */ /* 0x000fe400000100ba */
[----:B---3--:R-:W-:Y:S01]  /*30690*/  FFMA.FTZ R54, R223, R59, R187 ;  /* 0x0000003bdf367223 */ /* 0x008fe200000100bb */
[----:B------:R-:W3:Y:S04]  /*306a0*/  LDL R226, [R1+0xfc] ;  /* 0x0000fc0001e27983 */ /* 0x000ee80000100800 */
[----:B------:R-:W-:Y:S01]  /*306b0*/  F2FP.BF16.PACK_AB R53, R54, R53 ;  /* 0x000000353635723e */ /* 0x000fe200000010ff */
[----:B------:R-:W-:Y:S01]  /*306c0*/  FADD.FTZ R54, -R225, R50 ;  /* 0x00000032e1367221 */ /* 0x000fe20000010100 */
[----:B------:R-:W3:Y:S01]  /*306d0*/  LDL R223, [R1+0x118] ;  /* 0x0001180001df7983 */ /* 0x000ee20000100800 */
[----:B------:R-:W-:-:S02]  /*306e0*/  FMUL.FTZ R61, R224, R48 ;  /* 0x00000030e03d7220 */ /* 0x000fc40000410000 */
[----:B------:R-:W-:Y:S01]  /*306f0*/  FMUL.FTZ R50, R224, R49 ;  /* 0x00000031e0327220 */ /* 0x000fe20000410000 */
[----:B------:R-:W3:Y:S01]  /*30700*/  LDL R239, [R1+0xe0] ;  /* 0x0000e00001ef7983 */ /* 0x000ee20000100800 */
[----:B--2---:R-:W-:Y:S02]  /*30710*/  FFMA.FTZ R52, R229, R57, R184 ;  /* 0x00000039e5347223 */ /* 0x004fe400000100b8 */
[----:B------:R-:W-:Y:S01]  /*30720*/  FADD.FTZ R45, -R225, R45 ;  /* 0x0000002de12d7221 */ /* 0x000fe20000010100 */
[----:B------:R-:W2:Y:S01]  /*30730*/  LDL R229, [R1+0xec] ;  /* 0x0000ec0001e57983 */ /* 0x000ea20000100800 */
[----:B-----5:R-:W-:Y:S02]  /*30740*/  FFMA.FTZ R55, R227, R56, R185 ;  /* 0x00000038e3377223 */ /* 0x020fe400000100b9 */
[----:B------:R-:W-:Y:S01]  /*30750*/  FADD.FTZ R44, -R225, R44 ;  /* 0x0000002ce12c7221 */ /* 0x000fe20000010100 */
[----:B------:R-:W5:Y:S02]  /*30760*/  LDL R227, [R1+0xe4] ;  /* 0x0000e40001e37983 */ /* 0x000f640000100800 */
[----:B------:R-:W-:Y:S01]  /*30770*/  F2FP.BF16.PACK_AB R52, R55, R52 ;  /* 0x000000343734723e */ /* 0x000fe200000010ff */
[----:B------:R-:W-:-:S02]  /*30780*/  FADD.FTZ R55, -R225, R51 ;  /* 0x00000033e1377221 */ /* 0x000fc40000010100 */
[C---:B------:R-:W-:Y:S02]  /*30790*/  FMUL.FTZ R51, R224.reuse, R54 ;  /* 0x00000036e0337220 */ /* 0x040fe40000410000 */
[----:B------:R-:W-:Y:S02]  /*307a0*/  FMUL.FTZ R60, R224, R55 ;  /* 0x00000037e03c7220 */ /* 0x000fe40000410000 */
[----:B------:R-:W-:Y:S02]  /*307b0*/  FFMA.FTZ R54, R71, R61, R180 ;  /* 0x0000003d47367223 */ /* 0x000fe400000100b4 */
[----:B------:R-:W-:Y:S02]  /*307c0*/  FFMA.FTZ R55, R70, R50, R181 ;  /* 0x0000003246377223 */ /* 0x000fe400000100b5 */
[----:B------:R-:W-:Y:S02]  /*307d0*/  FFMA.FTZ R48, R69, R51, R182 ;  /* 0x0000003345307223 */ /* 0x000fe400000100b6 */
[----:B------:R-:W-:Y:S01]  /*307e0*/  FFMA.FTZ R49, R68, R60, R183 ;  /* 0x0000003c44317223 */ /* 0x000fe200000100b7 */
[----:B------:R-:W-:-:S04]  /*307f0*/  F2FP.BF16.PACK_AB R54, R55, R54 ;  /* 0x000000363736723e */ /* 0x000fc800000010ff */
[----:B------:R-:W-:Y:S01]  /*30800*/  F2FP.BF16.PACK_AB R55, R49, R48 ;  /* 0x000000303137723e */ /* 0x000fe200000010ff */
[----:B------:R-:W-:-:S05]  /*30810*/  IMAD.WIDE.U32 R48, R207, R222, c[0x0][0x208] ;  /* 0x00008200cf307625 */ /* 0x000fca00078e00de */
[----:B------:R4:W-:Y:S02]  /*30820*/  STG.E.128 [R48.64], R52 ;  /* 0x0000003430007986 */ /* 0x0009e4000c101d0a */
[----:B----4-:R-:W-:Y:S02]  /*30830*/  FFMA.FTZ R48, R67, R61, R124 ;  /* 0x0000003d43307223 */ /* 0x010fe4000001007c */
[----:B------:R-:W4:Y:S01]  /*30840*/  LDL R55, [R1+0x134] ;  /* 0x0001340001377983 */ /* 0x000f220000100800 */
[----:B------:R-:W-:-:S03]  /*30850*/  FFMA.FTZ R49, R65, R60, R127 ;  /* 0x0000003c41317223 */ /* 0x000fc6000001007f */
[----:B------:R-:W2:Y:S04]  /*30860*/  LDL R61, [R1+0x138] ;  /* 0x00013800013d7983 */ /* 0x000ea80000100800 */
[----:B------:R-:W3:Y:S01]  /*30870*/  LDL R60, [R1+0x13c] ;  /* 0x00013c00013c7983 */ /* 0x000ee20000100800 */
[----:B------:R-:W-:Y:S02]  /*30880*/  FFMA.FTZ R51, R66, R51, R126 ;  /* 0x0000003342337223 */ /* 0x000fe4000001007e */
[----:B------:R-:W-:Y:S02]  /*30890*/  FFMA.FTZ R50, R63, R50, R125 ;  /* 0x000000323f327223 */ /* 0x000fe4000001007d */
[----:B------:R-:W-:Y:S01]  /*308a0*/  FADD.FTZ R52, -R225, R16 ;  /* 0x00000010e1347221 */ /* 0x000fe20000010100 */
[----:B------:R-:W-:Y:S01]  /*308b0*/  F2FP.BF16.PACK_AB R51, R49, R51 ;  /* 0x000000333133723e */ /* 0x000fe200000010ff */
[----:B------:R-:W-:Y:S01]  /*308c0*/  FADD.FTZ R53, -R225, R17 ;  /* 0x00000011e1357221 */ /* 0x000fe20000010100 */
[----:B------:R-:W-:Y:S01]  /*308d0*/  F2FP.BF16.PACK_AB R50, R50, R48 ;  /* 0x000000303232723e */ /* 0x000fe200000010ff */
[----:B------:R-:W-:-:S02]  /*308e0*/  FFMA.FTZ R16, R62, R57, R128 ;  /* 0x000000393e107223 */ /* 0x000fc40000010080 */
[----:B------:R-:W-:Y:S02]  /*308f0*/  FADD.FTZ R57, -R225, R199 ;  /* 0x000000c7e1397221 */ /* 0x000fe40000010100 */
[----:B------:R-:W5:Y:S01]  /*30900*/  LDL R199, [R1+0x114] ;  /* 0x0001140001c77983 */ /* 0x000f620000100800 */
[----:B----4-:R-:W-:Y:S02]  /*30910*/  FFMA.FTZ R48, R55, R56, R129 ;  /* 0x0000003837307223 */ /* 0x010fe40000010081 */
[----:B--2---:R-:W-:Y:S02]  /*30920*/  FFMA.FTZ R17, R61, R58, R130 ;  /* 0x0000003a3d117223 */ /* 0x004fe40000010082 */
[----:B---3--:R-:W-:Y:S01]  /*30930*/  FFMA.FTZ R49, R60, R59, R131 ;  /* 0x0000003b3c317223 */ /* 0x008fe20000010083 */
[----:B------:R-:W-:-:S04]  /*30940*/  F2FP.BF16.PACK_AB R48, R48, R16 ;  /* 0x000000103030723e */ /* 0x000fc800000010ff */
[----:B------:R-:W-:Y:S01]  /*30950*/  F2FP.BF16.PACK_AB R49, R49, R17 ;  /* 0x000000113131723e */ /* 0x000fe200000010ff */
[----:B------:R-:W-:Y:S02]  /*30960*/  IMAD.WIDE.U32 R16, R207, R222, c[0x0][0x210] ;  /* 0x00008400cf107625 */ /* 0x000fe400078e00de */
[----:B------:R-:W2:Y:S02]  /*30970*/  LDL R207, [R1+0x110] ;  /* 0x0001100001cf7983 */ /* 0x000ea40000100800 */
[C---:B------:R-:W-:Y:S02]  /*30980*/  FADD.FTZ R60, -R225.reuse, R202 ;  /* 0x000000cae13c7221 */ /* 0x040fe40000010100 */
[C---:B------:R-:W-:Y:S01]  /*30990*/  FADD.FTZ R58, -R225.reuse, R200 ;  /* 0x000000c8e13a7221 */ /* 0x040fe20000010100 */
[----:B------:R-:W3:Y:S01]  /*309a0*/  LDL R202, [R1+0xf8] ;  /* 0x0000f80001ca7983 */ /* 0x000ee20000100800 */
[----:B------:R-:W-:-:S03]  /*309b0*/  FADD.FTZ R59, -R225, R201 ;  /* 0x000000c9e13b7221 */ /* 0x000fc60000010100 */
[----:B------:R0:W-:Y:S04]  /*309c0*/  STG.E.128 [R16.64], R48 ;  /* 0x0000003010007986 */ /* 0x0001e8000c101d0a */
[----:B------:R-:W4:Y:S04]  /*309d0*/  LDL R201, [R1+0xf4] ;  /* 0x0000f40001c97983 */ /* 0x000f280000100800 */
[----:B------:R-:W4:Y:S01]  /*309e0*/  LDL R200, [R1+0xdc] ;  /* 0x0000dc0001c87983 */ /* 0x000f220000100800 */
[C---:B0-----:R-:W-:Y:S02]  /*309f0*/  FMUL.FTZ R49, R224.reuse, R46 ;  /* 0x0000002ee0317220 */ /* 0x041fe40000410000 */
[----:B------:R-:W-:-:S02]  /*30a00*/  FMUL.FTZ R50, R224, R47 ;  /* 0x0000002fe0327220 */ /* 0x000fc40000410000 */
[C---:B------:R-:W-:Y:S02]  /*30a10*/  FMUL.FTZ R47, R224.reuse, R53 ;  /* 0x00000035e02f7220 */ /* 0x040fe40000410000 */
[----:B------:R-:W-:Y:S02]  /*30a20*/  FMUL.FTZ R53, R224, R58 ;  /* 0x0000003ae0357220 */ /* 0x000fe40000410000 */
[----:B------:R-:W-:Y:S01]  /*30a30*/  FFMA.FTZ R17, R223, R49, R178 ;  /* 0x00000031df117223 */ /* 0x000fe200000100b2 */
[----:B------:R-:W4:Y:S04]  /*30a40*/  LDL R58, [R1+0xc8] ;  /* 0x0000c800013a7983 */ /* 0x000f280000100800 */
[----:B------:R-:W4:Y:S01]  /*30a50*/  LDL R223, [R1+0xf0] ;  /* 0x0000f00001df7983 */ /* 0x000f220000100800 */
[----:B------:R-:W-:-:S02]  /*30a60*/  FADD.FTZ R30, -R225, R30 ;  /* 0x0000001ee11e7221 */ /* 0x000fc40000010100 */
[C---:B------:R-:W-:Y:S02]  /*30a70*/  FADD.FTZ R31, -R225.reuse, R31 ;  /* 0x0000001fe11f7221 */ /* 0x040fe40000010100 */
[C---:B------:R-:W-:Y:S02]  /*30a80*/  FADD.FTZ R19, -R225.reuse, R19 ;  /* 0x00000013e1137221 */ /* 0x040fe40000010100 */
[----:B------:R-:W-:Y:S02]  /*30a90*/  FADD.FTZ R18, -R225, R18 ;  /* 0x00000012e1127221 */ /* 0x000fe40000010100 */
[C---:B------:R-:W-:Y:S02]  /*30aa0*/  FMUL.FTZ R48, R224.reuse, R45 ;  /* 0x0000002de0307220 */ /* 0x040fe40000410000 */
[C---:B------:R-:W-:Y:S02]  /*30ab0*/  FMUL.FTZ R44, R224.reuse, R44 ;  /* 0x0000002ce02c7220 */ /* 0x040fe40000410000 */
[----:B------:R-:W-:-:S02]  /*30ac0*/  FMUL.FTZ R45, R224, R52 ;  /* 0x00000034e02d7220 */ /* 0x000fc40000410000 */
[C---:B------:R-:W-:Y:S02]  /*30ad0*/  FMUL.FTZ R69, R224.reuse, R19 ;  /* 0x00000013e0457220 */ /* 0x040fe40000410000 */
[C---:B------:R-:W-:Y:S02]  /*30ae0*/  FMUL.FTZ R62, R224.reuse, R30 ;  /* 0x0000001ee03e7220 */ /* 0x040fe40000410000 */
[C---:B------:R-:W-:Y:S01]  /*30af0*/  FMUL.FTZ R64, R224.reuse, R31 ;  /* 0x0000001fe0407220 */ /* 0x040fe20000410000 */
[----:B------:R-:W4:Y:S01]  /*30b00*/  LDL R30, [R1+0xcc] ;  /* 0x0000cc00011e7983 */ /* 0x000f220000100800 */
[----:B------:R-:W-:Y:S02]  /*30b10*/  FMUL.FTZ R52, R224, R18 ;  /* 0x00000012e0347220 */ /* 0x000fe40000410000 */
[----:B-----5:R-:W-:Y:S01]  /*30b20*/  FFMA.FTZ R19, R199, R48, R177 ;  /* 0x00000030c7137223 */ /* 0x020fe200000100b1 */
[----:B------:R-:W5:Y:S01]  /*30b30*/  LDL R31, [R1+0xc4] ;  /* 0x0000c400011f7983 */ /* 0x000f620000100800 */
[----:B------:R-:W-:-:S03]  /*30b40*/  FFMA.FTZ R18, R211, R50, R179 ;  /* 0x00000032d3127223 */ /* 0x000fc600000100b3 */
[----:B------:R-:W5:Y:S01]  /*30b50*/  LDL R199, [R1+0xc0] ;  /* 0x0000c00001c77983 */ /* 0x000f620000100800 */
[----:B------:R-:W-:-:S03]  /*30b60*/  FADD.FTZ R61, -R225, R203 ;  /* 0x000000cbe13d7221 */ /* 0x000fc60000010100 */
[----:B------:R-:W5:Y:S01]  /*30b70*/  LDL R211, [R1+0xd0] ;  /* 0x0000d00001d37983 */ /* 0x000f620000100800 */
[C---:B------:R-:W-:Y:S02]  /*30b80*/  FADD.FTZ R40, -R225.reuse, R40 ;  /* 0x00000028e1287221 */ /* 0x040fe40000010100 */
[C---:B------:R-:W-:Y:S01]  /*30b90*/  FADD.FTZ R41, -R225.reuse, R41 ;  /* 0x00000029e1297221 */ /* 0x040fe20000010100 */
[----:B------:R-:W5:Y:S01]  /*30ba0*/  LDL R203, [R1+0xd8] ;  /* 0x0000d80001cb7983 */ /* 0x000f620000100800 */
        /* <DEDUP_REMOVED lines=14> */
[C---:B------:R-:W-:Y:S02]  /*30c90*/  FMUL.FTZ R196, R224.reuse, R41 ;  /* 0x00000029e0c47220 */ /* 0x040fe40000410000 */
[----:B------:R-:W-:-:S02]  /*30ca0*/  FMUL.FTZ R197, R224, R42 ;  /* 0x0000002ae0c57220 */ /* 0x000fc40000410000 */
[----:B------:R-:W-:Y:S01]  /*30cb0*/  FMUL.FTZ R198, R224, R43 ;  /* 0x0000002be0c67220 */ /* 0x000fe20000410000 */
[----:B------:R-:W-:Y:S01]  /*30cc0*/  F2FP.BF16.PACK_AB R17, R18, R17 ;  /* 0x000000111211723e */ /* 0x000fe200000010ff */
[C---:B------:R-:W-:Y:S02]  /*30cd0*/  FMUL.FTZ R46, R224.reuse, R32 ;  /* 0x00000020e02e7220 */ /* 0x040fe40000410000 */
[C---:B------:R-:W-:Y:S02]  /*30ce0*/  FMUL.FTZ R63, R224.reuse, R33 ;  /* 0x00000021e03f7220 */ /* 0x040fe40000410000 */
        /* <DEDUP_REMOVED lines=12> */
[----:B------:R-:W5:Y:S01]  /*30db0*/  LDL R59, [R1+0xbc] ;  /* 0x0000bc00013b7983 */ /* 0x000f620000100800 */
[----:B------:R-:W-:Y:S02]  /*30dc0*/  FFMA.FTZ R18, R252, R51, R172 ;  /* 0x00000033fc127223 */ /* 0x000fe400000100ac */
[----:B------:R-:W-:Y:S01]  /*30dd0*/  FFMA.FTZ R27, R231, R196, R173 ;  /* 0x000000c4e71b7223 */ /* 0x000fe200000100ad */
[----:B------:R-:W5:Y:S01]  /*30de0*/  LDL R60, [R1+0xb8] ;  /* 0x0000b800013c7983 */ /* 0x000f620000100800 */
[----:B------:R-:W-:-:S02]  /*30df0*/  FFMA.FTZ R20, R230, R198, R175 ;  /* 0x000000c6e6147223 */ /* 0x000fc400000100af */
[C---:B------:R-:W-:Y:S02]  /*30e00*/  FMUL.FTZ R41, R224.reuse, R57 ;  /* 0x00000039e0297220 */ /* 0x040fe40000410000 */
[C---:B------:R-:W-:Y:S01]  /*30e10*/  FMUL.FTZ R56, R224.reuse, R61 ;  /* 0x0000003de0387220 */ /* 0x040fe20000410000 */
[----:B------:R-:W5:Y:S01]  /*30e20*/  LDL R57, [R1+0xac] ;  /* 0x0000ac0001397983 */ /* 0x000f620000100800 */
[----:B------:R-:W-:-:S03]  /*30e30*/  FMUL.FTZ R43, R224, R39 ;  /* 0x00000027e02b7220 */ /* 0x000fc60000410000 */
[----:B------:R-:W5:Y:S01]  /*30e40*/  LDL R61, [R1+0xb4] ;  /* 0x0000b400013d7983 */ /* 0x000f620000100800 */
[----:B------:R-:W-:Y:S01]  /*30e50*/  F2FP.BF16.PACK_AB R18, R27, R18 ;  /* 0x000000121b12723e */ /* 0x000fe200000010ff */
[----:B--2---:R-:W-:Y:S02]  /*30e60*/  FFMA.FTZ R16, R207, R44, R176 ;  /* 0x0000002ccf107223 */ /* 0x004fe400000100b0 */
[----:B------:R-:W2:Y:S03]  /*30e70*/  LDL R207, [R1+0xd4] ;  /* 0x0000d40001cf7983 */ /* 0x000ea60000100800 */
[----:B------:R-:W-:Y:S01]  /*30e80*/  F2FP.BF16.PACK_AB R16, R19, R16 ;  /* 0x000000101310723e */ /* 0x000fe200000010ff */
[----:B---3--:R-:W-:Y:S02]  /*30e90*/  FFMA.FTZ R21, R202, R49, R122 ;  /* 0x00000031ca157223 */ /* 0x008fe4000001007a */
[----:B------:R-:W-:Y:S01]  /*30ea0*/  FFMA.FTZ R19, R238, R197, R174 ;  /* 0x000000c5ee137223 */ /* 0x000fe200000100ae */
[----:B------:R-:W3:Y:S01]  /*30eb0*/  LDL R202, [R1+0xa8] ;  /* 0x0000a80001ca7983 */ /* 0x000ee20000100800 */
[----:B----4-:R-:W-:-:S03]  /*30ec0*/  FFMA.FTZ R49, R201, R48, R121 ;  /* 0x00000030c9317223 */ /* 0x010fc60000010079 */
[----:B------:R-:W4:Y:S01]  /*30ed0*/  LDL R201, [R1+0xb0] ;  /* 0x0000b00001c97983 */ /* 0x000f220000100800 */
[----:B------:R-:W-:Y:S01]  /*30ee0*/  F2FP.BF16.PACK_AB R19, R20, R19 ;  /* 0x000000131413723e */ /* 0x000fe200000010ff */
[----:B------:R-:W-:Y:S02]  /*30ef0*/  FFMA.FTZ R27, R58, R66, R166 ;  /* 0x000000423a1b7223 */ /* 0x000fe400000100a6 */
[----:B------:R-:W4:Y:S01]  /*30f00*/  LDL R58, [R1+0xa4] ;  /* 0x0000a400013a7983 */ /* 0x000f220000100800 */
[----:B------:R-:W-:Y:S02]  /*30f10*/  FFMA.FTZ R20, R223, R44, R120 ;  /* 0x0000002cdf147223 */ /* 0x000fe40000010078 */
[----:B------:R-:W-:Y:S02]  /*30f20*/  FFMA.FTZ R44, R200, R43, R171 ;  /* 0x0000002bc82c7223 */ /* 0x000fe400000100ab */
[----:B------:R-:W4:Y:S01]  /*30f30*/  LDL R200, [R1+0xa0] ;  /* 0x0000a00001c87983 */ /* 0x000f220000100800 */
[----:B------:R-:W-:-:S02]  /*30f40*/  FADD.FTZ R26, -R225, R26 ;  /* 0x0000001ae11a7221 */ /* 0x000fc40000010100 */
[C---:B------:R-:W-:Y:S02]  /*30f50*/  FADD.FTZ R24, -R225.reuse, R24 ;  /* 0x00000018e1187221 */ /* 0x040fe40000010100 */
[C---:B------:R-:W-:Y:S02]  /*30f60*/  FADD.FTZ R23, -R225.reuse, R23 ;  /* 0x00000017e1177221 */ /* 0x040fe40000010100 */
[C---:B------:R-:W-:Y:S02]  /*30f70*/  FADD.FTZ R36, -R225.reuse, R36 ;  /* 0x00000024e1247221 */ /* 0x040fe40000010100 */
[C---:B------:R-:W-:Y:S02]  /*30f80*/  FADD.FTZ R37, -R225.reuse, R37 ;  /* 0x00000025e1257221 */ /* 0x040fe40000010100 */
        /* <DEDUP_REMOVED lines=8> */
[C---:B------:R-:W-:Y:S02]  /*31010*/  FMUL.FTZ R36, R224.reuse, R36 ;  /* 0x00000024e0247220 */ /* 0x040fe40000410000 */
[C---:B------:R-:W-:Y:S02]  /*31020*/  FMUL.FTZ R37, R224.reuse, R37 ;  /* 0x00000025e0257220 */ /* 0x040fe40000410000 */
[C---:B------:R-:W-:Y:S02]  /*31030*/  FMUL.FTZ R68, R224.reuse, R25 ;  /* 0x00000019e0447220 */ /* 0x040fe40000410000 */
[----:B------:R-:W-:Y:S01]  /*31040*/  FMUL.FTZ R39, R224, R22 ;  /* 0x00000016e0277220 */ /* 0x000fe20000410000 */
[----:B------:R-:W-:Y:S01]  /*31050*/  F2FP.BF16.PACK_AB R21, R26, R21 ;  /* 0x000000151a15723e */ /* 0x000fe200000010ff */
[----:B------:R-:W-:Y:S02]  /*31060*/  FFMA.FTZ R22, R239, R51, R116 ;  /* 0x00000033ef167223 */ /* 0x000fe40000010074 */
[----:B-----5:R-:W-:-:S02]  /*31070*/  FFMA.FTZ R31, R31, R63, R165 ;  /* 0x0000003f1f1f7223 */ /* 0x020fc400000100a5 */
        /* <DEDUP_REMOVED lines=11> */
[----:B------:R-:W5:Y:S02]  /*31130*/  LDL R199, [R1+0x90] ;  /* 0x0000900001c77983 */ /* 0x000f640000100800 */
[----:B------:R-:W-:Y:S01]  /*31140*/  F2FP.BF16.PACK_AB R25, R44, R25 ;  /* 0x000000192c19723e */ /* 0x000fe200000010ff */
[----:B------:R-:W-:Y:S01]  /*31150*/  IMAD.WIDE.U32 R50, R209, R222, c[0x0][0x208] ;  /* 0x00008200d1327625 */ /* 0x000fe200078e00de */
[----:B------:R-:W5:Y:S04]  /*31160*/  LDL R198, [R1+0x94] ;  /* 0x0000940001c67983 */ /* 0x000f680000100800 */
[----:B------:R-:W5:Y:S04]  /*31170*/  LDL R197, [R1+0x98] ;  /* 0x0000980001c57983 */ /* 0x000f680000100800 */
[----:B------:R-:W5:Y:S04]  /*31180*/  LDL R196, [R1+0x9c] ;  /* 0x00009c0001c47983 */ /* 0x000f680000100800 */
[----:B------:R0:W-:Y:S04]  /*31190*/  STG.E.128 [R30.64], R16 ;  /* 0x000000101e007986 */ /* 0x0001e8000c101d0a */
[----:B0-----:R-:W5:Y:S04]  /*311a0*/  LDL R30, [R1+0x6c] ;  /* 0x00006c00011e7983 */ /* 0x001f680000100800 */
[----:B------:R-:W5:Y:S01]  /*311b0*/  LDL R31, [R1+0x64] ;  /* 0x00006400011f7983 */ /* 0x000f620000100800 */
[----:B------:R-:W-:-:S03]  /*311c0*/  FFMA.FTZ R17, R60, R40, R114 ;  /* 0x000000283c117223 */ /* 0x000fc60000010072 */
[----:B------:R-:W5:Y:S01]  /*311d0*/  LDL R60, [R1+0x88] ;  /* 0x00008800013c7983 */ /* 0x000f620000100800 */
[----:B------:R-:W-:-:S03]  /*311e0*/  FFMA.FTZ R57, R57, R67, R111 ;  /* 0x0000004339397223 */ /* 0x000fc6000001006f */
[----:B------:R-:W5:Y:S04]  /*311f0*/  LDL R40, [R1+0x5c] ;  /* 0x00005c0001287983 */ /* 0x000f680000100800 */
[----:B------:R-:W5:Y:S01]  /*31200*/  LDL R67, [R1+0x78] ;  /* 0x0000780001437983 */ /* 0x000f620000100800 */
[----:B--2---:R-:W-:-:S05]  /*31210*/  FFMA.FTZ R48, R207, R37, R169 ;  /* 0x00000025cf307223 */ /* 0x004fca00000100a9 */
[----:B------:R-:W-:Y:S01]  /*31220*/  F2FP.BF16.PACK_AB R24, R48, R24 ;  /* 0x000000183018723e */ /* 0x000fe200000010ff */
[----:B------:R-:W-:-:S05]  /*31230*/  IMAD.WIDE.U32 R48, R208, R222, c[0x0][0x210] ;  /* 0x00008400d0307625 */ /* 0x000fca00078e00de */
[----:B------:R0:W-:Y:S01]  /*31240*/  STG.E.128 [R48.64], R20 ;  /* 0x0000001430007986 */ /* 0x0001e2000c101d0a */
[----:B---3--:R-:W-:Y:S02]  /*31250*/  FFMA.FTZ R44, R202, R66, R110 ;  /* 0x00000042ca2c7223 */ /* 0x008fe4000001006e */
[----:B----4-:R-:W-:Y:S01]  /*31260*/  FFMA.FTZ R16, R201, R36, R112 ;  /* 0x00000024c9107223 */ /* 0x010fe20000010070 */
[----:B------:R1:W-:Y:S04]  /*31270*/  STG.E.128 [R50.64], R24 ;  /* 0x0000001832007986 */ /* 0x0003e8000c101d0a */
[----:B------:R-:W2:Y:S04]  /*31280*/  LDL R66, [R1+0x80] ;  /* 0x0000800001427983 */ /* 0x000ea80000100800 */
[----:B------:R-:W3:Y:S01]  /*31290*/  LDL R36, [R1+0x7c] ;  /* 0x00007c0001247983 */ /* 0x000ee20000100800 */
[----:B0-----:R-:W-:-:S03]  /*312a0*/  FFMA.FTZ R23, R59, R43, R115 ;  /* 0x0000002b3b177223 */ /* 0x001fc60000010073 */
[----:B------:R-:W4:Y:S01]  /*312b0*/  LDL R49, [R1+0x44] ;  /* 0x0000440001317983 */ /* 0x000f220000100800 */
[----:B------:R-:W-:-:S03]  /*312c0*/  FFMA.FTZ R20, R61, R37, R113 ;  /* 0x000000253d147223 */ /* 0x000fc60000010071 */
[----:B------:R-:W4:Y:S04]  /*312d0*/  LDL R59, [R1+0x8c] ;  /* 0x00008c00013b7983 */ /* 0x000f280000100800 */
[----:B------:R-:W4:Y:S04]  /*312e0*/  LDL R61, [R1+0x60] ;  /* 0x00006000013d7983 */ /* 0x000f280000100800 */
[----:B-1----:R-:W4:Y:S04]  /*312f0*/  LDL R27, [R1+0x68] ;  /* 0x00006800011b7983 */ /* 0x002f280000100800 */
[----:B------:R-:W4:Y:S01]  /*31300*/  LDL R37, [R1+0x84] ;  /* 0x0000840001257983 */ /* 0x000f220000100800 */
[----:B------:R-:W-:Y:S01]  /*31310*/  FFMA.FTZ R26, R58, R63, R109 ;  /* 0x0000003f3a1a7223 */ /* 0x000fe2000001006d */
[----:B------:R-:W-:Y:S01]  /*31320*/  F2FP.BF16.PACK_AB R19, R57, R44 ;  /* 0x0000002c3913723e */ /* 0x000fe200000010ff */
[----:B------:R-:W-:Y:S01]  /*31330*/  FFMA.FTZ R18, R200, R46, R108 ;  /* 0x0000002ec8127223 */ /* 0x000fe2000001006c */
[----:B------:R-:W4:Y:S04]  /*31340*/  LDL R58, [R1+0x70] ;  /* 0x00007000013a7983 */ /* 0x000f280000100800 */
[----:B------:R-:W4:Y:S04]  /*31350*/  LDL R57, [R1+0x50] ;  /* 0x0000500001397983 */ /* 0x000f280000100800 */
[----:B------:R-:W4:Y:S01]  /*31360*/  LDL R46, [R1+0x4c] ;  /* 0x00004c00012e7983 */ /* 0x000f220000100800 */
[----:B------:R-:W-:-:S02]  /*31370*/  FADD.FTZ R28, -R225, R28 ;  /* 0x0000001ce11c7221 */ /* 0x000fc40000010100 */
[----:B------:R-:W-:Y:S01]  /*31380*/  FADD.FTZ R29, -R225, R29 ;  /* 0x0000001de11d7221 */ /* 0x000fe20000010100 */
[----:B------:R-:W4:Y:S01]  /*31390*/  LDL R50, [R1+0x40] ;  /* 0x0000400001327983 */ /* 0x000f220000100800 */
[----:B------:R-:W-:-:S03]  /*313a0*/  FMUL.FTZ R28, R224, R28 ;  /* 0x0000001ce01c7220 */ /* 0x000fc60000410000 */
[----:B------:R-:W4:Y:S01]  /*313b0*/  LDL R48, [R1+0x48] ;  /* 0x0000480001307983 */ /* 0x000f220000100800 */
[----:B------:R-:W-:-:S03]  /*313c0*/  FMUL.FTZ R29, R224, R29 ;  /* 0x0000001de01d7220 */ /* 0x000fc60000410000 */
[----:B------:R-:W4:Y:S01]  /*313d0*/  LDL R44, [R1+0x74] ;  /* 0x00007400012c7983 */ /* 0x000f220000100800 */
[----:B------:R-:W-:-:S03]  /*313e0*/  F2FP.BF16.PACK_AB R16, R20, R16 ;  /* 0x000000101410723e */ /* 0x000fc600000010ff */
[----:B------:R-:W4:Y:S01]  /*313f0*/  LDL R51, [R1+0x58] ;  /* 0x0000580001337983 */ /* 0x000f220000100800 */
[----:B------:R-:W-:Y:S02]  /*31400*/  F2FP.BF16.PACK_AB R17, R23, R17 ;  /* 0x000000111711723e */ /* 0x000fe400000010ff */
[----:B------:R-:W-:Y:S01]  /*31410*/  F2FP.BF16.PACK_AB R18, R26, R18 ;  /* 0x000000121a12723e */ /* 0x000fe200000010ff */
[----:B------:R-:W4:Y:S04]  /*31420*/  LDL R43, [R1+0x54] ;  /* 0x00005400012b7983 */ /* 0x000f280000100800 */
[----:B------:R-:W4:Y:S01]  /*31430*/  LDL R63, [R1+0x18] ;  /* 0x00001800013f7983 */ /* 0x000f220000100800 */
[----:B-----5:R-:W-:Y:S02]  /*31440*/  FFMA.FTZ R24, R199, R28, R160 ;  /* 0x0000001cc7187223 */ /* 0x020fe400000100a0 */
[----:B------:R-:W-:-:S02]  /*31450*/  FFMA.FTZ R25, R198, R29, R161 ;  /* 0x0000001dc6197223 */ /* 0x000fc400000100a1 */
[----:B------:R-:W5:Y:S01]  /*31460*/  LDL R198, [R1+0x28] ;  /* 0x0000280001c67983 */ /* 0x000f620000100800 */
[----:B------:R-:W-:Y:S02]  /*31470*/  FFMA.FTZ R21, R197, R62, R162 ;  /* 0x0000003ec5157223 */ /* 0x000fe400000100a2 */
[----:B------:R-:W-:Y:S01]  /*31480*/  FFMA.FTZ R22, R196, R64, R163 ;  /* 0x00000040c4167223 */ /* 0x000fe200000100a3 */
[----:B------:R-:W-:Y:S01]  /*31490*/  F2FP.BF16.PACK_AB R20, R25, R24 ;  /* 0x000000181914723e */ /* 0x000fe200000010ff */
[----:B------:R-:W5:Y:S03]  /*314a0*/  LDL R196, [R1+0x30] ;  /* 0x0000300001c47983 */ /* 0x000f660000100800 */
[----:B------:R-:W-:Y:S01]  /*314b0*/  F2FP.BF16.PACK_AB R21, R22, R21 ;  /* 0x000000151615723e */ /* 0x000fe200000010ff */
[----:B------:R-:W5:Y:S01]  /*314c0*/  LDL R197, [R1+0x2c] ;  /* 0x00002c0001c57983 */ /* 0x000f620000100800 */
[----:B------:R-:W-:-:S02]  /*314d0*/  FFMA.FTZ R30, R30, R71, R103 ;  /* 0x000000471e1e7223 */ /* 0x000fc40000010067 */
[----:B------:R-:W-:Y:S02]  /*314e0*/  FFMA.FTZ R31, R31, R68, R101 ;  /* 0x000000441f1f7223 */ /* 0x000fe40000010065 */
[----:B------:R-:W-:Y:S02]  /*314f0*/  FFMA.FTZ R23, R60, R70, R158 ;  /* 0x000000463c177223 */ /* 0x000fe4000001009e */
[----:B------:R-:W5:Y:S01]  /*31500*/  LDL R60, [R1+0x4] ;  /* 0x00000400013c7983 */ /* 0x000f620000100800 */
[----:B------:R-:W-:-:S03]  /*31510*/  FFMA.FTZ R25, R67, R62, R106 ;  /* 0x0000003e43197223 */ /* 0x000fc6000001006a */
[----:B------:R-:W5:Y:S04]  /*31520*/  LDL R67, [R1+0x20] ;  /* 0x0000200001437983 */ /* 0x000f680000100800 */
[----:B------:R-:W5:Y:S01]  /*31530*/  LDL R62, [R1+0x1c] ;  /* 0x00001c00013e7983 */ /* 0x000f620000100800 */
[----:B--2---:R-:W-:-:S03]  /*31540*/  FFMA.FTZ R22, R66, R65, R156 ;  /* 0x0000004142167223 */ /* 0x004fc6000001009c */
[----:B------:R-:W2:Y:S01]  /*31550*/  LDL R66, [R1+0x24] ;  /* 0x0000240001427983 */ /* 0x000ea20000100800 */
[----:B---3--:R-:W-:-:S03]  /*31560*/  FFMA.FTZ R36, R36, R64, R107 ;  /* 0x0000004024247223 */ /* 0x008fc6000001006b */
[----:B------:R-:W3:Y:S02]  /*31570*/  LDL R64, [R1+0x14] ;  /* 0x0000140001407983 */ /* 0x000ee40000100800 */
[----:B------:R-:W-:Y:S01]  /*31580*/  F2FP.BF16.PACK_AB R25, R36, R25 ;  /* 0x000000192419723e */ /* 0x000fe200000010ff */
[----:B----4-:R-:W-:Y:S02]  /*31590*/  FFMA.FTZ R24, R59, R71, R159 ;  /* 0x000000473b187223 */ /* 0x010fe4000001009f */
[----:B------:R-:W4:Y:S01]  /*315a0*/  LDL R71, [R1+0x34] ;  /* 0x0000340001477983 */ /* 0x000f220000100800 */
[----:B------:R-:W-:-:S03]  /*315b0*/  FFMA.FTZ R26, R61, R65, R100 ;  /* 0x000000413d1a7223 */ /* 0x000fc60000010064 */
[----:B------:R-:W4:Y:S01]  /*315c0*/  LDL R65, [R1+0x10] ;  /* 0x0000100001417983 */ /* 0x000f220000100800 */
[----:B------:R-:W-:-:S03]  /*315d0*/  FFMA.FTZ R27, R27, R70, R102 ;  /* 0x000000461b1b7223 */ /* 0x000fc60000010066 */
[----:B------:R-:W4:Y:S01]  /*315e0*/  LDL R70, [R1+0x38] ;  /* 0x0000380001467983 */ /* 0x000f220000100800 */
[----:B------:R-:W-:-:S03]  /*315f0*/  FFMA.FTZ R37, R37, R68, R157 ;  /* 0x0000004425257223 */ /* 0x000fc6000001009d */
[----:B------:R-:W4:Y:S01]  /*31600*/  LDL R68, [R1+0x3c] ;  /* 0x00003c0001447983 */ /* 0x000f220000100800 */
[----:B------:R-:W-:Y:S01]  /*31610*/  F2FP.BF16.PACK_AB R23, R24, R23 ;  /* 0x000000171817723e */ /* 0x000fe200000010ff */
[----:B------:R-:W-:Y:S02]  /*31620*/  FFMA.FTZ R24, R58, R28, R104 ;  /* 0x0000001c3a187223 */ /* 0x000fe40000010068 */
[----:B------:R-:W4:Y:S01]  /*31630*/  LDL R61, [R1] ;  /* 0x00000000013d7983 */ /* 0x000f220000100800 */
[----:B------:R-:W-:-:S03]  /*31640*/  FFMA.FTZ R28, R57, R32, R152 ;  /* 0x00000020391c7223 */ /* 0x000fc60000010098 */
[----:B------:R-:W4:Y:S01]  /*31650*/  LDL R57, [R1+0x8] ;  /* 0x0000080001397983 */ /* 0x000f220000100800 */
[----:B------:R-:W-:-:S03]  /*31660*/  FFMA.FTZ R36, R46, R69, R151 ;  /* 0x000000452e247223 */ /* 0x000fc60000010097 */
[----:B------:R-:W4:Y:S01]  /*31670*/  LDL R46, [R1+0xc] ;  /* 0x00000c00012e7983 */ /* 0x000f220000100800 */
[----:B------:R-:W-:Y:S01]  /*31680*/  F2FP.BF16.PACK_AB R22, R37, R22 ;  /* 0x000000162516723e */ /* 0x000fe200000010ff */
[----:B------:R-:W-:Y:S01]  /*31690*/  FFMA.FTZ R37, R49, R47, R149 ;  /* 0x0000002f31257223 */ /* 0x000fe20000010095 */
[----:B------:R-:W-:Y:S01]  /*316a0*/  F2FP.BF16.PACK_AB R27, R30, R27 ;  /* 0x0000001b1e1b723e */ /* 0x000fe200000010ff */
[----:B------:R-:W-:Y:S01]  /*316b0*/  FFMA.FTZ R30, R50, R45, R148 ;  /* 0x0000002d321e7223 */ /* 0x000fe20000010094 */
[----:B------:R-:W-:Y:S01]  /*316c0*/  F2FP.BF16.PACK_AB R26, R31, R26 ;  /* 0x0000001a1f1a723e */ /* 0x000fe200000010ff */
[----:B------:R-:W-:Y:S02]  /*316d0*/  FFMA.FTZ R31, R48, R52, R150 ;  /* 0x00000034301f7223 */ /* 0x000fe40000010096 */
[----:B------:R-:W-:Y:S01]  /*316e0*/  FFMA.FTZ R44, R44, R29, R105 ;  /* 0x0000001d2c2c7223 */ /* 0x000fe20000010069 */
[----:B------:R-:W-:Y:S02]  /*316f0*/  F2FP.BF16.PACK_AB R30, R37, R30 ;  /* 0x0000001e251e723e */ /* 0x000fe400000010ff */
[----:B------:R-:W-:Y:S01]  /*31700*/  F2FP.BF16.PACK_AB R31, R36, R31 ;  /* 0x0000001f241f723e */ /* 0x000fe200000010ff */
[----:B------:R-:W-:Y:S01]  /*31710*/  IMAD.WIDE.U32 R36, R209, R222, c[0x0][0x210] ;  /* 0x00008400d1247625 */ /* 0x000fe200078e00de */
[----:B------:R-:W-:-:S03]  /*31720*/  F2FP.BF16.PACK_AB R24, R44, R24 ;  /* 0x000000182c18723e */ /* 0x000fc600000010ff */
[----:B------:R-:W-:Y:S02]  /*31730*/  FFMA.FTZ R29, R51, R39, R154 ;  /* 0x00000027331d7223 */ /* 0x000fe4000001009a */
[CC--:B------:R-:W-:Y:S01]  /*31740*/  IMAD.WIDE.U32 R48, R210.reuse, R222.reuse, c[0x0][0x208] ;  /* 0x00008200d2307625 */ /* 0x0c0fe200078e00de */
[----:B------:R5:W-:Y:S03]  /*31750*/  STG.E.128 [R36.64], R16 ;  /* 0x0000001024007986 */ /* 0x000be6000c101d0a */
[----:B------:R-:W-:Y:S01]  /*31760*/  IMAD.WIDE.U32 R50, R210, R222, c[0x0][0x210] ;  /* 0x00008400d2327625 */ /* 0x000fe200078e00de */
[----:B------:R0:W-:Y:S03]  /*31770*/  STG.E.128 [R48.64], R20 ;  /* 0x0000001430007986 */ /* 0x0001e6000c101d0a */
[----:B------:R-:W-:Y:S01]  /*31780*/  FFMA.FTZ R43, R43, R35, R153 ;  /* 0x000000232b2b7223 */ /* 0x000fe20000010099 */
[----:B------:R1:W-:Y:S01]  /*31790*/  STG.E.128 [R50.64], R24 ;  /* 0x0000001832007986 */ /* 0x0003e2000c101d0a */
[----:B------:R-:W-:-:S02]  /*317a0*/  FFMA.FTZ R40, R40, R42, R155 ;  /* 0x0000002a28287223 */ /* 0x000fc4000001009b */
[----:B------:R-:W-:Y:S01]  /*317b0*/  IMAD.WIDE.U32 R58, R220, R222, c[0x0][0x208] ;  /* 0x00008200dc3a7625 */ /* 0x000fe200078e00de */
[----:B------:R-:W-:Y:S02]  /*317c0*/  F2FP.BF16.PACK_AB R28, R43, R28 ;  /* 0x0000001c2b1c723e */ /* 0x000fe400000010ff */
[----:B------:R-:W-:Y:S02]  /*317d0*/  F2FP.BF16.PACK_AB R29, R40, R29 ;  /* 0x0000001d281d723e */ /* 0x000fe400000010ff */
[----:B------:R-:W-:Y:S01]  /*317e0*/  IADD3 R9, R9, 0xe0, RZ ;  /* 0x000000e009097810 */ /* 0x000fe20007ffe0ff */
[----:B-----5:R-:W-:Y:S02]  /*317f0*/  FFMA.FTZ R16, R196, R32, R96 ;  /* 0x00000020c4107223 */ /* 0x020fe40000010060 */
[----:B------:R5:W-:Y:S01]  /*31800*/  STG.E.128 [R58.64], R28 ;  /* 0x0000001c3a007986 */ /* 0x000be2000c101d0a */
[----:B0-----:R-:W-:Y:S02]  /*31810*/  FFMA.FTZ R21, R63, R38, R146 ;  /* 0x000000263f157223 */ /* 0x001fe40000010092 */
[----:B-1----:R-:W-:-:S02]  /*31820*/  FFMA.FTZ R27, R246, R55, R86 ;  /* 0x00000037f61b7223 */ /* 0x002fc40000010056 */
[----:B------:R-:W-:Y:S02]  /*31830*/  FFMA.FTZ R40, R198, R52, R94 ;  /* 0x00000034c6287223 */ /* 0x000fe4000001005e */
[----:B------:R-:W-:Y:S02]  /*31840*/  FFMA.FTZ R43, R197, R69, R95 ;  /* 0x00000045c52b7223 */ /* 0x000fe4000001005f */
[----:B-----5:R-:W-:-:S03]  /*31850*/  FFMA.FTZ R28, R245, R54, R85 ;  /* 0x00000036f51c7223 */ /* 0x020fc60000010055 */
[----:B------:R-:W-:Y:S01]  /*31860*/  F2FP.BF16.PACK_AB R19, R43, R40 ;  /* 0x000000282b13723e */ /* 0x000fe200000010ff */
[----:B------:R-:W-:Y:S02]  /*31870*/  IMAD R221, R237, c[0x0][0x160], R221 ;  /* 0x00005800eddd7a24 */ /* 0x000fe400078e02dd */
[----:B------:R-:W-:Y:S02]  /*31880*/  FFMA.FTZ R18, R67, R45, R92 ;  /* 0x0000002d43127223 */ /* 0x000fe4000001005c */
[----:B------:R-:W-:Y:S02]  /*31890*/  FFMA.FTZ R22, R62, R41, R147 ;  /* 0x000000293e167223 */ /* 0x000fe40000010093 */
[----:B------:R-:W-:-:S03]  /*318a0*/  FFMA.FTZ R29, R60, R54, R141 ;  /* 0x000000363c1d7223 */ /* 0x000fc6000001008d */
[----:B------:R-:W-:Y:S01]  /*318b0*/  F2FP.BF16.PACK_AB R21, R22, R21 ;  /* 0x000000151615723e */ /* 0x000fe200000010ff */
[----:B---3--:R-:W-:Y:S02]  /*318c0*/  FFMA.FTZ R25, R64, R34, R145 ;  /* 0x0000002240197223 */ /* 0x008fe40000010091 */
[----:B--2---:R-:W-:Y:S02]  /*318d0*/  FFMA.FTZ R26, R66, R47, R93 ;  /* 0x0000002f421a7223 */ /* 0x004fe4000001005d */
[----:B----4-:R-:W-:Y:S02]  /*318e0*/  FFMA.FTZ R20, R71, R35, R97 ;  /* 0x0000002347147223 */ /* 0x010fe40000010061 */
[----:B------:R-:W-:Y:S02]  /*318f0*/  FFMA.FTZ R24, R65, R33, R144 ;  /* 0x0000002141187223 */ /* 0x000fe40000010090 */
[----:B------:R-:W-:Y:S02]  /*31900*/  FFMA.FTZ R17, R70, R39, R98 ;  /* 0x0000002746117223 */ /* 0x000fe40000010062 */
[----:B------:R-:W-:Y:S01]  /*31910*/  FFMA.FTZ R23, R68, R42, R99 ;  /* 0x0000002a44177223 */ /* 0x000fe20000010063 */
[----:B------:R-:W-:-:S02]  /*31920*/  F2FP.BF16.PACK_AB R16, R20, R16 ;  /* 0x000000101410723e */ /* 0x000fc400000010ff */
[----:B------:R-:W-:Y:S02]  /*31930*/  F2FP.BF16.PACK_AB R20, R25, R24 ;  /* 0x000000181914723e */ /* 0x000fe400000010ff */
[----:B------:R-:W-:Y:S01]  /*31940*/  F2FP.BF16.PACK_AB R17, R23, R17 ;  /* 0x000000111711723e */ /* 0x000fe200000010ff */
[----:B------:R-:W-:Y:S02]  /*31950*/  FFMA.FTZ R23, R57, R55, R142 ;  /* 0x0000003739177223 */ /* 0x000fe4000001008e */
[----:B------:R-:W-:Y:S01]  /*31960*/  FFMA.FTZ R24, R46, R56, R143 ;  /* 0x000000382e187223 */ /* 0x000fe2000001008f */
[----:B------:R-:W-:Y:S01]  /*31970*/  F2FP.BF16.PACK_AB R18, R26, R18 ;  /* 0x000000121a12723e */ /* 0x000fe200000010ff */
[----:B------:R-:W-:Y:S02]  /*31980*/  FFMA.FTZ R26, R244, R53, R84 ;  /* 0x00000035f41a7223 */ /* 0x000fe40000010054 */
[----:B------:R-:W-:Y:S01]  /*31990*/  FFMA.FTZ R25, R247, R56, R87 ;  /* 0x00000038f7197223 */ /* 0x000fe20000010057 */
[----:B------:R-:W-:Y:S01]  /*319a0*/  F2FP.BF16.PACK_AB R23, R24, R23 ;  /* 0x000000171817723e */ /* 0x000fe200000010ff */
[----:B------:R-:W-:Y:S01]  /*319b0*/  IMAD.SHL.U32 R24, R9, 0x10, RZ ;  /* 0x0000001009187824 */ /* 0x000fe200078e00ff */
[----:B------:R-:W-:Y:S01]  /*319c0*/  F2FP.BF16.PACK_AB R26, R28, R26 ;  /* 0x0000001a1c1a723e */ /* 0x000fe200000010ff */
[----:B------:R-:W-:Y:S01]  /*319d0*/  FFMA.FTZ R22, R61, R53, R140 ;  /* 0x000000353d167223 */ /* 0x000fe2000001008c */
[----:B------:R-:W-:Y:S01]  /*319e0*/  F2FP.BF16.PACK_AB R27, R25, R27 ;  /* 0x0000001b191b723e */ /* 0x000fe200000010ff */
[----:B------:R-:W-:Y:S01]  /*319f0*/  FFMA.FTZ R25, R250, R38, R90 ;  /* 0x00000026fa197223 */ /* 0x000fe2000001005a */
[----:B------:R-:W-:-:S02]  /*31a00*/  IADD3 R28, P0, R24, c[0x0][0x208], RZ ;  /* 0x00008200181c7a10 */ /* 0x000fc40007f1e0ff */
[----:B------:R-:W-:Y:S01]  /*31a10*/  IADD3 R30, P1, R24, c[0x0][0x210], RZ ;  /* 0x00008400181e7a10 */ /* 0x000fe20007f3e0ff */
[----:B------:R-:W-:Y:S01]  /*31a20*/  FFMA.FTZ R24, R251, R41, R91 ;  /* 0x00000029fb187223 */ /* 0x000fe2000001005b */
[----:B------:R-:W-:Y:S01]  /*31a30*/  SHF.R.U32.HI R9, RZ, 0x1c, R9 ;  /* 0x0000001cff097819 */ /* 0x000fe20000011609 */
[----:B------:R-:W-:Y:S02]  /*31a40*/  FFMA.FTZ R35, R248, R33, R88 ;  /* 0x00000021f8237223 */ /* 0x000fe40000010058 */
[----:B------:R-:W-:Y:S01]  /*31a50*/  FFMA.FTZ R34, R249, R34, R89 ;  /* 0x00000022f9227223 */ /* 0x000fe20000010059 */
[----:B------:R-:W-:Y:S01]  /*31a60*/  F2FP.BF16.PACK_AB R22, R29, R22 ;  /* 0x000000161d16723e */ /* 0x000fe200000010ff */
[----:B------:R-:W-:Y:S01]  /*31a70*/  IMAD.WIDE.U32 R32, R220, R222, c[0x0][0x210] ;  /* 0x00008400dc207625 */ /* 0x000fe200078e00de */
[----:B------:R-:W-:Y:S02]  /*31a80*/  IADD3.X R29, R9, c[0x0][0x20c], RZ, P0, !PT ;  /* 0x00008300091d7a10 */ /* 0x000fe400007fe4ff */
[----:B------:R-:W-:-:S02]  /*31a90*/  F2FP.BF16.PACK_AB R25, R24, R25 ;  /* 0x000000191819723e */ /* 0x000fc400000010ff */
[----:B------:R-:W-:Y:S02]  /*31aa0*/  IADD3.X R31, R9, c[0x0][0x214], RZ, P1, !PT ;  /* 0x00008500091f7a10 */ /* 0x000fe40000ffe4ff */
[----:B------:R-:W-:Y:S01]  /*31ab0*/  F2FP.BF16.PACK_AB R24, R34, R35 ;  /* 0x000000232218723e */ /* 0x000fe200000010ff */
[----:B------:R0:W-:Y:S04]  /*31ac0*/  STG.E.128 [R32.64], R16 ;  /* 0x0000001020007986 */ /* 0x0001e8000c101d0a */
[----:B------:R0:W-:Y:S04]  /*31ad0*/  STG.E.128 [R28.64], R20 ;  /* 0x000000141c007986 */ /* 0x0001e8000c101d0a */
[----:B------:R0:W-:Y:S01]  /*31ae0*/  STG.E.128 [R30.64], R24 ;  /* 0x000000181e007986 */ /* 0x0001e2000c101d0a */
[----:B------:R-:W-:-:S13]  /*31af0*/  ISETP.GE.AND P0, PT, R221, c[0x0][0x164], PT ;  /* 0x00005900dd007a0c */ /* 0x000fda0003f06270 */
[----:B0-----:R-:W-:Y:S01]  /*31b00*/  @P0 CALL.REL.NOINC `(.L_x_23852) ;  /* 0x0000001000000944 */ /* 0x001fe20003c00000 */
[----:B------:R-:W-:Y:S05]  /*31b10*/  BRA `(.L_x_23853) ;  /* 0xfffcfc3000007947 */ /* 0x000fea000383ffff */
.L_x_23852:
[----:B------:R-:W-:Y:S05]  /*31b20*/  BSYNC B0 ;  /* 0x0000000000007941 */ /* 0x000fea0003800000 */
.L_x_22817:
[----:B------:R-:W-:Y:S05]  /*31b30*/  EXIT ;  /* 0x000000000000794d */ /* 0x000fea0003800000 */
.L_x_23850:
[----:B------:R-:W-:Y:S01]  /*31b40*/  IMAD.MOV.U32 R223, RZ, RZ, 0x1 ;  /* 0x00000001ffdf7424 */ /* 0x000fe200078e00ff */
[----:B------:R-:W-:Y:S01]  /*31b50*/  MOV R222, 0x31b90 ;  /* 0x00031b9000de7802 */ /* 0x000fe20000000f00 */
[----:B------:R-:W-:Y:S02]  /*31b60*/  IMAD.MOV.U32 R226, RZ, RZ, 0x1f ;  /* 0x0000001fffe27424 */ /* 0x000fe400078e00ff */
[----:B------:R-:W-:Y:S02]  /*31b70*/  IMAD.MOV.U32 R224, RZ, RZ, -0x1 ;  /* 0xffffffffffe07424 */ /* 0x000fe400078e00ff */
[----:B------:R-:W-:Y:S05]  /*31b80*/  CALL.REL.NOINC `($__internal_37_$__cuda_sm70_shflsync_bfly_p) ;  /* 0x00000ba000007944 */ /* 0x000fea0003c00000 */
[----:B-1----:R-:W-:Y:S01]  /*31b90*/  IMAD.MOV.U32 R222, RZ, RZ, R224 ;  /* 0x000000ffffde7224 */ /* 0x002fe200078e00e0 */
[----:B------:R-:W-:Y:S05]  /*31ba0*/  BRA `(.L_x_23854) ;  /* 0xffffd6f000007947 */ /* 0x000fea000383ffff */
.L_x_23851:
[----:B------:R-:W-:Y:S01]  /*31bb0*/  MOV R223, 0x2 ;  /* 0x0000000200df7802 */ /* 0x000fe20000000f00 */
[----:B------:R-:W-:Y:S01]  /*31bc0*/  IMAD.MOV.U32 R226, RZ, RZ, 0x1f ;  /* 0x0000001fffe27424 */ /* 0x000fe200078e00ff */
[----:B------:R-:W-:Y:S01]  /*31bd0*/  MOV R222, 0x31c00 ;  /* 0x00031c0000de7802 */ /* 0x000fe20000000f00 */
[----:B------:R-:W-:Y:S02]  /*31be0*/  IMAD.MOV.U32 R224, RZ, RZ, -0x1 ;  /* 0xffffffffffe07424 */ /* 0x000fe400078e00ff */
[----:B------:R-:W-:Y:S05]  /*31bf0*/  CALL.REL.NOINC `($__internal_37_$__cuda_sm70_shflsync_bfly_p) ;  /* 0x00000b3000007944 */ /* 0x000fea0003c00000 */
[----:B-1----:R-:W-:Y:S01]  /*31c00*/  FADD.FTZ R225, R225, R224 ;  /* 0x000000e0e1e17221 */ /* 0x002fe20000010000 */
[----:B------:R-:W-:Y:S01]  /*31c10*/  MOV R222, 0x31c60 ;  /* 0x00031c6000de7802 */ /* 0x000fe20000000f00 */
[----:B------:R-:W-:-:S02]  /*31c20*/  IMAD.MOV.U32 R223, RZ, RZ, 0x4 ;  /* 0x00000004ffdf7424 */ /* 0x000fc400078e00ff */
[----:B------:R-:W-:Y:S02]  /*31c30*/  IMAD.MOV.U32 R226, RZ, RZ, 0x1f ;  /* 0x0000001fffe27424 */ /* 0x000fe400078e00ff */
[----:B------:R-:W-:Y:S02]  /*31c40*/  IMAD.MOV.U32 R224, RZ, RZ, -0x1 ;  /* 0xffffffffffe07424 */ /* 0x000fe400078e00ff */
[----:B------:R-:W-:Y:S05]  /*31c50*/  CALL.REL.NOINC `($__internal_37_$__cuda_sm70_shflsync_bfly_p) ;  /* 0x00000ad000007944 */ /* 0x000fea0003c00000 */
[----:B------:R-:W-:Y:S01]  /*31c60*/  HFMA2.MMA R223, -RZ, RZ, 0, 4.76837158203125e-07 ;  /* 0x00000008ffdf7435 */ /* 0x000fe200000001ff */
[----:B-1----:R-:W-:Y:S01]  /*31c70*/  FADD.FTZ R225, R225, R224 ;  /* 0x000000e0e1e17221 */ /* 0x002fe20000010000 */
[----:B------:R-:W-:Y:S01]  /*31c80*/  MOV R222, 0x31cc0 ;  /* 0x00031cc000de7802 */ /* 0x000fe20000000f00 */
[----:B------:R-:W-:Y:S02]  /*31c90*/  IMAD.MOV.U32 R226, RZ, RZ, 0x1f ;  /* 0x0000001fffe27424 */ /* 0x000fe400078e00ff */
[----:B------:R-:W-:Y:S02]  /*31ca0*/  IMAD.MOV.U32 R224, RZ, RZ, -0x1 ;  /* 0xffffffffffe07424 */ /* 0x000fe400078e00ff */
[----:B------:R-:W-:Y:S05]  /*31cb0*/  CALL.REL.NOINC `($__internal_37_$__cuda_sm70_shflsync_bfly_p) ;  /* 0x00000a7000007944 */ /* 0x000fea0003c00000 */
[----:B-1----:R-:W-:Y:S01]  /*31cc0*/  FADD.FTZ R225, R225, R224 ;  /* 0x000000e0e1e17221 */ /* 0x002fe20000010000 */
[----:B------:R-:W-:Y:S01]  /*31cd0*/  MOV R222, 0x31d20 ;  /* 0x00031d2000de7802 */ /* 0x000fe20000000f00 */
[----:B------:R-:W-:Y:S02]  /*31ce0*/  IMAD.MOV.U32 R223, RZ, RZ, 0x10 ;  /* 0x00000010ffdf7424 */ /* 0x000fe400078e00ff */
[----:B------:R-:W-:-:S02]  /*31cf0*/  IMAD.MOV.U32 R226, RZ, RZ, 0x1f ;  /* 0x0000001fffe27424 */ /* 0x000fc400078e00ff */
[----:B------:R-:W-:Y:S02]  /*31d00*/  IMAD.MOV.U32 R224, RZ, RZ, -0x1 ;  /* 0xffffffffffe07424 */ /* 0x000fe400078e00ff */
[----:B------:R-:W-:Y:S05]  /*31d10*/  CALL.REL.NOINC `($__internal_37_$__cuda_sm70_shflsync_bfly_p) ;  /* 0x00000a1000007944 */ /* 0x000fea0003c00000 */
[----:B-1----:R-:W-:Y:S02]  /*31d20*/  FADD.FTZ R222, R225, R224 ;  /* 0x000000e0e1de7221 */ /* 0x002fe40000010000 */
[----:B------:R-:W-:Y:S02]  /*31d30*/  IMAD.MOV.U32 R226, RZ, RZ, 0x1f ;  /* 0x0000001fffe27424 */ /* 0x000fe400078e00ff */
[----:B------:R-:W-:Y:S02]  /*31d40*/  FMUL.FTZ R227, R222, c[0x0][0x1e0] ;  /* 0x00007800dee37a20 */ /* 0x000fe40000410000 */
[----:B------:R-:W-:Y:S02]  /*31d50*/  IMAD.MOV.U32 R224, RZ, RZ, -0x1 ;  /* 0xffffffffffe07424 */ /* 0x000fe400078e00ff */
[C---:B------:R-:W-:Y:S02]  /*31d60*/  FADD.FTZ R222, -R227.reuse, R68 ;  /* 0x00000044e3de7221 */ /* 0x040fe40000010100 */
[----:B------:R-:W-:-:S02]  /*31d70*/  FADD.FTZ R223, -R227, R69 ;  /* 0x00000045e3df7221 */ /* 0x000fc40000010100 */
        /* <DEDUP_REMOVED lines=126> */
[----:B------:R-:W-:Y:S02]  /*32560*/  MOV R223, 0x1 ;  /* 0x0000000100df7802 */ /* 0x000fe40000000f00 */
[----:B------:R-:W-:Y:S02]  /*32570*/  MOV R222, 0x32590 ;  /* 0x0003259000de7802 */ /* 0x000fe40000000f00 */
[----:B------:R-:W-:Y:S05]  /*32580*/  CALL.REL.NOINC `($__internal_37_$__cuda_sm70_shflsync_bfly_p) ;  /* 0x000001a000007944 */ /* 0x000fea0003c00000 */
[----:B-1----:R-:W-:Y:S01]  /*32590*/  FADD.FTZ R225, R225, R224 ;  /* 0x000000e0e1e17221 */ /* 0x002fe20000010000 */
[----:B------:R-:W-:Y:S01]  /*325a0*/  MOV R222, 0x325f0 ;  /* 0x000325f000de7802 */ /* 0x000fe20000000f00 */
[----:B------:R-:W-:Y:S02]  /*325b0*/  IMAD.MOV.U32 R223, RZ, RZ, 0x2 ;  /* 0x00000002ffdf7424 */ /* 0x000fe400078e00ff */
[----:B------:R-:W-:Y:S02]  /*325c0*/  IMAD.MOV.U32 R226, RZ, RZ, 0x1f ;  /* 0x0000001fffe27424 */ /* 0x000fe400078e00ff */
[----:B------:R-:W-:Y:S02]  /*325d0*/  IMAD.MOV.U32 R224, RZ, RZ, -0x1 ;  /* 0xffffffffffe07424 */ /* 0x000fe400078e00ff */
[----:B------:R-:W-:Y:S05]  /*325e0*/  CALL.REL.NOINC `($__internal_37_$__cuda_sm70_shflsync_bfly_p) ;  /* 0x0000014000007944 */ /* 0x000fea0003c00000 */
[----:B------:R-:W-:Y:S01]  /*325f0*/  HFMA2.MMA R223, -RZ, RZ, 0, 2.384185791015625e-07 ;  /* 0x00000004ffdf7435 */ /* 0x000fe200000001ff */
[----:B-1----:R-:W-:Y:S01]  /*32600*/  FADD.FTZ R225, R225, R224 ;  /* 0x000000e0e1e17221 */ /* 0x002fe20000010000 */
[----:B------:R-:W-:Y:S01]  /*32610*/  MOV R222, 0x32650 ;  /* 0x0003265000de7802 */ /* 0x000fe20000000f00 */
[----:B------:R-:W-:-:S02]  /*32620*/  IMAD.MOV.U32 R226, RZ, RZ, 0x1f ;  /* 0x0000001fffe27424 */ /* 0x000fc400078e00ff */
[----:B------:R-:W-:Y:S02]  /*32630*/  IMAD.MOV.U32 R224, RZ, RZ, -0x1 ;  /* 0xffffffffffe07424 */ /* 0x000fe400078e00ff */
[----:B------:R-:W-:Y:S05]  /*32640*/  CALL.REL.NOINC `($__internal_37_$__cuda_sm70_shflsync_bfly_p) ;  /* 0x000000e000007944 */ /* 0x000fea0003c00000 */
[----:B-1----:R-:W-:Y:S01]  /*32650*/  FADD.FTZ R225, R225, R224 ;  /* 0x000000e0e1e17221 */ /* 0x002fe20000010000 */
[----:B------:R-:W-:Y:S01]  /*32660*/  MOV R222, 0x326b0 ;  /* 0x000326b000de7802 */ /* 0x000fe20000000f00 */
[----:B------:R-:W-:Y:S02]  /*32670*/  IMAD.MOV.U32 R223, RZ, RZ, 0x8 ;  /* 0x00000008ffdf7424 */ /* 0x000fe400078e00ff */
[----:B------:R-:W-:Y:S02]  /*32680*/  IMAD.MOV.U32 R226, RZ, RZ, 0x1f ;  /* 0x0000001fffe27424 */ /* 0x000fe400078e00ff */
[----:B------:R-:W-:Y:S02]  /*32690*/  IMAD.MOV.U32 R224, RZ, RZ, -0x1 ;  /* 0xffffffffffe07424 */ /* 0x000fe400078e00ff */
[----:B------:R-:W-:Y:S05]  /*326a0*/  CALL.REL.NOINC `($__internal_37_$__cuda_sm70_shflsync_bfly_p) ;  /* 0x0000008000007944 */ /* 0x000fea0003c00000 */
[----:B-1----:R-:W-:Y:S01]  /*326b0*/  FADD.FTZ R225, R225, R224 ;  /* 0x000000e0e1e17221 */ /* 0x002fe20000010000 */
[----:B------:R-:W-:Y:S01]  /*326c0*/  MOV R223, 0x10 ;  /* 0x0000001000df7802 */ /* 0x000fe20000000f00 */
[----:B------:R-:W-:Y:S01]  /*326d0*/  IMAD.MOV.U32 R226, RZ, RZ, 0x1f ;  /* 0x0000001fffe27424 */ /* 0x000fe200078e00ff */
[----:B------:R-:W-:Y:S01]  /*326e0*/  MOV R222, 0x32710 ;  /* 0x0003271000de7802 */ /* 0x000fe20000000f00 */
[----:B------:R-:W-:-:S02]  /*326f0*/  IMAD.MOV.U32 R224, RZ, RZ, -0x1 ;  /* 0xffffffffffe07424 */ /* 0x000fc400078e00ff */
[----:B------:R-:W-:Y:S05]  /*32700*/  CALL.REL.NOINC `($__internal_37_$__cuda_sm70_shflsync_bfly_p) ;  /* 0x0000002000007944 */ /* 0x000fea0003c00000 */
[----:B-1----:R-:W-:Y:S01]  /*32710*/  IMAD.MOV.U32 R222, RZ, RZ, R224 ;  /* 0x000000ffffde7224 */ /* 0x002fe200078e00e0 */
[----:B------:R-:W-:Y:S05]  /*32720*/  BRA `(.L_x_23855) ;  /* 0xffffd4b000007947 */ /* 0x000fea000383ffff */
        .weak           $__internal_37_$__cuda_sm70_shflsync_bfly_p
        .type           $__internal_37_$__cuda_sm70_shflsync_bfly_p,@function
        .size           $__internal_37_$__cuda_sm70_shflsync_bfly_p,(.L_x_52455 - $__internal_37_$__cuda_sm70_shflsync_bfly_p)
$__internal_37_$__cuda_sm70_shflsync_bfly_p:
[----:B------:R-:W-:Y:S04]  /*32730*/  WARPSYNC R224 ;  /* 0x000000e000007348 */ /* 0x000fe80003800000 */
[----:B------:R0:W1:Y:S02]  /*32740*/  SHFL.BFLY PT, R224, R225, R223, R226 ;  /* 0x0c0000dfe1e07389 */ /* 0x00006400000e00e2 */
[----:B0-----:R-:W-:-:S04]  /*32750*/  IMAD.MOV.U32 R223, RZ, RZ, 0x0 ;  /* 0x00000000ffdf7424 */ /* 0x001fc800078e00ff */
[----:B------:R-:W-:Y:S05]  /*32760*/  RET.REL.NODEC R222 `(_ZN10layer_norm31ln_parallel_residual_fwd_kernelINS_13Kernel_traitsIf13__nv_bfloat16fS2_fjLj2048ELj1ELj4ELj1ELj16ENS_18Kernel_traits_baseILj2048EfS2_fS2_fjLj128EEEEELb1ELb0ELb1EEEvNS_9FwdParamsE) ;  /* 0xfffcd890de007950 */ /* 0x000fea0003c3ffff */
.L_x_23856:
        /* <DEDUP_REMOVED lines=9> */
.L_x_52455:


//--------------------- .text._ZN10layer_norm31ln_parallel_residual_fwd_kernelINS_13Kernel_traitsIf13__nv_bfloat16fS2_fjLj2048ELj1ELj4ELj1ELj16ENS_18Kernel_traits_baseILj2048EfS2_fS2_fjLj128EEEEELb1ELb1ELb0EEEvNS_9FwdParamsE --------------------------
	.section	.text._ZN10layer_norm31ln_parallel_residual_fwd_kernelINS_13Kernel_traitsIf13__nv_bfloat16fS2_fjLj2048ELj1ELj4ELj1ELj16ENS_18Kernel_traits_baseILj2048EfS2_fS2_fjLj128EEEEELb1ELb1ELb0EEEvNS_9FwdParamsE,"ax",@progbits
	.sectioninfo	@"SHI_REGISTERS=245"
	.align	128
        .global         _ZN10layer_norm31ln_parallel_residual_fwd_kernelINS_13Kernel_traitsIf13__nv_bfloat16fS2_fjLj2048ELj1ELj4ELj1ELj16ENS_18Kernel_traits_baseILj2048EfS2_fS2_fjLj128EEEEELb1ELb1ELb0EEEvNS_9FwdParamsE
        .type           _ZN10layer_norm31ln_parallel_residual_fwd_kernelINS_13Kernel_traitsIf13__nv_bfloat16fS2_fjLj2048ELj1ELj4ELj1ELj16ENS_18Kernel_traits_baseILj2048EfS2_fS2_fjLj128EEEEELb1ELb1ELb0EEEvNS_9FwdParamsE,@function
        .size           _ZN10layer_norm31ln_parallel_residual_fwd_kernelINS_13Kernel_traitsIf13__nv_bfloat16fS2_fjLj2048ELj1ELj4ELj1ELj16ENS_18Kernel_traits_baseILj2048EfS2_fS2_fjLj128EEEEELb1ELb1ELb0EEEvNS_9FwdParamsE,(.L_x_52456 - _ZN10layer_norm31ln_parallel_residual_fwd_kernelINS_13Kernel_traitsIf13__nv_bfloat16fS2_fjLj2048ELj1ELj4ELj1ELj16ENS_18Kernel_traits_baseILj2048EfS2_fS2_fjLj128EEEEELb1ELb1ELb0EEEvNS_9FwdParamsE)
        .other          _ZN10layer_norm31ln_parallel_residual_fwd_kernelINS_13Kernel_traitsIf13__nv_bfloat16fS2_fjLj2048ELj1ELj4ELj1ELj16ENS_18Kernel_traits_baseILj2048EfS2_fS2_fjLj128EEEEELb1ELb1ELb0EEEvNS_9FwdParamsE,@"STO_CUDA_ENTRY STV_DEFAULT"
_ZN10layer_norm31ln_parallel_residual_fwd_kernelINS_13Kernel_traitsIf13__nv_bfloat16fS2_fjLj2048ELj1ELj4ELj1ELj16ENS_18Kernel_traits_baseILj2048EfS2_fS2_fjLj128EEEEELb1ELb1ELb0EEEvNS_9FwdParamsE:
.text._ZN10layer_norm31ln_parallel_residual_fwd_kernelINS_13Kernel_traitsIf13__nv_bfloat16fS2_fjLj2048ELj1ELj4ELj1ELj16ENS_18Kernel_traits_baseILj2048EfS2_fS2_fjLj128EEEEELb1ELb1ELb0EEEvNS_9FwdParamsE:
        /* <DEDUP_REMOVED lines=31> */
[----:B------:R-:W-:Y:S01]  /*01f0*/  LOP3.LUT R0, R228, 0x1f, RZ, 0xc0, !PT ;  /* 0x0000001fe4007812 */ /* 0x000fe200078ec0ff */
[----:B--2---:R-:W-:Y:S01]  /*0200*/  UIADD3 UR10, UR5, -0x4498517b, URZ ;  /* 0xbb67ae85050a7890 */ /* 0x004fe2000fffe03f */
[----:B------:R-:W-:Y:S01]  /*0210*/  LOP3.LUT R8, R5, UR5, RZ, 0x3c, !PT ;  /* 0x0000000505087c12 */ /* 0x000fe2000f8e3cff */
[----:B------:R-:W-:Y:S01]  /*0220*/  UIADD3 UR12, UR5, 0x76cf5d0a, URZ ;  /* 0x76cf5d0a050c7890 */ /* 0x000fe2000fffe03f */
[----:B------:R-:W-:Y:S01]  /*0230*/  LOP3.LUT R10, R0, 0x1f, RZ, 0x3c, !PT ;  /* 0x0000001f000a7812 */ /* 0x000fe200078e3cff */
[----:B------:R-:W-:-:S02]  /*0240*/  UIADD3 UR14, UR5, 0x32370b8f, URZ ;  /* 0x32370b8f050e7890 */ /* 0x000fc4000fffe03f */
[----:B------:R-:W-:Y:S01]  /*0250*/  IMAD.WIDE.U32 R8, R8, -0x326172a9, RZ ;  /* 0xcd9e8d5708087825 */ /* 0x000fe200078e00ff */
[----:B------:R-:W-:Y:S01]  /*0260*/  LOP3.LUT R7, R3, UR10, R4, 0x96, !PT ;  /* 0x0000000a03077c12 */ /* 0x000fe2000f8e9604 */
[----:B------:R-:W-:Y:S02]  /*0270*/  UIADD3 UR13, UR4, -0x255992d5, URZ ;  /* 0xdaa66d2b040d7890 */ /* 0x000fe4000fffe03f */
[----:B------:R-:W-:Y:S01]  /*0280*/  UIADD3 UR15, UR4, 0x78dde6e4, URZ ;  /* 0x78dde6e4040f7890 */ /* 0x000fe2000fffe03f */
[----:B------:R-:W-:Y:S01]  /*0290*/  LOP3.LUT R4, R9, UR9, R6, 0x96, !PT ;  /* 0x0000000909047c12 */ /* 0x000fe2000f8e9606 */
[----:B------:R-:W-:Y:S01]  /*02a0*/  IMAD.WIDE.U32 R6, R7, -0x326172a9, RZ ;  /* 0xcd9e8d5707067825 */ /* 0x000fe200078e00ff */
[----:B------:R-:W-:Y:S02]  /*02b0*/  UIADD3 UR16, UR5, -0x126145ec, URZ ;  /* 0xed9eba1405107890 */ /* 0x000fe4000fffe03f */
[----:B------:R-:W-:Y:S01]  /*02c0*/  UIADD3 UR17, UR4, 0x1715609d, URZ ;  /* 0x1715609d04117890 */ /* 0x000fe2000fffe03f */
[----:B------:R-:W-:Y:S01]  /*02d0*/  IMAD.WIDE.U32 R4, R4, -0x2daee0ad, RZ ;  /* 0xd2511f5304047825 */ /* 0x000fe200078e00ff */
[----:B------:R-:W-:Y:S01]  /*02e0*/  LOP3.LUT R3, R7, UR11, R8, 0x96, !PT ;  /* 0x0000000b07037c12 */ /* 0x000fe2000f8e9608 */
[----:B------:R-:W-:-:S02]  /*02f0*/  UIADD3 UR18, UR5, -0x56f99767, URZ ;  /* 0xa906689905127890 */ /* 0x000fc4000fffe03f */
[----:B------:R-:W-:Y:S01]  /*0300*/  UIADD3 UR19, UR4, -0x4ab325aa, URZ ;  /* 0xb54cda5604137890 */ /* 0x000fe2000fffe03f */
        /* <DEDUP_REMOVED lines=8> */
[----:B------:R-:W-:Y:S01]  /*0390*/  UIADD3 UR22, UR5, 0x1fd5c5a3, URZ ;  /* 0x1fd5c5a305167890 */ /* 0x000fe2000fffe03f */
[----:B------:R-:W-:Y:S01]  /*03a0*/  LEA.HI R11, R5, c[0x0][0x168], RZ, 0x3 ;  /* 0x00005a00050b7a11 */ /* 0x000fe200078f18ff */
        /* <DEDUP_REMOVED lines=40> */
.L_x_23858:
[----:B------:R-:W-:Y:S05]  /*0630*/  BSYNC B0 ;  /* 0x0000000000007941 */ /* 0x000fea0003800000 */
.L_x_23857:
        /* <DEDUP_REMOVED lines=17> */
.L_x_23860:
[----:B------:R-:W-:Y:S05]  /*0750*/  BSYNC B0 ;  /* 0x0000000000007941 */ /* 0x000fea0003800000 */
.L_x_23859:
        /* <DEDUP_REMOVED lines=17> */
.L_x_23862:
[----:B------:R-:W-:Y:S05]  /*0870*/  BSYNC B0 ;  /* 0x0000000000007941 */ /* 0x000fea0003800000 */
.L_x_23861:
        /* <DEDUP_REMOVED lines=17> */
.L_x_23864:
[----:B------:R-:W-:Y:S05]  /*0990*/  BSYNC B0 ;  /* 0x0000000000007941 */ /* 0x000fea0003800000 */
.L_x_23863:
        /* <DEDUP_REMOVED lines=17> */
.L_x_23866:
[----:B------:R-:W-:Y:S05]  /*0ab0*/  BSYNC B0 ;  /* 0x0000000000007941 */ /* 0x000fea0003800000 */
.L_x_23865:
        /* <DEDUP_REMOVED lines=27> */
.L_x_23868:
[----:B------:R-:W-:Y:S05]  /*0c70*/  BSYNC B0 ;  /* 0x0000000000007941 */ /* 0x000fea0003800000 */
.L_x_23867:
[----:B------:R-:W-:Y:S01]  /*0c80*/  ISETP.GE.U32.AND P0, PT, R11, 0xe0, PT ;  /* 0x000000e00b00780c */ /* 0x000fe20003f06070 */
[----:B0-----:R-:W-:Y:S01]  /*0c90*/  IMAD.WIDE.U32 R8, R10, -0x2daee0ad, RZ ;  /* 0xd2511f530a087825 */ /* 0x001fe200078e00ff */
[----:B------:R-:W-:Y:S01]  /*0ca0*/  LOP3.LUT R229, R229, 0xffffff7f, RZ, 0xc0, !PT ;  /* 0xffffff7fe5e57812 */ /* 0x000fe200078ec0ff */
[----:B------:R-:W-:Y:S01]  /*0cb0*/  UIADD3 UR26, UR5, -0x695add53, URZ ;  /* 0x96a522ad051a7890 */ /* 0x000fe2000fffe03f */
[----:B------:R-:W-:Y:S01]  /*0cc0*/  BSSY B0, `(.L_x_23869) ;  /* 0x0000016000007945 */ /* 0x000fe20003800000 */
[----:B------:R-:W-:Y:S01]  /*0cd0*/  IMAD.WIDE.U32 R140, R140, -0x326172a9, RZ ;  /* 0xcd9e8d578c8c7825 */ /* 0x000fe200078e00ff */
[----:B------:R-:W-:-:S02]  /*0ce0*/  LEA R228, R109, R228, 0x2 ;  /* 0x000000e46de47211 */ /* 0x000fc400078e10ff */
[----:B------:R-:W-:Y:S02]  /*0cf0*/  LOP3.LUT R220, R9, UR22, R4, 0x96, !PT ;  /* 0x0000001609dc7c12 */ /* 0x000fe4000f8e9604 */
        /* <DEDUP_REMOVED lines=18> */
.L_x_23870:
[----:B------:R-:W-:Y:S05]  /*0e20*/  BSYNC B0 ;  /* 0x0000000000007941 */ /* 0x000fea0003800000 */
.L_x_23869:
        /* <DEDUP_REMOVED lines=21> */
.L_x_23872:
[----:B------:R-:W-:Y:S05]  /*0f80*/  BSYNC B0 ;  /* 0x0000000000007941 */ /* 0x000fea0003800000 */
.L_x_23871:
[----:B------:R-:W-:Y:S02]  /*0f90*/  ISETP.GE.AND P0, PT, R228, c[0x0][0x164], PT ;  /* 0x00005900e4007a0c */ /* 0x000fe40003f06270 */
[----:B------:R-:W-:Y:S02]  /*0fa0*/  LOP3.LUT R143, R143, UR23, R140, 0x96, !PT ;  /* 0x000000178f8f7c12 */ /* 0x000fe4000f8e968c */
[----:B------:R-:W-:-:S09]  /*0fb0*/  LOP3.LUT R7, R7, UR24, R8, 0x96, !PT ;  /* 0x0000001807077c12 */ /* 0x000fd2000f8e9608 */
[----:B------:R-:W-:Y:S05]  /*0fc0*/  @P0 EXIT ;  /* 0x000000000000094d */ /* 0x000fea0003800000 */
[----:B------:R-:W-:Y:S01]  /*0fd0*/  IMAD R220, R220, -0x326172a9, RZ ;  /* 0xcd9e8d57dcdc7824 */ /* 0x000fe200078e02ff */
[----:B------:R-:W-:Y:S01]  /*0fe0*/  BSSY B0, `(.L_x_23873) ;  /* 0x0003005000007945 */ /* 0x000fe20003800000 */
[----:B0-----:R-:W-:Y:S01]  /*0ff0*/  IMAD.HI.U32 R3, R7, -0x326172a9, RZ ;  /* 0xcd9e8d5707037827 */ /* 0x001fe200078e00ff */
[----:B------:R-:W-:Y:S01]  /*1000*/  LOP3.LUT R222, R222, 0x3, RZ, 0xc0, !PT ;  /* 0x00000003dede7812 */ /* 0x000fe200078ec0ff */
[----:B------:R-:W-:Y:S02]  /*1010*/  ULDC.U8 UR8, c[0x0][0x1f0] ;  /* 0x00007c0000087ab9 */ /* 0x000fe40000000000 */
[----:B------:R-:W-:Y:S01]  /*1020*/  IMAD R221, R6, -0x2daee0ad, RZ ;  /* 0xd2511f5306dd7824 */ /* 0x000fe200078e02ff */
[----:B------:R-:W-:Y:S01]  /*1030*/  LOP3.LUT R220, R3, UR25, R220, 0x96, !PT ;  /* 0x0000001903dc7c12 */ /* 0x000fe2000f8e96dc */
[----:B------:R-:W-:-:S04]  /*1040*/  IMAD.HI.U32 R0, R143, -0x2daee0ad, RZ ;  /* 0xd2511f538f007827 */ /* 0x000fc800078e00ff */
[----:B------:R-:W-:Y:S01]  /*1050*/  IMAD R226, R7, -0x326172a9, RZ ;  /* 0xcd9e8d5707e27824 */ /* 0x000fe200078e02ff */
[----:B------:R-:W-:Y:S01]  /*1060*/  LOP3.LUT R221, R0, UR26, R221, 0x96, !PT ;  /* 0x0000001a00dd7c12 */ /* 0x000fe2000f8e96dd */
[----:B------:R-:W-:Y:S02]  /*1070*/  IMAD R224, R143, -0x2daee0ad, RZ ;  /* 0xd2511f538fe07824 */ /* 0x000fe400078e02ff */
[----:B------:R-:W-:Y:S02]  /*1080*/  IMAD.MOV.U32 R10, RZ, RZ, RZ ;  /* 0x000000ffff0a7224 */ /* 0x000fe400078e00ff */
.L_x_24940:
        /* <DEDUP_REMOVED lines=38> */
.L_x_23877:
[----:B0-----:R-:W-:Y:S02]  /*12f0*/  IMAD.MOV.U32 R153, RZ, RZ, R226 ;  /* 0x000000ffff997224 */ /* 0x001fe400078e00e2 */
.L_x_23878:
[----:B------:R-:W-:Y:S05]  /*1300*/  BSYNC B2 ;  /* 0x0000000000027941 */ /* 0x000fea0003800000 */
.L_x_23876:
        /* <DEDUP_REMOVED lines=16> */
.L_x_23882:
[----:B------:R-:W-:Y:S05]  /*1410*/  BSYNC B3 ;  /* 0x0000000000037941 */ /* 0x000fea0003800000 */
.L_x_23881:
        /* <DEDUP_REMOVED lines=44> */
.L_x_23880:
[----:B------:R-:W-:Y:S05]  /*16e0*/  BSYNC B2 ;  /* 0x0000000000027941 */ /* 0x000fea0003800000 */
.L_x_23879:
[----:B------:R0:W1:Y:S01]  /*16f0*/  I2F.U32 R152, R153 ;  /* 0x0000009900987306 */ /* 0x0000620000201000 */
[----:B------:R-:W-:Y:S01]  /*1700*/  IMAD.MOV.U32 R217, RZ, RZ, 0x2f800000 ;  /* 0x2f800000ffd97424 */ /* 0x000fe200078e00ff */
[----:B------:R-:W-:Y:S02]  /*1710*/  ISETP.NE.U32.AND P1, PT, RZ, c[0x0][0x178], PT ;  /* 0x00005e00ff007a0c */ /* 0x000fe40003f25070 */
[----:B------:R-:W-:Y:S02]  /*1720*/  LOP3.LUT R229, R229, 0xfffffff7, RZ, 0xc0, !PT ;  /* 0xfffffff7e5e57812 */ /* 0x000fe400078ec0ff */
[----:B------:R-:W-:Y:S02]  /*1730*/  ISETP.NE.AND.EX P1, PT, RZ, c[0x0][0x17c], PT, P1 ;  /* 0x00005f00ff007a0c */ /* 0x000fe40003f25310 */
[----:B0----5:R-:W-:-:S05]  /*1740*/  PRMT R153, RZ, 0x5410, R156 ;  /* 0x00005410ff997816 */ /* 0x021fca000000009c */
        /* <DEDUP_REMOVED lines=11> */
.L_x_23883:
        /* <DEDUP_REMOVED lines=12> */
.L_x_23886:
[----:B------:R-:W-:Y:S02]  /*18c0*/  IMAD.MOV.U32 R153, RZ, RZ, R226 ;  /* 0x000000ffff997224 */ /* 0x000fe400078e00e2 */
.L_x_23887:
[----:B------:R-:W-:Y:S05]  /*18d0*/  BSYNC B2 ;  /* 0x0000000000027941 */ /* 0x000fea0003800000 */
.L_x_23885:
        /* <DEDUP_REMOVED lines=16> */
.L_x_23891:
[----:B------:R-:W-:Y:S05]  /*19e0*/  BSYNC B3 ;  /* 0x0000000000037941 */ /* 0x000fea0003800000 */
.L_x_23890:
        /* <DEDUP_REMOVED lines=44> */
.L_x_23889:
[----:B------:R-:W-:Y:S05]  /*1cb0*/  BSYNC B2 ;  /* 0x0000000000027941 */ /* 0x000fea0003800000 */
.L_x_23888:
        /* <DEDUP_REMOVED lines=9> */
.L_x_23884:
        /* <DEDUP_REMOVED lines=12> */
.L_x_23893:
[----:B------:R-:W-:Y:S02]  /*1e10*/  IMAD.MOV.U32 R222, RZ, RZ, R226 ;  /* 0x000000ffffde7224 */ /* 0x000fe400078e00e2 */
.L_x_23894:
[----:B------:R-:W-:Y:S05]  /*1e20*/  BSYNC B2 ;  /* 0x0000000000027941 */ /* 0x000fea0003800000 */
.L_x_23892:
        /* <DEDUP_REMOVED lines=16> */
.L_x_23898:
[----:B------:R-:W-:Y:S05]  /*1f30*/  BSYNC B3 ;  /* 0x0000000000037941 */ /* 0x000fea0003800000 */
.L_x_23897:
        /* <DEDUP_REMOVED lines=44> */
.L_x_23896:
[----:B------:R-:W-:Y:S05]  /*2200*/  BSYNC B2 ;  /* 0x0000000000027941 */ /* 0x000fea0003800000 */
.L_x_23895:
        /* <DEDUP_REMOVED lines=14> */
.L_x_23899:
        /* <DEDUP_REMOVED lines=12> */
.L_x_23902:
[----:B------:R-:W-:Y:S02]  /*23b0*/  IMAD.MOV.U32 R154, RZ, RZ, R226 ;  /* 0x000000ffff9a7224 */ /* 0x000fe400078e00e2 */
.L_x_23903:
[----:B------:R-:W-:Y:S05]  /*23c0*/  BSYNC B2 ;  /* 0x0000000000027941 */ /* 0x000fea0003800000 */
.L_x_23901:
        /* <DEDUP_REMOVED lines=16> */
.L_x_23907:
[----:B------:R-:W-:Y:S05]  /*24d0*/  BSYNC B3 ;  /* 0x0000000000037941 */ /* 0x000fea0003800000 */
.L_x_23906:
        /* <DEDUP_REMOVED lines=44> */
.L_x_23905:
[----:B------:R-:W-:Y:S05]  /*27a0*/  BSYNC B2 ;  /* 0x0000000000027941 */ /* 0x000fea0003800000 */
.L_x_23904:
        /* <DEDUP_REMOVED lines=9> */
.L_x_23900:
        /* <DEDUP_REMOVED lines=12> */
.L_x_23909:
[----:B------:R-:W-:Y:S02]  /*2900*/  IMAD.MOV.U32 R156, RZ, RZ, R226 ;  /* 0x000000ffff9c7224 */ /* 0x000fe400078e00e2 */
.L_x_23910:
[----:B------:R-:W-:Y:S05]  /*2910*/  BSYNC B2 ;  /* 0x0000000000027941 */ /* 0x000fea0003800000 */
.L_x_23908:
        /* <DEDUP_REMOVED lines=16> */
.L_x_23914:
[----:B------:R-:W-:Y:S05]  /*2a20*/  BSYNC B3 ;  /* 0x0000000000037941 */ /* 0x000fea0003800000 */
.L_x_23913:
[----:B------:R-:W-:Y:S01]  /*2a30*/  IMAD.HI.U32 R154, R227, -0x326172a9, RZ ;  /* 0xcd9e8d57e39a7827 */ /* 0x000fe200078e00ff */
[----:B------:R-:W-:-:S03]  /*2a40*/  LOP3.LUT R155, R155, UR5, R10, 0x96, !PT ;  /* 0x000000059b9b7c12 */ /* 0x000fc6000f8e960a */
[----:B------:R-:W-:Y:S01]  /*2a50*/  IMAD R219, R227, -0x326172a9, RZ ;  /* 0xcd9e8d57e3db7824 */ /* 0x000fe200078e02ff */
[----:B------:R-:W-:Y:S01]  /*2a60*/  LOP3.LUT R154, R154, UR4, R223, 0x96, !PT ;  /* 0x000000049a9a7c12 */ /* 0x000fe2000f8e96df */
[----:B------:R-:W-:-:S04]  /*2a70*/  IMAD.WIDE.U32 R220, R155, -0x326172a9, RZ ;  /* 0xcd9e8d579bdc7825 */ /* 0x000fc800078e00ff */
[----:B------:R-:W-:Y:S02]  /*2a80*/  IMAD R155, R225, -0x2daee0ad, RZ ;  /* 0xd2511f53e19b7824 */ /* 0x000fe400078e02ff */
        /* <DEDUP_REMOVED lines=38> */
.L_x_23912:
[----:B------:R-:W-:Y:S05]  /*2cf0*/  BSYNC B2 ;  /* 0x0000000000027941 */ /* 0x000fea0003800000 */
.L_x_23911:
        /* <DEDUP_REMOVED lines=14> */
.L_x_23915:
        /* <DEDUP_REMOVED lines=12> */
.L_x_23918:
[----:B------:R-:W-:Y:S02]  /*2ea0*/  IMAD.MOV.U32 R155, RZ, RZ, R226 ;  /* 0x000000ffff9b7224 */ /* 0x000fe400078e00e2 */
.L_x_23919:
[----:B------:R-:W-:Y:S05]  /*2eb0*/  BSYNC B2 ;  /* 0x0000000000027941 */ /* 0x000fea0003800000 */
.L_x_23917:
        /* <DEDUP_REMOVED lines=16> */
.L_x_23923:
[----:B------:R-:W-:Y:S05]  /*2fc0*/  BSYNC B3 ;  /* 0x0000000000037941 */ /* 0x000fea0003800000 */
.L_x_23922:
        /* <DEDUP_REMOVED lines=44> */
.L_x_23921:
[----:B------:R-:W-:Y:S05]  /*3290*/  BSYNC B2 ;  /* 0x0000000000027941 */ /* 0x000fea0003800000 */
.L_x_23920:
        /* <DEDUP_REMOVED lines=9> */
.L_x_23916:
        /* <DEDUP_REMOVED lines=12> */
.L_x_23925:
[----:B------:R-:W-:Y:S02]  /*33f0*/  IMAD.MOV.U32 R156, RZ, RZ, R226 ;  /* 0x000000ffff9c7224 */ /* 0x000fe400078e00e2 */
.L_x_23926:
[----:B------:R-:W-:Y:S05]  /*3400*/  BSYNC B2 ;  /* 0x0000000000027941 */ /* 0x000fea0003800000 */
.L_x_23924:
        /* <DEDUP_REMOVED lines=16> */
.L_x_23930:
[----:B------:R-:W-:Y:S05]  /*3510*/  BSYNC B3 ;  /* 0x0000000000037941 */ /* 0x000fea0003800000 */
.L_x_23929:
        /* <DEDUP_REMOVED lines=44> */
.L_x_23928:
[----:B------:R-:W-:Y:S05]  /*37e0*/  BSYNC B2 ;  /* 0x0000000000027941 */ /* 0x000fea0003800000 */
.L_x_23927:
        /* <DEDUP_REMOVED lines=14> */
.L_x_23931:
        /* <DEDUP_REMOVED lines=12> */
.L_x_23934:
[----:B------:R-:W-:Y:S02]  /*3990*/  IMAD.MOV.U32 R156, RZ, RZ, R226 ;  /* 0x000000ffff9c7224 */ /* 0x000fe400078e00e2 */
.L_x_23935:
[----:B------:R-:W-:Y:S05]  /*39a0*/  BSYNC B2 ;  /* 0x0000000000027941 */ /* 0x000fea0003800000 */
.L_x_23933:
        /* <DEDUP_REMOVED lines=16> */
.L_x_23939:
[----:B------:R-:W-:Y:S05]  /*3ab0*/  BSYNC B3 ;  /* 0x0000000000037941 */ /* 0x000fea0003800000 */
.L_x_23938:
        /* <DEDUP_REMOVED lines=44> */
.L_x_23937:
[----:B------:R-:W-:Y:S05]  /*3d80*/  BSYNC B2 ;  /* 0x0000000000027941 */ /* 0x000fea0003800000 */
.L_x_23936:
        /* <DEDUP_REMOVED lines=9> */
.L_x_23932:
        /* <DEDUP_REMOVED lines=12> */
.L_x_23941:
[----:B------:R-:W-:Y:S02]  /*3ee0*/  IMAD.MOV.U32 R222, RZ, RZ, R226 ;  /* 0x000000ffffde7224 */ /* 0x000fe400078e00e2 */
.L_x_23942:
[----:B------:R-:W-:Y:S05]  /*3ef0*/  BSYNC B2 ;  /* 0x0000000000027941 */ /* 0x000fea0003800000 */
.L_x_23940:
        /* <DEDUP_REMOVED lines=16> */
.L_x_23946:
[----:B------:R-:W-:Y:S05]  /*4000*/  BSYNC B3 ;  /* 0x0000000000037941 */ /* 0x000fea0003800000 */
.L_x_23945:
        /* <DEDUP_REMOVED lines=44> */
.L_x_23944:
[----:B------:R-:W-:Y:S05]  /*42d0*/  BSYNC B2 ;  /* 0x0000000000027941 */ /* 0x000fea0003800000 */
.L_x_23943:
        /* <DEDUP_REMOVED lines=12> */
.L_x_23947:
        /* <DEDUP_REMOVED lines=12> */
.L_x_23950:
[----:B------:R-:W-:Y:S02]  /*4460*/  IMAD.MOV.U32 R157, RZ, RZ, R226 ;  /* 0x000000ffff9d7224 */ /* 0x000fe400078e00e2 */
.L_x_23951:
[----:B------:R-:W-:Y:S05]  /*4470*/  BSYNC B2 ;  /* 0x0000000000027941 */ /* 0x000fea0003800000 */
.L_x_23949:
        /* <DEDUP_REMOVED lines=16> */
.L_x_23955:
[----:B------:R-:W-:Y:S05]  /*4580*/  BSYNC B3 ;  /* 0x0000000000037941 */ /* 0x000fea0003800000 */
.L_x_23954:
        /* <DEDUP_REMOVED lines=44> */
.L_x_23953:
[----:B------:R-:W-:Y:S05]  /*4850*/  BSYNC B2 ;  /* 0x0000000000027941 */ /* 0x000fea0003800000 */
.L_x_23952:
        /* <DEDUP_REMOVED lines=9> */
.L_x_23948:
        /* <DEDUP_REMOVED lines=12> */
.L_x_23957:
[----:B------:R-:W-:Y:S02]  /*49b0*/  MOV R222, R226 ;  /* 0x000000e200de7202 */ /* 0x000fe40000000f00 */
.L_x_23958:
[----:B------:R-:W-:Y:S05]  /*49c0*/  BSYNC B2 ;  /* 0x0000000000027941 */ /* 0x000fea0003800000 */
.L_x_23956:
        /* <DEDUP_REMOVED lines=16> */
.L_x_23962:
[----:B------:R-:W-:Y:S05]  /*4ad0*/  BSYNC B3 ;  /* 0x0000000000037941 */ /* 0x000fea0003800000 */
.L_x_23961:
        /* <DEDUP_REMOVED lines=44> */
.L_x_23960:
[----:B------:R-:W-:Y:S05]  /*4da0*/  BSYNC B2 ;  /* 0x0000000000027941 */ /* 0x000fea0003800000 */
.L_x_23959:
        /* <DEDUP_REMOVED lines=12> */
.L_x_23963:
        /* <DEDUP_REMOVED lines=12> */
.L_x_23966:
[----:B------:R-:W-:Y:S02]  /*4f30*/  IMAD.MOV.U32 R158, RZ, RZ, R226 ;  /* 0x000000ffff9e7224 */ /* 0x000fe400078e00e2 */
.L_x_23967:
[----:B------:R-:W-:Y:S05]  /*4f40*/  BSYNC B2 ;  /* 0x0000000000027941 */ /* 0x000fea0003800000 */
.L_x_23965:
        /* <DEDUP_REMOVED lines=16> */
.L_x_23971:
[----:B------:R-:W-:Y:S05]  /*5050*/  BSYNC B3 ;  /* 0x0000000000037941 */ /* 0x000fea0003800000 */
.L_x_23970:
        /* <DEDUP_REMOVED lines=44> */
.L_x_23969:
[----:B------:R-:W-:Y:S05]  /*5320*/  BSYNC B2 ;  /* 0x0000000000027941 */ /* 0x000fea0003800000 */
.L_x_23968:
        /* <DEDUP_REMOVED lines=9> */
.L_x_23964:
        /* <DEDUP_REMOVED lines=12> */
.L_x_23973:
[----:B------:R-:W-:Y:S02]  /*5480*/  IMAD.MOV.U32 R222, RZ, RZ, R226 ;  /* 0x000000ffffde7224 */ /* 0x000fe400078e00e2 */
.L_x_23974:
[----:B------:R-:W-:Y:S05]  /*5490*/  BSYNC B2 ;  /* 0x0000000000027941 */ /* 0x000fea0003800000 */
.L_x_23972:
        /* <DEDUP_REMOVED lines=16> */
.L_x_23978:
[----:B------:R-:W-:Y:S05]  /*55a0*/  BSYNC B3 ;  /* 0x0000000000037941 */ /* 0x000fea0003800000 */
.L_x_23977:
        /* <DEDUP_REMOVED lines=44> */
.L_x_23976:
[----:B------:R-:W-:Y:S05]  /*5870*/  BSYNC B2 ;  /* 0x0000000000027941 */ /* 0x000fea0003800000 */
.L_x_23975:
        /* <DEDUP_REMOVED lines=12> */
.L_x_23979:
        /* <DEDUP_REMOVED lines=12> */
.L_x_23982:
[----:B------:R-:W-:Y:S02]  /*5a00*/  IMAD.MOV.U32 R222, RZ, RZ, R226 ;  /* 0x000000ffffde7224 */ /* 0x000fe400078e00e2 */
.L_x_23983:
[----:B------:R-:W-:Y:S05]  /*5a10*/  BSYNC B2 ;  /* 0x0000000000027941 */ /* 0x000fea0003800000 */
.L_x_23981:
        /* <DEDUP_REMOVED lines=16> */
.L_x_23987:
[----:B------:R-:W-:Y:S05]  /*5b20*/  BSYNC B3 ;  /* 0x0000000000037941 */ /* 0x000fea0003800000 */
.L_x_23986:
        /* <DEDUP_REMOVED lines=44> */
.L_x_23985:
[----:B------:R-:W-:Y:S05]  /*5df0*/  BSYNC B2 ;  /* 0x0000000000027941 */ /* 0x000fea0003800000 */
.L_x_23984:
        /* <DEDUP_REMOVED lines=9> */
.L_x_23980:
        /* <DEDUP_REMOVED lines=12> */
.L_x_23989:
[----:B------:R-:W-:Y:S02]  /*5f50*/  IMAD.MOV.U32 R222, RZ, RZ, R226 ;  /* 0x000000ffffde7224 */ /* 0x000fe400078e00e2 */
.L_x_23990:
[----:B------:R-:W-:Y:S05]  /*5f60*/  BSYNC B2 ;  /* 0x0000000000027941 */ /* 0x000fea0003800000 */
.L_x_23988:
        /* <DEDUP_REMOVED lines=16> */
.L_x_23994:
[----:B------:R-:W-:Y:S05]  /*6070*/  BSYNC B3 ;  /* 0x0000000000037941 */ /* 0x000fea0003800000 */
.L_x_23993:
        /* <DEDUP_REMOVED lines=44> */
.L_x_23992:
[----:B------:R-:W-:Y:S05]  /*6340*/  BSYNC B2 ;  /* 0x0000000000027941 */ /* 0x000fea0003800000 */
.L_x_23991:
        /* <DEDUP_REMOVED lines=12> */
.L_x_23995:
        /* <DEDUP_REMOVED lines=12> */
.L_x_23998:
[----:B------:R-:W-:Y:S02]  /*64d0*/  IMAD.MOV.U32 R234, RZ, RZ, R226 ;  /* 0x000000ffffea7224 */ /* 0x000fe400078e00e2 */
.L_x_23999:
[----:B------:R-:W-:Y:S05]  /*64e0*/  BSYNC B2 ;  /* 0x0000000000027941 */ /* 0x000fea0003800000 */
.L_x_23997:
        /* <DEDUP_REMOVED lines=16> */
.L_x_24003:
[----:B------:R-:W-:Y:S05]  /*65f0*/  BSYNC B3 ;  /* 0x0000000000037941 */ /* 0x000fea0003800000 */
.L_x_24002:
        /* <DEDUP_REMOVED lines=44> */
.L_x_24001:
[----:B------:R-:W-:Y:S05]  /*68c0*/  BSYNC B2 ;  /* 0x0000000000027941 */ /* 0x000fea0003800000 */
.L_x_24000:
        /* <DEDUP_REMOVED lines=9> */
.L_x_23996:
        /* <DEDUP_REMOVED lines=51> */
.L_x_24004:
[----:B------:R-:W-:Y:S02]  /*6c90*/  IADD3 R217, R9, 0x20, RZ ;  /* 0x0000002009d97810 */ /* 0x000fe40007ffe0ff */
.L_x_23875:
[----:B------:R-:W-:Y:S05]  /*6ca0*/  BSYNC B1 ;  /* 0x0000000000017941 */ /* 0x000fea0003800000 */
.L_x_23874:
        /* <DEDUP_REMOVED lines=31> */
.L_x_24008:
[----:B-1----:R-:W-:Y:S02]  /*6ea0*/  IMAD.MOV.U32 R161, RZ, RZ, R226 ;  /* 0x000000ffffa17224 */ /* 0x002fe400078e00e2 */
.L_x_24009:
[----:B------:R-:W-:Y:S05]  /*6eb0*/  BSYNC B2 ;  /* 0x0000000000027941 */ /* 0x000fea0003800000 */
.L_x_24007:
        /* <DEDUP_REMOVED lines=16> */
.L_x_24013:
[----:B------:R-:W-:Y:S05]  /*6fc0*/  BSYNC B3 ;  /* 0x0000000000037941 */ /* 0x000fea0003800000 */
.L_x_24012:
        /* <DEDUP_REMOVED lines=44> */
.L_x_24011:
[----:B------:R-:W-:Y:S05]  /*7290*/  BSYNC B2 ;  /* 0x0000000000027941 */ /* 0x000fea0003800000 */
.L_x_24010:
        /* <DEDUP_REMOVED lines=17> */
.L_x_24014:
        /* <DEDUP_REMOVED lines=12> */
.L_x_24017:
[----:B------:R-:W-:Y:S02]  /*7470*/  IMAD.MOV.U32 R161, RZ, RZ, R226 ;  /* 0x000000ffffa17224 */ /* 0x000fe400078e00e2 */
.L_x_24018:
[----:B------:R-:W-:Y:S05]  /*7480*/  BSYNC B2 ;  /* 0x0000000000027941 */ /* 0x000fea0003800000 */
.L_x_24016:
        /* <DEDUP_REMOVED lines=16> */
.L_x_24022:
[----:B------:R-:W-:Y:S05]  /*7590*/  BSYNC B3 ;  /* 0x0000000000037941 */ /* 0x000fea0003800000 */
.L_x_24021:
        /* <DEDUP_REMOVED lines=44> */
.L_x_24020:
[----:B------:R-:W-:Y:S05]  /*7860*/  BSYNC B2 ;  /* 0x0000000000027941 */ /* 0x000fea0003800000 */
.L_x_24019:
        /* <DEDUP_REMOVED lines=9> */
.L_x_24015:
        /* <DEDUP_REMOVED lines=12> */
.L_x_24024:
[----:B------:R-:W-:Y:S02]  /*79c0*/  IMAD.MOV.U32 R222, RZ, RZ, R226 ;  /* 0x000000ffffde7224 */ /* 0x000fe400078e00e2 */
.L_x_24025:
[----:B------:R-:W-:Y:S05]  /*79d0*/  BSYNC B2 ;  /* 0x0000000000027941 */ /* 0x000fea0003800000 */
.L_x_24023:
        /* <DEDUP_REMOVED lines=16> */
.L_x_24029:
[----:B------:R-:W-:Y:S05]  /*7ae0*/  BSYNC B3 ;  /* 0x0000000000037941 */ /* 0x000fea0003800000 */
.L_x_24028:
        /* <DEDUP_REMOVED lines=44> */
.L_x_24027:
[----:B------:R-:W-:Y:S05]  /*7db0*/  BSYNC B2 ;  /* 0x0000000000027941 */ /* 0x000fea0003800000 */
.L_x_24026:
        /* <DEDUP_REMOVED lines=14> */
.L_x_24030:
        /* <DEDUP_REMOVED lines=12> */
.L_x_24033:
[----:B------:R-:W-:Y:S02]  /*7f60*/  IMAD.MOV.U32 R164, RZ, RZ, R226 ;  /* 0x000000ffffa47224 */ /* 0x000fe400078e00e2 */
.L_x_24034:
[----:B------:R-:W-:Y:S05]  /*7f70*/  BSYNC B2 ;  /* 0x0000000000027941 */ /* 0x000fea0003800000 */
.L_x_24032:
        /* <DEDUP_REMOVED lines=16> */
.L_x_24038:
[----:B------:R-:W-:Y:S05]  /*8080*/  BSYNC B3 ;  /* 0x0000000000037941 */ /* 0x000fea0003800000 */
.L_x_24037:
        /* <DEDUP_REMOVED lines=44> */
.L_x_24036:
[----:B------:R-:W-:Y:S05]  /*8350*/  BSYNC B2 ;  /* 0x0000000000027941 */ /* 0x000fea0003800000 */
.L_x_24035:
        /* <DEDUP_REMOVED lines=9> */
.L_x_24031:
        /* <DEDUP_REMOVED lines=12> */
.L_x_24040:
[----:B------:R-:W-:Y:S02]  /*84b0*/  IMAD.MOV.U32 R164, RZ, RZ, R226 ;  /* 0x000000ffffa47224 */ /* 0x000fe400078e00e2 */
.L_x_24041:
[----:B------:R-:W-:Y:S05]  /*84c0*/  BSYNC B2 ;  /* 0x0000000000027941 */ /* 0x000fea0003800000 */
.L_x_24039:
        /* <DEDUP_REMOVED lines=16> */
.L_x_24045:
[----:B------:R-:W-:Y:S05]  /*85d0*/  BSYNC B3 ;  /* 0x0000000000037941 */ /* 0x000fea0003800000 */
.L_x_24044:
        /* <DEDUP_REMOVED lines=44> */
.L_x_24043:
[----:B------:R-:W-:Y:S05]  /*88a0*/  BSYNC B2 ;  /* 0x0000000000027941 */ /* 0x000fea0003800000 */
.L_x_24042:
        /* <DEDUP_REMOVED lines=14> */
.L_x_24046:
        /* <DEDUP_REMOVED lines=12> */
.L_x_24049:
[----:B------:R-:W-:Y:S02]  /*8a50*/  IMAD.MOV.U32 R163, RZ, RZ, R226 ;  /* 0x000000ffffa37224 */ /* 0x000fe400078e00e2 */
.L_x_24050:
[----:B------:R-:W-:Y:S05]  /*8a60*/  BSYNC B2 ;  /* 0x0000000000027941 */ /* 0x000fea0003800000 */
.L_x_24048:
        /* <DEDUP_REMOVED lines=16> */
.L_x_24054:
[----:B------:R-:W-:Y:S05]  /*8b70*/  BSYNC B3 ;  /* 0x0000000000037941 */ /* 0x000fea0003800000 */
.L_x_24053:
        /* <DEDUP_REMOVED lines=44> */
.L_x_24052:
[----:B------:R-:W-:Y:S05]  /*8e40*/  BSYNC B2 ;  /* 0x0000000000027941 */ /* 0x000fea0003800000 */
.L_x_24051:
        /* <DEDUP_REMOVED lines=9> */
.L_x_24047:
        /* <DEDUP_REMOVED lines=12> */
.L_x_24056:
[----:B------:R-:W-:Y:S02]  /*8fa0*/  IMAD.MOV.U32 R164, RZ, RZ, R226 ;  /* 0x000000ffffa47224 */ /* 0x000fe400078e00e2 */
.L_x_24057:
[----:B------:R-:W-:Y:S05]  /*8fb0*/  BSYNC B2 ;  /* 0x0000000000027941 */ /* 0x000fea0003800000 */
.L_x_24055:
        /* <DEDUP_REMOVED lines=16> */
.L_x_24061:
[----:B------:R-:W-:Y:S05]  /*90c0*/  BSYNC B3 ;  /* 0x0000000000037941 */ /* 0x000fea0003800000 */
.L_x_24060:
        /* <DEDUP_REMOVED lines=44> */
.L_x_24059:
[----:B------:R-:W-:Y:S05]  /*9390*/  BSYNC B2 ;  /* 0x0000000000027941 */ /* 0x000fea0003800000 */
.L_x_24058:
        /* <DEDUP_REMOVED lines=14> */
.L_x_24062:
        /* <DEDUP_REMOVED lines=12> */
.L_x_24065:
[----:B------:R-:W-:Y:S02]  /*9540*/  IMAD.MOV.U32 R222, RZ, RZ, R226 ;  /* 0x000000ffffde7224 */ /* 0x000fe400078e00e2 */
.L_x_24066:
[----:B------:R-:W-:Y:S05]  /*9550*/  BSYNC B2 ;  /* 0x0000000000027941 */ /* 0x000fea0003800000 */
.L_x_24064:
        /* <DEDUP_REMOVED lines=16> */
.L_x_24070:
[----:B------:R-:W-:Y:S05]  /*9660*/  BSYNC B3 ;  /* 0x0000000000037941 */ /* 0x000fea0003800000 */
.L_x_24069:
        /* <DEDUP_REMOVED lines=44> */
.L_x_24068:
[----:B------:R-:W-:Y:S05]  /*9930*/  BSYNC B2 ;  /* 0x0000000000027941 */ /* 0x000fea0003800000 */
.L_x_24067:
        /* <DEDUP_REMOVED lines=9> */
.L_x_24063:
        /* <DEDUP_REMOVED lines=12> */
.L_x_24072:
[----:B------:R-:W-:Y:S02]  /*9a90*/  IMAD.MOV.U32 R222, RZ, RZ, R226 ;  /* 0x000000ffffde7224 */ /* 0x000fe400078e00e2 */
.L_x_24073:
[----:B------:R-:W-:Y:S05]  /*9aa0*/  BSYNC B2 ;  /* 0x0000000000027941 */ /* 0x000fea0003800000 */
.L_x_24071:
        /* <DEDUP_REMOVED lines=16> */
.L_x_24077:
[----:B------:R-:W-:Y:S05]  /*9bb0*/  BSYNC B3 ;  /* 0x0000000000037941 */ /* 0x000fea0003800000 */
.L_x_24076:
        /* <DEDUP_REMOVED lines=44> */
.L_x_24075:
[----:B------:R-:W-:Y:S05]  /*9e80*/  BSYNC B2 ;  /* 0x0000000000027941 */ /* 0x000fea0003800000 */
.L_x_24074:
        /* <DEDUP_REMOVED lines=12> */
.L_x_24078:
        /* <DEDUP_REMOVED lines=12> */
.L_x_24081:
[----:B------:R-:W-:Y:S02]  /*a010*/  IMAD.MOV.U32 R165, RZ, RZ, R226 ;  /* 0x000000ffffa57224 */ /* 0x000fe400078e00e2 */
.L_x_24082:
[----:B------:R-:W-:Y:S05]  /*a020*/  BSYNC B2 ;  /* 0x0000000000027941 */ /* 0x000fea0003800000 */
.L_x_24080:
        /* <DEDUP_REMOVED lines=16> */
.L_x_24086:
[----:B------:R-:W-:Y:S05]  /*a130*/  BSYNC B3 ;  /* 0x0000000000037941 */ /* 0x000fea0003800000 */
.L_x_24085:
        /* <DEDUP_REMOVED lines=44> */
.L_x_24084:
[----:B------:R-:W-:Y:S05]  /*a400*/  BSYNC B2 ;  /* 0x0000000000027941 */ /* 0x000fea0003800000 */
.L_x_24083:
        /* <DEDUP_REMOVED lines=9> */
.L_x_24079:
        /* <DEDUP_REMOVED lines=12> */
.L_x_24088:
[----:B------:R-:W-:Y:S02]  /*a560*/  MOV R222, R226 ;  /* 0x000000e200de7202 */ /* 0x000fe40000000f00 */
.L_x_24089:
[----:B------:R-:W-:Y:S05]  /*a570*/  BSYNC B2 ;  /* 0x0000000000027941 */ /* 0x000fea0003800000 */
.L_x_24087:
        /* <DEDUP_REMOVED lines=16> */
.L_x_24093:
[----:B------:R-:W-:Y:S05]  /*a680*/  BSYNC B3 ;  /* 0x0000000000037941 */ /* 0x000fea0003800000 */
.L_x_24092:
        /* <DEDUP_REMOVED lines=44> */
.L_x_24091:
[----:B------:R-:W-:Y:S05]  /*a950*/  BSYNC B2 ;  /* 0x0000000000027941 */ /* 0x000fea0003800000 */
.L_x_24090:
        /* <DEDUP_REMOVED lines=12> */
.L_x_24094:
        /* <DEDUP_REMOVED lines=12> */
.L_x_24097:
[----:B------:R-:W-:Y:S02]  /*aae0*/  IMAD.MOV.U32 R166, RZ, RZ, R226 ;  /* 0x000000ffffa67224 */ /* 0x000fe400078e00e2 */
.L_x_24098:
[----:B------:R-:W-:Y:S05]  /*aaf0*/  BSYNC B2 ;  /* 0x0000000000027941 */ /* 0x000fea0003800000 */
.L_x_24096:
        /* <DEDUP_REMOVED lines=16> */
.L_x_24102:
[----:B------:R-:W-:Y:S05]  /*ac00*/  BSYNC B3 ;  /* 0x0000000000037941 */ /* 0x000fea0003800000 */
.L_x_24101:
        /* <DEDUP_REMOVED lines=44> */
.L_x_24100:
[----:B------:R-:W-:Y:S05]  /*aed0*/  BSYNC B2 ;  /* 0x0000000000027941 */ /* 0x000fea0003800000 */
.L_x_24099:
        /* <DEDUP_REMOVED lines=9> */
.L_x_24095:
        /* <DEDUP_REMOVED lines=12> */
.L_x_24104:
[----:B------:R-:W-:Y:S02]  /*b030*/  IMAD.MOV.U32 R222, RZ, RZ, R226 ;  /* 0x000000ffffde7224 */ /* 0x000fe400078e00e2 */
.L_x_24105:
[----:B------:R-:W-:Y:S05]  /*b040*/  BSYNC B2 ;  /* 0x0000000000027941 */ /* 0x000fea0003800000 */
.L_x_24103:
        /* <DEDUP_REMOVED lines=16> */
.L_x_24109:
[----:B------:R-:W-:Y:S05]  /*b150*/  BSYNC B3 ;  /* 0x0000000000037941 */ /* 0x000fea0003800000 */
.L_x_24108:
        /* <DEDUP_REMOVED lines=44> */
.L_x_24107:
[----:B------:R-:W-:Y:S05]  /*b420*/  BSYNC B2 ;  /* 0x0000000000027941 */ /* 0x000fea0003800000 */
.L_x_24106:
        /* <DEDUP_REMOVED lines=12> */
.L_x_24110:
        /* <DEDUP_REMOVED lines=12> */
.L_x_24113:
[----:B------:R-:W-:Y:S02]  /*b5b0*/  IMAD.MOV.U32 R222, RZ, RZ, R226 ;  /* 0x000000ffffde7224 */ /* 0x000fe400078e00e2 */
.L_x_24114:
[----:B------:R-:W-:Y:S05]  /*b5c0*/  BSYNC B2 ;  /* 0x0000000000027941 */ /* 0x000fea0003800000 */
.L_x_24112:
        /* <DEDUP_REMOVED lines=16> */
.L_x_24118:
[----:B------:R-:W-:Y:S05]  /*b6d0*/  BSYNC B3 ;  /* 0x0000000000037941 */ /* 0x000fea0003800000 */
.L_x_24117:
        /* <DEDUP_REMOVED lines=44> */
.L_x_24116:
[----:B------:R-:W-:Y:S05]  /*b9a0*/  BSYNC B2 ;  /* 0x0000000000027941 */ /* 0x000fea0003800000 */
.L_x_24115:
        /* <DEDUP_REMOVED lines=9> */
.L_x_24111:
        /* <DEDUP_REMOVED lines=12> */
.L_x_24120:
[----:B------:R-:W-:Y:S02]  /*bb00*/  IMAD.MOV.U32 R222, RZ, RZ, R226 ;  /* 0x000000ffffde7224 */ /* 0x000fe400078e00e2 */
.L_x_24121:
[----:B------:R-:W-:Y:S05]  /*bb10*/  BSYNC B2 ;  /* 0x0000000000027941 */ /* 0x000fea0003800000 */
.L_x_24119:
        /* <DEDUP_REMOVED lines=16> */
.L_x_24125:
[----:B------:R-:W-:Y:S05]  /*bc20*/  BSYNC B3 ;  /* 0x0000000000037941 */ /* 0x000fea0003800000 */
.L_x_24124:
        /* <DEDUP_REMOVED lines=44> */
.L_x_24123:
[----:B------:R-:W-:Y:S05]  /*bef0*/  BSYNC B2 ;  /* 0x0000000000027941 */ /* 0x000fea0003800000 */
.L_x_24122:
        /* <DEDUP_REMOVED lines=12> */
.L_x_24126:
        /* <DEDUP_REMOVED lines=12> */
.L_x_24129:
[----:B------:R-:W-:Y:S02]  /*c080*/  IMAD.MOV.U32 R235, RZ, RZ, R226 ;  /* 0x000000ffffeb7224 */ /* 0x000fe400078e00e2 */
.L_x_24130:
[----:B------:R-:W-:Y:S05]  /*c090*/  BSYNC B2 ;  /* 0x0000000000027941 */ /* 0x000fea0003800000 */
.L_x_24128:
        /* <DEDUP_REMOVED lines=16> */
.L_x_24134:
[----:B------:R-:W-:Y:S05]  /*c1a0*/  BSYNC B3 ;  /* 0x0000000000037941 */ /* 0x000fea0003800000 */
.L_x_24133:
        /* <DEDUP_REMOVED lines=44> */
.L_x_24132:
[----:B------:R-:W-:Y:S05]  /*c470*/  BSYNC B2 ;  /* 0x0000000000027941 */ /* 0x000fea0003800000 */
.L_x_24131:
        /* <DEDUP_REMOVED lines=9> */
.L_x_24127:
        /* <DEDUP_REMOVED lines=51> */
.L_x_24135:
[----:B------:R-:W-:Y:S02]  /*c840*/  IADD3 R217, R217, 0x20, RZ ;  /* 0x00000020d9d97810 */ /* 0x000fe40007ffe0ff */
.L_x_24006:
[----:B------:R-:W-:Y:S05]  /*c850*/  BSYNC B1 ;  /* 0x0000000000017941 */ /* 0x000fea0003800000 */
.L_x_24005:
        /* <DEDUP_REMOVED lines=31> */
.L_x_24139:
[----:B-1----:R-:W-:Y:S02]  /*ca50*/  IMAD.MOV.U32 R169, RZ, RZ, R226 ;  /* 0x000000ffffa97224 */ /* 0x002fe400078e00e2 */
.L_x_24140:
[----:B------:R-:W-:Y:S05]  /*ca60*/  BSYNC B2 ;  /* 0x0000000000027941 */ /* 0x000fea0003800000 */
.L_x_24138:
        /* <DEDUP_REMOVED lines=16> */
.L_x_24144:
[----:B------:R-:W-:Y:S05]  /*cb70*/  BSYNC B3 ;  /* 0x0000000000037941 */ /* 0x000fea0003800000 */
.L_x_24143:
        /* <DEDUP_REMOVED lines=44> */
.L_x_24142:
[----:B------:R-:W-:Y:S05]  /*ce40*/  BSYNC B2 ;  /* 0x0000000000027941 */ /* 0x000fea0003800000 */
.L_x_24141:
        /* <DEDUP_REMOVED lines=17> */
.L_x_24145:
        /* <DEDUP_REMOVED lines=12> */
.L_x_24148:
[----:B------:R-:W-:Y:S02]  /*d020*/  IMAD.MOV.U32 R169, RZ, RZ, R226 ;  /* 0x000000ffffa97224 */ /* 0x000fe400078e00e2 */
.L_x_24149:
[----:B------:R-:W-:Y:S05]  /*d030*/  BSYNC B2 ;  /* 0x0000000000027941 */ /* 0x000fea0003800000 */
.L_x_24147:
        /* <DEDUP_REMOVED lines=16> */
.L_x_24153:
[----:B------:R-:W-:Y:S05]  /*d140*/  BSYNC B3 ;  /* 0x0000000000037941 */ /* 0x000fea0003800000 */
.L_x_24152:
        /* <DEDUP_REMOVED lines=44> */
.L_x_24151:
[----:B------:R-:W-:Y:S05]  /*d410*/  BSYNC B2 ;  /* 0x0000000000027941 */ /* 0x000fea0003800000 */
.L_x_24150:
        /* <DEDUP_REMOVED lines=9> */
.L_x_24146:
        /* <DEDUP_REMOVED lines=12> */
.L_x_24155:
[----:B------:R-:W-:Y:S02]  /*d570*/  IMAD.MOV.U32 R222, RZ, RZ, R226 ;  /* 0x000000ffffde7224 */ /* 0x000fe400078e00e2 */
.L_x_24156:
[----:B------:R-:W-:Y:S05]  /*d580*/  BSYNC B2 ;  /* 0x0000000000027941 */ /* 0x000fea0003800000 */
.L_x_24154:
        /* <DEDUP_REMOVED lines=16> */
.L_x_24160:
[----:B------:R-:W-:Y:S05]  /*d690*/  BSYNC B3 ;  /* 0x0000000000037941 */ /* 0x000fea0003800000 */
.L_x_24159:
        /* <DEDUP_REMOVED lines=44> */
.L_x_24158:
[----:B------:R-:W-:Y:S05]  /*d960*/  BSYNC B2 ;  /* 0x0000000000027941 */ /* 0x000fea0003800000 */
.L_x_24157:
        /* <DEDUP_REMOVED lines=14> */
.L_x_24161:
        /* <DEDUP_REMOVED lines=12> */
.L_x_24164:
[----:B------:R-:W-:Y:S02]  /*db10*/  IMAD.MOV.U32 R172, RZ, RZ, R226 ;  /* 0x000000ffffac7224 */ /* 0x000fe400078e00e2 */
.L_x_24165:
[----:B------:R-:W-:Y:S05]  /*db20*/  BSYNC B2 ;  /* 0x0000000000027941 */ /* 0x000fea0003800000 */
.L_x_24163:
        /* <DEDUP_REMOVED lines=16> */
.L_x_24169:
[----:B------:R-:W-:Y:S05]  /*dc30*/  BSYNC B3 ;  /* 0x0000000000037941 */ /* 0x000fea0003800000 */
.L_x_24168:
        /* <DEDUP_REMOVED lines=44> */
.L_x_24167:
[----:B------:R-:W-:Y:S05]  /*df00*/  BSYNC B2 ;  /* 0x0000000000027941 */ /* 0x000fea0003800000 */
.L_x_24166:
        /* <DEDUP_REMOVED lines=9> */
.L_x_24162:
        /* <DEDUP_REMOVED lines=12> */
.L_x_24171:
[----:B------:R-:W-:Y:S02]  /*e060*/  IMAD.MOV.U32 R172, RZ, RZ, R226 ;  /* 0x000000ffffac7224 */ /* 0x000fe400078e00e2 */
.L_x_24172:
[----:B------:R-:W-:Y:S05]  /*e070*/  BSYNC B2 ;  /* 0x0000000000027941 */ /* 0x000fea0003800000 */
.L_x_24170:
        /* <DEDUP_REMOVED lines=16> */
.L_x_24176:
[----:B------:R-:W-:Y:S05]  /*e180*/  BSYNC B3 ;  /* 0x0000000000037941 */ /* 0x000fea0003800000 */
.L_x_24175:
        /* <DEDUP_REMOVED lines=44> */
.L_x_24174:
[----:B------:R-:W-:Y:S05]  /*e450*/  BSYNC B2 ;  /* 0x0000000000027941 */ /* 0x000fea0003800000 */
.L_x_24173:
        /* <DEDUP_REMOVED lines=14> */
.L_x_24177:
        /* <DEDUP_REMOVED lines=12> */
.L_x_24180:
[----:B------:R-:W-:Y:S02]  /*e600*/  IMAD.MOV.U32 R171, RZ, RZ, R226 ;  /* 0x000000ffffab7224 */ /* 0x000fe400078e00e2 */
.L_x_24181:
[----:B------:R-:W-:Y:S05]  /*e610*/  BSYNC B2 ;  /* 0x0000000000027941 */ /* 0x000fea0003800000 */
.L_x_24179:
        /* <DEDUP_REMOVED lines=16> */
.L_x_24185:
[----:B------:R-:W-:Y:S05]  /*e720*/  BSYNC B3 ;  /* 0x0000000000037941 */ /* 0x000fea0003800000 */
.L_x_24184:
        /* <DEDUP_REMOVED lines=44> */
.L_x_24183:
[----:B------:R-:W-:Y:S05]  /*e9f0*/  BSYNC B2 ;  /* 0x0000000000027941 */ /* 0x000fea0003800000 */
.L_x_24182:
        /* <DEDUP_REMOVED lines=9> */
.L_x_24178:
        /* <DEDUP_REMOVED lines=12> */
.L_x_24187:
[----:B------:R-:W-:Y:S02]  /*eb50*/  IMAD.MOV.U32 R172, RZ, RZ, R226 ;  /* 0x000000ffffac7224 */ /* 0x000fe400078e00e2 */
.L_x_24188:
[----:B------:R-:W-:Y:S05]  /*eb60*/  BSYNC B2 ;  /* 0x0000000000027941 */ /* 0x000fea0003800000 */
.L_x_24186:
        /* <DEDUP_REMOVED lines=16> */
.L_x_24192:
[----:B------:R-:W-:Y:S05]  /*ec70*/  BSYNC B3 ;  /* 0x0000000000037941 */ /* 0x000fea0003800000 */
.L_x_24191:
        /* <DEDUP_REMOVED lines=44> */
.L_x_24190:
[----:B------:R-:W-:Y:S05]  /*ef40*/  BSYNC B2 ;  /* 0x0000000000027941 */ /* 0x000fea0003800000 */
.L_x_24189:
        /* <DEDUP_REMOVED lines=14> */
.L_x_24193:
        /* <DEDUP_REMOVED lines=12> */
.L_x_24196:
[----:B------:R-:W-:Y:S02]  /*f0f0*/  IMAD.MOV.U32 R222, RZ, RZ, R226 ;  /* 0x000000ffffde7224 */ /* 0x000fe400078e00e2 */
.L_x_24197:
[----:B------:R-:W-:Y:S05]  /*f100*/  BSYNC B2 ;  /* 0x0000000000027941 */ /* 0x000fea0003800000 */
.L_x_24195:
        /* <DEDUP_REMOVED lines=16> */
.L_x_24201:
[----:B------:R-:W-:Y:S05]  /*f210*/  BSYNC B3 ;  /* 0x0000000000037941 */ /* 0x000fea0003800000 */
.L_x_24200:
        /* <DEDUP_REMOVED lines=44> */
.L_x_24199:
[----:B------:R-:W-:Y:S05]  /*f4e0*/  BSYNC B2 ;  /* 0x0000000000027941 */ /* 0x000fea0003800000 */
.L_x_24198:
        /* <DEDUP_REMOVED lines=9> */
.L_x_24194:
        /* <DEDUP_REMOVED lines=12> */
.L_x_24203:
[----:B------:R-:W-:Y:S02]  /*f640*/  IMAD.MOV.U32 R222, RZ, RZ, R226 ;  /* 0x000000ffffde7224 */ /* 0x000fe400078e00e2 */
.L_x_24204:
[----:B------:R-:W-:Y:S05]  /*f650*/  BSYNC B2 ;  /* 0x0000000000027941 */ /* 0x000fea0003800000 */
.L_x_24202:
        /* <DEDUP_REMOVED lines=16> */
.L_x_24208:
[----:B------:R-:W-:Y:S05]  /*f760*/  BSYNC B3 ;  /* 0x0000000000037941 */ /* 0x000fea0003800000 */
.L_x_24207:
        /* <DEDUP_REMOVED lines=44> */
.L_x_24206:
[----:B------:R-:W-:Y:S05]  /*fa30*/  BSYNC B2 ;  /* 0x0000000000027941 */ /* 0x000fea0003800000 */
.L_x_24205:
        /* <DEDUP_REMOVED lines=12> */
.L_x_24209:
        /* <DEDUP_REMOVED lines=12> */
.L_x_24212:
[----:B------:R-:W-:Y:S02]  /*fbc0*/  IMAD.MOV.U32 R173, RZ, RZ, R226 ;  /* 0x000000ffffad7224 */ /* 0x000fe400078e00e2 */
.L_x_24213:
[----:B------:R-:W-:Y:S05]  /*fbd0*/  BSYNC B2 ;  /* 0x0000000000027941 */ /* 0x000fea0003800000 */
.L_x_24211:
        /* <DEDUP_REMOVED lines=16> */
.L_x_24217:
[----:B------:R-:W-:Y:S05]  /*fce0*/  BSYNC B3 ;  /* 0x0000000000037941 */ /* 0x000fea0003800000 */
.L_x_24216:
        /* <DEDUP_REMOVED lines=44> */
.L_x_24215:
[----:B------:R-:W-:Y:S05]  /*ffb0*/  BSYNC B2 ;  /* 0x0000000000027941 */ /* 0x000fea0003800000 */
.L_x_24214:
        /* <DEDUP_REMOVED lines=9> */
.L_x_24210:
        /* <DEDUP_REMOVED lines=12> */
.L_x_24219:
[----:B------:R-:W-:Y:S02]  /*10110*/  MOV R222, R226 ;  /* 0x000000e200de7202 */ /* 0x000fe40000000f00 */
.L_x_24220:
[----:B------:R-:W-:Y:S05]  /*10120*/  BSYNC B2 ;  /* 0x0000000000027941 */ /* 0x000fea0003800000 */
.L_x_24218:
        /* <DEDUP_REMOVED lines=16> */
.L_x_24224:
[----:B------:R-:W-:Y:S05]  /*10230*/  BSYNC B3 ;  /* 0x0000000000037941 */ /* 0x000fea0003800000 */
.L_x_24223:
        /* <DEDUP_REMOVED lines=44> */
.L_x_24222:
[----:B------:R-:W-:Y:S05]  /*10500*/  BSYNC B2 ;  /* 0x0000000000027941 */ /* 0x000fea0003800000 */
.L_x_24221:
        /* <DEDUP_REMOVED lines=12> */
.L_x_24225:
        /* <DEDUP_REMOVED lines=12> */
.L_x_24228:
[----:B------:R-:W-:Y:S02]  /*10690*/  IMAD.MOV.U32 R174, RZ, RZ, R226 ;  /* 0x000000ffffae7224 */ /* 0x000fe400078e00e2 */
.L_x_24229:
[----:B------:R-:W-:Y:S05]  /*106a0*/  BSYNC B2 ;  /* 0x0000000000027941 */ /* 0x000fea0003800000 */
.L_x_24227:
        /* <DEDUP_REMOVED lines=16> */
.L_x_24233:
[----:B------:R-:W-:Y:S05]  /*107b0*/  BSYNC B3 ;  /* 0x0000000000037941 */ /* 0x000fea0003800000 */
.L_x_24232:
        /* <DEDUP_REMOVED lines=44> */
.L_x_24231:
[----:B------:R-:W-:Y:S05]  /*10a80*/  BSYNC B2 ;  /* 0x0000000000027941 */ /* 0x000fea0003800000 */
.L_x_24230:
        /* <DEDUP_REMOVED lines=9> */
.L_x_24226:
        /* <DEDUP_REMOVED lines=12> */
.L_x_24235:
[----:B------:R-:W-:Y:S02]  /*10be0*/  IMAD.MOV.U32 R222, RZ, RZ, R226 ;  /* 0x000000ffffde7224 */ /* 0x000fe400078e00e2 */
.L_x_24236:
[----:B------:R-:W-:Y:S05]  /*10bf0*/  BSYNC B2 ;  /* 0x0000000000027941 */ /* 0x000fea0003800000 */
.L_x_24234:
        /* <DEDUP_REMOVED lines=16> */
.L_x_24240:
[----:B------:R-:W-:Y:S05]  /*10d00*/  BSYNC B3 ;  /* 0x0000000000037941 */ /* 0x000fea0003800000 */
.L_x_24239:
        /* <DEDUP_REMOVED lines=44> */
.L_x_24238:
[----:B------:R-:W-:Y:S05]  /*10fd0*/  BSYNC B2 ;  /* 0x0000000000027941 */ /* 0x000fea0003800000 */
.L_x_24237:
        /* <DEDUP_REMOVED lines=12> */
.L_x_24241:
        /* <DEDUP_REMOVED lines=12> */
.L_x_24244:
[----:B------:R-:W-:Y:S02]  /*11160*/  IMAD.MOV.U32 R222, RZ, RZ, R226 ;  /* 0x000000ffffde7224 */ /* 0x000fe400078e00e2 */
.L_x_24245:
[----:B------:R-:W-:Y:S05]  /*11170*/  BSYNC B2 ;  /* 0x0000000000027941 */ /* 0x000fea0003800000 */
.L_x_24243:
        /* <DEDUP_REMOVED lines=16> */
.L_x_24249:
[----:B------:R-:W-:Y:S05]  /*11280*/  BSYNC B3 ;  /* 0x0000000000037941 */ /* 0x000fea0003800000 */
.L_x_24248:
        /* <DEDUP_REMOVED lines=44> */
.L_x_24247:
[----:B------:R-:W-:Y:S05]  /*11550*/  BSYNC B2 ;  /* 0x0000000000027941 */ /* 0x000fea0003800000 */
.L_x_24246:
        /* <DEDUP_REMOVED lines=9> */
.L_x_24242:
        /* <DEDUP_REMOVED lines=12> */
.L_x_24251:
[----:B------:R-:W-:Y:S02]  /*116b0*/  IMAD.MOV.U32 R222, RZ, RZ, R226 ;  /* 0x000000ffffde7224 */ /* 0x000fe400078e00e2 */
.L_x_24252:
[----:B------:R-:W-:Y:S05]  /*116c0*/  BSYNC B2 ;  /* 0x0000000000027941 */ /* 0x000fea0003800000 */
.L_x_24250:
        /* <DEDUP_REMOVED lines=16> */
.L_x_24256:
[----:B------:R-:W-:Y:S05]  /*117d0*/  BSYNC B3 ;  /* 0x0000000000037941 */ /* 0x000fea0003800000 */
.L_x_24255:
        /* <DEDUP_REMOVED lines=44> */
.L_x_24254:
[----:B------:R-:W-:Y:S05]  /*11aa0*/  BSYNC B2 ;  /* 0x0000000000027941 */ /* 0x000fea0003800000 */
.L_x_24253:
        /* <DEDUP_REMOVED lines=12> */
.L_x_24257:
        /* <DEDUP_REMOVED lines=12> */
.L_x_24260:
[----:B------:R-:W-:Y:S02]  /*11c30*/  IMAD.MOV.U32 R235, RZ, RZ, R226 ;  /* 0x000000ffffeb7224 */ /* 0x000fe400078e00e2 */
.L_x_24261:
[----:B------:R-:W-:Y:S05]  /*11c40*/  BSYNC B2 ;  /* 0x0000000000027941 */ /* 0x000fea0003800000 */
.L_x_24259:
        /* <DEDUP_REMOVED lines=16> */
.L_x_24265:
[----:B------:R-:W-:Y:S05]  /*11d50*/  BSYNC B3 ;  /* 0x0000000000037941 */ /* 0x000fea0003800000 */
.L_x_24264:
        /* <DEDUP_REMOVED lines=44> */
.L_x_24263:
[----:B------:R-:W-:Y:S05]  /*12020*/  BSYNC B2 ;  /* 0x0000000000027941 */ /* 0x000fea0003800000 */
.L_x_24262:
        /* <DEDUP_REMOVED lines=9> */
.L_x_24258:
        /* <DEDUP_REMOVED lines=51> */
.L_x_24266:
[----:B------:R-:W-:Y:S02]  /*123f0*/  IADD3 R217, R217, 0x20, RZ ;  /* 0x00000020d9d97810 */ /* 0x000fe40007ffe0ff */
.L_x_24137:
[----:B------:R-:W-:Y:S05]  /*12400*/  BSYNC B1 ;  /* 0x0000000000017941 */ /* 0x000fea0003800000 */
.L_x_24136:
        /* <DEDUP_REMOVED lines=31> */
.L_x_24270:
[----:B-1----:R-:W-:Y:S02]  /*12600*/  IMAD.MOV.U32 R177, RZ, RZ, R226 ;  /* 0x000000ffffb17224 */ /* 0x002fe400078e00e2 */
.L_x_24271:
[----:B------:R-:W-:Y:S05]  /*12610*/  BSYNC B2 ;  /* 0x0000000000027941 */ /* 0x000fea0003800000 */
.L_x_24269:
        /* <DEDUP_REMOVED lines=16> */
.L_x_24275:
[----:B------:R-:W-:Y:S05]  /*12720*/  BSYNC B3 ;  /* 0x0000000000037941 */ /* 0x000fea0003800000 */
.L_x_24274:
        /* <DEDUP_REMOVED lines=44> */
.L_x_24273:
[----:B------:R-:W-:Y:S05]  /*129f0*/  BSYNC B2 ;  /* 0x0000000000027941 */ /* 0x000fea0003800000 */
.L_x_24272:
        /* <DEDUP_REMOVED lines=17> */
.L_x_24276:
        /* <DEDUP_REMOVED lines=12> */
.L_x_24279:
[----:B------:R-:W-:Y:S02]  /*12bd0*/  IMAD.MOV.U32 R177, RZ, RZ, R226 ;  /* 0x000000ffffb17224 */ /* 0x000fe400078e00e2 */
.L_x_24280:
[----:B------:R-:W-:Y:S05]  /*12be0*/  BSYNC B2 ;  /* 0x0000000000027941 */ /* 0x000fea0003800000 */
.L_x_24278:
        /* <DEDUP_REMOVED lines=16> */
.L_x_24284:
[----:B------:R-:W-:Y:S05]  /*12cf0*/  BSYNC B3 ;  /* 0x0000000000037941 */ /* 0x000fea0003800000 */
.L_x_24283:
        /* <DEDUP_REMOVED lines=44> */
.L_x_24282:
[----:B------:R-:W-:Y:S05]  /*12fc0*/  BSYNC B2 ;  /* 0x0000000000027941 */ /* 0x000fea0003800000 */
.L_x_24281:
        /* <DEDUP_REMOVED lines=9> */
.L_x_24277:
        /* <DEDUP_REMOVED lines=12> */
.L_x_24286:
[----:B------:R-:W-:Y:S02]  /*13120*/  IMAD.MOV.U32 R222, RZ, RZ, R226 ;  /* 0x000000ffffde7224 */ /* 0x000fe400078e00e2 */
.L_x_24287:
[----:B------:R-:W-:Y:S05]  /*13130*/  BSYNC B2 ;  /* 0x0000000000027941 */ /* 0x000fea0003800000 */
.L_x_24285:
        /* <DEDUP_REMOVED lines=16> */
.L_x_24291:
[----:B------:R-:W-:Y:S05]  /*13240*/  BSYNC B3 ;  /* 0x0000000000037941 */ /* 0x000fea0003800000 */
.L_x_24290:
        /* <DEDUP_REMOVED lines=44> */
.L_x_24289:
[----:B------:R-:W-:Y:S05]  /*13510*/  BSYNC B2 ;  /* 0x0000000000027941 */ /* 0x000fea0003800000 */
.L_x_24288:
        /* <DEDUP_REMOVED lines=14> */
.L_x_24292:
        /* <DEDUP_REMOVED lines=12> */
.L_x_24295:
[----:B------:R-:W-:Y:S02]  /*136c0*/  IMAD.MOV.U32 R180, RZ, RZ, R226 ;  /* 0x000000ffffb47224 */ /* 0x000fe400078e00e2 */
.L_x_24296:
[----:B------:R-:W-:Y:S05]  /*136d0*/  BSYNC B2 ;  /* 0x0000000000027941 */ /* 0x000fea0003800000 */
.L_x_24294:
        /* <DEDUP_REMOVED lines=16> */
.L_x_24300:
[----:B------:R-:W-:Y:S05]  /*137e0*/  BSYNC B3 ;  /* 0x0000000000037941 */ /* 0x000fea0003800000 */
.L_x_24299:
        /* <DEDUP_REMOVED lines=44> */
.L_x_24298:
[----:B------:R-:W-:Y:S05]  /*13ab0*/  BSYNC B2 ;  /* 0x0000000000027941 */ /* 0x000fea0003800000 */
.L_x_24297:
        /* <DEDUP_REMOVED lines=9> */
.L_x_24293:
        /* <DEDUP_REMOVED lines=12> */
.L_x_24302:
[----:B------:R-:W-:Y:S02]  /*13c10*/  IMAD.MOV.U32 R180, RZ, RZ, R226 ;  /* 0x000000ffffb47224 */ /* 0x000fe400078e00e2 */
.L_x_24303:
[----:B------:R-:W-:Y:S05]  /*13c20*/  BSYNC B2 ;  /* 0x0000000000027941 */ /* 0x000fea0003800000 */
.L_x_24301:
        /* <DEDUP_REMOVED lines=16> */
.L_x_24307:
[----:B------:R-:W-:Y:S05]  /*13d30*/  BSYNC B3 ;  /* 0x0000000000037941 */ /* 0x000fea0003800000 */
.L_x_24306:
        /* <DEDUP_REMOVED lines=44> */
.L_x_24305:
[----:B------:R-:W-:Y:S05]  /*14000*/  BSYNC B2 ;  /* 0x0000000000027941 */ /* 0x000fea0003800000 */
.L_x_24304:
        /* <DEDUP_REMOVED lines=14> */
.L_x_24308:
        /* <DEDUP_REMOVED lines=12> */
.L_x_24311:
[----:B------:R-:W-:Y:S02]  /*141b0*/  IMAD.MOV.U32 R179, RZ, RZ, R226 ;  /* 0x000000ffffb37224 */ /* 0x000fe400078e00e2 */
.L_x_24312:
[----:B------:R-:W-:Y:S05]  /*141c0*/  BSYNC B2 ;  /* 0x0000000000027941 */ /* 0x000fea0003800000 */
.L_x_24310:
        /* <DEDUP_REMOVED lines=16> */
.L_x_24316:
[----:B------:R-:W-:Y:S05]  /*142d0*/  BSYNC B3 ;  /* 0x0000000000037941 */ /* 0x000fea0003800000 */
.L_x_24315:
        /* <DEDUP_REMOVED lines=44> */
.L_x_24314:
[----:B------:R-:W-:Y:S05]  /*145a0*/  BSYNC B2 ;  /* 0x0000000000027941 */ /* 0x000fea0003800000 */
.L_x_24313:
        /* <DEDUP_REMOVED lines=9> */
.L_x_24309:
        /* <DEDUP_REMOVED lines=12> */
.L_x_24318:
[----:B------:R-:W-:Y:S02]  /*14700*/  IMAD.MOV.U32 R180, RZ, RZ, R226 ;  /* 0x000000ffffb47224 */ /* 0x000fe400078e00e2 */
.L_x_24319:
[----:B------:R-:W-:Y:S05]  /*14710*/  BSYNC B2 ;  /* 0x0000000000027941 */ /* 0x000fea0003800000 */
.L_x_24317:
        /* <DEDUP_REMOVED lines=16> */
.L_x_24323:
[----:B------:R-:W-:Y:S05]  /*14820*/  BSYNC B3 ;  /* 0x0000000000037941 */ /* 0x000fea0003800000 */
.L_x_24322:
        /* <DEDUP_REMOVED lines=44> */
.L_x_24321:
[----:B------:R-:W-:Y:S05]  /*14af0*/  BSYNC B2 ;  /* 0x0000000000027941 */ /* 0x000fea0003800000 */
.L_x_24320:
        /* <DEDUP_REMOVED lines=14> */
.L_x_24324:
        /* <DEDUP_REMOVED lines=12> */
.L_x_24327:
[----:B------:R-:W-:Y:S02]  /*14ca0*/  IMAD.MOV.U32 R222, RZ, RZ, R226 ;  /* 0x000000ffffde7224 */ /* 0x000fe400078e00e2 */
.L_x_24328:
[----:B------:R-:W-:Y:S05]  /*14cb0*/  BSYNC B2 ;  /* 0x0000000000027941 */ /* 0x000fea0003800000 */
.L_x_24326:
        /* <DEDUP_REMOVED lines=16> */
.L_x_24332:
[----:B------:R-:W-:Y:S05]  /*14dc0*/  BSYNC B3 ;  /* 0x0000000000037941 */ /* 0x000fea0003800000 */
.L_x_24331:
        /* <DEDUP_REMOVED lines=44> */
.L_x_24330:
[----:B------:R-:W-:Y:S05]  /*15090*/  BSYNC B2 ;  /* 0x0000000000027941 */ /* 0x000fea0003800000 */
.L_x_24329:
        /* <DEDUP_REMOVED lines=9> */
.L_x_24325:
        /* <DEDUP_REMOVED lines=12> */
.L_x_24334:
[----:B------:R-:W-:Y:S02]  /*151f0*/  IMAD.MOV.U32 R222, RZ, RZ, R226 ;  /* 0x000000ffffde7224 */ /* 0x000fe400078e00e2 */
.L_x_24335:
[----:B------:R-:W-:Y:S05]  /*15200*/  BSYNC B2 ;  /* 0x0000000000027941 */ /* 0x000fea0003800000 */
.L_x_24333:
        /* <DEDUP_REMOVED lines=16> */
.L_x_24339:
[----:B------:R-:W-:Y:S05]  /*15310*/  BSYNC B3 ;  /* 0x0000000000037941 */ /* 0x000fea0003800000 */
.L_x_24338:
        /* <DEDUP_REMOVED lines=44> */
.L_x_24337:
[----:B------:R-:W-:Y:S05]  /*155e0*/  BSYNC B2 ;  /* 0x0000000000027941 */ /* 0x000fea0003800000 */
.L_x_24336:
        /* <DEDUP_REMOVED lines=12> */
.L_x_24340:
        /* <DEDUP_REMOVED lines=12> */
.L_x_24343:
[----:B------:R-:W-:Y:S02]  /*15770*/  IMAD.MOV.U32 R181, RZ, RZ, R226 ;  /* 0x000000ffffb57224 */ /* 0x000fe400078e00e2 */
.L_x_24344:
[----:B------:R-:W-:Y:S05]  /*15780*/  BSYNC B2 ;  /* 0x0000000000027941 */ /* 0x000fea0003800000 */
.L_x_24342:
        /* <DEDUP_REMOVED lines=16> */
.L_x_24348:
[----:B------:R-:W-:Y:S05]  /*15890*/  BSYNC B3 ;  /* 0x0000000000037941 */ /* 0x000fea0003800000 */
.L_x_24347:
        /* <DEDUP_REMOVED lines=44> */
.L_x_24346:
[----:B------:R-:W-:Y:S05]  /*15b60*/  BSYNC B2 ;  /* 0x0000000000027941 */ /* 0x000fea0003800000 */
.L_x_24345:
        /* <DEDUP_REMOVED lines=9> */
.L_x_24341:
        /* <DEDUP_REMOVED lines=12> */
.L_x_24350:
[----:B------:R-:W-:Y:S02]  /*15cc0*/  MOV R222, R226 ;  /* 0x000000e200de7202 */ /* 0x000fe40000000f00 */
.L_x_24351:
[----:B------:R-:W-:Y:S05]  /*15cd0*/  BSYNC B2 ;  /* 0x0000000000027941 */ /* 0x000fea0003800000 */
.L_x_24349:
        /* <DEDUP_REMOVED lines=16> */
.L_x_24355:
[----:B------:R-:W-:Y:S05]  /*15de0*/  BSYNC B3 ;  /* 0x0000000000037941 */ /* 0x000fea0003800000 */
.L_x_24354:
        /* <DEDUP_REMOVED lines=44> */
.L_x_24353:
[----:B------:R-:W-:Y:S05]  /*160b0*/  BSYNC B2 ;  /* 0x0000000000027941 */ /* 0x000fea0003800000 */
.L_x_24352:
        /* <DEDUP_REMOVED lines=12> */
.L_x_24356:
        /* <DEDUP_REMOVED lines=12> */
.L_x_24359:
[----:B------:R-:W-:Y:S02]  /*16240*/  IMAD.MOV.U32 R182, RZ, RZ, R226 ;  /* 0x000000ffffb67224 */ /* 0x000fe400078e00e2 */
.L_x_24360:
[----:B------:R-:W-:Y:S05]  /*16250*/  BSYNC B2 ;  /* 0x0000000000027941 */ /* 0x000fea0003800000 */
.L_x_24358:
        /* <DEDUP_REMOVED lines=16> */
.L_x_24364:
[----:B------:R-:W-:Y:S05]  /*16360*/  BSYNC B3 ;  /* 0x0000000000037941 */ /* 0x000fea0003800000 */
.L_x_24363:
        /* <DEDUP_REMOVED lines=44> */
.L_x_24362:
[----:B------:R-:W-:Y:S05]  /*16630*/  BSYNC B2 ;  /* 0x0000000000027941 */ /* 0x000fea0003800000 */
.L_x_24361:
        /* <DEDUP_REMOVED lines=9> */
.L_x_24357:
        /* <DEDUP_REMOVED lines=12> */
.L_x_24366:
[----:B------:R-:W-:Y:S02]  /*16790*/  IMAD.MOV.U32 R222, RZ, RZ, R226 ;  /* 0x000000ffffde7224 */ /* 0x000fe400078e00e2 */
.L_x_24367:
[----:B------:R-:W-:Y:S05]  /*167a0*/  BSYNC B2 ;  /* 0x0000000000027941 */ /* 0x000fea0003800000 */
.L_x_24365:
        /* <DEDUP_REMOVED lines=16> */
.L_x_24371:
[----:B------:R-:W-:Y:S05]  /*168b0*/  BSYNC B3 ;  /* 0x0000000000037941 */ /* 0x000fea0003800000 */
.L_x_24370:
        /* <DEDUP_REMOVED lines=44> */
.L_x_24369:
[----:B------:R-:W-:Y:S05]  /*16b80*/  BSYNC B2 ;  /* 0x0000000000027941 */ /* 0x000fea0003800000 */
.L_x_24368:
        /* <DEDUP_REMOVED lines=12> */
.L_x_24372:
        /* <DEDUP_REMOVED lines=12> */
.L_x_24375:
[----:B------:R-:W-:Y:S02]  /*16d10*/  IMAD.MOV.U32 R222, RZ, RZ, R226 ;  /* 0x000000ffffde7224 */ /* 0x000fe400078e00e2 */
.L_x_24376:
[----:B------:R-:W-:Y:S05]  /*16d20*/  BSYNC B2 ;  /* 0x0000000000027941 */ /* 0x000fea0003800000 */
.L_x_24374:
        /* <DEDUP_REMOVED lines=16> */
.L_x_24380:
[----:B------:R-:W-:Y:S05]  /*16e30*/  BSYNC B3 ;  /* 0x0000000000037941 */ /* 0x000fea0003800000 */
.L_x_24379:
        /* <DEDUP_REMOVED lines=44> */
.L_x_24378:
[----:B------:R-:W-:Y:S05]  /*17100*/  BSYNC B2 ;  /* 0x0000000000027941 */ /* 0x000fea0003800000 */
.L_x_24377:
        /* <DEDUP_REMOVED lines=9> */
.L_x_24373:
        /* <DEDUP_REMOVED lines=12> */
.L_x_24382:
[----:B------:R-:W-:Y:S02]  /*17260*/  IMAD.MOV.U32 R222, RZ, RZ, R226 ;  /* 0x000000ffffde7224 */ /* 0x000fe400078e00e2 */
.L_x_24383:
[----:B------:R-:W-:Y:S05]  /*17270*/  BSYNC B2 ;  /* 0x0000000000027941 */ /* 0x000fea0003800000 */
.L_x_24381:
        /* <DEDUP_REMOVED lines=16> */
.L_x_24387:
[----:B------:R-:W-:Y:S05]  /*17380*/  BSYNC B3 ;  /* 0x0000000000037941 */ /* 0x000fea0003800000 */
.L_x_24386:
        /* <DEDUP_REMOVED lines=44> */
.L_x_24385:
[----:B------:R-:W-:Y:S05]  /*17650*/  BSYNC B2 ;  /* 0x0000000000027941 */ /* 0x000fea0003800000 */
.L_x_24384:
        /* <DEDUP_REMOVED lines=12> */
.L_x_24388:
        /* <DEDUP_REMOVED lines=12> */
.L_x_24391:
[----:B------:R-:W-:Y:S02]  /*177e0*/  IMAD.MOV.U32 R235, RZ, RZ, R226 ;  /* 0x000000ffffeb7224 */ /* 0x000fe400078e00e2 */
.L_x_24392:
[----:B------:R-:W-:Y:S05]  /*177f0*/  BSYNC B2 ;  /* 0x0000000000027941 */ /* 0x000fea0003800000 */
.L_x_24390:
        /* <DEDUP_REMOVED lines=16> */
.L_x_24396:
[----:B------:R-:W-:Y:S05]  /*17900*/  BSYNC B3 ;  /* 0x0000000000037941 */ /* 0x000fea0003800000 */
.L_x_24395:
        /* <DEDUP_REMOVED lines=44> */
.L_x_24394:
[----:B------:R-:W-:Y:S05]  /*17bd0*/  BSYNC B2 ;  /* 0x0000000000027941 */ /* 0x000fea0003800000 */
.L_x_24393:
        /* <DEDUP_REMOVED lines=9> */
.L_x_24389:
        /* <DEDUP_REMOVED lines=51> */
.L_x_24397:
[----:B------:R-:W-:Y:S02]  /*17fa0*/  IADD3 R217, R217, 0x20, RZ ;  /* 0x00000020d9d97810 */ /* 0x000fe40007ffe0ff */
.L_x_24268:
[----:B------:R-:W-:Y:S05]  /*17fb0*/  BSYNC B1 ;  /* 0x0000000000017941 */ /* 0x000fea0003800000 */
.L_x_24267:
        /* <DEDUP_REMOVED lines=31> */
.L_x_24401:
[----:B-1----:R-:W-:Y:S02]  /*181b0*/  IMAD.MOV.U32 R185, RZ, RZ, R226 ;  /* 0x000000ffffb97224 */ /* 0x002fe400078e00e2 */
.L_x_24402:
[----:B------:R-:W-:Y:S05]  /*181c0*/  BSYNC B2 ;  /* 0x0000000000027941 */ /* 0x000fea0003800000 */
.L_x_24400:
        /* <DEDUP_REMOVED lines=16> */
.L_x_24406:
[----:B------:R-:W-:Y:S05]  /*182d0*/  BSYNC B3 ;  /* 0x0000000000037941 */ /* 0x000fea0003800000 */
.L_x_24405:
        /* <DEDUP_REMOVED lines=44> */
.L_x_24404:
[----:B------:R-:W-:Y:S05]  /*185a0*/  BSYNC B2 ;  /* 0x0000000000027941 */ /* 0x000fea0003800000 */
.L_x_24403:
        /* <DEDUP_REMOVED lines=17> */
.L_x_24407:
        /* <DEDUP_REMOVED lines=12> */
.L_x_24410:
[----:B------:R-:W-:Y:S02]  /*18780*/  IMAD.MOV.U32 R185, RZ, RZ, R226 ;  /* 0x000000ffffb97224 */ /* 0x000fe400078e00e2 */
.L_x_24411:
[----:B------:R-:W-:Y:S05]  /*18790*/  BSYNC B2 ;  /* 0x0000000000027941 */ /* 0x000fea0003800000 */
.L_x_24409:
        /* <DEDUP_REMOVED lines=16> */
.L_x_24415:
[----:B------:R-:W-:Y:S05]  /*188a0*/  BSYNC B3 ;  /* 0x0000000000037941 */ /* 0x000fea0003800000 */
.L_x_24414:
        /* <DEDUP_REMOVED lines=44> */
.L_x_24413:
[----:B------:R-:W-:Y:S05]  /*18b70*/  BSYNC B2 ;  /* 0x0000000000027941 */ /* 0x000fea0003800000 */
.L_x_24412:
        /* <DEDUP_REMOVED lines=9> */
.L_x_24408:
        /* <DEDUP_REMOVED lines=12> */
.L_x_24417:
[----:B------:R-:W-:Y:S02]  /*18cd0*/  IMAD.MOV.U32 R222, RZ, RZ, R226 ;  /* 0x000000ffffde7224 */ /* 0x000fe400078e00e2 */
.L_x_24418:
[----:B------:R-:W-:Y:S05]  /*18ce0*/  BSYNC B2 ;  /* 0x0000000000027941 */ /* 0x000fea0003800000 */
.L_x_24416:
        /* <DEDUP_REMOVED lines=16> */
.L_x_24422:
[----:B------:R-:W-:Y:S05]  /*18df0*/  BSYNC B3 ;  /* 0x0000000000037941 */ /* 0x000fea0003800000 */
.L_x_24421:
        /* <DEDUP_REMOVED lines=44> */
.L_x_24420:
[----:B------:R-:W-:Y:S05]  /*190c0*/  BSYNC B2 ;  /* 0x0000000000027941 */ /* 0x000fea0003800000 */
.L_x_24419:
        /* <DEDUP_REMOVED lines=14> */
.L_x_24423:
        /* <DEDUP_REMOVED lines=12> */
.L_x_24426:
[----:B------:R-:W-:Y:S02]  /*19270*/  IMAD.MOV.U32 R188, RZ, RZ, R226 ;  /* 0x000000ffffbc7224 */ /* 0x000fe400078e00e2 */
.L_x_24427:
[----:B------:R-:W-:Y:S05]  /*19280*/  BSYNC B2 ;  /* 0x0000000000027941 */ /* 0x000fea0003800000 */
.L_x_24425:
        /* <DEDUP_REMOVED lines=16> */
.L_x_24431:
[----:B------:R-:W-:Y:S05]  /*19390*/  BSYNC B3 ;  /* 0x0000000000037941 */ /* 0x000fea0003800000 */
.L_x_24430:
        /* <DEDUP_REMOVED lines=44> */
.L_x_24429:
[----:B------:R-:W-:Y:S05]  /*19660*/  BSYNC B2 ;  /* 0x0000000000027941 */ /* 0x000fea0003800000 */
.L_x_24428:
        /* <DEDUP_REMOVED lines=9> */
.L_x_24424:
        /* <DEDUP_REMOVED lines=12> */
.L_x_24433:
[----:B------:R-:W-:Y:S02]  /*197c0*/  IMAD.MOV.U32 R188, RZ, RZ, R226 ;  /* 0x000000ffffbc7224 */ /* 0x000fe400078e00e2 */
.L_x_24434:
[----:B------:R-:W-:Y:S05]  /*197d0*/  BSYNC B2 ;  /* 0x0000000000027941 */ /* 0x000fea0003800000 */
.L_x_24432:
        /* <DEDUP_REMOVED lines=16> */
.L_x_24438:
[----:B------:R-:W-:Y:S05]  /*198e0*/  BSYNC B3 ;  /* 0x0000000000037941 */ /* 0x000fea0003800000 */
.L_x_24437:
        /* <DEDUP_REMOVED lines=44> */
.L_x_24436:
[----:B------:R-:W-:Y:S05]  /*19bb0*/  BSYNC B2 ;  /* 0x0000000000027941 */ /* 0x000fea0003800000 */
.L_x_24435:
        /* <DEDUP_REMOVED lines=14> */
.L_x_24439:
        /* <DEDUP_REMOVED lines=12> */
.L_x_24442:
[----:B------:R-:W-:Y:S02]  /*19d60*/  IMAD.MOV.U32 R187, RZ, RZ, R226 ;  /* 0x000000ffffbb7224 */ /* 0x000fe400078e00e2 */
.L_x_24443:
[----:B------:R-:W-:Y:S05]  /*19d70*/  BSYNC B2 ;  /* 0x0000000000027941 */ /* 0x000fea0003800000 */
.L_x_24441:
        /* <DEDUP_REMOVED lines=16> */
.L_x_24447:
[----:B------:R-:W-:Y:S05]  /*19e80*/  BSYNC B3 ;  /* 0x0000000000037941 */ /* 0x000fea0003800000 */
.L_x_24446:
        /* <DEDUP_REMOVED lines=44> */
.L_x_24445:
[----:B------:R-:W-:Y:S05]  /*1a150*/  BSYNC B2 ;  /* 0x0000000000027941 */ /* 0x000fea0003800000 */
.L_x_24444:
        /* <DEDUP_REMOVED lines=9> */
.L_x_24440:
        /* <DEDUP_REMOVED lines=12> */
.L_x_24449:
[----:B------:R-:W-:Y:S02]  /*1a2b0*/  IMAD.MOV.U32 R188, RZ, RZ, R226 ;  /* 0x000000ffffbc7224 */ /* 0x000fe400078e00e2 */
.L_x_24450:
[----:B------:R-:W-:Y:S05]  /*1a2c0*/  BSYNC B2 ;  /* 0x0000000000027941 */ /* 0x000fea0003800000 */
.L_x_24448:
        /* <DEDUP_REMOVED lines=16> */
.L_x_24454:
[----:B------:R-:W-:Y:S05]  /*1a3d0*/  BSYNC B3 ;  /* 0x0000000000037941 */ /* 0x000fea0003800000 */
.L_x_24453:
        /* <DEDUP_REMOVED lines=44> */
.L_x_24452:
[----:B------:R-:W-:Y:S05]  /*1a6a0*/  BSYNC B2 ;  /* 0x0000000000027941 */ /* 0x000fea0003800000 */
.L_x_24451:
        /* <DEDUP_REMOVED lines=14> */
.L_x_24455:
        /* <DEDUP_REMOVED lines=12> */
.L_x_24458:
[----:B------:R-:W-:Y:S02]  /*1a850*/  IMAD.MOV.U32 R222, RZ, RZ, R226 ;  /* 0x000000ffffde7224 */ /* 0x000fe400078e00e2 */
.L_x_24459:
[----:B------:R-:W-:Y:S05]  /*1a860*/  BSYNC B2 ;  /* 0x0000000000027941 */ /* 0x000fea0003800000 */
.L_x_24457:
        /* <DEDUP_REMOVED lines=16> */
.L_x_24463:
[----:B------:R-:W-:Y:S05]  /*1a970*/  BSYNC B3 ;  /* 0x0000000000037941 */ /* 0x000fea0003800000 */
.L_x_24462:
        /* <DEDUP_REMOVED lines=44> */
.L_x_24461:
[----:B------:R-:W-:Y:S05]  /*1ac40*/  BSYNC B2 ;  /* 0x0000000000027941 */ /* 0x000fea0003800000 */
.L_x_24460:
        /* <DEDUP_REMOVED lines=9> */
.L_x_24456:
        /* <DEDUP_REMOVED lines=12> */
.L_x_24465:
[----:B------:R-:W-:Y:S02]  /*1ada0*/  IMAD.MOV.U32 R222, RZ, RZ, R226 ;  /* 0x000000ffffde7224 */ /* 0x000fe400078e00e2 */
.L_x_24466:
[----:B------:R-:W-:Y:S05]  /*1adb0*/  BSYNC B2 ;  /* 0x0000000000027941 */ /* 0x000fea0003800000 */
.L_x_24464:
        /* <DEDUP_REMOVED lines=16> */
.L_x_24470:
[----:B------:R-:W-:Y:S05]  /*1aec0*/  BSYNC B3 ;  /* 0x0000000000037941 */ /* 0x000fea0003800000 */
.L_x_24469:
        /* <DEDUP_REMOVED lines=44> */
.L_x_24468:
[----:B------:R-:W-:Y:S05]  /*1b190*/  BSYNC B2 ;  /* 0x0000000000027941 */ /* 0x000fea0003800000 */
.L_x_24467:
        /* <DEDUP_REMOVED lines=12> */
.L_x_24471:
        /* <DEDUP_REMOVED lines=12> */
.L_x_24474:
[----:B------:R-:W-:Y:S02]  /*1b320*/  IMAD.MOV.U32 R189, RZ, RZ, R226 ;  /* 0x000000ffffbd7224 */ /* 0x000fe400078e00e2 */
.L_x_24475:
[----:B------:R-:W-:Y:S05]  /*1b330*/  BSYNC B2 ;  /* 0x0000000000027941 */ /* 0x000fea0003800000 */
.L_x_24473:
        /* <DEDUP_REMOVED lines=16> */
.L_x_24479:
[----:B------:R-:W-:Y:S05]  /*1b440*/  BSYNC B3 ;  /* 0x0000000000037941 */ /* 0x000fea0003800000 */
.L_x_24478:
        /* <DEDUP_REMOVED lines=44> */
.L_x_24477:
[----:B------:R-:W-:Y:S05]  /*1b710*/  BSYNC B2 ;  /* 0x0000000000027941 */ /* 0x000fea0003800000 */
.L_x_24476:
        /* <DEDUP_REMOVED lines=9> */
.L_x_24472:
        /* <DEDUP_REMOVED lines=12> */
.L_x_24481:
[----:B------:R-:W-:Y:S02]  /*1b870*/  MOV R222, R226 ;  /* 0x000000e200de7202 */ /* 0x000fe40000000f00 */
.L_x_24482:
[----:B------:R-:W-:Y:S05]  /*1b880*/  BSYNC B2 ;  /* 0x0000000000027941 */ /* 0x000fea0003800000 */
.L_x_24480:
        /* <DEDUP_REMOVED lines=16> */
.L_x_24486:
[----:B------:R-:W-:Y:S05]  /*1b990*/  BSYNC B3 ;  /* 0x0000000000037941 */ /* 0x000fea0003800000 */
.L_x_24485:
        /* <DEDUP_REMOVED lines=44> */
.L_x_24484:
[----:B------:R-:W-:Y:S05]  /*1bc60*/  BSYNC B2 ;  /* 0x0000000000027941 */ /* 0x000fea0003800000 */
.L_x_24483:
        /* <DEDUP_REMOVED lines=12> */
.L_x_24487:
        /* <DEDUP_REMOVED lines=12> */
.L_x_24490:
[----:B------:R-:W-:Y:S02]  /*1bdf0*/  IMAD.MOV.U32 R190, RZ, RZ, R226 ;  /* 0x000000ffffbe7224 */ /* 0x000fe400078e00e2 */
.L_x_24491:
[----:B------:R-:W-:Y:S05]  /*1be00*/  BSYNC B2 ;  /* 0x0000000000027941 */ /* 0x000fea0003800000 */
.L_x_24489:
        /* <DEDUP_REMOVED lines=16> */
.L_x_24495:
[----:B------:R-:W-:Y:S05]  /*1bf10*/  BSYNC B3 ;  /* 0x0000000000037941 */ /* 0x000fea0003800000 */
.L_x_24494:
        /* <DEDUP_REMOVED lines=44> */
.L_x_24493:
[----:B------:R-:W-:Y:S05]  /*1c1e0*/  BSYNC B2 ;  /* 0x0000000000027941 */ /* 0x000fea0003800000 */
.L_x_24492:
        /* <DEDUP_REMOVED lines=9> */
.L_x_24488:
        /* <DEDUP_REMOVED lines=12> */
.L_x_24497:
[----:B------:R-:W-:Y:S02]  /*1c340*/  IMAD.MOV.U32 R222, RZ, RZ, R226 ;  /* 0x000000ffffde7224 */ /* 0x000fe400078e00e2 */
.L_x_24498:
[----:B------:R-:W-:Y:S05]  /*1c350*/  BSYNC B2 ;  /* 0x0000000000027941 */ /* 0x000fea0003800000 */
.L_x_24496:
        /* <DEDUP_REMOVED lines=16> */
.L_x_24502:
[----:B------:R-:W-:Y:S05]  /*1c460*/  BSYNC B3 ;  /* 0x0000000000037941 */ /* 0x000fea0003800000 */
.L_x_24501:
        /* <DEDUP_REMOVED lines=44> */
.L_x_24500:
[----:B------:R-:W-:Y:S05]  /*1c730*/  BSYNC B2 ;  /* 0x0000000000027941 */ /* 0x000fea0003800000 */
.L_x_24499:
        /* <DEDUP_REMOVED lines=12> */
.L_x_24503:
        /* <DEDUP_REMOVED lines=12> */
.L_x_24506:
[----:B------:R-:W-:Y:S02]  /*1c8c0*/  IMAD.MOV.U32 R222, RZ, RZ, R226 ;  /* 0x000000ffffde7224 */ /* 0x000fe400078e00e2 */
.L_x_24507:
[----:B------:R-:W-:Y:S05]  /*1c8d0*/  BSYNC B2 ;  /* 0x0000000000027941 */ /* 0x000fea0003800000 */
.L_x_24505:
        /* <DEDUP_REMOVED lines=16> */
.L_x_24511:
[----:B------:R-:W-:Y:S05]  /*1c9e0*/  BSYNC B3 ;  /* 0x0000000000037941 */ /* 0x000fea0003800000 */
.L_x_24510:
        /* <DEDUP_REMOVED lines=44> */
.L_x_24509:
[----:B------:R-:W-:Y:S05]  /*1ccb0*/  BSYNC B2 ;  /* 0x0000000000027941 */ /* 0x000fea0003800000 */
.L_x_24508:
        /* <DEDUP_REMOVED lines=9> */
.L_x_24504:
        /* <DEDUP_REMOVED lines=12> */
.L_x_24513:
[----:B------:R-:W-:Y:S02]  /*1ce10*/  IMAD.MOV.U32 R222, RZ, RZ, R226 ;  /* 0x000000ffffde7224 */ /* 0x000fe400078e00e2 */
.L_x_24514:
[----:B------:R-:W-:Y:S05]  /*1ce20*/  BSYNC B2 ;  /* 0x0000000000027941 */ /* 0x000fea0003800000 */
.L_x_24512:
        /* <DEDUP_REMOVED lines=16> */
.L_x_24518:
[----:B------:R-:W-:Y:S05]  /*1cf30*/  BSYNC B3 ;  /* 0x0000000000037941 */ /* 0x000fea0003800000 */
.L_x_24517:
        /* <DEDUP_REMOVED lines=44> */
.L_x_24516:
[----:B------:R-:W-:Y:S05]  /*1d200*/  BSYNC B2 ;  /* 0x0000000000027941 */ /* 0x000fea0003800000 */
.L_x_24515:
        /* <DEDUP_REMOVED lines=12> */
.L_x_24519:
        /* <DEDUP_REMOVED lines=12> */
.L_x_24522:
[----:B------:R-:W-:Y:S02]  /*1d390*/  IMAD.MOV.U32 R235, RZ, RZ, R226 ;  /* 0x000000ffffeb7224 */ /* 0x000fe400078e00e2 */
.L_x_24523:
[----:B------:R-:W-:Y:S05]  /*1d3a0*/  BSYNC B2 ;  /* 0x0000000000027941 */ /* 0x000fea0003800000 */
.L_x_24521:
        /* <DEDUP_REMOVED lines=16> */
.L_x_24527:
[----:B------:R-:W-:Y:S05]  /*1d4b0*/  BSYNC B3 ;  /* 0x0000000000037941 */ /* 0x000fea0003800000 */
.L_x_24526:
        /* <DEDUP_REMOVED lines=44> */
.L_x_24525:
[----:B------:R-:W-:Y:S05]  /*1d780*/  BSYNC B2 ;  /* 0x0000000000027941 */ /* 0x000fea0003800000 */
.L_x_24524:
        /* <DEDUP_REMOVED lines=9> */
.L_x_24520:
        /* <DEDUP_REMOVED lines=51> */
.L_x_24528:
[----:B------:R-:W-:Y:S02]  /*1db50*/  IADD3 R217, R217, 0x20, RZ ;  /* 0x00000020d9d97810 */ /* 0x000fe40007ffe0ff */
.L_x_24399:
[----:B------:R-:W-:Y:S05]  /*1db60*/  BSYNC B1 ;  /* 0x0000000000017941 */ /* 0x000fea0003800000 */
.L_x_24398:
        /* <DEDUP_REMOVED lines=31> */
.L_x_24532:
[----:B-1----:R-:W-:Y:S02]  /*1dd60*/  IMAD.MOV.U32 R193, RZ, RZ, R226 ;  /* 0x000000ffffc17224 */ /* 0x002fe400078e00e2 */
.L_x_24533:
[----:B------:R-:W-:Y:S05]  /*1dd70*/  BSYNC B2 ;  /* 0x0000000000027941 */ /* 0x000fea0003800000 */
.L_x_24531:
        /* <DEDUP_REMOVED lines=16> */
.L_x_24537:
[----:B------:R-:W-:Y:S05]  /*1de80*/  BSYNC B3 ;  /* 0x0000000000037941 */ /* 0x000fea0003800000 */
.L_x_24536:
        /* <DEDUP_REMOVED lines=44> */
.L_x_24535:
[----:B------:R-:W-:Y:S05]  /*1e150*/  BSYNC B2 ;  /* 0x0000000000027941 */ /* 0x000fea0003800000 */
.L_x_24534:
        /* <DEDUP_REMOVED lines=17> */
.L_x_24538:
        /* <DEDUP_REMOVED lines=12> */
.L_x_24541:
[----:B------:R-:W-:Y:S02]  /*1e330*/  IMAD.MOV.U32 R193, RZ, RZ, R226 ;  /* 0x000000ffffc17224 */ /* 0x000fe400078e00e2 */
.L_x_24542:
[----:B------:R-:W-:Y:S05]  /*1e340*/  BSYNC B2 ;  /* 0x0000000000027941 */ /* 0x000fea0003800000 */
.L_x_24540:
        /* <DEDUP_REMOVED lines=16> */
.L_x_24546:
[----:B------:R-:W-:Y:S05]  /*1e450*/  BSYNC B3 ;  /* 0x0000000000037941 */ /* 0x000fea0003800000 */
.L_x_24545:
        /* <DEDUP_REMOVED lines=44> */
.L_x_24544:
[----:B------:R-:W-:Y:S05]  /*1e720*/  BSYNC B2 ;  /* 0x0000000000027941 */ /* 0x000fea0003800000 */
.L_x_24543:
        /* <DEDUP_REMOVED lines=9> */
.L_x_24539:
        /* <DEDUP_REMOVED lines=12> */
.L_x_24548:
[----:B------:R-:W-:Y:S02]  /*1e880*/  IMAD.MOV.U32 R222, RZ, RZ, R226 ;  /* 0x000000ffffde7224 */ /* 0x000fe400078e00e2 */
.L_x_24549:
[----:B------:R-:W-:Y:S05]  /*1e890*/  BSYNC B2 ;  /* 0x0000000000027941 */ /* 0x000fea0003800000 */
.L_x_24547:
        /* <DEDUP_REMOVED lines=16> */
.L_x_24553:
[----:B------:R-:W-:Y:S05]  /*1e9a0*/  BSYNC B3 ;  /* 0x0000000000037941 */ /* 0x000fea0003800000 */
.L_x_24552:
        /* <DEDUP_REMOVED lines=44> */
.L_x_24551:
[----:B------:R-:W-:Y:S05]  /*1ec70*/  BSYNC B2 ;  /* 0x0000000000027941 */ /* 0x000fea0003800000 */
.L_x_24550:
        /* <DEDUP_REMOVED lines=14> */
.L_x_24554:
        /* <DEDUP_REMOVED lines=12> */
.L_x_24557:
[----:B------:R-:W-:Y:S02]  /*1ee20*/  IMAD.MOV.U32 R196, RZ, RZ, R226 ;  /* 0x000000ffffc47224 */ /* 0x000fe400078e00e2 */
.L_x_24558:
[----:B------:R-:W-:Y:S05]  /*1ee30*/  BSYNC B2 ;  /* 0x0000000000027941 */ /* 0x000fea0003800000 */
.L_x_24556:
        /* <DEDUP_REMOVED lines=16> */
.L_x_24562:
[----:B------:R-:W-:Y:S05]  /*1ef40*/  BSYNC B3 ;  /* 0x0000000000037941 */ /* 0x000fea0003800000 */
.L_x_24561:
        /* <DEDUP_REMOVED lines=44> */
.L_x_24560:
[----:B------:R-:W-:Y:S05]  /*1f210*/  BSYNC B2 ;  /* 0x0000000000027941 */ /* 0x000fea0003800000 */
.L_x_24559:
        /* <DEDUP_REMOVED lines=9> */
.L_x_24555:
        /* <DEDUP_REMOVED lines=12> */
.L_x_24564:
[----:B------:R-:W-:Y:S02]  /*1f370*/  IMAD.MOV.U32 R196, RZ, RZ, R226 ;  /* 0x000000ffffc47224 */ /* 0x000fe400078e00e2 */
.L_x_24565:
[----:B------:R-:W-:Y:S05]  /*1f380*/  BSYNC B2 ;  /* 0x0000000000027941 */ /* 0x000fea0003800000 */
.L_x_24563:
        /* <DEDUP_REMOVED lines=16> */
.L_x_24569:
[----:B------:R-:W-:Y:S05]  /*1f490*/  BSYNC B3 ;  /* 0x0000000000037941 */ /* 0x000fea0003800000 */
.L_x_24568:
        /* <DEDUP_REMOVED lines=44> */
.L_x_24567:
[----:B------:R-:W-:Y:S05]  /*1f760*/  BSYNC B2 ;  /* 0x0000000000027941 */ /* 0x000fea0003800000 */
.L_x_24566:
        /* <DEDUP_REMOVED lines=14> */
.L_x_24570:
        /* <DEDUP_REMOVED lines=12> */
.L_x_24573:
[----:B------:R-:W-:Y:S02]  /*1f910*/  IMAD.MOV.U32 R195, RZ, RZ, R226 ;  /* 0x000000ffffc37224 */ /* 0x000fe400078e00e2 */
.L_x_24574:
[----:B------:R-:W-:Y:S05]  /*1f920*/  BSYNC B2 ;  /* 0x0000000000027941 */ /* 0x000fea0003800000 */
.L_x_24572:
        /* <DEDUP_REMOVED lines=16> */
.L_x_24578:
[----:B------:R-:W-:Y:S05]  /*1fa30*/  BSYNC B3 ;  /* 0x0000000000037941 */ /* 0x000fea0003800000 */
.L_x_24577:
        /* <DEDUP_REMOVED lines=44> */
.L_x_24576:
[----:B------:R-:W-:Y:S05]  /*1fd00*/  BSYNC B2 ;  /* 0x0000000000027941 */ /* 0x000fea0003800000 */
.L_x_24575:
        /* <DEDUP_REMOVED lines=9> */
.L_x_24571:
        /* <DEDUP_REMOVED lines=12> */
.L_x_24580:
[----:B------:R-:W-:Y:S02]  /*1fe60*/  IMAD.MOV.U32 R196, RZ, RZ, R226 ;  /* 0x000000ffffc47224 */ /* 0x000fe400078e00e2 */
.L_x_24581:
[----:B------:R-:W-:Y:S05]  /*1fe70*/  BSYNC B2 ;  /* 0x0000000000027941 */ /* 0x000fea0003800000 */
.L_x_24579:
        /* <DEDUP_REMOVED lines=16> */
.L_x_24585:
[----:B------:R-:W-:Y:S05]  /*1ff80*/  BSYNC B3 ;  /* 0x0000000000037941 */ /* 0x000fea0003800000 */
.L_x_24584:
        /* <DEDUP_REMOVED lines=44> */
.L_x_24583:
[----:B------:R-:W-:Y:S05]  /*20250*/  BSYNC B2 ;  /* 0x0000000000027941 */ /* 0x000fea0003800000 */
.L_x_24582:
        /* <DEDUP_REMOVED lines=14> */
.L_x_24586:
        /* <DEDUP_REMOVED lines=12> */
.L_x_24589:
[----:B------:R-:W-:Y:S02]  /*20400*/  IMAD.MOV.U32 R222, RZ, RZ, R226 ;  /* 0x000000ffffde7224 */ /* 0x000fe400078e00e2 */
.L_x_24590:
[----:B------:R-:W-:Y:S05]  /*20410*/  BSYNC B2 ;  /* 0x0000000000027941 */ /* 0x000fea0003800000 */
.L_x_24588:
        /* <DEDUP_REMOVED lines=16> */
.L_x_24594:
[----:B------:R-:W-:Y:S05]  /*20520*/  BSYNC B3 ;  /* 0x0000000000037941 */ /* 0x000fea0003800000 */
.L_x_24593:
        /* <DEDUP_REMOVED lines=44> */
.L_x_24592:
[----:B------:R-:W-:Y:S05]  /*207f0*/  BSYNC B2 ;  /* 0x0000000000027941 */ /* 0x000fea0003800000 */
.L_x_24591:
        /* <DEDUP_REMOVED lines=9> */
.L_x_24587:
        /* <DEDUP_REMOVED lines=12> */
.L_x_24596:
[----:B------:R-:W-:Y:S02]  /*20950*/  IMAD.MOV.U32 R222, RZ, RZ, R226 ;  /* 0x000000ffffde7224 */ /* 0x000fe400078e00e2 */
.L_x_24597:
[----:B------:R-:W-:Y:S05]  /*20960*/  BSYNC B2 ;  /* 0x0000000000027941 */ /* 0x000fea0003800000 */
.L_x_24595:
        /* <DEDUP_REMOVED lines=16> */
.L_x_24601:
[----:B------:R-:W-:Y:S05]  /*20a70*/  BSYNC B3 ;  /* 0x0000000000037941 */ /* 0x000fea0003800000 */
.L_x_24600:
        /* <DEDUP_REMOVED lines=44> */
.L_x_24599:
[----:B------:R-:W-:Y:S05]  /*20d40*/  BSYNC B2 ;  /* 0x0000000000027941 */ /* 0x000fea0003800000 */
.L_x_24598:
        /* <DEDUP_REMOVED lines=12> */
.L_x_24602:
        /* <DEDUP_REMOVED lines=12> */
.L_x_24605:
[----:B------:R-:W-:Y:S02]  /*20ed0*/  IMAD.MOV.U32 R197, RZ, RZ, R226 ;  /* 0x000000ffffc57224 */ /* 0x000fe400078e00e2 */
.L_x_24606:
[----:B------:R-:W-:Y:S05]  /*20ee0*/  BSYNC B2 ;  /* 0x0000000000027941 */ /* 0x000fea0003800000 */
.L_x_24604:
        /* <DEDUP_REMOVED lines=16> */
.L_x_24610:
[----:B------:R-:W-:Y:S05]  /*20ff0*/  BSYNC B3 ;  /* 0x0000000000037941 */ /* 0x000fea0003800000 */
.L_x_24609:
        /* <DEDUP_REMOVED lines=44> */
.L_x_24608:
[----:B------:R-:W-:Y:S05]  /*212c0*/  BSYNC B2 ;  /* 0x0000000000027941 */ /* 0x000fea0003800000 */
.L_x_24607:
        /* <DEDUP_REMOVED lines=9> */
.L_x_24603:
        /* <DEDUP_REMOVED lines=12> */
.L_x_24612:
[----:B------:R-:W-:Y:S02]  /*21420*/  MOV R222, R226 ;  /* 0x000000e200de7202 */ /* 0x000fe40000000f00 */
.L_x_24613:
[----:B------:R-:W-:Y:S05]  /*21430*/  BSYNC B2 ;  /* 0x0000000000027941 */ /* 0x000fea0003800000 */
.L_x_24611:
        /* <DEDUP_REMOVED lines=16> */
.L_x_24617:
[----:B------:R-:W-:Y:S05]  /*21540*/  BSYNC B3 ;  /* 0x0000000000037941 */ /* 0x000fea0003800000 */
.L_x_24616:
        /* <DEDUP_REMOVED lines=44> */
.L_x_24615:
[----:B------:R-:W-:Y:S05]  /*21810*/  BSYNC B2 ;  /* 0x0000000000027941 */ /* 0x000fea0003800000 */
.L_x_24614:
        /* <DEDUP_REMOVED lines=12> */
.L_x_24618:
        /* <DEDUP_REMOVED lines=12> */
.L_x_24621:
[----:B------:R-:W-:Y:S02]  /*219a0*/  IMAD.MOV.U32 R198, RZ, RZ, R226 ;  /* 0x000000ffffc67224 */ /* 0x000fe400078e00e2 */
.L_x_24622:
[----:B------:R-:W-:Y:S05]  /*219b0*/  BSYNC B2 ;  /* 0x0000000000027941 */ /* 0x000fea0003800000 */
.L_x_24620:
        /* <DEDUP_REMOVED lines=16> */
.L_x_24626:
[----:B------:R-:W-:Y:S05]  /*21ac0*/  BSYNC B3 ;  /* 0x0000000000037941 */ /* 0x000fea0003800000 */
.L_x_24625:
        /* <DEDUP_REMOVED lines=44> */
.L_x_24624:
[----:B------:R-:W-:Y:S05]  /*21d90*/  BSYNC B2 ;  /* 0x0000000000027941 */ /* 0x000fea0003800000 */
.L_x_24623:
        /* <DEDUP_REMOVED lines=9> */
.L_x_24619:
        /* <DEDUP_REMOVED lines=12> */
.L_x_24628:
[----:B------:R-:W-:Y:S02]  /*21ef0*/  IMAD.MOV.U32 R222, RZ, RZ, R226 ;  /* 0x000000ffffde7224 */ /* 0x000fe400078e00e2 */
.L_x_24629:
[----:B------:R-:W-:Y:S05]  /*21f00*/  BSYNC B2 ;  /* 0x0000000000027941 */ /* 0x000fea0003800000 */
.L_x_24627:
        /* <DEDUP_REMOVED lines=16> */
.L_x_24633:
[----:B------:R-:W-:Y:S05]  /*22010*/  BSYNC B3 ;  /* 0x0000000000037941 */ /* 0x000fea0003800000 */
.L_x_24632:
        /* <DEDUP_REMOVED lines=44> */
.L_x_24631:
[----:B------:R-:W-:Y:S05]  /*222e0*/  BSYNC B2 ;  /* 0x0000000000027941 */ /* 0x000fea0003800000 */
.L_x_24630:
        /* <DEDUP_REMOVED lines=12> */
.L_x_24634:
        /* <DEDUP_REMOVED lines=12> */
.L_x_24637:
[----:B------:R-:W-:Y:S02]  /*22470*/  IMAD.MOV.U32 R222, RZ, RZ, R226 ;  /* 0x000000ffffde7224 */ /* 0x000fe400078e00e2 */
.L_x_24638:
[----:B------:R-:W-:Y:S05]  /*22480*/  BSYNC B2 ;  /* 0x0000000000027941 */ /* 0x000fea0003800000 */
.L_x_24636:
        /* <DEDUP_REMOVED lines=16> */
.L_x_24642:
[----:B------:R-:W-:Y:S05]  /*22590*/  BSYNC B3 ;  /* 0x0000000000037941 */ /* 0x000fea0003800000 */
.L_x_24641:
        /* <DEDUP_REMOVED lines=44> */
.L_x_24640:
[----:B------:R-:W-:Y:S05]  /*22860*/  BSYNC B2 ;  /* 0x0000000000027941 */ /* 0x000fea0003800000 */
.L_x_24639:
        /* <DEDUP_REMOVED lines=9> */
.L_x_24635:
        /* <DEDUP_REMOVED lines=12> */
.L_x_24644:
[----:B------:R-:W-:Y:S02]  /*229c0*/  IMAD.MOV.U32 R222, RZ, RZ, R226 ;  /* 0x000000ffffde7224 */ /* 0x000fe400078e00e2 */
.L_x_24645:
[----:B------:R-:W-:Y:S05]  /*229d0*/  BSYNC B2 ;  /* 0x0000000000027941 */ /* 0x000fea0003800000 */
.L_x_24643:
        /* <DEDUP_REMOVED lines=16> */
.L_x_24649:
[----:B------:R-:W-:Y:S05]  /*22ae0*/  BSYNC B3 ;  /* 0x0000000000037941 */ /* 0x000fea0003800000 */
.L_x_24648:
        /* <DEDUP_REMOVED lines=44> */
.L_x_24647:
[----:B------:R-:W-:Y:S05]  /*22db0*/  BSYNC B2 ;  /* 0x0000000000027941 */ /* 0x000fea0003800000 */
.L_x_24646:
        /* <DEDUP_REMOVED lines=12> */
.L_x_24650:
        /* <DEDUP_REMOVED lines=12> */
.L_x_24653:
[----:B------:R-:W-:Y:S02]  /*22f40*/  IMAD.MOV.U32 R235, RZ, RZ, R226 ;  /* 0x000000ffffeb7224 */ /* 0x000fe400078e00e2 */
.L_x_24654:
[----:B------:R-:W-:Y:S05]  /*22f50*/  BSYNC B2 ;  /* 0x0000000000027941 */ /* 0x000fea0003800000 */
.L_x_24652:
        /* <DEDUP_REMOVED lines=16> */
.L_x_24658:
[----:B------:R-:W-:Y:S05]  /*23060*/  BSYNC B3 ;  /* 0x0000000000037941 */ /* 0x000fea0003800000 */
.L_x_24657:
        /* <DEDUP_REMOVED lines=44> */
.L_x_24656:
[----:B------:R-:W-:Y:S05]  /*23330*/  BSYNC B2 ;  /* 0x0000000000027941 */ /* 0x000fea0003800000 */
.L_x_24655:
        /* <DEDUP_REMOVED lines=9> */
.L_x_24651:
        /* <DEDUP_REMOVED lines=51> */
.L_x_24659:
[----:B------:R-:W-:Y:S02]  /*23700*/  IADD3 R217, R217, 0x20, RZ ;  /* 0x00000020d9d97810 */ /* 0x000fe40007ffe0ff */
.L_x_24530:
[----:B------:R-:W-:Y:S05]  /*23710*/  BSYNC B1 ;  /* 0x0000000000017941 */ /* 0x000fea0003800000 */
.L_x_24529:
        /* <DEDUP_REMOVED lines=31> */
.L_x_24663:
[----:B-1----:R-:W-:Y:S02]  /*23910*/  IMAD.MOV.U32 R201, RZ, RZ, R226 ;  /* 0x000000ffffc97224 */ /* 0x002fe400078e00e2 */
.L_x_24664:
[----:B------:R-:W-:Y:S05]  /*23920*/  BSYNC B2 ;  /* 0x0000000000027941 */ /* 0x000fea0003800000 */
.L_x_24662:
        /* <DEDUP_REMOVED lines=16> */
.L_x_24668:
[----:B------:R-:W-:Y:S05]  /*23a30*/  BSYNC B3 ;  /* 0x0000000000037941 */ /* 0x000fea0003800000 */
.L_x_24667:
        /* <DEDUP_REMOVED lines=44> */
.L_x_24666:
[----:B------:R-:W-:Y:S05]  /*23d00*/  BSYNC B2 ;  /* 0x0000000000027941 */ /* 0x000fea0003800000 */
.L_x_24665:
        /* <DEDUP_REMOVED lines=17> */
.L_x_24669:
        /* <DEDUP_REMOVED lines=12> */
.L_x_24672:
[----:B------:R-:W-:Y:S02]  /*23ee0*/  IMAD.MOV.U32 R201, RZ, RZ, R226 ;  /* 0x000000ffffc97224 */ /* 0x000fe400078e00e2 */
.L_x_24673:
[----:B------:R-:W-:Y:S05]  /*23ef0*/  BSYNC B2 ;  /* 0x0000000000027941 */ /* 0x000fea0003800000 */
.L_x_24671:
        /* <DEDUP_REMOVED lines=16> */
.L_x_24677:
[----:B------:R-:W-:Y:S05]  /*24000*/  BSYNC B3 ;  /* 0x0000000000037941 */ /* 0x000fea0003800000 */
.L_x_24676:
        /* <DEDUP_REMOVED lines=44> */
.L_x_24675:
[----:B------:R-:W-:Y:S05]  /*242d0*/  BSYNC B2 ;  /* 0x0000000000027941 */ /* 0x000fea0003800000 */
.L_x_24674:
        /* <DEDUP_REMOVED lines=9> */
.L_x_24670:
        /* <DEDUP_REMOVED lines=12> */
.L_x_24679:
[----:B------:R-:W-:Y:S02]  /*24430*/  IMAD.MOV.U32 R222, RZ, RZ, R226 ;  /* 0x000000ffffde7224 */ /* 0x000fe400078e00e2 */
.L_x_24680:
[----:B------:R-:W-:Y:S05]  /*24440*/  BSYNC B2 ;  /* 0x0000000000027941 */ /* 0x000fea0003800000 */
.L_x_24678:
        /* <DEDUP_REMOVED lines=16> */
.L_x_24684:
[----:B------:R-:W-:Y:S05]  /*24550*/  BSYNC B3 ;  /* 0x0000000000037941 */ /* 0x000fea0003800000 */
.L_x_24683:
        /* <DEDUP_REMOVED lines=44> */
.L_x_24682:
[----:B------:R-:W-:Y:S05]  /*24820*/  BSYNC B2 ;  /* 0x0000000000027941 */ /* 0x000fea0003800000 */
.L_x_24681:
        /* <DEDUP_REMOVED lines=14> */
.L_x_24685:
        /* <DEDUP_REMOVED lines=12> */
.L_x_24688:
[----:B------:R-:W-:Y:S02]  /*249d0*/  IMAD.MOV.U32 R204, RZ, RZ, R226 ;  /* 0x000000ffffcc7224 */ /* 0x000fe400078e00e2 */
.L_x_24689:
[----:B------:R-:W-:Y:S05]  /*249e0*/  BSYNC B2 ;  /* 0x0000000000027941 */ /* 0x000fea0003800000 */
.L_x_24687:
        /* <DEDUP_REMOVED lines=16> */
.L_x_24693:
[----:B------:R-:W-:Y:S05]  /*24af0*/  BSYNC B3 ;  /* 0x0000000000037941 */ /* 0x000fea0003800000 */
.L_x_24692:
        /* <DEDUP_REMOVED lines=44> */
.L_x_24691:
[----:B------:R-:W-:Y:S05]  /*24dc0*/  BSYNC B2 ;  /* 0x0000000000027941 */ /* 0x000fea0003800000 */
.L_x_24690:
        /* <DEDUP_REMOVED lines=9> */
.L_x_24686:
        /* <DEDUP_REMOVED lines=12> */
.L_x_24695:
[----:B------:R-:W-:Y:S02]  /*24f20*/  IMAD.MOV.U32 R204, RZ, RZ, R226 ;  /* 0x000000ffffcc7224 */ /* 0x000fe400078e00e2 */
.L_x_24696:
[----:B------:R-:W-:Y:S05]  /*24f30*/  BSYNC B2 ;  /* 0x0000000000027941 */ /* 0x000fea0003800000 */
.L_x_24694:
        /* <DEDUP_REMOVED lines=16> */
.L_x_24700:
[----:B------:R-:W-:Y:S05]  /*25040*/  BSYNC B3 ;  /* 0x0000000000037941 */ /* 0x000fea0003800000 */
.L_x_24699:
        /* <DEDUP_REMOVED lines=44> */
.L_x_24698:
[----:B------:R-:W-:Y:S05]  /*25310*/  BSYNC B2 ;  /* 0x0000000000027941 */ /* 0x000fea0003800000 */
.L_x_24697:
        /* <DEDUP_REMOVED lines=14> */
.L_x_24701:
        /* <DEDUP_REMOVED lines=12> */
.L_x_24704:
[----:B------:R-:W-:Y:S02]  /*254c0*/  IMAD.MOV.U32 R203, RZ, RZ, R226 ;  /* 0x000000ffffcb7224 */ /* 0x000fe400078e00e2 */
.L_x_24705:
[----:B------:R-:W-:Y:S05]  /*254d0*/  BSYNC B2 ;  /* 0x0000000000027941 */ /* 0x000fea0003800000 */
.L_x_24703:
        /* <DEDUP_REMOVED lines=16> */
.L_x_24709:
[----:B------:R-:W-:Y:S05]  /*255e0*/  BSYNC B3 ;  /* 0x0000000000037941 */ /* 0x000fea0003800000 */
.L_x_24708:
        /* <DEDUP_REMOVED lines=44> */
.L_x_24707:
[----:B------:R-:W-:Y:S05]  /*258b0*/  BSYNC B2 ;  /* 0x0000000000027941 */ /* 0x000fea0003800000 */
.L_x_24706:
        /* <DEDUP_REMOVED lines=9> */
.L_x_24702:
        /* <DEDUP_REMOVED lines=12> */
.L_x_24711:
[----:B------:R-:W-:Y:S02]  /*25a10*/  IMAD.MOV.U32 R204, RZ, RZ, R226 ;  /* 0x000000ffffcc7224 */ /* 0x000fe400078e00e2 */
.L_x_24712:
[----:B------:R-:W-:Y:S05]  /*25a20*/  BSYNC B2 ;  /* 0x0000000000027941 */ /* 0x000fea0003800000 */
.L_x_24710:
        /* <DEDUP_REMOVED lines=16> */
.L_x_24716:
[----:B------:R-:W-:Y:S05]  /*25b30*/  BSYNC B3 ;  /* 0x0000000000037941 */ /* 0x000fea0003800000 */
.L_x_24715:
        /* <DEDUP_REMOVED lines=44> */
.L_x_24714:
[----:B------:R-:W-:Y:S05]  /*25e00*/  BSYNC B2 ;  /* 0x0000000000027941 */ /* 0x000fea0003800000 */
.L_x_24713:
        /* <DEDUP_REMOVED lines=14> */
.L_x_24717:
        /* <DEDUP_REMOVED lines=12> */
.L_x_24720:
[----:B------:R-:W-:Y:S02]  /*25fb0*/  IMAD.MOV.U32 R222, RZ, RZ, R226 ;  /* 0x000000ffffde7224 */ /* 0x000fe400078e00e2 */
.L_x_24721:
[----:B------:R-:W-:Y:S05]  /*25fc0*/  BSYNC B2 ;  /* 0x0000000000027941 */ /* 0x000fea0003800000 */
.L_x_24719:
        /* <DEDUP_REMOVED lines=16> */
.L_x_24725:
[----:B------:R-:W-:Y:S05]  /*260d0*/  BSYNC B3 ;  /* 0x0000000000037941 */ /* 0x000fea0003800000 */
.L_x_24724:
        /* <DEDUP_REMOVED lines=44> */
.L_x_24723:
[----:B------:R-:W-:Y:S05]  /*263a0*/  BSYNC B2 ;  /* 0x0000000000027941 */ /* 0x000fea0003800000 */
.L_x_24722:
        /* <DEDUP_REMOVED lines=9> */
.L_x_24718:
        /* <DEDUP_REMOVED lines=12> */
.L_x_24727:
[----:B------:R-:W-:Y:S02]  /*26500*/  IMAD.MOV.U32 R222, RZ, RZ, R226 ;  /* 0x000000ffffde7224 */ /* 0x000fe400078e00e2 */
.L_x_24728:
[----:B------:R-:W-:Y:S05]  /*26510*/  BSYNC B2 ;  /* 0x0000000000027941 */ /* 0x000fea0003800000 */
.L_x_24726:
        /* <DEDUP_REMOVED lines=16> */
.L_x_24732:
[----:B------:R-:W-:Y:S05]  /*26620*/  BSYNC B3 ;  /* 0x0000000000037941 */ /* 0x000fea0003800000 */
.L_x_24731:
        /* <DEDUP_REMOVED lines=44> */
.L_x_24730:
[----:B------:R-:W-:Y:S05]  /*268f0*/  BSYNC B2 ;  /* 0x0000000000027941 */ /* 0x000fea0003800000 */
.L_x_24729:
        /* <DEDUP_REMOVED lines=12> */
.L_x_24733:
        /* <DEDUP_REMOVED lines=12> */
.L_x_24736:
[----:B------:R-:W-:Y:S02]  /*26a80*/  IMAD.MOV.U32 R205, RZ, RZ, R226 ;  /* 0x000000ffffcd7224 */ /* 0x000fe400078e00e2 */
.L_x_24737:
[----:B------:R-:W-:Y:S05]  /*26a90*/  BSYNC B2 ;  /* 0x0000000000027941 */ /* 0x000fea0003800000 */
.L_x_24735:
        /* <DEDUP_REMOVED lines=16> */
.L_x_24741:
[----:B------:R-:W-:Y:S05]  /*26ba0*/  BSYNC B3 ;  /* 0x0000000000037941 */ /* 0x000fea0003800000 */
.L_x_24740:
        /* <DEDUP_REMOVED lines=44> */
.L_x_24739:
[----:B------:R-:W-:Y:S05]  /*26e70*/  BSYNC B2 ;  /* 0x0000000000027941 */ /* 0x000fea0003800000 */
.L_x_24738:
        /* <DEDUP_REMOVED lines=9> */
.L_x_24734:
        /* <DEDUP_REMOVED lines=12> */
.L_x_24743:
[----:B------:R-:W-:Y:S02]  /*26fd0*/  MOV R222, R226 ;  /* 0x000000e200de7202 */ /* 0x000fe40000000f00 */
.L_x_24744:
[----:B------:R-:W-:Y:S05]  /*26fe0*/  BSYNC B2 ;  /* 0x0000000000027941 */ /* 0x000fea0003800000 */
.L_x_24742:
        /* <DEDUP_REMOVED lines=16> */
.L_x_24748:
[----:B------:R-:W-:Y:S05]  /*270f0*/  BSYNC B3 ;  /* 0x0000000000037941 */ /* 0x000fea0003800000 */
.L_x_24747:
        /* <DEDUP_REMOVED lines=44> */
.L_x_24746:
[----:B------:R-:W-:Y:S05]  /*273c0*/  BSYNC B2 ;  /* 0x0000000000027941 */ /* 0x000fea0003800000 */
.L_x_24745:
        /* <DEDUP_REMOVED lines=12> */
.L_x_24749:
        /* <DEDUP_REMOVED lines=12> */
.L_x_24752:
[----:B------:R-:W-:Y:S02]  /*27550*/  IMAD.MOV.U32 R206, RZ, RZ, R226 ;  /* 0x000000ffffce7224 */ /* 0x000fe400078e00e2 */
.L_x_24753:
[----:B------:R-:W-:Y:S05]  /*27560*/  BSYNC B2 ;  /* 0x0000000000027941 */ /* 0x000fea0003800000 */
.L_x_24751:
        /* <DEDUP_REMOVED lines=16> */
.L_x_24757:
[----:B------:R-:W-:Y:S05]  /*27670*/  BSYNC B3 ;  /* 0x0000000000037941 */ /* 0x000fea0003800000 */
.L_x_24756:
        /* <DEDUP_REMOVED lines=44> */
.L_x_24755:
[----:B------:R-:W-:Y:S05]  /*27940*/  BSYNC B2 ;  /* 0x0000000000027941 */ /* 0x000fea0003800000 */
.L_x_24754:
        /* <DEDUP_REMOVED lines=9> */
.L_x_24750:
        /* <DEDUP_REMOVED lines=12> */
.L_x_24759:
[----:B------:R-:W-:Y:S02]  /*27aa0*/  IMAD.MOV.U32 R222, RZ, RZ, R226 ;  /* 0x000000ffffde7224 */ /* 0x000fe400078e00e2 */
.L_x_24760:
[----:B------:R-:W-:Y:S05]  /*27ab0*/  BSYNC B2 ;  /* 0x0000000000027941 */ /* 0x000fea0003800000 */
.L_x_24758:
        /* <DEDUP_REMOVED lines=16> */
.L_x_24764:
[----:B------:R-:W-:Y:S05]  /*27bc0*/  BSYNC B3 ;  /* 0x0000000000037941 */ /* 0x000fea0003800000 */
.L_x_24763:
        /* <DEDUP_REMOVED lines=44> */
.L_x_24762:
[----:B------:R-:W-:Y:S05]  /*27e90*/  BSYNC B2 ;  /* 0x0000000000027941 */ /* 0x000fea0003800000 */
.L_x_24761:
        /* <DEDUP_REMOVED lines=12> */
.L_x_24765:
        /* <DEDUP_REMOVED lines=12> */
.L_x_24768:
[----:B------:R-:W-:Y:S02]  /*28020*/  IMAD.MOV.U32 R222, RZ, RZ, R226 ;  /* 0x000000ffffde7224 */ /* 0x000fe400078e00e2 */
.L_x_24769:
[----:B------:R-:W-:Y:S05]  /*28030*/  BSYNC B2 ;  /* 0x0000000000027941 */ /* 0x000fea0003800000 */
.L_x_24767:
        /* <DEDUP_REMOVED lines=16> */
.L_x_24773:
[----:B------:R-:W-:Y:S05]  /*28140*/  BSYNC B3 ;  /* 0x0000000000037941 */ /* 0x000fea0003800000 */
.L_x_24772:
        /* <DEDUP_REMOVED lines=44> */
.L_x_24771:
[----:B------:R-:W-:Y:S05]  /*28410*/  BSYNC B2 ;  /* 0x0000000000027941 */ /* 0x000fea0003800000 */
.L_x_24770:
        /* <DEDUP_REMOVED lines=9> */
.L_x_24766:
        /* <DEDUP_REMOVED lines=12> */
.L_x_24775:
[----:B------:R-:W-:Y:S02]  /*28570*/  IMAD.MOV.U32 R222, RZ, RZ, R226 ;  /* 0x000000ffffde7224 */ /* 0x000fe400078e00e2 */
.L_x_24776:
[----:B------:R-:W-:Y:S05]  /*28580*/  BSYNC B2 ;  /* 0x0000000000027941 */ /* 0x000fea0003800000 */
.L_x_24774:
        /* <DEDUP_REMOVED lines=16> */
.L_x_24780:
[----:B------:R-:W-:Y:S05]  /*28690*/  BSYNC B3 ;  /* 0x0000000000037941 */ /* 0x000fea0003800000 */
.L_x_24779:
        /* <DEDUP_REMOVED lines=44> */
.L_x_24778:
[----:B------:R-:W-:Y:S05]  /*28960*/  BSYNC B2 ;  /* 0x0000000000027941 */ /* 0x000fea0003800000 */
.L_x_24777:
        /* <DEDUP_REMOVED lines=12> */
.L_x_24781:
        /* <DEDUP_REMOVED lines=12> */
.L_x_24784:
[----:B------:R-:W-:Y:S02]  /*28af0*/  IMAD.MOV.U32 R235, RZ, RZ, R226 ;  /* 0x000000ffffeb7224 */ /* 0x000fe400078e00e2 */
.L_x_24785:
[----:B------:R-:W-:Y:S05]  /*28b00*/  BSYNC B2 ;  /* 0x0000000000027941 */ /* 0x000fea0003800000 */
.L_x_24783:
        /* <DEDUP_REMOVED lines=16> */
.L_x_24789:
[----:B------:R-:W-:Y:S05]  /*28c10*/  BSYNC B3 ;  /* 0x0000000000037941 */ /* 0x000fea0003800000 */
.L_x_24788:
        /* <DEDUP_REMOVED lines=44> */
.L_x_24787:
[----:B------:R-:W-:Y:S05]  /*28ee0*/  BSYNC B2 ;  /* 0x0000000000027941 */ /* 0x000fea0003800000 */
.L_x_24786:
        /* <DEDUP_REMOVED lines=9> */
.L_x_24782:
        /* <DEDUP_REMOVED lines=51> */
.L_x_24790:
[----:B------:R-:W-:Y:S02]  /*292b0*/  IADD3 R217, R217, 0x20, RZ ;  /* 0x00000020d9d97810 */ /* 0x000fe40007ffe0ff */
.L_x_24661:
[----:B------:R-:W-:Y:S05]  /*292c0*/  BSYNC B1 ;  /* 0x0000000000017941 */ /* 0x000fea0003800000 */
.L_x_24660:
        /* <DEDUP_REMOVED lines=31> */
.L_x_24794:
[----:B-1----:R-:W-:Y:S02]  /*294c0*/  IMAD.MOV.U32 R209, RZ, RZ, R226 ;  /* 0x000000ffffd17224 */ /* 0x002fe400078e00e2 */
.L_x_24795:
[----:B------:R-:W-:Y:S05]  /*294d0*/  BSYNC B2 ;  /* 0x0000000000027941 */ /* 0x000fea0003800000 */
.L_x_24793:
        /* <DEDUP_REMOVED lines=16> */
.L_x_24799:
[----:B------:R-:W-:Y:S05]  /*295e0*/  BSYNC B3 ;  /* 0x0000000000037941 */ /* 0x000fea0003800000 */
.L_x_24798:
        /* <DEDUP_REMOVED lines=44> */
.L_x_24797:
[----:B------:R-:W-:Y:S05]  /*298b0*/  BSYNC B2 ;  /* 0x0000000000027941 */ /* 0x000fea0003800000 */
.L_x_24796:
        /* <DEDUP_REMOVED lines=17> */
.L_x_24800:
        /* <DEDUP_REMOVED lines=12> */
.L_x_24803:
[----:B------:R-:W-:Y:S02]  /*29a90*/  IMAD.MOV.U32 R209, RZ, RZ, R226 ;  /* 0x000000ffffd17224 */ /* 0x000fe400078e00e2 */
.L_x_24804:
[----:B------:R-:W-:Y:S05]  /*29aa0*/  BSYNC B2 ;  /* 0x0000000000027941 */ /* 0x000fea0003800000 */
.L_x_24802:
        /* <DEDUP_REMOVED lines=16> */
.L_x_24808:
[----:B------:R-:W-:Y:S05]  /*29bb0*/  BSYNC B3 ;  /* 0x0000000000037941 */ /* 0x000fea0003800000 */
.L_x_24807:
        /* <DEDUP_REMOVED lines=44> */
.L_x_24806:
[----:B------:R-:W-:Y:S05]  /*29e80*/  BSYNC B2 ;  /* 0x0000000000027941 */ /* 0x000fea0003800000 */
.L_x_24805:
        /* <DEDUP_REMOVED lines=9> */
.L_x_24801:
        /* <DEDUP_REMOVED lines=12> */
.L_x_24810:
[----:B------:R-:W-:Y:S02]  /*29fe0*/  IMAD.MOV.U32 R222, RZ, RZ, R226 ;  /* 0x000000ffffde7224 */ /* 0x000fe400078e00e2 */
.L_x_24811:
[----:B------:R-:W-:Y:S05]  /*29ff0*/  BSYNC B2 ;  /* 0x0000000000027941 */ /* 0x000fea0003800000 */
.L_x_24809:
        /* <DEDUP_REMOVED lines=16> */
.L_x_24815:
[----:B------:R-:W-:Y:S05]  /*2a100*/  BSYNC B3 ;  /* 0x0000000000037941 */ /* 0x000fea0003800000 */
.L_x_24814:
        /* <DEDUP_REMOVED lines=44> */
.L_x_24813:
[----:B------:R-:W-:Y:S05]  /*2a3d0*/  BSYNC B2 ;  /* 0x0000000000027941 */ /* 0x000fea0003800000 */
.L_x_24812:
        /* <DEDUP_REMOVED lines=14> */
.L_x_24816:
        /* <DEDUP_REMOVED lines=12> */
.L_x_24819:
[----:B------:R-:W-:Y:S02]  /*2a580*/  IMAD.MOV.U32 R212, RZ, RZ, R226 ;  /* 0x000000ffffd47224 */ /* 0x000fe400078e00e2 */
.L_x_24820:
[----:B------:R-:W-:Y:S05]  /*2a590*/  BSYNC B2 ;  /* 0x0000000000027941 */ /* 0x000fea0003800000 */
.L_x_24818:
        /* <DEDUP_REMOVED lines=16> */
.L_x_24824:
[----:B------:R-:W-:Y:S05]  /*2a6a0*/  BSYNC B3 ;  /* 0x0000000000037941 */ /* 0x000fea0003800000 */
.L_x_24823:
        /* <DEDUP_REMOVED lines=44> */
.L_x_24822:
[----:B------:R-:W-:Y:S05]  /*2a970*/  BSYNC B2 ;  /* 0x0000000000027941 */ /* 0x000fea0003800000 */
.L_x_24821:
        /* <DEDUP_REMOVED lines=9> */
.L_x_24817:
        /* <DEDUP_REMOVED lines=12> */
.L_x_24826:
[----:B------:R-:W-:Y:S02]  /*2aad0*/  IMAD.MOV.U32 R212, RZ, RZ, R226 ;  /* 0x000000ffffd47224 */ /* 0x000fe400078e00e2 */
.L_x_24827:
[----:B------:R-:W-:Y:S05]  /*2aae0*/  BSYNC B2 ;  /* 0x0000000000027941 */ /* 0x000fea0003800000 */
.L_x_24825:
        /* <DEDUP_REMOVED lines=16> */
.L_x_24831:
[----:B------:R-:W-:Y:S05]  /*2abf0*/  BSYNC B3 ;  /* 0x0000000000037941 */ /* 0x000fea0003800000 */
.L_x_24830:
        /* <DEDUP_REMOVED lines=44> */
.L_x_24829:
[----:B------:R-:W-:Y:S05]  /*2aec0*/  BSYNC B2 ;  /* 0x0000000000027941 */ /* 0x000fea0003800000 */
.L_x_24828:
        /* <DEDUP_REMOVED lines=14> */
.L_x_24832:
        /* <DEDUP_REMOVED lines=12> */
.L_x_24835:
[----:B------:R-:W-:Y:S02]  /*2b070*/  IMAD.MOV.U32 R211, RZ, RZ, R226 ;  /* 0x000000ffffd37224 */ /* 0x000fe400078e00e2 */
.L_x_24836:
[----:B------:R-:W-:Y:S05]  /*2b080*/  BSYNC B2 ;  /* 0x0000000000027941 */ /* 0x000fea0003800000 */
.L_x_24834:
        /* <DEDUP_REMOVED lines=16> */
.L_x_24840:
[----:B------:R-:W-:Y:S05]  /*2b190*/  BSYNC B3 ;  /* 0x0000000000037941 */ /* 0x000fea0003800000 */
.L_x_24839:
        /* <DEDUP_REMOVED lines=44> */
.L_x_24838:
[----:B------:R-:W-:Y:S05]  /*2b460*/  BSYNC B2 ;  /* 0x0000000000027941 */ /* 0x000fea0003800000 */
.L_x_24837:
        /* <DEDUP_REMOVED lines=9> */
.L_x_24833:
        /* <DEDUP_REMOVED lines=12> */
.L_x_24842:
[----:B------:R-:W-:Y:S02]  /*2b5c0*/  IMAD.MOV.U32 R212, RZ, RZ, R226 ;  /* 0x000000ffffd47224 */ /* 0x000fe400078e00e2 */
.L_x_24843:
[----:B------:R-:W-:Y:S05]  /*2b5d0*/  BSYNC B2 ;  /* 0x0000000000027941 */ /* 0x000fea0003800000 */
.L_x_24841:
        /* <DEDUP_REMOVED lines=16> */
.L_x_24847:
[----:B------:R-:W-:Y:S05]  /*2b6e0*/  BSYNC B3 ;  /* 0x0000000000037941 */ /* 0x000fea0003800000 */
.L_x_24846:
        /* <DEDUP_REMOVED lines=44> */
.L_x_24845:
[----:B------:R-:W-:Y:S05]  /*2b9b0*/  BSYNC B2 ;  /* 0x0000000000027941 */ /* 0x000fea0003800000 */
.L_x_24844:
        /* <DEDUP_REMOVED lines=14> */
.L_x_24848:
        /* <DEDUP_REMOVED lines=12> */
.L_x_24851:
[----:B------:R-:W-:Y:S02]  /*2bb60*/  IMAD.MOV.U32 R222, RZ, RZ, R226 ;  /* 0x000000ffffde7224 */ /* 0x000fe400078e00e2 */
.L_x_24852:
[----:B------:R-:W-:Y:S05]  /*2bb70*/  BSYNC B2 ;  /* 0x0000000000027941 */ /* 0x000fea0003800000 */
.L_x_24850:
        /* <DEDUP_REMOVED lines=16> */
.L_x_24856:
[----:B------:R-:W-:Y:S05]  /*2bc80*/  BSYNC B3 ;  /* 0x0000000000037941 */ /* 0x000fea0003800000 */
.L_x_24855:
        /* <DEDUP_REMOVED lines=44> */
.L_x_24854:
[----:B------:R-:W-:Y:S05]  /*2bf50*/  BSYNC B2 ;  /* 0x0000000000027941 */ /* 0x000fea0003800000 */
.L_x_24853:
        /* <DEDUP_REMOVED lines=9> */
.L_x_24849:
        /* <DEDUP_REMOVED lines=12> */
.L_x_24858:
[----:B------:R-:W-:Y:S02]  /*2c0b0*/  IMAD.MOV.U32 R222, RZ, RZ, R226 ;  /* 0x000000ffffde7224 */ /* 0x000fe400078e00e2 */
.L_x_24859:
[----:B------:R-:W-:Y:S05]  /*2c0c0*/  BSYNC B2 ;  /* 0x0000000000027941 */ /* 0x000fea0003800000 */
.L_x_24857:
        /* <DEDUP_REMOVED lines=16> */
.L_x_24863:
[----:B------:R-:W-:Y:S05]  /*2c1d0*/  BSYNC B3 ;  /* 0x0000000000037941 */ /* 0x000fea0003800000 */
.L_x_24862:
        /* <DEDUP_REMOVED lines=44> */
.L_x_24861:
[----:B------:R-:W-:Y:S05]  /*2c4a0*/  BSYNC B2 ;  /* 0x0000000000027941 */ /* 0x000fea0003800000 */
.L_x_24860:
        /* <DEDUP_REMOVED lines=12> */
.L_x_24864:
        /* <DEDUP_REMOVED lines=12> */
.L_x_24867:
[----:B------:R-:W-:Y:S02]  /*2c630*/  IMAD.MOV.U32 R213, RZ, RZ, R226 ;  /* 0x000000ffffd57224 */ /* 0x000fe400078e00e2 */
.L_x_24868:
[----:B------:R-:W-:Y:S05]  /*2c640*/  BSYNC B2 ;  /* 0x0000000000027941 */ /* 0x000fea0003800000 */
.L_x_24866:
        /* <DEDUP_REMOVED lines=16> */
.L_x_24872:
[----:B------:R-:W-:Y:S05]  /*2c750*/  BSYNC B3 ;  /* 0x0000000000037941 */ /* 0x000fea0003800000 */
.L_x_24871:
        /* <DEDUP_REMOVED lines=44> */
.L_x_24870:
[----:B------:R-:W-:Y:S05]  /*2ca20*/  BSYNC B2 ;  /* 0x0000000000027941 */ /* 0x000fea0003800000 */
.L_x_24869:
        /* <DEDUP_REMOVED lines=9> */
.L_x_24865:
        /* <DEDUP_REMOVED lines=12> */
.L_x_24874:
[----:B------:R-:W-:Y:S02]  /*2cb80*/  MOV R222, R226 ;  /* 0x000000e200de7202 */ /* 0x000fe40000000f00 */
.L_x_24875:
[----:B------:R-:W-:Y:S05]  /*2cb90*/  BSYNC B2 ;  /* 0x0000000000027941 */ /* 0x000fea0003800000 */
.L_x_24873:
        /* <DEDUP_REMOVED lines=16> */
.L_x_24879:
[----:B------:R-:W-:Y:S05]  /*2cca0*/  BSYNC B3 ;  /* 0x0000000000037941 */ /* 0x000fea0003800000 */
.L_x_24878:
        /* <DEDUP_REMOVED lines=44> */
.L_x_24877:
[----:B------:R-:W-:Y:S05]  /*2cf70*/  BSYNC B2 ;  /* 0x0000000000027941 */ /* 0x000fea0003800000 */
.L_x_24876:
        /* <DEDUP_REMOVED lines=12> */
.L_x_24880:
        /* <DEDUP_REMOVED lines=12> */
.L_x_24883:
[----:B------:R-:W-:Y:S02]  /*2d100*/  IMAD.MOV.U32 R214, RZ, RZ, R226 ;  /* 0x000000ffffd67224 */ /* 0x000fe400078e00e2 */
.L_x_24884:
[----:B------:R-:W-:Y:S05]  /*2d110*/  BSYNC B2 ;  /* 0x0000000000027941 */ /* 0x000fea0003800000 */
.L_x_24882:
        /* <DEDUP_REMOVED lines=16> */
.L_x_24888:
[----:B------:R-:W-:Y:S05]  /*2d220*/  BSYNC B3 ;  /* 0x0000000000037941 */ /* 0x000fea0003800000 */
.L_x_24887:
        /* <DEDUP_REMOVED lines=44> */
.L_x_24886:
[----:B------:R-:W-:Y:S05]  /*2d4f0*/  BSYNC B2 ;  /* 0x0000000000027941 */ /* 0x000fea0003800000 */
.L_x_24885:
        /* <DEDUP_REMOVED lines=9> */
.L_x_24881:
        /* <DEDUP_REMOVED lines=12> */
.L_x_24890:
[----:B------:R-:W-:Y:S02]  /*2d650*/  IMAD.MOV.U32 R222, RZ, RZ, R226 ;  /* 0x000000ffffde7224 */ /* 0x000fe400078e00e2 */
.L_x_24891:
[----:B------:R-:W-:Y:S05]  /*2d660*/  BSYNC B2 ;  /* 0x0000000000027941 */ /* 0x000fea0003800000 */
.L_x_24889:
        /* <DEDUP_REMOVED lines=16> */
.L_x_24895:
[----:B------:R-:W-:Y:S05]  /*2d770*/  BSYNC B3 ;  /* 0x0000000000037941 */ /* 0x000fea0003800000 */
.L_x_24894:
        /* <DEDUP_REMOVED lines=44> */
.L_x_24893:
[----:B------:R-:W-:Y:S05]  /*2da40*/  BSYNC B2 ;  /* 0x0000000000027941 */ /* 0x000fea0003800000 */
.L_x_24892:
        /* <DEDUP_REMOVED lines=12> */
.L_x_24896:
        /* <DEDUP_REMOVED lines=12> */
.L_x_24899:
[----:B------:R-:W-:Y:S02]  /*2dbd0*/  IMAD.MOV.U32 R222, RZ, RZ, R226 ;  /* 0x000000ffffde7224 */ /* 0x000fe400078e00e2 */
.L_x_24900:
[----:B------:R-:W-:Y:S05]  /*2dbe0*/  BSYNC B2 ;  /* 0x0000000000027941 */ /* 0x000fea0003800000 */
.L_x_24898:
        /* <DEDUP_REMOVED lines=16> */
.L_x_24904:
[----:B------:R-:W-:Y:S05]  /*2dcf0*/  BSYNC B3 ;  /* 0x0000000000037941 */ /* 0x000fea0003800000 */
.L_x_24903:
        /* <DEDUP_REMOVED lines=44> */
.L_x_24902:
[----:B------:R-:W-:Y:S05]  /*2dfc0*/  BSYNC B2 ;  /* 0x0000000000027941 */ /* 0x000fea0003800000 */
.L_x_24901:
        /* <DEDUP_REMOVED lines=9> */
.L_x_24897:
        /* <DEDUP_REMOVED lines=12> */
.L_x_24906:
[----:B------:R-:W-:Y:S02]  /*2e120*/  IMAD.MOV.U32 R222, RZ, RZ, R226 ;  /* 0x000000ffffde7224 */ /* 0x000fe400078e00e2 */
.L_x_24907:
[----:B------:R-:W-:Y:S05]  /*2e130*/  BSYNC B2 ;  /* 0x0000000000027941 */ /* 0x000fea0003800000 */
.L_x_24905:
        /* <DEDUP_REMOVED lines=16> */
.L_x_24911:
[----:B------:R-:W-:Y:S05]  /*2e240*/  BSYNC B3 ;  /* 0x0000000000037941 */ /* 0x000fea0003800000 */
.L_x_24910:
        /* <DEDUP_REMOVED lines=44> */
.L_x_24909:
[----:B------:R-:W-:Y:S05]  /*2e510*/  BSYNC B2 ;  /* 0x0000000000027941 */ /* 0x000fea0003800000 */
.L_x_24908:
        /* <DEDUP_REMOVED lines=12> */
.L_x_24912:
        /* <DEDUP_REMOVED lines=12> */
.L_x_24915:
[----:B------:R-:W-:Y:S02]  /*2e6a0*/  IMAD.MOV.U32 R235, RZ, RZ, R226 ;  /* 0x000000ffffeb7224 */ /* 0x000fe400078e00e2 */
.L_x_24916:
[----:B------:R-:W-:Y:S05]  /*2e6b0*/  BSYNC B2 ;  /* 0x0000000000027941 */ /* 0x000fea0003800000 */
.L_x_24914:
        /* <DEDUP_REMOVED lines=16> */
.L_x_24920:
[----:B------:R-:W-:Y:S05]  /*2e7c0*/  BSYNC B3 ;  /* 0x0000000000037941 */ /* 0x000fea0003800000 */
.L_x_24919:
        /* <DEDUP_REMOVED lines=44> */
.L_x_24918:
[----:B------:R-:W-:Y:S05]  /*2ea90*/  BSYNC B2 ;  /* 0x0000000000027941 */ /* 0x000fea0003800000 */
.L_x_24917:
        /* <DEDUP_REMOVED lines=9> */
.L_x_24913:
        /* <DEDUP_REMOVED lines=51> */
.L_x_24792:
[----:B------:R-:W-:Y:S05]  /*2ee60*/  BSYNC B1 ;  /* 0x0000000000017941 */ /* 0x000fea0003800000 */
.L_x_24791:
        /* <DEDUP_REMOVED lines=78> */
.L_x_24941:
        /* <DEDUP_REMOVED lines=155> */
.L_x_24942:
        /* <DEDUP_REMOVED lines=22> */
[----:B-----5:R-:W-:Y:S02]  /*2fe60*/  FFMA.FTZ R216, R20, R217, R12 ;  /* 0x000000d914d87223 */ /* 0x020fe4000001000c */
[----:B------:R-:W-:-:S02]  /*2fe70*/  FFMA.FTZ R217, R21, R218, R13 ;  /* 0x000000da15d97223 */ /* 0x000fc4000001000d */
[--C-:B------:R-:W-:Y:S02]  /*2fe80*/  FADD.FTZ R234, R156, -R230.reuse ;  /* 0x800000e69cea7221 */ /* 0x100fe40000010000 */
[--C-:B------:R-:W-:Y:S01]  /*2fe90*/  FADD.FTZ R236, R157, -R230.reuse ;  /* 0x800000e69dec7221 */ /* 0x100fe20000010000 */
[----:B------:R-:W-:Y:S01]  /*2fea0*/  F2FP.BF16.PACK_AB R216, R217, R216 ;  /* 0x000000d8d9d8723e */ /* 0x000fe200000010ff */
[--C-:B------:R-:W-:Y:S02]  /*2feb0*/  FADD.FTZ R218, R154, -R230.reuse ;  /* 0x800000e69ada7221 */ /* 0x100fe40000010000 */
[--C-:B------:R-:W-:Y:S02]  /*2fec0*/  FADD.FTZ R232, R155, -R230.reuse ;  /* 0x800000e69be87221 */ /* 0x100fe40000010000 */
[--C-:B------:R-:W-:Y:S02]  /*2fed0*/  FADD.FTZ R238, R158, -R230.reuse ;  /* 0x800000e69eee7221 */ /* 0x100fe40000010000 */
        /* <DEDUP_REMOVED lines=20> */
.L_x_24924:
[----:B------:R-:W-:Y:S05]  /*30020*/  BSYNC B1 ;  /* 0x0000000000017941 */ /* 0x000fea0003800000 */
.L_x_24923:
[----:B------:R-:W-:Y:S01]  /*30030*/  LOP3.LUT P0, RZ, R229, 0x1000, RZ, 0xc0, !PT ;  /* 0x00001000e5ff7812 */ /* 0x000fe2000780c0ff */
[----:B------:R-:W-:-:S12]  /*30040*/  BSSY B1, `(.L_x_24925) ;  /* 0x0000022000017945 */ /* 0x000fd80003800000 */
        /* <DEDUP_REMOVED lines=33> */
.L_x_24926:
[----:B------:R-:W-:Y:S05]  /*30260*/  BSYNC B1 ;  /* 0x0000000000017941 */ /* 0x000fea0003800000 */
.L_x_24925:
        /* <DEDUP_REMOVED lines=35> */
.L_x_24928:
[----:B------:R-:W-:Y:S05]  /*304a0*/  BSYNC B1 ;  /* 0x0000000000017941 */ /* 0x000fea0003800000 */
.L_x_24927:
        /* <DEDUP_REMOVED lines=16> */
[C---:B------:R-:W-:Y:S01]  /*305b0*/  FMUL.FTZ R219, R231.reuse, R234 ;  /* 0x000000eae7db7220 */ /* 0x040fe20000410000 */
        /* <DEDUP_REMOVED lines=13> */
[----:B------:R-:W-:-:S04]  /*30690*/  F2FP.BF16.PACK_AB R217, R232, R217 ;  /* 0x000000d9e8d9723e */ /* 0x000fc800000010ff */
[----:B------:R-:W-:Y:S01]  /*306a0*/  F2FP.BF16.PACK_AB R219, R240, R233 ;  /* 0x000000e9f0db723e */ /* 0x000fe200000010ff */
[C---:B------:R-:W-:Y:S01]  /*306b0*/  IMAD.WIDE.U32 R232, R9.reuse, R234, c[0x0][0x208] ;  /* 0x0000820009e87625 */ /* 0x040fe200078e00ea */
[----:B------:R-:W-:-:S04]  /*306c0*/  IADD3 R9, R9, 0x20, RZ ;  /* 0x0000002009097810 */ /* 0x000fc80007ffe0ff */
[----:B------:R0:W-:Y:S03]  /*306d0*/  STG.E.128 [R232.64], R216 ;  /* 0x000000d8e8007986 */ /* 0x0001e6000c101d06 */
.L_x_24930:
[----:B------:R-:W-:Y:S05]  /*306e0*/  BSYNC B1 ;  /* 0x0000000000017941 */ /* 0x000fea0003800000 */
.L_x_24929:
        /* <DEDUP_REMOVED lines=35> */
.L_x_24932:
[----:B------:R-:W-:Y:S05]  /*30920*/  BSYNC B1 ;  /* 0x0000000000017941 */ /* 0x000fea0003800000 */
.L_x_24931:
        /* <DEDUP_REMOVED lines=35> */
.L_x_24934:
[----:B------:R-:W-:Y:S05]  /*30b60*/  BSYNC B1 ;  /* 0x0000000000017941 */ /* 0x000fea0003800000 */
.L_x_24933:
        /* <DEDUP_REMOVED lines=35> */
.L_x_24936:
[----:B------:R-:W-:Y:S05]  /*30da0*/  BSYNC B1 ;  /* 0x0000000000017941 */ /* 0x000fea0003800000 */
.L_x_24935:
        /* <DEDUP_REMOVED lines=34> */
.L_x_24938:
[----:B------:R-:W-:Y:S05]  /*30fd0*/  BSYNC B1 ;  /* 0x0000000000017941 */ /* 0x000fea0003800000 */
.L_x_24937:
[----:B------:R-:W-:-:S04]  /*30fe0*/  IMAD.MOV.U32 R9, RZ, RZ, 0x4 ;  /* 0x00000004ff097424 */ /* 0x000fc800078e00ff */
[----:B------:R-:W-:-:S05]  /*30ff0*/  IMAD R228, R9, c[0x0][0x160], R228 ;  /* 0x0000580009e47a24 */ /* 0x000fca00078e02e4 */
[----:B------:R-:W-:-:S13]  /*31000*/  ISETP.GE.AND P0, PT, R228, c[0x0][0x164], PT ;  /* 0x00005900e4007a0c */ /* 0x000fda0003f06270 */
[----:B0----5:R-:W-:Y:S01]  /*31010*/  @P0 CALL.REL.NOINC `(.L_x_24939) ;  /* 0x0000001000000944 */ /* 0x021fe20003c00000 */
[----:B------:R-:W-:Y:S05]  /*31020*/  BRA `(.L_x_24940) ;  /* 0xfffd006000007947 */ /* 0x000fea000383ffff */
.L_x_24939:
[----:B------:R-:W-:Y:S05]  /*31030*/  BSYNC B0 ;  /* 0x0000000000007941 */ /* 0x000fea0003800000 */
.L_x_23873:
[----:B------:R-:W-:Y:S05]  /*31040*/  EXIT ;  /* 0x000000000000794d */ /* 0x000fea0003800000 */
.L_x_24921:
[----:B------:R-:W-:Y:S01]  /*31050*/  IMAD.MOV.U32 R218, RZ, RZ, R219 ;  /* 0x000000ffffda7224 */ /* 0x000fe200078e00db */
[----:B------:R-:W-:Y:S01]  /*31060*/  MOV R216, 0x310b0 ;  /* 0x000310b000d87802 */ /* 0x000fe20000000f00 */
[----:B------:R-:W-:Y:S02]  /*31070*/  IMAD.MOV.U32 R235, RZ, RZ, 0x1 ;  /* 0x00000001ffeb7424 */ /* 0x000fe400078e00ff */
[----:B------:R-:W-:Y:S02]  /*31080*/  IMAD.MOV.U32 R232, RZ, RZ, 0x1f ;  /* 0x0000001fffe87424 */ /* 0x000fe400078e00ff */
[----:B------:R-:W-:Y:S02]  /*31090*/  IMAD.MOV.U32 R237, RZ, RZ, -0x1 ;  /* 0xffffffffffed7424 */ /* 0x000fe400078e00ff */
[----:B-----5:R-:W-:Y:S05]  /*310a0*/  CALL.REL.NOINC `($__internal_38_$__cuda_sm70_shflsync_bfly_p) ;  /* 0x00000c2000007944 */ /* 0x020fea0003c00000 */
[----:B-1----:R-:W-:Y:S01]  /*310b0*/  IMAD.MOV.U32 R216, RZ, RZ, R232 ;  /* 0x000000ffffd87224 */ /* 0x002fe200078e00e8 */
[----:B0-----:R-:W-:Y:S05]  /*310c0*/  BRA `(.L_x_24941) ;  /* 0xffffe28000007947 */ /* 0x001fea000383ffff */
.L_x_24922:
[----:B------:R-:W-:Y:S01]  /*310d0*/  IMAD.MOV.U32 R218, RZ, RZ, R239 ;  /* 0x000000ffffda7224 */ /* 0x000fe200078e00ef */
[----:B------:R-:W-:Y:S01]  /*310e0*/  MOV R237, 0xffffffff ;  /* 0xffffffff00ed7802 */ /* 0x000fe20000000f00 */
[----:B------:R-:W-:Y:S01]  /*310f0*/  IMAD.MOV.U32 R235, RZ, RZ, 0x2 ;  /* 0x00000002ffeb7424 */ /* 0x000fe200078e00ff */
[----:B------:R-:W-:Y:S01]  /*31100*/  MOV R216, 0x31130 ;  /* 0x0003113000d87802 */ /* 0x000fe20000000f00 */
[----:B------:R-:W-:-:S02]  /*31110*/  IMAD.MOV.U32 R232, RZ, RZ, 0x1f ;  /* 0x0000001fffe87424 */ /* 0x000fc400078e00ff */
[----:B0----5:R-:W-:Y:S05]  /*31120*/  CALL.REL.NOINC `($__internal_38_$__cuda_sm70_shflsync_bfly_p) ;  /* 0x00000ba000007944 */ /* 0x021fea0003c00000 */
[----:B01----:R-:W-:Y:S01]  /*31130*/  FADD.FTZ R218, R239, R232 ;  /* 0x000000e8efda7221 */ /* 0x003fe20000010000 */
[----:B------:R-:W-:Y:S01]  /*31140*/  MOV R216, 0x31190 ;  /* 0x0003119000d87802 */ /* 0x000fe20000000f00 */
[----:B------:R-:W-:-:S02]  /*31150*/  IMAD.MOV.U32 R235, RZ, RZ, 0x4 ;  /* 0x00000004ffeb7424 */ /* 0x000fc400078e00ff */
[----:B------:R-:W-:Y:S02]  /*31160*/  IMAD.MOV.U32 R232, RZ, RZ, 0x1f ;  /* 0x0000001fffe87424 */ /* 0x000fe400078e00ff */
[----:B------:R-:W-:Y:S02]  /*31170*/  IMAD.MOV.U32 R237, RZ, RZ, -0x1 ;  /* 0xffffffffffed7424 */ /* 0x000fe400078e00ff */
[----:B------:R-:W-:Y:S05]  /*31180*/  CALL.REL.NOINC `($__internal_38_$__cuda_sm70_shflsync_bfly_p) ;  /* 0x00000b4000007944 */ /* 0x000fea0003c00000 */
[----:B01----:R-:W-:Y:S01]  /*31190*/  FADD.FTZ R218, R218, R232 ;  /* 0x000000e8dada7221 */ /* 0x003fe20000010000 */
[----:B------:R-:W-:Y:S01]  /*311a0*/  MOV R216, 0x311f0 ;  /* 0x000311f000d87802 */ /* 0x000fe20000000f00 */
[----:B------:R-:W-:Y:S02]  /*311b0*/  IMAD.MOV.U32 R235, RZ, RZ, 0x8 ;  /* 0x00000008ffeb7424 */ /* 0x000fe400078e00ff */
[----:B------:R-:W-:Y:S02]  /*311c0*/  IMAD.MOV.U32 R232, RZ, RZ, 0x1f ;  /* 0x0000001fffe87424 */ /* 0x000fe400078e00ff */
[----:B------:R-:W-:Y:S02]  /*311d0*/  IMAD.MOV.U32 R237, RZ, RZ, -0x1 ;  /* 0xffffffffffed7424 */ /* 0x000fe400078e00ff */
[----:B------:R-:W-:Y:S05]  /*311e0*/  CALL.REL.NOINC `($__internal_38_$__cuda_sm70_shflsync_bfly_p) ;  /* 0x00000ae000007944 */ /* 0x000fea0003c00000 */
[----:B01----:R-:W-:Y:S01]  /*311f0*/  FADD.FTZ R218, R218, R232 ;  /* 0x000000e8dada7221 */ /* 0x003fe20000010000 */
[----:B------:R-:W-:Y:S01]  /*31200*/  MOV R216, 0x31250 ;  /* 0x0003125000d87802 */ /* 0x000fe20000000f00 */
[----:B------:R-:W-:-:S02]  /*31210*/  IMAD.MOV.U32 R235, RZ, RZ, 0x10 ;  /* 0x00000010ffeb7424 */ /* 0x000fc400078e00ff */
[----:B------:R-:W-:Y:S02]  /*31220*/  IMAD.MOV.U32 R232, RZ, RZ, 0x1f ;  /* 0x0000001fffe87424 */ /* 0x000fe400078e00ff */
[----:B------:R-:W-:Y:S02]  /*31230*/  IMAD.MOV.U32 R237, RZ, RZ, -0x1 ;  /* 0xffffffffffed7424 */ /* 0x000fe400078e00ff */
[----:B------:R-:W-:Y:S05]  /*31240*/  CALL.REL.NOINC `($__internal_38_$__cuda_sm70_shflsync_bfly_p) ;  /* 0x00000a8000007944 */ /* 0x000fea0003c00000 */
        /* <DEDUP_REMOVED lines=141> */
[----:B------:R-:W-:Y:S05]  /*31b20*/  CALL.REL.NOINC `($__internal_38_$__cuda_sm70_shflsync_bfly_p) ;  /* 0x000001a000007944 */ /* 0x000fea0003c00000 */
[----:B01----:R-:W-:Y:S01]  /*31b30*/  FADD.FTZ R218, R218, R232 ;  /* 0x000000e8dada7221 */ /* 0x003fe20000010000 */
[----:B------:R-:W-:Y:S01]  /*31b40*/  HFMA2.MMA R232, -RZ, RZ, 0, 1.847743988037109375e-06 ;  /* 0x0000001fffe87435 */ /* 0x000fe200000001ff */
[----:B------:R-:W-:Y:S01]  /*31b50*/  IMAD.MOV.U32 R235, RZ, RZ, 0x2 ;  /* 0x00000002ffeb7424 */ /* 0x000fe200078e00ff */
[----:B------:R-:W-:Y:S01]  /*31b60*/  MOV R216, 0x31b90 ;  /* 0x00031b9000d87802 */ /* 0x000fe20000000f00 */
[----:B------:R-:W-:-:S03]  /*31b70*/  IMAD.MOV.U32 R237, RZ, RZ, -0x1 ;  /* 0xffffffffffed7424 */ /* 0x000fc600078e00ff */
[----:B------:R-:W-:Y:S05]  /*31b80*/  CALL.REL.NOINC `($__internal_38_$__cuda_sm70_shflsync_bfly_p) ;  /* 0x0000014000007944 */ /* 0x000fea0003c00000 */
[----:B01----:R-:W-:Y:S01]  /*31b90*/  FADD.FTZ R218, R218, R232 ;  /* 0x000000e8dada7221 */ /* 0x003fe20000010000 */
[----:B------:R-:W-:Y:S01]  /*31ba0*/  MOV R216, 0x31bf0 ;  /* 0x00031bf000d87802 */ /* 0x000fe20000000f00 */
[----:B------:R-:W-:Y:S02]  /*31bb0*/  IMAD.MOV.U32 R235, RZ, RZ, 0x4 ;  /* 0x00000004ffeb7424 */ /* 0x000fe400078e00ff */
[----:B------:R-:W-:Y:S02]  /*31bc0*/  IMAD.MOV.U32 R232, RZ, RZ, 0x1f ;  /* 0x0000001fffe87424 */ /* 0x000fe400078e00ff */
[----:B------:R-:W-:-:S02]  /*31bd0*/  IMAD.MOV.U32 R237, RZ, RZ, -0x1 ;  /* 0xffffffffffed7424 */ /* 0x000fc400078e00ff */
        /* <DEDUP_REMOVED lines=8> */
[----:B------:R-:W-:Y:S01]  /*31c60*/  MOV R216, 0x31cc0 ;  /* 0x00031cc000d87802 */ /* 0x000fe20000000f00 */
[----:B0-----:R-:W-:Y:S02]  /*31c70*/  IMAD.MOV.U32 R235, RZ, RZ, 0x10 ;  /* 0x00000010ffeb7424 */ /* 0x001fe400078e00ff */
[----:B------:R-:W-:Y:S02]  /*31c80*/  IMAD.MOV.U32 R232, RZ, RZ, 0x1f ;  /* 0x0000001fffe87424 */ /* 0x000fe400078e00ff */
[----:B------:R-:W-:Y:S02]  /*31c90*/  IMAD.MOV.U32 R237, RZ, RZ, -0x1 ;  /* 0xffffffffffed7424 */ /* 0x000fe400078e00ff */
[----:B------:R-:W-:-:S02]  /*31ca0*/  IMAD.MOV.U32 R218, RZ, RZ, R231 ;  /* 0x000000ffffda7224 */ /* 0x000fc400078e00e7 */
[----:B------:R-:W-:Y:S05]  /*31cb0*/  CALL.REL.NOINC `($__internal_38_$__cuda_sm70_shflsync_bfly_p) ;  /* 0x0000001000007944 */ /* 0x000fea0003c00000 */
[----:B01----:R-:W-:Y:S05]  /*31cc0*/  BRA `(.L_x_24942) ;  /* 0xffffe03000007947 */ /* 0x003fea000383ffff */
        .weak           $__internal_38_$__cuda_sm70_shflsync_bfly_p
        .type           $__internal_38_$__cuda_sm70_shflsync_bfly_p,@function
        .size           $__internal_38_$__cuda_sm70_shflsync_bfly_p,(.L_x_52456 - $__internal_38_$__cuda_sm70_shflsync_bfly_p)
$__internal_38_$__cuda_sm70_shflsync_bfly_p:
[----:B------:R-:W-:Y:S01]  /*31cd0*/  IMAD.MOV.U32 R217, RZ, RZ, 0x0 ;  /* 0x00000000ffd97424 */ /* 0x000fe200078e00ff */
[----:B------:R-:W-:Y:S04]  /*31ce0*/  WARPSYNC R237 ;  /* 0x000000ed00007348 */ /* 0x000fe80003800000 */
[----:B------:R0:W1:Y:S01]  /*31cf0*/  SHFL.BFLY PT, R232, R218, R235, R232 ;  /* 0x0c0000ebdae87389 */ /* 0x00006200000e00e8 */
[----:B------:R-:W-:Y:S05]  /*31d00*/  RET.REL.NODEC R216 `(_ZN10layer_norm31ln_parallel_residual_fwd_kernelINS_13Kernel_traitsIf13__nv_bfloat16fS2_fjLj2048ELj1ELj4ELj1ELj16ENS_18Kernel_traits_baseILj2048EfS2_fS2_fjLj128EEEEELb1ELb1ELb0EEEvNS_9FwdParamsE) ;  /* 0xfffce2f0d8007950 */ /* 0x000fea0003c3ffff */
.L_x_24943:
        /* <DEDUP_REMOVED lines=15> */
.L_x_52456:


//--------------------- .text._ZN10layer_norm31ln_parallel_residual_fwd_kernelINS_13Kernel_traitsIf13__nv_bfloat16fS2_fjLj2048ELj1ELj4ELj1ELj16ENS_18Kernel_traits_baseILj2048EfS2_fS2_fjLj128EEEEELb1ELb1ELb1EEEvNS_9FwdParamsE --------------------------
	.section	.text._ZN10layer_norm31ln_parallel_residual_fwd_kernelINS_13Kernel_traitsIf13__nv_bfloat16fS2_fjLj2048ELj1ELj4ELj1ELj16ENS_18Kernel_traits_baseILj2048EfS2_fS2_fjLj128EEEEELb1ELb1ELb1EEEvNS_9FwdParamsE,"ax",@progbits
	.sectioninfo	@"SHI_REGISTERS=253"
	.align	128
        .global         _ZN10layer_norm31ln_parallel_residual_fwd_kernelINS_13Kernel_traitsIf13__nv_bfloat16fS2_fjLj2048ELj1ELj4ELj1ELj16ENS_18Kernel_traits_baseILj2048EfS2_fS2_fjLj128EEEEELb1ELb1ELb1EEEvNS_9FwdParamsE
        .type           _ZN10layer_norm31ln_parallel_residual_fwd_kernelINS_13Kernel_traitsIf13__nv_bfloat16fS2_fjLj2048ELj1ELj4ELj1ELj16ENS_18Kernel_traits_baseILj2048EfS2_fS2_fjLj128EEEEELb1ELb1ELb1EEEvNS_9FwdParamsE,@function
        .size           _ZN10layer_norm31ln_parallel_residual_fwd_kernelINS_13Kernel_traitsIf13__nv_bfloat16fS2_fjLj2048ELj1ELj4ELj1ELj16ENS_18Kernel_traits_baseILj2048EfS2_fS2_fjLj128EEEEELb1ELb1ELb1EEEvNS_9FwdParamsE,(.L_x_52457 - _ZN10layer_norm31ln_parallel_residual_fwd_kernelINS_13Kernel_traitsIf13__nv_bfloat16fS2_fjLj2048ELj1ELj4ELj1ELj16ENS_18Kernel_traits_baseILj2048EfS2_fS2_fjLj128EEEEELb1ELb1ELb1EEEvNS_9FwdParamsE)
        .other          _ZN10layer_norm31ln_parallel_residual_fwd_kernelINS_13Kernel_traitsIf13__nv_bfloat16fS2_fjLj2048ELj1ELj4ELj1ELj16ENS_18Kernel_traits_baseILj2048EfS2_fS2_fjLj128EEEEELb1ELb1ELb1EEEvNS_9FwdParamsE,@"STO_CUDA_ENTRY STV_DEFAULT"
_ZN10layer_norm31ln_parallel_residual_fwd_kernelINS_13Kernel_traitsIf13__nv_bfloat16fS2_fjLj2048ELj1ELj4ELj1ELj16ENS_18Kernel_traits_baseILj2048EfS2_fS2_fjLj128EEEEELb1ELb1ELb1EEEvNS_9FwdParamsE:
.text._ZN10layer_norm31ln_parallel_residual_fwd_kernelINS_13Kernel_traitsIf13__nv_bfloat16fS2_fjLj2048ELj1ELj4ELj1ELj16ENS_18Kernel_traits_baseILj2048EfS2_fS2_fjLj128EEEEELb1ELb1ELb1EEEvNS_9FwdParamsE:
[----:B------:R-:W-:Y:S02]  /*0000*/  IMAD.MOV.U32 R1, RZ, RZ, c[0x0][0x28] ;  /* 0x00000a00ff017624 */ /* 0x000fe400078e00ff */
[----:B------:R-:W-:Y:S01]  /*0010*/  ULDC.U8 UR4, c[0x0][0x244] ;  /* 0x0000910000047ab9 */ /* 0x000fe20000000000 */
[----:B------:R-:W-:Y:S01]  /*0020*/  IMAD.MOV.U32 R230, RZ, RZ, c[0x0][0x238] ;  /* 0x00008e00ffe67624 */ /* 0x000fe200078e00ff */
[----:B------:R-:W-:Y:S01]  /*0030*/  ISETP.NE.AND P0, PT, RZ, UR4, PT ;  /* 0x00000004ff007c0c */ /* 0x000fe2000bf05270 */
[----:B------:R-:W-:Y:S01]  /*0040*/  ULDC.64 UR4, c[0x0][0x230] ;  /* 0x00008c0000047ab9 */ /* 0x000fe20000000a00 */
[----:B------:R-:W-:Y:S01]  /*0050*/  IMAD.MOV.U32 R231, RZ, RZ, c[0x0][0x23c] ;  /* 0x00008f00ffe77624 */ /* 0x000fe200078e00ff */
[----:B------:R-:W-:Y:S01]  /*0060*/  ULDC.64 UR6, c[0x0][0x118] ;  /* 0x0000460000067ab9 */ /* 0x000fe20000000a00 */
[----:B------:R-:W-:Y:S02]  /*0070*/  IMAD.U32 R2, RZ, RZ, UR4 ;  /* 0x00000004ff027e24 */ /* 0x000fe4000f8e00ff */
[----:B------:R-:W-:-:S07]  /*0080*/  IMAD.U32 R3, RZ, RZ, UR5 ;  /* 0x00000005ff037e24 */ /* 0x000fce000f8e00ff */
[----:B------:R-:W2:Y:S01]  /*0090*/  @P0 LDG.E.64 R2, [R2.64] ;  /* 0x0000000602020981 */ /* 0x000ea2000c1e1b00 */
[----:B------:R-:W-:Y:S01]  /*00a0*/  @P0 IMAD.MOV.U32 R8, RZ, RZ, R230 ;  /* 0x000000ffff080224 */ /* 0x000fe200078e00e6 */
[----:B------:R-:W-:-:S05]  /*00b0*/  @P0 MOV R9, R231 ;  /* 0x000000e700090202 */ /* 0x000fca0000000f00 */
        /* <DEDUP_REMOVED lines=39> */
[----:B--2---:R-:W0:Y:S01]  /*0330*/  @P0 R2UR UR4, R2 ;  /* 0x00000000020403c2 */ /* 0x004e2200000e0000 */
[----:B---3--:R-:W-:-:S07]  /*0340*/  @P0 IADD3 R230, P1, R4, c[0x0][0x240], RZ ;  /* 0x0000900004e60a10 */ /* 0x008fce0007f3e0ff */
[----:B------:R1:W2:Y:S01]  /*0350*/  @P0 R2UR UR5, R3 ;  /* 0x00000000030503c2 */ /* 0x0002a200000e0000 */
        /* <DEDUP_REMOVED lines=12> */
[----:B------:R-:W-:-:S02]  /*0420*/  UIADD3 UR10, UR5, -0x4498517b, URZ ;  /* 0xbb67ae85050a7890 */ /* 0x000fc4000fffe03f */
[----:B------:R-:W-:Y:S02]  /*0430*/  UIADD3 UR12, UR5, 0x76cf5d0a, URZ ;  /* 0x76cf5d0a050c7890 */ /* 0x000fe4000fffe03f */
[----:B------:R-:W-:Y:S01]  /*0440*/  IMAD.WIDE.U32 R8, R8, -0x326172a9, RZ ;  /* 0xcd9e8d5708087825 */ /* 0x000fe200078e00ff */
[----:B------:R-:W-:Y:S01]  /*0450*/  UIADD3 UR14, UR5, 0x32370b8f, URZ ;  /* 0x32370b8f050e7890 */ /* 0x000fe2000fffe03f */
[----:B------:R-:W-:Y:S01]  /*0460*/  LOP3.LUT R7, R3, UR10, R4, 0x96, !PT ;  /* 0x0000000a03077c12 */ /* 0x000fe2000f8e9604 */
[----:B------:R-:W-:Y:S02]  /*0470*/  UIADD3 UR15, UR4, 0x78dde6e4, URZ ;  /* 0x78dde6e4040f7890 */ /* 0x000fe4000fffe03f */
[----:B------:R-:W-:Y:S01]  /*0480*/  LOP3.LUT R4, R9, UR9, R6, 0x96, !PT ;  /* 0x0000000909047c12 */ /* 0x000fe2000f8e9606 */
[----:B------:R-:W-:Y:S01]  /*0490*/  UIADD3 UR16, UR5, -0x126145ec, URZ ;  /* 0xed9eba1405107890 */ /* 0x000fe2000fffe03f */
[----:B------:R-:W-:Y:S01]  /*04a0*/  IMAD.WIDE.U32 R6, R7, -0x326172a9, RZ ;  /* 0xcd9e8d5707067825 */ /* 0x000fe200078e00ff */
[----:B------:R-:W-:-:S02]  /*04b0*/  UIADD3 UR18, UR5, -0x56f99767, URZ ;  /* 0xa906689905127890 */ /* 0x000fc4000fffe03f */
[----:B------:R-:W-:Y:S01]  /*04c0*/  UIADD3 UR17, UR4, 0x1715609d, URZ ;  /* 0x1715609d04117890 */ /* 0x000fe2000fffe03f */
[----:B------:R-:W-:Y:S01]  /*04d0*/  IMAD.WIDE.U32 R4, R4, -0x2daee0ad, RZ ;  /* 0xd2511f5304047825 */ /* 0x000fe200078e00ff */
[----:B------:R-:W-:Y:S01]  /*04e0*/  LOP3.LUT R3, R7, UR11, R8, 0x96, !PT ;  /* 0x0000000b07037c12 */ /* 0x000fe2000f8e9608 */
[----:B------:R-:W-:Y:S02]  /*04f0*/  UIADD3 UR19, UR4, -0x4ab325aa, URZ ;  /* 0xb54cda5604137890 */ /* 0x000fe4000fffe03f */
[----:B------:R-:W-:Y:S01]  /*0500*/  UIADD3 UR20, UR5, 0x646e171e, URZ ;  /* 0x646e171e05147890 */ /* 0x000fe2000fffe03f */
[----:B------:R-:W-:Y:S01]  /*0510*/  LOP3.LUT R8, R5, UR12, R2, 0x96, !PT ;  /* 0x0000000c05087c12 */ /* 0x000fe2000f8e9602 */
[----:B------:R-:W-:Y:S01]  /*0520*/  IMAD.WIDE.U32 R2, R3, -0x2daee0ad, RZ ;  /* 0xd2511f5303027825 */ /* 0x000fe200078e00ff */
[----:B------:R-:W-:Y:S02]  /*0530*/  UIADD3 UR22, UR5, 0x1fd5c5a3, URZ ;  /* 0x1fd5c5a305167890 */ /* 0x000fe4000fffe03f */
[----:B------:R-:W-:Y:S01]  /*0540*/  UIADD3 UR21, UR4, 0x5384540f, URZ ;  /* 0x5384540f04157890 */ /* 0x000fe2000fffe03f */
[----:B------:R-:W-:Y:S01]  /*0550*/  IMAD.WIDE.U32 R8, R8, -0x326172a9, RZ ;  /* 0xcd9e8d5708087825 */ /* 0x000fe200078e00ff */
[----:B------:R-:W-:Y:S01]  /*0560*/  LOP3.LUT R7, R3, UR14, R4, 0x96, !PT ;  /* 0x0000000e03077c12 */ /* 0x000fe2000f8e9604 */
[----:B------:R-:W-:-:S02]  /*0570*/  UIADD3 UR23, UR4, -0xe443238, URZ ;  /* 0xf1bbcdc804177890 */ /* 0x000fc4000fffe03f */
        /* <DEDUP_REMOVED lines=18> */
[----:B------:R-:W-:-:S04]  /*06a0*/  IMAD.HI.U32 R5, R14, -0x326172a9, RZ ;  /* 0xcd9e8d570e057827 */ /* 0x000fc800078e00ff */
[----:B------:R-:W-:Y:S01]  /*06b0*/  IMAD.HI.U32 R3, R4, -0x2daee0ad, RZ ;  /* 0xd2511f5304037827 */ /* 0x000fe200078e00ff */
[----:B------:R-:W-:-:S04]  /*06c0*/  LOP3.LUT R9, R5, UR23, R8, 0x96, !PT ;  /* 0x0000001705097c12 */ /* 0x000fc8000f8e9608 */
[----:B------:R-:W-:Y:S01]  /*06d0*/  LOP3.LUT R8, R3, UR24, R2, 0x96, !PT ;  /* 0x0000001803087c12 */ /* 0x000fe2000f8e9602 */
[----:B------:R-:W-:-:S05]  /*06e0*/  IMAD.SHL.U32 R2, R10, 0x20, RZ ;  /* 0x000000200a027824 */ /* 0x000fca00078e00ff */
[----:B------:R-:W-:-:S04]  /*06f0*/  LOP3.LUT R6, R2, 0x3e0, RZ, 0xc0, !PT ;  /* 0x000003e002067812 */ /* 0x000fc800078ec0ff */
[C---:B------:R-:W-:Y:S02]  /*0700*/  IADD3 R2, P1, R6.reuse, c[0x0][0x218], RZ ;  /* 0x0000860006027a10 */ /* 0x040fe40007f3e0ff */
[----:B------:R-:W-:-:S03]  /*0710*/  IADD3 R6, P2, R6, c[0x0][0x1b0], RZ ;  /* 0x00006c0006067a10 */ /* 0x000fc60007f5e0ff */
[----:B------:R-:W-:Y:S01]  /*0720*/  IMAD.X R3, RZ, RZ, c[0x0][0x21c], P1 ;  /* 0x00008700ff037624 */ /* 0x000fe200008e06ff */
[----:B------:R-:W-:Y:S01]  /*0730*/  ISETP.GE.AND P1, PT, R222, c[0x0][0x164], PT ;  /* 0x00005900de007a0c */ /* 0x000fe20003f26270 */
[----:B------:R-:W-:-:S03]  /*0740*/  IMAD.X R7, RZ, RZ, c[0x0][0x1b4], P2 ;  /* 0x00006d00ff077624 */ /* 0x000fc600010e06ff */
        /* <DEDUP_REMOVED lines=17> */
[----:B------:R-:W-:Y:S01]  /*0860*/  UIADD3 UR25, UR4, -0x700cb87f, URZ ;  /* 0x8ff3478104197890 */ /* 0x000fe2000fffe03f */
[----:B0-----:R-:W-:Y:S01]  /*0870*/  IMAD R3, R4, -0x2daee0ad, RZ ;  /* 0xd2511f5304037824 */ /* 0x001fe200078e02ff */
[----:B------:R-:W-:Y:S01]  /*0880*/  UIADD3 UR26, UR5, -0x695add53, URZ ;  /* 0x96a522ad051a7890 */ /* 0x000fe2000fffe03f */
[----:B------:R-:W-:Y:S01]  /*0890*/  IMAD R2, R14, -0x326172a9, RZ ;  /* 0xcd9e8d570e027824 */ /* 0x000fe200078e02ff */
[----:B------:R0:W5:Y:S01]  /*08a0*/  LDG.E.128 R144, [R6.64] ;  /* 0x0000000606907981 */ /* 0x000162000c1e1d00 */
[----:B------:R-:W-:-:S03]  /*08b0*/  IMAD.HI.U32 R5, R8, -0x326172a9, RZ ;  /* 0xcd9e8d5708057827 */ /* 0x000fc600078e00ff */
[----:B------:R0:W5:Y:S01]  /*08c0*/  LDG.E.128 R140, [R6.64+0x10] ;  /* 0x00001006068c7981 */ /* 0x000162000c1e1d00 */
[----:B------:R-:W-:Y:S01]  /*08d0*/  IMAD.HI.U32 R4, R9, -0x2daee0ad, RZ ;  /* 0xd2511f5309047827 */ /* 0x000fe200078e00ff */
[----:B------:R-:W-:Y:S01]  /*08e0*/  BSSY B0, `(.L_x_24944) ;  /* 0x0002f33000007945 */ /* 0x000fe20003800000 */
[----:B------:R-:W-:Y:S01]  /*08f0*/  LOP3.LUT R2, R5, UR25, R2, 0x96, !PT ;  /* 0x0000001905027c12 */ /* 0x000fe2000f8e9602 */
[----:B------:R0:W5:Y:S01]  /*0900*/  LDG.E.128 R136, [R6.64+0x400] ;  /* 0x0004000606887981 */ /* 0x000162000c1e1d00 */
[----:B------:R-:W-:Y:S01]  /*0910*/  MOV R5, R12 ;  /* 0x0000000c00057202 */ /* 0x000fe20000000f00 */
[----:B------:R-:W-:Y:S01]  /*0920*/  IMAD R8, R8, -0x326172a9, RZ ;  /* 0xcd9e8d5708087824 */ /* 0x000fe200078e02ff */
[----:B------:R-:W-:Y:S01]  /*0930*/  LOP3.LUT R3, R4, UR26, R3, 0x96, !PT ;  /* 0x0000001a04037c12 */ /* 0x000fe2000f8e9603 */
[----:B------:R0:W5:Y:S01]  /*0940*/  LDG.E.128 R132, [R6.64+0x410] ;  /* 0x0004100606847981 */ /* 0x000162000c1e1d00 */
[----:B------:R-:W-:Y:S01]  /*0950*/  IMAD.MOV.U32 R4, RZ, RZ, R0 ;  /* 0x000000ffff047224 */ /* 0x000fe200078e0000 */
[----:B------:R-:W-:Y:S01]  /*0960*/  LOP3.LUT R230, R230, 0x3, RZ, 0xc0, !PT ;  /* 0x00000003e6e67812 */ /* 0x000fe200078ec0ff */
[----:B------:R-:W-:Y:S01]  /*0970*/  IMAD R10, R9, -0x2daee0ad, RZ ;  /* 0xd2511f53090a7824 */ /* 0x000fe200078e02ff */
        /* <DEDUP_REMOVED lines=12> */
[----:B------:R-:W-:Y:S01]  /*0a40*/  ULDC.U8 UR8, c[0x0][0x1f0] ;  /* 0x00007c0000087ab9 */ /* 0x000fe20000000000 */
[----:B0-----:R-:W-:-:S02]  /*0a50*/  IMAD.MOV.U32 R6, RZ, RZ, R13 ;  /* 0x000000ffff067224 */ /* 0x001fc400078e000d */
[----:B------:R-:W-:Y:S02]  /*0a60*/  IMAD.MOV.U32 R7, RZ, RZ, RZ ;  /* 0x000000ffff077224 */ /* 0x000fe400078e00ff */
.L_x_25980:
        /* <DEDUP_REMOVED lines=34> */
.L_x_24946:
[----:B0-----:R-:W-:Y:S02]  /*0c90*/  MOV R24, R8 ;  /* 0x0000000800187202 */ /* 0x001fe40000000f00 */
.L_x_24947:
[----:B------:R-:W-:Y:S05]  /*0ca0*/  BSYNC B1 ;  /* 0x0000000000017941 */ /* 0x000fea0003800000 */
.L_x_24945:
        /* <DEDUP_REMOVED lines=16> */
.L_x_24951:
[----:B------:R-:W-:Y:S05]  /*0db0*/  BSYNC B2 ;  /* 0x0000000000027941 */ /* 0x000fea0003800000 */
.L_x_24950:
        /* <DEDUP_REMOVED lines=44> */
.L_x_24949:
[----:B------:R-:W-:Y:S05]  /*1080*/  BSYNC B1 ;  /* 0x0000000000017941 */ /* 0x000fea0003800000 */
.L_x_24948:
[----:B------:R-:W0:Y:S01]  /*1090*/  I2F.U32 R16, R24 ;  /* 0x0000001800107306 */ /* 0x000e220000201000 */
[----:B------:R-:W-:Y:S01]  /*10a0*/  HFMA2.MMA R233, -RZ, RZ, 0.1171875, 0 ;  /* 0x2f800000ffe97435 */ /* 0x000fe200000001ff */
[----:B------:R-:W-:Y:S02]  /*10b0*/  ISETP.NE.U32.AND P1, PT, RZ, c[0x0][0x178], PT ;  /* 0x00005e00ff007a0c */ /* 0x000fe40003f25070 */
[----:B-----5:R-:W-:Y:S02]  /*10c0*/  PRMT R17, RZ, 0x5410, R12 ;  /* 0x00005410ff117816 */ /* 0x020fe4000000000c */
[----:B------:R-:W-:-:S02]  /*10d0*/  ISETP.NE.AND.EX P6, PT, RZ, c[0x0][0x17c], PT, P1 ;  /* 0x00005f00ff007a0c */ /* 0x000fc40003fc5310 */
[----:B------:R-:W-:Y:S01]  /*10e0*/  LOP3.LUT R9, R9, 0xffffffef, RZ, 0xc0, !PT ;  /* 0xffffffef09097812 */ /* 0x000fe200078ec0ff */
[----:B------:R-:W-:Y:S02]  /*10f0*/  FMUL.FTZ R17, R17, c[0x0][0x1e8] ;  /* 0x00007a0011117a20 */ /* 0x000fe40000410000 */
        /* <DEDUP_REMOVED lines=11> */
.L_x_24952:
        /* <DEDUP_REMOVED lines=12> */
.L_x_24955:
[----:B------:R-:W-:Y:S02]  /*1270*/  IMAD.MOV.U32 R22, RZ, RZ, R8 ;  /* 0x000000ffff167224 */ /* 0x000fe400078e0008 */
.L_x_24956:
[----:B------:R-:W-:Y:S05]  /*1280*/  BSYNC B1 ;  /* 0x0000000000017941 */ /* 0x000fea0003800000 */
.L_x_24954:
        /* <DEDUP_REMOVED lines=16> */
.L_x_24960:
[----:B------:R-:W-:Y:S05]  /*1390*/  BSYNC B2 ;  /* 0x0000000000027941 */ /* 0x000fea0003800000 */
.L_x_24959:
        /* <DEDUP_REMOVED lines=43> */
.L_x_24958:
[----:B------:R-:W-:Y:S05]  /*1650*/  BSYNC B1 ;  /* 0x0000000000017941 */ /* 0x000fea0003800000 */
.L_x_24957:
        /* <DEDUP_REMOVED lines=9> */
.L_x_24953:
        /* <DEDUP_REMOVED lines=12> */
.L_x_24962:
[----:B------:R-:W-:Y:S02]  /*17b0*/  IMAD.MOV.U32 R25, RZ, RZ, R8 ;  /* 0x000000ffff197224 */ /* 0x000fe400078e0008 */
.L_x_24963:
[----:B------:R-:W-:Y:S05]  /*17c0*/  BSYNC B1 ;  /* 0x0000000000017941 */ /* 0x000fea0003800000 */
.L_x_24961:
        /* <DEDUP_REMOVED lines=16> */
.L_x_24967:
[----:B------:R-:W-:Y:S05]  /*18d0*/  BSYNC B2 ;  /* 0x0000000000027941 */ /* 0x000fea0003800000 */
.L_x_24966:
        /* <DEDUP_REMOVED lines=44> */
.L_x_24965:
[----:B------:R-:W-:Y:S05]  /*1ba0*/  BSYNC B1 ;  /* 0x0000000000017941 */ /* 0x000fea0003800000 */
.L_x_24964:
        /* <DEDUP_REMOVED lines=13> */
.L_x_24968:
        /* <DEDUP_REMOVED lines=12> */
.L_x_24971:
[----:B------:R-:W-:Y:S02]  /*1d40*/  IMAD.MOV.U32 R25, RZ, RZ, R8 ;  /* 0x000000ffff197224 */ /* 0x000fe400078e0008 */
.L_x_24972:
[----:B------:R-:W-:Y:S05]  /*1d50*/  BSYNC B1 ;  /* 0x0000000000017941 */ /* 0x000fea0003800000 */
.L_x_24970:
        /* <DEDUP_REMOVED lines=16> */
.L_x_24976:
[----:B------:R-:W-:Y:S05]  /*1e60*/  BSYNC B2 ;  /* 0x0000000000027941 */ /* 0x000fea0003800000 */
.L_x_24975:
        /* <DEDUP_REMOVED lines=44> */
.L_x_24974:
[----:B------:R-:W-:Y:S05]  /*2130*/  BSYNC B1 ;  /* 0x0000000000017941 */ /* 0x000fea0003800000 */
.L_x_24973:
        /* <DEDUP_REMOVED lines=9> */
.L_x_24969:
        /* <DEDUP_REMOVED lines=12> */
.L_x_24978:
[----:B------:R-:W-:Y:S02]  /*2290*/  IMAD.MOV.U32 R25, RZ, RZ, R8 ;  /* 0x000000ffff197224 */ /* 0x000fe400078e0008 */
.L_x_24979:
[----:B------:R-:W-:Y:S05]  /*22a0*/  BSYNC B1 ;  /* 0x0000000000017941 */ /* 0x000fea0003800000 */
.L_x_24977:
        /* <DEDUP_REMOVED lines=16> */
.L_x_24983:
[----:B------:R-:W-:Y:S05]  /*23b0*/  BSYNC B2 ;  /* 0x0000000000027941 */ /* 0x000fea0003800000 */
.L_x_24982:
        /* <DEDUP_REMOVED lines=44> */
.L_x_24981:
[----:B------:R-:W-:Y:S05]  /*2680*/  BSYNC B1 ;  /* 0x0000000000017941 */ /* 0x000fea0003800000 */
.L_x_24980:
        /* <DEDUP_REMOVED lines=13> */
.L_x_24984:
        /* <DEDUP_REMOVED lines=12> */
.L_x_24987:
[----:B------:R-:W-:Y:S02]  /*2820*/  MOV R26, R8 ;  /* 0x00000008001a7202 */ /* 0x000fe40000000f00 */
.L_x_24988:
[----:B------:R-:W-:Y:S05]  /*2830*/  BSYNC B1 ;  /* 0x0000000000017941 */ /* 0x000fea0003800000 */
.L_x_24986:
        /* <DEDUP_REMOVED lines=16> */
.L_x_24992:
[----:B------:R-:W-:Y:S05]  /*2940*/  BSYNC B2 ;  /* 0x0000000000027941 */ /* 0x000fea0003800000 */
.L_x_24991:
        /* <DEDUP_REMOVED lines=44> */
.L_x_24990:
[----:B------:R-:W-:Y:S05]  /*2c10*/  BSYNC B1 ;  /* 0x0000000000017941 */ /* 0x000fea0003800000 */
.L_x_24989:
        /* <DEDUP_REMOVED lines=9> */
.L_x_24985:
        /* <DEDUP_REMOVED lines=12> */
.L_x_24994:
[----:B------:R-:W-:Y:S02]  /*2d70*/  IMAD.MOV.U32 R26, RZ, RZ, R8 ;  /* 0x000000ffff1a7224 */ /* 0x000fe400078e0008 */
.L_x_24995:
[----:B------:R-:W-:Y:S05]  /*2d80*/  BSYNC B1 ;  /* 0x0000000000017941 */ /* 0x000fea0003800000 */
.L_x_24993:
        /* <DEDUP_REMOVED lines=16> */
.L_x_24999:
[----:B------:R-:W-:Y:S05]  /*2e90*/  BSYNC B2 ;  /* 0x0000000000027941 */ /* 0x000fea0003800000 */
.L_x_24998:
        /* <DEDUP_REMOVED lines=44> */
.L_x_24997:
[----:B------:R-:W-:Y:S05]  /*3160*/  BSYNC B1 ;  /* 0x0000000000017941 */ /* 0x000fea0003800000 */
.L_x_24996:
        /* <DEDUP_REMOVED lines=12> */
.L_x_25000:
        /* <DEDUP_REMOVED lines=12> */
.L_x_25003:
[----:B------:R-:W-:Y:S02]  /*32f0*/  IMAD.MOV.U32 R26, RZ, RZ, R8 ;  /* 0x000000ffff1a7224 */ /* 0x000fe400078e0008 */
.L_x_25004:
[----:B------:R-:W-:Y:S05]  /*3300*/  BSYNC B1 ;  /* 0x0000000000017941 */ /* 0x000fea0003800000 */
.L_x_25002:
        /* <DEDUP_REMOVED lines=16> */
.L_x_25008:
[----:B------:R-:W-:Y:S05]  /*3410*/  BSYNC B2 ;  /* 0x0000000000027941 */ /* 0x000fea0003800000 */
.L_x_25007:
        /* <DEDUP_REMOVED lines=9> */
[----:B------:R-:W-:Y:S01]  /*34b0*/  IMAD.WIDE.U32 R18, R13, -0x2daee0ad, RZ ;  /* 0xd2511f530d127825 */ /* 0x000fe200078e00ff */
[----:B------:R-:W-:-:S03]  /*34c0*/  HFMA2.MMA R13, -RZ, RZ, 0, 0 ;  /* 0x00000000ff0d7435 */ /* 0x000fc600000001ff */
        /* <DEDUP_REMOVED lines=33> */
.L_x_25006:
[----:B------:R-:W-:Y:S05]  /*36e0*/  BSYNC B1 ;  /* 0x0000000000017941 */ /* 0x000fea0003800000 */
.L_x_25005:
        /* <DEDUP_REMOVED lines=9> */
.L_x_25001:
        /* <DEDUP_REMOVED lines=12> */
.L_x_25010:
[----:B------:R-:W-:Y:S02]  /*3840*/  IMAD.MOV.U32 R26, RZ, RZ, R8 ;  /* 0x000000ffff1a7224 */ /* 0x000fe400078e0008 */
.L_x_25011:
[----:B------:R-:W-:Y:S05]  /*3850*/  BSYNC B1 ;  /* 0x0000000000017941 */ /* 0x000fea0003800000 */
.L_x_25009:
        /* <DEDUP_REMOVED lines=16> */
.L_x_25015:
[----:B------:R-:W-:Y:S05]  /*3960*/  BSYNC B2 ;  /* 0x0000000000027941 */ /* 0x000fea0003800000 */
.L_x_25014:
        /* <DEDUP_REMOVED lines=44> */
.L_x_25013:
[----:B------:R-:W-:Y:S05]  /*3c30*/  BSYNC B1 ;  /* 0x0000000000017941 */ /* 0x000fea0003800000 */
.L_x_25012:
        /* <DEDUP_REMOVED lines=12> */
.L_x_25016:
        /* <DEDUP_REMOVED lines=12> */
.L_x_25019:
[----:B------:R-:W-:Y:S02]  /*3dc0*/  IMAD.MOV.U32 R26, RZ, RZ, R8 ;  /* 0x000000ffff1a7224 */ /* 0x000fe400078e0008 */
.L_x_25020:
[----:B------:R-:W-:Y:S05]  /*3dd0*/  BSYNC B1 ;  /* 0x0000000000017941 */ /* 0x000fea0003800000 */
.L_x_25018:
        /* <DEDUP_REMOVED lines=16> */
.L_x_25024:
[----:B------:R-:W-:Y:S05]  /*3ee0*/  BSYNC B2 ;  /* 0x0000000000027941 */ /* 0x000fea0003800000 */
.L_x_25023:
        /* <DEDUP_REMOVED lines=44> */
.L_x_25022:
[----:B------:R-:W-:Y:S05]  /*41b0*/  BSYNC B1 ;  /* 0x0000000000017941 */ /* 0x000fea0003800000 */
.L_x_25021:
        /* <DEDUP_REMOVED lines=9> */
.L_x_25017:
        /* <DEDUP_REMOVED lines=12> */
.L_x_25026:
[----:B------:R-:W-:Y:S02]  /*4310*/  IMAD.MOV.U32 R26, RZ, RZ, R8 ;  /* 0x000000ffff1a7224 */ /* 0x000fe400078e0008 */
.L_x_25027:
[----:B------:R-:W-:Y:S05]  /*4320*/  BSYNC B1 ;  /* 0x0000000000017941 */ /* 0x000fea0003800000 */
.L_x_25025:
        /* <DEDUP_REMOVED lines=16> */
.L_x_25031:
[----:B------:R-:W-:Y:S05]  /*4430*/  BSYNC B2 ;  /* 0x0000000000027941 */ /* 0x000fea0003800000 */
.L_x_25030:
        /* <DEDUP_REMOVED lines=44> */
.L_x_25029:
[----:B------:R-:W-:Y:S05]  /*4700*/  BSYNC B1 ;  /* 0x0000000000017941 */ /* 0x000fea0003800000 */
.L_x_25028:
        /* <DEDUP_REMOVED lines=12> */
.L_x_25032:
        /* <DEDUP_REMOVED lines=12> */
.L_x_25035:
[----:B------:R-:W-:Y:S02]  /*4890*/  IMAD.MOV.U32 R14, RZ, RZ, R8 ;  /* 0x000000ffff0e7224 */ /* 0x000fe400078e0008 */
.L_x_25036:
[----:B------:R-:W-:Y:S05]  /*48a0*/  BSYNC B1 ;  /* 0x0000000000017941 */ /* 0x000fea0003800000 */
.L_x_25034:
        /* <DEDUP_REMOVED lines=16> */
.L_x_25040:
[----:B------:R-:W-:Y:S05]  /*49b0*/  BSYNC B2 ;  /* 0x0000000000027941 */ /* 0x000fea0003800000 */
.L_x_25039:
        /* <DEDUP_REMOVED lines=44> */
.L_x_25038:
[----:B------:R-:W-:Y:S05]  /*4c80*/  BSYNC B1 ;  /* 0x0000000000017941 */ /* 0x000fea0003800000 */
.L_x_25037:
        /* <DEDUP_REMOVED lines=9> */
.L_x_25033:
        /* <DEDUP_REMOVED lines=12> */
.L_x_25042:
[----:B------:R-:W-:Y:S02]  /*4de0*/  IMAD.MOV.U32 R26, RZ, RZ, R8 ;  /* 0x000000ffff1a7224 */ /* 0x000fe400078e0008 */
.L_x_25043:
[----:B------:R-:W-:Y:S05]  /*4df0*/  BSYNC B1 ;  /* 0x0000000000017941 */ /* 0x000fea0003800000 */
.L_x_25041:
        /* <DEDUP_REMOVED lines=16> */
.L_x_25047:
[----:B------:R-:W-:Y:S05]  /*4f00*/  BSYNC B2 ;  /* 0x0000000000027941 */ /* 0x000fea0003800000 */
.L_x_25046:
        /* <DEDUP_REMOVED lines=44> */
.L_x_25045:
[----:B------:R-:W-:Y:S05]  /*51d0*/  BSYNC B1 ;  /* 0x0000000000017941 */ /* 0x000fea0003800000 */
.L_x_25044:
        /* <DEDUP_REMOVED lines=12> */
.L_x_25048:
        /* <DEDUP_REMOVED lines=12> */
.L_x_25051:
[----:B------:R-:W-:Y:S02]  /*5360*/  IMAD.MOV.U32 R26, RZ, RZ, R8 ;  /* 0x000000ffff1a7224 */ /* 0x000fe400078e0008 */
.L_x_25052:
[----:B------:R-:W-:Y:S05]  /*5370*/  BSYNC B1 ;  /* 0x0000000000017941 */ /* 0x000fea0003800000 */
.L_x_25050:
        /* <DEDUP_REMOVED lines=16> */
.L_x_25056:
[----:B------:R-:W-:Y:S05]  /*5480*/  BSYNC B2 ;  /* 0x0000000000027941 */ /* 0x000fea0003800000 */
.L_x_25055:
        /* <DEDUP_REMOVED lines=44> */
.L_x_25054:
[----:B------:R-:W-:Y:S05]  /*5750*/  BSYNC B1 ;  /* 0x0000000000017941 */ /* 0x000fea0003800000 */
.L_x_25053:
        /* <DEDUP_REMOVED lines=9> */
.L_x_25049:
        /* <DEDUP_REMOVED lines=12> */
.L_x_25058:
[----:B------:R-:W-:Y:S02]  /*58b0*/  MOV R26, R8 ;  /* 0x00000008001a7202 */ /* 0x000fe40000000f00 */
.L_x_25059:
[----:B------:R-:W-:Y:S05]  /*58c0*/  BSYNC B1 ;  /* 0x0000000000017941 */ /* 0x000fea0003800000 */
.L_x_25057:
        /* <DEDUP_REMOVED lines=16> */
.L_x_25063:
[----:B------:R-:W-:Y:S05]  /*59d0*/  BSYNC B2 ;  /* 0x0000000000027941 */ /* 0x000fea0003800000 */
.L_x_25062:
        /* <DEDUP_REMOVED lines=44> */
.L_x_25061:
[----:B------:R-:W-:Y:S05]  /*5ca0*/  BSYNC B1 ;  /* 0x0000000000017941 */ /* 0x000fea0003800000 */
.L_x_25060:
        /* <DEDUP_REMOVED lines=13> */
.L_x_25064:
        /* <DEDUP_REMOVED lines=12> */
.L_x_25067:
[----:B------:R-:W-:Y:S02]  /*5e40*/  IMAD.MOV.U32 R13, RZ, RZ, R8 ;  /* 0x000000ffff0d7224 */ /* 0x000fe400078e0008 */
.L_x_25068:
[----:B------:R-:W-:Y:S05]  /*5e50*/  BSYNC B1 ;  /* 0x0000000000017941 */ /* 0x000fea0003800000 */
.L_x_25066:
        /* <DEDUP_REMOVED lines=18> */
.L_x_25072:
[----:B------:R-:W-:Y:S05]  /*5f80*/  BSYNC B2 ;  /* 0x0000000000027941 */ /* 0x000fea0003800000 */
.L_x_25071:
        /* <DEDUP_REMOVED lines=44> */
.L_x_25070:
[----:B------:R-:W-:Y:S05]  /*6250*/  BSYNC B1 ;  /* 0x0000000000017941 */ /* 0x000fea0003800000 */
.L_x_25069:
        /* <DEDUP_REMOVED lines=9> */
.L_x_25065:
[----:B------:R-:W-:Y:S01]  /*62f0*/  SEL R13, RZ, 0x10000, P4 ;  /* 0x00010000ff0d7807 */ /* 0x000fe20002000000 */
[----:B------:R-:W-:Y:S01]  /*6300*/  IMAD.SHL.U32 R27, R223, 0x8, RZ ;  /* 0x00000008df1b7824 */ /* 0x000fe200078e00ff */
[----:B------:R-:W-:Y:S01]  /*6310*/  ISETP.NE.AND P4, PT, R12, RZ, PT ;  /* 0x000000ff0c00720c */ /* 0x000fe20003f85270 */
[----:B------:R-:W-:Y:S01]  /*6320*/  @P0 IMAD.MOV.U32 R23, RZ, RZ, 0x20 ;  /* 0x00000020ff170424 */ /* 0x000fe200078e00ff */
[----:B------:R-:W-:Y:S02]  /*6330*/  SEL R12, RZ, 0x100, P3 ;  /* 0x00000100ff0c7807 */ /* 0x000fe40001800000 */
[----:B------:R-:W-:Y:S02]  /*6340*/  SEL R15, RZ, 0x1000000, P5 ;  /* 0x01000000ff0f7807 */ /* 0x000fe40002800000 */
[----:B------:R-:W-:Y:S02]  /*6350*/  ISETP.NE.AND P3, PT, R25, RZ, PT ;  /* 0x000000ff1900720c */ /* 0x000fe40003f65270 */
[----:B------:R-:W-:-:S02]  /*6360*/  SEL R14, RZ, 0x1, P1 ;  /* 0x00000001ff0e7807 */ /* 0x000fc40000800000 */
[----:B------:R-:W-:Y:S02]  /*6370*/  SEL R16, RZ, 0x1, P3 ;  /* 0x00000001ff107807 */ /* 0x000fe40001800000 */
[----:B------:R-:W-:Y:S02]  /*6380*/  SEL R18, RZ, 0x1, P4 ;  /* 0x00000001ff127807 */ /* 0x000fe40002000000 */
[----:B------:R-:W-:Y:S01]  /*6390*/  LOP3.LUT R12, R12, R15, R13, 0xfe, !PT ;  /* 0x0000000f0c0c7212 */ /* 0x000fe200078efe0d */
[----:B------:R-:W-:Y:S01]  /*63a0*/  IMAD.WIDE.U32 R14, R14, 0x1000000, RZ ;  /* 0x010000000e0e7825 */ /* 0x000fe200078e00ff */
[----:B------:R-:W-:Y:S02]  /*63b0*/  SEL R13, RZ, 0x1, P2 ;  /* 0x00000001ff0d7807 */ /* 0x000fe40001000000 */
[----:B------:R-:W-:Y:S01]  /*63c0*/  ISETP.NE.AND P5, PT, R24, RZ, PT ;  /* 0x000000ff1800720c */ /* 0x000fe20003fa5270 */
[----:B------:R-:W-:Y:S01]  /*63d0*/  IMAD.WIDE.U32 R16, R16, 0x10000, RZ ;  /* 0x0001000010107825 */ /* 0x000fe200078e00ff */
[----:B------:R-:W-:-:S02]  /*63e0*/  LOP3.LUT R13, R15, R12, R13, 0xfe, !PT ;  /* 0x0000000c0f0d7212 */ /* 0x000fc400078efe0d */
[----:B------:R-:W-:Y:S01]  /*63f0*/  LEA R12, P1, R223, c[0x0][0x188], 0x5 ;  /* 0x00006200df0c7a11 */ /* 0x000fe200078228ff */
[----:B------:R-:W-:Y:S01]  /*6400*/  IMAD.WIDE.U32 R18, R18, 0x100, RZ ;  /* 0x0000010012127825 */ /* 0x000fe200078e00ff */
[----:B------:R-:W-:Y:S02]  /*6410*/  SHF.R.U32.HI R28, RZ, 0x1d, R223 ;  /* 0x0000001dff1c7819 */ /* 0x000fe400000116df */
[----:B------:R-:W-:Y:S02]  /*6420*/  LOP3.LUT P6, RZ, R9, 0x20, RZ, 0xc0, !PT ;  /* 0x0000002009ff7812 */ /* 0x000fe400078cc0ff */
[----:B------:R-:W-:Y:S02]  /*6430*/  LOP3.LUT R17, R19, R13, R17, 0xfe, !PT ;  /* 0x0000000d13117212 */ /* 0x000fe400078efe11 */
[----:B------:R-:W-:Y:S02]  /*6440*/  LOP3.LUT R16, R18, R14, R16, 0xfe, !PT ;  /* 0x0000000e12107212 */ /* 0x000fe400078efe10 */
[----:B------:R-:W-:-:S02]  /*6450*/  LEA.HI.X R13, R223, c[0x0][0x18c], RZ, 0x5, P1 ;  /* 0x00006300df0d7a11 */ /* 0x000fc400008f2cff */
[----:B------:R-:W-:Y:S02]  /*6460*/  SEL R19, RZ, 0x1, P5 ;  /* 0x00000001ff137807 */ /* 0x000fe40002800000 */
[----:B------:R-:W-:Y:S01]  /*6470*/  IADD3 R14, P1, R27, c[0x0][0x190], RZ ;  /* 0x000064001b0e7a10 */ /* 0x000fe20007f3e0ff */
[----:B------:R0:W-:Y:S01]  /*6480*/  STG.E.128 [R12.64], R68 ;  /* 0x000000440c007986 */ /* 0x0001e2000c101d06 */
[----:B------:R-:W-:Y:S02]  /*6490*/  LOP3.LUT R16, R16, R19, RZ, 0xfc, !PT ;  /* 0x0000001310107212 */ /* 0x000fe400078efcff */
[----:B------:R-:W-:Y:S01]  /*64a0*/  IADD3.X R15, R28, c[0x0][0x194], RZ, P1, !PT ;  /* 0x000065001c0f7a10 */ /* 0x000fe20000ffe4ff */
[----:B------:R0:W-:Y:S01]  /*64b0*/  STG.E.128 [R12.64+0x10], R64 ;  /* 0x000010400c007986 */ /* 0x0001e2000c101d06 */
[----:B------:R-:W-:-:S03]  /*64c0*/  IADD3 R224, R223, 0x20, RZ ;  /* 0x00000020dfe07810 */ /* 0x000fc60007ffe0ff */
[----:B------:R0:W-:Y:S02]  /*64d0*/  STG.E.64 [R14.64], R16 ;  /* 0x000000100e007986 */ /* 0x0001e4000c101b06 */
[----:B------:R-:W-:-:S04]  /*64e0*/  @P0 IMAD.WIDE.U32 R22, R224, R23, c[0x0][0x180] ;  /* 0x00006000e0160625 */ /* 0x000fc800078e0017 */
[----:B------:R-:W-:-:S04]  /*64f0*/  @P6 IMAD.WIDE.U32 R20, R224, R214, c[0x0][0x178] ;  /* 0x00005e00e0146625 */ /* 0x000fc800078e00d6 */
[----:B------:R-:W-:Y:S01]  /*6500*/  IMAD.WIDE.U32 R18, R224, R214, c[0x0][0x170] ;  /* 0x00005c00e0127625 */ /* 0x000fe200078e00d6 */
        /* <DEDUP_REMOVED lines=12> */
[----:B------:R-:W-:Y:S02]  /*65d0*/  LOP3.LUT R25, R24, 0xff, R219, 0xf8, !PT ;  /* 0x000000ff18197812 */ /* 0x000fe400078ef8db */
[----:B------:R-:W-:Y:S01]  /*65e0*/  IADD3 R24, P1, R27, c[0x0][0x198], RZ ;  /* 0x000066001b187a10 */ /* 0x000fe20007f3e0ff */
[----:B------:R-:W-:Y:S01]  /*65f0*/  IMAD.WIDE.U32 R16, R16, 0x100, RZ ;  /* 0x0000010010107825 */ /* 0x000fe200078e00ff */
[----:B------:R-:W-:Y:S02]  /*6600*/  LOP3.LUT R13, R15, R25, R13, 0xfe, !PT ;  /* 0x000000190f0d7212 */ /* 0x000fe400078efe0d */
[----:B------:R-:W-:Y:S02]  /*6610*/  IADD3.X R25, R28, c[0x0][0x19c], RZ, P1, !PT ;  /* 0x000067001c197a10 */ /* 0x000fe40000ffe4ff */
[----:B------:R-:W-:Y:S02]  /*6620*/  LOP3.LUT R12, R16, R12, R14, 0xfe, !PT ;  /* 0x0000000c100c7212 */ /* 0x000fe400078efe0e */
[----:B------:R-:W-:-:S02]  /*6630*/  LOP3.LUT R13, R13, R17, RZ, 0xfc, !PT ;  /* 0x000000110d0d7212 */ /* 0x000fc400078efcff */
[----:B------:R-:W-:-:S05]  /*6640*/  LOP3.LUT R12, R12, 0xff, R11, 0xf8, !PT ;  /* 0x000000ff0c0c7812 */ /* 0x000fca00078ef80b */
[----:B------:R0:W-:Y:S02]  /*6650*/  STG.E.64 [R24.64], R12 ;  /* 0x0000000c18007986 */ /* 0x0001e4000c101b06 */
.L_x_25073:
        /* <DEDUP_REMOVED lines=16> */
.L_x_25075:
[----:B-1----:R-:W-:Y:S02]  /*6760*/  IMAD.MOV.U32 R24, RZ, RZ, R8 ;  /* 0x000000ffff187224 */ /* 0x002fe400078e0008 */
.L_x_25076:
[----:B------:R-:W-:Y:S05]  /*6770*/  BSYNC B1 ;  /* 0x0000000000017941 */ /* 0x000fea0003800000 */
.L_x_25074:
        /* <DEDUP_REMOVED lines=16> */
.L_x_25080:
[----:B------:R-:W-:Y:S05]  /*6880*/  BSYNC B2 ;  /* 0x0000000000027941 */ /* 0x000fea0003800000 */
.L_x_25079:
        /* <DEDUP_REMOVED lines=44> */
.L_x_25078:
[----:B------:R-:W-:Y:S05]  /*6b50*/  BSYNC B1 ;  /* 0x0000000000017941 */ /* 0x000fea0003800000 */
.L_x_25077:
        /* <DEDUP_REMOVED lines=14> */
.L_x_25081:
        /* <DEDUP_REMOVED lines=12> */
.L_x_25084:
[----:B------:R-:W-:Y:S02]  /*6d00*/  IMAD.MOV.U32 R23, RZ, RZ, R8 ;  /* 0x000000ffff177224 */ /* 0x000fe400078e0008 */
.L_x_25085:
[----:B------:R-:W-:Y:S05]  /*6d10*/  BSYNC B1 ;  /* 0x0000000000017941 */ /* 0x000fea0003800000 */
.L_x_25083:
        /* <DEDUP_REMOVED lines=16> */
.L_x_25089:
[----:B------:R-:W-:Y:S05]  /*6e20*/  BSYNC B2 ;  /* 0x0000000000027941 */ /* 0x000fea0003800000 */
.L_x_25088:
        /* <DEDUP_REMOVED lines=35> */
[----:B------:R-:W-:Y:S01]  /*7060*/  LOP3.LUT R20, R17, UR24, R2, 0x96, !PT ;  /* 0x0000001811147c12 */ /* 0x000fe2000f8e9602 */
[----:B------:R-:W-:-:S03]  /*7070*/  HFMA2.MMA R17, -RZ, RZ, 0, 0 ;  /* 0x00000000ff117435 */ /* 0x000fc600000001ff */
[----:B------:R-:W-:Y:S01]  /*7080*/  LOP3.LUT R10, R19, UR23, R10, 0x96, !PT ;  /* 0x00000017130a7c12 */ /* 0x000fe2000f8e960a */
[----:B------:R-:W-:-:S04]  /*7090*/  IMAD.WIDE.U32 R20, R20, -0x326172a9, RZ ;  /* 0xcd9e8d5714147825 */ /* 0x000fc800078e00ff */
[----:B------:R-:W-:Y:S01]  /*70a0*/  IMAD.WIDE.U32 R10, R10, -0x2daee0ad, RZ ;  /* 0xd2511f530a0a7825 */ /* 0x000fe200078e00ff */
[----:B------:R-:W-:-:S03]  /*70b0*/  LOP3.LUT R2, R21, UR25, R18, 0x96, !PT ;  /* 0x0000001915027c12 */ /* 0x000fc6000f8e9612 */
[----:B------:R-:W-:Y:S01]  /*70c0*/  IMAD.MOV.U32 R8, RZ, RZ, R20 ;  /* 0x000000ffff087224 */ /* 0x000fe200078e0014 */
[----:B------:R-:W-:Y:S02]  /*70d0*/  LOP3.LUT R3, R11, UR26, R16, 0x96, !PT ;  /* 0x0000001a0b037c12 */ /* 0x000fe4000f8e9610 */
.L_x_25087:
[----:B------:R-:W-:Y:S05]  /*70e0*/  BSYNC B1 ;  /* 0x0000000000017941 */ /* 0x000fea0003800000 */
.L_x_25086:
        /* <DEDUP_REMOVED lines=9> */
.L_x_25082:
        /* <DEDUP_REMOVED lines=12> */
.L_x_25091:
[----:B------:R-:W-:Y:S02]  /*7240*/  IMAD.MOV.U32 R23, RZ, RZ, R8 ;  /* 0x000000ffff177224 */ /* 0x000fe400078e0008 */
.L_x_25092:
[----:B------:R-:W-:Y:S05]  /*7250*/  BSYNC B1 ;  /* 0x0000000000017941 */ /* 0x000fea0003800000 */
.L_x_25090:
        /* <DEDUP_REMOVED lines=16> */
.L_x_25096:
[----:B------:R-:W-:Y:S05]  /*7360*/  BSYNC B2 ;  /* 0x0000000000027941 */ /* 0x000fea0003800000 */
.L_x_25095:
        /* <DEDUP_REMOVED lines=44> */
.L_x_25094:
[----:B------:R-:W-:Y:S05]  /*7630*/  BSYNC B1 ;  /* 0x0000000000017941 */ /* 0x000fea0003800000 */
.L_x_25093:
        /* <DEDUP_REMOVED lines=13> */
.L_x_25097:
        /* <DEDUP_REMOVED lines=12> */
.L_x_25100:
[----:B------:R-:W-:Y:S02]  /*77d0*/  IMAD.MOV.U32 R23, RZ, RZ, R8 ;  /* 0x000000ffff177224 */ /* 0x000fe400078e0008 */
.L_x_25101:
[----:B------:R-:W-:Y:S05]  /*77e0*/  BSYNC B1 ;  /* 0x0000000000017941 */ /* 0x000fea0003800000 */
.L_x_25099:
        /* <DEDUP_REMOVED lines=16> */
.L_x_25105:
[----:B------:R-:W-:Y:S05]  /*78f0*/  BSYNC B2 ;  /* 0x0000000000027941 */ /* 0x000fea0003800000 */
.L_x_25104:
        /* <DEDUP_REMOVED lines=44> */
.L_x_25103:
[----:B------:R-:W-:Y:S05]  /*7bc0*/  BSYNC B1 ;  /* 0x0000000000017941 */ /* 0x000fea0003800000 */
.L_x_25102:
        /* <DEDUP_REMOVED lines=9> */
.L_x_25098:
        /* <DEDUP_REMOVED lines=12> */
.L_x_25107:
[----:B------:R-:W-:Y:S02]  /*7d20*/  IMAD.MOV.U32 R23, RZ, RZ, R8 ;  /* 0x000000ffff177224 */ /* 0x000fe400078e0008 */
.L_x_25108:
[----:B------:R-:W-:Y:S05]  /*7d30*/  BSYNC B1 ;  /* 0x0000000000017941 */ /* 0x000fea0003800000 */
.L_x_25106:
        /* <DEDUP_REMOVED lines=16> */
.L_x_25112:
[----:B------:R-:W-:Y:S05]  /*7e40*/  BSYNC B2 ;  /* 0x0000000000027941 */ /* 0x000fea0003800000 */
.L_x_25111:
        /* <DEDUP_REMOVED lines=44> */
.L_x_25110:
[----:B------:R-:W-:Y:S05]  /*8110*/  BSYNC B1 ;  /* 0x0000000000017941 */ /* 0x000fea0003800000 */
.L_x_25109:
        /* <DEDUP_REMOVED lines=13> */
.L_x_25113:
        /* <DEDUP_REMOVED lines=12> */
.L_x_25116:
[----:B------:R-:W-:Y:S02]  /*82b0*/  IMAD.MOV.U32 R26, RZ, RZ, R8 ;  /* 0x000000ffff1a7224 */ /* 0x000fe400078e0008 */
.L_x_25117:
[----:B------:R-:W-:Y:S05]  /*82c0*/  BSYNC B1 ;  /* 0x0000000000017941 */ /* 0x000fea0003800000 */
.L_x_25115:
        /* <DEDUP_REMOVED lines=16> */
.L_x_25121:
[----:B------:R-:W-:Y:S05]  /*83d0*/  BSYNC B2 ;  /* 0x0000000000027941 */ /* 0x000fea0003800000 */
.L_x_25120:
        /* <DEDUP_REMOVED lines=44> */
.L_x_25119:
[----:B------:R-:W-:Y:S05]  /*86a0*/  BSYNC B1 ;  /* 0x0000000000017941 */ /* 0x000fea0003800000 */
.L_x_25118:
        /* <DEDUP_REMOVED lines=9> */
.L_x_25114:
        /* <DEDUP_REMOVED lines=12> */
.L_x_25123:
[----:B------:R-:W-:Y:S02]  /*8800*/  IMAD.MOV.U32 R26, RZ, RZ, R8 ;  /* 0x000000ffff1a7224 */ /* 0x000fe400078e0008 */
.L_x_25124:
[----:B------:R-:W-:Y:S05]  /*8810*/  BSYNC B1 ;  /* 0x0000000000017941 */ /* 0x000fea0003800000 */
.L_x_25122:
        /* <DEDUP_REMOVED lines=16> */
.L_x_25128:
[----:B------:R-:W-:Y:S05]  /*8920*/  BSYNC B2 ;  /* 0x0000000000027941 */ /* 0x000fea0003800000 */
.L_x_25127:
        /* <DEDUP_REMOVED lines=44> */
.L_x_25126:
[----:B------:R-:W-:Y:S05]  /*8bf0*/  BSYNC B1 ;  /* 0x0000000000017941 */ /* 0x000fea0003800000 */
.L_x_25125:
        /* <DEDUP_REMOVED lines=12> */
.L_x_25129:
        /* <DEDUP_REMOVED lines=12> */
.L_x_25132:
[----:B------:R-:W-:Y:S02]  /*8d80*/  IMAD.MOV.U32 R26, RZ, RZ, R8 ;  /* 0x000000ffff1a7224 */ /* 0x000fe400078e0008 */
.L_x_25133:
[----:B------:R-:W-:Y:S05]  /*8d90*/  BSYNC B1 ;  /* 0x0000000000017941 */ /* 0x000fea0003800000 */
.L_x_25131:
        /* <DEDUP_REMOVED lines=16> */
.L_x_25137:
[----:B------:R-:W-:Y:S05]  /*8ea0*/  BSYNC B2 ;  /* 0x0000000000027941 */ /* 0x000fea0003800000 */
.L_x_25136:
        /* <DEDUP_REMOVED lines=44> */
.L_x_25135:
[----:B------:R-:W-:Y:S05]  /*9170*/  BSYNC B1 ;  /* 0x0000000000017941 */ /* 0x000fea0003800000 */
.L_x_25134:
        /* <DEDUP_REMOVED lines=9> */
.L_x_25130:
        /* <DEDUP_REMOVED lines=12> */
.L_x_25139:
[----:B------:R-:W-:Y:S02]  /*92d0*/  MOV R26, R8 ;  /* 0x00000008001a7202 */ /* 0x000fe40000000f00 */
.L_x_25140:
[----:B------:R-:W-:Y:S05]  /*92e0*/  BSYNC B1 ;  /* 0x0000000000017941 */ /* 0x000fea0003800000 */
.L_x_25138:
        /* <DEDUP_REMOVED lines=16> */
.L_x_25144:
[----:B------:R-:W-:Y:S05]  /*93f0*/  BSYNC B2 ;  /* 0x0000000000027941 */ /* 0x000fea0003800000 */
.L_x_25143:
        /* <DEDUP_REMOVED lines=44> */
.L_x_25142:
[----:B------:R-:W-:Y:S05]  /*96c0*/  BSYNC B1 ;  /* 0x0000000000017941 */ /* 0x000fea0003800000 */
.L_x_25141:
        /* <DEDUP_REMOVED lines=12> */
.L_x_25145:
        /* <DEDUP_REMOVED lines=12> */
.L_x_25148:
[----:B------:R-:W-:Y:S02]  /*9850*/  IMAD.MOV.U32 R26, RZ, RZ, R8 ;  /* 0x000000ffff1a7224 */ /* 0x000fe400078e0008 */
.L_x_25149:
[----:B------:R-:W-:Y:S05]  /*9860*/  BSYNC B1 ;  /* 0x0000000000017941 */ /* 0x000fea0003800000 */
.L_x_25147:
        /* <DEDUP_REMOVED lines=16> */
.L_x_25153:
[----:B------:R-:W-:Y:S05]  /*9970*/  BSYNC B2 ;  /* 0x0000000000027941 */ /* 0x000fea0003800000 */
.L_x_25152:
        /* <DEDUP_REMOVED lines=44> */
.L_x_25151:
[----:B------:R-:W-:Y:S05]  /*9c40*/  BSYNC B1 ;  /* 0x0000000000017941 */ /* 0x000fea0003800000 */
.L_x_25150:
        /* <DEDUP_REMOVED lines=9> */
.L_x_25146:
        /* <DEDUP_REMOVED lines=12> */
.L_x_25155:
[----:B------:R-:W-:Y:S02]  /*9da0*/  IMAD.MOV.U32 R26, RZ, RZ, R8 ;  /* 0x000000ffff1a7224 */ /* 0x000fe400078e0008 */
.L_x_25156:
[----:B------:R-:W-:Y:S05]  /*9db0*/  BSYNC B1 ;  /* 0x0000000000017941 */ /* 0x000fea0003800000 */
.L_x_25154:
        /* <DEDUP_REMOVED lines=16> */
.L_x_25160:
[----:B------:R-:W-:Y:S05]  /*9ec0*/  BSYNC B2 ;  /* 0x0000000000027941 */ /* 0x000fea0003800000 */
.L_x_25159:
        /* <DEDUP_REMOVED lines=44> */
.L_x_25158:
[----:B------:R-:W-:Y:S05]  /*a190*/  BSYNC B1 ;  /* 0x0000000000017941 */ /* 0x000fea0003800000 */
.L_x_25157:
        /* <DEDUP_REMOVED lines=12> */
.L_x_25161:
        /* <DEDUP_REMOVED lines=12> */
.L_x_25164:
[----:B------:R-:W-:Y:S02]  /*a320*/  IMAD.MOV.U32 R14, RZ, RZ, R8 ;  /* 0x000000ffff0e7224 */ /* 0x000fe400078e0008 */
.L_x_25165:
[----:B------:R-:W-:Y:S05]  /*a330*/  BSYNC B1 ;  /* 0x0000000000017941 */ /* 0x000fea0003800000 */
.L_x_25163:
        /* <DEDUP_REMOVED lines=16> */
.L_x_25169:
[----:B------:R-:W-:Y:S05]  /*a440*/  BSYNC B2 ;  /* 0x0000000000027941 */ /* 0x000fea0003800000 */
.L_x_25168:
        /* <DEDUP_REMOVED lines=44> */
.L_x_25167:
[----:B------:R-:W-:Y:S05]  /*a710*/  BSYNC B1 ;  /* 0x0000000000017941 */ /* 0x000fea0003800000 */
.L_x_25166:
        /* <DEDUP_REMOVED lines=9> */
.L_x_25162:
        /* <DEDUP_REMOVED lines=12> */
.L_x_25171:
[----:B------:R-:W-:Y:S02]  /*a870*/  IMAD.MOV.U32 R26, RZ, RZ, R8 ;  /* 0x000000ffff1a7224 */ /* 0x000fe400078e0008 */
.L_x_25172:
[----:B------:R-:W-:Y:S05]  /*a880*/  BSYNC B1 ;  /* 0x0000000000017941 */ /* 0x000fea0003800000 */
.L_x_25170:
        /* <DEDUP_REMOVED lines=16> */
.L_x_25176:
[----:B------:R-:W-:Y:S05]  /*a990*/  BSYNC B2 ;  /* 0x0000000000027941 */ /* 0x000fea0003800000 */
.L_x_25175:
        /* <DEDUP_REMOVED lines=44> */
.L_x_25174:
[----:B------:R-:W-:Y:S05]  /*ac60*/  BSYNC B1 ;  /* 0x0000000000017941 */ /* 0x000fea0003800000 */
.L_x_25173:
        /* <DEDUP_REMOVED lines=12> */
.L_x_25177:
        /* <DEDUP_REMOVED lines=12> */
.L_x_25180:
[----:B------:R-:W-:Y:S02]  /*adf0*/  MOV R26, R8 ;  /* 0x00000008001a7202 */ /* 0x000fe40000000f00 */
.L_x_25181:
[----:B------:R-:W-:Y:S05]  /*ae00*/  BSYNC B1 ;  /* 0x0000000000017941 */ /* 0x000fea0003800000 */
.L_x_25179:
        /* <DEDUP_REMOVED lines=16> */
.L_x_25185:
[----:B------:R-:W-:Y:S05]  /*af10*/  BSYNC B2 ;  /* 0x0000000000027941 */ /* 0x000fea0003800000 */
.L_x_25184:
        /* <DEDUP_REMOVED lines=44> */
.L_x_25183:
[----:B------:R-:W-:Y:S05]  /*b1e0*/  BSYNC B1 ;  /* 0x0000000000017941 */ /* 0x000fea0003800000 */
.L_x_25182:
        /* <DEDUP_REMOVED lines=9> */
.L_x_25178:
        /* <DEDUP_REMOVED lines=12> */
.L_x_25187:
[----:B------:R-:W-:Y:S02]  /*b340*/  IMAD.MOV.U32 R26, RZ, RZ, R8 ;  /* 0x000000ffff1a7224 */ /* 0x000fe400078e0008 */
.L_x_25188:
[----:B------:R-:W-:Y:S05]  /*b350*/  BSYNC B1 ;  /* 0x0000000000017941 */ /* 0x000fea0003800000 */
.L_x_25186:
        /* <DEDUP_REMOVED lines=16> */
.L_x_25192:
[----:B------:R-:W-:Y:S05]  /*b460*/  BSYNC B2 ;  /* 0x0000000000027941 */ /* 0x000fea0003800000 */
.L_x_25191:
        /* <DEDUP_REMOVED lines=44> */
.L_x_25190:
[----:B------:R-:W-:Y:S05]  /*b730*/  BSYNC B1 ;  /* 0x0000000000017941 */ /* 0x000fea0003800000 */
.L_x_25189:
        /* <DEDUP_REMOVED lines=13> */
.L_x_25193:
        /* <DEDUP_REMOVED lines=12> */
.L_x_25196:
[----:B------:R-:W-:Y:S02]  /*b8d0*/  IMAD.MOV.U32 R13, RZ, RZ, R8 ;  /* 0x000000ffff0d7224 */ /* 0x000fe400078e0008 */
.L_x_25197:
[----:B------:R-:W-:Y:S05]  /*b8e0*/  BSYNC B1 ;  /* 0x0000000000017941 */ /* 0x000fea0003800000 */
.L_x_25195:
        /* <DEDUP_REMOVED lines=18> */
.L_x_25201:
[----:B------:R-:W-:Y:S05]  /*ba10*/  BSYNC B2 ;  /* 0x0000000000027941 */ /* 0x000fea0003800000 */
.L_x_25200:
        /* <DEDUP_REMOVED lines=44> */
.L_x_25199:
[----:B------:R-:W-:Y:S05]  /*bce0*/  BSYNC B1 ;  /* 0x0000000000017941 */ /* 0x000fea0003800000 */
.L_x_25198:
        /* <DEDUP_REMOVED lines=9> */
.L_x_25194:
[----:B------:R-:W-:Y:S01]  /*bd80*/  SEL R13, RZ, 0x10000, P4 ;  /* 0x00010000ff0d7807 */ /* 0x000fe20002000000 */
[----:B------:R-:W-:Y:S01]  /*bd90*/  IMAD.MOV.U32 R232, RZ, RZ, 0x20 ;  /* 0x00000020ffe87424 */ /* 0x000fe200078e00ff */
[----:B------:R-:W-:Y:S01]  /*bda0*/  SEL R14, RZ, 0x100, P3 ;  /* 0x00000100ff0e7807 */ /* 0x000fe20001800000 */
[----:B------:R-:W-:Y:S01]  /*bdb0*/  IMAD.MOV.U32 R231, RZ, RZ, 0x8 ;  /* 0x00000008ffe77424 */ /* 0x000fe200078e00ff */
[----:B------:R-:W-:Y:S02]  /*bdc0*/  ISETP.NE.AND P4, PT, R12, RZ, PT ;  /* 0x000000ff0c00720c */ /* 0x000fe40003f85270 */
[----:B------:R-:W-:Y:S01]  /*bdd0*/  ISETP.NE.AND P3, PT, R23, RZ, PT ;  /* 0x000000ff1700720c */ /* 0x000fe20003f65270 */
[----:B------:R-:W-:Y:S01]  /*bde0*/  IMAD.WIDE.U32 R20, R224, R231, c[0x0][0x190] ;  /* 0x00006400e0147625 */ /* 0x000fe200078e00e7 */
[----:B------:R-:W-:Y:S02]  /*bdf0*/  SEL R15, RZ, 0x1000000, P5 ;  /* 0x01000000ff0f7807 */ /* 0x000fe40002800000 */
        /* <DEDUP_REMOVED lines=9> */
[----:B------:R-:W-:Y:S01]  /*be90*/  SEL R13, RZ, 0x1, P5 ;  /* 0x00000001ff0d7807 */ /* 0x000fe20002800000 */
[----:B------:R-:W-:Y:S01]  /*bea0*/  IMAD.WIDE.U32 R18, R18, 0x100, RZ ;  /* 0x0000010012127825 */ /* 0x000fe200078e00ff */
[----:B------:R-:W-:Y:S02]  /*beb0*/  LOP3.LUT P6, RZ, R9, 0x20, RZ, 0xc0, !PT ;  /* 0x0000002009ff7812 */ /* 0x000fe400078cc0ff */
[----:B------:R-:W-:Y:S01]  /*bec0*/  IADD3 R226, R223, 0x40, RZ ;  /* 0x00000040dfe27810 */ /* 0x000fe20007ffe0ff */
[----:B------:R-:W-:Y:S01]  /*bed0*/  IMAD.WIDE.U32 R14, R224, R232, c[0x0][0x188] ;  /* 0x00006200e00e7625 */ /* 0x000fe200078e00e8 */
[----:B------:R-:W-:Y:S02]  /*bee0*/  LOP3.LUT R12, R18, R12, R16, 0xfe, !PT ;  /* 0x0000000c120c7212 */ /* 0x000fe400078efe10 */
[----:B------:R-:W-:Y:S01]  /*bef0*/  LOP3.LUT R23, R19, R23, R17, 0xfe, !PT ;  /* 0x0000001713177212 */ /* 0x000fe200078efe11 */
[----:B------:R-:W-:Y:S01]  /*bf00*/  @P0 IMAD.WIDE.U32 R18, R226, R232, c[0x0][0x180] ;  /* 0x00006000e2120625 */ /* 0x000fe200078e00e8 */
[----:B------:R-:W-:Y:S01]  /*bf10*/  LOP3.LUT R22, R12, R13, RZ, 0xfc, !PT ;  /* 0x0000000d0c167212 */ /* 0x000fe200078efcff */
[----:B------:R0:W-:Y:S02]  /*bf20*/  STG.E.128 [R14.64], R60 ;  /* 0x0000003c0e007986 */ /* 0x0001e4000c101d06 */
[----:B------:R-:W-:-:S02]  /*bf30*/  IMAD.WIDE.U32 R12, R226, R214, c[0x0][0x170] ;  /* 0x00005c00e20c7625 */ /* 0x000fc400078e00d6 */
[----:B------:R0:W-:Y:S02]  /*bf40*/  STG.E.128 [R14.64+0x10], R56 ;  /* 0x000010380e007986 */ /* 0x0001e4000c101d06 */
[----:B------:R-:W-:Y:S02]  /*bf50*/  @P6 IMAD.WIDE.U32 R16, R226, R214, c[0x0][0x178] ;  /* 0x00005e00e2106625 */ /* 0x000fe400078e00d6 */
        /* <DEDUP_REMOVED lines=21> */
.L_x_25202:
        /* <DEDUP_REMOVED lines=16> */
.L_x_25204:
[----:B-1----:R-:W-:Y:S02]  /*c1b0*/  MOV R25, R8 ;  /* 0x0000000800197202 */ /* 0x002fe40000000f00 */
.L_x_25205:
[----:B------:R-:W-:Y:S05]  /*c1c0*/  BSYNC B1 ;  /* 0x0000000000017941 */ /* 0x000fea0003800000 */
.L_x_25203:
        /* <DEDUP_REMOVED lines=16> */
.L_x_25209:
[----:B------:R-:W-:Y:S05]  /*c2d0*/  BSYNC B2 ;  /* 0x0000000000027941 */ /* 0x000fea0003800000 */
.L_x_25208:
        /* <DEDUP_REMOVED lines=44> */
.L_x_25207:
[----:B------:R-:W-:Y:S05]  /*c5a0*/  BSYNC B1 ;  /* 0x0000000000017941 */ /* 0x000fea0003800000 */
.L_x_25206:
        /* <DEDUP_REMOVED lines=11> */
[----:B------:R-:W-:Y:S02]  /*c660*/  IMAD.MOV.U32 R16, RZ, RZ, R20 ;  /* 0x000000ffff107224 */ /* 0x000fe400078e0014 */
[----:B------:R-:W-:Y:S01]  /*c670*/  FADD.FTZ R52, R76, R52 ;  /* 0x000000344c347221 */ /* 0x000fe20000010000 */
[----:B------:R-:W-:Y:S05]  /*c680*/  BRA `(.L_x_25211) ;  /* 0x0000054000007947 */ /* 0x000fea0003800000 */
.L_x_25210:
        /* <DEDUP_REMOVED lines=12> */
.L_x_25213:
[----:B------:R-:W-:Y:S02]  /*c750*/  IMAD.MOV.U32 R23, RZ, RZ, R8 ;  /* 0x000000ffff177224 */ /* 0x000fe400078e0008 */
.L_x_25214:
[----:B------:R-:W-:Y:S05]  /*c760*/  BSYNC B1 ;  /* 0x0000000000017941 */ /* 0x000fea0003800000 */
.L_x_25212:
        /* <DEDUP_REMOVED lines=16> */
.L_x_25218:
[----:B------:R-:W-:Y:S05]  /*c870*/  BSYNC B2 ;  /* 0x0000000000027941 */ /* 0x000fea0003800000 */
.L_x_25217:
        /* <DEDUP_REMOVED lines=43> */
.L_x_25216:
[----:B------:R-:W-:Y:S05]  /*cb30*/  BSYNC B1 ;  /* 0x0000000000017941 */ /* 0x000fea0003800000 */
.L_x_25215:
        /* <DEDUP_REMOVED lines=9> */
.L_x_25211:
        /* <DEDUP_REMOVED lines=12> */
.L_x_25220:
[----:B------:R-:W-:Y:S02]  /*cc90*/  MOV R23, R8 ;  /* 0x0000000800177202 */ /* 0x000fe40000000f00 */
.L_x_25221:
[----:B------:R-:W-:Y:S05]  /*cca0*/  BSYNC B1 ;  /* 0x0000000000017941 */ /* 0x000fea0003800000 */
.L_x_25219:
        /* <DEDUP_REMOVED lines=16> */
.L_x_25225:
[----:B------:R-:W-:Y:S05]  /*cdb0*/  BSYNC B2 ;  /* 0x0000000000027941 */ /* 0x000fea0003800000 */
.L_x_25224:
        /* <DEDUP_REMOVED lines=44> */
.L_x_25223:
[----:B------:R-:W-:Y:S05]  /*d080*/  BSYNC B1 ;  /* 0x0000000000017941 */ /* 0x000fea0003800000 */
.L_x_25222:
        /* <DEDUP_REMOVED lines=13> */
.L_x_25226:
        /* <DEDUP_REMOVED lines=12> */
.L_x_25229:
[----:B------:R-:W-:Y:S02]  /*d220*/  IMAD.MOV.U32 R26, RZ, RZ, R8 ;  /* 0x000000ffff1a7224 */ /* 0x000fe400078e0008 */
.L_x_25230:
[----:B------:R-:W-:Y:S05]  /*d230*/  BSYNC B1 ;  /* 0x0000000000017941 */ /* 0x000fea0003800000 */
.L_x_25228:
        /* <DEDUP_REMOVED lines=16> */
.L_x_25234:
[----:B------:R-:W-:Y:S05]  /*d340*/  BSYNC B2 ;  /* 0x0000000000027941 */ /* 0x000fea0003800000 */
.L_x_25233:
        /* <DEDUP_REMOVED lines=44> */
.L_x_25232:
[----:B------:R-:W-:Y:S05]  /*d610*/  BSYNC B1 ;  /* 0x0000000000017941 */ /* 0x000fea0003800000 */
.L_x_25231:
        /* <DEDUP_REMOVED lines=9> */
.L_x_25227:
        /* <DEDUP_REMOVED lines=12> */
.L_x_25236:
[----:B------:R-:W-:Y:S02]  /*d770*/  IMAD.MOV.U32 R26, RZ, RZ, R8 ;  /* 0x000000ffff1a7224 */ /* 0x000fe400078e0008 */
.L_x_25237:
[----:B------:R-:W-:Y:S05]  /*d780*/  BSYNC B1 ;  /* 0x0000000000017941 */ /* 0x000fea0003800000 */
.L_x_25235:
        /* <DEDUP_REMOVED lines=16> */
.L_x_25241:
[----:B------:R-:W-:Y:S05]  /*d890*/  BSYNC B2 ;  /* 0x0000000000027941 */ /* 0x000fea0003800000 */
.L_x_25240:
        /* <DEDUP_REMOVED lines=44> */
.L_x_25239:
[----:B------:R-:W-:Y:S05]  /*db60*/  BSYNC B1 ;  /* 0x0000000000017941 */ /* 0x000fea0003800000 */
.L_x_25238:
        /* <DEDUP_REMOVED lines=13> */
.L_x_25242:
        /* <DEDUP_REMOVED lines=12> */
.L_x_25245:
[----:B------:R-:W-:Y:S02]  /*dd00*/  IMAD.MOV.U32 R12, RZ, RZ, R8 ;  /* 0x000000ffff0c7224 */ /* 0x000fe400078e0008 */
.L_x_25246:
[----:B------:R-:W-:Y:S05]  /*dd10*/  BSYNC B1 ;  /* 0x0000000000017941 */ /* 0x000fea0003800000 */
.L_x_25244:
        /* <DEDUP_REMOVED lines=16> */
.L_x_25250:
[----:B------:R-:W-:Y:S05]  /*de20*/  BSYNC B2 ;  /* 0x0000000000027941 */ /* 0x000fea0003800000 */
.L_x_25249:
        /* <DEDUP_REMOVED lines=44> */
.L_x_25248:
[----:B------:R-:W-:Y:S05]  /*e0f0*/  BSYNC B1 ;  /* 0x0000000000017941 */ /* 0x000fea0003800000 */
.L_x_25247:
        /* <DEDUP_REMOVED lines=9> */
.L_x_25243:
        /* <DEDUP_REMOVED lines=12> */
.L_x_25252:
[----:B------:R-:W-:Y:S02]  /*e250*/  IMAD.MOV.U32 R12, RZ, RZ, R8 ;  /* 0x000000ffff0c7224 */ /* 0x000fe400078e0008 */
.L_x_25253:
[----:B------:R-:W-:Y:S05]  /*e260*/  BSYNC B1 ;  /* 0x0000000000017941 */ /* 0x000fea0003800000 */
.L_x_25251:
        /* <DEDUP_REMOVED lines=16> */
.L_x_25257:
[----:B------:R-:W-:Y:S05]  /*e370*/  BSYNC B2 ;  /* 0x0000000000027941 */ /* 0x000fea0003800000 */
.L_x_25256:
        /* <DEDUP_REMOVED lines=44> */
.L_x_25255:
[----:B------:R-:W-:Y:S05]  /*e640*/  BSYNC B1 ;  /* 0x0000000000017941 */ /* 0x000fea0003800000 */
.L_x_25254:
        /* <DEDUP_REMOVED lines=12> */
.L_x_25258:
        /* <DEDUP_REMOVED lines=12> */
.L_x_25261:
[----:B------:R-:W-:Y:S02]  /*e7d0*/  MOV R24, R8 ;  /* 0x0000000800187202 */ /* 0x000fe40000000f00 */
.L_x_25262:
[----:B------:R-:W-:Y:S05]  /*e7e0*/  BSYNC B1 ;  /* 0x0000000000017941 */ /* 0x000fea0003800000 */
.L_x_25260:
        /* <DEDUP_REMOVED lines=16> */
.L_x_25266:
[----:B------:R-:W-:Y:S05]  /*e8f0*/  BSYNC B2 ;  /* 0x0000000000027941 */ /* 0x000fea0003800000 */
.L_x_25265:
        /* <DEDUP_REMOVED lines=44> */
.L_x_25264:
[----:B------:R-:W-:Y:S05]  /*ebc0*/  BSYNC B1 ;  /* 0x0000000000017941 */ /* 0x000fea0003800000 */
.L_x_25263:
        /* <DEDUP_REMOVED lines=9> */
.L_x_25259:
        /* <DEDUP_REMOVED lines=12> */
.L_x_25268:
[----:B------:R-:W-:Y:S02]  /*ed20*/  IMAD.MOV.U32 R12, RZ, RZ, R8 ;  /* 0x000000ffff0c7224 */ /* 0x000fe400078e0008 */
.L_x_25269:
[----:B------:R-:W-:Y:S05]  /*ed30*/  BSYNC B1 ;  /* 0x0000000000017941 */ /* 0x000fea0003800000 */
.L_x_25267:
        /* <DEDUP_REMOVED lines=16> */
.L_x_25273:
[----:B------:R-:W-:Y:S05]  /*ee40*/  BSYNC B2 ;  /* 0x0000000000027941 */ /* 0x000fea0003800000 */
.L_x_25272:
        /* <DEDUP_REMOVED lines=44> */
.L_x_25271:
[----:B------:R-:W-:Y:S05]  /*f110*/  BSYNC B1 ;  /* 0x0000000000017941 */ /* 0x000fea0003800000 */
.L_x_25270:
        /* <DEDUP_REMOVED lines=12> */
.L_x_25274:
        /* <DEDUP_REMOVED lines=12> */
.L_x_25277:
[----:B------:R-:W-:Y:S02]  /*f2a0*/  IMAD.MOV.U32 R12, RZ, RZ, R8 ;  /* 0x000000ffff0c7224 */ /* 0x000fe400078e0008 */
.L_x_25278:
[----:B------:R-:W-:Y:S05]  /*f2b0*/  BSYNC B1 ;  /* 0x0000000000017941 */ /* 0x000fea0003800000 */
.L_x_25276:
        /* <DEDUP_REMOVED lines=16> */
.L_x_25282:
[----:B------:R-:W-:Y:S05]  /*f3c0*/  BSYNC B2 ;  /* 0x0000000000027941 */ /* 0x000fea0003800000 */
.L_x_25281:
        /* <DEDUP_REMOVED lines=44> */
.L_x_25280:
[----:B------:R-:W-:Y:S05]  /*f690*/  BSYNC B1 ;  /* 0x0000000000017941 */ /* 0x000fea0003800000 */
.L_x_25279:
        /* <DEDUP_REMOVED lines=9> */
.L_x_25275:
        /* <DEDUP_REMOVED lines=12> */
.L_x_25284:
[----:B------:R-:W-:Y:S02]  /*f7f0*/  IMAD.MOV.U32 R12, RZ, RZ, R8 ;  /* 0x000000ffff0c7224 */ /* 0x000fe400078e0008 */
.L_x_25285:
[----:B------:R-:W-:Y:S05]  /*f800*/  BSYNC B1 ;  /* 0x0000000000017941 */ /* 0x000fea0003800000 */
.L_x_25283:
        /* <DEDUP_REMOVED lines=16> */
.L_x_25289:
[----:B------:R-:W-:Y:S05]  /*f910*/  BSYNC B2 ;  /* 0x0000000000027941 */ /* 0x000fea0003800000 */
.L_x_25288:
        /* <DEDUP_REMOVED lines=44> */
.L_x_25287:
[----:B------:R-:W-:Y:S05]  /*fbe0*/  BSYNC B1 ;  /* 0x0000000000017941 */ /* 0x000fea0003800000 */
.L_x_25286:
        /* <DEDUP_REMOVED lines=12> */
.L_x_25290:
        /* <DEDUP_REMOVED lines=12> */
.L_x_25293:
[----:B------:R-:W-:Y:S02]  /*fd70*/  IMAD.MOV.U32 R12, RZ, RZ, R8 ;  /* 0x000000ffff0c7224 */ /* 0x000fe400078e0008 */
.L_x_25294:
[----:B------:R-:W-:Y:S05]  /*fd80*/  BSYNC B1 ;  /* 0x0000000000017941 */ /* 0x000fea0003800000 */
.L_x_25292:
        /* <DEDUP_REMOVED lines=16> */
.L_x_25298:
[----:B------:R-:W-:Y:S05]  /*fe90*/  BSYNC B2 ;  /* 0x0000000000027941 */ /* 0x000fea0003800000 */
.L_x_25297:
        /* <DEDUP_REMOVED lines=44> */
.L_x_25296:
[----:B------:R-:W-:Y:S05]  /*10160*/  BSYNC B1 ;  /* 0x0000000000017941 */ /* 0x000fea0003800000 */
.L_x_25295:
        /* <DEDUP_REMOVED lines=9> */
.L_x_25291:
        /* <DEDUP_REMOVED lines=12> */
.L_x_25300:
[----:B------:R-:W-:Y:S02]  /*102c0*/  IMAD.MOV.U32 R12, RZ, RZ, R8 ;  /* 0x000000ffff0c7224 */ /* 0x000fe400078e0008 */
.L_x_25301:
[----:B------:R-:W-:Y:S05]  /*102d0*/  BSYNC B1 ;  /* 0x0000000000017941 */ /* 0x000fea0003800000 */
.L_x_25299:
        /* <DEDUP_REMOVED lines=16> */
.L_x_25305:
[----:B------:R-:W-:Y:S05]  /*103e0*/  BSYNC B2 ;  /* 0x0000000000027941 */ /* 0x000fea0003800000 */
.L_x_25304:
        /* <DEDUP_REMOVED lines=44> */
.L_x_25303:
[----:B------:R-:W-:Y:S05]  /*106b0*/  BSYNC B1 ;  /* 0x0000000000017941 */ /* 0x000fea0003800000 */
.L_x_25302:
        /* <DEDUP_REMOVED lines=12> */
.L_x_25306:
        /* <DEDUP_REMOVED lines=12> */
.L_x_25309:
[----:B------:R-:W-:Y:S02]  /*10840*/  IMAD.MOV.U32 R12, RZ, RZ, R8 ;  /* 0x000000ffff0c7224 */ /* 0x000fe400078e0008 */
.L_x_25310:
[----:B------:R-:W-:Y:S05]  /*10850*/  BSYNC B1 ;  /* 0x0000000000017941 */ /* 0x000fea0003800000 */
.L_x_25308:
        /* <DEDUP_REMOVED lines=16> */
.L_x_25314:
[----:B------:R-:W-:Y:S05]  /*10960*/  BSYNC B2 ;  /* 0x0000000000027941 */ /* 0x000fea0003800000 */
.L_x_25313:
        /* <DEDUP_REMOVED lines=44> */
.L_x_25312:
[----:B------:R-:W-:Y:S05]  /*10c30*/  BSYNC B1 ;  /* 0x0000000000017941 */ /* 0x000fea0003800000 */
.L_x_25311:
        /* <DEDUP_REMOVED lines=9> */
.L_x_25307:
        /* <DEDUP_REMOVED lines=12> */
.L_x_25316:
[----:B------:R-:W-:Y:S02]  /*10d90*/  IMAD.MOV.U32 R12, RZ, RZ, R8 ;  /* 0x000000ffff0c7224 */ /* 0x000fe400078e0008 */
.L_x_25317:
[----:B------:R-:W-:Y:S05]  /*10da0*/  BSYNC B1 ;  /* 0x0000000000017941 */ /* 0x000fea0003800000 */
.L_x_25315:
        /* <DEDUP_REMOVED lines=16> */
.L_x_25321:
[----:B------:R-:W-:Y:S05]  /*10eb0*/  BSYNC B2 ;  /* 0x0000000000027941 */ /* 0x000fea0003800000 */
.L_x_25320:
        /* <DEDUP_REMOVED lines=44> */
.L_x_25319:
[----:B------:R-:W-:Y:S05]  /*11180*/  BSYNC B1 ;  /* 0x0000000000017941 */ /* 0x000fea0003800000 */
.L_x_25318:
        /* <DEDUP_REMOVED lines=13> */
.L_x_25322:
        /* <DEDUP_REMOVED lines=12> */
.L_x_25325:
[----:B------:R-:W-:Y:S02]  /*11320*/  IMAD.MOV.U32 R12, RZ, RZ, R8 ;  /* 0x000000ffff0c7224 */ /* 0x000fe400078e0008 */
.L_x_25326:
[----:B------:R-:W-:Y:S05]  /*11330*/  BSYNC B1 ;  /* 0x0000000000017941 */ /* 0x000fea0003800000 */
.L_x_25324:
        /* <DEDUP_REMOVED lines=18> */
.L_x_25330:
[----:B------:R-:W-:Y:S05]  /*11460*/  BSYNC B2 ;  /* 0x0000000000027941 */ /* 0x000fea0003800000 */
.L_x_25329:
        /* <DEDUP_REMOVED lines=44> */
.L_x_25328:
[----:B------:R-:W-:Y:S05]  /*11730*/  BSYNC B1 ;  /* 0x0000000000017941 */ /* 0x000fea0003800000 */
.L_x_25327:
        /* <DEDUP_REMOVED lines=9> */
.L_x_25323:
        /* <DEDUP_REMOVED lines=21> */
[----:B------:R-:W-:Y:S01]  /*11920*/  IMAD.WIDE.U32 R22, R226, R231, c[0x0][0x190] ;  /* 0x00006400e2167625 */ /* 0x000fe200078e00e7 */
[----:B------:R-:W-:Y:S01]  /*11930*/  LOP3.LUT R24, R12, R13, RZ, 0xfc, !PT ;  /* 0x0000000d0c187212 */ /* 0x000fe200078efcff */
[----:B------:R0:W-:Y:S02]  /*11940*/  STG.E.128 [R14.64], R52 ;  /* 0x000000340e007986 */ /* 0x0001e4000c101d06 */
[----:B------:R-:W-:-:S02]  /*11950*/  @P0 IMAD.WIDE.U32 R20, R225, R232, c[0x0][0x180] ;  /* 0x00006000e1140625 */ /* 0x000fc400078e00e8 */
[----:B------:R0:W-:Y:S02]  /*11960*/  STG.E.128 [R14.64+0x10], R48 ;  /* 0x000010300e007986 */ /* 0x0001e4000c101d06 */
[CC--:B------:R-:W-:Y:S02]  /*11970*/  @P6 IMAD.WIDE.U32 R18, R225.reuse, R214.reuse, c[0x0][0x178] ;  /* 0x00005e00e1126625 */ /* 0x0c0fe400078e00d6 */
[----:B------:R0:W-:Y:S02]  /*11980*/  STG.E.64 [R22.64], R24 ;  /* 0x0000001816007986 */ /* 0x0001e4000c101b06 */
[----:B------:R-:W-:Y:S01]  /*11990*/  IMAD.WIDE.U32 R12, R225, R214, c[0x0][0x170] ;  /* 0x00005c00e10c7625 */ /* 0x000fe200078e00d6 */
[----:B------:R-:W-:Y:S05]  /*119a0*/  @!P6 BRA `(.L_x_25331) ;  /* 0x000001300000e947 */ /* 0x000fea0003800000 */
[----:B0-----:R-:W-:Y:S01]  /*119b0*/  IMAD.U32 R15, R221, 0x10000, RZ ;  /* 0x00010000dd0f7824 */ /* 0x001fe200078e00ff */
[----:B------:R-:W-:Y:S02]  /*119c0*/  LOP3.LUT R14, R0, 0xffff, RZ, 0xc0, !PT ;  /* 0x0000ffff000e7812 */ /* 0x000fe400078ec0ff */
[----:B------:R-:W-:-:S02]  /*119d0*/  PRMT R17, R220, 0x7104, RZ ;  /* 0x00007104dc117816 */ /* 0x000fc400000000ff */
[----:B------:R-:W-:Y:S02]  /*119e0*/  LOP3.LUT R15, R15, 0xff0000, RZ, 0xc0, !PT ;  /* 0x00ff00000f0f7812 */ /* 0x000fe400078ec0ff */
        /* <DEDUP_REMOVED lines=15> */
.L_x_25331:
        /* <DEDUP_REMOVED lines=16> */
.L_x_25333:
[----:B-1----:R-:W-:Y:S02]  /*11be0*/  IMAD.MOV.U32 R17, RZ, RZ, R8 ;  /* 0x000000ffff117224 */ /* 0x002fe400078e0008 */
.L_x_25334:
[----:B------:R-:W-:Y:S05]  /*11bf0*/  BSYNC B1 ;  /* 0x0000000000017941 */ /* 0x000fea0003800000 */
.L_x_25332:
        /* <DEDUP_REMOVED lines=16> */
.L_x_25338:
[----:B------:R-:W-:Y:S05]  /*11d00*/  BSYNC B2 ;  /* 0x0000000000027941 */ /* 0x000fea0003800000 */
.L_x_25337:
        /* <DEDUP_REMOVED lines=40> */
[----:B------:R-:W-:Y:S02]  /*11f90*/  HFMA2.MMA R22, -RZ, RZ, 0, 0 ;  /* 0x00000000ff167435 */ /* 0x000fe400000001ff */
[----:B------:R-:W-:Y:S01]  /*11fa0*/  IMAD.MOV.U32 R8, RZ, RZ, R24 ;  /* 0x000000ffff087224 */ /* 0x000fe200078e0018 */
[----:B------:R-:W-:Y:S01]  /*11fb0*/  LOP3.LUT R3, R19, UR26, R20, 0x96, !PT ;  /* 0x0000001a13037c12 */ /* 0x000fe2000f8e9614 */
[----:B------:R-:W-:Y:S02]  /*11fc0*/  IMAD.MOV.U32 R10, RZ, RZ, R18 ;  /* 0x000000ffff0a7224 */ /* 0x000fe400078e0012 */
.L_x_25336:
[----:B------:R-:W-:Y:S05]  /*11fd0*/  BSYNC B1 ;  /* 0x0000000000017941 */ /* 0x000fea0003800000 */
.L_x_25335:
[----:B------:R0:W1:Y:S01]  /*11fe0*/  I2F.U32 R16, R17 ;  /* 0x0000001100107306 */ /* 0x0000620000201000 */
[----:B------:R-:W-:Y:S02]  /*11ff0*/  LOP3.LUT P6, RZ, R9, 0x10, RZ, 0xc0, !PT ;  /* 0x0000001009ff7812 */ /* 0x000fe400078cc0ff */
[----:B0----5:R-:W-:-:S05]  /*12000*/  PRMT R17, RZ, 0x5410, R12 ;  /* 0x00005410ff117816 */ /* 0x021fca000000000c */
        /* <DEDUP_REMOVED lines=11> */
.L_x_25339:
        /* <DEDUP_REMOVED lines=12> */
.L_x_25342:
[----:B------:R-:W-:Y:S02]  /*12180*/  IMAD.MOV.U32 R16, RZ, RZ, R8 ;  /* 0x000000ffff107224 */ /* 0x000fe400078e0008 */
.L_x_25343:
[----:B------:R-:W-:Y:S05]  /*12190*/  BSYNC B1 ;  /* 0x0000000000017941 */ /* 0x000fea0003800000 */
.L_x_25341:
        /* <DEDUP_REMOVED lines=16> */
.L_x_25347:
[----:B------:R-:W-:Y:S05]  /*122a0*/  BSYNC B2 ;  /* 0x0000000000027941 */ /* 0x000fea0003800000 */
.L_x_25346:
        /* <DEDUP_REMOVED lines=43> */
.L_x_25345:
[----:B------:R-:W-:Y:S05]  /*12560*/  BSYNC B1 ;  /* 0x0000000000017941 */ /* 0x000fea0003800000 */
.L_x_25344:
        /* <DEDUP_REMOVED lines=9> */
.L_x_25340:
        /* <DEDUP_REMOVED lines=12> */
.L_x_25349:
[----:B------:R-:W-:Y:S02]  /*126c0*/  IMAD.MOV.U32 R16, RZ, RZ, R8 ;  /* 0x000000ffff107224 */ /* 0x000fe400078e0008 */
.L_x_25350:
[----:B------:R-:W-:Y:S05]  /*126d0*/  BSYNC B1 ;  /* 0x0000000000017941 */ /* 0x000fea0003800000 */
.L_x_25348:
        /* <DEDUP_REMOVED lines=16> */
.L_x_25354:
[----:B------:R-:W-:Y:S05]  /*127e0*/  BSYNC B2 ;  /* 0x0000000000027941 */ /* 0x000fea0003800000 */
.L_x_25353:
        /* <DEDUP_REMOVED lines=44> */
.L_x_25352:
[----:B------:R-:W-:Y:S05]  /*12ab0*/  BSYNC B1 ;  /* 0x0000000000017941 */ /* 0x000fea0003800000 */
.L_x_25351:
        /* <DEDUP_REMOVED lines=13> */
.L_x_25355:
        /* <DEDUP_REMOVED lines=12> */
.L_x_25358:
[----:B------:R-:W-:Y:S02]  /*12c50*/  IMAD.MOV.U32 R12, RZ, RZ, R8 ;  /* 0x000000ffff0c7224 */ /* 0x000fe400078e0008 */
.L_x_25359:
[----:B------:R-:W-:Y:S05]  /*12c60*/  BSYNC B1 ;  /* 0x0000000000017941 */ /* 0x000fea0003800000 */
.L_x_25357:
        /* <DEDUP_REMOVED lines=16> */
.L_x_25363:
[----:B------:R-:W-:Y:S05]  /*12d70*/  BSYNC B2 ;  /* 0x0000000000027941 */ /* 0x000fea0003800000 */
.L_x_25362:
        /* <DEDUP_REMOVED lines=44> */
.L_x_25361:
[----:B------:R-:W-:Y:S05]  /*13040*/  BSYNC B1 ;  /* 0x0000000000017941 */ /* 0x000fea0003800000 */
.L_x_25360:
        /* <DEDUP_REMOVED lines=9> */
.L_x_25356:
        /* <DEDUP_REMOVED lines=12> */
.L_x_25365:
[----:B------:R-:W-:Y:S02]  /*131a0*/  IMAD.MOV.U32 R12, RZ, RZ, R8 ;  /* 0x000000ffff0c7224 */ /* 0x000fe400078e0008 */
.L_x_25366:
[----:B------:R-:W-:Y:S05]  /*131b0*/  BSYNC B1 ;  /* 0x0000000000017941 */ /* 0x000fea0003800000 */
.L_x_25364:
        /* <DEDUP_REMOVED lines=16> */
.L_x_25370:
[----:B------:R-:W-:Y:S05]  /*132c0*/  BSYNC B2 ;  /* 0x0000000000027941 */ /* 0x000fea0003800000 */
.L_x_25369:
        /* <DEDUP_REMOVED lines=44> */
.L_x_25368:
[----:B------:R-:W-:Y:S05]  /*13590*/  BSYNC B1 ;  /* 0x0000000000017941 */ /* 0x000fea0003800000 */
.L_x_25367:
        /* <DEDUP_REMOVED lines=13> */
.L_x_25371:
        /* <DEDUP_REMOVED lines=12> */
.L_x_25374:
[----:B------:R-:W-:Y:S02]  /*13730*/  MOV R12, R8 ;  /* 0x00000008000c7202 */ /* 0x000fe40000000f00 */
.L_x_25375:
[----:B------:R-:W-:Y:S05]  /*13740*/  BSYNC B1 ;  /* 0x0000000000017941 */ /* 0x000fea0003800000 */
.L_x_25373:
        /* <DEDUP_REMOVED lines=16> */
.L_x_25379:
[----:B------:R-:W-:Y:S05]  /*13850*/  BSYNC B2 ;  /* 0x0000000000027941 */ /* 0x000fea0003800000 */
.L_x_25378:
        /* <DEDUP_REMOVED lines=44> */
.L_x_25377:
[----:B------:R-:W-:Y:S05]  /*13b20*/  BSYNC B1 ;  /* 0x0000000000017941 */ /* 0x000fea0003800000 */
.L_x_25376:
        /* <DEDUP_REMOVED lines=9> */
.L_x_25372:
        /* <DEDUP_REMOVED lines=12> */
.L_x_25381:
[----:B------:R-:W-:Y:S02]  /*13c80*/  IMAD.MOV.U32 R12, RZ, RZ, R8 ;  /* 0x000000ffff0c7224 */ /* 0x000fe400078e0008 */
.L_x_25382:
[----:B------:R-:W-:Y:S05]  /*13c90*/  BSYNC B1 ;  /* 0x0000000000017941 */ /* 0x000fea0003800000 */
.L_x_25380:
        /* <DEDUP_REMOVED lines=16> */
.L_x_25386:
[----:B------:R-:W-:Y:S05]  /*13da0*/  BSYNC B2 ;  /* 0x0000000000027941 */ /* 0x000fea0003800000 */
.L_x_25385:
        /* <DEDUP_REMOVED lines=44> */
.L_x_25384:
[----:B------:R-:W-:Y:S05]  /*14070*/  BSYNC B1 ;  /* 0x0000000000017941 */ /* 0x000fea0003800000 */
.L_x_25383:
        /* <DEDUP_REMOVED lines=12> */
.L_x_25387:
        /* <DEDUP_REMOVED lines=12> */
.L_x_25390:
[----:B------:R-:W-:Y:S02]  /*14200*/  IMAD.MOV.U32 R12, RZ, RZ, R8 ;  /* 0x000000ffff0c7224 */ /* 0x000fe400078e0008 */
.L_x_25391:
[----:B------:R-:W-:Y:S05]  /*14210*/  BSYNC B1 ;  /* 0x0000000000017941 */ /* 0x000fea0003800000 */
.L_x_25389:
        /* <DEDUP_REMOVED lines=16> */
.L_x_25395:
[----:B------:R-:W-:Y:S05]  /*14320*/  BSYNC B2 ;  /* 0x0000000000027941 */ /* 0x000fea0003800000 */
.L_x_25394:
        /* <DEDUP_REMOVED lines=44> */
.L_x_25393:
[----:B------:R-:W-:Y:S05]  /*145f0*/  BSYNC B1 ;  /* 0x0000000000017941 */ /* 0x000fea0003800000 */
.L_x_25392:
        /* <DEDUP_REMOVED lines=9> */
.L_x_25388:
        /* <DEDUP_REMOVED lines=12> */
.L_x_25397:
[----:B------:R-:W-:Y:S02]  /*14750*/  IMAD.MOV.U32 R12, RZ, RZ, R8 ;  /* 0x000000ffff0c7224 */ /* 0x000fe400078e0008 */
.L_x_25398:
[----:B------:R-:W-:Y:S05]  /*14760*/  BSYNC B1 ;  /* 0x0000000000017941 */ /* 0x000fea0003800000 */
.L_x_25396:
        /* <DEDUP_REMOVED lines=16> */
.L_x_25402:
[----:B------:R-:W-:Y:S05]  /*14870*/  BSYNC B2 ;  /* 0x0000000000027941 */ /* 0x000fea0003800000 */
.L_x_25401:
        /* <DEDUP_REMOVED lines=44> */
.L_x_25400:
[----:B------:R-:W-:Y:S05]  /*14b40*/  BSYNC B1 ;  /* 0x0000000000017941 */ /* 0x000fea0003800000 */
.L_x_25399:
        /* <DEDUP_REMOVED lines=12> */
.L_x_25403:
        /* <DEDUP_REMOVED lines=12> */
.L_x_25406:
[----:B------:R-:W-:Y:S02]  /*14cd0*/  IMAD.MOV.U32 R12, RZ, RZ, R8 ;  /* 0x000000ffff0c7224 */ /* 0x000fe400078e0008 */
.L_x_25407:
[----:B------:R-:W-:Y:S05]  /*14ce0*/  BSYNC B1 ;  /* 0x0000000000017941 */ /* 0x000fea0003800000 */
.L_x_25405:
        /* <DEDUP_REMOVED lines=16> */
.L_x_25411:
[----:B------:R-:W-:Y:S05]  /*14df0*/  BSYNC B2 ;  /* 0x0000000000027941 */ /* 0x000fea0003800000 */
.L_x_25410:
        /* <DEDUP_REMOVED lines=44> */
.L_x_25409:
[----:B------:R-:W-:Y:S05]  /*150c0*/  BSYNC B1 ;  /* 0x0000000000017941 */ /* 0x000fea0003800000 */
.L_x_25408:
        /* <DEDUP_REMOVED lines=9> */
.L_x_25404:
        /* <DEDUP_REMOVED lines=12> */
.L_x_25413:
[----:B------:R-:W-:Y:S02]  /*15220*/  IMAD.MOV.U32 R12, RZ, RZ, R8 ;  /* 0x000000ffff0c7224 */ /* 0x000fe400078e0008 */
.L_x_25414:
[----:B------:R-:W-:Y:S05]  /*15230*/  BSYNC B1 ;  /* 0x0000000000017941 */ /* 0x000fea0003800000 */
.L_x_25412:
        /* <DEDUP_REMOVED lines=16> */
.L_x_25418:
[----:B------:R-:W-:Y:S05]  /*15340*/  BSYNC B2 ;  /* 0x0000000000027941 */ /* 0x000fea0003800000 */
.L_x_25417:
        /* <DEDUP_REMOVED lines=44> */
.L_x_25416:
[----:B------:R-:W-:Y:S05]  /*15610*/  BSYNC B1 ;  /* 0x0000000000017941 */ /* 0x000fea0003800000 */
.L_x_25415:
        /* <DEDUP_REMOVED lines=12> */
.L_x_25419:
        /* <DEDUP_REMOVED lines=12> */
.L_x_25422:
[----:B------:R-:W-:Y:S02]  /*157a0*/  IMAD.MOV.U32 R12, RZ, RZ, R8 ;  /* 0x000000ffff0c7224 */ /* 0x000fe400078e0008 */
.L_x_25423:
[----:B------:R-:W-:Y:S05]  /*157b0*/  BSYNC B1 ;  /* 0x0000000000017941 */ /* 0x000fea0003800000 */
.L_x_25421:
        /* <DEDUP_REMOVED lines=16> */
.L_x_25427:
[----:B------:R-:W-:Y:S05]  /*158c0*/  BSYNC B2 ;  /* 0x0000000000027941 */ /* 0x000fea0003800000 */
.L_x_25426:
        /* <DEDUP_REMOVED lines=44> */
.L_x_25425:
[----:B------:R-:W-:Y:S05]  /*15b90*/  BSYNC B1 ;  /* 0x0000000000017941 */ /* 0x000fea0003800000 */
.L_x_25424:
        /* <DEDUP_REMOVED lines=9> */
.L_x_25420:
        /* <DEDUP_REMOVED lines=12> */
.L_x_25429:
[----:B------:R-:W-:Y:S02]  /*15cf0*/  IMAD.MOV.U32 R12, RZ, RZ, R8 ;  /* 0x000000ffff0c7224 */ /* 0x000fe400078e0008 */
.L_x_25430:
[----:B------:R-:W-:Y:S05]  /*15d00*/  BSYNC B1 ;  /* 0x0000000000017941 */ /* 0x000fea0003800000 */
.L_x_25428:
        /* <DEDUP_REMOVED lines=16> */
.L_x_25434:
[----:B------:R-:W-:Y:S05]  /*15e10*/  BSYNC B2 ;  /* 0x0000000000027941 */ /* 0x000fea0003800000 */
.L_x_25433:
        /* <DEDUP_REMOVED lines=44> */
.L_x_25432:
[----:B------:R-:W-:Y:S05]  /*160e0*/  BSYNC B1 ;  /* 0x0000000000017941 */ /* 0x000fea0003800000 */
.L_x_25431:
        /* <DEDUP_REMOVED lines=12> */
.L_x_25435:
        /* <DEDUP_REMOVED lines=12> */
.L_x_25438:
[----:B------:R-:W-:Y:S02]  /*16270*/  IMAD.MOV.U32 R12, RZ, RZ, R8 ;  /* 0x000000ffff0c7224 */ /* 0x000fe400078e0008 */
.L_x_25439:
[----:B------:R-:W-:Y:S05]  /*16280*/  BSYNC B1 ;  /* 0x0000000000017941 */ /* 0x000fea0003800000 */
.L_x_25437:
        /* <DEDUP_REMOVED lines=16> */
.L_x_25443:
[----:B------:R-:W-:Y:S05]  /*16390*/  BSYNC B2 ;  /* 0x0000000000027941 */ /* 0x000fea0003800000 */
.L_x_25442:
        /* <DEDUP_REMOVED lines=44> */
.L_x_25441:
[----:B------:R-:W-:Y:S05]  /*16660*/  BSYNC B1 ;  /* 0x0000000000017941 */ /* 0x000fea0003800000 */
.L_x_25440:
        /* <DEDUP_REMOVED lines=9> */
.L_x_25436:
        /* <DEDUP_REMOVED lines=12> */
.L_x_25445:
[----:B------:R-:W-:Y:S02]  /*167c0*/  MOV R12, R8 ;  /* 0x00000008000c7202 */ /* 0x000fe40000000f00 */
.L_x_25446:
[----:B------:R-:W-:Y:S05]  /*167d0*/  BSYNC B1 ;  /* 0x0000000000017941 */ /* 0x000fea0003800000 */
.L_x_25444:
        /* <DEDUP_REMOVED lines=16> */
.L_x_25450:
[----:B------:R-:W-:Y:S05]  /*168e0*/  BSYNC B2 ;  /* 0x0000000000027941 */ /* 0x000fea0003800000 */
.L_x_25449:
        /* <DEDUP_REMOVED lines=44> */
.L_x_25448:
[----:B------:R-:W-:Y:S05]  /*16bb0*/  BSYNC B1 ;  /* 0x0000000000017941 */ /* 0x000fea0003800000 */
.L_x_25447:
        /* <DEDUP_REMOVED lines=13> */
.L_x_25451:
        /* <DEDUP_REMOVED lines=12> */
.L_x_25454:
[----:B------:R-:W-:Y:S02]  /*16d50*/  IMAD.MOV.U32 R12, RZ, RZ, R8 ;  /* 0x000000ffff0c7224 */ /* 0x000fe400078e0008 */
.L_x_25455:
[----:B------:R-:W-:Y:S05]  /*16d60*/  BSYNC B1 ;  /* 0x0000000000017941 */ /* 0x000fea0003800000 */
.L_x_25453:
        /* <DEDUP_REMOVED lines=18> */
.L_x_25459:
[----:B------:R-:W-:Y:S05]  /*16e90*/  BSYNC B2 ;  /* 0x0000000000027941 */ /* 0x000fea0003800000 */
.L_x_25458:
        /* <DEDUP_REMOVED lines=44> */
.L_x_25457:
[----:B------:R-:W-:Y:S05]  /*17160*/  BSYNC B1 ;  /* 0x0000000000017941 */ /* 0x000fea0003800000 */
.L_x_25456:
        /* <DEDUP_REMOVED lines=9> */
.L_x_25452:
[----:B------:R-:W-:Y:S01]  /*17200*/  SEL R13, RZ, 0x1000000, P5 ;  /* 0x01000000ff0d7807 */ /* 0x000fe20002800000 */
[----:B------:R-:W-:Y:S01]  /*17210*/  IMAD.WIDE.U32 R22, R225, R231, c[0x0][0x190] ;  /* 0x00006400e1167625 */ /* 0x000fe200078e00e7 */
[----:B------:R-:W-:Y:S02]  /*17220*/  ISETP.NE.AND P5, PT, R17, RZ, PT ;  /* 0x000000ff1100720c */ /* 0x000fe40003fa5270 */
[----:B------:R-:W-:Y:S02]  /*17230*/  SEL R14, RZ, 0x10000, P4 ;  /* 0x00010000ff0e7807 */ /* 0x000fe40002000000 */
[----:B------:R-:W-:Y:S02]  /*17240*/  SEL R17, RZ, 0x100, P3 ;  /* 0x00000100ff117807 */ /* 0x000fe40001800000 */
[----:B------:R-:W-:Y:S02]  /*17250*/  ISETP.NE.AND P4, PT, R24, RZ, PT ;  /* 0x000000ff1800720c */ /* 0x000fe40003f85270 */
[----:B------:R-:W-:-:S02]  /*17260*/  ISETP.NE.AND P3, PT, R25, RZ, PT ;  /* 0x000000ff1900720c */ /* 0x000fc40003f65270 */
[----:B------:R-:W-:Y:S02]  /*17270*/  SEL R12, RZ, 0x1, P1 ;  /* 0x00000001ff0c7807 */ /* 0x000fe40000800000 */
[----:B------:R-:W-:Y:S02]  /*17280*/  SEL R18, RZ, 0x1, P3 ;  /* 0x00000001ff127807 */ /* 0x000fe40001800000 */
[----:B------:R-:W-:Y:S02]  /*17290*/  SEL R20, RZ, 0x1, P4 ;  /* 0x00000001ff147807 */ /* 0x000fe40002000000 */
[----:B------:R-:W-:Y:S01]  /*172a0*/  LOP3.LUT R17, R17, R13, R14, 0xfe, !PT ;  /* 0x0000000d11117212 */ /* 0x000fe200078efe0e */
[----:B------:R-:W-:Y:S01]  /*172b0*/  IMAD.WIDE.U32 R12, R12, 0x1000000, RZ ;  /* 0x010000000c0c7825 */ /* 0x000fe200078e00ff */
[----:B------:R-:W-:Y:S02]  /*172c0*/  SEL R25, RZ, 0x1, P2 ;  /* 0x00000001ff197807 */ /* 0x000fe40001000000 */
[----:B------:R-:W-:Y:S01]  /*172d0*/  LOP3.LUT P6, RZ, R9, 0x20, RZ, 0xc0, !PT ;  /* 0x0000002009ff7812 */ /* 0x000fe200078cc0ff */
[----:B------:R-:W-:Y:S01]  /*172e0*/  IMAD.WIDE.U32 R18, R18, 0x10000, RZ ;  /* 0x0001000012127825 */ /* 0x000fe200078e00ff */
[----:B------:R-:W-:-:S02]  /*172f0*/  LOP3.LUT R25, R13, R17, R25, 0xfe, !PT ;  /* 0x000000110d197212 */ /* 0x000fc400078efe19 */
[----:B------:R-:W-:Y:S01]  /*17300*/  SEL R13, RZ, 0x1, P5 ;  /* 0x00000001ff0d7807 */ /* 0x000fe20002800000 */
[----:B------:R-:W-:Y:S01]  /*17310*/  IMAD.WIDE.U32 R20, R20, 0x100, RZ ;  /* 0x0000010014147825 */ /* 0x000fe200078e00ff */
[----:B------:R-:W-:-:S03]  /*17320*/  IADD3 R227, R223, 0x80, RZ ;  /* 0x00000080dfe37810 */ /* 0x000fc60007ffe0ff */
[----:B------:R-:W-:Y:S01]  /*17330*/  IMAD.WIDE.U32 R14, R225, R232, c[0x0][0x188] ;  /* 0x00006200e10e7625 */ /* 0x000fe200078e00e8 */
[----:B------:R-:W-:Y:S02]  /*17340*/  LOP3.LUT R12, R20, R12, R18, 0xfe, !PT ;  /* 0x0000000c140c7212 */ /* 0x000fe400078efe12 */
[----:B------:R-:W-:Y:S01]  /*17350*/  LOP3.LUT R25, R21, R25, R19, 0xfe, !PT ;  /* 0x0000001915197212 */ /* 0x000fe200078efe13 */
[C---:B------:R-:W-:Y:S01]  /*17360*/  @P6 IMAD.WIDE.U32 R18, R227.reuse, R214, c[0x0][0x178] ;  /* 0x00005e00e3126625 */ /* 0x040fe200078e00d6 */
[----:B------:R-:W-:Y:S01]  /*17370*/  LOP3.LUT R24, R12, R13, RZ, 0xfc, !PT ;  /* 0x0000000d0c187212 */ /* 0x000fe200078efcff */
[----:B------:R0:W-:Y:S02]  /*17380*/  STG.E.128 [R14.64], R44 ;  /* 0x0000002c0e007986 */ /* 0x0001e4000c101d06 */
[C---:B------:R-:W-:Y:S02]  /*17390*/  @P0 IMAD.WIDE.U32 R20, R227.reuse, R232, c[0x0][0x180] ;  /* 0x00006000e3140625 */ /* 0x040fe400078e00e8 */
[----:B------:R0:W-:Y:S02]  /*173a0*/  STG.E.128 [R14.64+0x10], R40 ;  /* 0x000010280e007986 */ /* 0x0001e4000c101d06 */
[----:B------:R-:W-:-:S02]  /*173b0*/  IMAD.WIDE.U32 R12, R227, R214, c[0x0][0x170] ;  /* 0x00005c00e30c7625 */ /* 0x000fc400078e00d6 */
        /* <DEDUP_REMOVED lines=21> */
.L_x_25460:
        /* <DEDUP_REMOVED lines=16> */
.L_x_25462:
[----:B-1----:R-:W-:Y:S02]  /*17610*/  IMAD.MOV.U32 R17, RZ, RZ, R8 ;  /* 0x000000ffff117224 */ /* 0x002fe400078e0008 */
.L_x_25463:
[----:B------:R-:W-:Y:S05]  /*17620*/  BSYNC B1 ;  /* 0x0000000000017941 */ /* 0x000fea0003800000 */
.L_x_25461:
        /* <DEDUP_REMOVED lines=16> */
.L_x_25467:
[----:B------:R-:W-:Y:S05]  /*17730*/  BSYNC B2 ;  /* 0x0000000000027941 */ /* 0x000fea0003800000 */
.L_x_25466:
        /* <DEDUP_REMOVED lines=44> */
.L_x_25465:
[----:B------:R-:W-:Y:S05]  /*17a00*/  BSYNC B1 ;  /* 0x0000000000017941 */ /* 0x000fea0003800000 */
.L_x_25464:
        /* <DEDUP_REMOVED lines=15> */
.L_x_25468:
        /* <DEDUP_REMOVED lines=12> */
.L_x_25471:
[----:B------:R-:W-:Y:S02]  /*17bc0*/  MOV R16, R8 ;  /* 0x0000000800107202 */ /* 0x000fe40000000f00 */
.L_x_25472:
[----:B------:R-:W-:Y:S05]  /*17bd0*/  BSYNC B1 ;  /* 0x0000000000017941 */ /* 0x000fea0003800000 */
.L_x_25470:
        /* <DEDUP_REMOVED lines=16> */
.L_x_25476:
[----:B------:R-:W-:Y:S05]  /*17ce0*/  BSYNC B2 ;  /* 0x0000000000027941 */ /* 0x000fea0003800000 */
.L_x_25475:
        /* <DEDUP_REMOVED lines=43> */
.L_x_25474:
[----:B------:R-:W-:Y:S05]  /*17fa0*/  BSYNC B1 ;  /* 0x0000000000017941 */ /* 0x000fea0003800000 */
.L_x_25473:
        /* <DEDUP_REMOVED lines=9> */
.L_x_25469:
        /* <DEDUP_REMOVED lines=12> */
.L_x_25478:
[----:B------:R-:W-:Y:S02]  /*18100*/  IMAD.MOV.U32 R16, RZ, RZ, R8 ;  /* 0x000000ffff107224 */ /* 0x000fe400078e0008 */
.L_x_25479:
[----:B------:R-:W-:Y:S05]  /*18110*/  BSYNC B1 ;  /* 0x0000000000017941 */ /* 0x000fea0003800000 */
.L_x_25477:
        /* <DEDUP_REMOVED lines=16> */
.L_x_25483:
[----:B------:R-:W-:Y:S05]  /*18220*/  BSYNC B2 ;  /* 0x0000000000027941 */ /* 0x000fea0003800000 */
.L_x_25482:
        /* <DEDUP_REMOVED lines=44> */
.L_x_25481:
[----:B------:R-:W-:Y:S05]  /*184f0*/  BSYNC B1 ;  /* 0x0000000000017941 */ /* 0x000fea0003800000 */
.L_x_25480:
        /* <DEDUP_REMOVED lines=13> */
.L_x_25484:
        /* <DEDUP_REMOVED lines=12> */
.L_x_25487:
[----:B------:R-:W-:Y:S02]  /*18690*/  MOV R12, R8 ;  /* 0x00000008000c7202 */ /* 0x000fe40000000f00 */
.L_x_25488:
[----:B------:R-:W-:Y:S05]  /*186a0*/  BSYNC B1 ;  /* 0x0000000000017941 */ /* 0x000fea0003800000 */
.L_x_25486:
        /* <DEDUP_REMOVED lines=16> */
.L_x_25492:
[----:B------:R-:W-:Y:S05]  /*187b0*/  BSYNC B2 ;  /* 0x0000000000027941 */ /* 0x000fea0003800000 */
.L_x_25491:
        /* <DEDUP_REMOVED lines=44> */
.L_x_25490:
[----:B------:R-:W-:Y:S05]  /*18a80*/  BSYNC B1 ;  /* 0x0000000000017941 */ /* 0x000fea0003800000 */
.L_x_25489:
        /* <DEDUP_REMOVED lines=9> */
.L_x_25485:
        /* <DEDUP_REMOVED lines=12> */
.L_x_25494:
[----:B------:R-:W-:Y:S02]  /*18be0*/  IMAD.MOV.U32 R12, RZ, RZ, R8 ;  /* 0x000000ffff0c7224 */ /* 0x000fe400078e0008 */
.L_x_25495:
[----:B------:R-:W-:Y:S05]  /*18bf0*/  BSYNC B1 ;  /* 0x0000000000017941 */ /* 0x000fea0003800000 */
.L_x_25493:
        /* <DEDUP_REMOVED lines=16> */
.L_x_25499:
[----:B------:R-:W-:Y:S05]  /*18d00*/  BSYNC B2 ;  /* 0x0000000000027941 */ /* 0x000fea0003800000 */
.L_x_25498:
        /* <DEDUP_REMOVED lines=44> */
.L_x_25497:
[----:B------:R-:W-:Y:S05]  /*18fd0*/  BSYNC B1 ;  /* 0x0000000000017941 */ /* 0x000fea0003800000 */
.L_x_25496:
        /* <DEDUP_REMOVED lines=13> */
.L_x_25500:
        /* <DEDUP_REMOVED lines=12> */
.L_x_25503:
[----:B------:R-:W-:Y:S02]  /*19170*/  IMAD.MOV.U32 R12, RZ, RZ, R8 ;  /* 0x000000ffff0c7224 */ /* 0x000fe400078e0008 */
.L_x_25504:
[----:B------:R-:W-:Y:S05]  /*19180*/  BSYNC B1 ;  /* 0x0000000000017941 */ /* 0x000fea0003800000 */
.L_x_25502:
        /* <DEDUP_REMOVED lines=16> */
.L_x_25508:
[----:B------:R-:W-:Y:S05]  /*19290*/  BSYNC B2 ;  /* 0x0000000000027941 */ /* 0x000fea0003800000 */
.L_x_25507:
        /* <DEDUP_REMOVED lines=44> */
.L_x_25506:
[----:B------:R-:W-:Y:S05]  /*19560*/  BSYNC B1 ;  /* 0x0000000000017941 */ /* 0x000fea0003800000 */
.L_x_25505:
        /* <DEDUP_REMOVED lines=9> */
.L_x_25501:
        /* <DEDUP_REMOVED lines=12> */
.L_x_25510:
[----:B------:R-:W-:Y:S02]  /*196c0*/  IMAD.MOV.U32 R12, RZ, RZ, R8 ;  /* 0x000000ffff0c7224 */ /* 0x000fe400078e0008 */
.L_x_25511:
[----:B------:R-:W-:Y:S05]  /*196d0*/  BSYNC B1 ;  /* 0x0000000000017941 */ /* 0x000fea0003800000 */
.L_x_25509:
        /* <DEDUP_REMOVED lines=16> */
.L_x_25515:
[----:B------:R-:W-:Y:S05]  /*197e0*/  BSYNC B2 ;  /* 0x0000000000027941 */ /* 0x000fea0003800000 */
.L_x_25514:
        /* <DEDUP_REMOVED lines=44> */
.L_x_25513:
[----:B------:R-:W-:Y:S05]  /*19ab0*/  BSYNC B1 ;  /* 0x0000000000017941 */ /* 0x000fea0003800000 */
.L_x_25512:
        /* <DEDUP_REMOVED lines=12> */
.L_x_25516:
        /* <DEDUP_REMOVED lines=12> */
.L_x_25519:
[----:B------:R-:W-:Y:S02]  /*19c40*/  IMAD.MOV.U32 R12, RZ, RZ, R8 ;  /* 0x000000ffff0c7224 */ /* 0x000fe400078e0008 */
.L_x_25520:
[----:B------:R-:W-:Y:S05]  /*19c50*/  BSYNC B1 ;  /* 0x0000000000017941 */ /* 0x000fea0003800000 */
.L_x_25518:
        /* <DEDUP_REMOVED lines=16> */
.L_x_25524:
[----:B------:R-:W-:Y:S05]  /*19d60*/  BSYNC B2 ;  /* 0x0000000000027941 */ /* 0x000fea0003800000 */
.L_x_25523:
        /* <DEDUP_REMOVED lines=44> */
.L_x_25522:
[----:B------:R-:W-:Y:S05]  /*1a030*/  BSYNC B1 ;  /* 0x0000000000017941 */ /* 0x000fea0003800000 */
.L_x_25521:
        /* <DEDUP_REMOVED lines=9> */
.L_x_25517:
        /* <DEDUP_REMOVED lines=12> */
.L_x_25526:
[----:B------:R-:W-:Y:S02]  /*1a190*/  IMAD.MOV.U32 R12, RZ, RZ, R8 ;  /* 0x000000ffff0c7224 */ /* 0x000fe400078e0008 */
.L_x_25527:
[----:B------:R-:W-:Y:S05]  /*1a1a0*/  BSYNC B1 ;  /* 0x0000000000017941 */ /* 0x000fea0003800000 */
.L_x_25525:
        /* <DEDUP_REMOVED lines=16> */
.L_x_25531:
[----:B------:R-:W-:Y:S05]  /*1a2b0*/  BSYNC B2 ;  /* 0x0000000000027941 */ /* 0x000fea0003800000 */
.L_x_25530:
        /* <DEDUP_REMOVED lines=44> */
.L_x_25529:
[----:B------:R-:W-:Y:S05]  /*1a580*/  BSYNC B1 ;  /* 0x0000000000017941 */ /* 0x000fea0003800000 */
.L_x_25528:
        /* <DEDUP_REMOVED lines=12> */
.L_x_25532:
        /* <DEDUP_REMOVED lines=12> */
.L_x_25535:
[----:B------:R-:W-:Y:S02]  /*1a710*/  IMAD.MOV.U32 R12, RZ, RZ, R8 ;  /* 0x000000ffff0c7224 */ /* 0x000fe400078e0008 */
.L_x_25536:
[----:B------:R-:W-:Y:S05]  /*1a720*/  BSYNC B1 ;  /* 0x0000000000017941 */ /* 0x000fea0003800000 */
.L_x_25534:
        /* <DEDUP_REMOVED lines=16> */
.L_x_25540:
[----:B------:R-:W-:Y:S05]  /*1a830*/  BSYNC B2 ;  /* 0x0000000000027941 */ /* 0x000fea0003800000 */
.L_x_25539:
        /* <DEDUP_REMOVED lines=44> */
.L_x_25538:
[----:B------:R-:W-:Y:S05]  /*1ab00*/  BSYNC B1 ;  /* 0x0000000000017941 */ /* 0x000fea0003800000 */
.L_x_25537:
        /* <DEDUP_REMOVED lines=9> */
.L_x_25533:
        /* <DEDUP_REMOVED lines=12> */
.L_x_25542:
[----:B------:R-:W-:Y:S02]  /*1ac60*/  IMAD.MOV.U32 R12, RZ, RZ, R8 ;  /* 0x000000ffff0c7224 */ /* 0x000fe400078e0008 */
.L_x_25543:
[----:B------:R-:W-:Y:S05]  /*1ac70*/  BSYNC B1 ;  /* 0x0000000000017941 */ /* 0x000fea0003800000 */
.L_x_25541:
        /* <DEDUP_REMOVED lines=16> */
.L_x_25547:
[----:B------:R-:W-:Y:S05]  /*1ad80*/  BSYNC B2 ;  /* 0x0000000000027941 */ /* 0x000fea0003800000 */
.L_x_25546:
        /* <DEDUP_REMOVED lines=44> */
.L_x_25545:
[----:B------:R-:W-:Y:S05]  /*1b050*/  BSYNC B1 ;  /* 0x0000000000017941 */ /* 0x000fea0003800000 */
.L_x_25544:
        /* <DEDUP_REMOVED lines=12> */
.L_x_25548:
        /* <DEDUP_REMOVED lines=12> */
.L_x_25551:
[----:B------:R-:W-:Y:S02]  /*1b1e0*/  IMAD.MOV.U32 R12, RZ, RZ, R8 ;  /* 0x000000ffff0c7224 */ /* 0x000fe400078e0008 */
.L_x_25552:
[----:B------:R-:W-:Y:S05]  /*1b1f0*/  BSYNC B1 ;  /* 0x0000000000017941 */ /* 0x000fea0003800000 */
.L_x_25550:
        /* <DEDUP_REMOVED lines=16> */
.L_x_25556:
[----:B------:R-:W-:Y:S05]  /*1b300*/  BSYNC B2 ;  /* 0x0000000000027941 */ /* 0x000fea0003800000 */
.L_x_25555:
        /* <DEDUP_REMOVED lines=44> */
.L_x_25554:
[----:B------:R-:W-:Y:S05]  /*1b5d0*/  BSYNC B1 ;  /* 0x0000000000017941 */ /* 0x000fea0003800000 */
.L_x_25553:
        /* <DEDUP_REMOVED lines=9> */
.L_x_25549:
        /* <DEDUP_REMOVED lines=12> */
.L_x_25558:
[----:B------:R-:W-:Y:S02]  /*1b730*/  MOV R12, R8 ;  /* 0x00000008000c7202 */ /* 0x000fe40000000f00 */
.L_x_25559:
[----:B------:R-:W-:Y:S05]  /*1b740*/  BSYNC B1 ;  /* 0x0000000000017941 */ /* 0x000fea0003800000 */
.L_x_25557:
        /* <DEDUP_REMOVED lines=16> */
.L_x_25563:
[----:B------:R-:W-:Y:S05]  /*1b850*/  BSYNC B2 ;  /* 0x0000000000027941 */ /* 0x000fea0003800000 */
.L_x_25562:
        /* <DEDUP_REMOVED lines=44> */
.L_x_25561:
[----:B------:R-:W-:Y:S05]  /*1bb20*/  BSYNC B1 ;  /* 0x0000000000017941 */ /* 0x000fea0003800000 */
.L_x_25560:
[----:B------:R-:W0:Y:S02]  /*1bb30*/  I2F.U32 R12, R12 ;  /* 0x0000000c000c7306 */ /* 0x000e240000201000 */
[----:B0-----:R-:W-:Y:S01]  /*1bb40*/  FFMA.FTZ R13, R12, R233, 1.1641532182693481445e-10 ;  /* 0x2f0000000c0d7423 */ /* 0x001fe200000100e9 */
[----:B------:R-:W-:-:S04]  /*1bb50*/  PRMT R12, RZ, 0x5410, R15 ;  /* 0x00005410ff0c7816 */ /* 0x000fc8000000000f */
[----:B------:R-:W-:Y:S01]  /*1bb60*/  FSETP.GTU.FTZ.AND P4, PT, R13, c[0x0][0x1e4], PT ;  /* 0x000079000d007a0b */ /* 0x000fe20003f9c000 */
        /* <DEDUP_REMOVED lines=8> */
.L_x_25564:
        /* <DEDUP_REMOVED lines=12> */
.L_x_25567:
[----:B------:R-:W-:Y:S02]  /*1bcb0*/  IMAD.MOV.U32 R12, RZ, RZ, R8 ;  /* 0x000000ffff0c7224 */ /* 0x000fe400078e0008 */
.L_x_25568:
[----:B------:R-:W-:Y:S05]  /*1bcc0*/  BSYNC B1 ;  /* 0x0000000000017941 */ /* 0x000fea0003800000 */
.L_x_25566:
        /* <DEDUP_REMOVED lines=16> */
.L_x_25572:
[----:B------:R-:W-:Y:S05]  /*1bdd0*/  BSYNC B2 ;  /* 0x0000000000027941 */ /* 0x000fea0003800000 */
.L_x_25571:
        /* <DEDUP_REMOVED lines=44> */
.L_x_25570:
[----:B------:R-:W-:Y:S05]  /*1c0a0*/  BSYNC B1 ;  /* 0x0000000000017941 */ /* 0x000fea0003800000 */
.L_x_25569:
        /* <DEDUP_REMOVED lines=9> */
.L_x_25565:
        /* <DEDUP_REMOVED lines=12> */
.L_x_25574:
[----:B------:R-:W-:Y:S02]  /*1c200*/  IMAD.MOV.U32 R14, RZ, RZ, R8 ;  /* 0x000000ffff0e7224 */ /* 0x000fe400078e0008 */
.L_x_25575:
[----:B------:R-:W-:Y:S05]  /*1c210*/  BSYNC B1 ;  /* 0x0000000000017941 */ /* 0x000fea0003800000 */
.L_x_25573:
        /* <DEDUP_REMOVED lines=16> */
.L_x_25579:
[----:B------:R-:W-:Y:S05]  /*1c320*/  BSYNC B2 ;  /* 0x0000000000027941 */ /* 0x000fea0003800000 */
.L_x_25578:
        /* <DEDUP_REMOVED lines=44> */
.L_x_25577:
[----:B------:R-:W-:Y:S05]  /*1c5f0*/  BSYNC B1 ;  /* 0x0000000000017941 */ /* 0x000fea0003800000 */
.L_x_25576:
        /* <DEDUP_REMOVED lines=13> */
.L_x_25580:
        /* <DEDUP_REMOVED lines=12> */
.L_x_25583:
[----:B------:R-:W-:Y:S02]  /*1c790*/  IMAD.MOV.U32 R12, RZ, RZ, R8 ;  /* 0x000000ffff0c7224 */ /* 0x000fe400078e0008 */
.L_x_25584:
[----:B------:R-:W-:Y:S05]  /*1c7a0*/  BSYNC B1 ;  /* 0x0000000000017941 */ /* 0x000fea0003800000 */
.L_x_25582:
        /* <DEDUP_REMOVED lines=18> */
.L_x_25588:
[----:B------:R-:W-:Y:S05]  /*1c8d0*/  BSYNC B2 ;  /* 0x0000000000027941 */ /* 0x000fea0003800000 */
.L_x_25587:
        /* <DEDUP_REMOVED lines=44> */
.L_x_25586:
[----:B------:R-:W-:Y:S05]  /*1cba0*/  BSYNC B1 ;  /* 0x0000000000017941 */ /* 0x000fea0003800000 */
.L_x_25585:
        /* <DEDUP_REMOVED lines=9> */
.L_x_25581:
[----:B------:R-:W-:Y:S01]  /*1cc40*/  SEL R13, RZ, 0x10000, P4 ;  /* 0x00010000ff0d7807 */ /* 0x000fe20002000000 */
[C---:B------:R-:W-:Y:S01]  /*1cc50*/  IMAD.WIDE.U32 R20, R227.reuse, R232, c[0x0][0x188] ;  /* 0x00006200e3147625 */ /* 0x040fe200078e00e8 */
[----:B------:R-:W-:Y:S02]  /*1cc60*/  ISETP.NE.AND P4, PT, R18, RZ, PT ;  /* 0x000000ff1200720c */ /* 0x000fe40003f85270 */
[----:B------:R-:W-:Y:S01]  /*1cc70*/  SEL R18, RZ, 0x100, P3 ;  /* 0x00000100ff127807 */ /* 0x000fe20001800000 */
[----:B------:R-:W-:Y:S01]  /*1cc80*/  IMAD.WIDE.U32 R22, R227, R231, c[0x0][0x190] ;  /* 0x00006400e3167625 */ /* 0x000fe200078e00e7 */
[----:B------:R-:W-:Y:S01]  /*1cc90*/  ISETP.NE.AND P3, PT, R19, RZ, PT ;  /* 0x000000ff1300720c */ /* 0x000fe20003f65270 */
        /* <DEDUP_REMOVED lines=15> */
[----:B------:R-:W-:Y:S02]  /*1cd90*/  LOP3.LUT R15, R15, R19, R13, 0xfe, !PT ;  /* 0x000000130f0f7212 */ /* 0x000fe400078efe0d */
        /* <DEDUP_REMOVED lines=27> */
.L_x_25589:
        /* <DEDUP_REMOVED lines=16> */
.L_x_25591:
[----:B-1----:R-:W-:Y:S02]  /*1d050*/  IMAD.MOV.U32 R18, RZ, RZ, R8 ;  /* 0x000000ffff127224 */ /* 0x002fe400078e0008 */
.L_x_25592:
[----:B------:R-:W-:Y:S05]  /*1d060*/  BSYNC B1 ;  /* 0x0000000000017941 */ /* 0x000fea0003800000 */
.L_x_25590:
        /* <DEDUP_REMOVED lines=16> */
.L_x_25596:
[----:B------:R-:W-:Y:S05]  /*1d170*/  BSYNC B2 ;  /* 0x0000000000027941 */ /* 0x000fea0003800000 */
.L_x_25595:
        /* <DEDUP_REMOVED lines=44> */
.L_x_25594:
[----:B------:R-:W-:Y:S05]  /*1d440*/  BSYNC B1 ;  /* 0x0000000000017941 */ /* 0x000fea0003800000 */
.L_x_25593:
        /* <DEDUP_REMOVED lines=15> */
.L_x_25597:
        /* <DEDUP_REMOVED lines=12> */
.L_x_25600:
[----:B------:R-:W-:Y:S02]  /*1d600*/  IMAD.MOV.U32 R16, RZ, RZ, R8 ;  /* 0x000000ffff107224 */ /* 0x000fe400078e0008 */
.L_x_25601:
[----:B------:R-:W-:Y:S05]  /*1d610*/  BSYNC B1 ;  /* 0x0000000000017941 */ /* 0x000fea0003800000 */
.L_x_25599:
        /* <DEDUP_REMOVED lines=16> */
.L_x_25605:
[----:B------:R-:W-:Y:S05]  /*1d720*/  BSYNC B2 ;  /* 0x0000000000027941 */ /* 0x000fea0003800000 */
.L_x_25604:
        /* <DEDUP_REMOVED lines=44> */
.L_x_25603:
[----:B------:R-:W-:Y:S05]  /*1d9f0*/  BSYNC B1 ;  /* 0x0000000000017941 */ /* 0x000fea0003800000 */
.L_x_25602:
        /* <DEDUP_REMOVED lines=9> */
.L_x_25598:
        /* <DEDUP_REMOVED lines=12> */
.L_x_25607:
[----:B------:R-:W-:Y:S02]  /*1db50*/  IMAD.MOV.U32 R20, RZ, RZ, R8 ;  /* 0x000000ffff147224 */ /* 0x000fe400078e0008 */
.L_x_25608:
[----:B------:R-:W-:Y:S05]  /*1db60*/  BSYNC B1 ;  /* 0x0000000000017941 */ /* 0x000fea0003800000 */
.L_x_25606:
        /* <DEDUP_REMOVED lines=16> */
.L_x_25612:
[----:B------:R-:W-:Y:S05]  /*1dc70*/  BSYNC B2 ;  /* 0x0000000000027941 */ /* 0x000fea0003800000 */
.L_x_25611:
        /* <DEDUP_REMOVED lines=44> */
.L_x_25610:
[----:B------:R-:W-:Y:S05]  /*1df40*/  BSYNC B1 ;  /* 0x0000000000017941 */ /* 0x000fea0003800000 */
.L_x_25609:
        /* <DEDUP_REMOVED lines=14> */
.L_x_25613:
        /* <DEDUP_REMOVED lines=12> */
.L_x_25616:
[----:B------:R-:W-:Y:S02]  /*1e0f0*/  IMAD.MOV.U32 R12, RZ, RZ, R8 ;  /* 0x000000ffff0c7224 */ /* 0x000fe400078e0008 */
.L_x_25617:
[----:B------:R-:W-:Y:S05]  /*1e100*/  BSYNC B1 ;  /* 0x0000000000017941 */ /* 0x000fea0003800000 */
.L_x_25615:
        /* <DEDUP_REMOVED lines=16> */
.L_x_25621:
[----:B------:R-:W-:Y:S05]  /*1e210*/  BSYNC B2 ;  /* 0x0000000000027941 */ /* 0x000fea0003800000 */
.L_x_25620:
        /* <DEDUP_REMOVED lines=43> */
[----:B------:R-:W-:Y:S02]  /*1e4d0*/  MOV R10, R20 ;  /* 0x00000014000a7202 */ /* 0x000fe40000000f00 */
.L_x_25619:
[----:B------:R-:W-:Y:S05]  /*1e4e0*/  BSYNC B1 ;  /* 0x0000000000017941 */ /* 0x000fea0003800000 */
.L_x_25618:
        /* <DEDUP_REMOVED lines=9> */
.L_x_25614:
        /* <DEDUP_REMOVED lines=12> */
.L_x_25623:
[----:B------:R-:W-:Y:S02]  /*1e640*/  IMAD.MOV.U32 R12, RZ, RZ, R8 ;  /* 0x000000ffff0c7224 */ /* 0x000fe400078e0008 */
.L_x_25624:
[----:B------:R-:W-:Y:S05]  /*1e650*/  BSYNC B1 ;  /* 0x0000000000017941 */ /* 0x000fea0003800000 */
.L_x_25622:
        /* <DEDUP_REMOVED lines=16> */
.L_x_25628:
[----:B------:R-:W-:Y:S05]  /*1e760*/  BSYNC B2 ;  /* 0x0000000000027941 */ /* 0x000fea0003800000 */
.L_x_25627:
        /* <DEDUP_REMOVED lines=44> */
.L_x_25626:
[----:B------:R-:W-:Y:S05]  /*1ea30*/  BSYNC B1 ;  /* 0x0000000000017941 */ /* 0x000fea0003800000 */
.L_x_25625:
        /* <DEDUP_REMOVED lines=14> */
.L_x_25629:
        /* <DEDUP_REMOVED lines=12> */
.L_x_25632:
[----:B------:R-:W-:Y:S02]  /*1ebe0*/  IMAD.MOV.U32 R12, RZ, RZ, R8 ;  /* 0x000000ffff0c7224 */ /* 0x000fe400078e0008 */
.L_x_25633:
[----:B------:R-:W-:Y:S05]  /*1ebf0*/  BSYNC B1 ;  /* 0x0000000000017941 */ /* 0x000fea0003800000 */
.L_x_25631:
        /* <DEDUP_REMOVED lines=16> */
.L_x_25637:
[----:B------:R-:W-:Y:S05]  /*1ed00*/  BSYNC B2 ;  /* 0x0000000000027941 */ /* 0x000fea0003800000 */
.L_x_25636:
        /* <DEDUP_REMOVED lines=44> */
.L_x_25635:
[----:B------:R-:W-:Y:S05]  /*1efd0*/  BSYNC B1 ;  /* 0x0000000000017941 */ /* 0x000fea0003800000 */
.L_x_25634:
        /* <DEDUP_REMOVED lines=9> */
.L_x_25630:
        /* <DEDUP_REMOVED lines=12> */
.L_x_25639:
[----:B------:R-:W-:Y:S02]  /*1f130*/  IMAD.MOV.U32 R12, RZ, RZ, R8 ;  /* 0x000000ffff0c7224 */ /* 0x000fe400078e0008 */
.L_x_25640:
[----:B------:R-:W-:Y:S05]  /*1f140*/  BSYNC B1 ;  /* 0x0000000000017941 */ /* 0x000fea0003800000 */
.L_x_25638:
        /* <DEDUP_REMOVED lines=16> */
.L_x_25644:
[----:B------:R-:W-:Y:S05]  /*1f250*/  BSYNC B2 ;  /* 0x0000000000027941 */ /* 0x000fea0003800000 */
.L_x_25643:
        /* <DEDUP_REMOVED lines=44> */
.L_x_25642:
[----:B------:R-:W-:Y:S05]  /*1f520*/  BSYNC B1 ;  /* 0x0000000000017941 */ /* 0x000fea0003800000 */
.L_x_25641:
        /* <DEDUP_REMOVED lines=12> */
.L_x_25645:
        /* <DEDUP_REMOVED lines=12> */
.L_x_25648:
[----:B------:R-:W-:Y:S02]  /*1f6b0*/  IMAD.MOV.U32 R16, RZ, RZ, R8 ;  /* 0x000000ffff107224 */ /* 0x000fe400078e0008 */
.L_x_25649:
[----:B------:R-:W-:Y:S05]  /*1f6c0*/  BSYNC B1 ;  /* 0x0000000000017941 */ /* 0x000fea0003800000 */
.L_x_25647:
        /* <DEDUP_REMOVED lines=16> */
.L_x_25653:
[----:B------:R-:W-:Y:S05]  /*1f7d0*/  BSYNC B2 ;  /* 0x0000000000027941 */ /* 0x000fea0003800000 */
.L_x_25652:
        /* <DEDUP_REMOVED lines=44> */
.L_x_25651:
[----:B------:R-:W-:Y:S05]  /*1faa0*/  BSYNC B1 ;  /* 0x0000000000017941 */ /* 0x000fea0003800000 */
.L_x_25650:
        /* <DEDUP_REMOVED lines=9> */
.L_x_25646:
        /* <DEDUP_REMOVED lines=12> */
.L_x_25655:
[----:B------:R-:W-:Y:S02]  /*1fc00*/  MOV R18, R8 ;  /* 0x0000000800127202 */ /* 0x000fe40000000f00 */
.L_x_25656:
[----:B------:R-:W-:Y:S05]  /*1fc10*/  BSYNC B1 ;  /* 0x0000000000017941 */ /* 0x000fea0003800000 */
.L_x_25654:
        /* <DEDUP_REMOVED lines=16> */
.L_x_25660:
[----:B------:R-:W-:Y:S05]  /*1fd20*/  BSYNC B2 ;  /* 0x0000000000027941 */ /* 0x000fea0003800000 */
.L_x_25659:
        /* <DEDUP_REMOVED lines=44> */
.L_x_25658:
[----:B------:R-:W-:Y:S05]  /*1fff0*/  BSYNC B1 ;  /* 0x0000000000017941 */ /* 0x000fea0003800000 */
.L_x_25657:
        /* <DEDUP_REMOVED lines=12> */
.L_x_25661:
        /* <DEDUP_REMOVED lines=12> */
.L_x_25664:
[----:B------:R-:W-:Y:S02]  /*20180*/  IMAD.MOV.U32 R18, RZ, RZ, R8 ;  /* 0x000000ffff127224 */ /* 0x000fe400078e0008 */
.L_x_25665:
[----:B------:R-:W-:Y:S05]  /*20190*/  BSYNC B1 ;  /* 0x0000000000017941 */ /* 0x000fea0003800000 */
.L_x_25663:
        /* <DEDUP_REMOVED lines=16> */
.L_x_25669:
[----:B------:R-:W-:Y:S05]  /*202a0*/  BSYNC B2 ;  /* 0x0000000000027941 */ /* 0x000fea0003800000 */
.L_x_25668:
        /* <DEDUP_REMOVED lines=44> */
.L_x_25667:
[----:B------:R-:W-:Y:S05]  /*20570*/  BSYNC B1 ;  /* 0x0000000000017941 */ /* 0x000fea0003800000 */
.L_x_25666:
        /* <DEDUP_REMOVED lines=9> */
.L_x_25662:
        /* <DEDUP_REMOVED lines=12> */
.L_x_25671:
[----:B------:R-:W-:Y:S02]  /*206d0*/  IMAD.MOV.U32 R22, RZ, RZ, R8 ;  /* 0x000000ffff167224 */ /* 0x000fe400078e0008 */
.L_x_25672:
[----:B------:R-:W-:Y:S05]  /*206e0*/  BSYNC B1 ;  /* 0x0000000000017941 */ /* 0x000fea0003800000 */
.L_x_25670:
        /* <DEDUP_REMOVED lines=16> */
.L_x_25676:
[----:B------:R-:W-:Y:S05]  /*207f0*/  BSYNC B2 ;  /* 0x0000000000027941 */ /* 0x000fea0003800000 */
.L_x_25675:
        /* <DEDUP_REMOVED lines=42> */
[----:B------:R-:W-:Y:S01]  /*20aa0*/  LOP3.LUT R3, R17, UR26, R12, 0x96, !PT ;  /* 0x0000001a11037c12 */ /* 0x000fe2000f8e960c */
[----:B------:R-:W-:Y:S02]  /*20ab0*/  IMAD.MOV.U32 R10, RZ, RZ, R16 ;  /* 0x000000ffff0a7224 */ /* 0x000fe400078e0010 */
.L_x_25674:
[----:B------:R-:W-:Y:S05]  /*20ac0*/  BSYNC B1 ;  /* 0x0000000000017941 */ /* 0x000fea0003800000 */
.L_x_25673:
        /* <DEDUP_REMOVED lines=12> */
.L_x_25677:
        /* <DEDUP_REMOVED lines=12> */
.L_x_25680:
[----:B------:R-:W-:Y:S02]  /*20c50*/  IMAD.MOV.U32 R14, RZ, RZ, R8 ;  /* 0x000000ffff0e7224 */ /* 0x000fe400078e0008 */
.L_x_25681:
[----:B------:R-:W-:Y:S05]  /*20c60*/  BSYNC B1 ;  /* 0x0000000000017941 */ /* 0x000fea0003800000 */
.L_x_25679:
        /* <DEDUP_REMOVED lines=16> */
.L_x_25685:
[----:B------:R-:W-:Y:S05]  /*20d70*/  BSYNC B2 ;  /* 0x0000000000027941 */ /* 0x000fea0003800000 */
.L_x_25684:
        /* <DEDUP_REMOVED lines=44> */
.L_x_25683:
[----:B------:R-:W-:Y:S05]  /*21040*/  BSYNC B1 ;  /* 0x0000000000017941 */ /* 0x000fea0003800000 */
.L_x_25682:
        /* <DEDUP_REMOVED lines=9> */
.L_x_25678:
        /* <DEDUP_REMOVED lines=12> */
.L_x_25687:
[----:B------:R-:W-:Y:S02]  /*211a0*/  IMAD.MOV.U32 R14, RZ, RZ, R8 ;  /* 0x000000ffff0e7224 */ /* 0x000fe400078e0008 */
.L_x_25688:
[----:B------:R-:W-:Y:S05]  /*211b0*/  BSYNC B1 ;  /* 0x0000000000017941 */ /* 0x000fea0003800000 */
.L_x_25686:
        /* <DEDUP_REMOVED lines=16> */
.L_x_25692:
[----:B------:R-:W-:Y:S05]  /*212c0*/  BSYNC B2 ;  /* 0x0000000000027941 */ /* 0x000fea0003800000 */
.L_x_25691:
        /* <DEDUP_REMOVED lines=44> */
.L_x_25690:
[----:B------:R-:W-:Y:S05]  /*21590*/  BSYNC B1 ;  /* 0x0000000000017941 */ /* 0x000fea0003800000 */
.L_x_25689:
        /* <DEDUP_REMOVED lines=12> */
.L_x_25693:
        /* <DEDUP_REMOVED lines=12> */
.L_x_25696:
[----:B------:R-:W-:Y:S02]  /*21720*/  MOV R14, R8 ;  /* 0x00000008000e7202 */ /* 0x000fe40000000f00 */
.L_x_25697:
[----:B------:R-:W-:Y:S05]  /*21730*/  BSYNC B1 ;  /* 0x0000000000017941 */ /* 0x000fea0003800000 */
.L_x_25695:
        /* <DEDUP_REMOVED lines=16> */
.L_x_25701:
[----:B------:R-:W-:Y:S05]  /*21840*/  BSYNC B2 ;  /* 0x0000000000027941 */ /* 0x000fea0003800000 */
.L_x_25700:
        /* <DEDUP_REMOVED lines=44> */
.L_x_25699:
[----:B------:R-:W-:Y:S05]  /*21b10*/  BSYNC B1 ;  /* 0x0000000000017941 */ /* 0x000fea0003800000 */
.L_x_25698:
        /* <DEDUP_REMOVED lines=9> */
.L_x_25694:
        /* <DEDUP_REMOVED lines=12> */
.L_x_25703:
[----:B------:R-:W-:Y:S02]  /*21c70*/  IMAD.MOV.U32 R14, RZ, RZ, R8 ;  /* 0x000000ffff0e7224 */ /* 0x000fe400078e0008 */
.L_x_25704:
[----:B------:R-:W-:Y:S05]  /*21c80*/  BSYNC B1 ;  /* 0x0000000000017941 */ /* 0x000fea0003800000 */
.L_x_25702:
        /* <DEDUP_REMOVED lines=16> */
.L_x_25708:
[----:B------:R-:W-:Y:S05]  /*21d90*/  BSYNC B2 ;  /* 0x0000000000027941 */ /* 0x000fea0003800000 */
.L_x_25707:
        /* <DEDUP_REMOVED lines=44> */
.L_x_25706:
[----:B------:R-:W-:Y:S05]  /*22060*/  BSYNC B1 ;  /* 0x0000000000017941 */ /* 0x000fea0003800000 */
.L_x_25705:
        /* <DEDUP_REMOVED lines=13> */
.L_x_25709:
        /* <DEDUP_REMOVED lines=12> */
.L_x_25712:
[----:B------:R-:W-:Y:S02]  /*22200*/  IMAD.MOV.U32 R14, RZ, RZ, R8 ;  /* 0x000000ffff0e7224 */ /* 0x000fe400078e0008 */
.L_x_25713:
[----:B------:R-:W-:Y:S05]  /*22210*/  BSYNC B1 ;  /* 0x0000000000017941 */ /* 0x000fea0003800000 */
.L_x_25711:
        /* <DEDUP_REMOVED lines=18> */
.L_x_25717:
[----:B------:R-:W-:Y:S05]  /*22340*/  BSYNC B2 ;  /* 0x0000000000027941 */ /* 0x000fea0003800000 */
.L_x_25716:
        /* <DEDUP_REMOVED lines=44> */
.L_x_25715:
[----:B------:R-:W-:Y:S05]  /*22610*/  BSYNC B1 ;  /* 0x0000000000017941 */ /* 0x000fea0003800000 */
.L_x_25714:
        /* <DEDUP_REMOVED lines=9> */
.L_x_25710:
        /* <DEDUP_REMOVED lines=49> */
.L_x_25718:
        /* <DEDUP_REMOVED lines=16> */
.L_x_25720:
[----:B-1----:R-:W-:Y:S02]  /*22ac0*/  IMAD.MOV.U32 R22, RZ, RZ, R8 ;  /* 0x000000ffff167224 */ /* 0x002fe400078e0008 */
.L_x_25721:
[----:B------:R-:W-:Y:S05]  /*22ad0*/  BSYNC B1 ;  /* 0x0000000000017941 */ /* 0x000fea0003800000 */
.L_x_25719:
        /* <DEDUP_REMOVED lines=16> */
.L_x_25725:
[----:B------:R-:W-:Y:S05]  /*22be0*/  BSYNC B2 ;  /* 0x0000000000027941 */ /* 0x000fea0003800000 */
.L_x_25724:
        /* <DEDUP_REMOVED lines=44> */
.L_x_25723:
[----:B------:R-:W-:Y:S05]  /*22eb0*/  BSYNC B1 ;  /* 0x0000000000017941 */ /* 0x000fea0003800000 */
.L_x_25722:
        /* <DEDUP_REMOVED lines=15> */
.L_x_25726:
        /* <DEDUP_REMOVED lines=12> */
.L_x_25729:
[----:B------:R-:W-:Y:S02]  /*23070*/  IMAD.MOV.U32 R21, RZ, RZ, R8 ;  /* 0x000000ffff157224 */ /* 0x000fe400078e0008 */
.L_x_25730:
[----:B------:R-:W-:Y:S05]  /*23080*/  BSYNC B1 ;  /* 0x0000000000017941 */ /* 0x000fea0003800000 */
.L_x_25728:
        /* <DEDUP_REMOVED lines=16> */
.L_x_25734:
[----:B------:R-:W-:Y:S05]  /*23190*/  BSYNC B2 ;  /* 0x0000000000027941 */ /* 0x000fea0003800000 */
.L_x_25733:
        /* <DEDUP_REMOVED lines=41> */
[----:B------:R-:W-:Y:S02]  /*23430*/  MOV R8, R18 ;  /* 0x0000001200087202 */ /* 0x000fe40000000f00 */
[----:B------:R-:W-:Y:S02]  /*23440*/  LOP3.LUT R3, R11, UR26, R16, 0x96, !PT ;  /* 0x0000001a0b037c12 */ /* 0x000fe4000f8e9610 */
.L_x_25732:
[----:B------:R-:W-:Y:S05]  /*23450*/  BSYNC B1 ;  /* 0x0000000000017941 */ /* 0x000fea0003800000 */
.L_x_25731:
        /* <DEDUP_REMOVED lines=9> */
.L_x_25727:
        /* <DEDUP_REMOVED lines=12> */
.L_x_25736:
[----:B------:R-:W-:Y:S02]  /*235b0*/  IMAD.MOV.U32 R212, RZ, RZ, R8 ;  /* 0x000000ffffd47224 */ /* 0x000fe400078e0008 */
.L_x_25737:
[----:B------:R-:W-:Y:S05]  /*235c0*/  BSYNC B1 ;  /* 0x0000000000017941 */ /* 0x000fea0003800000 */
.L_x_25735:
        /* <DEDUP_REMOVED lines=16> */
.L_x_25741:
[----:B------:R-:W-:Y:S05]  /*236d0*/  BSYNC B2 ;  /* 0x0000000000027941 */ /* 0x000fea0003800000 */
.L_x_25740:
        /* <DEDUP_REMOVED lines=44> */
.L_x_25739:
[----:B------:R-:W-:Y:S05]  /*239a0*/  BSYNC B1 ;  /* 0x0000000000017941 */ /* 0x000fea0003800000 */
.L_x_25738:
        /* <DEDUP_REMOVED lines=14> */
.L_x_25742:
        /* <DEDUP_REMOVED lines=12> */
.L_x_25745:
[----:B------:R-:W-:Y:S02]  /*23b50*/  IMAD.MOV.U32 R12, RZ, RZ, R8 ;  /* 0x000000ffff0c7224 */ /* 0x000fe400078e0008 */
.L_x_25746:
[----:B------:R-:W-:Y:S05]  /*23b60*/  BSYNC B1 ;  /* 0x0000000000017941 */ /* 0x000fea0003800000 */
.L_x_25744:
        /* <DEDUP_REMOVED lines=16> */
.L_x_25750:
[----:B------:R-:W-:Y:S05]  /*23c70*/  BSYNC B2 ;  /* 0x0000000000027941 */ /* 0x000fea0003800000 */
.L_x_25749:
        /* <DEDUP_REMOVED lines=44> */
.L_x_25748:
[----:B------:R-:W-:Y:S05]  /*23f40*/  BSYNC B1 ;  /* 0x0000000000017941 */ /* 0x000fea0003800000 */
.L_x_25747:
        /* <DEDUP_REMOVED lines=9> */
.L_x_25743:
        /* <DEDUP_REMOVED lines=12> */
.L_x_25752:
[----:B------:R-:W-:Y:S02]  /*240a0*/  IMAD.MOV.U32 R12, RZ, RZ, R8 ;  /* 0x000000ffff0c7224 */ /* 0x000fe400078e0008 */
.L_x_25753:
[----:B------:R-:W-:Y:S05]  /*240b0*/  BSYNC B1 ;  /* 0x0000000000017941 */ /* 0x000fea0003800000 */
.L_x_25751:
        /* <DEDUP_REMOVED lines=16> */
.L_x_25757:
[----:B------:R-:W-:Y:S05]  /*241c0*/  BSYNC B2 ;  /* 0x0000000000027941 */ /* 0x000fea0003800000 */
.L_x_25756:
        /* <DEDUP_REMOVED lines=44> */
.L_x_25755:
[----:B------:R-:W-:Y:S05]  /*24490*/  BSYNC B1 ;  /* 0x0000000000017941 */ /* 0x000fea0003800000 */
.L_x_25754:
        /* <DEDUP_REMOVED lines=11> */
[----:B------:R-:W-:Y:S01]  /*24550*/  MOV R17, R16 ;  /* 0x0000001000117202 */ /* 0x000fe20000000f00 */
[----:B------:R-:W-:Y:S01]  /*24560*/  FADD.FTZ R22, R78, R22 ;  /* 0x000000164e167221 */ /* 0x000fe20000010000 */
[----:B------:R-:W-:Y:S05]  /*24570*/  BRA `(.L_x_25759) ;  /* 0x0000055000007947 */ /* 0x000fea0003800000 */
.L_x_25758:
        /* <DEDUP_REMOVED lines=12> */
.L_x_25761:
[----:B------:R-:W-:Y:S02]  /*24640*/  IMAD.MOV.U32 R12, RZ, RZ, R8 ;  /* 0x000000ffff0c7224 */ /* 0x000fe400078e0008 */
.L_x_25762:
[----:B------:R-:W-:Y:S05]  /*24650*/  BSYNC B1 ;  /* 0x0000000000017941 */ /* 0x000fea0003800000 */
.L_x_25760:
        /* <DEDUP_REMOVED lines=16> */
.L_x_25766:
[----:B------:R-:W-:Y:S05]  /*24760*/  BSYNC B2 ;  /* 0x0000000000027941 */ /* 0x000fea0003800000 */
.L_x_25765:
        /* <DEDUP_REMOVED lines=44> */
.L_x_25764:
[----:B------:R-:W-:Y:S05]  /*24a30*/  BSYNC B1 ;  /* 0x0000000000017941 */ /* 0x000fea0003800000 */
.L_x_25763:
        /* <DEDUP_REMOVED lines=9> */
.L_x_25759:
        /* <DEDUP_REMOVED lines=12> */
.L_x_25768:
[----:B------:R-:W-:Y:S02]  /*24b90*/  MOV R12, R8 ;  /* 0x00000008000c7202 */ /* 0x000fe40000000f00 */
.L_x_25769:
[----:B------:R-:W-:Y:S05]  /*24ba0*/  BSYNC B1 ;  /* 0x0000000000017941 */ /* 0x000fea0003800000 */
.L_x_25767:
        /* <DEDUP_REMOVED lines=16> */
.L_x_25773:
[----:B------:R-:W-:Y:S05]  /*24cb0*/  BSYNC B2 ;  /* 0x0000000000027941 */ /* 0x000fea0003800000 */
.L_x_25772:
        /* <DEDUP_REMOVED lines=44> */
.L_x_25771:
[----:B------:R-:W-:Y:S05]  /*24f80*/  BSYNC B1 ;  /* 0x0000000000017941 */ /* 0x000fea0003800000 */
.L_x_25770:
        /* <DEDUP_REMOVED lines=12> */
.L_x_25774:
        /* <DEDUP_REMOVED lines=12> */
.L_x_25777:
[----:B------:R-:W-:Y:S02]  /*25110*/  IMAD.MOV.U32 R212, RZ, RZ, R8 ;  /* 0x000000ffffd47224 */ /* 0x000fe400078e0008 */
.L_x_25778:
[----:B------:R-:W-:Y:S05]  /*25120*/  BSYNC B1 ;  /* 0x0000000000017941 */ /* 0x000fea0003800000 */
.L_x_25776:
        /* <DEDUP_REMOVED lines=16> */
.L_x_25782:
[----:B------:R-:W-:Y:S05]  /*25230*/  BSYNC B2 ;  /* 0x0000000000027941 */ /* 0x000fea0003800000 */
.L_x_25781:
        /* <DEDUP_REMOVED lines=44> */
.L_x_25780:
[----:B------:R-:W-:Y:S05]  /*25500*/  BSYNC B1 ;  /* 0x0000000000017941 */ /* 0x000fea0003800000 */
.L_x_25779:
        /* <DEDUP_REMOVED lines=9> */
.L_x_25775:
        /* <DEDUP_REMOVED lines=12> */
.L_x_25784:
[----:B------:R-:W-:Y:S02]  /*25660*/  IMAD.MOV.U32 R212, RZ, RZ, R8 ;  /* 0x000000ffffd47224 */ /* 0x000fe400078e0008 */
.L_x_25785:
[----:B------:R-:W-:Y:S05]  /*25670*/  BSYNC B1 ;  /* 0x0000000000017941 */ /* 0x000fea0003800000 */
.L_x_25783:
        /* <DEDUP_REMOVED lines=16> */
.L_x_25789:
[----:B------:R-:W-:Y:S05]  /*25780*/  BSYNC B2 ;  /* 0x0000000000027941 */ /* 0x000fea0003800000 */
.L_x_25788:
        /* <DEDUP_REMOVED lines=44> */
.L_x_25787:
[----:B------:R-:W-:Y:S05]  /*25a50*/  BSYNC B1 ;  /* 0x0000000000017941 */ /* 0x000fea0003800000 */
.L_x_25786:
        /* <DEDUP_REMOVED lines=12> */
.L_x_25790:
        /* <DEDUP_REMOVED lines=12> */
.L_x_25793:
[----:B------:R-:W-:Y:S02]  /*25be0*/  IMAD.MOV.U32 R17, RZ, RZ, R8 ;  /* 0x000000ffff117224 */ /* 0x000fe400078e0008 */
.L_x_25794:
[----:B------:R-:W-:Y:S05]  /*25bf0*/  BSYNC B1 ;  /* 0x0000000000017941 */ /* 0x000fea0003800000 */
.L_x_25792:
        /* <DEDUP_REMOVED lines=16> */
.L_x_25798:
[----:B------:R-:W-:Y:S05]  /*25d00*/  BSYNC B2 ;  /* 0x0000000000027941 */ /* 0x000fea0003800000 */
.L_x_25797:
        /* <DEDUP_REMOVED lines=44> */
.L_x_25796:
[----:B------:R-:W-:Y:S05]  /*25fd0*/  BSYNC B1 ;  /* 0x0000000000017941 */ /* 0x000fea0003800000 */
.L_x_25795:
        /* <DEDUP_REMOVED lines=9> */
.L_x_25791:
        /* <DEDUP_REMOVED lines=12> */
.L_x_25800:
[----:B------:R-:W-:Y:S02]  /*26130*/  IMAD.MOV.U32 R215, RZ, RZ, R8 ;  /* 0x000000ffffd77224 */ /* 0x000fe400078e0008 */
.L_x_25801:
[----:B------:R-:W-:Y:S05]  /*26140*/  BSYNC B1 ;  /* 0x0000000000017941 */ /* 0x000fea0003800000 */
.L_x_25799:
        /* <DEDUP_REMOVED lines=16> */
.L_x_25805:
[----:B------:R-:W-:Y:S05]  /*26250*/  BSYNC B2 ;  /* 0x0000000000027941 */ /* 0x000fea0003800000 */
.L_x_25804:
        /* <DEDUP_REMOVED lines=44> */
.L_x_25803:
[----:B------:R-:W-:Y:S05]  /*26520*/  BSYNC B1 ;  /* 0x0000000000017941 */ /* 0x000fea0003800000 */
.L_x_25802:
        /* <DEDUP_REMOVED lines=12> */
.L_x_25806:
        /* <DEDUP_REMOVED lines=12> */
.L_x_25809:
[----:B------:R-:W-:Y:S02]  /*266b0*/  MOV R14, R8 ;  /* 0x00000008000e7202 */ /* 0x000fe40000000f00 */
.L_x_25810:
[----:B------:R-:W-:Y:S05]  /*266c0*/  BSYNC B1 ;  /* 0x0000000000017941 */ /* 0x000fea0003800000 */
.L_x_25808:
        /* <DEDUP_REMOVED lines=16> */
.L_x_25814:
[----:B------:R-:W-:Y:S05]  /*267d0*/  BSYNC B2 ;  /* 0x0000000000027941 */ /* 0x000fea0003800000 */
.L_x_25813:
        /* <DEDUP_REMOVED lines=44> */
.L_x_25812:
[----:B------:R-:W-:Y:S05]  /*26aa0*/  BSYNC B1 ;  /* 0x0000000000017941 */ /* 0x000fea0003800000 */
.L_x_25811:
        /* <DEDUP_REMOVED lines=9> */
.L_x_25807:
        /* <DEDUP_REMOVED lines=12> */
.L_x_25816:
[----:B------:R-:W-:Y:S02]  /*26c00*/  IMAD.MOV.U32 R14, RZ, RZ, R8 ;  /* 0x000000ffff0e7224 */ /* 0x000fe400078e0008 */
.L_x_25817:
[----:B------:R-:W-:Y:S05]  /*26c10*/  BSYNC B1 ;  /* 0x0000000000017941 */ /* 0x000fea0003800000 */
.L_x_25815:
        /* <DEDUP_REMOVED lines=16> */
.L_x_25821:
[----:B------:R-:W-:Y:S05]  /*26d20*/  BSYNC B2 ;  /* 0x0000000000027941 */ /* 0x000fea0003800000 */
.L_x_25820:
        /* <DEDUP_REMOVED lines=44> */
.L_x_25819:
[----:B------:R-:W-:Y:S05]  /*26ff0*/  BSYNC B1 ;  /* 0x0000000000017941 */ /* 0x000fea0003800000 */
.L_x_25818:
        /* <DEDUP_REMOVED lines=12> */
.L_x_25822:
        /* <DEDUP_REMOVED lines=12> */
.L_x_25825:
[----:B------:R-:W-:Y:S02]  /*27180*/  IMAD.MOV.U32 R14, RZ, RZ, R8 ;  /* 0x000000ffff0e7224 */ /* 0x000fe400078e0008 */
.L_x_25826:
[----:B------:R-:W-:Y:S05]  /*27190*/  BSYNC B1 ;  /* 0x0000000000017941 */ /* 0x000fea0003800000 */
.L_x_25824:
        /* <DEDUP_REMOVED lines=16> */
.L_x_25830:
[----:B------:R-:W-:Y:S05]  /*272a0*/  BSYNC B2 ;  /* 0x0000000000027941 */ /* 0x000fea0003800000 */
.L_x_25829:
        /* <DEDUP_REMOVED lines=44> */
.L_x_25828:
[----:B------:R-:W-:Y:S05]  /*27570*/  BSYNC B1 ;  /* 0x0000000000017941 */ /* 0x000fea0003800000 */
.L_x_25827:
        /* <DEDUP_REMOVED lines=9> */
.L_x_25823:
        /* <DEDUP_REMOVED lines=12> */
.L_x_25832:
[----:B------:R-:W-:Y:S02]  /*276d0*/  IMAD.MOV.U32 R14, RZ, RZ, R8 ;  /* 0x000000ffff0e7224 */ /* 0x000fe400078e0008 */
.L_x_25833:
[----:B------:R-:W-:Y:S05]  /*276e0*/  BSYNC B1 ;  /* 0x0000000000017941 */ /* 0x000fea0003800000 */
.L_x_25831:
        /* <DEDUP_REMOVED lines=16> */
.L_x_25837:
[----:B------:R-:W-:Y:S05]  /*277f0*/  BSYNC B2 ;  /* 0x0000000000027941 */ /* 0x000fea0003800000 */
.L_x_25836:
        /* <DEDUP_REMOVED lines=44> */
.L_x_25835:
[----:B------:R-:W-:Y:S05]  /*27ac0*/  BSYNC B1 ;  /* 0x0000000000017941 */ /* 0x000fea0003800000 */
.L_x_25834:
        /* <DEDUP_REMOVED lines=13> */
.L_x_25838:
        /* <DEDUP_REMOVED lines=12> */
.L_x_25841:
[----:B------:R-:W-:Y:S02]  /*27c60*/  IMAD.MOV.U32 R215, RZ, RZ, R8 ;  /* 0x000000ffffd77224 */ /* 0x000fe400078e0008 */
.L_x_25842:
[----:B------:R-:W-:Y:S05]  /*27c70*/  BSYNC B1 ;  /* 0x0000000000017941 */ /* 0x000fea0003800000 */
.L_x_25840:
        /* <DEDUP_REMOVED lines=18> */
.L_x_25846:
[----:B------:R-:W-:Y:S05]  /*27da0*/  BSYNC B2 ;  /* 0x0000000000027941 */ /* 0x000fea0003800000 */
.L_x_25845:
        /* <DEDUP_REMOVED lines=44> */
.L_x_25844:
[----:B------:R-:W-:Y:S05]  /*28070*/  BSYNC B1 ;  /* 0x0000000000017941 */ /* 0x000fea0003800000 */
.L_x_25843:
        /* <DEDUP_REMOVED lines=9> */
.L_x_25839:
[----:B------:R-:W-:Y:S02]  /*28110*/  SEL R236, RZ, 0x10000, P4 ;  /* 0x00010000ffec7807 */ /* 0x000fe40002000000 */
[----:B------:R-:W-:Y:S02]  /*28120*/  SEL R235, RZ, 0x100, P3 ;  /* 0x00000100ffeb7807 */ /* 0x000fe40001800000 */
[C---:B------:R-:W-:Y:S02]  /*28130*/  LOP3.LUT P4, RZ, R9.reuse, 0x4, RZ, 0xc0, !PT ;  /* 0x0000000409ff7812 */ /* 0x040fe4000788c0ff */
[----:B------:R-:W-:Y:S02]  /*28140*/  LOP3.LUT P3, RZ, R9, 0x2, RZ, 0xc0, !PT ;  /* 0x0000000209ff7812 */ /* 0x000fe4000786c0ff */
[----:B------:R-:W-:Y:S02]  /*28150*/  SEL R212, RZ, 0x1, P1 ;  /* 0x00000001ffd47807 */ /* 0x000fe40000800000 */
[----:B------:R-:W-:-:S02]  /*28160*/  SEL R13, RZ, 0x1000000, P5 ;  /* 0x01000000ff0d7807 */ /* 0x000fc40002800000 */
[----:B------:R-:W-:Y:S01]  /*28170*/  SEL R14, RZ, 0x1, P3 ;  /* 0x00000001ff0e7807 */ /* 0x000fe20001800000 */
[----:B------:R-:W-:Y:S01]  /*28180*/  IMAD.WIDE.U32 R212, R212, 0x1000000, RZ ;  /* 0x01000000d4d47825 */ /* 0x000fe200078e00ff */
[----:B------:R-:W-:Y:S02]  /*28190*/  SEL R12, RZ, 0x1, P4 ;  /* 0x00000001ff0c7807 */ /* 0x000fe40002000000 */
[----:B------:R-:W-:Y:S01]  /*281a0*/  LOP3.LUT R235, R235, R13, R236, 0xfe, !PT ;  /* 0x0000000debeb7212 */ /* 0x000fe200078efeec */
[----:B------:R-:W-:Y:S01]  /*281b0*/  IMAD.WIDE.U32 R14, R14, 0x10000, RZ ;  /* 0x000100000e0e7825 */ /* 0x000fe200078e00ff */
[----:B------:R-:W-:Y:S02]  /*281c0*/  SEL R215, RZ, 0x1, P2 ;  /* 0x00000001ffd77807 */ /* 0x000fe40001000000 */
[----:B------:R-:W-:Y:S01]  /*281d0*/  LOP3.LUT P5, RZ, R9, 0x8, RZ, 0xc0, !PT ;  /* 0x0000000809ff7812 */ /* 0x000fe200078ac0ff */
[----:B------:R-:W-:Y:S01]  /*281e0*/  IMAD.WIDE.U32 R12, R12, 0x100, RZ ;  /* 0x000001000c0c7825 */ /* 0x000fe200078e00ff */
[----:B------:R-:W-:-:S02]  /*281f0*/  LOP3.LUT R213, R213, R235, R215, 0xfe, !PT ;  /* 0x000000ebd5d57212 */ /* 0x000fc400078efed7 */
[----:B------:R-:W-:Y:S02]  /*28200*/  SEL R215, RZ, 0x1, P5 ;  /* 0x00000001ffd77807 */ /* 0x000fe40002800000 */
[----:B------:R-:W-:Y:S02]  /*28210*/  LOP3.LUT R12, R12, R212, R14, 0xfe, !PT ;  /* 0x000000d40c0c7212 */ /* 0x000fe400078efe0e */
[----:B------:R-:W-:Y:S01]  /*28220*/  LOP3.LUT R13, R13, R213, R15, 0xfe, !PT ;  /* 0x000000d50d0d7212 */ /* 0x000fe200078efe0f */
[----:B------:R-:W-:Y:S01]  /*28230*/  IMAD.WIDE.U32 R212, R229, R232, c[0x0][0x188] ;  /* 0x00006200e5d47625 */ /* 0x000fe200078e00e8 */
[----:B------:R-:W-:Y:S02]  /*28240*/  LOP3.LUT R12, R12, R215, RZ, 0xfc, !PT ;  /* 0x000000d70c0c7212 */ /* 0x000fe400078efcff */
[----:B------:R-:W-:Y:S01]  /*28250*/  LOP3.LUT P6, RZ, R9, 0x20, RZ, 0xc0, !PT ;  /* 0x0000002009ff7812 */ /* 0x000fe200078cc0ff */
[----:B------:R-:W-:Y:S01]  /*28260*/  IMAD.WIDE.U32 R14, R229, R231, c[0x0][0x190] ;  /* 0x00006400e50e7625 */ /* 0x000fe200078e00e7 */
[----:B------:R0:W-:Y:S01]  /*28270*/  STG.E.128 [R212.64], R20 ;  /* 0x00000014d4007986 */ /* 0x0001e2000c101d06 */
[----:B------:R-:W-:-:S03]  /*28280*/  IADD3 R235, R223, 0xe0, RZ ;  /* 0x000000e0dfeb7810 */ /* 0x000fc60007ffe0ff */
[----:B------:R0:W-:Y:S02]  /*28290*/  STG.E.128 [R212.64+0x10], R16 ;  /* 0x00001010d4007986 */ /* 0x0001e4000c101d06 */
[C---:B------:R-:W-:Y:S02]  /*282a0*/  @P0 IMAD.WIDE.U32 R236, R235.reuse, R232, c[0x0][0x180] ;  /* 0x00006000ebec0625 */ /* 0x040fe400078e00e8 */
[----:B------:R0:W-:Y:S03]  /*282b0*/  STG.E.64 [R14.64], R12 ;  /* 0x0000000c0e007986 */ /* 0x0001e6000c101b06 */
[----:B------:R-:W-:-:S04]  /*282c0*/  @P6 IMAD.WIDE.U32 R238, R235, R214, c[0x0][0x178] ;  /* 0x00005e00ebee6625 */ /* 0x000fc800078e00d6 */
[----:B------:R-:W-:Y:S01]  /*282d0*/  IMAD.WIDE.U32 R214, R235, R214, c[0x0][0x170] ;  /* 0x00005c00ebd67625 */ /* 0x000fe200078e00d6 */
        /* <DEDUP_REMOVED lines=20> */
.L_x_25847:
        /* <DEDUP_REMOVED lines=16> */
.L_x_25849:
[----:B-1----:R-:W-:Y:S02]  /*28520*/  IMAD.MOV.U32 R238, RZ, RZ, R8 ;  /* 0x000000ffffee7224 */ /* 0x002fe400078e0008 */
.L_x_25850:
[----:B------:R-:W-:Y:S05]  /*28530*/  BSYNC B1 ;  /* 0x0000000000017941 */ /* 0x000fea0003800000 */
.L_x_25848:
        /* <DEDUP_REMOVED lines=16> */
.L_x_25854:
[----:B------:R-:W-:Y:S05]  /*28640*/  BSYNC B2 ;  /* 0x0000000000027941 */ /* 0x000fea0003800000 */
.L_x_25853:
        /* <DEDUP_REMOVED lines=44> */
.L_x_25852:
[----:B------:R-:W-:Y:S05]  /*28910*/  BSYNC B1 ;  /* 0x0000000000017941 */ /* 0x000fea0003800000 */
.L_x_25851:
        /* <DEDUP_REMOVED lines=15> */
.L_x_25855:
        /* <DEDUP_REMOVED lines=12> */
.L_x_25858:
[----:B------:R-:W-:Y:S02]  /*28ad0*/  IMAD.MOV.U32 R13, RZ, RZ, R8 ;  /* 0x000000ffff0d7224 */ /* 0x000fe400078e0008 */
.L_x_25859:
[----:B------:R-:W-:Y:S05]  /*28ae0*/  BSYNC B1 ;  /* 0x0000000000017941 */ /* 0x000fea0003800000 */
.L_x_25857:
        /* <DEDUP_REMOVED lines=16> */
.L_x_25863:
[----:B------:R-:W-:Y:S05]  /*28bf0*/  BSYNC B2 ;  /* 0x0000000000027941 */ /* 0x000fea0003800000 */
.L_x_25862:
        /* <DEDUP_REMOVED lines=43> */
.L_x_25861:
[----:B------:R-:W-:Y:S05]  /*28eb0*/  BSYNC B1 ;  /* 0x0000000000017941 */ /* 0x000fea0003800000 */
.L_x_25860:
        /* <DEDUP_REMOVED lines=9> */
.L_x_25856:
        /* <DEDUP_REMOVED lines=12> */
.L_x_25865:
[----:B------:R-:W-:Y:S02]  /*29010*/  IMAD.MOV.U32 R230, RZ, RZ, R8 ;  /* 0x000000ffffe67224 */ /* 0x000fe400078e0008 */
.L_x_25866:
[----:B------:R-:W-:Y:S05]  /*29020*/  BSYNC B1 ;  /* 0x0000000000017941 */ /* 0x000fea0003800000 */
.L_x_25864:
        /* <DEDUP_REMOVED lines=16> */
.L_x_25870:
[----:B------:R-:W-:Y:S05]  /*29130*/  BSYNC B2 ;  /* 0x0000000000027941 */ /* 0x000fea0003800000 */
.L_x_25869:
        /* <DEDUP_REMOVED lines=44> */
.L_x_25868:
[----:B------:R-:W-:Y:S05]  /*29400*/  BSYNC B1 ;  /* 0x0000000000017941 */ /* 0x000fea0003800000 */
.L_x_25867:
        /* <DEDUP_REMOVED lines=14> */
.L_x_25871:
        /* <DEDUP_REMOVED lines=12> */
.L_x_25874:
[----:B------:R-:W-:Y:S02]  /*295b0*/  IMAD.MOV.U32 R212, RZ, RZ, R8 ;  /* 0x000000ffffd47224 */ /* 0x000fe400078e0008 */
.L_x_25875:
[----:B------:R-:W-:Y:S05]  /*295c0*/  BSYNC B1 ;  /* 0x0000000000017941 */ /* 0x000fea0003800000 */
.L_x_25873:
        /* <DEDUP_REMOVED lines=16> */
.L_x_25879:
[----:B------:R-:W-:Y:S05]  /*296d0*/  BSYNC B2 ;  /* 0x0000000000027941 */ /* 0x000fea0003800000 */
.L_x_25878:
        /* <DEDUP_REMOVED lines=44> */
.L_x_25877:
[----:B------:R-:W-:Y:S05]  /*299a0*/  BSYNC B1 ;  /* 0x0000000000017941 */ /* 0x000fea0003800000 */
.L_x_25876:
        /* <DEDUP_REMOVED lines=9> */
.L_x_25872:
        /* <DEDUP_REMOVED lines=12> */
.L_x_25881:
[----:B------:R-:W-:Y:S02]  /*29b00*/  IMAD.MOV.U32 R212, RZ, RZ, R8 ;  /* 0x000000ffffd47224 */ /* 0x000fe400078e0008 */
.L_x_25882:
[----:B------:R-:W-:Y:S05]  /*29b10*/  BSYNC B1 ;  /* 0x0000000000017941 */ /* 0x000fea0003800000 */
.L_x_25880:
        /* <DEDUP_REMOVED lines=16> */
.L_x_25886:
[----:B------:R-:W-:Y:S05]  /*29c20*/  BSYNC B2 ;  /* 0x0000000000027941 */ /* 0x000fea0003800000 */
.L_x_25885:
        /* <DEDUP_REMOVED lines=44> */
.L_x_25884:
[----:B------:R-:W-:Y:S05]  /*29ef0*/  BSYNC B1 ;  /* 0x0000000000017941 */ /* 0x000fea0003800000 */
.L_x_25883:
        /* <DEDUP_REMOVED lines=14> */
.L_x_25887:
        /* <DEDUP_REMOVED lines=12> */
.L_x_25890:
[----:B------:R-:W-:Y:S02]  /*2a0a0*/  IMAD.MOV.U32 R15, RZ, RZ, R8 ;  /* 0x000000ffff0f7224 */ /* 0x000fe400078e0008 */
.L_x_25891:
[----:B------:R-:W-:Y:S05]  /*2a0b0*/  BSYNC B1 ;  /* 0x0000000000017941 */ /* 0x000fea0003800000 */
.L_x_25889:
        /* <DEDUP_REMOVED lines=16> */
.L_x_25895:
[----:B------:R-:W-:Y:S05]  /*2a1c0*/  BSYNC B2 ;  /* 0x0000000000027941 */ /* 0x000fea0003800000 */
.L_x_25894:
        /* <DEDUP_REMOVED lines=44> */
.L_x_25893:
[----:B------:R-:W-:Y:S05]  /*2a490*/  BSYNC B1 ;  /* 0x0000000000017941 */ /* 0x000fea0003800000 */
.L_x_25892:
        /* <DEDUP_REMOVED lines=9> */
.L_x_25888:
        /* <DEDUP_REMOVED lines=12> */
.L_x_25897:
[----:B------:R-:W-:Y:S02]  /*2a5f0*/  MOV R212, R8 ;  /* 0x0000000800d47202 */ /* 0x000fe40000000f00 */
.L_x_25898:
[----:B------:R-:W-:Y:S05]  /*2a600*/  BSYNC B1 ;  /* 0x0000000000017941 */ /* 0x000fea0003800000 */
.L_x_25896:
        /* <DEDUP_REMOVED lines=16> */
.L_x_25902:
[----:B------:R-:W-:Y:S05]  /*2a710*/  BSYNC B2 ;  /* 0x0000000000027941 */ /* 0x000fea0003800000 */
.L_x_25901:
        /* <DEDUP_REMOVED lines=40> */
[----:B------:R-:W-:-:S04]  /*2a9a0*/  IMAD.WIDE.U32 R236, R236, -0x2daee0ad, RZ ;  /* 0xd2511f53ecec7825 */ /* 0x000fc800078e00ff */
[----:B------:R-:W-:Y:S01]  /*2a9b0*/  IMAD.MOV.U32 R10, RZ, RZ, R236 ;  /* 0x000000ffff0a7224 */ /* 0x000fe200078e00ec */
[----:B------:R-:W-:Y:S01]  /*2a9c0*/  LOP3.LUT R3, R237, UR26, R238, 0x96, !PT ;  /* 0x0000001aed037c12 */ /* 0x000fe2000f8e96ee */
[----:B------:R-:W-:-:S06]  /*2a9d0*/  HFMA2.MMA R237, -RZ, RZ, 0, 0 ;  /* 0x00000000ffed7435 */ /* 0x000fcc00000001ff */
.L_x_25900:
[----:B------:R-:W-:Y:S05]  /*2a9e0*/  BSYNC B1 ;  /* 0x0000000000017941 */ /* 0x000fea0003800000 */
.L_x_25899:
        /* <DEDUP_REMOVED lines=12> */
.L_x_25903:
        /* <DEDUP_REMOVED lines=12> */
.L_x_25906:
[----:B------:R-:W-:Y:S02]  /*2ab70*/  MOV R230, R8 ;  /* 0x0000000800e67202 */ /* 0x000fe40000000f00 */
.L_x_25907:
[----:B------:R-:W-:Y:S05]  /*2ab80*/  BSYNC B1 ;  /* 0x0000000000017941 */ /* 0x000fea0003800000 */
.L_x_25905:
        /* <DEDUP_REMOVED lines=16> */
.L_x_25911:
[----:B------:R-:W-:Y:S05]  /*2ac90*/  BSYNC B2 ;  /* 0x0000000000027941 */ /* 0x000fea0003800000 */
.L_x_25910:
        /* <DEDUP_REMOVED lines=44> */
.L_x_25909:
[----:B------:R-:W-:Y:S05]  /*2af60*/  BSYNC B1 ;  /* 0x0000000000017941 */ /* 0x000fea0003800000 */
.L_x_25908:
        /* <DEDUP_REMOVED lines=9> */
.L_x_25904:
        /* <DEDUP_REMOVED lines=12> */
.L_x_25913:
[----:B------:R-:W-:Y:S02]  /*2b0c0*/  IMAD.MOV.U32 R230, RZ, RZ, R8 ;  /* 0x000000ffffe67224 */ /* 0x000fe400078e0008 */
.L_x_25914:
[----:B------:R-:W-:Y:S05]  /*2b0d0*/  BSYNC B1 ;  /* 0x0000000000017941 */ /* 0x000fea0003800000 */
.L_x_25912:
        /* <DEDUP_REMOVED lines=16> */
.L_x_25918:
[----:B------:R-:W-:Y:S05]  /*2b1e0*/  BSYNC B2 ;  /* 0x0000000000027941 */ /* 0x000fea0003800000 */
.L_x_25917:
        /* <DEDUP_REMOVED lines=43> */
[----:B------:R-:W-:Y:S02]  /*2b4a0*/  IMAD.MOV.U32 R236, RZ, RZ, RZ ;  /* 0x000000ffffec7224 */ /* 0x000fe400078e00ff */
.L_x_25916:
[----:B------:R-:W-:Y:S05]  /*2b4b0*/  BSYNC B1 ;  /* 0x0000000000017941 */ /* 0x000fea0003800000 */
.L_x_25915:
        /* <DEDUP_REMOVED lines=12> */
.L_x_25919:
        /* <DEDUP_REMOVED lines=12> */
.L_x_25922:
[----:B------:R-:W-:Y:S02]  /*2b640*/  IMAD.MOV.U32 R213, RZ, RZ, R8 ;  /* 0x000000ffffd57224 */ /* 0x000fe400078e0008 */
.L_x_25923:
[----:B------:R-:W-:Y:S05]  /*2b650*/  BSYNC B1 ;  /* 0x0000000000017941 */ /* 0x000fea0003800000 */
.L_x_25921:
        /* <DEDUP_REMOVED lines=16> */
.L_x_25927:
[----:B------:R-:W-:Y:S05]  /*2b760*/  BSYNC B2 ;  /* 0x0000000000027941 */ /* 0x000fea0003800000 */
.L_x_25926:
        /* <DEDUP_REMOVED lines=44> */
.L_x_25925:
[----:B------:R-:W-:Y:S05]  /*2ba30*/  BSYNC B1 ;  /* 0x0000000000017941 */ /* 0x000fea0003800000 */
.L_x_25924:
        /* <DEDUP_REMOVED lines=9> */
.L_x_25920:
        /* <DEDUP_REMOVED lines=12> */
.L_x_25929:
[----:B------:R-:W-:Y:S02]  /*2bb90*/  IMAD.MOV.U32 R230, RZ, RZ, R8 ;  /* 0x000000ffffe67224 */ /* 0x000fe400078e0008 */
.L_x_25930:
[----:B------:R-:W-:Y:S05]  /*2bba0*/  BSYNC B1 ;  /* 0x0000000000017941 */ /* 0x000fea0003800000 */
.L_x_25928:
        /* <DEDUP_REMOVED lines=16> */
.L_x_25934:
[----:B------:R-:W-:Y:S05]  /*2bcb0*/  BSYNC B2 ;  /* 0x0000000000027941 */ /* 0x000fea0003800000 */
.L_x_25933:
        /* <DEDUP_REMOVED lines=44> */
.L_x_25932:
[----:B------:R-:W-:Y:S05]  /*2bf80*/  BSYNC B1 ;  /* 0x0000000000017941 */ /* 0x000fea0003800000 */
.L_x_25931:
        /* <DEDUP_REMOVED lines=12> */
.L_x_25935:
        /* <DEDUP_REMOVED lines=12> */
.L_x_25938:
[----:B------:R-:W-:Y:S02]  /*2c110*/  IMAD.MOV.U32 R214, RZ, RZ, R8 ;  /* 0x000000ffffd67224 */ /* 0x000fe400078e0008 */
.L_x_25939:
[----:B------:R-:W-:Y:S05]  /*2c120*/  BSYNC B1 ;  /* 0x0000000000017941 */ /* 0x000fea0003800000 */
.L_x_25937:
        /* <DEDUP_REMOVED lines=16> */
.L_x_25943:
[----:B------:R-:W-:Y:S05]  /*2c230*/  BSYNC B2 ;  /* 0x0000000000027941 */ /* 0x000fea0003800000 */
.L_x_25942:
        /* <DEDUP_REMOVED lines=37> */
[----:B------:R-:W-:-:S04]  /*2c490*/  LOP3.LUT R236, R3, UR23, R236, 0x96, !PT ;  /* 0x0000001703ec7c12 */ /* 0x000fc8000f8e96ec */
[----:B------:R-:W-:Y:S01]  /*2c4a0*/  LOP3.LUT R2, R241, UR25, R2, 0x96, !PT ;  /* 0x00000019f1027c12 */ /* 0x000fe2000f8e9602 */
[----:B------:R-:W-:Y:S01]  /*2c4b0*/  IMAD.WIDE.U32 R236, R236, -0x2daee0ad, RZ ;  /* 0xd2511f53ecec7825 */ /* 0x000fe200078e00ff */
[----:B------:R-:W-:-:S03]  /*2c4c0*/  MOV R8, R240 ;  /* 0x000000f000087202 */ /* 0x000fc60000000f00 */
[----:B------:R-:W-:Y:S01]  /*2c4d0*/  IMAD.MOV.U32 R10, RZ, RZ, R236 ;  /* 0x000000ffff0a7224 */ /* 0x000fe200078e00ec */
[----:B------:R-:W-:Y:S01]  /*2c4e0*/  LOP3.LUT R3, R237, UR26, R238, 0x96, !PT ;  /* 0x0000001aed037c12 */ /* 0x000fe2000f8e96ee */
[----:B------:R-:W-:Y:S02]  /*2c4f0*/  IMAD.MOV.U32 R237, RZ, RZ, RZ ;  /* 0x000000ffffed7224 */ /* 0x000fe400078e00ff */
.L_x_25941:
[----:B------:R-:W-:Y:S05]  /*2c500*/  BSYNC B1 ;  /* 0x0000000000017941 */ /* 0x000fea0003800000 */
.L_x_25940:
        /* <DEDUP_REMOVED lines=9> */
.L_x_25936:
        /* <DEDUP_REMOVED lines=12> */
.L_x_25945:
[----:B------:R-:W-:Y:S02]  /*2c660*/  MOV R230, R8 ;  /* 0x0000000800e67202 */ /* 0x000fe40000000f00 */
.L_x_25946:
[----:B------:R-:W-:Y:S05]  /*2c670*/  BSYNC B1 ;  /* 0x0000000000017941 */ /* 0x000fea0003800000 */
.L_x_25944:
        /* <DEDUP_REMOVED lines=16> */
.L_x_25950:
[----:B------:R-:W-:Y:S05]  /*2c780*/  BSYNC B2 ;  /* 0x0000000000027941 */ /* 0x000fea0003800000 */
.L_x_25949:
        /* <DEDUP_REMOVED lines=44> */
.L_x_25948:
[----:B------:R-:W-:Y:S05]  /*2ca50*/  BSYNC B1 ;  /* 0x0000000000017941 */ /* 0x000fea0003800000 */
.L_x_25947:
        /* <DEDUP_REMOVED lines=12> */
.L_x_25951:
        /* <DEDUP_REMOVED lines=12> */
.L_x_25954:
[----:B------:R-:W-:Y:S02]  /*2cbe0*/  MOV R230, R8 ;  /* 0x0000000800e67202 */ /* 0x000fe40000000f00 */
.L_x_25955:
[----:B------:R-:W-:Y:S05]  /*2cbf0*/  BSYNC B1 ;  /* 0x0000000000017941 */ /* 0x000fea0003800000 */
.L_x_25953:
        /* <DEDUP_REMOVED lines=16> */
.L_x_25959:
[----:B------:R-:W-:Y:S05]  /*2cd00*/  BSYNC B2 ;  /* 0x0000000000027941 */ /* 0x000fea0003800000 */
.L_x_25958:
        /* <DEDUP_REMOVED lines=44> */
.L_x_25957:
[----:B------:R-:W-:Y:S05]  /*2cfd0*/  BSYNC B1 ;  /* 0x0000000000017941 */ /* 0x000fea0003800000 */
.L_x_25956:
        /* <DEDUP_REMOVED lines=9> */
.L_x_25952:
        /* <DEDUP_REMOVED lines=12> */
.L_x_25961:
[----:B------:R-:W-:Y:S02]  /*2d130*/  IMAD.MOV.U32 R230, RZ, RZ, R8 ;  /* 0x000000ffffe67224 */ /* 0x000fe400078e0008 */
.L_x_25962:
[----:B------:R-:W-:Y:S05]  /*2d140*/  BSYNC B1 ;  /* 0x0000000000017941 */ /* 0x000fea0003800000 */
.L_x_25960:
        /* <DEDUP_REMOVED lines=16> */
.L_x_25966:
[----:B------:R-:W-:Y:S05]  /*2d250*/  BSYNC B2 ;  /* 0x0000000000027941 */ /* 0x000fea0003800000 */
.L_x_25965:
        /* <DEDUP_REMOVED lines=44> */
.L_x_25964:
[----:B------:R-:W-:Y:S05]  /*2d520*/  BSYNC B1 ;  /* 0x0000000000017941 */ /* 0x000fea0003800000 */
.L_x_25963:
        /* <DEDUP_REMOVED lines=13> */
.L_x_25967:
        /* <DEDUP_REMOVED lines=12> */
.L_x_25970:
[----:B------:R-:W-:Y:S02]  /*2d6c0*/  IMAD.MOV.U32 R240, RZ, RZ, R8 ;  /* 0x000000fffff07224 */ /* 0x000fe400078e0008 */
.L_x_25971:
[----:B------:R-:W-:Y:S05]  /*2d6d0*/  BSYNC B1 ;  /* 0x0000000000017941 */ /* 0x000fea0003800000 */
.L_x_25969:
        /* <DEDUP_REMOVED lines=18> */
.L_x_25975:
[----:B------:R-:W-:Y:S05]  /*2d800*/  BSYNC B2 ;  /* 0x0000000000027941 */ /* 0x000fea0003800000 */
.L_x_25974:
        /* <DEDUP_REMOVED lines=44> */
.L_x_25973:
[----:B------:R-:W-:Y:S05]  /*2dad0*/  BSYNC B1 ;  /* 0x0000000000017941 */ /* 0x000fea0003800000 */
.L_x_25972:
        /* <DEDUP_REMOVED lines=9> */
.L_x_25968:
[----:B------:R-:W-:Y:S02]  /*2db70*/  SEL R240, RZ, 0x1, P1 ;  /* 0x00000001fff07807 */ /* 0x000fe40000800000 */
[----:B------:R-:W-:Y:S02]  /*2db80*/  SEL R237, RZ, 0x1000000, P5 ;  /* 0x01000000ffed7807 */ /* 0x000fe40002800000 */
[----:B------:R-:W-:Y:S01]  /*2db90*/  SEL R233, RZ, 0x10000, P4 ;  /* 0x00010000ffe97807 */ /* 0x000fe20002000000 */
[----:B------:R-:W-:Y:S01]  /*2dba0*/  IMAD.WIDE.U32 R240, R240, 0x1000000, RZ ;  /* 0x01000000f0f07825 */ /* 0x000fe200078e00ff */
[----:B------:R-:W-:Y:S02]  /*2dbb0*/  SEL R236, RZ, 0x100, P3 ;  /* 0x00000100ffec7807 */ /* 0x000fe40001800000 */
[----:B------:R-:W-:Y:S02]  /*2dbc0*/  LOP3.LUT P6, RZ, R9, 0x4, RZ, 0xc0, !PT ;  /* 0x0000000409ff7812 */ /* 0x000fe400078cc0ff */
[----:B------:R-:W-:-:S02]  /*2dbd0*/  LOP3.LUT R236, R236, R237, R233, 0xfe, !PT ;  /* 0x000000edecec7212 */ /* 0x000fc400078efee9 */
[----:B------:R-:W-:Y:S02]  /*2dbe0*/  SEL R233, RZ, 0x1, P2 ;  /* 0x00000001ffe97807 */ /* 0x000fe40001000000 */
[----:B------:R-:W-:Y:S02]  /*2dbf0*/  LOP3.LUT P5, RZ, R9, 0x2, RZ, 0xc0, !PT ;  /* 0x0000000209ff7812 */ /* 0x000fe400078ac0ff */
[----:B------:R-:W-:Y:S02]  /*2dc00*/  LOP3.LUT R233, R241, R236, R233, 0xfe, !PT ;  /* 0x000000ecf1e97212 */ /* 0x000fe400078efee9 */
[----:B------:R-:W-:Y:S02]  /*2dc10*/  SEL R238, RZ, 0x1, P5 ;  /* 0x00000001ffee7807 */ /* 0x000fe40002800000 */
[----:B------:R-:W-:Y:S02]  /*2dc20*/  SEL R236, RZ, 0x1, P6 ;  /* 0x00000001ffec7807 */ /* 0x000fe40003000000 */
[----:B------:R-:W-:Y:S01]  /*2dc30*/  LOP3.LUT P0, RZ, R9, 0x8, RZ, 0xc0, !PT ;  /* 0x0000000809ff7812 */ /* 0x000fe2000780c0ff */
[----:B------:R-:W-:Y:S01]  /*2dc40*/  IMAD.WIDE.U32 R238, R238, 0x10000, RZ ;  /* 0x00010000eeee7825 */ /* 0x000fe200078e00ff */
[----:B------:R-:W-:-:S03]  /*2dc50*/  ISETP.NE.AND P1, PT, R234, RZ, PT ;  /* 0x000000ffea00720c */ /* 0x000fc60003f25270 */
[----:B------:R-:W-:-:S05]  /*2dc60*/  IMAD.WIDE.U32 R236, R236, 0x100, RZ ;  /* 0x00000100ecec7825 */ /* 0x000fca00078e00ff */
[----:B------:R-:W-:Y:S02]  /*2dc70*/  LOP3.LUT R237, R237, R233, R239, 0xfe, !PT ;  /* 0x000000e9eded7212 */ /* 0x000fe400078efeef */
[----:B------:R-:W-:Y:S01]  /*2dc80*/  LOP3.LUT R240, R236, R240, R238, 0xfe, !PT ;  /* 0x000000f0ecf07212 */ /* 0x000fe200078efeee */
[----:B------:R-:W-:Y:S01]  /*2dc90*/  IMAD.WIDE.U32 R238, R235, R232, c[0x0][0x188] ;  /* 0x00006200ebee7625 */ /* 0x000fe200078e00e8 */
[----:B------:R-:W-:Y:S02]  /*2dca0*/  SEL R233, RZ, 0x1, P0 ;  /* 0x00000001ffe97807 */ /* 0x000fe40000000000 */
[----:B------:R-:W-:Y:S02]  /*2dcb0*/  LOP3.LUT P0, RZ, R9, 0x20, RZ, 0xc0, !PT ;  /* 0x0000002009ff7812 */ /* 0x000fe4000780c0ff */
[----:B------:R-:W-:Y:S01]  /*2dcc0*/  LOP3.LUT R236, R240, R233, RZ, 0xfc, !PT ;  /* 0x000000e9f0ec7212 */ /* 0x000fe200078efcff */
[----:B------:R-:W-:Y:S01]  /*2dcd0*/  FADD.FTZ R240, RZ, R68 ;  /* 0x00000044fff07221 */ /* 0x000fe20000010000 */
[----:B------:R-:W-:Y:S01]  /*2dce0*/  STG.E.128 [R238.64], R12 ;  /* 0x0000000cee007986 */ /* 0x000fe2000c101d06 */
[----:B------:R-:W-:-:S03]  /*2dcf0*/  IMAD.WIDE.U32 R232, R235, R231, c[0x0][0x190] ;  /* 0x00006400ebe87625 */ /* 0x000fc600078e00e7 */
[----:B------:R0:W-:Y:S01]  /*2dd00*/  STG.E.128 [R238.64+0x10], R212 ;  /* 0x000010d4ee007986 */ /* 0x0001e2000c101d06 */
[----:B------:R-:W-:-:S03]  /*2dd10*/  FADD.FTZ R241, R240, R69 ;  /* 0x00000045f0f17221 */ /* 0x000fc60000010000 */
[----:B------:R1:W-:Y:S01]  /*2dd20*/  STG.E.64 [R232.64], R236 ;  /* 0x000000ece8007986 */ /* 0x0003e2000c101b06 */
[----:B------:R-:W-:-:S04]  /*2dd30*/  FADD.FTZ R240, R241, R70 ;  /* 0x00000046f1f07221 */ /* 0x000fc80000010000 */
[----:B------:R-:W-:-:S04]  /*2dd40*/  FADD.FTZ R241, R240, R71 ;  /* 0x00000047f0f17221 */ /* 0x000fc80000010000 */
[----:B------:R-:W-:-:S04]  /*2dd50*/  FADD.FTZ R240, R241, R64 ;  /* 0x00000040f1f07221 */ /* 0x000fc80000010000 */
[----:B------:R-:W-:-:S04]  /*2dd60*/  FADD.FTZ R241, R240, R65 ;  /* 0x00000041f0f17221 */ /* 0x000fc80000010000 */
[----:B0-----:R-:W-:-:S04]  /*2dd70*/  FADD.FTZ R238, R241, R66 ;  /* 0x00000042f1ee7221 */ /* 0x001fc80000010000 */
[----:B------:R-:W-:-:S04]  /*2dd80*/  FADD.FTZ R239, R238, R67 ;  /* 0x00000043eeef7221 */ /* 0x000fc80000010000 */
[----:B------:R-:W-:-:S04]  /*2dd90*/  FADD.FTZ R238, R239, R60 ;  /* 0x0000003cefee7221 */ /* 0x000fc80000010000 */
[----:B------:R-:W-:-:S04]  /*2dda0*/  FADD.FTZ R239, R238, R61 ;  /* 0x0000003deeef7221 */ /* 0x000fc80000010000 */
[----:B-1----:R-:W-:-:S04]  /*2ddb0*/  FADD.FTZ R232, R239, R62 ;  /* 0x0000003eefe87221 */ /* 0x002fc80000010000 */
        /* <DEDUP_REMOVED lines=52> */
[----:B------:R-:W-:Y:S05]  /*2e100*/  @!P0 BRA `(.L_x_25976) ;  /* 0x0000013000008947 */ /* 0x000fea0003800000 */
[----:B------:R-:W-:Y:S01]  /*2e110*/  IMAD.U32 R232, R221, 0x10000, RZ ;  /* 0x00010000dde87824 */ /* 0x000fe200078e00ff */
[----:B------:R-:W-:Y:S01]  /*2e120*/  LOP3.LUT R238, R218, 0xff, RZ, 0xc0, !PT ;  /* 0x000000ffdaee7812 */ /* 0x000fe200078ec0ff */
[----:B------:R-:W-:Y:S01]  /*2e130*/  IMAD.WIDE.U32 R234, R235, R231, c[0x0][0x198] ;  /* 0x00006600ebea7625 */ /* 0x000fe200078e00e7 */
        /* <DEDUP_REMOVED lines=14> */
[----:B------:R-:W-:-:S05]  /*2e220*/  LOP3.LUT R232, R236, 0xff, R11, 0xf8, !PT ;  /* 0x000000ffece87812 */ /* 0x000fca00078ef80b */
[----:B------:R0:W-:Y:S02]  /*2e230*/  STG.E.64 [R234.64], R232 ;  /* 0x000000e8ea007986 */ /* 0x0001e4000c101b06 */
.L_x_25976:
[----:B------:R-:W-:Y:S01]  /*2e240*/  FADD.FTZ R236, R240, R215 ;  /* 0x000000d7f0ec7221 */ /* 0x000fe20000010000 */
[----:B------:R-:W-:Y:S05]  /*2e250*/  BRA.DIV ~URZ, `(.L_x_25977) ;  /* 0x000019d27f007947 */ /* 0x000fea000b800000 */
[----:B------:R1:W2:Y:S02]  /*2e260*/  SHFL.BFLY PT, R231, R236, 0x1, 0x1f ;  /* 0x0c201f00ece77f89 */ /* 0x0002a400000e0000 */
.L_x_25981:
        /* <DEDUP_REMOVED lines=148> */
.L_x_25982:
[----:B01----:R-:W-:Y:S01]  /*2ebb0*/  FADD.FTZ R236, R239, R236 ;  /* 0x000000ecefec7221 */ /* 0x003fe20000010000 */
[----:B------:R-:W-:Y:S01]  /*2ebc0*/  ISETP.NE.AND P0, PT, RZ, UR8, PT ;  /* 0x00000008ff007c0c */ /* 0x000fe2000bf05270 */
[----:B------:R-:W-:Y:S01]  /*2ebd0*/  IMAD.MOV.U32 R233, RZ, RZ, c[0x0][0x1e0] ;  /* 0x00007800ffe97624 */ /* 0x000fe200078e00ff */
[----:B------:R-:W-:Y:S01]  /*2ebe0*/  HFMA2.MMA R231, -RZ, RZ, 0, 2.384185791015625e-07 ;  /* 0x00000004ffe77435 */ /* 0x000fe200000001ff */
[----:B------:R-:W-:Y:S02]  /*2ebf0*/  FMUL.FTZ R232, R237, R237 ;  /* 0x000000edede87220 */ /* 0x000fe40000410000 */
[----:B------:R-:W-:-:S03]  /*2ec00*/  FFMA.FTZ R233, R236, R233, c[0x0][0x228] ;  /* 0x00008a00ece97623 */ /* 0x000fc600000100e9 */
[----:B------:R-:W-:Y:S02]  /*2ec10*/  FSEL R236, R232, RZ, P0 ;  /* 0x000000ffe8ec7208 */ /* 0x000fe40000000000 */
[----:B------:R-:W-:Y:S02]  /*2ec20*/  FSEL R232, R237, RZ, !P0 ;  /* 0x000000ffede87208 */ /* 0x000fe40004000000 */
[----:B------:R-:W-:-:S04]  /*2ec30*/  @!P1 IMAD.WIDE R234, R222, R231, c[0x0][0x1a0] ;  /* 0x00006800deea9625 */ /* 0x000fc800078e02e7 */
[----:B------:R-:W-:Y:S01]  /*2ec40*/  FADD.FTZ R233, R233, R236 ;  /* 0x000000ece9e97221 */ /* 0x000fe20000010000 */
[----:B------:R0:W-:Y:S01]  /*2ec50*/  @!P1 STG.E [R234.64], R237 ;  /* 0x000000edea009986 */ /* 0x0001e2000c101906 */
[C---:B------:R-:W-:Y:S02]  /*2ec60*/  FADD.FTZ R60, -R232.reuse, R60 ;  /* 0x0000003ce83c7221 */ /* 0x040fe40000010100 */
[C---:B------:R-:W-:Y:S02]  /*2ec70*/  FADD.FTZ R61, -R232.reuse, R61 ;  /* 0x0000003de83d7221 */ /* 0x040fe40000010100 */
[----:B------:R-:W1:Y:S01]  /*2ec80*/  MUFU.RSQ R233, R233 ;  /* 0x000000e900e97308 */ /* 0x000e620000001400 */
[C---:B------:R-:W-:Y:S02]  /*2ec90*/  FADD.FTZ R62, -R232.reuse, R62 ;  /* 0x0000003ee83e7221 */ /* 0x040fe40000010100 */
[C---:B------:R-:W-:Y:S02]  /*2eca0*/  FADD.FTZ R63, -R232.reuse, R63 ;  /* 0x0000003fe83f7221 */ /* 0x040fe40000010100 */
[----:B------:R-:W-:-:S02]  /*2ecb0*/  FADD.FTZ R238, -R232, R19 ;  /* 0x00000013e8ee7221 */ /* 0x000fc40000010100 */
[C---:B------:R-:W-:Y:S02]  /*2ecc0*/  FADD.FTZ R56, -R232.reuse, R56 ;  /* 0x00000038e8387221 */ /* 0x040fe40000010100 */
[C---:B------:R-:W-:Y:S02]  /*2ecd0*/  FADD.FTZ R57, -R232.reuse, R57 ;  /* 0x00000039e8397221 */ /* 0x040fe40000010100 */
[C---:B------:R-:W-:Y:S02]  /*2ece0*/  FADD.FTZ R64, -R232.reuse, R64 ;  /* 0x00000040e8407221 */ /* 0x040fe40000010100 */
[C---:B------:R-:W-:Y:S02]  /*2ecf0*/  FADD.FTZ R52, -R232.reuse, R52 ;  /* 0x00000034e8347221 */ /* 0x040fe40000010100 */
[----:B------:R-:W-:Y:S02]  /*2ed00*/  FADD.FTZ R65, -R232, R65 ;  /* 0x00000041e8417221 */ /* 0x000fe40000010100 */
[----:B-1----:R-:W-:-:S02]  /*2ed10*/  FMUL.FTZ R19, R233, R60 ;  /* 0x0000003ce9137220 */ /* 0x002fc40000410000 */
[C---:B------:R-:W-:Y:S02]  /*2ed20*/  FMUL.FTZ R60, R233.reuse, R61 ;  /* 0x0000003de93c7220 */ /* 0x040fe40000410000 */
[C---:B------:R-:W-:Y:S02]  /*2ed30*/  FMUL.FTZ R61, R233.reuse, R62 ;  /* 0x0000003ee93d7220 */ /* 0x040fe40000410000 */
[C---:B------:R-:W-:Y:S02]  /*2ed40*/  FADD.FTZ R53, -R232.reuse, R53 ;  /* 0x00000035e8357221 */ /* 0x040fe40000010100 */
[----:B------:R-:W-:Y:S02]  /*2ed50*/  FMUL.FTZ R62, R233, R63 ;  /* 0x0000003fe93e7220 */ /* 0x000fe40000410000 */
[C---:B------:R-:W-:Y:S02]  /*2ed60*/  FADD.FTZ R66, -R232.reuse, R66 ;  /* 0x00000042e8427221 */ /* 0x040fe40000010100 */
[----:B------:R-:W-:-:S02]  /*2ed70*/  FADD.FTZ R54, -R232, R54 ;  /* 0x00000036e8367221 */ /* 0x000fc40000010100 */
[----:B------:R-:W-:-:S04]  /*2ed80*/  @!P1 IMAD.WIDE R246, R222, R231, c[0x0][0x1a8] ;  /* 0x00006a00def69625 */ /* 0x000fc800078e02e7 */
[C---:B------:R-:W-:Y:S01]  /*2ed90*/  FMUL.FTZ R63, R233.reuse, R56 ;  /* 0x00000038e93f7220 */ /* 0x040fe20000410000 */
[----:B------:R1:W-:Y:S01]  /*2eda0*/  @!P1 STG.E [R246.64], R233 ;  /* 0x000000e9f6009986 */ /* 0x0003e2000c101906 */
[C---:B------:R-:W-:Y:S02]  /*2edb0*/  FADD.FTZ R67, -R232.reuse, R67 ;  /* 0x00000043e8437221 */ /* 0x040fe40000010100 */
[C---:B------:R-:W-:Y:S02]  /*2edc0*/  FADD.FTZ R55, -R232.reuse, R55 ;  /* 0x00000037e8377221 */ /* 0x040fe40000010100 */
[C---:B------:R-:W-:Y:S02]  /*2edd0*/  FADD.FTZ R242, -R232.reuse, R15 ;  /* 0x0000000fe8f27221 */ /* 0x040fe40000010100 */
[----:B------:R-:W-:Y:S02]  /*2ede0*/  FMUL.FTZ R56, R233, R57 ;  /* 0x00000039e9387220 */ /* 0x000fe40000410000 */
[----:B------:R-:W-:-:S02]  /*2edf0*/  FADD.FTZ R48, -R232, R48 ;  /* 0x00000030e8307221 */ /* 0x000fc40000010100 */
[C---:B------:R-:W-:Y:S02]  /*2ee00*/  FADD.FTZ R42, -R232.reuse, R42 ;  /* 0x0000002ae82a7221 */ /* 0x040fe40000010100 */
[C---:B------:R-:W-:Y:S02]  /*2ee10*/  FADD.FTZ R21, -R232.reuse, R21 ;  /* 0x00000015e8157221 */ /* 0x040fe40000010100 */
[C---:B------:R-:W-:Y:S02]  /*2ee20*/  FADD.FTZ R14, -R232.reuse, R14 ;  /* 0x0000000ee80e7221 */ /* 0x040fe40000010100 */
[C---:B------:R-:W-:Y:S02]  /*2ee30*/  FMUL.FTZ R15, R233.reuse, R64 ;  /* 0x00000040e90f7220 */ /* 0x040fe40000410000 */
[----:B------:R-:W-:Y:S02]  /*2ee40*/  FMUL.FTZ R57, R233, R52 ;  /* 0x00000034e9397220 */ /* 0x000fe40000410000 */
[----:B------:R-:W-:-:S02]  /*2ee50*/  FADD.FTZ R49, -R232, R49 ;  /* 0x00000031e8317221 */ /* 0x000fc40000010100 */
[C---:B------:R-:W-:Y:S02]  /*2ee60*/  FADD.FTZ R33, -R232.reuse, R33 ;  /* 0x00000021e8217221 */ /* 0x040fe40000010100 */
[C---:B0-----:R-:W-:Y:S02]  /*2ee70*/  FADD.FTZ R234, -R232.reuse, R23 ;  /* 0x00000017e8ea7221 */ /* 0x041fe40000010100 */
[C---:B------:R-:W-:Y:S02]  /*2ee80*/  FMUL.FTZ R64, R233.reuse, R65 ;  /* 0x00000041e9407220 */ /* 0x040fe40000410000 */
[----:B------:R-:W-:Y:S02]  /*2ee90*/  FMUL.FTZ R52, R233, R53 ;  /* 0x00000035e9347220 */ /* 0x000fe40000410000 */
[C---:B------:R-:W-:Y:S02]  /*2eea0*/  FADD.FTZ R44, -R232.reuse, R44 ;  /* 0x0000002ce82c7221 */ /* 0x040fe40000010100 */
[----:B------:R-:W-:-:S02]  /*2eeb0*/  FADD.FTZ R43, -R232, R43 ;  /* 0x0000002be82b7221 */ /* 0x000fc40000010100 */
[C---:B------:R-:W-:Y:S02]  /*2eec0*/  FADD.FTZ R28, -R232.reuse, R28 ;  /* 0x0000001ce81c7221 */ /* 0x040fe40000010100 */
[C---:B------:R-:W-:Y:S02]  /*2eed0*/  FMUL.FTZ R23, R233.reuse, R66 ;  /* 0x00000042e9177220 */ /* 0x040fe40000410000 */
[----:B------:R-:W-:Y:S02]  /*2eee0*/  FMUL.FTZ R53, R233, R54 ;  /* 0x00000036e9357220 */ /* 0x000fe40000410000 */
[C---:B------:R-:W-:Y:S02]  /*2eef0*/  FADD.FTZ R45, -R232.reuse, R45 ;  /* 0x0000002de82d7221 */ /* 0x040fe40000010100 */
[C---:B------:R-:W-:Y:S02]  /*2ef00*/  FADD.FTZ R25, -R232.reuse, R25 ;  /* 0x00000019e8197221 */ /* 0x040fe40000010100 */
[----:B------:R-:W-:-:S02]  /*2ef10*/  FADD.FTZ R20, -R232, R20 ;  /* 0x00000014e8147221 */ /* 0x000fc40000010100 */
[C---:B------:R-:W-:Y:S02]  /*2ef20*/  FMUL.FTZ R66, R233.reuse, R67 ;  /* 0x00000043e9427220 */ /* 0x040fe40000410000 */
[C---:B------:R-:W-:Y:S02]  /*2ef30*/  FMUL.FTZ R54, R233.reuse, R55 ;  /* 0x00000037e9367220 */ /* 0x040fe40000410000 */
[----:B------:R-:W-:Y:S02]  /*2ef40*/  FADD.FTZ R46, -R232, R46 ;  /* 0x0000002ee82e7221 */ /* 0x000fe40000010100 */
[C---:B------:R-:W-:Y:S02]  /*2ef50*/  FMUL.FTZ R55, R233.reuse, R48 ;  /* 0x00000030e9377220 */ /* 0x040fe40000410000 */
[C---:B------:R-:W-:Y:S02]  /*2ef60*/  FMUL.FTZ R67, R233.reuse, R42 ;  /* 0x0000002ae9437220 */ /* 0x040fe40000410000 */
[----:B-1----:R-:W-:-:S02]  /*2ef70*/  FMUL.FTZ R246, R233, R21 ;  /* 0x00000015e9f67220 */ /* 0x002fc40000410000 */
[C---:B------:R-:W-:Y:S02]  /*2ef80*/  FMUL.FTZ R235, R233.reuse, R14 ;  /* 0x0000000ee9eb7220 */ /* 0x040fe40000410000 */
[----:B------:R-:W-:Y:S02]  /*2ef90*/  FADD.FTZ R47, -R232, R47 ;  /* 0x0000002fe82f7221 */ /* 0x000fe40000010100 */
[C---:B------:R-:W-:Y:S02]  /*2efa0*/  FMUL.FTZ R48, R233.reuse, R49 ;  /* 0x00000031e9307220 */ /* 0x040fe40000410000 */
[----:B------:R-:W-:Y:S02]  /*2efb0*/  FMUL.FTZ R42, R233, R33 ;  /* 0x00000021e92a7220 */ /* 0x000fe40000410000 */
[----:B------:R-:W-:Y:S02]  /*2efc0*/  FFMA.FTZ R14, R140, R15, R204 ;  /* 0x0000000f8c0e7223 */ /* 0x000fe400000100cc */
[----:B------:R-:W-:-:S02]  /*2efd0*/  FFMA.FTZ R21, R141, R64, R205 ;  /* 0x000000408d157223 */ /* 0x000fc400000100cd */
[C---:B------:R-:W-:Y:S02]  /*2efe0*/  FADD.FTZ R68, -R232.reuse, R68 ;  /* 0x00000044e8447221 */ /* 0x040fe40000010100 */
[C---:B------:R-:W-:Y:S01]  /*2eff0*/  FADD.FTZ R70, -R232.reuse, R70 ;  /* 0x00000046e8467221 */ /* 0x040fe20000010100 */
[----:B------:R-:W-:Y:S01]  /*2f000*/  F2FP.BF16.PACK_AB R14, R21, R14 ;  /* 0x0000000e150e723e */ /* 0x000fe200000010ff */
[C---:B------:R-:W-:Y:S02]  /*2f010*/  FADD.FTZ R58, -R232.reuse, R58 ;  /* 0x0000003ae83a7221 */ /* 0x040fe40000010100 */
[C---:B------:R-:W-:Y:S02]  /*2f020*/  FADD.FTZ R40, -R232.reuse, R40 ;  /* 0x00000028e8287221 */ /* 0x040fe40000010100 */
[C---:B------:R-:W-:Y:S02]  /*2f030*/  FADD.FTZ R16, -R232.reuse, R16 ;  /* 0x00000010e8107221 */ /* 0x040fe40000010100 */
        /* <DEDUP_REMOVED lines=8> */
[C---:B------:R-:W-:Y:S02]  /*2f0c0*/  FMUL.FTZ R44, R233.reuse, R45 ;  /* 0x0000002de92c7220 */ /* 0x040fe40000410000 */
[C---:B------:R-:W-:Y:S02]  /*2f0d0*/  FMUL.FTZ R28, R233.reuse, R25 ;  /* 0x00000019e91c7220 */ /* 0x040fe40000410000 */
[----:B------:R-:W-:Y:S02]  /*2f0e0*/  FMUL.FTZ R43, R233, R20 ;  /* 0x00000014e92b7220 */ /* 0x000fe40000410000 */
        /* <DEDUP_REMOVED lines=22> */
[----:B------:R-:W-:Y:S02]  /*2f250*/  FMUL.FTZ R45, R233, R46 ;  /* 0x0000002ee92d7220 */ /* 0x000fe40000410000 */
[----:B------:R-:W-:Y:S02]  /*2f260*/  FFMA.FTZ R20, R128, R57, R192 ;  /* 0x0000003980147223 */ /* 0x000fe400000100c0 */
[----:B------:R-:W-:Y:S02]  /*2f270*/  FFMA.FTZ R25, R129, R52, R193 ;  /* 0x0000003481197223 */ /* 0x000fe400000100c1 */
[----:B------:R-:W-:-:S02]  /*2f280*/  FADD.FTZ R232, -R232, R215 ;  /* 0x000000d7e8e87221 */ /* 0x000fc40000010100 */
        /* <DEDUP_REMOVED lines=8> */
[----:B------:R-:W-:Y:S02]  /*2f310*/  FFMA.FTZ R15, R142, R23, R206 ;  /* 0x000000178e0f7223 */ /* 0x000fe400000100ce */
        /* <DEDUP_REMOVED lines=8> */
[----:B------:R-:W-:Y:S01]  /*2f3a0*/  FMUL.FTZ R59, R233, R50 ;  /* 0x00000032e93b7220 */ /* 0x000fe20000410000 */
[----:B------:R-:W-:Y:S01]  /*2f3b0*/  F2FP.BF16.PACK_AB R18, R23, R18 ;  /* 0x000000121712723e */ /* 0x000fe200000010ff */
        /* <DEDUP_REMOVED lines=10> */
[----:B------:R-:W-:Y:S02]  /*2f460*/  FFMA.FTZ R12, R144, R17, R208 ;  /* 0x00000011900c7223 */ /* 0x000fe400000100d0 */
[----:B------:R-:W-:Y:S02]  /*2f470*/  FFMA.FTZ R25, R122, R45, R186 ;  /* 0x0000002d7a197223 */ /* 0x000fe400000100ba */
[----:B------:R-:W-:Y:S02]  /*2f480*/  FMUL.FTZ R38, R233, R39 ;  /* 0x00000027e9267220 */ /* 0x000fe40000410000 */
[----:B------:R-:W-:Y:S02]  /*2f490*/  FFMA.FTZ R13, R146, R13, R210 ;  /* 0x0000000d920d7223 */ /* 0x000fe400000100d2 */
[----:B------:R-:W-:-:S02]  /*2f4a0*/  FFMA.FTZ R66, R143, R66, R207 ;  /* 0x000000428f427223 */ /* 0x000fc400000100cf */
        /* <DEDUP_REMOVED lines=8> */
[----:B------:R-:W-:Y:S01]  /*2f530*/  F2FP.BF16.PACK_AB R12, R17, R12 ;  /* 0x0000000c110c723e */ /* 0x000fe200000010ff */
[----:B------:R-:W-:-:S02]  /*2f540*/  FMUL.FTZ R39, R233, R32 ;  /* 0x00000020e9277220 */ /* 0x000fc40000410000 */
[----:B------:R-:W-:Y:S01]  /*2f550*/  FMUL.FTZ R71, R233, R22 ;  /* 0x00000016e9477220 */ /* 0x000fe20000410000 */
[----:B------:R-:W-:Y:S01]  /*2f560*/  F2FP.BF16.PACK_AB R26, R45, R26 ;  /* 0x0000001a2d1a723e */ /* 0x000fe200000010ff */
[----:B------:R-:W-:Y:S02]  /*2f570*/  FFMA.FTZ R61, R138, R61, R202 ;  /* 0x0000003d8a3d7223 */ /* 0x000fe400000100ca */
[----:B------:R-:W-:Y:S02]  /*2f580*/  FFMA.FTZ R19, R134, R65, R198 ;  /* 0x0000004186137223 */ /* 0x000fe400000100c6 */
[----:B------:R-:W-:Y:S02]  /*2f590*/  FFMA.FTZ R58, R135, R58, R199 ;  /* 0x0000003a873a7223 */ /* 0x000fe400000100c7 */
[----:B------:R-:W-:Y:S02]  /*2f5a0*/  FFMA.FTZ R62, R139, R62, R203 ;  /* 0x0000003e8b3e7223 */ /* 0x000fe400000100cb */
[----:B------:R-:W-:Y:S01]  /*2f5b0*/  FFMA.FTZ R46, R123, R46, R187 ;  /* 0x0000002e7b2e7223 */ /* 0x000fe200000100bb */
[----:B------:R-:W-:Y:S01]  /*2f5c0*/  F2FP.BF16.PACK_AB R19, R58, R19 ;  /* 0x000000133a13723e */ /* 0x000fe200000010ff */
[----:B------:R-:W-:Y:S01]  /*2f5d0*/  FMUL.FTZ R32, R233, R29 ;  /* 0x0000001de9207220 */ /* 0x000fe20000410000 */
[----:B------:R-:W-:Y:S01]  /*2f5e0*/  F2FP.BF16.PACK_AB R17, R62, R61 ;  /* 0x0000003d3e11723e */ /* 0x000fe200000010ff */
[----:B------:R-:W-:Y:S01]  /*2f5f0*/  FFMA.FTZ R21, R130, R53, R194 ;  /* 0x0000003582157223 */ /* 0x000fe200000100c2 */
[----:B------:R-:W-:Y:S01]  /*2f600*/  F2FP.BF16.PACK_AB R25, R46, R25 ;  /* 0x000000192e19723e */ /* 0x000fe200000010ff */
[----:B------:R-:W-:-:S02]  /*2f610*/  FFMA.FTZ R22, R124, R55, R188 ;  /* 0x000000377c167223 */ /* 0x000fc400000100bc */
[----:B------:R-:W-:Y:S02]  /*2f620*/  FFMA.FTZ R23, R126, R59, R190 ;  /* 0x0000003b7e177223 */ /* 0x000fe400000100be */
[----:B------:R-:W-:Y:S01]  /*2f630*/  FFMA.FTZ R50, R127, R50, R191 ;  /* 0x000000327f327223 */ /* 0x000fe200000100bf */
[----:B------:R-:W-:Y:S01]  /*2f640*/  F2FP.BF16.PACK_AB R22, R27, R22 ;  /* 0x000000161b16723e */ /* 0x000fe200000010ff */
[----:B------:R-:W-:Y:S02]  /*2f650*/  FFMA.FTZ R54, R131, R54, R195 ;  /* 0x0000003683367223 */ /* 0x000fe400000100c3 */
[----:B------:R-:W-:Y:S01]  /*2f660*/  IMAD.MOV.U32 R40, RZ, RZ, 0x10 ;  /* 0x00000010ff287424 */ /* 0x000fe200078e00ff */
[----:B------:R-:W-:Y:S01]  /*2f670*/  F2FP.BF16.PACK_AB R23, R50, R23 ;  /* 0x000000173217723e */ /* 0x000fe200000010ff */
[C---:B------:R-:W-:Y:S01]  /*2f680*/  FMUL.FTZ R51, R233.reuse, R34 ;  /* 0x00000022e9337220 */ /* 0x040fe20000410000 */
[----:B------:R-:W-:Y:S01]  /*2f690*/  F2FP.BF16.PACK_AB R21, R54, R21 ;  /* 0x000000153615723e */ /* 0x000fe200000010ff */
[----:B------:R-:W-:-:S02]  /*2f6a0*/  FMUL.FTZ R29, R233, R24 ;  /* 0x00000018e91d7220 */ /* 0x000fc40000410000 */
[----:B------:R-:W-:Y:S02]  /*2f6b0*/  FMUL.FTZ R34, R233, R31 ;  /* 0x0000001fe9227220 */ /* 0x000fe40000410000 */
[----:B------:R-:W-:Y:S01]  /*2f6c0*/  FFMA.FTZ R24, R120, R49, R184 ;  /* 0x0000003178187223 */ /* 0x000fe200000100b8 */
[C---:B------:R-:W-:Y:S01]  /*2f6d0*/  LEA.HI.X R49, R223.reuse, c[0x0][0x20c], RZ, 0x4, P0 ;  /* 0x00008300df317a11 */ /* 0x040fe200000f24ff */
[----:B------:R-:W-:Y:S01]  /*2f6e0*/  FFMA.FTZ R67, R118, R67, R182 ;  /* 0x0000004376437223 */ /* 0x000fe200000100b6 */
[----:B------:R-:W-:Y:S01]  /*2f6f0*/  IADD3 R223, R223, 0xe0, RZ ;  /* 0x000000e0dfdf7810 */ /* 0x000fe20007ffe0ff */
[----:B------:R-:W-:Y:S02]  /*2f700*/  FFMA.FTZ R250, R119, R250, R183 ;  /* 0x000000fa77fa7223 */ /* 0x000fe400000100b7 */
[----:B------:R-:W-:Y:S01]  /*2f710*/  FFMA.FTZ R31, R121, R44, R185 ;  /* 0x0000002c791f7223 */ /* 0x000fe200000100b9 */
[----:B------:R0:W-:Y:S01]  /*2f720*/  STG.E.128 [R48.64], R12 ;  /* 0x0000000c30007986 */ /* 0x0001e2000c101d06 */
[----:B------:R-:W-:Y:S01]  /*2f730*/  IMAD.WIDE.U32 R44, R224, R40, c[0x0][0x208] ;  /* 0x00008200e02c7625 */ /* 0x000fe200078e0028 */
[----:B------:R-:W-:-:S02]  /*2f740*/  F2FP.BF16.PACK_AB R27, R250, R67 ;  /* 0x00000043fa1b723e */ /* 0x000fc400000010ff */
[----:B------:R-:W-:Y:S01]  /*2f750*/  F2FP.BF16.PACK_AB R24, R31, R24 ;  /* 0x000000181f18723e */ /* 0x000fe200000010ff */
[----:B------:R-:W-:Y:S01]  /*2f760*/  IMAD.WIDE.U32 R46, R226, R40, c[0x0][0x208] ;  /* 0x00008200e22e7625 */ /* 0x000fe200078e0028 */
[----:B------:R1:W-:Y:S03]  /*2f770*/  STG.E.128 [R44.64], R16 ;  /* 0x000000102c007986 */ /* 0x0003e6000c101d06 */
[----:B------:R-:W-:Y:S01]  /*2f780*/  FMUL.FTZ R236, R233, R236 ;  /* 0x000000ece9ec7220 */ /* 0x000fe20000410000 */
[----:B------:R2:W-:Y:S01]  /*2f790*/  STG.E.128 [R46.64], R20 ;  /* 0x000000142e007986 */ /* 0x0005e2000c101d06 */
[----:B------:R-:W-:-:S04]  /*2f7a0*/  IMAD.WIDE.U32 R52, R225, R40, c[0x0][0x208] ;  /* 0x00008200e1347625 */ /* 0x000fc800078e0028 */
[C---:B------:R-:W-:Y:S01]  /*2f7b0*/  FMUL.FTZ R239, R233.reuse, R212 ;  /* 0x000000d4e9ef7220 */ /* 0x040fe20000410000 */
[----:B------:R3:W-:Y:S01]  /*2f7c0*/  STG.E.128 [R52.64], R24 ;  /* 0x0000001834007986 */ /* 0x0007e2000c101d06 */
[----:B------:R-:W-:Y:S02]  /*2f7d0*/  FMUL.FTZ R244, R233, R244 ;  /* 0x000000f4e9f47220 */ /* 0x000fe40000410000 */
[----:B0-----:R-:W-:Y:S02]  /*2f7e0*/  FFMA.FTZ R14, R100, R29, R164 ;  /* 0x0000001d640e7223 */ /* 0x001fe400000100a4 */
[----:B------:R-:W-:Y:S02]  /*2f7f0*/  FFMA.FTZ R15, R102, R213, R166 ;  /* 0x000000d5660f7223 */ /* 0x000fe400000100a6 */
[----:B------:R-:W-:Y:S02]  /*2f800*/  FFMA.FTZ R12, R103, R30, R167 ;  /* 0x0000001e670c7223 */ /* 0x000fe400000100a7 */
[----:B------:R-:W-:-:S02]  /*2f810*/  FFMA.FTZ R13, R101, R28, R165 ;  /* 0x0000001c650d7223 */ /* 0x000fc400000100a5 */
[----:B-1----:R-:W-:Y:S01]  /*2f820*/  FFMA.FTZ R18, R92, R215, R156 ;  /* 0x000000d75c127223 */ /* 0x002fe2000001009c */
[----:B------:R-:W-:Y:S01]  /*2f830*/  F2FP.BF16.PACK_AB R15, R12, R15 ;  /* 0x0000000f0c0f723e */ /* 0x000fe200000010ff */
[----:B--2---:R-:W-:Y:S01]  /*2f840*/  FFMA.FTZ R21, R93, R236, R157 ;  /* 0x000000ec5d157223 */ /* 0x004fe2000001009d */
[----:B------:R-:W-:Y:S01]  /*2f850*/  F2FP.BF16.PACK_AB R14, R13, R14 ;  /* 0x0000000e0d0e723e */ /* 0x000fe200000010ff */
[C---:B------:R-:W-:Y:S02]  /*2f860*/  FMUL.FTZ R234, R233.reuse, R234 ;  /* 0x000000eae9ea7220 */ /* 0x040fe40000410000 */
[----:B------:R-:W-:Y:S01]  /*2f870*/  FMUL.FTZ R238, R233, R238 ;  /* 0x000000eee9ee7220 */ /* 0x000fe20000410000 */
[----:B------:R-:W-:Y:S01]  /*2f880*/  F2FP.BF16.PACK_AB R18, R21, R18 ;  /* 0x000000121512723e */ /* 0x000fe200000010ff */
[C---:B------:R-:W-:Y:S02]  /*2f890*/  FMUL.FTZ R240, R233.reuse, R240 ;  /* 0x000000f0e9f07220 */ /* 0x040fe40000410000 */
[----:B------:R-:W-:-:S02]  /*2f8a0*/  FMUL.FTZ R242, R233, R242 ;  /* 0x000000f2e9f27220 */ /* 0x000fc40000410000 */
[C---:B------:R-:W-:Y:S02]  /*2f8b0*/  FMUL.FTZ R241, R233.reuse, R214 ;  /* 0x000000d6e9f17220 */ /* 0x040fe40000410000 */
[----:B------:R-:W-:Y:S02]  /*2f8c0*/  FMUL.FTZ R232, R233, R232 ;  /* 0x000000e8e9e87220 */ /* 0x000fe40000410000 */
[----:B------:R-:W-:Y:S02]  /*2f8d0*/  FFMA.FTZ R22, R84, R239, R148 ;  /* 0x000000ef54167223 */ /* 0x000fe40000010094 */
[----:B---3--:R-:W-:Y:S02]  /*2f8e0*/  FFMA.FTZ R25, R85, R244, R149 ;  /* 0x000000f455197223 */ /* 0x008fe40000010095 */
        /* <DEDUP_REMOVED lines=14> */
[----:B------:R-:W-:Y:S01]  /*2f9d0*/  LEA R32, P0, R223, c[0x0][0x208], 0x4 ;  /* 0x00008200df207a11 */ /* 0x000fe200078020ff */
[----:B------:R-:W-:Y:S01]  /*2f9e0*/  FFMA.FTZ R13, R106, R35, R170 ;  /* 0x000000236a0d7223 */ /* 0x000fe200000100aa */
[----:B------:R-:W-:Y:S01]  /*2f9f0*/  F2FP.BF16.PACK_AB R30, R42, R39 ;  /* 0x000000272a1e723e */ /* 0x000fe200000010ff */
[----:B------:R-:W-:Y:S01]  /*2fa00*/  FFMA.FTZ R34, R107, R34, R171 ;  /* 0x000000226b227223 */ /* 0x000fe200000100ab */
[----:B------:R-:W-:Y:S01]  /*2fa10*/  F2FP.BF16.PACK_AB R12, R17, R12 ;  /* 0x0000000c110c723e */ /* 0x000fe200000010ff */
[----:B------:R-:W-:Y:S01]  /*2fa20*/  FFMA.FTZ R71, R98, R71, R162 ;  /* 0x0000004762477223 */ /* 0x000fe200000100a2 */
[----:B------:R-:W-:Y:S01]  /*2fa30*/  LEA.HI.X R33, R223, c[0x0][0x20c], RZ, 0x4, P0 ;  /* 0x00008300df217a11 */ /* 0x000fe200000f24ff */
[----:B------:R-:W-:Y:S01]  /*2fa40*/  FFMA.FTZ R19, R94, R237, R158 ;  /* 0x000000ed5e137223 */ /* 0x000fe2000001009e */
[----:B------:R-:W-:Y:S01]  /*2fa50*/  F2FP.BF16.PACK_AB R13, R34, R13 ;  /* 0x0000000d220d723e */ /* 0x000fe200000010ff */
        /* <DEDUP_REMOVED lines=27> */
.L_x_25979:
[----:B------:R-:W-:Y:S05]  /*2fc10*/  BSYNC B0 ;  /* 0x0000000000007941 */ /* 0x000fea0003800000 */
.L_x_24944:
[----:B------:R-:W-:Y:S05]  /*2fc20*/  EXIT ;  /* 0x000000000000794d */ /* 0x000fea0003800000 */
.L_x_25977:
[----:B------:R-:W-:Y:S01]  /*2fc30*/  IMAD.MOV.U32 R231, RZ, RZ, 0x1 ;  /* 0x00000001ffe77424 */ /* 0x000fe200078e00ff */
[----:B0-----:R-:W-:Y:S01]  /*2fc40*/  MOV R232, 0x2fc80 ;  /* 0x0002fc8000e87802 */ /* 0x001fe20000000f00 */
[----:B------:R-:W-:Y:S02]  /*2fc50*/  IMAD.MOV.U32 R234, RZ, RZ, 0x1f ;  /* 0x0000001fffea7424 */ /* 0x000fe400078e00ff */
[----:B------:R-:W-:Y:S02]  /*2fc60*/  IMAD.MOV.U32 R235, RZ, RZ, -0x1 ;  /* 0xffffffffffeb7424 */ /* 0x000fe400078e00ff */
[----:B------:R-:W-:Y:S05]  /*2fc70*/  CALL.REL.NOINC `($__internal_39_$__cuda_sm70_shflsync_bfly_p) ;  /* 0x00000b9000007944 */ /* 0x000fea0003c00000 */
[----:B01----:R-:W-:Y:S05]  /*2fc80*/  BRA `(.L_x_25981) ;  /* 0xffffe5e000007947 */ /* 0x003fea000383ffff */
.L_x_25978:
[----:B------:R-:W-:Y:S01]  /*2fc90*/  MOV R231, 0x2 ;  /* 0x0000000200e77802 */ /* 0x000fe20000000f00 */
[----:B0-----:R-:W-:Y:S01]  /*2fca0*/  IMAD.MOV.U32 R234, RZ, RZ, 0x1f ;  /* 0x0000001fffea7424 */ /* 0x001fe200078e00ff */
[----:B------:R-:W-:Y:S01]  /*2fcb0*/  MOV R232, 0x2fce0 ;  /* 0x0002fce000e87802 */ /* 0x000fe20000000f00 */
[----:B------:R-:W-:Y:S02]  /*2fcc0*/  IMAD.MOV.U32 R235, RZ, RZ, -0x1 ;  /* 0xffffffffffeb7424 */ /* 0x000fe400078e00ff */
[----:B------:R-:W-:Y:S05]  /*2fcd0*/  CALL.REL.NOINC `($__internal_39_$__cuda_sm70_shflsync_bfly_p) ;  /* 0x00000b3000007944 */ /* 0x000fea0003c00000 */
[----:B01----:R-:W-:Y:S01]  /*2fce0*/  FADD.FTZ R236, R236, R231 ;  /* 0x000000e7ecec7221 */ /* 0x003fe20000010000 */
[----:B------:R-:W-:Y:S01]  /*2fcf0*/  MOV R232, 0x2fd40 ;  /* 0x0002fd4000e87802 */ /* 0x000fe20000000f00 */
[----:B------:R-:W-:Y:S02]  /*2fd00*/  IMAD.MOV.U32 R231, RZ, RZ, 0x4 ;  /* 0x00000004ffe77424 */ /* 0x000fe400078e00ff */
[----:B------:R-:W-:-:S02]  /*2fd10*/  IMAD.MOV.U32 R234, RZ, RZ, 0x1f ;  /* 0x0000001fffea7424 */ /* 0x000fc400078e00ff */
[----:B------:R-:W-:Y:S02]  /*2fd20*/  IMAD.MOV.U32 R235, RZ, RZ, -0x1 ;  /* 0xffffffffffeb7424 */ /* 0x000fe400078e00ff */
[----:B------:R-:W-:Y:S05]  /*2fd30*/  CALL.REL.NOINC `($__internal_39_$__cuda_sm70_shflsync_bfly_p) ;  /* 0x00000ad000007944 */ /* 0x000fea0003c00000 */
[----:B01----:R-:W-:Y:S01]  /*2fd40*/  FADD.FTZ R236, R236, R231 ;  /* 0x000000e7ecec7221 */ /* 0x003fe20000010000 */
[----:B------:R-:W-:Y:S01]  /*2fd50*/  HFMA2.MMA R231, -RZ, RZ, 0, 4.76837158203125e-07 ;  /* 0x00000008ffe77435 */ /* 0x000fe200000001ff */
[----:B------:R-:W-:Y:S01]  /*2fd60*/  IMAD.MOV.U32 R234, RZ, RZ, 0x1f ;  /* 0x0000001fffea7424 */ /* 0x000fe200078e00ff */
[----:B------:R-:W-:Y:S01]  /*2fd70*/  MOV R232, 0x2fda0 ;  /* 0x0002fda000e87802 */ /* 0x000fe20000000f00 */
[----:B------:R-:W-:-:S03]  /*2fd80*/  IMAD.MOV.U32 R235, RZ, RZ, -0x1 ;  /* 0xffffffffffeb7424 */ /* 0x000fc600078e00ff */
[----:B------:R-:W-:Y:S05]  /*2fd90*/  CALL.REL.NOINC `($__internal_39_$__cuda_sm70_shflsync_bfly_p) ;  /* 0x00000a7000007944 */ /* 0x000fea0003c00000 */
[----:B01----:R-:W-:Y:S01]  /*2fda0*/  FADD.FTZ R236, R236, R231 ;  /* 0x000000e7ecec7221 */ /* 0x003fe20000010000 */
[----:B------:R-:W-:Y:S01]  /*2fdb0*/  MOV R232, 0x2fe00 ;  /* 0x0002fe0000e87802 */ /* 0x000fe20000000f00 */
[----:B------:R-:W-:Y:S02]  /*2fdc0*/  IMAD.MOV.U32 R231, RZ, RZ, 0x10 ;  /* 0x00000010ffe77424 */ /* 0x000fe400078e00ff */
[----:B------:R-:W-:Y:S02]  /*2fdd0*/  IMAD.MOV.U32 R234, RZ, RZ, 0x1f ;  /* 0x0000001fffea7424 */ /* 0x000fe400078e00ff */
[----:B------:R-:W-:-:S02]  /*2fde0*/  IMAD.MOV.U32 R235, RZ, RZ, -0x1 ;  /* 0xffffffffffeb7424 */ /* 0x000fc400078e00ff */
[----:B------:R-:W-:Y:S05]  /*2fdf0*/  CALL.REL.NOINC `($__internal_39_$__cuda_sm70_shflsync_bfly_p) ;  /* 0x00000a1000007944 */ /* 0x000fea0003c00000 */
        /* <DEDUP_REMOVED lines=132> */
[----:B------:R-:W-:Y:S02]  /*30640*/  MOV R231, 0x1 ;  /* 0x0000000100e77802 */ /* 0x000fe40000000f00 */
[----:B------:R-:W-:Y:S02]  /*30650*/  MOV R232, 0x30670 ;  /* 0x0003067000e87802 */ /* 0x000fe40000000f00 */
        /* <DEDUP_REMOVED lines=8> */
[----:B------:R-:W-:Y:S01]  /*306e0*/  HFMA2.MMA R231, -RZ, RZ, 0, 2.384185791015625e-07 ;  /* 0x00000004ffe77435 */ /* 0x000fe200000001ff */
        /* <DEDUP_REMOVED lines=10> */
[----:B01----:R-:W-:Y:S01]  /*30790*/  FADD.FTZ R236, R236, R231 ;  /* 0x000000e7ecec7221 */ /* 0x003fe20000010000 */
[----:B------:R-:W-:Y:S01]  /*307a0*/  MOV R231, 0x10 ;  /* 0x0000001000e77802 */ /* 0x000fe20000000f00 */
[----:B------:R-:W-:Y:S01]  /*307b0*/  IMAD.MOV.U32 R234, RZ, RZ, 0x1f ;  /* 0x0000001fffea7424 */ /* 0x000fe200078e00ff */
[----:B------:R-:W-:Y:S01]  /*307c0*/  MOV R232, 0x307f0 ;  /* 0x000307f000e87802 */ /* 0x000fe20000000f00 */
[----:B------:R-:W-:-:S02]  /*307d0*/  IMAD.MOV.U32 R235, RZ, RZ, -0x1 ;  /* 0xffffffffffeb7424 */ /* 0x000fc400078e00ff */
[----:B------:R-:W-:Y:S05]  /*307e0*/  CALL.REL.NOINC `($__internal_39_$__cuda_sm70_shflsync_bfly_p) ;  /* 0x0000002000007944 */ /* 0x000fea0003c00000 */
[----:B-1----:R-:W-:Y:S01]  /*307f0*/  IMAD.MOV.U32 R239, RZ, RZ, R231 ;  /* 0x000000ffffef7224 */ /* 0x002fe200078e00e7 */
[----:B0-----:R-:W-:Y:S05]  /*30800*/  BRA `(.L_x_25982) ;  /* 0xffffe3a000007947 */ /* 0x001fea000383ffff */
        .weak           $__internal_39_$__cuda_sm70_shflsync_bfly_p
        .type           $__internal_39_$__cuda_sm70_shflsync_bfly_p,@function
        .size           $__internal_39_$__cuda_sm70_shflsync_bfly_p,(.L_x_52457 - $__internal_39_$__cuda_sm70_shflsync_bfly_p)
$__internal_39_$__cuda_sm70_shflsync_bfly_p:
[----:B------:R-:W-:Y:S01]  /*30810*/  IMAD.MOV.U32 R233, RZ, RZ, 0x0 ;  /* 0x00000000ffe97424 */ /* 0x000fe200078e00ff */
[----:B------:R-:W-:Y:S04]  /*30820*/  WARPSYNC R235 ;  /* 0x000000eb00007348 */ /* 0x000fe80003800000 */
[----:B------:R0:W1:Y:S01]  /*30830*/  SHFL.BFLY PT, R231, R236, R231, R234 ;  /* 0x0c0000e7ece77389 */ /* 0x00006200000e00ea */
[----:B------:R-:W-:Y:S05]  /*30840*/  RET.REL.NODEC R232 `(_ZN10layer_norm31ln_parallel_residual_fwd_kernelINS_13Kernel_traitsIf13__nv_bfloat16fS2_fjLj2048ELj1ELj4ELj1ELj16ENS_18Kernel_traits_baseILj2048EfS2_fS2_fjLj128EEEEELb1ELb1ELb1EEEvNS_9FwdParamsE) ;  /* 0xfffcf7b0e8007950 */ /* 0x000fea0003c3ffff */
.L_x_25983:
        /* <DEDUP_REMOVED lines=11> */
.L_x_52457:


//--------------------- .text._ZN10layer_norm31ln_parallel_residual_fwd_kernelINS_13Kernel_traitsIf6__halfS2_S2_fjLj2048ELj1ELj4ELj1ELj16ENS_18Kernel_traits_baseILj2048EfS2_S2_S2_fjLj128EEEEELb0ELb0ELb0EEEvNS_9FwdParamsE --------------------------
	.section	.text._ZN10layer_norm31ln_parallel_residual_fwd_kernelINS_13Kernel_traitsIf6__halfS2_S2_fjLj2048ELj1ELj4ELj1ELj16ENS_18Kernel_traits_baseILj2048EfS2_S2_S2_fjLj128EEEEELb0ELb0ELb0EEEvNS_9FwdParamsE,"ax",@progbits
	.sectioninfo	@"SHI_REGISTERS=255"
	.align	128
        .global         _ZN10layer_norm31ln_parallel_residual_fwd_kernelINS_13Kernel_traitsIf6__halfS2_S2_fjLj2048ELj1ELj4ELj1ELj16ENS_18Kernel_traits_baseILj2048EfS2_S2_S2_fjLj128EEEEELb0ELb0ELb0EEEvNS_9FwdParamsE
        .type           _ZN10layer_norm31ln_parallel_residual_fwd_kernelINS_13Kernel_traitsIf6__halfS2_S2_fjLj2048ELj1ELj4ELj1ELj16ENS_18Kernel_traits_baseILj2048EfS2_S2_S2_fjLj128EEEEELb0ELb0ELb0EEEvNS_9FwdParamsE,@function
        .size           _ZN10layer_norm31ln_parallel_residual_fwd_kernelINS_13Kernel_traitsIf6__halfS2_S2_fjLj2048ELj1ELj4ELj1ELj16ENS_18Kernel_traits_baseILj2048EfS2_S2_S2_fjLj128EEEEELb0ELb0ELb0EEEvNS_9FwdParamsE,(.L_x_52458 - _ZN10layer_norm31ln_parallel_residual_fwd_kernelINS_13Kernel_traitsIf6__halfS2_S2_fjLj2048ELj1ELj4ELj1ELj16ENS_18Kernel_traits_baseILj2048EfS2_S2_S2_fjLj128EEEEELb0ELb0ELb0EEEvNS_9FwdParamsE)
        .other          _ZN10layer_norm31ln_parallel_residual_fwd_kernelINS_13Kernel_traitsIf6__halfS2_S2_fjLj2048ELj1ELj4ELj1ELj16ENS_18Kernel_traits_baseILj2048EfS2_S2_S2_fjLj128EEEEELb0ELb0ELb0EEEvNS_9FwdParamsE,@"STO_CUDA_ENTRY STV_DEFAULT"
_ZN10layer_norm31ln_parallel_residual_fwd_kernelINS_13Kernel_traitsIf6__halfS2_S2_fjLj2048ELj1ELj4ELj1ELj16ENS_18Kernel_traits_baseILj2048EfS2_S2_S2_fjLj128EEEEELb0ELb0ELb0EEEvNS_9FwdParamsE:
.text._ZN10layer_norm31ln_parallel_residual_fwd_kernelINS_13Kernel_traitsIf6__halfS2_S2_fjLj2048ELj1ELj4ELj1ELj16ENS_18Kernel_traits_baseILj2048EfS2_S2_S2_fjLj128EEEEELb0ELb0ELb0EEEvNS_9FwdParamsE:
        /* <DEDUP_REMOVED lines=21> */
[----:B------:R-:W-:Y:S01]  /*0150*/  SHF.L.U32 R6, R4, 0x5, RZ ;  /* 0x0000000504067819 */ /* 0x000fe200000006ff */
[----:B------:R-:W-:-:S08]  /*0160*/  HFMA2.MMA R5, -RZ, RZ, 0, 1.9073486328125e-06 ;  /* 0x00000020ff057435 */ /* 0x000fd000000001ff */
[----:B------:R-:W-:-:S04]  /*0170*/  @P0 LEA R2, P3, R4, c[0x0][0x218], 0x5 ;  /* 0x0000860004020a11 */ /* 0x000fc800078628ff */
[C---:B------:R-:W-:Y:S02]  /*0180*/  @P0 LEA.HI.X R3, R4.reuse, c[0x0][0x21c], RZ, 0x5, P3 ;  /* 0x0000870004030a11 */ /* 0x040fe400018f2cff */
[----:B------:R-:W-:Y:S02]  /*0190*/  SHF.L.U64.HI R7, R4, 0x5, RZ ;  /* 0x0000000504077819 */ /* 0x000fe400000102ff */
[C---:B------:R-:W-:Y:S01]  /*01a0*/  @P2 IADD3 R10, P3, R6.reuse, c[0x0][0x220], RZ ;  /* 0x00008800060a2a10 */ /* 0x040fe20007f7e0ff */
[----:B------:R0:W5:Y:S04]  /*01b0*/  @P0 LDG.E.128 R216, [R2.64] ;  /* 0x0000000402d80981 */ /* 0x000168000c1e1d00 */
[----:B------:R0:W5:Y:S01]  /*01c0*/  @P0 LDG.E.128 R220, [R2.64+0x10] ;  /* 0x0000100402dc0981 */ /* 0x000162000c1e1d00 */
[----:B------:R-:W-:Y:S01]  /*01d0*/  IADD3 R6, P0, R6, c[0x0][0x1b8], RZ ;  /* 0x00006e0006067a10 */ /* 0x000fe20007f1e0ff */
[----:B------:R-:W-:Y:S01]  /*01e0*/  CS2R R210, SRZ ;  /* 0x0000000000d27805 */ /* 0x000fe2000001ff00 */
[C---:B------:R-:W-:Y:S01]  /*01f0*/  @P2 IADD3.X R11, R7.reuse, c[0x0][0x224], RZ, P3, !PT ;  /* 0x00008900070b2a10 */ /* 0x040fe20001ffe4ff */
[----:B------:R-:W-:Y:S01]  /*0200*/  CS2R R208, SRZ ;  /* 0x0000000000d07805 */ /* 0x000fe2000001ff00 */
[----:B------:R-:W-:Y:S01]  /*0210*/  IADD3.X R7, R7, c[0x0][0x1bc], RZ, P0, !PT ;  /* 0x00006f0007077a10 */ /* 0x000fe200007fe4ff */
[----:B------:R-:W-:Y:S01]  /*0220*/  CS2R R214, SRZ ;  /* 0x0000000000d67805 */ /* 0x000fe2000001ff00 */
[----:B------:R-:W-:Y:S01]  /*0230*/  CS2R R212, SRZ ;  /* 0x0000000000d47805 */ /* 0x000fe2000001ff00 */
[----:B0-----:R-:W-:-:S02]  /*0240*/  IMAD.WIDE.U32 R2, R4, R5, c[0x0][0x1b0] ;  /* 0x00006c0004027625 */ /* 0x001fc400078e0005 */
        /* <DEDUP_REMOVED lines=15> */
.L_x_25985:
[----:B------:R-:W-:Y:S05]  /*0340*/  BSYNC B0 ;  /* 0x0000000000007941 */ /* 0x000fea0003800000 */
.L_x_25984:
        /* <DEDUP_REMOVED lines=11> */
[C---:B------:R-:W-:Y:S02]  /*0400*/  SHF.L.U32 R7, R4.reuse, 0x5, RZ ;  /* 0x0000000504077819 */ /* 0x040fe400000006ff */
[----:B------:R-:W-:Y:S02]  /*0410*/  ISETP.NE.U32.AND P2, PT, RZ, c[0x0][0x220], PT ;  /* 0x00008800ff007a0c */ /* 0x000fe40003f45070 */
[----:B------:R-:W-:-:S02]  /*0420*/  SHF.L.U64.HI R5, R4, 0x5, RZ ;  /* 0x0000000504057819 */ /* 0x000fc400000102ff */
[----:B0-----:R-:W-:Y:S02]  /*0430*/  MOV R11, 0x20 ;  /* 0x00000020000b7802 */ /* 0x001fe40000000f00 */
[----:B------:R-:W-:-:S03]  /*0440*/  ISETP.NE.AND.EX P2, PT, RZ, c[0x0][0x224], PT, P2 ;  /* 0x00008900ff007a0c */ /* 0x000fc60003f45320 */
        /* <DEDUP_REMOVED lines=28> */
.L_x_25987:
[----:B------:R-:W-:Y:S05]  /*0610*/  BSYNC B0 ;  /* 0x0000000000007941 */ /* 0x000fea0003800000 */
.L_x_25986:
        /* <DEDUP_REMOVED lines=11> */
[C---:B0-----:R-:W-:Y:S01]  /*06d0*/  SHF.L.U32 R7, R4.reuse, 0x5, RZ ;  /* 0x0000000504077819 */ /* 0x041fe200000006ff */
[----:B------:R-:W-:Y:S01]  /*06e0*/  HFMA2.MMA R11, -RZ, RZ, 0, 1.9073486328125e-06 ;  /* 0x00000020ff0b7435 */ /* 0x000fe200000001ff */
[----:B------:R-:W-:Y:S02]  /*06f0*/  ISETP.NE.U32.AND P2, PT, RZ, c[0x0][0x220], PT ;  /* 0x00008800ff007a0c */ /* 0x000fe40003f45070 */
[----:B------:R-:W-:-:S02]  /*0700*/  SHF.L.U64.HI R5, R4, 0x5, RZ ;  /* 0x0000000504057819 */ /* 0x000fc400000102ff */
        /* <DEDUP_REMOVED lines=29> */
.L_x_25989:
[----:B------:R-:W-:Y:S05]  /*08e0*/  BSYNC B0 ;  /* 0x0000000000007941 */ /* 0x000fea0003800000 */
.L_x_25988:
        /* <DEDUP_REMOVED lines=13> */
[----:B------:R-:W-:-:S02]  /*09c0*/  SHF.L.U64.HI R5, R4, 0x5, RZ ;  /* 0x0000000504057819 */ /* 0x000fc400000102ff */
[----:B------:R-:W-:Y:S02]  /*09d0*/  MOV R11, 0x20 ;  /* 0x00000020000b7802 */ /* 0x000fe40000000f00 */
        /* <DEDUP_REMOVED lines=27> */
.L_x_25991:
[----:B------:R-:W-:Y:S05]  /*0b90*/  BSYNC B0 ;  /* 0x0000000000007941 */ /* 0x000fea0003800000 */
.L_x_25990:
        /* <DEDUP_REMOVED lines=11> */
[----:B0-----:R-:W-:Y:S01]  /*0c50*/  SHF.L.U32 R10, R4, 0x5, RZ ;  /* 0x00000005040a7819 */ /* 0x001fe200000006ff */
[----:B------:R-:W-:-:S10]  /*0c60*/  HFMA2.MMA R13, -RZ, RZ, 0, 1.9073486328125e-06 ;  /* 0x00000020ff0d7435 */ /* 0x000fd400000001ff */
[----:B------:R-:W-:-:S04]  /*0c70*/  @P0 LEA R2, P2, R4, c[0x0][0x218], 0x5 ;  /* 0x0000860004020a11 */ /* 0x000fc800078428ff */
[C---:B------:R-:W-:Y:S02]  /*0c80*/  @P0 LEA.HI.X R3, R4.reuse, c[0x0][0x21c], RZ, 0x5, P2 ;  /* 0x0000870004030a11 */ /* 0x040fe400010f2cff */
[----:B------:R-:W-:Y:S02]  /*0c90*/  SHF.L.U64.HI R5, R4, 0x5, RZ ;  /* 0x0000000504057819 */ /* 0x000fe400000102ff */
[----:B------:R-:W-:Y:S01]  /*0ca0*/  ISETP.NE.U32.AND P2, PT, RZ, c[0x0][0x220], PT ;  /* 0x00008800ff007a0c */ /* 0x000fe20003f45070 */
[----:B------:R0:W5:Y:S03]  /*0cb0*/  @P0 LDG.E.128 R56, [R2.64] ;  /* 0x0000000402380981 */ /* 0x000166000c1e1d00 */
[----:B------:R-:W-:Y:S01]  /*0cc0*/  ISETP.NE.AND.EX P2, PT, RZ, c[0x0][0x224], PT, P2 ;  /* 0x00008900ff007a0c */ /* 0x000fe20003f45320 */
        /* <DEDUP_REMOVED lines=21> */
.L_x_25993:
[----:B------:R-:W-:Y:S05]  /*0e20*/  BSYNC B0 ;  /* 0x0000000000007941 */ /* 0x000fea0003800000 */
.L_x_25992:
        /* <DEDUP_REMOVED lines=11> */
[----:B0-----:R-:W-:-:S11]  /*0ee0*/  SHF.L.U32 R10, R4, 0x5, RZ ;  /* 0x00000005040a7819 */ /* 0x001fd600000006ff */
        /* <DEDUP_REMOVED lines=16> */
[----:B------:R-:W-:Y:S02]  /*0ff0*/  @P0 IADD3.X R11, R5, c[0x0][0x224], RZ, P2, !PT ;  /* 0x00008900050b0a10 */ /* 0x000fe400017fe4ff */
[----:B------:R-:W-:-:S03]  /*1000*/  MOV R5, 0x20 ;  /* 0x0000002000057802 */ /* 0x000fc60000000f00 */
[----:B------:R1:W5:Y:S02]  /*1010*/  @P0 LDG.E.128 R80, [R10.64] ;  /* 0x000000040a500981 */ /* 0x000364000c1e1d00 */
[C---:B0-----:R-:W-:Y:S02]  /*1020*/  IMAD.WIDE.U32 R2, R4.reuse, R5, c[0x0][0x1b0] ;  /* 0x00006c0004027625 */ /* 0x041fe400078e0005 */
        /* <DEDUP_REMOVED lines=8> */
.L_x_25995:
[----:B------:R-:W-:Y:S05]  /*10b0*/  BSYNC B0 ;  /* 0x0000000000007941 */ /* 0x000fea0003800000 */
.L_x_25994:
        /* <DEDUP_REMOVED lines=12> */
[----:B01----:R-:W-:-:S09]  /*1180*/  SHF.L.U64.HI R10, R4, 0x5, RZ ;  /* 0x00000005040a7819 */ /* 0x003fd200000102ff */
[----:B------:R-:W-:-:S04]  /*1190*/  @P0 LEA R2, P2, R4, c[0x0][0x218], 0x5 ;  /* 0x0000860004020a11 */ /* 0x000fc800078428ff */
[----:B------:R-:W-:Y:S02]  /*11a0*/  @P0 LEA.HI.X R3, R4, c[0x0][0x21c], RZ, 0x5, P2 ;  /* 0x0000870004030a11 */ /* 0x000fe400010f2cff */
[----:B------:R-:W-:-:S03]  /*11b0*/  ISETP.NE.U32.AND P2, PT, RZ, c[0x0][0x220], PT ;  /* 0x00008800ff007a0c */ /* 0x000fc60003f45070 */
[----:B------:R0:W5:Y:S01]  /*11c0*/  @P0 LDG.E.128 R88, [R2.64] ;  /* 0x0000000402580981 */ /* 0x000162000c1e1d00 */
[----:B------:R-:W-:-:S03]  /*11d0*/  ISETP.NE.AND.EX P2, PT, RZ, c[0x0][0x224], PT, P2 ;  /* 0x00008900ff007a0c */ /* 0x000fc60003f45320 */
[----:B------:R0:W5:Y:S02]  /*11e0*/  @P0 LDG.E.128 R92, [R2.64+0x10] ;  /* 0x00001004025c0981 */ /* 0x000164000c1e1d00 */
[----:B0-----:R-:W-:Y:S01]  /*11f0*/  IADD3 R2, P0, R5, c[0x0][0x1b8], RZ ;  /* 0x00006e0005027a10 */ /* 0x001fe20007f1e0ff */
[----:B------:R-:W-:-:S07]  /*1200*/  HFMA2.MMA R11, -RZ, RZ, 0, 1.9073486328125e-06 ;  /* 0x00000020ff0b7435 */ /* 0x000fce00000001ff */
        /* <DEDUP_REMOVED lines=19> */
.L_x_25997:
[----:B------:R-:W-:Y:S05]  /*1340*/  BSYNC B0 ;  /* 0x0000000000007941 */ /* 0x000fea0003800000 */
.L_x_25996:
        /* <DEDUP_REMOVED lines=27> */
[----:B0-----:R-:W-:Y:S02]  /*1500*/  IADD3 R2, P0, R5, c[0x0][0x1b8], RZ ;  /* 0x00006e0005027a10 */ /* 0x001fe40007f1e0ff */
[----:B------:R-:W-:Y:S02]  /*1510*/  MOV R5, 0x20 ;  /* 0x0000002000057802 */ /* 0x000fe40000000f00 */
[----:B------:R-:W-:-:S03]  /*1520*/  IADD3.X R3, R10, c[0x0][0x1bc], RZ, P0, !PT ;  /* 0x00006f000a037a10 */ /* 0x000fc600007fe4ff */
[----:B------:R-:W-:Y:S02]  /*1530*/  IMAD.WIDE.U32 R4, R4, R5, c[0x0][0x1b0] ;  /* 0x00006c0004047625 */ /* 0x000fe400078e0005 */
        /* <DEDUP_REMOVED lines=12> */
.L_x_25999:
[----:B------:R-:W-:Y:S05]  /*1600*/  BSYNC B0 ;  /* 0x0000000000007941 */ /* 0x000fea0003800000 */
.L_x_25998:
[----:B01----:R-:W-:Y:S02]  /*1610*/  MOV R2, c[0x0][0x180] ;  /* 0x0000600000027a02 */ /* 0x003fe40000000f00 */
[----:B------:R-:W-:-:S02]  /*1620*/  SHF.R.U32.HI R7, RZ, 0x5, R0 ;  /* 0x00000005ff077819 */ /* 0x000fc40000011600 */
[----:B------:R-:W-:Y:S02]  /*1630*/  LOP3.LUT P0, RZ, R2, c[0x0][0x178], RZ, 0xfc, !PT ;  /* 0x00005e0002ff7a12 */ /* 0x000fe4000780fcff */
[----:B------:R-:W-:-:S04]  /*1640*/  MOV R2, c[0x0][0x184] ;  /* 0x0000610000027a02 */ /* 0x000fc80000000f00 */
[----:B------:R-:W-:Y:S02]  /*1650*/  LOP3.LUT P0, RZ, R2, c[0x0][0x17c], RZ, 0xfc, P0 ;  /* 0x00005f0002ff7a12 */ /* 0x000fe4000000fcff */
[----:B------:R-:W0:Y:S02]  /*1660*/  S2R R2, SR_CTAID.X ;  /* 0x0000000000027919 */ /* 0x000e240000002500 */
[----:B0-----:R-:W-:-:S04]  /*1670*/  LEA R7, R2, R7, 0x2 ;  /* 0x0000000702077211 */ /* 0x001fc800078e10ff */
[----:B------:R-:W-:-:S13]  /*1680*/  ISETP.GE.AND P2, PT, R7, c[0x0][0x164], PT ;  /* 0x0000590007007a0c */ /* 0x000fda0003f46270 */
[----:B------:R-:W-:Y:S05]  /*1690*/  @P2 EXIT ;  /* 0x000000000000294d */ /* 0x000fea0003800000 */
[----:B------:R-:W-:Y:S02]  /*16a0*/  ULDC.U8 UR6, c[0x0][0x1f0] ;  /* 0x00007c0000067ab9 */ /* 0x000fe40000000000 */
.L_x_26291:
        /* <DEDUP_REMOVED lines=31> */
.L_x_26003:
[----:B-----5:R-:W-:-:S05]  /*18a0*/  HADD2.F32 R23, -RZ, R124.H0_H0 ;  /* 0x2000007cff177230 */ /* 0x020fca0000004100 */
[----:B------:R-:W-:Y:S01]  /*18b0*/  FADD.FTZ R5, R23, R5 ;  /* 0x0000000517057221 */ /* 0x000fe20000010000 */
[----:B------:R-:W-:Y:S05]  /*18c0*/  BRA `(.L_x_26004) ;  /* 0x0000004000007947 */ /* 0x000fea0003800000 */
.L_x_26002:
[----:B-----5:R-:W-:-:S05]  /*18d0*/  HADD2.F32 R23, -RZ, R120.H0_H0 ;  /* 0x20000078ff177230 */ /* 0x020fca0000004100 */
[----:B------:R-:W-:Y:S01]  /*18e0*/  FADD.FTZ R5, R23, R5 ;  /* 0x0000000517057221 */ /* 0x000fe20000010000 */
[----:B------:R-:W-:-:S05]  /*18f0*/  @P2 HADD2.F32 R23, -RZ, R124.H0_H0 ;  /* 0x2000007cff172230 */ /* 0x000fca0000004100 */
[----:B------:R-:W-:-:S05]  /*1900*/  @P2 FADD.FTZ R5, R23, R5 ;  /* 0x0000000517052221 */ /* 0x000fca0000010000 */
.L_x_26004:
[----:B------:R-:W-:-:S04]  /*1910*/  F2FP.PACK_AB R23, RZ, R5 ;  /* 0x00000005ff17723e */ /* 0x000fc800000000ff */
[----:B------:R-:W-:Y:S02]  /*1920*/  PRMT R128, R23, 0x7610, R128 ;  /* 0x0000761017807816 */ /* 0x000fe40000000080 */
.L_x_26005:
[----:B------:R-:W-:Y:S01]  /*1930*/  HADD2.F32 R24, -RZ, R132.H1_H1 ;  /* 0x30000084ff187230 */ /* 0x000fe20000004100 */
[----:B------:R-:W-:Y:S05]  /*1940*/  @P3 BRA `(.L_x_26006) ;  /* 0x0000008000003947 */ /* 0x000fea0003800000 */
[----:B------:R-:W-:-:S04]  /*1950*/  ISETP.NE.U32.AND P4, PT, RZ, c[0x0][0x180], PT ;  /* 0x00006000ff007a0c */ /* 0x000fc80003f85070 */
[----:B------:R-:W-:-:S13]  /*1960*/  ISETP.NE.AND.EX P4, PT, RZ, c[0x0][0x184], PT, P4 ;  /* 0x00006100ff007a0c */ /* 0x000fda0003f85340 */
[----:B------:R-:W-:Y:S05]  /*1970*/  @P4 BRA `(.L_x_26007) ;  /* 0x0000002000004947 */ /* 0x000fea0003800000 */
[----:B------:R-:W-:Y:S05]  /*1980*/  @P0 BRA `(.L_x_26008) ;  /* 0x0000008000000947 */ /* 0x000fea0003800000 */
[----:B------:R-:W-:Y:S05]  /*1990*/  BRA `(.L_x_26009) ;  /* 0x0000009000007947 */ /* 0x000fea0003800000 */
.L_x_26007:
[----:B-----5:R-:W-:-:S05]  /*19a0*/  HADD2.F32 R23, -RZ, R124.H1_H1 ;  /* 0x3000007cff177230 */ /* 0x020fca0000004100 */
[----:B------:R-:W-:Y:S01]  /*19b0*/  FADD.FTZ R24, R23, R24 ;  /* 0x0000001817187221 */ /* 0x000fe20000010000 */
[----:B------:R-:W-:Y:S05]  /*19c0*/  BRA `(.L_x_26008) ;  /* 0x0000004000007947 */ /* 0x000fea0003800000 */
.L_x_26006:
[----:B-----5:R-:W-:-:S05]  /*19d0*/  HADD2.F32 R23, -RZ, R120.H1_H1 ;  /* 0x30000078ff177230 */ /* 0x020fca0000004100 */
[----:B------:R-:W-:Y:S01]  /*19e0*/  FADD.FTZ R24, R23, R24 ;  /* 0x0000001817187221 */ /* 0x000fe20000010000 */
[----:B------:R-:W-:-:S05]  /*19f0*/  @P2 HADD2.F32 R23, -RZ, R124.H1_H1 ;  /* 0x3000007cff172230 */ /* 0x000fca0000004100 */
[----:B------:R-:W-:-:S05]  /*1a00*/  @P2 FADD.FTZ R24, R23, R24 ;  /* 0x0000001817182221 */ /* 0x000fca0000010000 */
.L_x_26008:
[----:B------:R-:W-:-:S04]  /*1a10*/  F2FP.PACK_AB R23, RZ, R24 ;  /* 0x00000018ff17723e */ /* 0x000fc800000000ff */
[----:B------:R-:W-:Y:S02]  /*1a20*/  PRMT R128, R128, 0x5410, R23 ;  /* 0x0000541080807816 */ /* 0x000fe40000000017 */
.L_x_26009:
[----:B------:R-:W-:Y:S01]  /*1a30*/  HADD2.F32 R23, -RZ, R133.H0_H0 ;  /* 0x20000085ff177230 */ /* 0x000fe20000004100 */
[----:B------:R-:W-:Y:S05]  /*1a40*/  @P3 BRA `(.L_x_26010) ;  /* 0x0000008000003947 */ /* 0x000fea0003800000 */
[----:B------:R-:W-:-:S04]  /*1a50*/  ISETP.NE.U32.AND P4, PT, RZ, c[0x0][0x180], PT ;  /* 0x00006000ff007a0c */ /* 0x000fc80003f85070 */
[----:B------:R-:W-:-:S13]  /*1a60*/  ISETP.NE.AND.EX P4, PT, RZ, c[0x0][0x184], PT, P4 ;  /* 0x00006100ff007a0c */ /* 0x000fda0003f85340 */
[----:B------:R-:W-:Y:S05]  /*1a70*/  @P4 BRA `(.L_x_26011) ;  /* 0x0000002000004947 */ /* 0x000fea0003800000 */
[----:B------:R-:W-:Y:S05]  /*1a80*/  @P0 BRA `(.L_x_26012) ;  /* 0x0000008000000947 */ /* 0x000fea0003800000 */
[----:B------:R-:W-:Y:S05]  /*1a90*/  BRA `(.L_x_26013) ;  /* 0x0000009000007947 */ /* 0x000fea0003800000 */
.L_x_26011:
[----:B-----5:R-:W-:-:S05]  /*1aa0*/  HADD2.F32 R132, -RZ, R125.H0_H0 ;  /* 0x2000007dff847230 */ /* 0x020fca0000004100 */
[----:B------:R-:W-:Y:S01]  /*1ab0*/  FADD.FTZ R23, R132, R23 ;  /* 0x0000001784177221 */ /* 0x000fe20000010000 */
[----:B------:R-:W-:Y:S05]  /*1ac0*/  BRA `(.L_x_26012) ;  /* 0x0000004000007947 */ /* 0x000fea0003800000 */
.L_x_26010:
[----:B-----5:R-:W-:-:S05]  /*1ad0*/  HADD2.F32 R132, -RZ, R121.H0_H0 ;  /* 0x20000079ff847230 */ /* 0x020fca0000004100 */
[----:B------:R-:W-:Y:S01]  /*1ae0*/  FADD.FTZ R23, R132, R23 ;  /* 0x0000001784177221 */ /* 0x000fe20000010000 */
[----:B------:R-:W-:-:S05]  /*1af0*/  @P2 HADD2.F32 R132, -RZ, R125.H0_H0 ;  /* 0x2000007dff842230 */ /* 0x000fca0000004100 */
[----:B------:R-:W-:-:S05]  /*1b00*/  @P2 FADD.FTZ R23, R132, R23 ;  /* 0x0000001784172221 */ /* 0x000fca0000010000 */
.L_x_26012:
[----:B------:R-:W-:-:S04]  /*1b10*/  F2FP.PACK_AB R132, RZ, R23 ;  /* 0x00000017ff84723e */ /* 0x000fc800000000ff */
[----:B------:R-:W-:Y:S02]  /*1b20*/  PRMT R129, R132, 0x7610, R129 ;  /* 0x0000761084817816 */ /* 0x000fe40000000081 */
.L_x_26013:
[----:B------:R-:W-:Y:S01]  /*1b30*/  HADD2.F32 R142, -RZ, R133.H1_H1 ;  /* 0x30000085ff8e7230 */ /* 0x000fe20000004100 */
[----:B------:R-:W-:Y:S05]  /*1b40*/  @P3 BRA `(.L_x_26014) ;  /* 0x0000008000003947 */ /* 0x000fea0003800000 */
[----:B------:R-:W-:-:S04]  /*1b50*/  ISETP.NE.U32.AND P4, PT, RZ, c[0x0][0x180], PT ;  /* 0x00006000ff007a0c */ /* 0x000fc80003f85070 */
[----:B------:R-:W-:-:S13]  /*1b60*/  ISETP.NE.AND.EX P4, PT, RZ, c[0x0][0x184], PT, P4 ;  /* 0x00006100ff007a0c */ /* 0x000fda0003f85340 */
[----:B------:R-:W-:Y:S05]  /*1b70*/  @P4 BRA `(.L_x_26015) ;  /* 0x0000002000004947 */ /* 0x000fea0003800000 */
[----:B------:R-:W-:Y:S05]  /*1b80*/  @P0 BRA `(.L_x_26016) ;  /* 0x0000008000000947 */ /* 0x000fea0003800000 */
[----:B------:R-:W-:Y:S05]  /*1b90*/  BRA `(.L_x_26017) ;  /* 0x0000009000007947 */ /* 0x000fea0003800000 */
.L_x_26015:
[----:B-----5:R-:W-:-:S05]  /*1ba0*/  HADD2.F32 R132, -RZ, R125.H1_H1 ;  /* 0x3000007dff847230 */ /* 0x020fca0000004100 */
[----:B------:R-:W-:Y:S01]  /*1bb0*/  FADD.FTZ R142, R132, R142 ;  /* 0x0000008e848e7221 */ /* 0x000fe20000010000 */
[----:B------:R-:W-:Y:S05]  /*1bc0*/  BRA `(.L_x_26016) ;  /* 0x0000004000007947 */ /* 0x000fea0003800000 */
.L_x_26014:
[----:B-----5:R-:W-:-:S05]  /*1bd0*/  HADD2.F32 R132, -RZ, R121.H1_H1 ;  /* 0x30000079ff847230 */ /* 0x020fca0000004100 */
[----:B------:R-:W-:Y:S01]  /*1be0*/  FADD.FTZ R142, R132, R142 ;  /* 0x0000008e848e7221 */ /* 0x000fe20000010000 */
[----:B------:R-:W-:-:S05]  /*1bf0*/  @P2 HADD2.F32 R132, -RZ, R125.H1_H1 ;  /* 0x3000007dff842230 */ /* 0x000fca0000004100 */
[----:B------:R-:W-:-:S05]  /*1c00*/  @P2 FADD.FTZ R142, R132, R142 ;  /* 0x0000008e848e2221 */ /* 0x000fca0000010000 */
.L_x_26016:
[----:B------:R-:W-:-:S04]  /*1c10*/  F2FP.PACK_AB R132, RZ, R142 ;  /* 0x0000008eff84723e */ /* 0x000fc800000000ff */
[----:B------:R-:W-:Y:S02]  /*1c20*/  PRMT R129, R129, 0x5410, R132 ;  /* 0x0000541081817816 */ /* 0x000fe40000000084 */
.L_x_26017:
[----:B------:R-:W-:Y:S01]  /*1c30*/  HADD2.F32 R141, -RZ, R134.H0_H0 ;  /* 0x20000086ff8d7230 */ /* 0x000fe20000004100 */
[----:B------:R-:W-:Y:S05]  /*1c40*/  @P3 BRA `(.L_x_26018) ;  /* 0x0000008000003947 */ /* 0x000fea0003800000 */
[----:B------:R-:W-:-:S04]  /*1c50*/  ISETP.NE.U32.AND P4, PT, RZ, c[0x0][0x180], PT ;  /* 0x00006000ff007a0c */ /* 0x000fc80003f85070 */
[----:B------:R-:W-:-:S13]  /*1c60*/  ISETP.NE.AND.EX P4, PT, RZ, c[0x0][0x184], PT, P4 ;  /* 0x00006100ff007a0c */ /* 0x000fda0003f85340 */
[----:B------:R-:W-:Y:S05]  /*1c70*/  @P4 BRA `(.L_x_26019) ;  /* 0x0000002000004947 */ /* 0x000fea0003800000 */
[----:B------:R-:W-:Y:S05]  /*1c80*/  @P0 BRA `(.L_x_26020) ;  /* 0x0000008000000947 */ /* 0x000fea0003800000 */
[----:B------:R-:W-:Y:S05]  /*1c90*/  BRA `(.L_x_26021) ;  /* 0x0000009000007947 */ /* 0x000fea0003800000 */
.L_x_26019:
[----:B-----5:R-:W-:-:S05]  /*1ca0*/  HADD2.F32 R132, -RZ, R126.H0_H0 ;  /* 0x2000007eff847230 */ /* 0x020fca0000004100 */
[----:B------:R-:W-:Y:S01]  /*1cb0*/  FADD.FTZ R141, R132, R141 ;  /* 0x0000008d848d7221 */ /* 0x000fe20000010000 */
[----:B------:R-:W-:Y:S05]  /*1cc0*/  BRA `(.L_x_26020) ;  /* 0x0000004000007947 */ /* 0x000fea0003800000 */
.L_x_26018:
[----:B-----5:R-:W-:-:S05]  /*1cd0*/  HADD2.F32 R132, -RZ, R122.H0_H0 ;  /* 0x2000007aff847230 */ /* 0x020fca0000004100 */
[----:B------:R-:W-:Y:S01]  /*1ce0*/  FADD.FTZ R141, R132, R141 ;  /* 0x0000008d848d7221 */ /* 0x000fe20000010000 */
[----:B------:R-:W-:-:S05]  /*1cf0*/  @P2 HADD2.F32 R132, -RZ, R126.H0_H0 ;  /* 0x2000007eff842230 */ /* 0x000fca0000004100 */
[----:B------:R-:W-:-:S05]  /*1d00*/  @P2 FADD.FTZ R141, R132, R141 ;  /* 0x0000008d848d2221 */ /* 0x000fca0000010000 */
.L_x_26020:
[----:B------:R-:W-:-:S04]  /*1d10*/  F2FP.PACK_AB R132, RZ, R141 ;  /* 0x0000008dff84723e */ /* 0x000fc800000000ff */
[----:B------:R-:W-:Y:S02]  /*1d20*/  PRMT R130, R132, 0x7610, R130 ;  /* 0x0000761084827816 */ /* 0x000fe40000000082 */
.L_x_26021:
[----:B------:R-:W-:Y:S01]  /*1d30*/  HADD2.F32 R160, -RZ, R134.H1_H1 ;  /* 0x30000086ffa07230 */ /* 0x000fe20000004100 */
[----:B------:R-:W-:Y:S05]  /*1d40*/  @P3 BRA `(.L_x_26022) ;  /* 0x0000008000003947 */ /* 0x000fea0003800000 */
[----:B------:R-:W-:-:S04]  /*1d50*/  ISETP.NE.U32.AND P4, PT, RZ, c[0x0][0x180], PT ;  /* 0x00006000ff007a0c */ /* 0x000fc80003f85070 */
[----:B------:R-:W-:-:S13]  /*1d60*/  ISETP.NE.AND.EX P4, PT, RZ, c[0x0][0x184], PT, P4 ;  /* 0x00006100ff007a0c */ /* 0x000fda0003f85340 */
[----:B------:R-:W-:Y:S05]  /*1d70*/  @P4 BRA `(.L_x_26023) ;  /* 0x0000002000004947 */ /* 0x000fea0003800000 */
[----:B------:R-:W-:Y:S05]  /*1d80*/  @P0 BRA `(.L_x_26024) ;  /* 0x0000008000000947 */ /* 0x000fea0003800000 */
[----:B------:R-:W-:Y:S05]  /*1d90*/  BRA `(.L_x_26025) ;  /* 0x0000009000007947 */ /* 0x000fea0003800000 */
.L_x_26023:
[----:B-----5:R-:W-:-:S05]  /*1da0*/  HADD2.F32 R132, -RZ, R126.H1_H1 ;  /* 0x3000007eff847230 */ /* 0x020fca0000004100 */
[----:B------:R-:W-:Y:S01]  /*1db0*/  FADD.FTZ R160, R132, R160 ;  /* 0x000000a084a07221 */ /* 0x000fe20000010000 */
[----:B------:R-:W-:Y:S05]  /*1dc0*/  BRA `(.L_x_26024) ;  /* 0x0000004000007947 */ /* 0x000fea0003800000 */
.L_x_26022:
[----:B-----5:R-:W-:-:S05]  /*1dd0*/  HADD2.F32 R132, -RZ, R122.H1_H1 ;  /* 0x3000007aff847230 */ /* 0x020fca0000004100 */
[----:B------:R-:W-:Y:S01]  /*1de0*/  FADD.FTZ R160, R132, R160 ;  /* 0x000000a084a07221 */ /* 0x000fe20000010000 */
[----:B------:R-:W-:-:S05]  /*1df0*/  @P2 HADD2.F32 R132, -RZ, R126.H1_H1 ;  /* 0x3000007eff842230 */ /* 0x000fca0000004100 */
[----:B------:R-:W-:-:S05]  /*1e00*/  @P2 FADD.FTZ R160, R132, R160 ;  /* 0x000000a084a02221 */ /* 0x000fca0000010000 */
.L_x_26024:
[----:B------:R-:W-:-:S04]  /*1e10*/  F2FP.PACK_AB R132, RZ, R160 ;  /* 0x000000a0ff84723e */ /* 0x000fc800000000ff */
[----:B------:R-:W-:Y:S02]  /*1e20*/  PRMT R130, R130, 0x5410, R132 ;  /* 0x0000541082827816 */ /* 0x000fe40000000084 */
.L_x_26025:
[----:B------:R-:W-:Y:S01]  /*1e30*/  HADD2.F32 R159, -RZ, R135.H0_H0 ;  /* 0x20000087ff9f7230 */ /* 0x000fe20000004100 */
[----:B------:R-:W-:Y:S05]  /*1e40*/  @P3 BRA `(.L_x_26026) ;  /* 0x0000008000003947 */ /* 0x000fea0003800000 */
[----:B------:R-:W-:-:S04]  /*1e50*/  ISETP.NE.U32.AND P4, PT, RZ, c[0x0][0x180], PT ;  /* 0x00006000ff007a0c */ /* 0x000fc80003f85070 */
[----:B------:R-:W-:-:S13]  /*1e60*/  ISETP.NE.AND.EX P4, PT, RZ, c[0x0][0x184], PT, P4 ;  /* 0x00006100ff007a0c */ /* 0x000fda0003f85340 */
[----:B------:R-:W-:Y:S05]  /*1e70*/  @P4 BRA `(.L_x_26027) ;  /* 0x0000002000004947 */ /* 0x000fea0003800000 */
[----:B------:R-:W-:Y:S05]  /*1e80*/  @P0 BRA `(.L_x_26028) ;  /* 0x0000008000000947 */ /* 0x000fea0003800000 */
[----:B------:R-:W-:Y:S05]  /*1e90*/  BRA `(.L_x_26029) ;  /* 0x0000009000007947 */ /* 0x000fea0003800000 */
.L_x_26027:
[----:B-----5:R-:W-:-:S05]  /*1ea0*/  HADD2.F32 R132, -RZ, R127.H0_H0 ;  /* 0x2000007fff847230 */ /* 0x020fca0000004100 */
[----:B------:R-:W-:Y:S01]  /*1eb0*/  FADD.FTZ R159, R132, R159 ;  /* 0x0000009f849f7221 */ /* 0x000fe20000010000 */
[----:B------:R-:W-:Y:S05]  /*1ec0*/  BRA `(.L_x_26028) ;  /* 0x0000004000007947 */ /* 0x000fea0003800000 */
.L_x_26026:
[----:B-----5:R-:W-:-:S05]  /*1ed0*/  HADD2.F32 R132, -RZ, R123.H0_H0 ;  /* 0x2000007bff847230 */ /* 0x020fca0000004100 */
[----:B------:R-:W-:Y:S01]  /*1ee0*/  FADD.FTZ R159, R132, R159 ;  /* 0x0000009f849f7221 */ /* 0x000fe20000010000 */
[----:B------:R-:W-:-:S05]  /*1ef0*/  @P2 HADD2.F32 R132, -RZ, R127.H0_H0 ;  /* 0x2000007fff842230 */ /* 0x000fca0000004100 */
[----:B------:R-:W-:-:S05]  /*1f00*/  @P2 FADD.FTZ R159, R132, R159 ;  /* 0x0000009f849f2221 */ /* 0x000fca0000010000 */
.L_x_26028:
[----:B------:R-:W-:-:S04]  /*1f10*/  F2FP.PACK_AB R132, RZ, R159 ;  /* 0x0000009fff84723e */ /* 0x000fc800000000ff */
[----:B------:R-:W-:Y:S02]  /*1f20*/  PRMT R131, R132, 0x7610, R131 ;  /* 0x0000761084837816 */ /* 0x000fe40000000083 */
.L_x_26029:
[----:B------:R-:W-:Y:S01]  /*1f30*/  HADD2.F32 R161, -RZ, R135.H1_H1 ;  /* 0x30000087ffa17230 */ /* 0x000fe20000004100 */
[----:B------:R-:W-:Y:S05]  /*1f40*/  @P3 BRA `(.L_x_26030) ;  /* 0x0000008000003947 */ /* 0x000fea0003800000 */
[----:B------:R-:W-:-:S04]  /*1f50*/  ISETP.NE.U32.AND P2, PT, RZ, c[0x0][0x180], PT ;  /* 0x00006000ff007a0c */ /* 0x000fc80003f45070 */
[----:B------:R-:W-:-:S13]  /*1f60*/  ISETP.NE.AND.EX P2, PT, RZ, c[0x0][0x184], PT, P2 ;  /* 0x00006100ff007a0c */ /* 0x000fda0003f45320 */
[----:B------:R-:W-:Y:S05]  /*1f70*/  @P2 BRA `(.L_x_26031) ;  /* 0x0000002000002947 */ /* 0x000fea0003800000 */
[----:B------:R-:W-:Y:S05]  /*1f80*/  @P0 BRA `(.L_x_26032) ;  /* 0x0000008000000947 */ /* 0x000fea0003800000 */
[----:B------:R-:W-:Y:S05]  /*1f90*/  BRA `(.L_x_26033) ;  /* 0x0000009000007947 */ /* 0x000fea0003800000 */
.L_x_26031:
[----:B-----5:R-:W-:-:S05]  /*1fa0*/  HADD2.F32 R132, -RZ, R127.H1_H1 ;  /* 0x3000007fff847230 */ /* 0x020fca0000004100 */
[----:B------:R-:W-:Y:S01]  /*1fb0*/  FADD.FTZ R161, R132, R161 ;  /* 0x000000a184a17221 */ /* 0x000fe20000010000 */
[----:B------:R-:W-:Y:S05]  /*1fc0*/  BRA `(.L_x_26032) ;  /* 0x0000004000007947 */ /* 0x000fea0003800000 */
.L_x_26030:
[----:B-----5:R-:W-:-:S05]  /*1fd0*/  HADD2.F32 R132, -RZ, R123.H1_H1 ;  /* 0x3000007bff847230 */ /* 0x020fca0000004100 */
[----:B------:R-:W-:Y:S01]  /*1fe0*/  FADD.FTZ R161, R132, R161 ;  /* 0x000000a184a17221 */ /* 0x000fe20000010000 */
[----:B------:R-:W-:-:S05]  /*1ff0*/  @P2 HADD2.F32 R132, -RZ, R127.H1_H1 ;  /* 0x3000007fff842230 */ /* 0x000fca0000004100 */
[----:B------:R-:W-:-:S05]  /*2000*/  @P2 FADD.FTZ R161, R132, R161 ;  /* 0x000000a184a12221 */ /* 0x000fca0000010000 */
.L_x_26032:
[----:B------:R-:W-:-:S04]  /*2010*/  F2FP.PACK_AB R132, RZ, R161 ;  /* 0x000000a1ff84723e */ /* 0x000fc800000000ff */
[----:B------:R-:W-:Y:S02]  /*2020*/  PRMT R131, R131, 0x5410, R132 ;  /* 0x0000541083837816 */ /* 0x000fe40000000084 */
.L_x_26033:
[C---:B------:R-:W-:Y:S02]  /*2030*/  @P0 LEA R132, P2, R6.reuse, c[0x0][0x188], 0x4 ;  /* 0x0000620006840a11 */ /* 0x040fe400078420ff */
[C---:B------:R-:W-:Y:S02]  /*2040*/  IADD3 R136, R6.reuse, 0x20, RZ ;  /* 0x0000002006887810 */ /* 0x040fe40007ffe0ff */
[----:B------:R-:W-:-:S05]  /*2050*/  @P0 LEA.HI.X R133, R6, c[0x0][0x18c], RZ, 0x4, P2 ;  /* 0x0000630006850a11 */ /* 0x000fca00010f24ff */
[----:B------:R0:W-:Y:S04]  /*2060*/  @P0 STG.E.128 [R132.64], R128 ;  /* 0x0000008084000986 */ /* 0x0001e8000c101d04 */
.L_x_26001:
[----:B------:R-:W-:Y:S05]  /*2070*/  BSYNC B0 ;  /* 0x0000000000007941 */ /* 0x000fea0003800000 */
.L_x_26000:
        /* <DEDUP_REMOVED lines=25> */
.L_x_26037:
[----:B-----5:R-:W-:-:S05]  /*2210*/  HADD2.F32 R21, -RZ, R124.H0_H0 ;  /* 0x2000007cff157230 */ /* 0x020fca0000004100 */
[----:B------:R-:W-:Y:S01]  /*2220*/  FADD.FTZ R4, R21, R4 ;  /* 0x0000000415047221 */ /* 0x000fe20000010000 */
[----:B------:R-:W-:Y:S05]  /*2230*/  BRA `(.L_x_26038) ;  /* 0x0000004000007947 */ /* 0x000fea0003800000 */
.L_x_26036:
[----:B-----5:R-:W-:-:S05]  /*2240*/  HADD2.F32 R21, -RZ, R120.H0_H0 ;  /* 0x20000078ff157230 */ /* 0x020fca0000004100 */
[----:B------:R-:W-:Y:S01]  /*2250*/  FADD.FTZ R4, R21, R4 ;  /* 0x0000000415047221 */ /* 0x000fe20000010000 */
[----:B------:R-:W-:-:S05]  /*2260*/  @P2 HADD2.F32 R21, -RZ, R124.H0_H0 ;  /* 0x2000007cff152230 */ /* 0x000fca0000004100 */
[----:B------:R-:W-:-:S05]  /*2270*/  @P2 FADD.FTZ R4, R21, R4 ;  /* 0x0000000415042221 */ /* 0x000fca0000010000 */
.L_x_26038:
[----:B------:R-:W-:-:S04]  /*2280*/  F2FP.PACK_AB R21, RZ, R4 ;  /* 0x00000004ff15723e */ /* 0x000fc800000000ff */
[----:B------:R-:W-:Y:S02]  /*2290*/  PRMT R128, R21, 0x7610, R128 ;  /* 0x0000761015807816 */ /* 0x000fe40000000080 */
.L_x_26039:
[----:B------:R-:W-:Y:S01]  /*22a0*/  HADD2.F32 R22, -RZ, R132.H1_H1 ;  /* 0x30000084ff167230 */ /* 0x000fe20000004100 */
[----:B------:R-:W-:Y:S05]  /*22b0*/  @P3 BRA `(.L_x_26040) ;  /* 0x0000008000003947 */ /* 0x000fea0003800000 */
[----:B------:R-:W-:-:S04]  /*22c0*/  ISETP.NE.U32.AND P4, PT, RZ, c[0x0][0x180], PT ;  /* 0x00006000ff007a0c */ /* 0x000fc80003f85070 */
[----:B------:R-:W-:-:S13]  /*22d0*/  ISETP.NE.AND.EX P4, PT, RZ, c[0x0][0x184], PT, P4 ;  /* 0x00006100ff007a0c */ /* 0x000fda0003f85340 */
[----:B------:R-:W-:Y:S05]  /*22e0*/  @P4 BRA `(.L_x_26041) ;  /* 0x0000002000004947 */ /* 0x000fea0003800000 */
[----:B------:R-:W-:Y:S05]  /*22f0*/  @P0 BRA `(.L_x_26042) ;  /* 0x0000008000000947 */ /* 0x000fea0003800000 */
[----:B------:R-:W-:Y:S05]  /*2300*/  BRA `(.L_x_26043) ;  /* 0x0000009000007947 */ /* 0x000fea0003800000 */
.L_x_26041:
[----:B-----5:R-:W-:-:S05]  /*2310*/  HADD2.F32 R21, -RZ, R124.H1_H1 ;  /* 0x3000007cff157230 */ /* 0x020fca0000004100 */
[----:B------:R-:W-:Y:S01]  /*2320*/  FADD.FTZ R22, R21, R22 ;  /* 0x0000001615167221 */ /* 0x000fe20000010000 */
[----:B------:R-:W-:Y:S05]  /*2330*/  BRA `(.L_x_26042) ;  /* 0x0000004000007947 */ /* 0x000fea0003800000 */
.L_x_26040:
[----:B-----5:R-:W-:-:S05]  /*2340*/  HADD2.F32 R21, -RZ, R120.H1_H1 ;  /* 0x30000078ff157230 */ /* 0x020fca0000004100 */
[----:B------:R-:W-:Y:S01]  /*2350*/  FADD.FTZ R22, R21, R22 ;  /* 0x0000001615167221 */ /* 0x000fe20000010000 */
[----:B------:R-:W-:-:S05]  /*2360*/  @P2 HADD2.F32 R21, -RZ, R124.H1_H1 ;  /* 0x3000007cff152230 */ /* 0x000fca0000004100 */
[----:B------:R-:W-:-:S05]  /*2370*/  @P2 FADD.FTZ R22, R21, R22 ;  /* 0x0000001615162221 */ /* 0x000fca0000010000 */
.L_x_26042:
[----:B------:R-:W-:-:S04]  /*2380*/  F2FP.PACK_AB R21, RZ, R22 ;  /* 0x00000016ff15723e */ /* 0x000fc800000000ff */
[----:B------:R-:W-:Y:S02]  /*2390*/  PRMT R128, R128, 0x5410, R21 ;  /* 0x0000541080807816 */ /* 0x000fe40000000015 */
.L_x_26043:
[----:B------:R-:W-:Y:S01]  /*23a0*/  HADD2.F32 R21, -RZ, R133.H0_H0 ;  /* 0x20000085ff157230 */ /* 0x000fe20000004100 */
[----:B------:R-:W-:Y:S05]  /*23b0*/  @P3 BRA `(.L_x_26044) ;  /* 0x0000008000003947 */ /* 0x000fea0003800000 */
[----:B------:R-:W-:-:S04]  /*23c0*/  ISETP.NE.U32.AND P4, PT, RZ, c[0x0][0x180], PT ;  /* 0x00006000ff007a0c */ /* 0x000fc80003f85070 */
[----:B------:R-:W-:-:S13]  /*23d0*/  ISETP.NE.AND.EX P4, PT, RZ, c[0x0][0x184], PT, P4 ;  /* 0x00006100ff007a0c */ /* 0x000fda0003f85340 */
[----:B------:R-:W-:Y:S05]  /*23e0*/  @P4 BRA `(.L_x_26045) ;  /* 0x0000002000004947 */ /* 0x000fea0003800000 */
[----:B------:R-:W-:Y:S05]  /*23f0*/  @P0 BRA `(.L_x_26046) ;  /* 0x0000008000000947 */ /* 0x000fea0003800000 */
[----:B------:R-:W-:Y:S05]  /*2400*/  BRA `(.L_x_26047) ;  /* 0x0000009000007947 */ /* 0x000fea0003800000 */
.L_x_26045:
[----:B-----5:R-:W-:-:S05]  /*2410*/  HADD2.F32 R39, -RZ, R125.H0_H0 ;  /* 0x2000007dff277230 */ /* 0x020fca0000004100 */
[----:B------:R-:W-:Y:S01]  /*2420*/  FADD.FTZ R21, R39, R21 ;  /* 0x0000001527157221 */ /* 0x000fe20000010000 */
[----:B------:R-:W-:Y:S05]  /*2430*/  BRA `(.L_x_26046) ;  /* 0x0000004000007947 */ /* 0x000fea0003800000 */
.L_x_26044:
[----:B-----5:R-:W-:-:S05]  /*2440*/  HADD2.F32 R39, -RZ, R121.H0_H0 ;  /* 0x20000079ff277230 */ /* 0x020fca0000004100 */
[----:B------:R-:W-:Y:S01]  /*2450*/  FADD.FTZ R21, R39, R21 ;  /* 0x0000001527157221 */ /* 0x000fe20000010000 */
[----:B------:R-:W-:-:S05]  /*2460*/  @P2 HADD2.F32 R39, -RZ, R125.H0_H0 ;  /* 0x2000007dff272230 */ /* 0x000fca0000004100 */
[----:B------:R-:W-:-:S05]  /*2470*/  @P2 FADD.FTZ R21, R39, R21 ;  /* 0x0000001527152221 */ /* 0x000fca0000010000 */
.L_x_26046:
[----:B------:R-:W-:-:S04]  /*2480*/  F2FP.PACK_AB R39, RZ, R21 ;  /* 0x00000015ff27723e */ /* 0x000fc800000000ff */
[----:B------:R-:W-:Y:S02]  /*2490*/  PRMT R129, R39, 0x7610, R129 ;  /* 0x0000761027817816 */ /* 0x000fe40000000081 */
.L_x_26047:
[----:B------:R-:W-:Y:S01]  /*24a0*/  HADD2.F32 R140, -RZ, R133.H1_H1 ;  /* 0x30000085ff8c7230 */ /* 0x000fe20000004100 */
[----:B------:R-:W-:Y:S05]  /*24b0*/  @P3 BRA `(.L_x_26048) ;  /* 0x0000008000003947 */ /* 0x000fea0003800000 */
[----:B------:R-:W-:-:S04]  /*24c0*/  ISETP.NE.U32.AND P4, PT, RZ, c[0x0][0x180], PT ;  /* 0x00006000ff007a0c */ /* 0x000fc80003f85070 */
[----:B------:R-:W-:-:S13]  /*24d0*/  ISETP.NE.AND.EX P4, PT, RZ, c[0x0][0x184], PT, P4 ;  /* 0x00006100ff007a0c */ /* 0x000fda0003f85340 */
[----:B------:R-:W-:Y:S05]  /*24e0*/  @P4 BRA `(.L_x_26049) ;  /* 0x0000002000004947 */ /* 0x000fea0003800000 */
[----:B------:R-:W-:Y:S05]  /*24f0*/  @P0 BRA `(.L_x_26050) ;  /* 0x0000008000000947 */ /* 0x000fea0003800000 */
[----:B------:R-:W-:Y:S05]  /*2500*/  BRA `(.L_x_26051) ;  /* 0x0000009000007947 */ /* 0x000fea0003800000 */
.L_x_26049:
[----:B-----5:R-:W-:-:S05]  /*2510*/  HADD2.F32 R39, -RZ, R125.H1_H1 ;  /* 0x3000007dff277230 */ /* 0x020fca0000004100 */
[----:B------:R-:W-:Y:S01]  /*2520*/  FADD.FTZ R140, R39, R140 ;  /* 0x0000008c278c7221 */ /* 0x000fe20000010000 */
[----:B------:R-:W-:Y:S05]  /*2530*/  BRA `(.L_x_26050) ;  /* 0x0000004000007947 */ /* 0x000fea0003800000 */
.L_x_26048:
[----:B-----5:R-:W-:-:S05]  /*2540*/  HADD2.F32 R39, -RZ, R121.H1_H1 ;  /* 0x30000079ff277230 */ /* 0x020fca0000004100 */
[----:B------:R-:W-:Y:S01]  /*2550*/  FADD.FTZ R140, R39, R140 ;  /* 0x0000008c278c7221 */ /* 0x000fe20000010000 */
[----:B------:R-:W-:-:S05]  /*2560*/  @P2 HADD2.F32 R39, -RZ, R125.H1_H1 ;  /* 0x3000007dff272230 */ /* 0x000fca0000004100 */
[----:B------:R-:W-:-:S05]  /*2570*/  @P2 FADD.FTZ R140, R39, R140 ;  /* 0x0000008c278c2221 */ /* 0x000fca0000010000 */
.L_x_26050:
[----:B------:R-:W-:-:S04]  /*2580*/  F2FP.PACK_AB R39, RZ, R140 ;  /* 0x0000008cff27723e */ /* 0x000fc800000000ff */
[----:B------:R-:W-:Y:S02]  /*2590*/  PRMT R129, R129, 0x5410, R39 ;  /* 0x0000541081817816 */ /* 0x000fe40000000027 */
.L_x_26051:
[----:B------:R-:W-:Y:S01]  /*25a0*/  HADD2.F32 R39, -RZ, R134.H0_H0 ;  /* 0x20000086ff277230 */ /* 0x000fe20000004100 */
[----:B------:R-:W-:Y:S05]  /*25b0*/  @P3 BRA `(.L_x_26052) ;  /* 0x0000008000003947 */ /* 0x000fea0003800000 */
[----:B------:R-:W-:-:S04]  /*25c0*/  ISETP.NE.U32.AND P4, PT, RZ, c[0x0][0x180], PT ;  /* 0x00006000ff007a0c */ /* 0x000fc80003f85070 */
[----:B------:R-:W-:-:S13]  /*25d0*/  ISETP.NE.AND.EX P4, PT, RZ, c[0x0][0x184], PT, P4 ;  /* 0x00006100ff007a0c */ /* 0x000fda0003f85340 */
[----:B------:R-:W-:Y:S05]  /*25e0*/  @P4 BRA `(.L_x_26053) ;  /* 0x0000002000004947 */ /* 0x000fea0003800000 */
[----:B------:R-:W-:Y:S05]  /*25f0*/  @P0 BRA `(.L_x_26054) ;  /* 0x0000008000000947 */ /* 0x000fea0003800000 */
[----:B------:R-:W-:Y:S05]  /*2600*/  BRA `(.L_x_26055) ;  /* 0x0000009000007947 */ /* 0x000fea0003800000 */
.L_x_26053:
[----:B-----5:R-:W-:-:S05]  /*2610*/  HADD2.F32 R132, -RZ, R126.H0_H0 ;  /* 0x2000007eff847230 */ /* 0x020fca0000004100 */
[----:B------:R-:W-:Y:S01]  /*2620*/  FADD.FTZ R39, R132, R39 ;  /* 0x0000002784277221 */ /* 0x000fe20000010000 */
[----:B------:R-:W-:Y:S05]  /*2630*/  BRA `(.L_x_26054) ;  /* 0x0000004000007947 */ /* 0x000fea0003800000 */
.L_x_26052:
[----:B-----5:R-:W-:-:S05]  /*2640*/  HADD2.F32 R132, -RZ, R122.H0_H0 ;  /* 0x2000007aff847230 */ /* 0x020fca0000004100 */
[----:B------:R-:W-:Y:S01]  /*2650*/  FADD.FTZ R39, R132, R39 ;  /* 0x0000002784277221 */ /* 0x000fe20000010000 */
[----:B------:R-:W-:-:S05]  /*2660*/  @P2 HADD2.F32 R132, -RZ, R126.H0_H0 ;  /* 0x2000007eff842230 */ /* 0x000fca0000004100 */
[----:B------:R-:W-:-:S05]  /*2670*/  @P2 FADD.FTZ R39, R132, R39 ;  /* 0x0000002784272221 */ /* 0x000fca0000010000 */
.L_x_26054:
[----:B------:R-:W-:-:S04]  /*2680*/  F2FP.PACK_AB R132, RZ, R39 ;  /* 0x00000027ff84723e */ /* 0x000fc800000000ff */
[----:B------:R-:W-:Y:S02]  /*2690*/  PRMT R130, R132, 0x7610, R130 ;  /* 0x0000761084827816 */ /* 0x000fe40000000082 */
.L_x_26055:
[----:B------:R-:W-:Y:S01]  /*26a0*/  HADD2.F32 R158, -RZ, R134.H1_H1 ;  /* 0x30000086ff9e7230 */ /* 0x000fe20000004100 */
[----:B------:R-:W-:Y:S05]  /*26b0*/  @P3 BRA `(.L_x_26056) ;  /* 0x0000008000003947 */ /* 0x000fea0003800000 */
[----:B------:R-:W-:-:S04]  /*26c0*/  ISETP.NE.U32.AND P4, PT, RZ, c[0x0][0x180], PT ;  /* 0x00006000ff007a0c */ /* 0x000fc80003f85070 */
[----:B------:R-:W-:-:S13]  /*26d0*/  ISETP.NE.AND.EX P4, PT, RZ, c[0x0][0x184], PT, P4 ;  /* 0x00006100ff007a0c */ /* 0x000fda0003f85340 */
[----:B------:R-:W-:Y:S05]  /*26e0*/  @P4 BRA `(.L_x_26057) ;  /* 0x0000002000004947 */ /* 0x000fea0003800000 */
[----:B------:R-:W-:Y:S05]  /*26f0*/  @P0 BRA `(.L_x_26058) ;  /* 0x0000008000000947 */ /* 0x000fea0003800000 */
[----:B------:R-:W-:Y:S05]  /*2700*/  BRA `(.L_x_26059) ;  /* 0x0000009000007947 */ /* 0x000fea0003800000 */
.L_x_26057:
[----:B-----5:R-:W-:-:S05]  /*2710*/  HADD2.F32 R132, -RZ, R126.H1_H1 ;  /* 0x3000007eff847230 */ /* 0x020fca0000004100 */
[----:B------:R-:W-:Y:S01]  /*2720*/  FADD.FTZ R158, R132, R158 ;  /* 0x0000009e849e7221 */ /* 0x000fe20000010000 */
[----:B------:R-:W-:Y:S05]  /*2730*/  BRA `(.L_x_26058) ;  /* 0x0000004000007947 */ /* 0x000fea0003800000 */
.L_x_26056:
[----:B-----5:R-:W-:-:S05]  /*2740*/  HADD2.F32 R132, -RZ, R122.H1_H1 ;  /* 0x3000007aff847230 */ /* 0x020fca0000004100 */
[----:B------:R-:W-:Y:S01]  /*2750*/  FADD.FTZ R158, R132, R158 ;  /* 0x0000009e849e7221 */ /* 0x000fe20000010000 */
[----:B------:R-:W-:-:S05]  /*2760*/  @P2 HADD2.F32 R132, -RZ, R126.H1_H1 ;  /* 0x3000007eff842230 */ /* 0x000fca0000004100 */
[----:B------:R-:W-:-:S05]  /*2770*/  @P2 FADD.FTZ R158, R132, R158 ;  /* 0x0000009e849e2221 */ /* 0x000fca0000010000 */
.L_x_26058:
[----:B------:R-:W-:-:S04]  /*2780*/  F2FP.PACK_AB R132, RZ, R158 ;  /* 0x0000009eff84723e */ /* 0x000fc800000000ff */
[----:B------:R-:W-:Y:S02]  /*2790*/  PRMT R130, R130, 0x5410, R132 ;  /* 0x0000541082827816 */ /* 0x000fe40000000084 */
.L_x_26059:
[----:B------:R-:W-:Y:S01]  /*27a0*/  HADD2.F32 R157, -RZ, R135.H0_H0 ;  /* 0x20000087ff9d7230 */ /* 0x000fe20000004100 */
[----:B------:R-:W-:Y:S05]  /*27b0*/  @P3 BRA `(.L_x_26060) ;  /* 0x0000008000003947 */ /* 0x000fea0003800000 */
[----:B------:R-:W-:-:S04]  /*27c0*/  ISETP.NE.U32.AND P4, PT, RZ, c[0x0][0x180], PT ;  /* 0x00006000ff007a0c */ /* 0x000fc80003f85070 */
[----:B------:R-:W-:-:S13]  /*27d0*/  ISETP.NE.AND.EX P4, PT, RZ, c[0x0][0x184], PT, P4 ;  /* 0x00006100ff007a0c */ /* 0x000fda0003f85340 */
[----:B------:R-:W-:Y:S05]  /*27e0*/  @P4 BRA `(.L_x_26061) ;  /* 0x0000002000004947 */ /* 0x000fea0003800000 */
[----:B------:R-:W-:Y:S05]  /*27f0*/  @P0 BRA `(.L_x_26062) ;  /* 0x0000008000000947 */ /* 0x000fea0003800000 */
[----:B------:R-:W-:Y:S05]  /*2800*/  BRA `(.L_x_26063) ;  /* 0x0000009000007947 */ /* 0x000fea0003800000 */
.L_x_26061:
[----:B-----5:R-:W-:-:S05]  /*2810*/  HADD2.F32 R132, -RZ, R127.H0_H0 ;  /* 0x2000007fff847230 */ /* 0x020fca0000004100 */
[----:B------:R-:W-:Y:S01]  /*2820*/  FADD.FTZ R157, R132, R157 ;  /* 0x0000009d849d7221 */ /* 0x000fe20000010000 */
[----:B------:R-:W-:Y:S05]  /*2830*/  BRA `(.L_x_26062) ;  /* 0x0000004000007947 */ /* 0x000fea0003800000 */
.L_x_26060:
[----:B-----5:R-:W-:-:S05]  /*2840*/  HADD2.F32 R132, -RZ, R123.H0_H0 ;  /* 0x2000007bff847230 */ /* 0x020fca0000004100 */
[----:B------:R-:W-:Y:S01]  /*2850*/  FADD.FTZ R157, R132, R157 ;  /* 0x0000009d849d7221 */ /* 0x000fe20000010000 */
[----:B------:R-:W-:-:S05]  /*2860*/  @P2 HADD2.F32 R132, -RZ, R127.H0_H0 ;  /* 0x2000007fff842230 */ /* 0x000fca0000004100 */
[----:B------:R-:W-:-:S05]  /*2870*/  @P2 FADD.FTZ R157, R132, R157 ;  /* 0x0000009d849d2221 */ /* 0x000fca0000010000 */
.L_x_26062:
[----:B------:R-:W-:-:S04]  /*2880*/  F2FP.PACK_AB R132, RZ, R157 ;  /* 0x0000009dff84723e */ /* 0x000fc800000000ff */
[----:B------:R-:W-:Y:S02]  /*2890*/  PRMT R131, R132, 0x7610, R131 ;  /* 0x0000761084837816 */ /* 0x000fe40000000083 */
.L_x_26063:
[----:B------:R-:W-:Y:S01]  /*28a0*/  HADD2.F32 R162, -RZ, R135.H1_H1 ;  /* 0x30000087ffa27230 */ /* 0x000fe20000004100 */
[----:B------:R-:W-:Y:S05]  /*28b0*/  @P3 BRA `(.L_x_26064) ;  /* 0x0000008000003947 */ /* 0x000fea0003800000 */
[----:B------:R-:W-:-:S04]  /*28c0*/  ISETP.NE.U32.AND P2, PT, RZ, c[0x0][0x180], PT ;  /* 0x00006000ff007a0c */ /* 0x000fc80003f45070 */
[----:B------:R-:W-:-:S13]  /*28d0*/  ISETP.NE.AND.EX P2, PT, RZ, c[0x0][0x184], PT, P2 ;  /* 0x00006100ff007a0c */ /* 0x000fda0003f45320 */
[----:B------:R-:W-:Y:S05]  /*28e0*/  @P2 BRA `(.L_x_26065) ;  /* 0x0000002000002947 */ /* 0x000fea0003800000 */
[----:B------:R-:W-:Y:S05]  /*28f0*/  @P0 BRA `(.L_x_26066) ;  /* 0x0000008000000947 */ /* 0x000fea0003800000 */
[----:B------:R-:W-:Y:S05]  /*2900*/  BRA `(.L_x_26067) ;  /* 0x0000009000007947 */ /* 0x000fea0003800000 */
.L_x_26065:
[----:B-----5:R-:W-:-:S05]  /*2910*/  HADD2.F32 R132, -RZ, R127.H1_H1 ;  /* 0x3000007fff847230 */ /* 0x020fca0000004100 */
[----:B------:R-:W-:Y:S01]  /*2920*/  FADD.FTZ R162, R132, R162 ;  /* 0x000000a284a27221 */ /* 0x000fe20000010000 */
[----:B------:R-:W-:Y:S05]  /*2930*/  BRA `(.L_x_26066) ;  /* 0x0000004000007947 */ /* 0x000fea0003800000 */
.L_x_26064:
[----:B-----5:R-:W-:-:S05]  /*2940*/  HADD2.F32 R132, -RZ, R123.H1_H1 ;  /* 0x3000007bff847230 */ /* 0x020fca0000004100 */
[----:B------:R-:W-:Y:S01]  /*2950*/  FADD.FTZ R162, R132, R162 ;  /* 0x000000a284a27221 */ /* 0x000fe20000010000 */
[----:B------:R-:W-:-:S05]  /*2960*/  @P2 HADD2.F32 R132, -RZ, R127.H1_H1 ;  /* 0x3000007fff842230 */ /* 0x000fca0000004100 */
[----:B------:R-:W-:-:S05]  /*2970*/  @P2 FADD.FTZ R162, R132, R162 ;  /* 0x000000a284a22221 */ /* 0x000fca0000010000 */
.L_x_26066:
[----:B------:R-:W-:-:S04]  /*2980*/  F2FP.PACK_AB R132, RZ, R162 ;  /* 0x000000a2ff84723e */ /* 0x000fc800000000ff */
[----:B------:R-:W-:Y:S02]  /*2990*/  PRMT R131, R131, 0x5410, R132 ;  /* 0x0000541083837816 */ /* 0x000fe40000000084 */
.L_x_26067:
[----:B------:R-:W-:-:S04]  /*29a0*/  @P0 LEA R132, P2, R136, c[0x0][0x188], 0x4 ;  /* 0x0000620088840a11 */ /* 0x000fc800078420ff */
[C---:B------:R-:W-:Y:S02]  /*29b0*/  @P0 LEA.HI.X R133, R136.reuse, c[0x0][0x18c], RZ, 0x4, P2 ;  /* 0x0000630088850a11 */ /* 0x040fe400010f24ff */
[----:B------:R-:W-:-:S03]  /*29c0*/  IADD3 R136, R136, 0x20, RZ ;  /* 0x0000002088887810 */ /* 0x000fc60007ffe0ff */
[----:B------:R0:W-:Y:S04]  /*29d0*/  @P0 STG.E.128 [R132.64], R128 ;  /* 0x0000008084000986 */ /* 0x0001e8000c101d04 */
.L_x_26035:
[----:B------:R-:W-:Y:S05]  /*29e0*/  BSYNC B0 ;  /* 0x0000000000007941 */ /* 0x000fea0003800000 */
.L_x_26034:
        /* <DEDUP_REMOVED lines=25> */
.L_x_26071:
[----:B-----5:R-:W-:-:S05]  /*2b80*/  HADD2.F32 R19, -RZ, R124.H0_H0 ;  /* 0x2000007cff137230 */ /* 0x020fca0000004100 */
[----:B------:R-:W-:Y:S01]  /*2b90*/  FADD.FTZ R3, R19, R3 ;  /* 0x0000000313037221 */ /* 0x000fe20000010000 */
[----:B------:R-:W-:Y:S05]  /*2ba0*/  BRA `(.L_x_26072) ;  /* 0x0000004000007947 */ /* 0x000fea0003800000 */
.L_x_26070:
[----:B-----5:R-:W-:-:S05]  /*2bb0*/  HADD2.F32 R19, -RZ, R120.H0_H0 ;  /* 0x20000078ff137230 */ /* 0x020fca0000004100 */
[----:B------:R-:W-:Y:S01]  /*2bc0*/  FADD.FTZ R3, R19, R3 ;  /* 0x0000000313037221 */ /* 0x000fe20000010000 */
[----:B------:R-:W-:-:S05]  /*2bd0*/  @P2 HADD2.F32 R19, -RZ, R124.H0_H0 ;  /* 0x2000007cff132230 */ /* 0x000fca0000004100 */
[----:B------:R-:W-:-:S05]  /*2be0*/  @P2 FADD.FTZ R3, R19, R3 ;  /* 0x0000000313032221 */ /* 0x000fca0000010000 */
.L_x_26072:
[----:B------:R-:W-:-:S04]  /*2bf0*/  F2FP.PACK_AB R19, RZ, R3 ;  /* 0x00000003ff13723e */ /* 0x000fc800000000ff */
[----:B------:R-:W-:Y:S02]  /*2c00*/  PRMT R128, R19, 0x7610, R128 ;  /* 0x0000761013807816 */ /* 0x000fe40000000080 */
.L_x_26073:
[----:B------:R-:W-:Y:S01]  /*2c10*/  HADD2.F32 R20, -RZ, R132.H1_H1 ;  /* 0x30000084ff147230 */ /* 0x000fe20000004100 */
[----:B------:R-:W-:Y:S05]  /*2c20*/  @P3 BRA `(.L_x_26074) ;  /* 0x0000008000003947 */ /* 0x000fea0003800000 */
[----:B------:R-:W-:-:S04]  /*2c30*/  ISETP.NE.U32.AND P4, PT, RZ, c[0x0][0x180], PT ;  /* 0x00006000ff007a0c */ /* 0x000fc80003f85070 */
[----:B------:R-:W-:-:S13]  /*2c40*/  ISETP.NE.AND.EX P4, PT, RZ, c[0x0][0x184], PT, P4 ;  /* 0x00006100ff007a0c */ /* 0x000fda0003f85340 */
[----:B------:R-:W-:Y:S05]  /*2c50*/  @P4 BRA `(.L_x_26075) ;  /* 0x0000002000004947 */ /* 0x000fea0003800000 */
[----:B------:R-:W-:Y:S05]  /*2c60*/  @P0 BRA `(.L_x_26076) ;  /* 0x0000008000000947 */ /* 0x000fea0003800000 */
[----:B------:R-:W-:Y:S05]  /*2c70*/  BRA `(.L_x_26077) ;  /* 0x0000009000007947 */ /* 0x000fea0003800000 */
.L_x_26075:
[----:B-----5:R-:W-:-:S05]  /*2c80*/  HADD2.F32 R19, -RZ, R124.H1_H1 ;  /* 0x3000007cff137230 */ /* 0x020fca0000004100 */
[----:B------:R-:W-:Y:S01]  /*2c90*/  FADD.FTZ R20, R19, R20 ;  /* 0x0000001413147221 */ /* 0x000fe20000010000 */
[----:B------:R-:W-:Y:S05]  /*2ca0*/  BRA `(.L_x_26076) ;  /* 0x0000004000007947 */ /* 0x000fea0003800000 */
.L_x_26074:
[----:B-----5:R-:W-:-:S05]  /*2cb0*/  HADD2.F32 R19, -RZ, R120.H1_H1 ;  /* 0x30000078ff137230 */ /* 0x020fca0000004100 */
[----:B------:R-:W-:Y:S01]  /*2cc0*/  FADD.FTZ R20, R19, R20 ;  /* 0x0000001413147221 */ /* 0x000fe20000010000 */
[----:B------:R-:W-:-:S05]  /*2cd0*/  @P2 HADD2.F32 R19, -RZ, R124.H1_H1 ;  /* 0x3000007cff132230 */ /* 0x000fca0000004100 */
[----:B------:R-:W-:-:S05]  /*2ce0*/  @P2 FADD.FTZ R20, R19, R20 ;  /* 0x0000001413142221 */ /* 0x000fca0000010000 */
.L_x_26076:
[----:B------:R-:W-:-:S04]  /*2cf0*/  F2FP.PACK_AB R19, RZ, R20 ;  /* 0x00000014ff13723e */ /* 0x000fc800000000ff */
[----:B------:R-:W-:Y:S02]  /*2d00*/  PRMT R128, R128, 0x5410, R19 ;  /* 0x0000541080807816 */ /* 0x000fe40000000013 */
.L_x_26077:
[----:B------:R-:W-:Y:S01]  /*2d10*/  HADD2.F32 R19, -RZ, R133.H0_H0 ;  /* 0x20000085ff137230 */ /* 0x000fe20000004100 */
[----:B------:R-:W-:Y:S05]  /*2d20*/  @P3 BRA `(.L_x_26078) ;  /* 0x0000008000003947 */ /* 0x000fea0003800000 */
[----:B------:R-:W-:-:S04]  /*2d30*/  ISETP.NE.U32.AND P4, PT, RZ, c[0x0][0x180], PT ;  /* 0x00006000ff007a0c */ /* 0x000fc80003f85070 */
[----:B------:R-:W-:-:S13]  /*2d40*/  ISETP.NE.AND.EX P4, PT, RZ, c[0x0][0x184], PT, P4 ;  /* 0x00006100ff007a0c */ /* 0x000fda0003f85340 */
[----:B------:R-:W-:Y:S05]  /*2d50*/  @P4 BRA `(.L_x_26079) ;  /* 0x0000002000004947 */ /* 0x000fea0003800000 */
[----:B------:R-:W-:Y:S05]  /*2d60*/  @P0 BRA `(.L_x_26080) ;  /* 0x0000008000000947 */ /* 0x000fea0003800000 */
[----:B------:R-:W-:Y:S05]  /*2d70*/  BRA `(.L_x_26081) ;  /* 0x0000009000007947 */ /* 0x000fea0003800000 */
.L_x_26079:
[----:B-----5:R-:W-:-:S05]  /*2d80*/  HADD2.F32 R37, -RZ, R125.H0_H0 ;  /* 0x2000007dff257230 */ /* 0x020fca0000004100 */
[----:B------:R-:W-:Y:S01]  /*2d90*/  FADD.FTZ R19, R37, R19 ;  /* 0x0000001325137221 */ /* 0x000fe20000010000 */
[----:B------:R-:W-:Y:S05]  /*2da0*/  BRA `(.L_x_26080) ;  /* 0x0000004000007947 */ /* 0x000fea0003800000 */
.L_x_26078:
[----:B-----5:R-:W-:-:S05]  /*2db0*/  HADD2.F32 R37, -RZ, R121.H0_H0 ;  /* 0x20000079ff257230 */ /* 0x020fca0000004100 */
[----:B------:R-:W-:Y:S01]  /*2dc0*/  FADD.FTZ R19, R37, R19 ;  /* 0x0000001325137221 */ /* 0x000fe20000010000 */
[----:B------:R-:W-:-:S05]  /*2dd0*/  @P2 HADD2.F32 R37, -RZ, R125.H0_H0 ;  /* 0x2000007dff252230 */ /* 0x000fca0000004100 */
[----:B------:R-:W-:-:S05]  /*2de0*/  @P2 FADD.FTZ R19, R37, R19 ;  /* 0x0000001325132221 */ /* 0x000fca0000010000 */
.L_x_26080:
[----:B------:R-:W-:-:S04]  /*2df0*/  F2FP.PACK_AB R37, RZ, R19 ;  /* 0x00000013ff25723e */ /* 0x000fc800000000ff */
[----:B------:R-:W-:Y:S02]  /*2e00*/  PRMT R129, R37, 0x7610, R129 ;  /* 0x0000761025817816 */ /* 0x000fe40000000081 */
.L_x_26081:
[----:B------:R-:W-:Y:S01]  /*2e10*/  HADD2.F32 R38, -RZ, R133.H1_H1 ;  /* 0x30000085ff267230 */ /* 0x000fe20000004100 */
[----:B------:R-:W-:Y:S05]  /*2e20*/  @P3 BRA `(.L_x_26082) ;  /* 0x0000008000003947 */ /* 0x000fea0003800000 */
[----:B------:R-:W-:-:S04]  /*2e30*/  ISETP.NE.U32.AND P4, PT, RZ, c[0x0][0x180], PT ;  /* 0x00006000ff007a0c */ /* 0x000fc80003f85070 */
[----:B------:R-:W-:-:S13]  /*2e40*/  ISETP.NE.AND.EX P4, PT, RZ, c[0x0][0x184], PT, P4 ;  /* 0x00006100ff007a0c */ /* 0x000fda0003f85340 */
[----:B------:R-:W-:Y:S05]  /*2e50*/  @P4 BRA `(.L_x_26083) ;  /* 0x0000002000004947 */ /* 0x000fea0003800000 */
[----:B------:R-:W-:Y:S05]  /*2e60*/  @P0 BRA `(.L_x_26084) ;  /* 0x0000008000000947 */ /* 0x000fea0003800000 */
[----:B------:R-:W-:Y:S05]  /*2e70*/  BRA `(.L_x_26085) ;  /* 0x0000009000007947 */ /* 0x000fea0003800000 */
.L_x_26083:
[----:B-----5:R-:W-:-:S05]  /*2e80*/  HADD2.F32 R37, -RZ, R125.H1_H1 ;  /* 0x3000007dff257230 */ /* 0x020fca0000004100 */
[----:B------:R-:W-:Y:S01]  /*2e90*/  FADD.FTZ R38, R37, R38 ;  /* 0x0000002625267221 */ /* 0x000fe20000010000 */
[----:B------:R-:W-:Y:S05]  /*2ea0*/  BRA `(.L_x_26084) ;  /* 0x0000004000007947 */ /* 0x000fea0003800000 */
.L_x_26082:
[----:B-----5:R-:W-:-:S05]  /*2eb0*/  HADD2.F32 R37, -RZ, R121.H1_H1 ;  /* 0x30000079ff257230 */ /* 0x020fca0000004100 */
[----:B------:R-:W-:Y:S01]  /*2ec0*/  FADD.FTZ R38, R37, R38 ;  /* 0x0000002625267221 */ /* 0x000fe20000010000 */
[----:B------:R-:W-:-:S05]  /*2ed0*/  @P2 HADD2.F32 R37, -RZ, R125.H1_H1 ;  /* 0x3000007dff252230 */ /* 0x000fca0000004100 */
[----:B------:R-:W-:-:S05]  /*2ee0*/  @P2 FADD.FTZ R38, R37, R38 ;  /* 0x0000002625262221 */ /* 0x000fca0000010000 */
.L_x_26084:
[----:B------:R-:W-:-:S04]  /*2ef0*/  F2FP.PACK_AB R37, RZ, R38 ;  /* 0x00000026ff25723e */ /* 0x000fc800000000ff */
[----:B------:R-:W-:Y:S02]  /*2f00*/  PRMT R129, R129, 0x5410, R37 ;  /* 0x0000541081817816 */ /* 0x000fe40000000025 */
.L_x_26085:
[----:B------:R-:W-:Y:S01]  /*2f10*/  HADD2.F32 R37, -RZ, R134.H0_H0 ;  /* 0x20000086ff257230 */ /* 0x000fe20000004100 */
[----:B------:R-:W-:Y:S05]  /*2f20*/  @P3 BRA `(.L_x_26086) ;  /* 0x0000008000003947 */ /* 0x000fea0003800000 */
[----:B------:R-:W-:-:S04]  /*2f30*/  ISETP.NE.U32.AND P4, PT, RZ, c[0x0][0x180], PT ;  /* 0x00006000ff007a0c */ /* 0x000fc80003f85070 */
[----:B------:R-:W-:-:S13]  /*2f40*/  ISETP.NE.AND.EX P4, PT, RZ, c[0x0][0x184], PT, P4 ;  /* 0x00006100ff007a0c */ /* 0x000fda0003f85340 */
[----:B------:R-:W-:Y:S05]  /*2f50*/  @P4 BRA `(.L_x_26087) ;  /* 0x0000002000004947 */ /* 0x000fea0003800000 */
[----:B------:R-:W-:Y:S05]  /*2f60*/  @P0 BRA `(.L_x_26088) ;  /* 0x0000008000000947 */ /* 0x000fea0003800000 */
[----:B------:R-:W-:Y:S05]  /*2f70*/  BRA `(.L_x_26089) ;  /* 0x0000009000007947 */ /* 0x000fea0003800000 */
.L_x_26087:
[----:B-----5:R-:W-:-:S05]  /*2f80*/  HADD2.F32 R132, -RZ, R126.H0_H0 ;  /* 0x2000007eff847230 */ /* 0x020fca0000004100 */
[----:B------:R-:W-:Y:S01]  /*2f90*/  FADD.FTZ R37, R132, R37 ;  /* 0x0000002584257221 */ /* 0x000fe20000010000 */
[----:B------:R-:W-:Y:S05]  /*2fa0*/  BRA `(.L_x_26088) ;  /* 0x0000004000007947 */ /* 0x000fea0003800000 */
.L_x_26086:
[----:B-----5:R-:W-:-:S05]  /*2fb0*/  HADD2.F32 R132, -RZ, R122.H0_H0 ;  /* 0x2000007aff847230 */ /* 0x020fca0000004100 */
[----:B------:R-:W-:Y:S01]  /*2fc0*/  FADD.FTZ R37, R132, R37 ;  /* 0x0000002584257221 */ /* 0x000fe20000010000 */
[----:B------:R-:W-:-:S05]  /*2fd0*/  @P2 HADD2.F32 R132, -RZ, R126.H0_H0 ;  /* 0x2000007eff842230 */ /* 0x000fca0000004100 */
[----:B------:R-:W-:-:S05]  /*2fe0*/  @P2 FADD.FTZ R37, R132, R37 ;  /* 0x0000002584252221 */ /* 0x000fca0000010000 */
.L_x_26088:
[----:B------:R-:W-:-:S04]  /*2ff0*/  F2FP.PACK_AB R132, RZ, R37 ;  /* 0x00000025ff84723e */ /* 0x000fc800000000ff */
[----:B------:R-:W-:Y:S02]  /*3000*/  PRMT R130, R132, 0x7610, R130 ;  /* 0x0000761084827816 */ /* 0x000fe40000000082 */
.L_x_26089:
[----:B------:R-:W-:Y:S01]  /*3010*/  HADD2.F32 R156, -RZ, R134.H1_H1 ;  /* 0x30000086ff9c7230 */ /* 0x000fe20000004100 */
[----:B------:R-:W-:Y:S05]  /*3020*/  @P3 BRA `(.L_x_26090) ;  /* 0x0000008000003947 */ /* 0x000fea0003800000 */
[----:B------:R-:W-:-:S04]  /*3030*/  ISETP.NE.U32.AND P4, PT, RZ, c[0x0][0x180], PT ;  /* 0x00006000ff007a0c */ /* 0x000fc80003f85070 */
[----:B------:R-:W-:-:S13]  /*3040*/  ISETP.NE.AND.EX P4, PT, RZ, c[0x0][0x184], PT, P4 ;  /* 0x00006100ff007a0c */ /* 0x000fda0003f85340 */
[----:B------:R-:W-:Y:S05]  /*3050*/  @P4 BRA `(.L_x_26091) ;  /* 0x0000002000004947 */ /* 0x000fea0003800000 */
[----:B------:R-:W-:Y:S05]  /*3060*/  @P0 BRA `(.L_x_26092) ;  /* 0x0000008000000947 */ /* 0x000fea0003800000 */
[----:B------:R-:W-:Y:S05]  /*3070*/  BRA `(.L_x_26093) ;  /* 0x0000009000007947 */ /* 0x000fea0003800000 */
.L_x_26091:
[----:B-----5:R-:W-:-:S05]  /*3080*/  HADD2.F32 R132, -RZ, R126.H1_H1 ;  /* 0x3000007eff847230 */ /* 0x020fca0000004100 */
[----:B------:R-:W-:Y:S01]  /*3090*/  FADD.FTZ R156, R132, R156 ;  /* 0x0000009c849c7221 */ /* 0x000fe20000010000 */
[----:B------:R-:W-:Y:S05]  /*30a0*/  BRA `(.L_x_26092) ;  /* 0x0000004000007947 */ /* 0x000fea0003800000 */
.L_x_26090:
[----:B-----5:R-:W-:-:S05]  /*30b0*/  HADD2.F32 R132, -RZ, R122.H1_H1 ;  /* 0x3000007aff847230 */ /* 0x020fca0000004100 */
[----:B------:R-:W-:Y:S01]  /*30c0*/  FADD.FTZ R156, R132, R156 ;  /* 0x0000009c849c7221 */ /* 0x000fe20000010000 */
[----:B------:R-:W-:-:S05]  /*30d0*/  @P2 HADD2.F32 R132, -RZ, R126.H1_H1 ;  /* 0x3000007eff842230 */ /* 0x000fca0000004100 */
[----:B------:R-:W-:-:S05]  /*30e0*/  @P2 FADD.FTZ R156, R132, R156 ;  /* 0x0000009c849c2221 */ /* 0x000fca0000010000 */
.L_x_26092:
[----:B------:R-:W-:-:S04]  /*30f0*/  F2FP.PACK_AB R132, RZ, R156 ;  /* 0x0000009cff84723e */ /* 0x000fc800000000ff */
[----:B------:R-:W-:Y:S02]  /*3100*/  PRMT R130, R130, 0x5410, R132 ;  /* 0x0000541082827816 */ /* 0x000fe40000000084 */
.L_x_26093:
[----:B------:R-:W-:Y:S01]  /*3110*/  HADD2.F32 R155, -RZ, R135.H0_H0 ;  /* 0x20000087ff9b7230 */ /* 0x000fe20000004100 */
[----:B------:R-:W-:Y:S05]  /*3120*/  @P3 BRA `(.L_x_26094) ;  /* 0x0000008000003947 */ /* 0x000fea0003800000 */
[----:B------:R-:W-:-:S04]  /*3130*/  ISETP.NE.U32.AND P4, PT, RZ, c[0x0][0x180], PT ;  /* 0x00006000ff007a0c */ /* 0x000fc80003f85070 */
[----:B------:R-:W-:-:S13]  /*3140*/  ISETP.NE.AND.EX P4, PT, RZ, c[0x0][0x184], PT, P4 ;  /* 0x00006100ff007a0c */ /* 0x000fda0003f85340 */
[----:B------:R-:W-:Y:S05]  /*3150*/  @P4 BRA `(.L_x_26095) ;  /* 0x0000002000004947 */ /* 0x000fea0003800000 */
[----:B------:R-:W-:Y:S05]  /*3160*/  @P0 BRA `(.L_x_26096) ;  /* 0x0000008000000947 */ /* 0x000fea0003800000 */
[----:B------:R-:W-:Y:S05]  /*3170*/  BRA `(.L_x_26097) ;  /* 0x0000009000007947 */ /* 0x000fea0003800000 */
.L_x_26095:
[----:B-----5:R-:W-:-:S05]  /*3180*/  HADD2.F32 R132, -RZ, R127.H0_H0 ;  /* 0x2000007fff847230 */ /* 0x020fca0000004100 */
[----:B------:R-:W-:Y:S01]  /*3190*/  FADD.FTZ R155, R132, R155 ;  /* 0x0000009b849b7221 */ /* 0x000fe20000010000 */
[----:B------:R-:W-:Y:S05]  /*31a0*/  BRA `(.L_x_26096) ;  /* 0x0000004000007947 */ /* 0x000fea0003800000 */
.L_x_26094:
[----:B-----5:R-:W-:-:S05]  /*31b0*/  HADD2.F32 R132, -RZ, R123.H0_H0 ;  /* 0x2000007bff847230 */ /* 0x020fca0000004100 */
[----:B------:R-:W-:Y:S01]  /*31c0*/  FADD.FTZ R155, R132, R155 ;  /* 0x0000009b849b7221 */ /* 0x000fe20000010000 */
[----:B------:R-:W-:-:S05]  /*31d0*/  @P2 HADD2.F32 R132, -RZ, R127.H0_H0 ;  /* 0x2000007fff842230 */ /* 0x000fca0000004100 */
[----:B------:R-:W-:-:S05]  /*31e0*/  @P2 FADD.FTZ R155, R132, R155 ;  /* 0x0000009b849b2221 */ /* 0x000fca0000010000 */
.L_x_26096:
[----:B------:R-:W-:-:S04]  /*31f0*/  F2FP.PACK_AB R132, RZ, R155 ;  /* 0x0000009bff84723e */ /* 0x000fc800000000ff */
[----:B------:R-:W-:Y:S02]  /*3200*/  PRMT R131, R132, 0x7610, R131 ;  /* 0x0000761084837816 */ /* 0x000fe40000000083 */
.L_x_26097:
[----:B------:R-:W-:Y:S01]  /*3210*/  HADD2.F32 R163, -RZ, R135.H1_H1 ;  /* 0x30000087ffa37230 */ /* 0x000fe20000004100 */
[----:B------:R-:W-:Y:S05]  /*3220*/  @P3 BRA `(.L_x_26098) ;  /* 0x0000008000003947 */ /* 0x000fea0003800000 */
[----:B------:R-:W-:-:S04]  /*3230*/  ISETP.NE.U32.AND P2, PT, RZ, c[0x0][0x180], PT ;  /* 0x00006000ff007a0c */ /* 0x000fc80003f45070 */
[----:B------:R-:W-:-:S13]  /*3240*/  ISETP.NE.AND.EX P2, PT, RZ, c[0x0][0x184], PT, P2 ;  /* 0x00006100ff007a0c */ /* 0x000fda0003f45320 */
[----:B------:R-:W-:Y:S05]  /*3250*/  @P2 BRA `(.L_x_26099) ;  /* 0x0000002000002947 */ /* 0x000fea0003800000 */
[----:B------:R-:W-:Y:S05]  /*3260*/  @P0 BRA `(.L_x_26100) ;  /* 0x0000008000000947 */ /* 0x000fea0003800000 */
[----:B------:R-:W-:Y:S05]  /*3270*/  BRA `(.L_x_26101) ;  /* 0x0000009000007947 */ /* 0x000fea0003800000 */
.L_x_26099:
[----:B-----5:R-:W-:-:S05]  /*3280*/  HADD2.F32 R132, -RZ, R127.H1_H1 ;  /* 0x3000007fff847230 */ /* 0x020fca0000004100 */
[----:B------:R-:W-:Y:S01]  /*3290*/  FADD.FTZ R163, R132, R163 ;  /* 0x000000a384a37221 */ /* 0x000fe20000010000 */
[----:B------:R-:W-:Y:S05]  /*32a0*/  BRA `(.L_x_26100) ;  /* 0x0000004000007947 */ /* 0x000fea0003800000 */
.L_x_26098:
[----:B-----5:R-:W-:-:S05]  /*32b0*/  HADD2.F32 R132, -RZ, R123.H1_H1 ;  /* 0x3000007bff847230 */ /* 0x020fca0000004100 */
[----:B------:R-:W-:Y:S01]  /*32c0*/  FADD.FTZ R163, R132, R163 ;  /* 0x000000a384a37221 */ /* 0x000fe20000010000 */
[----:B------:R-:W-:-:S05]  /*32d0*/  @P2 HADD2.F32 R132, -RZ, R127.H1_H1 ;  /* 0x3000007fff842230 */ /* 0x000fca0000004100 */
[----:B------:R-:W-:-:S05]  /*32e0*/  @P2 FADD.FTZ R163, R132, R163 ;  /* 0x000000a384a32221 */ /* 0x000fca0000010000 */
.L_x_26100:
[----:B------:R-:W-:-:S04]  /*32f0*/  F2FP.PACK_AB R132, RZ, R163 ;  /* 0x000000a3ff84723e */ /* 0x000fc800000000ff */
[----:B------:R-:W-:Y:S02]  /*3300*/  PRMT R131, R131, 0x5410, R132 ;  /* 0x0000541083837816 */ /* 0x000fe40000000084 */
.L_x_26101:
[----:B------:R-:W-:-:S04]  /*3310*/  @P0 LEA R132, P2, R136, c[0x0][0x188], 0x4 ;  /* 0x0000620088840a11 */ /* 0x000fc800078420ff */
[C---:B------:R-:W-:Y:S02]  /*3320*/  @P0 LEA.HI.X R133, R136.reuse, c[0x0][0x18c], RZ, 0x4, P2 ;  /* 0x0000630088850a11 */ /* 0x040fe400010f24ff */
[----:B------:R-:W-:-:S03]  /*3330*/  IADD3 R136, R136, 0x20, RZ ;  /* 0x0000002088887810 */ /* 0x000fc60007ffe0ff */
[----:B------:R0:W-:Y:S04]  /*3340*/  @P0 STG.E.128 [R132.64], R128 ;  /* 0x0000008084000986 */ /* 0x0001e8000c101d04 */
.L_x_26069:
[----:B------:R-:W-:Y:S05]  /*3350*/  BSYNC B0 ;  /* 0x0000000000007941 */ /* 0x000fea0003800000 */
.L_x_26068:
        /* <DEDUP_REMOVED lines=25> */
.L_x_26105:
[----:B-----5:R-:W-:-:S05]  /*34f0*/  HADD2.F32 R17, -RZ, R124.H0_H0 ;  /* 0x2000007cff117230 */ /* 0x020fca0000004100 */
[----:B------:R-:W-:Y:S01]  /*3500*/  FADD.FTZ R2, R17, R2 ;  /* 0x0000000211027221 */ /* 0x000fe20000010000 */
[----:B------:R-:W-:Y:S05]  /*3510*/  BRA `(.L_x_26106) ;  /* 0x0000004000007947 */ /* 0x000fea0003800000 */
.L_x_26104:
[----:B-----5:R-:W-:-:S05]  /*3520*/  HADD2.F32 R17, -RZ, R120.H0_H0 ;  /* 0x20000078ff117230 */ /* 0x020fca0000004100 */
[----:B------:R-:W-:Y:S01]  /*3530*/  FADD.FTZ R2, R17, R2 ;  /* 0x0000000211027221 */ /* 0x000fe20000010000 */
[----:B------:R-:W-:-:S05]  /*3540*/  @P2 HADD2.F32 R17, -RZ, R124.H0_H0 ;  /* 0x2000007cff112230 */ /* 0x000fca0000004100 */
[----:B------:R-:W-:-:S05]  /*3550*/  @P2 FADD.FTZ R2, R17, R2 ;  /* 0x0000000211022221 */ /* 0x000fca0000010000 */
.L_x_26106:
[----:B------:R-:W-:-:S04]  /*3560*/  F2FP.PACK_AB R17, RZ, R2 ;  /* 0x00000002ff11723e */ /* 0x000fc800000000ff */
[----:B------:R-:W-:Y:S02]  /*3570*/  PRMT R128, R17, 0x7610, R128 ;  /* 0x0000761011807816 */ /* 0x000fe40000000080 */
.L_x_26107:
[----:B------:R-:W-:Y:S01]  /*3580*/  HADD2.F32 R18, -RZ, R132.H1_H1 ;  /* 0x30000084ff127230 */ /* 0x000fe20000004100 */
[----:B------:R-:W-:Y:S05]  /*3590*/  @P3 BRA `(.L_x_26108) ;  /* 0x0000008000003947 */ /* 0x000fea0003800000 */
[----:B------:R-:W-:-:S04]  /*35a0*/  ISETP.NE.U32.AND P4, PT, RZ, c[0x0][0x180], PT ;  /* 0x00006000ff007a0c */ /* 0x000fc80003f85070 */
[----:B------:R-:W-:-:S13]  /*35b0*/  ISETP.NE.AND.EX P4, PT, RZ, c[0x0][0x184], PT, P4 ;  /* 0x00006100ff007a0c */ /* 0x000fda0003f85340 */
[----:B------:R-:W-:Y:S05]  /*35c0*/  @P4 BRA `(.L_x_26109) ;  /* 0x0000002000004947 */ /* 0x000fea0003800000 */
[----:B------:R-:W-:Y:S05]  /*35d0*/  @P0 BRA `(.L_x_26110) ;  /* 0x0000008000000947 */ /* 0x000fea0003800000 */
[----:B------:R-:W-:Y:S05]  /*35e0*/  BRA `(.L_x_26111) ;  /* 0x0000009000007947 */ /* 0x000fea0003800000 */
.L_x_26109:
[----:B-----5:R-:W-:-:S05]  /*35f0*/  HADD2.F32 R17, -RZ, R124.H1_H1 ;  /* 0x3000007cff117230 */ /* 0x020fca0000004100 */
[----:B------:R-:W-:Y:S01]  /*3600*/  FADD.FTZ R18, R17, R18 ;  /* 0x0000001211127221 */ /* 0x000fe20000010000 */
[----:B------:R-:W-:Y:S05]  /*3610*/  BRA `(.L_x_26110) ;  /* 0x0000004000007947 */ /* 0x000fea0003800000 */
.L_x_26108:
[----:B-----5:R-:W-:-:S05]  /*3620*/  HADD2.F32 R17, -RZ, R120.H1_H1 ;  /* 0x30000078ff117230 */ /* 0x020fca0000004100 */
[----:B------:R-:W-:Y:S01]  /*3630*/  FADD.FTZ R18, R17, R18 ;  /* 0x0000001211127221 */ /* 0x000fe20000010000 */
[----:B------:R-:W-:-:S05]  /*3640*/  @P2 HADD2.F32 R17, -RZ, R124.H1_H1 ;  /* 0x3000007cff112230 */ /* 0x000fca0000004100 */
[----:B------:R-:W-:-:S05]  /*3650*/  @P2 FADD.FTZ R18, R17, R18 ;  /* 0x0000001211122221 */ /* 0x000fca0000010000 */
.L_x_26110:
[----:B------:R-:W-:-:S04]  /*3660*/  F2FP.PACK_AB R17, RZ, R18 ;  /* 0x00000012ff11723e */ /* 0x000fc800000000ff */
[----:B------:R-:W-:Y:S02]  /*3670*/  PRMT R128, R128, 0x5410, R17 ;  /* 0x0000541080807816 */ /* 0x000fe40000000011 */
.L_x_26111:
[----:B------:R-:W-:Y:S01]  /*3680*/  HADD2.F32 R17, -RZ, R133.H0_H0 ;  /* 0x20000085ff117230 */ /* 0x000fe20000004100 */
[----:B------:R-:W-:Y:S05]  /*3690*/  @P3 BRA `(.L_x_26112) ;  /* 0x0000008000003947 */ /* 0x000fea0003800000 */
[----:B------:R-:W-:-:S04]  /*36a0*/  ISETP.NE.U32.AND P4, PT, RZ, c[0x0][0x180], PT ;  /* 0x00006000ff007a0c */ /* 0x000fc80003f85070 */
[----:B------:R-:W-:-:S13]  /*36b0*/  ISETP.NE.AND.EX P4, PT, RZ, c[0x0][0x184], PT, P4 ;  /* 0x00006100ff007a0c */ /* 0x000fda0003f85340 */
[----:B------:R-:W-:Y:S05]  /*36c0*/  @P4 BRA `(.L_x_26113) ;  /* 0x0000002000004947 */ /* 0x000fea0003800000 */
[----:B------:R-:W-:Y:S05]  /*36d0*/  @P0 BRA `(.L_x_26114) ;  /* 0x0000008000000947 */ /* 0x000fea0003800000 */
[----:B------:R-:W-:Y:S05]  /*36e0*/  BRA `(.L_x_26115) ;  /* 0x0000009000007947 */ /* 0x000fea0003800000 */
.L_x_26113:
[----:B-----5:R-:W-:-:S05]  /*36f0*/  HADD2.F32 R35, -RZ, R125.H0_H0 ;  /* 0x2000007dff237230 */ /* 0x020fca0000004100 */
[----:B------:R-:W-:Y:S01]  /*3700*/  FADD.FTZ R17, R35, R17 ;  /* 0x0000001123117221 */ /* 0x000fe20000010000 */
[----:B------:R-:W-:Y:S05]  /*3710*/  BRA `(.L_x_26114) ;  /* 0x0000004000007947 */ /* 0x000fea0003800000 */
.L_x_26112:
[----:B-----5:R-:W-:-:S05]  /*3720*/  HADD2.F32 R35, -RZ, R121.H0_H0 ;  /* 0x20000079ff237230 */ /* 0x020fca0000004100 */
[----:B------:R-:W-:Y:S01]  /*3730*/  FADD.FTZ R17, R35, R17 ;  /* 0x0000001123117221 */ /* 0x000fe20000010000 */
[----:B------:R-:W-:-:S05]  /*3740*/  @P2 HADD2.F32 R35, -RZ, R125.H0_H0 ;  /* 0x2000007dff232230 */ /* 0x000fca0000004100 */
[----:B------:R-:W-:-:S05]  /*3750*/  @P2 FADD.FTZ R17, R35, R17 ;  /* 0x0000001123112221 */ /* 0x000fca0000010000 */
.L_x_26114:
[----:B------:R-:W-:-:S04]  /*3760*/  F2FP.PACK_AB R35, RZ, R17 ;  /* 0x00000011ff23723e */ /* 0x000fc800000000ff */
[----:B------:R-:W-:Y:S02]  /*3770*/  PRMT R129, R35, 0x7610, R129 ;  /* 0x0000761023817816 */ /* 0x000fe40000000081 */
.L_x_26115:
[----:B------:R-:W-:Y:S01]  /*3780*/  HADD2.F32 R36, -RZ, R133.H1_H1 ;  /* 0x30000085ff247230 */ /* 0x000fe20000004100 */
[----:B------:R-:W-:Y:S05]  /*3790*/  @P3 BRA `(.L_x_26116) ;  /* 0x0000008000003947 */ /* 0x000fea0003800000 */
[----:B------:R-:W-:-:S04]  /*37a0*/  ISETP.NE.U32.AND P4, PT, RZ, c[0x0][0x180], PT ;  /* 0x00006000ff007a0c */ /* 0x000fc80003f85070 */
[----:B------:R-:W-:-:S13]  /*37b0*/  ISETP.NE.AND.EX P4, PT, RZ, c[0x0][0x184], PT, P4 ;  /* 0x00006100ff007a0c */ /* 0x000fda0003f85340 */
[----:B------:R-:W-:Y:S05]  /*37c0*/  @P4 BRA `(.L_x_26117) ;  /* 0x0000002000004947 */ /* 0x000fea0003800000 */
[----:B------:R-:W-:Y:S05]  /*37d0*/  @P0 BRA `(.L_x_26118) ;  /* 0x0000008000000947 */ /* 0x000fea0003800000 */
[----:B------:R-:W-:Y:S05]  /*37e0*/  BRA `(.L_x_26119) ;  /* 0x0000009000007947 */ /* 0x000fea0003800000 */
.L_x_26117:
[----:B-----5:R-:W-:-:S05]  /*37f0*/  HADD2.F32 R35, -RZ, R125.H1_H1 ;  /* 0x3000007dff237230 */ /* 0x020fca0000004100 */
[----:B------:R-:W-:Y:S01]  /*3800*/  FADD.FTZ R36, R35, R36 ;  /* 0x0000002423247221 */ /* 0x000fe20000010000 */
[----:B------:R-:W-:Y:S05]  /*3810*/  BRA `(.L_x_26118) ;  /* 0x0000004000007947 */ /* 0x000fea0003800000 */
.L_x_26116:
[----:B-----5:R-:W-:-:S05]  /*3820*/  HADD2.F32 R35, -RZ, R121.H1_H1 ;  /* 0x30000079ff237230 */ /* 0x020fca0000004100 */
[----:B------:R-:W-:Y:S01]  /*3830*/  FADD.FTZ R36, R35, R36 ;  /* 0x0000002423247221 */ /* 0x000fe20000010000 */
[----:B------:R-:W-:-:S05]  /*3840*/  @P2 HADD2.F32 R35, -RZ, R125.H1_H1 ;  /* 0x3000007dff232230 */ /* 0x000fca0000004100 */
[----:B------:R-:W-:-:S05]  /*3850*/  @P2 FADD.FTZ R36, R35, R36 ;  /* 0x0000002423242221 */ /* 0x000fca0000010000 */
.L_x_26118:
[----:B------:R-:W-:-:S04]  /*3860*/  F2FP.PACK_AB R35, RZ, R36 ;  /* 0x00000024ff23723e */ /* 0x000fc800000000ff */
[----:B------:R-:W-:Y:S02]  /*3870*/  PRMT R129, R129, 0x5410, R35 ;  /* 0x0000541081817816 */ /* 0x000fe40000000023 */
.L_x_26119:
[----:B------:R-:W-:Y:S01]  /*3880*/  HADD2.F32 R35, -RZ, R134.H0_H0 ;  /* 0x20000086ff237230 */ /* 0x000fe20000004100 */
[----:B------:R-:W-:Y:S05]  /*3890*/  @P3 BRA `(.L_x_26120) ;  /* 0x0000008000003947 */ /* 0x000fea0003800000 */
[----:B------:R-:W-:-:S04]  /*38a0*/  ISETP.NE.U32.AND P4, PT, RZ, c[0x0][0x180], PT ;  /* 0x00006000ff007a0c */ /* 0x000fc80003f85070 */
[----:B------:R-:W-:-:S13]  /*38b0*/  ISETP.NE.AND.EX P4, PT, RZ, c[0x0][0x184], PT, P4 ;  /* 0x00006100ff007a0c */ /* 0x000fda0003f85340 */
[----:B------:R-:W-:Y:S05]  /*38c0*/  @P4 BRA `(.L_x_26121) ;  /* 0x0000002000004947 */ /* 0x000fea0003800000 */
[----:B------:R-:W-:Y:S05]  /*38d0*/  @P0 BRA `(.L_x_26122) ;  /* 0x0000008000000947 */ /* 0x000fea0003800000 */
[----:B------:R-:W-:Y:S05]  /*38e0*/  BRA `(.L_x_26123) ;  /* 0x0000009000007947 */ /* 0x000fea0003800000 */
.L_x_26121:
[----:B-----5:R-:W-:-:S05]  /*38f0*/  HADD2.F32 R132, -RZ, R126.H0_H0 ;  /* 0x2000007eff847230 */ /* 0x020fca0000004100 */
[----:B------:R-:W-:Y:S01]  /*3900*/  FADD.FTZ R35, R132, R35 ;  /* 0x0000002384237221 */ /* 0x000fe20000010000 */
[----:B------:R-:W-:Y:S05]  /*3910*/  BRA `(.L_x_26122) ;  /* 0x0000004000007947 */ /* 0x000fea0003800000 */
.L_x_26120:
[----:B-----5:R-:W-:-:S05]  /*3920*/  HADD2.F32 R132, -RZ, R122.H0_H0 ;  /* 0x2000007aff847230 */ /* 0x020fca0000004100 */
[----:B------:R-:W-:Y:S01]  /*3930*/  FADD.FTZ R35, R132, R35 ;  /* 0x0000002384237221 */ /* 0x000fe20000010000 */
[----:B------:R-:W-:-:S05]  /*3940*/  @P2 HADD2.F32 R132, -RZ, R126.H0_H0 ;  /* 0x2000007eff842230 */ /* 0x000fca0000004100 */
[----:B------:R-:W-:-:S05]  /*3950*/  @P2 FADD.FTZ R35, R132, R35 ;  /* 0x0000002384232221 */ /* 0x000fca0000010000 */
.L_x_26122:
[----:B------:R-:W-:-:S04]  /*3960*/  F2FP.PACK_AB R132, RZ, R35 ;  /* 0x00000023ff84723e */ /* 0x000fc800000000ff */
[----:B------:R-:W-:Y:S02]  /*3970*/  PRMT R130, R132, 0x7610, R130 ;  /* 0x0000761084827816 */ /* 0x000fe40000000082 */
.L_x_26123:
[----:B------:R-:W-:Y:S01]  /*3980*/  HADD2.F32 R154, -RZ, R134.H1_H1 ;  /* 0x30000086ff9a7230 */ /* 0x000fe20000004100 */
[----:B------:R-:W-:Y:S05]  /*3990*/  @P3 BRA `(.L_x_26124) ;  /* 0x0000008000003947 */ /* 0x000fea0003800000 */
[----:B------:R-:W-:-:S04]  /*39a0*/  ISETP.NE.U32.AND P4, PT, RZ, c[0x0][0x180], PT ;  /* 0x00006000ff007a0c */ /* 0x000fc80003f85070 */
[----:B------:R-:W-:-:S13]  /*39b0*/  ISETP.NE.AND.EX P4, PT, RZ, c[0x0][0x184], PT, P4 ;  /* 0x00006100ff007a0c */ /* 0x000fda0003f85340 */
[----:B------:R-:W-:Y:S05]  /*39c0*/  @P4 BRA `(.L_x_26125) ;  /* 0x0000002000004947 */ /* 0x000fea0003800000 */
[----:B------:R-:W-:Y:S05]  /*39d0*/  @P0 BRA `(.L_x_26126) ;  /* 0x0000008000000947 */ /* 0x000fea0003800000 */
[----:B------:R-:W-:Y:S05]  /*39e0*/  BRA `(.L_x_26127) ;  /* 0x0000009000007947 */ /* 0x000fea0003800000 */
.L_x_26125:
[----:B-----5:R-:W-:-:S05]  /*39f0*/  HADD2.F32 R132, -RZ, R126.H1_H1 ;  /* 0x3000007eff847230 */ /* 0x020fca0000004100 */
[----:B------:R-:W-:Y:S01]  /*3a00*/  FADD.FTZ R154, R132, R154 ;  /* 0x0000009a849a7221 */ /* 0x000fe20000010000 */
[----:B------:R-:W-:Y:S05]  /*3a10*/  BRA `(.L_x_26126) ;  /* 0x0000004000007947 */ /* 0x000fea0003800000 */
.L_x_26124:
[----:B-----5:R-:W-:-:S05]  /*3a20*/  HADD2.F32 R132, -RZ, R122.H1_H1 ;  /* 0x3000007aff847230 */ /* 0x020fca0000004100 */
[----:B------:R-:W-:Y:S01]  /*3a30*/  FADD.FTZ R154, R132, R154 ;  /* 0x0000009a849a7221 */ /* 0x000fe20000010000 */
[----:B------:R-:W-:-:S05]  /*3a40*/  @P2 HADD2.F32 R132, -RZ, R126.H1_H1 ;  /* 0x3000007eff842230 */ /* 0x000fca0000004100 */
[----:B------:R-:W-:-:S05]  /*3a50*/  @P2 FADD.FTZ R154, R132, R154 ;  /* 0x0000009a849a2221 */ /* 0x000fca0000010000 */
.L_x_26126:
[----:B------:R-:W-:-:S04]  /*3a60*/  F2FP.PACK_AB R132, RZ, R154 ;  /* 0x0000009aff84723e */ /* 0x000fc800000000ff */
[----:B------:R-:W-:Y:S02]  /*3a70*/  PRMT R130, R130, 0x5410, R132 ;  /* 0x0000541082827816 */ /* 0x000fe40000000084 */
.L_x_26127:
[----:B------:R-:W-:Y:S01]  /*3a80*/  HADD2.F32 R153, -RZ, R135.H0_H0 ;  /* 0x20000087ff997230 */ /* 0x000fe20000004100 */
[----:B------:R-:W-:Y:S05]  /*3a90*/  @P3 BRA `(.L_x_26128) ;  /* 0x0000008000003947 */ /* 0x000fea0003800000 */
[----:B------:R-:W-:-:S04]  /*3aa0*/  ISETP.NE.U32.AND P4, PT, RZ, c[0x0][0x180], PT ;  /* 0x00006000ff007a0c */ /* 0x000fc80003f85070 */
[----:B------:R-:W-:-:S13]  /*3ab0*/  ISETP.NE.AND.EX P4, PT, RZ, c[0x0][0x184], PT, P4 ;  /* 0x00006100ff007a0c */ /* 0x000fda0003f85340 */
[----:B------:R-:W-:Y:S05]  /*3ac0*/  @P4 BRA `(.L_x_26129) ;  /* 0x0000002000004947 */ /* 0x000fea0003800000 */
[----:B------:R-:W-:Y:S05]  /*3ad0*/  @P0 BRA `(.L_x_26130) ;  /* 0x0000008000000947 */ /* 0x000fea0003800000 */
[----:B------:R-:W-:Y:S05]  /*3ae0*/  BRA `(.L_x_26131) ;  /* 0x0000009000007947 */ /* 0x000fea0003800000 */
.L_x_26129:
[----:B-----5:R-:W-:-:S05]  /*3af0*/  HADD2.F32 R132, -RZ, R127.H0_H0 ;  /* 0x2000007fff847230 */ /* 0x020fca0000004100 */
[----:B------:R-:W-:Y:S01]  /*3b00*/  FADD.FTZ R153, R132, R153 ;  /* 0x0000009984997221 */ /* 0x000fe20000010000 */
[----:B------:R-:W-:Y:S05]  /*3b10*/  BRA `(.L_x_26130) ;  /* 0x0000004000007947 */ /* 0x000fea0003800000 */
.L_x_26128:
[----:B-----5:R-:W-:-:S05]  /*3b20*/  HADD2.F32 R132, -RZ, R123.H0_H0 ;  /* 0x2000007bff847230 */ /* 0x020fca0000004100 */
[----:B------:R-:W-:Y:S01]  /*3b30*/  FADD.FTZ R153, R132, R153 ;  /* 0x0000009984997221 */ /* 0x000fe20000010000 */
[----:B------:R-:W-:-:S05]  /*3b40*/  @P2 HADD2.F32 R132, -RZ, R127.H0_H0 ;  /* 0x2000007fff842230 */ /* 0x000fca0000004100 */
[----:B------:R-:W-:-:S05]  /*3b50*/  @P2 FADD.FTZ R153, R132, R153 ;  /* 0x0000009984992221 */ /* 0x000fca0000010000 */
.L_x_26130:
[----:B------:R-:W-:-:S04]  /*3b60*/  F2FP.PACK_AB R132, RZ, R153 ;  /* 0x00000099ff84723e */ /* 0x000fc800000000ff */
[----:B------:R-:W-:Y:S02]  /*3b70*/  PRMT R131, R132, 0x7610, R131 ;  /* 0x0000761084837816 */ /* 0x000fe40000000083 */
.L_x_26131:
[----:B------:R-:W-:Y:S01]  /*3b80*/  HADD2.F32 R164, -RZ, R135.H1_H1 ;  /* 0x30000087ffa47230 */ /* 0x000fe20000004100 */
[----:B------:R-:W-:Y:S05]  /*3b90*/  @P3 BRA `(.L_x_26132) ;  /* 0x0000008000003947 */ /* 0x000fea0003800000 */
[----:B------:R-:W-:-:S04]  /*3ba0*/  ISETP.NE.U32.AND P2, PT, RZ, c[0x0][0x180], PT ;  /* 0x00006000ff007a0c */ /* 0x000fc80003f45070 */
[----:B------:R-:W-:-:S13]  /*3bb0*/  ISETP.NE.AND.EX P2, PT, RZ, c[0x0][0x184], PT, P2 ;  /* 0x00006100ff007a0c */ /* 0x000fda0003f45320 */
[----:B------:R-:W-:Y:S05]  /*3bc0*/  @P2 BRA `(.L_x_26133) ;  /* 0x0000002000002947 */ /* 0x000fea0003800000 */
[----:B------:R-:W-:Y:S05]  /*3bd0*/  @P0 BRA `(.L_x_26134) ;  /* 0x0000008000000947 */ /* 0x000fea0003800000 */
[----:B------:R-:W-:Y:S05]  /*3be0*/  BRA `(.L_x_26135) ;  /* 0x0000009000007947 */ /* 0x000fea0003800000 */
.L_x_26133:
[----:B-----5:R-:W-:-:S05]  /*3bf0*/  HADD2.F32 R132, -RZ, R127.H1_H1 ;  /* 0x3000007fff847230 */ /* 0x020fca0000004100 */
[----:B------:R-:W-:Y:S01]  /*3c00*/  FADD.FTZ R164, R132, R164 ;  /* 0x000000a484a47221 */ /* 0x000fe20000010000 */
[----:B------:R-:W-:Y:S05]  /*3c10*/  BRA `(.L_x_26134) ;  /* 0x0000004000007947 */ /* 0x000fea0003800000 */
.L_x_26132:
[----:B-----5:R-:W-:-:S05]  /*3c20*/  HADD2.F32 R132, -RZ, R123.H1_H1 ;  /* 0x3000007bff847230 */ /* 0x020fca0000004100 */
[----:B------:R-:W-:Y:S01]  /*3c30*/  FADD.FTZ R164, R132, R164 ;  /* 0x000000a484a47221 */ /* 0x000fe20000010000 */
[----:B------:R-:W-:-:S05]  /*3c40*/  @P2 HADD2.F32 R132, -RZ, R127.H1_H1 ;  /* 0x3000007fff842230 */ /* 0x000fca0000004100 */
[----:B------:R-:W-:-:S05]  /*3c50*/  @P2 FADD.FTZ R164, R132, R164 ;  /* 0x000000a484a42221 */ /* 0x000fca0000010000 */
.L_x_26134:
[----:B------:R-:W-:-:S04]  /*3c60*/  F2FP.PACK_AB R132, RZ, R164 ;  /* 0x000000a4ff84723e */ /* 0x000fc800000000ff */
[----:B------:R-:W-:Y:S02]  /*3c70*/  PRMT R131, R131, 0x5410, R132 ;  /* 0x0000541083837816 */ /* 0x000fe40000000084 */
.L_x_26135:
[----:B------:R-:W-:-:S04]  /*3c80*/  @P0 LEA R132, P2, R136, c[0x0][0x188], 0x4 ;  /* 0x0000620088840a11 */ /* 0x000fc800078420ff */
[C---:B------:R-:W-:Y:S02]  /*3c90*/  @P0 LEA.HI.X R133, R136.reuse, c[0x0][0x18c], RZ, 0x4, P2 ;  /* 0x0000630088850a11 */ /* 0x040fe400010f24ff */
[----:B------:R-:W-:-:S03]  /*3ca0*/  IADD3 R136, R136, 0x20, RZ ;  /* 0x0000002088887810 */ /* 0x000fc60007ffe0ff */
[----:B------:R0:W-:Y:S04]  /*3cb0*/  @P0 STG.E.128 [R132.64], R128 ;  /* 0x0000008084000986 */ /* 0x0001e8000c101d04 */
.L_x_26103:
[----:B------:R-:W-:Y:S05]  /*3cc0*/  BSYNC B0 ;  /* 0x0000000000007941 */ /* 0x000fea0003800000 */
.L_x_26102:
        /* <DEDUP_REMOVED lines=25> */
.L_x_26139:
[----:B-----5:R-:W-:-:S05]  /*3e60*/  HADD2.F32 R15, -RZ, R124.H0_H0 ;  /* 0x2000007cff0f7230 */ /* 0x020fca0000004100 */
[----:B------:R-:W-:Y:S01]  /*3e70*/  FADD.FTZ R0, R15, R0 ;  /* 0x000000000f007221 */ /* 0x000fe20000010000 */
[----:B------:R-:W-:Y:S05]  /*3e80*/  BRA `(.L_x_26140) ;  /* 0x0000004000007947 */ /* 0x000fea0003800000 */
.L_x_26138:
[----:B-----5:R-:W-:-:S05]  /*3e90*/  HADD2.F32 R15, -RZ, R120.H0_H0 ;  /* 0x20000078ff0f7230 */ /* 0x020fca0000004100 */
[----:B------:R-:W-:Y:S01]  /*3ea0*/  FADD.FTZ R0, R15, R0 ;  /* 0x000000000f007221 */ /* 0x000fe20000010000 */
[----:B------:R-:W-:-:S05]  /*3eb0*/  @P2 HADD2.F32 R15, -RZ, R124.H0_H0 ;  /* 0x2000007cff0f2230 */ /* 0x000fca0000004100 */
[----:B------:R-:W-:-:S05]  /*3ec0*/  @P2 FADD.FTZ R0, R15, R0 ;  /* 0x000000000f002221 */ /* 0x000fca0000010000 */
.L_x_26140:
[----:B------:R-:W-:-:S04]  /*3ed0*/  F2FP.PACK_AB R15, RZ, R0 ;  /* 0x00000000ff0f723e */ /* 0x000fc800000000ff */
[----:B------:R-:W-:Y:S02]  /*3ee0*/  PRMT R128, R15, 0x7610, R128 ;  /* 0x000076100f807816 */ /* 0x000fe40000000080 */
.L_x_26141:
[----:B------:R-:W-:Y:S01]  /*3ef0*/  HADD2.F32 R16, -RZ, R132.H1_H1 ;  /* 0x30000084ff107230 */ /* 0x000fe20000004100 */
[----:B------:R-:W-:Y:S05]  /*3f00*/  @P3 BRA `(.L_x_26142) ;  /* 0x0000008000003947 */ /* 0x000fea0003800000 */
[----:B------:R-:W-:-:S04]  /*3f10*/  ISETP.NE.U32.AND P4, PT, RZ, c[0x0][0x180], PT ;  /* 0x00006000ff007a0c */ /* 0x000fc80003f85070 */
[----:B------:R-:W-:-:S13]  /*3f20*/  ISETP.NE.AND.EX P4, PT, RZ, c[0x0][0x184], PT, P4 ;  /* 0x00006100ff007a0c */ /* 0x000fda0003f85340 */
[----:B------:R-:W-:Y:S05]  /*3f30*/  @P4 BRA `(.L_x_26143) ;  /* 0x0000002000004947 */ /* 0x000fea0003800000 */
[----:B------:R-:W-:Y:S05]  /*3f40*/  @P0 BRA `(.L_x_26144) ;  /* 0x0000008000000947 */ /* 0x000fea0003800000 */
[----:B------:R-:W-:Y:S05]  /*3f50*/  BRA `(.L_x_26145) ;  /* 0x0000009000007947 */ /* 0x000fea0003800000 */
.L_x_26143:
[----:B-----5:R-:W-:-:S05]  /*3f60*/  HADD2.F32 R15, -RZ, R124.H1_H1 ;  /* 0x3000007cff0f7230 */ /* 0x020fca0000004100 */
[----:B------:R-:W-:Y:S01]  /*3f70*/  FADD.FTZ R16, R15, R16 ;  /* 0x000000100f107221 */ /* 0x000fe20000010000 */
[----:B------:R-:W-:Y:S05]  /*3f80*/  BRA `(.L_x_26144) ;  /* 0x0000004000007947 */ /* 0x000fea0003800000 */
.L_x_26142:
[----:B-----5:R-:W-:-:S05]  /*3f90*/  HADD2.F32 R15, -RZ, R120.H1_H1 ;  /* 0x30000078ff0f7230 */ /* 0x020fca0000004100 */
[----:B------:R-:W-:Y:S01]  /*3fa0*/  FADD.FTZ R16, R15, R16 ;  /* 0x000000100f107221 */ /* 0x000fe20000010000 */
[----:B------:R-:W-:-:S05]  /*3fb0*/  @P2 HADD2.F32 R15, -RZ, R124.H1_H1 ;  /* 0x3000007cff0f2230 */ /* 0x000fca0000004100 */
[----:B------:R-:W-:-:S05]  /*3fc0*/  @P2 FADD.FTZ R16, R15, R16 ;  /* 0x000000100f102221 */ /* 0x000fca0000010000 */
.L_x_26144:
[----:B------:R-:W-:-:S04]  /*3fd0*/  F2FP.PACK_AB R15, RZ, R16 ;  /* 0x00000010ff0f723e */ /* 0x000fc800000000ff */
[----:B------:R-:W-:Y:S02]  /*3fe0*/  PRMT R128, R128, 0x5410, R15 ;  /* 0x0000541080807816 */ /* 0x000fe4000000000f */
.L_x_26145:
[----:B------:R-:W-:Y:S01]  /*3ff0*/  HADD2.F32 R15, -RZ, R133.H0_H0 ;  /* 0x20000085ff0f7230 */ /* 0x000fe20000004100 */
[----:B------:R-:W-:Y:S05]  /*4000*/  @P3 BRA `(.L_x_26146) ;  /* 0x0000008000003947 */ /* 0x000fea0003800000 */
[----:B------:R-:W-:-:S04]  /*4010*/  ISETP.NE.U32.AND P4, PT, RZ, c[0x0][0x180], PT ;  /* 0x00006000ff007a0c */ /* 0x000fc80003f85070 */
[----:B------:R-:W-:-:S13]  /*4020*/  ISETP.NE.AND.EX P4, PT, RZ, c[0x0][0x184], PT, P4 ;  /* 0x00006100ff007a0c */ /* 0x000fda0003f85340 */
[----:B------:R-:W-:Y:S05]  /*4030*/  @P4 BRA `(.L_x_26147) ;  /* 0x0000002000004947 */ /* 0x000fea0003800000 */
[----:B------:R-:W-:Y:S05]  /*4040*/  @P0 BRA `(.L_x_26148) ;  /* 0x0000008000000947 */ /* 0x000fea0003800000 */
[----:B------:R-:W-:Y:S05]  /*4050*/  BRA `(.L_x_26149) ;  /* 0x0000009000007947 */ /* 0x000fea0003800000 */
.L_x_26147:
[----:B-----5:R-:W-:-:S05]  /*4060*/  HADD2.F32 R33, -RZ, R125.H0_H0 ;  /* 0x2000007dff217230 */ /* 0x020fca0000004100 */
[----:B------:R-:W-:Y:S01]  /*4070*/  FADD.FTZ R15, R33, R15 ;  /* 0x0000000f210f7221 */ /* 0x000fe20000010000 */
[----:B------:R-:W-:Y:S05]  /*4080*/  BRA `(.L_x_26148) ;  /* 0x0000004000007947 */ /* 0x000fea0003800000 */
.L_x_26146:
[----:B-----5:R-:W-:-:S05]  /*4090*/  HADD2.F32 R33, -RZ, R121.H0_H0 ;  /* 0x20000079ff217230 */ /* 0x020fca0000004100 */
[----:B------:R-:W-:Y:S01]  /*40a0*/  FADD.FTZ R15, R33, R15 ;  /* 0x0000000f210f7221 */ /* 0x000fe20000010000 */
[----:B------:R-:W-:-:S05]  /*40b0*/  @P2 HADD2.F32 R33, -RZ, R125.H0_H0 ;  /* 0x2000007dff212230 */ /* 0x000fca0000004100 */
[----:B------:R-:W-:-:S05]  /*40c0*/  @P2 FADD.FTZ R15, R33, R15 ;  /* 0x0000000f210f2221 */ /* 0x000fca0000010000 */
.L_x_26148:
[----:B------:R-:W-:-:S04]  /*40d0*/  F2FP.PACK_AB R33, RZ, R15 ;  /* 0x0000000fff21723e */ /* 0x000fc800000000ff */
[----:B------:R-:W-:Y:S02]  /*40e0*/  PRMT R129, R33, 0x7610, R129 ;  /* 0x0000761021817816 */ /* 0x000fe40000000081 */
.L_x_26149:
[----:B------:R-:W-:Y:S01]  /*40f0*/  HADD2.F32 R34, -RZ, R133.H1_H1 ;  /* 0x30000085ff227230 */ /* 0x000fe20000004100 */
[----:B------:R-:W-:Y:S05]  /*4100*/  @P3 BRA `(.L_x_26150) ;  /* 0x0000008000003947 */ /* 0x000fea0003800000 */
[----:B------:R-:W-:-:S04]  /*4110*/  ISETP.NE.U32.AND P4, PT, RZ, c[0x0][0x180], PT ;  /* 0x00006000ff007a0c */ /* 0x000fc80003f85070 */
[----:B------:R-:W-:-:S13]  /*4120*/  ISETP.NE.AND.EX P4, PT, RZ, c[0x0][0x184], PT, P4 ;  /* 0x00006100ff007a0c */ /* 0x000fda0003f85340 */
[----:B------:R-:W-:Y:S05]  /*4130*/  @P4 BRA `(.L_x_26151) ;  /* 0x0000002000004947 */ /* 0x000fea0003800000 */
[----:B------:R-:W-:Y:S05]  /*4140*/  @P0 BRA `(.L_x_26152) ;  /* 0x0000008000000947 */ /* 0x000fea0003800000 */
[----:B------:R-:W-:Y:S05]  /*4150*/  BRA `(.L_x_26153) ;  /* 0x0000009000007947 */ /* 0x000fea0003800000 */
.L_x_26151:
[----:B-----5:R-:W-:-:S05]  /*4160*/  HADD2.F32 R33, -RZ, R125.H1_H1 ;  /* 0x3000007dff217230 */ /* 0x020fca0000004100 */
[----:B------:R-:W-:Y:S01]  /*4170*/  FADD.FTZ R34, R33, R34 ;  /* 0x0000002221227221 */ /* 0x000fe20000010000 */
[----:B------:R-:W-:Y:S05]  /*4180*/  BRA `(.L_x_26152) ;  /* 0x0000004000007947 */ /* 0x000fea0003800000 */
.L_x_26150:
[----:B-----5:R-:W-:-:S05]  /*4190*/  HADD2.F32 R33, -RZ, R121.H1_H1 ;  /* 0x30000079ff217230 */ /* 0x020fca0000004100 */
[----:B------:R-:W-:Y:S01]  /*41a0*/  FADD.FTZ R34, R33, R34 ;  /* 0x0000002221227221 */ /* 0x000fe20000010000 */
[----:B------:R-:W-:-:S05]  /*41b0*/  @P2 HADD2.F32 R33, -RZ, R125.H1_H1 ;  /* 0x3000007dff212230 */ /* 0x000fca0000004100 */
[----:B------:R-:W-:-:S05]  /*41c0*/  @P2 FADD.FTZ R34, R33, R34 ;  /* 0x0000002221222221 */ /* 0x000fca0000010000 */
.L_x_26152:
[----:B------:R-:W-:-:S04]  /*41d0*/  F2FP.PACK_AB R33, RZ, R34 ;  /* 0x00000022ff21723e */ /* 0x000fc800000000ff */
[----:B------:R-:W-:Y:S02]  /*41e0*/  PRMT R129, R129, 0x5410, R33 ;  /* 0x0000541081817816 */ /* 0x000fe40000000021 */
.L_x_26153:
[----:B------:R-:W-:Y:S01]  /*41f0*/  HADD2.F32 R33, -RZ, R134.H0_H0 ;  /* 0x20000086ff217230 */ /* 0x000fe20000004100 */
[----:B------:R-:W-:Y:S05]  /*4200*/  @P3 BRA `(.L_x_26154) ;  /* 0x0000008000003947 */ /* 0x000fea0003800000 */
[----:B------:R-:W-:-:S04]  /*4210*/  ISETP.NE.U32.AND P4, PT, RZ, c[0x0][0x180], PT ;  /* 0x00006000ff007a0c */ /* 0x000fc80003f85070 */
[----:B------:R-:W-:-:S13]  /*4220*/  ISETP.NE.AND.EX P4, PT, RZ, c[0x0][0x184], PT, P4 ;  /* 0x00006100ff007a0c */ /* 0x000fda0003f85340 */
[----:B------:R-:W-:Y:S05]  /*4230*/  @P4 BRA `(.L_x_26155) ;  /* 0x0000002000004947 */ /* 0x000fea0003800000 */
[----:B------:R-:W-:Y:S05]  /*4240*/  @P0 BRA `(.L_x_26156) ;  /* 0x0000008000000947 */ /* 0x000fea0003800000 */
[----:B------:R-:W-:Y:S05]  /*4250*/  BRA `(.L_x_26157) ;  /* 0x0000009000007947 */ /* 0x000fea0003800000 */
.L_x_26155:
[----:B-----5:R-:W-:-:S05]  /*4260*/  HADD2.F32 R132, -RZ, R126.H0_H0 ;  /* 0x2000007eff847230 */ /* 0x020fca0000004100 */
[----:B------:R-:W-:Y:S01]  /*4270*/  FADD.FTZ R33, R132, R33 ;  /* 0x0000002184217221 */ /* 0x000fe20000010000 */
[----:B------:R-:W-:Y:S05]  /*4280*/  BRA `(.L_x_26156) ;  /* 0x0000004000007947 */ /* 0x000fea0003800000 */
.L_x_26154:
[----:B-----5:R-:W-:-:S05]  /*4290*/  HADD2.F32 R132, -RZ, R122.H0_H0 ;  /* 0x2000007aff847230 */ /* 0x020fca0000004100 */
[----:B------:R-:W-:Y:S01]  /*42a0*/  FADD.FTZ R33, R132, R33 ;  /* 0x0000002184217221 */ /* 0x000fe20000010000 */
[----:B------:R-:W-:-:S05]  /*42b0*/  @P2 HADD2.F32 R132, -RZ, R126.H0_H0 ;  /* 0x2000007eff842230 */ /* 0x000fca0000004100 */
[----:B------:R-:W-:-:S05]  /*42c0*/  @P2 FADD.FTZ R33, R132, R33 ;  /* 0x0000002184212221 */ /* 0x000fca0000010000 */
.L_x_26156:
[----:B------:R-:W-:-:S04]  /*42d0*/  F2FP.PACK_AB R132, RZ, R33 ;  /* 0x00000021ff84723e */ /* 0x000fc800000000ff */
[----:B------:R-:W-:Y:S02]  /*42e0*/  PRMT R130, R132, 0x7610, R130 ;  /* 0x0000761084827816 */ /* 0x000fe40000000082 */
.L_x_26157:
[----:B------:R-:W-:Y:S01]  /*42f0*/  HADD2.F32 R152, -RZ, R134.H1_H1 ;  /* 0x30000086ff987230 */ /* 0x000fe20000004100 */
[----:B------:R-:W-:Y:S05]  /*4300*/  @P3 BRA `(.L_x_26158) ;  /* 0x0000008000003947 */ /* 0x000fea0003800000 */
[----:B------:R-:W-:-:S04]  /*4310*/  ISETP.NE.U32.AND P4, PT, RZ, c[0x0][0x180], PT ;  /* 0x00006000ff007a0c */ /* 0x000fc80003f85070 */
[----:B------:R-:W-:-:S13]  /*4320*/  ISETP.NE.AND.EX P4, PT, RZ, c[0x0][0x184], PT, P4 ;  /* 0x00006100ff007a0c */ /* 0x000fda0003f85340 */
[----:B------:R-:W-:Y:S05]  /*4330*/  @P4 BRA `(.L_x_26159) ;  /* 0x0000002000004947 */ /* 0x000fea0003800000 */
[----:B------:R-:W-:Y:S05]  /*4340*/  @P0 BRA `(.L_x_26160) ;  /* 0x0000008000000947 */ /* 0x000fea0003800000 */
[----:B------:R-:W-:Y:S05]  /*4350*/  BRA `(.L_x_26161) ;  /* 0x0000009000007947 */ /* 0x000fea0003800000 */
.L_x_26159:
[----:B-----5:R-:W-:-:S05]  /*4360*/  HADD2.F32 R132, -RZ, R126.H1_H1 ;  /* 0x3000007eff847230 */ /* 0x020fca0000004100 */
[----:B------:R-:W-:Y:S01]  /*4370*/  FADD.FTZ R152, R132, R152 ;  /* 0x0000009884987221 */ /* 0x000fe20000010000 */
[----:B------:R-:W-:Y:S05]  /*4380*/  BRA `(.L_x_26160) ;  /* 0x0000004000007947 */ /* 0x000fea0003800000 */
.L_x_26158:
[----:B-----5:R-:W-:-:S05]  /*4390*/  HADD2.F32 R132, -RZ, R122.H1_H1 ;  /* 0x3000007aff847230 */ /* 0x020fca0000004100 */
[----:B------:R-:W-:Y:S01]  /*43a0*/  FADD.FTZ R152, R132, R152 ;  /* 0x0000009884987221 */ /* 0x000fe20000010000 */
[----:B------:R-:W-:-:S05]  /*43b0*/  @P2 HADD2.F32 R132, -RZ, R126.H1_H1 ;  /* 0x3000007eff842230 */ /* 0x000fca0000004100 */
[----:B------:R-:W-:-:S05]  /*43c0*/  @P2 FADD.FTZ R152, R132, R152 ;  /* 0x0000009884982221 */ /* 0x000fca0000010000 */
.L_x_26160:
[----:B------:R-:W-:-:S04]  /*43d0*/  F2FP.PACK_AB R132, RZ, R152 ;  /* 0x00000098ff84723e */ /* 0x000fc800000000ff */
[----:B------:R-:W-:Y:S02]  /*43e0*/  PRMT R130, R130, 0x5410, R132 ;  /* 0x0000541082827816 */ /* 0x000fe40000000084 */
.L_x_26161:
[----:B------:R-:W-:Y:S01]  /*43f0*/  HADD2.F32 R151, -RZ, R135.H0_H0 ;  /* 0x20000087ff977230 */ /* 0x000fe20000004100 */
[----:B------:R-:W-:Y:S05]  /*4400*/  @P3 BRA `(.L_x_26162) ;  /* 0x0000008000003947 */ /* 0x000fea0003800000 */
[----:B------:R-:W-:-:S04]  /*4410*/  ISETP.NE.U32.AND P4, PT, RZ, c[0x0][0x180], PT ;  /* 0x00006000ff007a0c */ /* 0x000fc80003f85070 */
[----:B------:R-:W-:-:S13]  /*4420*/  ISETP.NE.AND.EX P4, PT, RZ, c[0x0][0x184], PT, P4 ;  /* 0x00006100ff007a0c */ /* 0x000fda0003f85340 */
[----:B------:R-:W-:Y:S05]  /*4430*/  @P4 BRA `(.L_x_26163) ;  /* 0x0000002000004947 */ /* 0x000fea0003800000 */
[----:B------:R-:W-:Y:S05]  /*4440*/  @P0 BRA `(.L_x_26164) ;  /* 0x0000008000000947 */ /* 0x000fea0003800000 */
[----:B------:R-:W-:Y:S05]  /*4450*/  BRA `(.L_x_26165) ;  /* 0x0000009000007947 */ /* 0x000fea0003800000 */
.L_x_26163:
[----:B-----5:R-:W-:-:S05]  /*4460*/  HADD2.F32 R132, -RZ, R127.H0_H0 ;  /* 0x2000007fff847230 */ /* 0x020fca0000004100 */
[----:B------:R-:W-:Y:S01]  /*4470*/  FADD.FTZ R151, R132, R151 ;  /* 0x0000009784977221 */ /* 0x000fe20000010000 */
[----:B------:R-:W-:Y:S05]  /*4480*/  BRA `(.L_x_26164) ;  /* 0x0000004000007947 */ /* 0x000fea0003800000 */
.L_x_26162:
[----:B-----5:R-:W-:-:S05]  /*4490*/  HADD2.F32 R132, -RZ, R123.H0_H0 ;  /* 0x2000007bff847230 */ /* 0x020fca0000004100 */
[----:B------:R-:W-:Y:S01]  /*44a0*/  FADD.FTZ R151, R132, R151 ;  /* 0x0000009784977221 */ /* 0x000fe20000010000 */
[----:B------:R-:W-:-:S05]  /*44b0*/  @P2 HADD2.F32 R132, -RZ, R127.H0_H0 ;  /* 0x2000007fff842230 */ /* 0x000fca0000004100 */
[----:B------:R-:W-:-:S05]  /*44c0*/  @P2 FADD.FTZ R151, R132, R151 ;  /* 0x0000009784972221 */ /* 0x000fca0000010000 */
.L_x_26164:
[----:B------:R-:W-:-:S04]  /*44d0*/  F2FP.PACK_AB R132, RZ, R151 ;  /* 0x00000097ff84723e */ /* 0x000fc800000000ff */
[----:B------:R-:W-:Y:S02]  /*44e0*/  PRMT R131, R132, 0x7610, R131 ;  /* 0x0000761084837816 */ /* 0x000fe40000000083 */
.L_x_26165:
[----:B------:R-:W-:Y:S01]  /*44f0*/  HADD2.F32 R165, -RZ, R135.H1_H1 ;  /* 0x30000087ffa57230 */ /* 0x000fe20000004100 */
[----:B------:R-:W-:Y:S05]  /*4500*/  @P3 BRA `(.L_x_26166) ;  /* 0x0000008000003947 */ /* 0x000fea0003800000 */
[----:B------:R-:W-:-:S04]  /*4510*/  ISETP.NE.U32.AND P2, PT, RZ, c[0x0][0x180], PT ;  /* 0x00006000ff007a0c */ /* 0x000fc80003f45070 */
[----:B------:R-:W-:-:S13]  /*4520*/  ISETP.NE.AND.EX P2, PT, RZ, c[0x0][0x184], PT, P2 ;  /* 0x00006100ff007a0c */ /* 0x000fda0003f45320 */
[----:B------:R-:W-:Y:S05]  /*4530*/  @P2 BRA `(.L_x_26167) ;  /* 0x0000002000002947 */ /* 0x000fea0003800000 */
[----:B------:R-:W-:Y:S05]  /*4540*/  @P0 BRA `(.L_x_26168) ;  /* 0x0000008000000947 */ /* 0x000fea0003800000 */
[----:B------:R-:W-:Y:S05]  /*4550*/  BRA `(.L_x_26169) ;  /* 0x0000009000007947 */ /* 0x000fea0003800000 */
.L_x_26167:
[----:B-----5:R-:W-:-:S05]  /*4560*/  HADD2.F32 R132, -RZ, R127.H1_H1 ;  /* 0x3000007fff847230 */ /* 0x020fca0000004100 */
[----:B------:R-:W-:Y:S01]  /*4570*/  FADD.FTZ R165, R132, R165 ;  /* 0x000000a584a57221 */ /* 0x000fe20000010000 */
[----:B------:R-:W-:Y:S05]  /*4580*/  BRA `(.L_x_26168) ;  /* 0x0000004000007947 */ /* 0x000fea0003800000 */
.L_x_26166:
[----:B-----5:R-:W-:-:S05]  /*4590*/  HADD2.F32 R132, -RZ, R123.H1_H1 ;  /* 0x3000007bff847230 */ /* 0x020fca0000004100 */
[----:B------:R-:W-:Y:S01]  /*45a0*/  FADD.FTZ R165, R132, R165 ;  /* 0x000000a584a57221 */ /* 0x000fe20000010000 */
[----:B------:R-:W-:-:S05]  /*45b0*/  @P2 HADD2.F32 R132, -RZ, R127.H1_H1 ;  /* 0x3000007fff842230 */ /* 0x000fca0000004100 */
[----:B------:R-:W-:-:S05]  /*45c0*/  @P2 FADD.FTZ R165, R132, R165 ;  /* 0x000000a584a52221 */ /* 0x000fca0000010000 */
.L_x_26168:
[----:B------:R-:W-:-:S04]  /*45d0*/  F2FP.PACK_AB R132, RZ, R165 ;  /* 0x000000a5ff84723e */ /* 0x000fc800000000ff */
[----:B------:R-:W-:Y:S02]  /*45e0*/  PRMT R131, R131, 0x5410, R132 ;  /* 0x0000541083837816 */ /* 0x000fe40000000084 */
.L_x_26169:
[----:B------:R-:W-:-:S04]  /*45f0*/  @P0 LEA R132, P2, R136, c[0x0][0x188], 0x4 ;  /* 0x0000620088840a11 */ /* 0x000fc800078420ff */
[C---:B------:R-:W-:Y:S02]  /*4600*/  @P0 LEA.HI.X R133, R136.reuse, c[0x0][0x18c], RZ, 0x4, P2 ;  /* 0x0000630088850a11 */ /* 0x040fe400010f24ff */
[----:B------:R-:W-:-:S03]  /*4610*/  IADD3 R136, R136, 0x20, RZ ;  /* 0x0000002088887810 */ /* 0x000fc60007ffe0ff */
[----:B------:R0:W-:Y:S04]  /*4620*/  @P0 STG.E.128 [R132.64], R128 ;  /* 0x0000008084000986 */ /* 0x0001e8000c101d04 */
.L_x_26137:
[----:B------:R-:W-:Y:S05]  /*4630*/  BSYNC B0 ;  /* 0x0000000000007941 */ /* 0x000fea0003800000 */
.L_x_26136:
        /* <DEDUP_REMOVED lines=25> */
.L_x_26173:
[----:B-----5:R-:W-:-:S05]  /*47d0*/  HADD2.F32 R13, -RZ, R124.H0_H0 ;  /* 0x2000007cff0d7230 */ /* 0x020fca0000004100 */
[----:B------:R-:W-:Y:S01]  /*47e0*/  FADD.FTZ R10, R13, R10 ;  /* 0x0000000a0d0a7221 */ /* 0x000fe20000010000 */
[----:B------:R-:W-:Y:S05]  /*47f0*/  BRA `(.L_x_26174) ;  /* 0x0000004000007947 */ /* 0x000fea0003800000 */
.L_x_26172:
[----:B-----5:R-:W-:-:S05]  /*4800*/  HADD2.F32 R13, -RZ, R120.H0_H0 ;  /* 0x20000078ff0d7230 */ /* 0x020fca0000004100 */
[----:B------:R-:W-:Y:S01]  /*4810*/  FADD.FTZ R10, R13, R10 ;  /* 0x0000000a0d0a7221 */ /* 0x000fe20000010000 */
[----:B------:R-:W-:-:S05]  /*4820*/  @P2 HADD2.F32 R13, -RZ, R124.H0_H0 ;  /* 0x2000007cff0d2230 */ /* 0x000fca0000004100 */
[----:B------:R-:W-:-:S05]  /*4830*/  @P2 FADD.FTZ R10, R13, R10 ;  /* 0x0000000a0d0a2221 */ /* 0x000fca0000010000 */
.L_x_26174:
[----:B------:R-:W-:-:S04]  /*4840*/  F2FP.PACK_AB R13, RZ, R10 ;  /* 0x0000000aff0d723e */ /* 0x000fc800000000ff */
[----:B------:R-:W-:Y:S02]  /*4850*/  PRMT R128, R13, 0x7610, R128 ;  /* 0x000076100d807816 */ /* 0x000fe40000000080 */
.L_x_26175:
[----:B------:R-:W-:Y:S01]  /*4860*/  HADD2.F32 R14, -RZ, R132.H1_H1 ;  /* 0x30000084ff0e7230 */ /* 0x000fe20000004100 */
[----:B------:R-:W-:Y:S05]  /*4870*/  @P3 BRA `(.L_x_26176) ;  /* 0x0000008000003947 */ /* 0x000fea0003800000 */
[----:B------:R-:W-:-:S04]  /*4880*/  ISETP.NE.U32.AND P4, PT, RZ, c[0x0][0x180], PT ;  /* 0x00006000ff007a0c */ /* 0x000fc80003f85070 */
[----:B------:R-:W-:-:S13]  /*4890*/  ISETP.NE.AND.EX P4, PT, RZ, c[0x0][0x184], PT, P4 ;  /* 0x00006100ff007a0c */ /* 0x000fda0003f85340 */
[----:B------:R-:W-:Y:S05]  /*48a0*/  @P4 BRA `(.L_x_26177) ;  /* 0x0000002000004947 */ /* 0x000fea0003800000 */
[----:B------:R-:W-:Y:S05]  /*48b0*/  @P0 BRA `(.L_x_26178) ;  /* 0x0000008000000947 */ /* 0x000fea0003800000 */
[----:B------:R-:W-:Y:S05]  /*48c0*/  BRA `(.L_x_26179) ;  /* 0x0000009000007947 */ /* 0x000fea0003800000 */
.L_x_26177:
[----:B-----5:R-:W-:-:S05]  /*48d0*/  HADD2.F32 R13, -RZ, R124.H1_H1 ;  /* 0x3000007cff0d7230 */ /* 0x020fca0000004100 */
[----:B------:R-:W-:Y:S01]  /*48e0*/  FADD.FTZ R14, R13, R14 ;  /* 0x0000000e0d0e7221 */ /* 0x000fe20000010000 */
[----:B------:R-:W-:Y:S05]  /*48f0*/  BRA `(.L_x_26178) ;  /* 0x0000004000007947 */ /* 0x000fea0003800000 */
.L_x_26176:
[----:B-----5:R-:W-:-:S05]  /*4900*/  HADD2.F32 R13, -RZ, R120.H1_H1 ;  /* 0x30000078ff0d7230 */ /* 0x020fca0000004100 */
[----:B------:R-:W-:Y:S01]  /*4910*/  FADD.FTZ R14, R13, R14 ;  /* 0x0000000e0d0e7221 */ /* 0x000fe20000010000 */
[----:B------:R-:W-:-:S05]  /*4920*/  @P2 HADD2.F32 R13, -RZ, R124.H1_H1 ;  /* 0x3000007cff0d2230 */ /* 0x000fca0000004100 */
[----:B------:R-:W-:-:S05]  /*4930*/  @P2 FADD.FTZ R14, R13, R14 ;  /* 0x0000000e0d0e2221 */ /* 0x000fca0000010000 */
.L_x_26178:
[----:B------:R-:W-:-:S04]  /*4940*/  F2FP.PACK_AB R13, RZ, R14 ;  /* 0x0000000eff0d723e */ /* 0x000fc800000000ff */
[----:B------:R-:W-:Y:S02]  /*4950*/  PRMT R128, R128, 0x5410, R13 ;  /* 0x0000541080807816 */ /* 0x000fe4000000000d */
.L_x_26179:
[----:B------:R-:W-:Y:S01]  /*4960*/  HADD2.F32 R13, -RZ, R133.H0_H0 ;  /* 0x20000085ff0d7230 */ /* 0x000fe20000004100 */
[----:B------:R-:W-:Y:S05]  /*4970*/  @P3 BRA `(.L_x_26180) ;  /* 0x0000008000003947 */ /* 0x000fea0003800000 */
[----:B------:R-:W-:-:S04]  /*4980*/  ISETP.NE.U32.AND P4, PT, RZ, c[0x0][0x180], PT ;  /* 0x00006000ff007a0c */ /* 0x000fc80003f85070 */
[----:B------:R-:W-:-:S13]  /*4990*/  ISETP.NE.AND.EX P4, PT, RZ, c[0x0][0x184], PT, P4 ;  /* 0x00006100ff007a0c */ /* 0x000fda0003f85340 */
[----:B------:R-:W-:Y:S05]  /*49a0*/  @P4 BRA `(.L_x_26181) ;  /* 0x0000002000004947 */ /* 0x000fea0003800000 */
[----:B------:R-:W-:Y:S05]  /*49b0*/  @P0 BRA `(.L_x_26182) ;  /* 0x0000008000000947 */ /* 0x000fea0003800000 */
[----:B------:R-:W-:Y:S05]  /*49c0*/  BRA `(.L_x_26183) ;  /* 0x0000009000007947 */ /* 0x000fea0003800000 */
.L_x_26181:
[----:B-----5:R-:W-:-:S05]  /*49d0*/  HADD2.F32 R31, -RZ, R125.H0_H0 ;  /* 0x2000007dff1f7230 */ /* 0x020fca0000004100 */
[----:B------:R-:W-:Y:S01]  /*49e0*/  FADD.FTZ R13, R31, R13 ;  /* 0x0000000d1f0d7221 */ /* 0x000fe20000010000 */
[----:B------:R-:W-:Y:S05]  /*49f0*/  BRA `(.L_x_26182) ;  /* 0x0000004000007947 */ /* 0x000fea0003800000 */
.L_x_26180:
[----:B-----5:R-:W-:-:S05]  /*4a00*/  HADD2.F32 R31, -RZ, R121.H0_H0 ;  /* 0x20000079ff1f7230 */ /* 0x020fca0000004100 */
[----:B------:R-:W-:Y:S01]  /*4a10*/  FADD.FTZ R13, R31, R13 ;  /* 0x0000000d1f0d7221 */ /* 0x000fe20000010000 */
[----:B------:R-:W-:-:S05]  /*4a20*/  @P2 HADD2.F32 R31, -RZ, R125.H0_H0 ;  /* 0x2000007dff1f2230 */ /* 0x000fca0000004100 */
[----:B------:R-:W-:-:S05]  /*4a30*/  @P2 FADD.FTZ R13, R31, R13 ;  /* 0x0000000d1f0d2221 */ /* 0x000fca0000010000 */
.L_x_26182:
[----:B------:R-:W-:-:S04]  /*4a40*/  F2FP.PACK_AB R31, RZ, R13 ;  /* 0x0000000dff1f723e */ /* 0x000fc800000000ff */
[----:B------:R-:W-:Y:S02]  /*4a50*/  PRMT R129, R31, 0x7610, R129 ;  /* 0x000076101f817816 */ /* 0x000fe40000000081 */
.L_x_26183:
[----:B------:R-:W-:Y:S01]  /*4a60*/  HADD2.F32 R32, -RZ, R133.H1_H1 ;  /* 0x30000085ff207230 */ /* 0x000fe20000004100 */
[----:B------:R-:W-:Y:S05]  /*4a70*/  @P3 BRA `(.L_x_26184) ;  /* 0x0000008000003947 */ /* 0x000fea0003800000 */
[----:B------:R-:W-:-:S04]  /*4a80*/  ISETP.NE.U32.AND P4, PT, RZ, c[0x0][0x180], PT ;  /* 0x00006000ff007a0c */ /* 0x000fc80003f85070 */
[----:B------:R-:W-:-:S13]  /*4a90*/  ISETP.NE.AND.EX P4, PT, RZ, c[0x0][0x184], PT, P4 ;  /* 0x00006100ff007a0c */ /* 0x000fda0003f85340 */
[----:B------:R-:W-:Y:S05]  /*4aa0*/  @P4 BRA `(.L_x_26185) ;  /* 0x0000002000004947 */ /* 0x000fea0003800000 */
[----:B------:R-:W-:Y:S05]  /*4ab0*/  @P0 BRA `(.L_x_26186) ;  /* 0x0000008000000947 */ /* 0x000fea0003800000 */
[----:B------:R-:W-:Y:S05]  /*4ac0*/  BRA `(.L_x_26187) ;  /* 0x0000009000007947 */ /* 0x000fea0003800000 */
.L_x_26185:
[----:B-----5:R-:W-:-:S05]  /*4ad0*/  HADD2.F32 R31, -RZ, R125.H1_H1 ;  /* 0x3000007dff1f7230 */ /* 0x020fca0000004100 */
[----:B------:R-:W-:Y:S01]  /*4ae0*/  FADD.FTZ R32, R31, R32 ;  /* 0x000000201f207221 */ /* 0x000fe20000010000 */
[----:B------:R-:W-:Y:S05]  /*4af0*/  BRA `(.L_x_26186) ;  /* 0x0000004000007947 */ /* 0x000fea0003800000 */
.L_x_26184:
[----:B-----5:R-:W-:-:S05]  /*4b00*/  HADD2.F32 R31, -RZ, R121.H1_H1 ;  /* 0x30000079ff1f7230 */ /* 0x020fca0000004100 */
[----:B------:R-:W-:Y:S01]  /*4b10*/  FADD.FTZ R32, R31, R32 ;  /* 0x000000201f207221 */ /* 0x000fe20000010000 */
[----:B------:R-:W-:-:S05]  /*4b20*/  @P2 HADD2.F32 R31, -RZ, R125.H1_H1 ;  /* 0x3000007dff1f2230 */ /* 0x000fca0000004100 */
[----:B------:R-:W-:-:S05]  /*4b30*/  @P2 FADD.FTZ R32, R31, R32 ;  /* 0x000000201f202221 */ /* 0x000fca0000010000 */
.L_x_26186:
[----:B------:R-:W-:-:S04]  /*4b40*/  F2FP.PACK_AB R31, RZ, R32 ;  /* 0x00000020ff1f723e */ /* 0x000fc800000000ff */
[----:B------:R-:W-:Y:S02]  /*4b50*/  PRMT R129, R129, 0x5410, R31 ;  /* 0x0000541081817816 */ /* 0x000fe4000000001f */
.L_x_26187:
[----:B------:R-:W-:Y:S01]  /*4b60*/  HADD2.F32 R31, -RZ, R134.H0_H0 ;  /* 0x20000086ff1f7230 */ /* 0x000fe20000004100 */
[----:B------:R-:W-:Y:S05]  /*4b70*/  @P3 BRA `(.L_x_26188) ;  /* 0x0000008000003947 */ /* 0x000fea0003800000 */
[----:B------:R-:W-:-:S04]  /*4b80*/  ISETP.NE.U32.AND P4, PT, RZ, c[0x0][0x180], PT ;  /* 0x00006000ff007a0c */ /* 0x000fc80003f85070 */
[----:B------:R-:W-:-:S13]  /*4b90*/  ISETP.NE.AND.EX P4, PT, RZ, c[0x0][0x184], PT, P4 ;  /* 0x00006100ff007a0c */ /* 0x000fda0003f85340 */
[----:B------:R-:W-:Y:S05]  /*4ba0*/  @P4 BRA `(.L_x_26189) ;  /* 0x0000002000004947 */ /* 0x000fea0003800000 */
[----:B------:R-:W-:Y:S05]  /*4bb0*/  @P0 BRA `(.L_x_26190) ;  /* 0x0000008000000947 */ /* 0x000fea0003800000 */
[----:B------:R-:W-:Y:S05]  /*4bc0*/  BRA `(.L_x_26191) ;  /* 0x0000009000007947 */ /* 0x000fea0003800000 */
.L_x_26189:
[----:B-----5:R-:W-:-:S05]  /*4bd0*/  HADD2.F32 R132, -RZ, R126.H0_H0 ;  /* 0x2000007eff847230 */ /* 0x020fca0000004100 */
[----:B------:R-:W-:Y:S01]  /*4be0*/  FADD.FTZ R31, R132, R31 ;  /* 0x0000001f841f7221 */ /* 0x000fe20000010000 */
[----:B------:R-:W-:Y:S05]  /*4bf0*/  BRA `(.L_x_26190) ;  /* 0x0000004000007947 */ /* 0x000fea0003800000 */
.L_x_26188:
[----:B-----5:R-:W-:-:S05]  /*4c00*/  HADD2.F32 R132, -RZ, R122.H0_H0 ;  /* 0x2000007aff847230 */ /* 0x020fca0000004100 */
[----:B------:R-:W-:Y:S01]  /*4c10*/  FADD.FTZ R31, R132, R31 ;  /* 0x0000001f841f7221 */ /* 0x000fe20000010000 */
[----:B------:R-:W-:-:S05]  /*4c20*/  @P2 HADD2.F32 R132, -RZ, R126.H0_H0 ;  /* 0x2000007eff842230 */ /* 0x000fca0000004100 */
[----:B------:R-:W-:-:S05]  /*4c30*/  @P2 FADD.FTZ R31, R132, R31 ;  /* 0x0000001f841f2221 */ /* 0x000fca0000010000 */
.L_x_26190:
[----:B------:R-:W-:-:S04]  /*4c40*/  F2FP.PACK_AB R132, RZ, R31 ;  /* 0x0000001fff84723e */ /* 0x000fc800000000ff */
[----:B------:R-:W-:Y:S02]  /*4c50*/  PRMT R130, R132, 0x7610, R130 ;  /* 0x0000761084827816 */ /* 0x000fe40000000082 */
.L_x_26191:
[----:B------:R-:W-:Y:S01]  /*4c60*/  HADD2.F32 R150, -RZ, R134.H1_H1 ;  /* 0x30000086ff967230 */ /* 0x000fe20000004100 */
[----:B------:R-:W-:Y:S05]  /*4c70*/  @P3 BRA `(.L_x_26192) ;  /* 0x0000008000003947 */ /* 0x000fea0003800000 */
[----:B------:R-:W-:-:S04]  /*4c80*/  ISETP.NE.U32.AND P4, PT, RZ, c[0x0][0x180], PT ;  /* 0x00006000ff007a0c */ /* 0x000fc80003f85070 */
[----:B------:R-:W-:-:S13]  /*4c90*/  ISETP.NE.AND.EX P4, PT, RZ, c[0x0][0x184], PT, P4 ;  /* 0x00006100ff007a0c */ /* 0x000fda0003f85340 */
[----:B------:R-:W-:Y:S05]  /*4ca0*/  @P4 BRA `(.L_x_26193) ;  /* 0x0000002000004947 */ /* 0x000fea0003800000 */
[----:B------:R-:W-:Y:S05]  /*4cb0*/  @P0 BRA `(.L_x_26194) ;  /* 0x0000008000000947 */ /* 0x000fea0003800000 */
[----:B------:R-:W-:Y:S05]  /*4cc0*/  BRA `(.L_x_26195) ;  /* 0x0000009000007947 */ /* 0x000fea0003800000 */
.L_x_26193:
[----:B-----5:R-:W-:-:S05]  /*4cd0*/  HADD2.F32 R132, -RZ, R126.H1_H1 ;  /* 0x3000007eff847230 */ /* 0x020fca0000004100 */
[----:B------:R-:W-:Y:S01]  /*4ce0*/  FADD.FTZ R150, R132, R150 ;  /* 0x0000009684967221 */ /* 0x000fe20000010000 */
[----:B------:R-:W-:Y:S05]  /*4cf0*/  BRA `(.L_x_26194) ;  /* 0x0000004000007947 */ /* 0x000fea0003800000 */
.L_x_26192:
[----:B-----5:R-:W-:-:S05]  /*4d00*/  HADD2.F32 R132, -RZ, R122.H1_H1 ;  /* 0x3000007aff847230 */ /* 0x020fca0000004100 */
[----:B------:R-:W-:Y:S01]  /*4d10*/  FADD.FTZ R150, R132, R150 ;  /* 0x0000009684967221 */ /* 0x000fe20000010000 */
[----:B------:R-:W-:-:S05]  /*4d20*/  @P2 HADD2.F32 R132, -RZ, R126.H1_H1 ;  /* 0x3000007eff842230 */ /* 0x000fca0000004100 */
[----:B------:R-:W-:-:S05]  /*4d30*/  @P2 FADD.FTZ R150, R132, R150 ;  /* 0x0000009684962221 */ /* 0x000fca0000010000 */
.L_x_26194:
[----:B------:R-:W-:-:S04]  /*4d40*/  F2FP.PACK_AB R132, RZ, R150 ;  /* 0x00000096ff84723e */ /* 0x000fc800000000ff */
[----:B------:R-:W-:Y:S02]  /*4d50*/  PRMT R130, R130, 0x5410, R132 ;  /* 0x0000541082827816 */ /* 0x000fe40000000084 */
.L_x_26195:
[----:B------:R-:W-:Y:S01]  /*4d60*/  HADD2.F32 R149, -RZ, R135.H0_H0 ;  /* 0x20000087ff957230 */ /* 0x000fe20000004100 */
[----:B------:R-:W-:Y:S05]  /*4d70*/  @P3 BRA `(.L_x_26196) ;  /* 0x0000008000003947 */ /* 0x000fea0003800000 */
[----:B------:R-:W-:-:S04]  /*4d80*/  ISETP.NE.U32.AND P4, PT, RZ, c[0x0][0x180], PT ;  /* 0x00006000ff007a0c */ /* 0x000fc80003f85070 */
[----:B------:R-:W-:-:S13]  /*4d90*/  ISETP.NE.AND.EX P4, PT, RZ, c[0x0][0x184], PT, P4 ;  /* 0x00006100ff007a0c */ /* 0x000fda0003f85340 */
[----:B------:R-:W-:Y:S05]  /*4da0*/  @P4 BRA `(.L_x_26197) ;  /* 0x0000002000004947 */ /* 0x000fea0003800000 */
[----:B------:R-:W-:Y:S05]  /*4db0*/  @P0 BRA `(.L_x_26198) ;  /* 0x0000008000000947 */ /* 0x000fea0003800000 */
[----:B------:R-:W-:Y:S05]  /*4dc0*/  BRA `(.L_x_26199) ;  /* 0x0000009000007947 */ /* 0x000fea0003800000 */
.L_x_26197:
[----:B-----5:R-:W-:-:S05]  /*4dd0*/  HADD2.F32 R132, -RZ, R127.H0_H0 ;  /* 0x2000007fff847230 */ /* 0x020fca0000004100 */
[----:B------:R-:W-:Y:S01]  /*4de0*/  FADD.FTZ R149, R132, R149 ;  /* 0x0000009584957221 */ /* 0x000fe20000010000 */
[----:B------:R-:W-:Y:S05]  /*4df0*/  BRA `(.L_x_26198) ;  /* 0x0000004000007947 */ /* 0x000fea0003800000 */
.L_x_26196:
[----:B-----5:R-:W-:-:S05]  /*4e00*/  HADD2.F32 R132, -RZ, R123.H0_H0 ;  /* 0x2000007bff847230 */ /* 0x020fca0000004100 */
[----:B------:R-:W-:Y:S01]  /*4e10*/  FADD.FTZ R149, R132, R149 ;  /* 0x0000009584957221 */ /* 0x000fe20000010000 */
[----:B------:R-:W-:-:S05]  /*4e20*/  @P2 HADD2.F32 R132, -RZ, R127.H0_H0 ;  /* 0x2000007fff842230 */ /* 0x000fca0000004100 */
[----:B------:R-:W-:-:S05]  /*4e30*/  @P2 FADD.FTZ R149, R132, R149 ;  /* 0x0000009584952221 */ /* 0x000fca0000010000 */
.L_x_26198:
[----:B------:R-:W-:-:S04]  /*4e40*/  F2FP.PACK_AB R132, RZ, R149 ;  /* 0x00000095ff84723e */ /* 0x000fc800000000ff */
[----:B------:R-:W-:Y:S02]  /*4e50*/  PRMT R131, R132, 0x7610, R131 ;  /* 0x0000761084837816 */ /* 0x000fe40000000083 */
.L_x_26199:
[----:B------:R-:W-:Y:S01]  /*4e60*/  HADD2.F32 R166, -RZ, R135.H1_H1 ;  /* 0x30000087ffa67230 */ /* 0x000fe20000004100 */
[----:B------:R-:W-:Y:S05]  /*4e70*/  @P3 BRA `(.L_x_26200) ;  /* 0x0000008000003947 */ /* 0x000fea0003800000 */
[----:B------:R-:W-:-:S04]  /*4e80*/  ISETP.NE.U32.AND P2, PT, RZ, c[0x0][0x180], PT ;  /* 0x00006000ff007a0c */ /* 0x000fc80003f45070 */
[----:B------:R-:W-:-:S13]  /*4e90*/  ISETP.NE.AND.EX P2, PT, RZ, c[0x0][0x184], PT, P2 ;  /* 0x00006100ff007a0c */ /* 0x000fda0003f45320 */
[----:B------:R-:W-:Y:S05]  /*4ea0*/  @P2 BRA `(.L_x_26201) ;  /* 0x0000002000002947 */ /* 0x000fea0003800000 */
[----:B------:R-:W-:Y:S05]  /*4eb0*/  @P0 BRA `(.L_x_26202) ;  /* 0x0000008000000947 */ /* 0x000fea0003800000 */
[----:B------:R-:W-:Y:S05]  /*4ec0*/  BRA `(.L_x_26203) ;  /* 0x0000009000007947 */ /* 0x000fea0003800000 */
.L_x_26201:
[----:B-----5:R-:W-:-:S05]  /*4ed0*/  HADD2.F32 R132, -RZ, R127.H1_H1 ;  /* 0x3000007fff847230 */ /* 0x020fca0000004100 */
[----:B------:R-:W-:Y:S01]  /*4ee0*/  FADD.FTZ R166, R132, R166 ;  /* 0x000000a684a67221 */ /* 0x000fe20000010000 */
[----:B------:R-:W-:Y:S05]  /*4ef0*/  BRA `(.L_x_26202) ;  /* 0x0000004000007947 */ /* 0x000fea0003800000 */
.L_x_26200:
[----:B-----5:R-:W-:-:S05]  /*4f00*/  HADD2.F32 R132, -RZ, R123.H1_H1 ;  /* 0x3000007bff847230 */ /* 0x020fca0000004100 */
[----:B------:R-:W-:Y:S01]  /*4f10*/  FADD.FTZ R166, R132, R166 ;  /* 0x000000a684a67221 */ /* 0x000fe20000010000 */
[----:B------:R-:W-:-:S05]  /*4f20*/  @P2 HADD2.F32 R132, -RZ, R127.H1_H1 ;  /* 0x3000007fff842230 */ /* 0x000fca0000004100 */
[----:B------:R-:W-:-:S05]  /*4f30*/  @P2 FADD.FTZ R166, R132, R166 ;  /* 0x000000a684a62221 */ /* 0x000fca0000010000 */
.L_x_26202:
[----:B------:R-:W-:-:S04]  /*4f40*/  F2FP.PACK_AB R132, RZ, R166 ;  /* 0x000000a6ff84723e */ /* 0x000fc800000000ff */
[----:B------:R-:W-:Y:S02]  /*4f50*/  PRMT R131, R131, 0x5410, R132 ;  /* 0x0000541083837816 */ /* 0x000fe40000000084 */
.L_x_26203:
[----:B------:R-:W-:-:S04]  /*4f60*/  @P0 LEA R132, P2, R136, c[0x0][0x188], 0x4 ;  /* 0x0000620088840a11 */ /* 0x000fc800078420ff */
[C---:B------:R-:W-:Y:S02]  /*4f70*/  @P0 LEA.HI.X R133, R136.reuse, c[0x0][0x18c], RZ, 0x4, P2 ;  /* 0x0000630088850a11 */ /* 0x040fe400010f24ff */
[----:B------:R-:W-:-:S03]  /*4f80*/  IADD3 R136, R136, 0x20, RZ ;  /* 0x0000002088887810 */ /* 0x000fc60007ffe0ff */
[----:B------:R0:W-:Y:S04]  /*4f90*/  @P0 STG.E.128 [R132.64], R128 ;  /* 0x0000008084000986 */ /* 0x0001e8000c101d04 */
.L_x_26171:
[----:B------:R-:W-:Y:S05]  /*4fa0*/  BSYNC B0 ;  /* 0x0000000000007941 */ /* 0x000fea0003800000 */
.L_x_26170:
        /* <DEDUP_REMOVED lines=25> */
.L_x_26207:
[----:B-----5:R-:W-:-:S05]  /*5140*/  HADD2.F32 R25, -RZ, R124.H0_H0 ;  /* 0x2000007cff197230 */ /* 0x020fca0000004100 */
[----:B------:R-:W-:Y:S01]  /*5150*/  FADD.FTZ R11, R25, R11 ;  /* 0x0000000b190b7221 */ /* 0x000fe20000010000 */
[----:B------:R-:W-:Y:S05]  /*5160*/  BRA `(.L_x_26208) ;  /* 0x0000004000007947 */ /* 0x000fea0003800000 */
.L_x_26206:
[----:B-----5:R-:W-:-:S05]  /*5170*/  HADD2.F32 R25, -RZ, R120.H0_H0 ;  /* 0x20000078ff197230 */ /* 0x020fca0000004100 */
[----:B------:R-:W-:Y:S01]  /*5180*/  FADD.FTZ R11, R25, R11 ;  /* 0x0000000b190b7221 */ /* 0x000fe20000010000 */
[----:B------:R-:W-:-:S05]  /*5190*/  @P2 HADD2.F32 R25, -RZ, R124.H0_H0 ;  /* 0x2000007cff192230 */ /* 0x000fca0000004100 */
[----:B------:R-:W-:-:S05]  /*51a0*/  @P2 FADD.FTZ R11, R25, R11 ;  /* 0x0000000b190b2221 */ /* 0x000fca0000010000 */
.L_x_26208:
[----:B------:R-:W-:-:S04]  /*51b0*/  F2FP.PACK_AB R25, RZ, R11 ;  /* 0x0000000bff19723e */ /* 0x000fc800000000ff */
[----:B------:R-:W-:Y:S02]  /*51c0*/  PRMT R128, R25, 0x7610, R128 ;  /* 0x0000761019807816 */ /* 0x000fe40000000080 */
.L_x_26209:
[----:B------:R-:W-:Y:S01]  /*51d0*/  HADD2.F32 R25, -RZ, R132.H1_H1 ;  /* 0x30000084ff197230 */ /* 0x000fe20000004100 */
[----:B------:R-:W-:Y:S05]  /*51e0*/  @P3 BRA `(.L_x_26210) ;  /* 0x0000008000003947 */ /* 0x000fea0003800000 */
[----:B------:R-:W-:-:S04]  /*51f0*/  ISETP.NE.U32.AND P4, PT, RZ, c[0x0][0x180], PT ;  /* 0x00006000ff007a0c */ /* 0x000fc80003f85070 */
[----:B------:R-:W-:-:S13]  /*5200*/  ISETP.NE.AND.EX P4, PT, RZ, c[0x0][0x184], PT, P4 ;  /* 0x00006100ff007a0c */ /* 0x000fda0003f85340 */
[----:B------:R-:W-:Y:S05]  /*5210*/  @P4 BRA `(.L_x_26211) ;  /* 0x0000002000004947 */ /* 0x000fea0003800000 */
[----:B------:R-:W-:Y:S05]  /*5220*/  @P0 BRA `(.L_x_26212) ;  /* 0x0000008000000947 */ /* 0x000fea0003800000 */
[----:B------:R-:W-:Y:S05]  /*5230*/  BRA `(.L_x_26213) ;  /* 0x0000009000007947 */ /* 0x000fea0003800000 */
.L_x_26211:
[----:B-----5:R-:W-:-:S05]  /*5240*/  HADD2.F32 R26, -RZ, R124.H1_H1 ;  /* 0x3000007cff1a7230 */ /* 0x020fca0000004100 */
[----:B------:R-:W-:Y:S01]  /*5250*/  FADD.FTZ R25, R26, R25 ;  /* 0x000000191a197221 */ /* 0x000fe20000010000 */
[----:B------:R-:W-:Y:S05]  /*5260*/  BRA `(.L_x_26212) ;  /* 0x0000004000007947 */ /* 0x000fea0003800000 */
.L_x_26210:
[----:B-----5:R-:W-:-:S05]  /*5270*/  HADD2.F32 R26, -RZ, R120.H1_H1 ;  /* 0x30000078ff1a7230 */ /* 0x020fca0000004100 */
[----:B------:R-:W-:Y:S01]  /*5280*/  FADD.FTZ R25, R26, R25 ;  /* 0x000000191a197221 */ /* 0x000fe20000010000 */
[----:B------:R-:W-:-:S05]  /*5290*/  @P2 HADD2.F32 R26, -RZ, R124.H1_H1 ;  /* 0x3000007cff1a2230 */ /* 0x000fca0000004100 */
[----:B------:R-:W-:-:S05]  /*52a0*/  @P2 FADD.FTZ R25, R26, R25 ;  /* 0x000000191a192221 */ /* 0x000fca0000010000 */
.L_x_26212:
[----:B------:R-:W-:-:S04]  /*52b0*/  F2FP.PACK_AB R26, RZ, R25 ;  /* 0x00000019ff1a723e */ /* 0x000fc800000000ff */
[----:B------:R-:W-:Y:S02]  /*52c0*/  PRMT R128, R128, 0x5410, R26 ;  /* 0x0000541080807816 */ /* 0x000fe4000000001a */
.L_x_26213:
[----:B------:R-:W-:Y:S01]  /*52d0*/  HADD2.F32 R26, -RZ, R133.H0_H0 ;  /* 0x20000085ff1a7230 */ /* 0x000fe20000004100 */
[----:B------:R-:W-:Y:S05]  /*52e0*/  @P3 BRA `(.L_x_26214) ;  /* 0x0000008000003947 */ /* 0x000fea0003800000 */
[----:B------:R-:W-:-:S04]  /*52f0*/  ISETP.NE.U32.AND P4, PT, RZ, c[0x0][0x180], PT ;  /* 0x00006000ff007a0c */ /* 0x000fc80003f85070 */
[----:B------:R-:W-:-:S13]  /*5300*/  ISETP.NE.AND.EX P4, PT, RZ, c[0x0][0x184], PT, P4 ;  /* 0x00006100ff007a0c */ /* 0x000fda0003f85340 */
[----:B------:R-:W-:Y:S05]  /*5310*/  @P4 BRA `(.L_x_26215) ;  /* 0x0000002000004947 */ /* 0x000fea0003800000 */
[----:B------:R-:W-:Y:S05]  /*5320*/  @P0 BRA `(.L_x_26216) ;  /* 0x0000008000000947 */ /* 0x000fea0003800000 */
[----:B------:R-:W-:Y:S05]  /*5330*/  BRA `(.L_x_26217) ;  /* 0x0000009000007947 */ /* 0x000fea0003800000 */
.L_x_26215:
[----:B-----5:R-:W-:-:S05]  /*5340*/  HADD2.F32 R29, -RZ, R125.H0_H0 ;  /* 0x2000007dff1d7230 */ /* 0x020fca0000004100 */
[----:B------:R-:W-:Y:S01]  /*5350*/  FADD.FTZ R26, R29, R26 ;  /* 0x0000001a1d1a7221 */ /* 0x000fe20000010000 */
[----:B------:R-:W-:Y:S05]  /*5360*/  BRA `(.L_x_26216) ;  /* 0x0000004000007947 */ /* 0x000fea0003800000 */
.L_x_26214:
[----:B-----5:R-:W-:-:S05]  /*5370*/  HADD2.F32 R29, -RZ, R121.H0_H0 ;  /* 0x20000079ff1d7230 */ /* 0x020fca0000004100 */
[----:B------:R-:W-:Y:S01]  /*5380*/  FADD.FTZ R26, R29, R26 ;  /* 0x0000001a1d1a7221 */ /* 0x000fe20000010000 */
[----:B------:R-:W-:-:S05]  /*5390*/  @P2 HADD2.F32 R29, -RZ, R125.H0_H0 ;  /* 0x2000007dff1d2230 */ /* 0x000fca0000004100 */
[----:B------:R-:W-:-:S05]  /*53a0*/  @P2 FADD.FTZ R26, R29, R26 ;  /* 0x0000001a1d1a2221 */ /* 0x000fca0000010000 */
.L_x_26216:
[----:B------:R-:W-:-:S04]  /*53b0*/  F2FP.PACK_AB R29, RZ, R26 ;  /* 0x0000001aff1d723e */ /* 0x000fc800000000ff */
[----:B------:R-:W-:Y:S02]  /*53c0*/  PRMT R129, R29, 0x7610, R129 ;  /* 0x000076101d817816 */ /* 0x000fe40000000081 */
.L_x_26217:
[----:B------:R-:W-:Y:S01]  /*53d0*/  HADD2.F32 R30, -RZ, R133.H1_H1 ;  /* 0x30000085ff1e7230 */ /* 0x000fe20000004100 */
[----:B------:R-:W-:Y:S05]  /*53e0*/  @P3 BRA `(.L_x_26218) ;  /* 0x0000008000003947 */ /* 0x000fea0003800000 */
[----:B------:R-:W-:-:S04]  /*53f0*/  ISETP.NE.U32.AND P4, PT, RZ, c[0x0][0x180], PT ;  /* 0x00006000ff007a0c */ /* 0x000fc80003f85070 */
[----:B------:R-:W-:-:S13]  /*5400*/  ISETP.NE.AND.EX P4, PT, RZ, c[0x0][0x184], PT, P4 ;  /* 0x00006100ff007a0c */ /* 0x000fda0003f85340 */
[----:B------:R-:W-:Y:S05]  /*5410*/  @P4 BRA `(.L_x_26219) ;  /* 0x0000002000004947 */ /* 0x000fea0003800000 */
[----:B------:R-:W-:Y:S05]  /*5420*/  @P0 BRA `(.L_x_26220) ;  /* 0x0000008000000947 */ /* 0x000fea0003800000 */
[----:B------:R-:W-:Y:S05]  /*5430*/  BRA `(.L_x_26221) ;  /* 0x0000009000007947 */ /* 0x000fea0003800000 */
.L_x_26219:
[----:B-----5:R-:W-:-:S05]  /*5440*/  HADD2.F32 R29, -RZ, R125.H1_H1 ;  /* 0x3000007dff1d7230 */ /* 0x020fca0000004100 */
[----:B------:R-:W-:Y:S01]  /*5450*/  FADD.FTZ R30, R29, R30 ;  /* 0x0000001e1d1e7221 */ /* 0x000fe20000010000 */
[----:B------:R-:W-:Y:S05]  /*5460*/  BRA `(.L_x_26220) ;  /* 0x0000004000007947 */ /* 0x000fea0003800000 */
.L_x_26218:
[----:B-----5:R-:W-:-:S05]  /*5470*/  HADD2.F32 R29, -RZ, R121.H1_H1 ;  /* 0x30000079ff1d7230 */ /* 0x020fca0000004100 */
[----:B------:R-:W-:Y:S01]  /*5480*/  FADD.FTZ R30, R29, R30 ;  /* 0x0000001e1d1e7221 */ /* 0x000fe20000010000 */
[----:B------:R-:W-:-:S05]  /*5490*/  @P2 HADD2.F32 R29, -RZ, R125.H1_H1 ;  /* 0x3000007dff1d2230 */ /* 0x000fca0000004100 */
[----:B------:R-:W-:-:S05]  /*54a0*/  @P2 FADD.FTZ R30, R29, R30 ;  /* 0x0000001e1d1e2221 */ /* 0x000fca0000010000 */
.L_x_26220:
[----:B------:R-:W-:-:S04]  /*54b0*/  F2FP.PACK_AB R29, RZ, R30 ;  /* 0x0000001eff1d723e */ /* 0x000fc800000000ff */
[----:B------:R-:W-:Y:S02]  /*54c0*/  PRMT R129, R129, 0x5410, R29 ;  /* 0x0000541081817816 */ /* 0x000fe4000000001d */
.L_x_26221:
[----:B------:R-:W-:Y:S01]  /*54d0*/  HADD2.F32 R29, -RZ, R134.H0_H0 ;  /* 0x20000086ff1d7230 */ /* 0x000fe20000004100 */
[----:B------:R-:W-:Y:S05]  /*54e0*/  @P3 BRA `(.L_x_26222) ;  /* 0x0000008000003947 */ /* 0x000fea0003800000 */
[----:B------:R-:W-:-:S04]  /*54f0*/  ISETP.NE.U32.AND P4, PT, RZ, c[0x0][0x180], PT ;  /* 0x00006000ff007a0c */ /* 0x000fc80003f85070 */
[----:B------:R-:W-:-:S13]  /*5500*/  ISETP.NE.AND.EX P4, PT, RZ, c[0x0][0x184], PT, P4 ;  /* 0x00006100ff007a0c */ /* 0x000fda0003f85340 */
[----:B------:R-:W-:Y:S05]  /*5510*/  @P4 BRA `(.L_x_26223) ;  /* 0x0000002000004947 */ /* 0x000fea0003800000 */
[----:B------:R-:W-:Y:S05]  /*5520*/  @P0 BRA `(.L_x_26224) ;  /* 0x0000008000000947 */ /* 0x000fea0003800000 */
[----:B------:R-:W-:Y:S05]  /*5530*/  BRA `(.L_x_26225) ;  /* 0x0000009000007947 */ /* 0x000fea0003800000 */
.L_x_26223:
[----:B-----5:R-:W-:-:S05]  /*5540*/  HADD2.F32 R132, -RZ, R126.H0_H0 ;  /* 0x2000007eff847230 */ /* 0x020fca0000004100 */
[----:B------:R-:W-:Y:S01]  /*5550*/  FADD.FTZ R29, R132, R29 ;  /* 0x0000001d841d7221 */ /* 0x000fe20000010000 */
[----:B------:R-:W-:Y:S05]  /*5560*/  BRA `(.L_x_26224) ;  /* 0x0000004000007947 */ /* 0x000fea0003800000 */
.L_x_26222:
[----:B-----5:R-:W-:-:S05]  /*5570*/  HADD2.F32 R132, -RZ, R122.H0_H0 ;  /* 0x2000007aff847230 */ /* 0x020fca0000004100 */
[----:B------:R-:W-:Y:S01]  /*5580*/  FADD.FTZ R29, R132, R29 ;  /* 0x0000001d841d7221 */ /* 0x000fe20000010000 */
[----:B------:R-:W-:-:S05]  /*5590*/  @P2 HADD2.F32 R132, -RZ, R126.H0_H0 ;  /* 0x2000007eff842230 */ /* 0x000fca0000004100 */
[----:B------:R-:W-:-:S05]  /*55a0*/  @P2 FADD.FTZ R29, R132, R29 ;  /* 0x0000001d841d2221 */ /* 0x000fca0000010000 */
.L_x_26224:
[----:B------:R-:W-:-:S04]  /*55b0*/  F2FP.PACK_AB R132, RZ, R29 ;  /* 0x0000001dff84723e */ /* 0x000fc800000000ff */
[----:B------:R-:W-:Y:S02]  /*55c0*/  PRMT R130, R132, 0x7610, R130 ;  /* 0x0000761084827816 */ /* 0x000fe40000000082 */
.L_x_26225:
[----:B------:R-:W-:Y:S01]  /*55d0*/  HADD2.F32 R148, -RZ, R134.H1_H1 ;  /* 0x30000086ff947230 */ /* 0x000fe20000004100 */
[----:B------:R-:W-:Y:S05]  /*55e0*/  @P3 BRA `(.L_x_26226) ;  /* 0x0000008000003947 */ /* 0x000fea0003800000 */
[----:B------:R-:W-:-:S04]  /*55f0*/  ISETP.NE.U32.AND P4, PT, RZ, c[0x0][0x180], PT ;  /* 0x00006000ff007a0c */ /* 0x000fc80003f85070 */
[----:B------:R-:W-:-:S13]  /*5600*/  ISETP.NE.AND.EX P4, PT, RZ, c[0x0][0x184], PT, P4 ;  /* 0x00006100ff007a0c */ /* 0x000fda0003f85340 */
[----:B------:R-:W-:Y:S05]  /*5610*/  @P4 BRA `(.L_x_26227) ;  /* 0x0000002000004947 */ /* 0x000fea0003800000 */
[----:B------:R-:W-:Y:S05]  /*5620*/  @P0 BRA `(.L_x_26228) ;  /* 0x0000008000000947 */ /* 0x000fea0003800000 */
[----:B------:R-:W-:Y:S05]  /*5630*/  BRA `(.L_x_26229) ;  /* 0x0000009000007947 */ /* 0x000fea0003800000 */
.L_x_26227:
[----:B-----5:R-:W-:-:S05]  /*5640*/  HADD2.F32 R132, -RZ, R126.H1_H1 ;  /* 0x3000007eff847230 */ /* 0x020fca0000004100 */
[----:B------:R-:W-:Y:S01]  /*5650*/  FADD.FTZ R148, R132, R148 ;  /* 0x0000009484947221 */ /* 0x000fe20000010000 */
[----:B------:R-:W-:Y:S05]  /*5660*/  BRA `(.L_x_26228) ;  /* 0x0000004000007947 */ /* 0x000fea0003800000 */
.L_x_26226:
[----:B-----5:R-:W-:-:S05]  /*5670*/  HADD2.F32 R132, -RZ, R122.H1_H1 ;  /* 0x3000007aff847230 */ /* 0x020fca0000004100 */
[----:B------:R-:W-:Y:S01]  /*5680*/  FADD.FTZ R148, R132, R148 ;  /* 0x0000009484947221 */ /* 0x000fe20000010000 */
[----:B------:R-:W-:-:S05]  /*5690*/  @P2 HADD2.F32 R132, -RZ, R126.H1_H1 ;  /* 0x3000007eff842230 */ /* 0x000fca0000004100 */
[----:B------:R-:W-:-:S05]  /*56a0*/  @P2 FADD.FTZ R148, R132, R148 ;  /* 0x0000009484942221 */ /* 0x000fca0000010000 */
.L_x_26228:
[----:B------:R-:W-:-:S04]  /*56b0*/  F2FP.PACK_AB R132, RZ, R148 ;  /* 0x00000094ff84723e */ /* 0x000fc800000000ff */
[----:B------:R-:W-:Y:S02]  /*56c0*/  PRMT R130, R130, 0x5410, R132 ;  /* 0x0000541082827816 */ /* 0x000fe40000000084 */
.L_x_26229:
[----:B------:R-:W-:Y:S01]  /*56d0*/  HADD2.F32 R147, -RZ, R135.H0_H0 ;  /* 0x20000087ff937230 */ /* 0x000fe20000004100 */
[----:B------:R-:W-:Y:S05]  /*56e0*/  @P3 BRA `(.L_x_26230) ;  /* 0x0000008000003947 */ /* 0x000fea0003800000 */
[----:B------:R-:W-:-:S04]  /*56f0*/  ISETP.NE.U32.AND P4, PT, RZ, c[0x0][0x180], PT ;  /* 0x00006000ff007a0c */ /* 0x000fc80003f85070 */
[----:B------:R-:W-:-:S13]  /*5700*/  ISETP.NE.AND.EX P4, PT, RZ, c[0x0][0x184], PT, P4 ;  /* 0x00006100ff007a0c */ /* 0x000fda0003f85340 */
[----:B------:R-:W-:Y:S05]  /*5710*/  @P4 BRA `(.L_x_26231) ;  /* 0x0000002000004947 */ /* 0x000fea0003800000 */
[----:B------:R-:W-:Y:S05]  /*5720*/  @P0 BRA `(.L_x_26232) ;  /* 0x0000008000000947 */ /* 0x000fea0003800000 */
[----:B------:R-:W-:Y:S05]  /*5730*/  BRA `(.L_x_26233) ;  /* 0x0000009000007947 */ /* 0x000fea0003800000 */
.L_x_26231:
[----:B-----5:R-:W-:-:S05]  /*5740*/  HADD2.F32 R132, -RZ, R127.H0_H0 ;  /* 0x2000007fff847230 */ /* 0x020fca0000004100 */
[----:B------:R-:W-:Y:S01]  /*5750*/  FADD.FTZ R147, R132, R147 ;  /* 0x0000009384937221 */ /* 0x000fe20000010000 */
[----:B------:R-:W-:Y:S05]  /*5760*/  BRA `(.L_x_26232) ;  /* 0x0000004000007947 */ /* 0x000fea0003800000 */
.L_x_26230:
[----:B-----5:R-:W-:-:S05]  /*5770*/  HADD2.F32 R132, -RZ, R123.H0_H0 ;  /* 0x2000007bff847230 */ /* 0x020fca0000004100 */
[----:B------:R-:W-:Y:S01]  /*5780*/  FADD.FTZ R147, R132, R147 ;  /* 0x0000009384937221 */ /* 0x000fe20000010000 */
[----:B------:R-:W-:-:S05]  /*5790*/  @P2 HADD2.F32 R132, -RZ, R127.H0_H0 ;  /* 0x2000007fff842230 */ /* 0x000fca0000004100 */
[----:B------:R-:W-:-:S05]  /*57a0*/  @P2 FADD.FTZ R147, R132, R147 ;  /* 0x0000009384932221 */ /* 0x000fca0000010000 */
.L_x_26232:
[----:B------:R-:W-:-:S04]  /*57b0*/  F2FP.PACK_AB R132, RZ, R147 ;  /* 0x00000093ff84723e */ /* 0x000fc800000000ff */
[----:B------:R-:W-:Y:S02]  /*57c0*/  PRMT R131, R132, 0x7610, R131 ;  /* 0x0000761084837816 */ /* 0x000fe40000000083 */
.L_x_26233:
[----:B------:R-:W-:Y:S01]  /*57d0*/  HADD2.F32 R167, -RZ, R135.H1_H1 ;  /* 0x30000087ffa77230 */ /* 0x000fe20000004100 */
[----:B------:R-:W-:Y:S05]  /*57e0*/  @P3 BRA `(.L_x_26234) ;  /* 0x0000008000003947 */ /* 0x000fea0003800000 */
[----:B------:R-:W-:-:S04]  /*57f0*/  ISETP.NE.U32.AND P2, PT, RZ, c[0x0][0x180], PT ;  /* 0x00006000ff007a0c */ /* 0x000fc80003f45070 */
[----:B------:R-:W-:-:S13]  /*5800*/  ISETP.NE.AND.EX P2, PT, RZ, c[0x0][0x184], PT, P2 ;  /* 0x00006100ff007a0c */ /* 0x000fda0003f45320 */
[----:B------:R-:W-:Y:S05]  /*5810*/  @P2 BRA `(.L_x_26235) ;  /* 0x0000002000002947 */ /* 0x000fea0003800000 */
[----:B------:R-:W-:Y:S05]  /*5820*/  @P0 BRA `(.L_x_26236) ;  /* 0x0000008000000947 */ /* 0x000fea0003800000 */
[----:B------:R-:W-:Y:S05]  /*5830*/  BRA `(.L_x_26237) ;  /* 0x0000009000007947 */ /* 0x000fea0003800000 */
.L_x_26235:
[----:B-----5:R-:W-:-:S05]  /*5840*/  HADD2.F32 R132, -RZ, R127.H1_H1 ;  /* 0x3000007fff847230 */ /* 0x020fca0000004100 */
[----:B------:R-:W-:Y:S01]  /*5850*/  FADD.FTZ R167, R132, R167 ;  /* 0x000000a784a77221 */ /* 0x000fe20000010000 */
[----:B------:R-:W-:Y:S05]  /*5860*/  BRA `(.L_x_26236) ;  /* 0x0000004000007947 */ /* 0x000fea0003800000 */
.L_x_26234:
[----:B-----5:R-:W-:-:S05]  /*5870*/  HADD2.F32 R132, -RZ, R123.H1_H1 ;  /* 0x3000007bff847230 */ /* 0x020fca0000004100 */
[----:B------:R-:W-:Y:S01]  /*5880*/  FADD.FTZ R167, R132, R167 ;  /* 0x000000a784a77221 */ /* 0x000fe20000010000 */
[----:B------:R-:W-:-:S05]  /*5890*/  @P2 HADD2.F32 R132, -RZ, R127.H1_H1 ;  /* 0x3000007fff842230 */ /* 0x000fca0000004100 */
[----:B------:R-:W-:-:S05]  /*58a0*/  @P2 FADD.FTZ R167, R132, R167 ;  /* 0x000000a784a72221 */ /* 0x000fca0000010000 */
.L_x_26236:
[----:B------:R-:W-:-:S04]  /*58b0*/  F2FP.PACK_AB R132, RZ, R167 ;  /* 0x000000a7ff84723e */ /* 0x000fc800000000ff */
[----:B------:R-:W-:Y:S02]  /*58c0*/  PRMT R131, R131, 0x5410, R132 ;  /* 0x0000541083837816 */ /* 0x000fe40000000084 */
.L_x_26237:
[----:B------:R-:W-:-:S04]  /*58d0*/  @P0 LEA R132, P2, R136, c[0x0][0x188], 0x4 ;  /* 0x0000620088840a11 */ /* 0x000fc800078420ff */
[C---:B------:R-:W-:Y:S02]  /*58e0*/  @P0 LEA.HI.X R133, R136.reuse, c[0x0][0x18c], RZ, 0x4, P2 ;  /* 0x0000630088850a11 */ /* 0x040fe400010f24ff */
[----:B------:R-:W-:-:S03]  /*58f0*/  IADD3 R136, R136, 0x20, RZ ;  /* 0x0000002088887810 */ /* 0x000fc60007ffe0ff */
[----:B------:R0:W-:Y:S04]  /*5900*/  @P0 STG.E.128 [R132.64], R128 ;  /* 0x0000008084000986 */ /* 0x0001e8000c101d04 */
.L_x_26205:
[----:B------:R-:W-:Y:S05]  /*5910*/  BSYNC B0 ;  /* 0x0000000000007941 */ /* 0x000fea0003800000 */
.L_x_26204:
        /* <DEDUP_REMOVED lines=25> */
.L_x_26241:
[----:B-----5:R-:W-:-:S05]  /*5ab0*/  HADD2.F32 R27, -RZ, R124.H0_H0 ;  /* 0x2000007cff1b7230 */ /* 0x020fca0000004100 */
[----:B------:R-:W-:Y:S01]  /*5ac0*/  FADD.FTZ R12, R27, R12 ;  /* 0x0000000c1b0c7221 */ /* 0x000fe20000010000 */
[----:B------:R-:W-:Y:S05]  /*5ad0*/  BRA `(.L_x_26242) ;  /* 0x0000004000007947 */ /* 0x000fea0003800000 */
.L_x_26240:
[----:B-----5:R-:W-:-:S05]  /*5ae0*/  HADD2.F32 R27, -RZ, R120.H0_H0 ;  /* 0x20000078ff1b7230 */ /* 0x020fca0000004100 */
[----:B------:R-:W-:Y:S01]  /*5af0*/  FADD.FTZ R12, R27, R12 ;  /* 0x0000000c1b0c7221 */ /* 0x000fe20000010000 */
[----:B------:R-:W-:-:S05]  /*5b00*/  @P2 HADD2.F32 R27, -RZ, R124.H0_H0 ;  /* 0x2000007cff1b2230 */ /* 0x000fca0000004100 */
[----:B------:R-:W-:-:S05]  /*5b10*/  @P2 FADD.FTZ R12, R27, R12 ;  /* 0x0000000c1b0c2221 */ /* 0x000fca0000010000 */
.L_x_26242:
[----:B------:R-:W-:-:S04]  /*5b20*/  F2FP.PACK_AB R27, RZ, R12 ;  /* 0x0000000cff1b723e */ /* 0x000fc800000000ff */
[----:B------:R-:W-:Y:S02]  /*5b30*/  PRMT R128, R27, 0x7610, R128 ;  /* 0x000076101b807816 */ /* 0x000fe40000000080 */
.L_x_26243:
[----:B------:R-:W-:Y:S01]  /*5b40*/  HADD2.F32 R27, -RZ, R132.H1_H1 ;  /* 0x30000084ff1b7230 */ /* 0x000fe20000004100 */
[----:B------:R-:W-:Y:S05]  /*5b50*/  @P3 BRA `(.L_x_26244) ;  /* 0x0000008000003947 */ /* 0x000fea0003800000 */
[----:B------:R-:W-:-:S04]  /*5b60*/  ISETP.NE.U32.AND P4, PT, RZ, c[0x0][0x180], PT ;  /* 0x00006000ff007a0c */ /* 0x000fc80003f85070 */
[----:B------:R-:W-:-:S13]  /*5b70*/  ISETP.NE.AND.EX P4, PT, RZ, c[0x0][0x184], PT, P4 ;  /* 0x00006100ff007a0c */ /* 0x000fda0003f85340 */
[----:B------:R-:W-:Y:S05]  /*5b80*/  @P4 BRA `(.L_x_26245) ;  /* 0x0000002000004947 */ /* 0x000fea0003800000 */
[----:B------:R-:W-:Y:S05]  /*5b90*/  @P0 BRA `(.L_x_26246) ;  /* 0x0000008000000947 */ /* 0x000fea0003800000 */
[----:B------:R-:W-:Y:S05]  /*5ba0*/  BRA `(.L_x_26247) ;  /* 0x0000009000007947 */ /* 0x000fea0003800000 */
.L_x_26245:
[----:B-----5:R-:W-:-:S05]  /*5bb0*/  HADD2.F32 R28, -RZ, R124.H1_H1 ;  /* 0x3000007cff1c7230 */ /* 0x020fca0000004100 */
[----:B------:R-:W-:Y:S01]  /*5bc0*/  FADD.FTZ R27, R28, R27 ;  /* 0x0000001b1c1b7221 */ /* 0x000fe20000010000 */
[----:B------:R-:W-:Y:S05]  /*5bd0*/  BRA `(.L_x_26246) ;  /* 0x0000004000007947 */ /* 0x000fea0003800000 */
.L_x_26244:
[----:B-----5:R-:W-:-:S05]  /*5be0*/  HADD2.F32 R28, -RZ, R120.H1_H1 ;  /* 0x30000078ff1c7230 */ /* 0x020fca0000004100 */
[----:B------:R-:W-:Y:S01]  /*5bf0*/  FADD.FTZ R27, R28, R27 ;  /* 0x0000001b1c1b7221 */ /* 0x000fe20000010000 */
[----:B------:R-:W-:-:S05]  /*5c00*/  @P2 HADD2.F32 R28, -RZ, R124.H1_H1 ;  /* 0x3000007cff1c2230 */ /* 0x000fca0000004100 */
[----:B------:R-:W-:-:S05]  /*5c10*/  @P2 FADD.FTZ R27, R28, R27 ;  /* 0x0000001b1c1b2221 */ /* 0x000fca0000010000 */
.L_x_26246:
[----:B------:R-:W-:-:S04]  /*5c20*/  F2FP.PACK_AB R28, RZ, R27 ;  /* 0x0000001bff1c723e */ /* 0x000fc800000000ff */
[----:B------:R-:W-:Y:S02]  /*5c30*/  PRMT R128, R128, 0x5410, R28 ;  /* 0x0000541080807816 */ /* 0x000fe4000000001c */
.L_x_26247:
[----:B------:R-:W-:Y:S01]  /*5c40*/  HADD2.F32 R28, -RZ, R133.H0_H0 ;  /* 0x20000085ff1c7230 */ /* 0x000fe20000004100 */
[----:B------:R-:W-:Y:S05]  /*5c50*/  @P3 BRA `(.L_x_26248) ;  /* 0x0000008000003947 */ /* 0x000fea0003800000 */
[----:B------:R-:W-:-:S04]  /*5c60*/  ISETP.NE.U32.AND P4, PT, RZ, c[0x0][0x180], PT ;  /* 0x00006000ff007a0c */ /* 0x000fc80003f85070 */
[----:B------:R-:W-:-:S13]  /*5c70*/  ISETP.NE.AND.EX P4, PT, RZ, c[0x0][0x184], PT, P4 ;  /* 0x00006100ff007a0c */ /* 0x000fda0003f85340 */
[----:B------:R-:W-:Y:S05]  /*5c80*/  @P4 BRA `(.L_x_26249) ;  /* 0x0000002000004947 */ /* 0x000fea0003800000 */
[----:B------:R-:W-:Y:S05]  /*5c90*/  @P0 BRA `(.L_x_26250) ;  /* 0x0000008000000947 */ /* 0x000fea0003800000 */
[----:B------:R-:W-:Y:S05]  /*5ca0*/  BRA `(.L_x_26251) ;  /* 0x0000009000007947 */ /* 0x000fea0003800000 */
.L_x_26249:
[----:B-----5:R-:W-:-:S05]  /*5cb0*/  HADD2.F32 R132, -RZ, R125.H0_H0 ;  /* 0x2000007dff847230 */ /* 0x020fca0000004100 */
[----:B------:R-:W-:Y:S01]  /*5cc0*/  FADD.FTZ R28, R132, R28 ;  /* 0x0000001c841c7221 */ /* 0x000fe20000010000 */
[----:B------:R-:W-:Y:S05]  /*5cd0*/  BRA `(.L_x_26250) ;  /* 0x0000004000007947 */ /* 0x000fea0003800000 */
.L_x_26248:
[----:B-----5:R-:W-:-:S05]  /*5ce0*/  HADD2.F32 R132, -RZ, R121.H0_H0 ;  /* 0x20000079ff847230 */ /* 0x020fca0000004100 */
[----:B------:R-:W-:Y:S01]  /*5cf0*/  FADD.FTZ R28, R132, R28 ;  /* 0x0000001c841c7221 */ /* 0x000fe20000010000 */
[----:B------:R-:W-:-:S05]  /*5d00*/  @P2 HADD2.F32 R132, -RZ, R125.H0_H0 ;  /* 0x2000007dff842230 */ /* 0x000fca0000004100 */
[----:B------:R-:W-:-:S05]  /*5d10*/  @P2 FADD.FTZ R28, R132, R28 ;  /* 0x0000001c841c2221 */ /* 0x000fca0000010000 */
.L_x_26250:
[----:B------:R-:W-:-:S04]  /*5d20*/  F2FP.PACK_AB R132, RZ, R28 ;  /* 0x0000001cff84723e */ /* 0x000fc800000000ff */
[----:B------:R-:W-:Y:S02]  /*5d30*/  PRMT R129, R132, 0x7610, R129 ;  /* 0x0000761084817816 */ /* 0x000fe40000000081 */
.L_x_26251:
[----:B------:R-:W-:Y:S01]  /*5d40*/  HADD2.F32 R143, -RZ, R133.H1_H1 ;  /* 0x30000085ff8f7230 */ /* 0x000fe20000004100 */
[----:B------:R-:W-:Y:S05]  /*5d50*/  @P3 BRA `(.L_x_26252) ;  /* 0x0000008000003947 */ /* 0x000fea0003800000 */
[----:B------:R-:W-:-:S04]  /*5d60*/  ISETP.NE.U32.AND P4, PT, RZ, c[0x0][0x180], PT ;  /* 0x00006000ff007a0c */ /* 0x000fc80003f85070 */
[----:B------:R-:W-:-:S13]  /*5d70*/  ISETP.NE.AND.EX P4, PT, RZ, c[0x0][0x184], PT, P4 ;  /* 0x00006100ff007a0c */ /* 0x000fda0003f85340 */
[----:B------:R-:W-:Y:S05]  /*5d80*/  @P4 BRA `(.L_x_26253) ;  /* 0x0000002000004947 */ /* 0x000fea0003800000 */
[----:B------:R-:W-:Y:S05]  /*5d90*/  @P0 BRA `(.L_x_26254) ;  /* 0x0000008000000947 */ /* 0x000fea0003800000 */
[----:B------:R-:W-:Y:S05]  /*5da0*/  BRA `(.L_x_26255) ;  /* 0x0000009000007947 */ /* 0x000fea0003800000 */
.L_x_26253:
[----:B-----5:R-:W-:-:S05]  /*5db0*/  HADD2.F32 R132, -RZ, R125.H1_H1 ;  /* 0x3000007dff847230 */ /* 0x020fca0000004100 */
[----:B------:R-:W-:Y:S01]  /*5dc0*/  FADD.FTZ R143, R132, R143 ;  /* 0x0000008f848f7221 */ /* 0x000fe20000010000 */
[----:B------:R-:W-:Y:S05]  /*5dd0*/  BRA `(.L_x_26254) ;  /* 0x0000004000007947 */ /* 0x000fea0003800000 */
.L_x_26252:
[----:B-----5:R-:W-:-:S05]  /*5de0*/  HADD2.F32 R132, -RZ, R121.H1_H1 ;  /* 0x30000079ff847230 */ /* 0x020fca0000004100 */
[----:B------:R-:W-:Y:S01]  /*5df0*/  FADD.FTZ R143, R132, R143 ;  /* 0x0000008f848f7221 */ /* 0x000fe20000010000 */
[----:B------:R-:W-:-:S05]  /*5e00*/  @P2 HADD2.F32 R132, -RZ, R125.H1_H1 ;  /* 0x3000007dff842230 */ /* 0x000fca0000004100 */
[----:B------:R-:W-:-:S05]  /*5e10*/  @P2 FADD.FTZ R143, R132, R143 ;  /* 0x0000008f848f2221 */ /* 0x000fca0000010000 */
.L_x_26254:
[----:B------:R-:W-:-:S04]  /*5e20*/  F2FP.PACK_AB R132, RZ, R143 ;  /* 0x0000008fff84723e */ /* 0x000fc800000000ff */
[----:B------:R-:W-:Y:S02]  /*5e30*/  PRMT R129, R129, 0x5410, R132 ;  /* 0x0000541081817816 */ /* 0x000fe40000000084 */
.L_x_26255:
[----:B------:R-:W-:Y:S01]  /*5e40*/  HADD2.F32 R144, -RZ, R134.H0_H0 ;  /* 0x20000086ff907230 */ /* 0x000fe20000004100 */
[----:B------:R-:W-:Y:S05]  /*5e50*/  @P3 BRA `(.L_x_26256) ;  /* 0x0000008000003947 */ /* 0x000fea0003800000 */
[----:B------:R-:W-:-:S04]  /*5e60*/  ISETP.NE.U32.AND P4, PT, RZ, c[0x0][0x180], PT ;  /* 0x00006000ff007a0c */ /* 0x000fc80003f85070 */
[----:B------:R-:W-:-:S13]  /*5e70*/  ISETP.NE.AND.EX P4, PT, RZ, c[0x0][0x184], PT, P4 ;  /* 0x00006100ff007a0c */ /* 0x000fda0003f85340 */
[----:B------:R-:W-:Y:S05]  /*5e80*/  @P4 BRA `(.L_x_26257) ;  /* 0x0000002000004947 */ /* 0x000fea0003800000 */
[----:B------:R-:W-:Y:S05]  /*5e90*/  @P0 BRA `(.L_x_26258) ;  /* 0x0000008000000947 */ /* 0x000fea0003800000 */
[----:B------:R-:W-:Y:S05]  /*5ea0*/  BRA `(.L_x_26259) ;  /* 0x0000009000007947 */ /* 0x000fea0003800000 */
.L_x_26257:
[----:B-----5:R-:W-:-:S05]  /*5eb0*/  HADD2.F32 R132, -RZ, R126.H0_H0 ;  /* 0x2000007eff847230 */ /* 0x020fca0000004100 */
[----:B------:R-:W-:Y:S01]  /*5ec0*/  FADD.FTZ R144, R132, R144 ;  /* 0x0000009084907221 */ /* 0x000fe20000010000 */
[----:B------:R-:W-:Y:S05]  /*5ed0*/  BRA `(.L_x_26258) ;  /* 0x0000004000007947 */ /* 0x000fea0003800000 */
.L_x_26256:
[----:B-----5:R-:W-:-:S05]  /*5ee0*/  HADD2.F32 R132, -RZ, R122.H0_H0 ;  /* 0x2000007aff847230 */ /* 0x020fca0000004100 */
[----:B------:R-:W-:Y:S01]  /*5ef0*/  FADD.FTZ R144, R132, R144 ;  /* 0x0000009084907221 */ /* 0x000fe20000010000 */
[----:B------:R-:W-:-:S05]  /*5f00*/  @P2 HADD2.F32 R132, -RZ, R126.H0_H0 ;  /* 0x2000007eff842230 */ /* 0x000fca0000004100 */
[----:B------:R-:W-:-:S05]  /*5f10*/  @P2 FADD.FTZ R144, R132, R144 ;  /* 0x0000009084902221 */ /* 0x000fca0000010000 */
.L_x_26258:
[----:B------:R-:W-:-:S04]  /*5f20*/  F2FP.PACK_AB R132, RZ, R144 ;  /* 0x00000090ff84723e */ /* 0x000fc800000000ff */
[----:B------:R-:W-:Y:S02]  /*5f30*/  PRMT R130, R132, 0x7610, R130 ;  /* 0x0000761084827816 */ /* 0x000fe40000000082 */
.L_x_26259:
[----:B------:R-:W-:Y:S01]  /*5f40*/  HADD2.F32 R146, -RZ, R134.H1_H1 ;  /* 0x30000086ff927230 */ /* 0x000fe20000004100 */
[----:B------:R-:W-:Y:S05]  /*5f50*/  @P3 BRA `(.L_x_26260) ;  /* 0x0000008000003947 */ /* 0x000fea0003800000 */
[----:B------:R-:W-:-:S04]  /*5f60*/  ISETP.NE.U32.AND P4, PT, RZ, c[0x0][0x180], PT ;  /* 0x00006000ff007a0c */ /* 0x000fc80003f85070 */
[----:B------:R-:W-:-:S13]  /*5f70*/  ISETP.NE.AND.EX P4, PT, RZ, c[0x0][0x184], PT, P4 ;  /* 0x00006100ff007a0c */ /* 0x000fda0003f85340 */
[----:B------:R-:W-:Y:S05]  /*5f80*/  @P4 BRA `(.L_x_26261) ;  /* 0x0000002000004947 */ /* 0x000fea0003800000 */
[----:B------:R-:W-:Y:S05]  /*5f90*/  @P0 BRA `(.L_x_26262) ;  /* 0x0000008000000947 */ /* 0x000fea0003800000 */
[----:B------:R-:W-:Y:S05]  /*5fa0*/  BRA `(.L_x_26263) ;  /* 0x0000009000007947 */ /* 0x000fea0003800000 */
.L_x_26261:
[----:B-----5:R-:W-:-:S05]  /*5fb0*/  HADD2.F32 R132, -RZ, R126.H1_H1 ;  /* 0x3000007eff847230 */ /* 0x020fca0000004100 */
[----:B------:R-:W-:Y:S01]  /*5fc0*/  FADD.FTZ R146, R132, R146 ;  /* 0x0000009284927221 */ /* 0x000fe20000010000 */
[----:B------:R-:W-:Y:S05]  /*5fd0*/  BRA `(.L_x_26262) ;  /* 0x0000004000007947 */ /* 0x000fea0003800000 */
.L_x_26260:
[----:B-----5:R-:W-:-:S05]  /*5fe0*/  HADD2.F32 R132, -RZ, R122.H1_H1 ;  /* 0x3000007aff847230 */ /* 0x020fca0000004100 */
[----:B------:R-:W-:Y:S01]  /*5ff0*/  FADD.FTZ R146, R132, R146 ;  /* 0x0000009284927221 */ /* 0x000fe20000010000 */
[----:B------:R-:W-:-:S05]  /*6000*/  @P2 HADD2.F32 R132, -RZ, R126.H1_H1 ;  /* 0x3000007eff842230 */ /* 0x000fca0000004100 */
[----:B------:R-:W-:-:S05]  /*6010*/  @P2 FADD.FTZ R146, R132, R146 ;  /* 0x0000009284922221 */ /* 0x000fca0000010000 */
.L_x_26262:
[----:B------:R-:W-:-:S04]  /*6020*/  F2FP.PACK_AB R132, RZ, R146 ;  /* 0x00000092ff84723e */ /* 0x000fc800000000ff */
[----:B------:R-:W-:Y:S02]  /*6030*/  PRMT R130, R130, 0x5410, R132 ;  /* 0x0000541082827816 */ /* 0x000fe40000000084 */
.L_x_26263:
[----:B------:R-:W-:Y:S01]  /*6040*/  HADD2.F32 R145, -RZ, R135.H0_H0 ;  /* 0x20000087ff917230 */ /* 0x000fe20000004100 */
[----:B------:R-:W-:Y:S05]  /*6050*/  @P3 BRA `(.L_x_26264) ;  /* 0x0000008000003947 */ /* 0x000fea0003800000 */
[----:B------:R-:W-:-:S04]  /*6060*/  ISETP.NE.U32.AND P4, PT, RZ, c[0x0][0x180], PT ;  /* 0x00006000ff007a0c */ /* 0x000fc80003f85070 */
[----:B------:R-:W-:-:S13]  /*6070*/  ISETP.NE.AND.EX P4, PT, RZ, c[0x0][0x184], PT, P4 ;  /* 0x00006100ff007a0c */ /* 0x000fda0003f85340 */
[----:B------:R-:W-:Y:S05]  /*6080*/  @P4 BRA `(.L_x_26265) ;  /* 0x0000002000004947 */ /* 0x000fea0003800000 */
[----:B------:R-:W-:Y:S05]  /*6090*/  @P0 BRA `(.L_x_26266) ;  /* 0x0000008000000947 */ /* 0x000fea0003800000 */
[----:B------:R-:W-:Y:S05]  /*60a0*/  BRA `(.L_x_26267) ;  /* 0x0000009000007947 */ /* 0x000fea0003800000 */
.L_x_26265:
[----:B-----5:R-:W-:-:S05]  /*60b0*/  HADD2.F32 R132, -RZ, R127.H0_H0 ;  /* 0x2000007fff847230 */ /* 0x020fca0000004100 */
[----:B------:R-:W-:Y:S01]  /*60c0*/  FADD.FTZ R145, R132, R145 ;  /* 0x0000009184917221 */ /* 0x000fe20000010000 */
[----:B------:R-:W-:Y:S05]  /*60d0*/  BRA `(.L_x_26266) ;  /* 0x0000004000007947 */ /* 0x000fea0003800000 */
.L_x_26264:
[----:B-----5:R-:W-:-:S05]  /*60e0*/  HADD2.F32 R132, -RZ, R123.H0_H0 ;  /* 0x2000007bff847230 */ /* 0x020fca0000004100 */
[----:B------:R-:W-:Y:S01]  /*60f0*/  FADD.FTZ R145, R132, R145 ;  /* 0x0000009184917221 */ /* 0x000fe20000010000 */
[----:B------:R-:W-:-:S05]  /*6100*/  @P2 HADD2.F32 R132, -RZ, R127.H0_H0 ;  /* 0x2000007fff842230 */ /* 0x000fca0000004100 */
[----:B------:R-:W-:-:S05]  /*6110*/  @P2 FADD.FTZ R145, R132, R145 ;  /* 0x0000009184912221 */ /* 0x000fca0000010000 */
.L_x_26266:
[----:B------:R-:W-:-:S04]  /*6120*/  F2FP.PACK_AB R132, RZ, R145 ;  /* 0x00000091ff84723e */ /* 0x000fc800000000ff */
[----:B------:R-:W-:Y:S02]  /*6130*/  PRMT R131, R132, 0x7610, R131 ;  /* 0x0000761084837816 */ /* 0x000fe40000000083 */
.L_x_26267:
[----:B------:R-:W-:Y:S01]  /*6140*/  HADD2.F32 R168, -RZ, R135.H1_H1 ;  /* 0x30000087ffa87230 */ /* 0x000fe20000004100 */
[----:B------:R-:W-:Y:S05]  /*6150*/  @P3 BRA `(.L_x_26268) ;  /* 0x0000008000003947 */ /* 0x000fea0003800000 */
[----:B------:R-:W-:-:S04]  /*6160*/  ISETP.NE.U32.AND P2, PT, RZ, c[0x0][0x180], PT ;  /* 0x00006000ff007a0c */ /* 0x000fc80003f45070 */
[----:B------:R-:W-:-:S13]  /*6170*/  ISETP.NE.AND.EX P2, PT, RZ, c[0x0][0x184], PT, P2 ;  /* 0x00006100ff007a0c */ /* 0x000fda0003f45320 */
[----:B------:R-:W-:Y:S05]  /*6180*/  @P2 BRA `(.L_x_26269) ;  /* 0x0000002000002947 */ /* 0x000fea0003800000 */
[----:B------:R-:W-:Y:S05]  /*6190*/  @P0 BRA `(.L_x_26270) ;  /* 0x0000008000000947 */ /* 0x000fea0003800000 */
[----:B------:R-:W-:Y:S05]  /*61a0*/  BRA `(.L_x_26271) ;  /* 0x0000009000007947 */ /* 0x000fea0003800000 */
.L_x_26269:
[----:B-----5:R-:W-:-:S05]  /*61b0*/  HADD2.F32 R132, -RZ, R127.H1_H1 ;  /* 0x3000007fff847230 */ /* 0x020fca0000004100 */
[----:B------:R-:W-:Y:S01]  /*61c0*/  FADD.FTZ R168, R132, R168 ;  /* 0x000000a884a87221 */ /* 0x000fe20000010000 */
[----:B------:R-:W-:Y:S05]  /*61d0*/  BRA `(.L_x_26270) ;  /* 0x0000004000007947 */ /* 0x000fea0003800000 */
.L_x_26268:
[----:B-----5:R-:W-:-:S05]  /*61e0*/  HADD2.F32 R132, -RZ, R123.H1_H1 ;  /* 0x3000007bff847230 */ /* 0x020fca0000004100 */
[----:B------:R-:W-:Y:S01]  /*61f0*/  FADD.FTZ R168, R132, R168 ;  /* 0x000000a884a87221 */ /* 0x000fe20000010000 */
[----:B------:R-:W-:-:S05]  /*6200*/  @P2 HADD2.F32 R132, -RZ, R127.H1_H1 ;  /* 0x3000007fff842230 */ /* 0x000fca0000004100 */
[----:B------:R-:W-:-:S05]  /*6210*/  @P2 FADD.FTZ R168, R132, R168 ;  /* 0x000000a884a82221 */ /* 0x000fca0000010000 */
.L_x_26270:
[----:B------:R-:W-:-:S04]  /*6220*/  F2FP.PACK_AB R132, RZ, R168 ;  /* 0x000000a8ff84723e */ /* 0x000fc800000000ff */
[----:B------:R-:W-:Y:S02]  /*6230*/  PRMT R131, R131, 0x5410, R132 ;  /* 0x0000541083837816 */ /* 0x000fe40000000084 */
.L_x_26271:
[----:B------:R-:W-:-:S04]  /*6240*/  @P0 LEA R132, P2, R136, c[0x0][0x188], 0x4 ;  /* 0x0000620088840a11 */ /* 0x000fc800078420ff */
[----:B------:R-:W-:-:S05]  /*6250*/  @P0 LEA.HI.X R133, R136, c[0x0][0x18c], RZ, 0x4, P2 ;  /* 0x0000630088850a11 */ /* 0x000fca00010f24ff */
[----:B------:R0:W-:Y:S04]  /*6260*/  @P0 STG.E.128 [R132.64], R128 ;  /* 0x0000008084000986 */ /* 0x0001e8000c101d04 */
.L_x_26239:
[----:B------:R-:W-:Y:S05]  /*6270*/  BSYNC B0 ;  /* 0x0000000000007941 */ /* 0x000fea0003800000 */
.L_x_26238:
        /* <DEDUP_REMOVED lines=81> */
.L_x_26292:
        /* <DEDUP_REMOVED lines=155> */
.L_x_26293:
        /* <DEDUP_REMOVED lines=40> */
[----:B------:R-:W-:Y:S01]  /*73c0*/  F2FP.PACK_AB R132, R136, R132 ;  /* 0x000000848884723e */ /* 0x000fe200000000ff */
[----:B------:R-:W3:Y:S03]  /*73d0*/  LDL R205, [R1+0x17c] ;  /* 0x00017c0001cd7983 */ /* 0x000ee60000100800 */
[----:B------:R-:W-:Y:S01]  /*73e0*/  F2FP.PACK_AB R136, R134, R133 ;  /* 0x000000858688723e */ /* 0x000fe200000000ff */
        /* <DEDUP_REMOVED lines=10> */
[----:B------:R-:W-:Y:S01]  /*7490*/  F2FP.PACK_AB R133, R138, R133 ;  /* 0x000000858a85723e */ /* 0x000fe200000000ff */
[--C-:B------:R-:W-:Y:S02]  /*74a0*/  FADD.FTZ R138, R141, -R135.reuse ;  /* 0x800000878d8a7221 */ /* 0x100fe40000010000 */
[----:B------:R-:W-:Y:S02]  /*74b0*/  FADD.FTZ R139, R160, -R135 ;  /* 0x80000087a08b7221 */ /* 0x000fe40000010000 */
[----:B------:R-:W-:-:S02]  /*74c0*/  FMUL.FTZ R138, R170, R138 ;  /* 0x0000008aaa8a7220 */ /* 0x000fc40000410000 */
[----:B------:R-:W-:-:S04]  /*74d0*/  FMUL.FTZ R139, R170, R139 ;  /* 0x0000008baa8b7220 */ /* 0x000fc80000410000 */
[-C--:B------:R-:W-:Y:S02]  /*74e0*/  FFMA.FTZ R171, R171, R139.reuse, R221 ;  /* 0x0000008babab7223 */ /* 0x080fe400000100dd */
[----:B------:R-:W-:Y:S01]  /*74f0*/  FFMA.FTZ R139, R0, R139, R213 ;  /* 0x0000008b008b7223 */ /* 0x000fe200000100d5 */
[----:B------:R-:W-:Y:S01]  /*7500*/  F2FP.PACK_AB R137, R204, R137 ;  /* 0x00000089cc89723e */ /* 0x000fe200000000ff */
[-C--:B----4-:R-:W-:Y:S02]  /*7510*/  FFMA.FTZ R134, R134, R138.reuse, R220 ;  /* 0x0000008a86867223 */ /* 0x090fe400000100dc */
[----:B------:R-:W-:Y:S02]  /*7520*/  FFMA.FTZ R138, R2, R138, R212 ;  /* 0x0000008a028a7223 */ /* 0x000fe400000100d4 */
[----:B------:R0:W5:Y:S04]  /*7530*/  LDL.LU R2, [R1+0x194] ;  /* 0x0001940001027983 */ /* 0x0001680000300800 */
[----:B------:R0:W5:Y:S01]  /*7540*/  LDL.LU R0, [R1+0x190] ;  /* 0x0001900001007983 */ /* 0x0001620000300800 */
[----:B------:R-:W-:Y:S01]  /*7550*/  F2FP.PACK_AB R138, R139, R138 ;  /* 0x0000008a8b8a723e */ /* 0x000fe200000000ff */
[----:B------:R-:W-:-:S02]  /*7560*/  FADD.FTZ R139, R159, -R135 ;  /* 0x800000879f8b7221 */ /* 0x000fc40000010000 */
[----:B------:R-:W-:Y:S02]  /*7570*/  FADD.FTZ R135, R161, -R135 ;  /* 0x80000087a1877221 */ /* 0x000fe40000010000 */
[C---:B------:R-:W-:Y:S01]  /*7580*/  FMUL.FTZ R139, R170.reuse, R139 ;  /* 0x0000008baa8b7220 */ /* 0x040fe20000410000 */
[----:B------:R-:W-:Y:S01]  /*7590*/  F2FP.PACK_AB R134, R171, R134 ;  /* 0x00000086ab86723e */ /* 0x000fe200000000ff */
[----:B------:R-:W-:Y:S02]  /*75a0*/  FMUL.FTZ R171, R170, R135 ;  /* 0x00000087aaab7220 */ /* 0x000fe40000410000 */
[----:B--2---:R-:W-:Y:S01]  /*75b0*/  FFMA.FTZ R135, R206, R139, R222 ;  /* 0x0000008bce877223 */ /* 0x004fe200000100de */
[----:B------:R-:W-:Y:S01]  /*75c0*/  HFMA2.MMA R206, -RZ, RZ, 0, 9.5367431640625e-07 ;  /* 0x00000010ffce7435 */ /* 0x000fe200000001ff */
[----:B---3--:R-:W-:-:S05]  /*75d0*/  FFMA.FTZ R204, R205, R171, R223 ;  /* 0x000000abcdcc7223 */ /* 0x008fca00000100df */
[----:B------:R-:W-:-:S04]  /*75e0*/  F2FP.PACK_AB R135, R204, R135 ;  /* 0x00000087cc87723e */ /* 0x000fc800000000ff */
[----:B------:R-:W-:-:S05]  /*75f0*/  IMAD.WIDE.U32 R204, R6, R206, c[0x0][0x208] ;  /* 0x0000820006cc7625 */ /* 0x000fca00078e00ce */
[----:B------:R1:W-:Y:S02]  /*7600*/  STG.E.128 [R204.64], R132 ;  /* 0x00000084cc007986 */ /* 0x0003e4000c101d04 */
[----:B-1----:R-:W-:Y:S02]  /*7610*/  FFMA.FTZ R132, R252, R139, R214 ;  /* 0x0000008bfc847223 */ /* 0x002fe400000100d6 */
[----:B------:R-:W-:-:S05]  /*7620*/  FFMA.FTZ R133, R207, R171, R215 ;  /* 0x000000abcf857223 */ /* 0x000fca00000100d7 */
[----:B------:R-:W-:Y:S01]  /*7630*/  F2FP.PACK_AB R139, R133, R132 ;  /* 0x00000084858b723e */ /* 0x000fe200000000ff */
[----:B------:R-:W-:-:S05]  /*7640*/  IMAD.WIDE.U32 R132, R6, R206, c[0x0][0x210] ;  /* 0x0000840006847625 */ /* 0x000fca00078e00ce */
[----:B------:R0:W-:Y:S01]  /*7650*/  STG.E.128 [R132.64], R136 ;  /* 0x0000008884007986 */ /* 0x0001e2000c101d04 */
[----:B------:R-:W-:-:S03]  /*7660*/  IADD3 R6, R6, 0x20, RZ ;  /* 0x0000002006067810 */ /* 0x000fc60007ffe0ff */
.L_x_26275:
[----:B------:R-:W-:Y:S05]  /*7670*/  BSYNC B0 ;  /* 0x0000000000007941 */ /* 0x000fea0003800000 */
.L_x_26274:
        /* <DEDUP_REMOVED lines=27> */
[----:B------:R-:W-:Y:S01]  /*7830*/  F2FP.PACK_AB R132, R136, R132 ;  /* 0x000000848884723e */ /* 0x000fe200000000ff */
[----:B------:R-:W2:Y:S03]  /*7840*/  LDL R205, [R1+0x3c] ;  /* 0x00003c0001cd7983 */ /* 0x000ea60000100800 */
[----:B------:R-:W-:Y:S01]  /*7850*/  F2FP.PACK_AB R136, R134, R133 ;  /* 0x000000858688723e */ /* 0x000fe200000000ff */
        /* <DEDUP_REMOVED lines=18> */
[-C--:B---3--:R-:W-:Y:S02]  /*7980*/  FFMA.FTZ R134, R134, R138.reuse, R200 ;  /* 0x0000008a86867223 */ /* 0x088fe400000100c8 */
[----:B------:R-:W-:Y:S02]  /*7990*/  FFMA.FTZ R138, R2, R138, R192 ;  /* 0x0000008a028a7223 */ /* 0x000fe400000100c0 */
[----:B------:R0:W5:Y:S04]  /*79a0*/  LDL.LU R2, [R1+0x194] ;  /* 0x0001940001027983 */ /* 0x0001680000300800 */
[----:B------:R0:W5:Y:S01]  /*79b0*/  LDL.LU R0, [R1+0x190] ;  /* 0x0001900001007983 */ /* 0x0001620000300800 */
[----:B------:R-:W-:Y:S01]  /*79c0*/  F2FP.PACK_AB R138, R139, R138 ;  /* 0x0000008a8b8a723e */ /* 0x000fe200000000ff */
[----:B------:R-:W-:-:S02]  /*79d0*/  FADD.FTZ R139, R157, -R135 ;  /* 0x800000879d8b7221 */ /* 0x000fc40000010000 */
[----:B------:R-:W-:Y:S01]  /*79e0*/  FADD.FTZ R135, R162, -R135 ;  /* 0x80000087a2877221 */ /* 0x000fe20000010000 */
[----:B------:R-:W-:Y:S01]  /*79f0*/  F2FP.PACK_AB R134, R171, R134 ;  /* 0x00000086ab86723e */ /* 0x000fe200000000ff */
[C---:B------:R-:W-:Y:S02]  /*7a00*/  FMUL.FTZ R139, R170.reuse, R139 ;  /* 0x0000008baa8b7220 */ /* 0x040fe40000410000 */
[----:B------:R-:W-:Y:S02]  /*7a10*/  FMUL.FTZ R171, R170, R135 ;  /* 0x00000087aaab7220 */ /* 0x000fe40000410000 */
[----:B------:R-:W-:Y:S01]  /*7a20*/  FFMA.FTZ R135, R206, R139, R202 ;  /* 0x0000008bce877223 */ /* 0x000fe200000100ca */
[----:B------:R-:W-:Y:S01]  /*7a30*/  MOV R206, 0x10 ;  /* 0x0000001000ce7802 */ /* 0x000fe20000000f00 */
[----:B--2---:R-:W-:-:S05]  /*7a40*/  FFMA.FTZ R204, R205, R171, R203 ;  /* 0x000000abcdcc7223 */ /* 0x004fca00000100cb */
[----:B------:R-:W-:Y:S01]  /*7a50*/  F2FP.PACK_AB R135, R204, R135 ;  /* 0x00000087cc87723e */ /* 0x000fe200000000ff */
[----:B------:R-:W-:-:S05]  /*7a60*/  IMAD.WIDE.U32 R204, R6, R206, c[0x0][0x208] ;  /* 0x0000820006cc7625 */ /* 0x000fca00078e00ce */
[----:B------:R1:W-:Y:S02]  /*7a70*/  STG.E.128 [R204.64], R132 ;  /* 0x00000084cc007986 */ /* 0x0003e4000c101d04 */
[----:B-1----:R-:W-:Y:S02]  /*7a80*/  FFMA.FTZ R132, R252, R139, R194 ;  /* 0x0000008bfc847223 */ /* 0x002fe400000100c2 */
[----:B----4-:R-:W-:-:S05]  /*7a90*/  FFMA.FTZ R133, R207, R171, R195 ;  /* 0x000000abcf857223 */ /* 0x010fca00000100c3 */
[----:B------:R-:W-:Y:S01]  /*7aa0*/  F2FP.PACK_AB R139, R133, R132 ;  /* 0x00000084858b723e */ /* 0x000fe200000000ff */
[----:B------:R-:W-:-:S05]  /*7ab0*/  IMAD.WIDE.U32 R132, R6, R206, c[0x0][0x210] ;  /* 0x0000840006847625 */ /* 0x000fca00078e00ce */
[----:B------:R0:W-:Y:S01]  /*7ac0*/  STG.E.128 [R132.64], R136 ;  /* 0x0000008884007986 */ /* 0x0001e2000c101d04 */
[----:B------:R-:W-:-:S03]  /*7ad0*/  IADD3 R6, R6, 0x20, RZ ;  /* 0x0000002006067810 */ /* 0x000fc60007ffe0ff */
.L_x_26277:
[----:B------:R-:W-:Y:S05]  /*7ae0*/  BSYNC B0 ;  /* 0x0000000000007941 */ /* 0x000fea0003800000 */
.L_x_26276:
        /* <DEDUP_REMOVED lines=58> */
[----:B------:R-:W-:Y:S01]  /*7e90*/  FFMA.FTZ R135, R206, R139, R186 ;  /* 0x0000008bce877223 */ /* 0x000fe200000100ba */
[----:B------:R-:W-:Y:S01]  /*7ea0*/  HFMA2.MMA R206, -RZ, RZ, 0, 9.5367431640625e-07 ;  /* 0x00000010ffce7435 */ /* 0x000fe200000001ff */
[----:B--2---:R-:W-:-:S05]  /*7eb0*/  FFMA.FTZ R204, R205, R171, R187 ;  /* 0x000000abcdcc7223 */ /* 0x004fca00000100bb */
[----:B------:R-:W-:-:S04]  /*7ec0*/  F2FP.PACK_AB R135, R204, R135 ;  /* 0x00000087cc87723e */ /* 0x000fc800000000ff */
        /* <DEDUP_REMOVED lines=8> */
.L_x_26279:
[----:B------:R-:W-:Y:S05]  /*7f50*/  BSYNC B0 ;  /* 0x0000000000007941 */ /* 0x000fea0003800000 */
.L_x_26278:
        /* <DEDUP_REMOVED lines=24> */
[----:B------:R-:W-:Y:S02]  /*80e0*/  F2FP.PACK_AB R132, R136, R132 ;  /* 0x000000848884723e */ /* 0x000fe400000000ff */
[----:B------:R-:W-:Y:S01]  /*80f0*/  F2FP.PACK_AB R136, R134, R133 ;  /* 0x000000858688723e */ /* 0x000fe200000000ff */
[--C-:B------:R-:W-:Y:S02]  /*8100*/  FADD.FTZ R133, R17, -R135.reuse ;  /* 0x8000008711857221 */ /* 0x100fe40000010000 */
[----:B------:R-:W-:Y:S02]  /*8110*/  FADD.FTZ R134, R36, -R135 ;  /* 0x8000008724867221 */ /* 0x000fe40000010000 */
[C---:B------:R-:W-:Y:S02]  /*8120*/  FMUL.FTZ R137, R170.reuse, R133 ;  /* 0x00000085aa897220 */ /* 0x040fe40000410000 */
[----:B------:R-:W-:Y:S02]  /*8130*/  FMUL.FTZ R134, R170, R134 ;  /* 0x00000086aa867220 */ /* 0x000fe40000410000 */
[----:B------:R-:W-:-:S02]  /*8140*/  FFMA.FTZ R133, R139, R137, R42 ;  /* 0x000000898b857223 */ /* 0x000fc4000001002a */
[----:B------:R-:W-:Y:S02]  /*8150*/  FFMA.FTZ R138, R138, R134, R43 ;  /* 0x000000868a8a7223 */ /* 0x000fe4000001002b */
[----:B------:R-:W-:-:S03]  /*8160*/  FADD.FTZ R139, R154, -R135 ;  /* 0x800000879a8b7221 */ /* 0x000fc60000010000 */
[----:B------:R-:W-:Y:S01]  /*8170*/  F2FP.PACK_AB R133, R138, R133 ;  /* 0x000000858a85723e */ /* 0x000fe200000000ff */
        /* <DEDUP_REMOVED lines=8> */
[----:B------:R-:W-:Y:S01]  /*8200*/  F2FP.PACK_AB R138, R139, R138 ;  /* 0x0000008a8b8a723e */ /* 0x000fe200000000ff */
[--C-:B------:R-:W-:Y:S02]  /*8210*/  FADD.FTZ R139, R153, -R135.reuse ;  /* 0x80000087998b7221 */ /* 0x100fe40000010000 */
[----:B------:R-:W-:Y:S01]  /*8220*/  FADD.FTZ R135, R164, -R135 ;  /* 0x80000087a4877221 */ /* 0x000fe20000010000 */
[----:B------:R-:W-:Y:S01]  /*8230*/  F2FP.PACK_AB R134, R171, R134 ;  /* 0x00000086ab86723e */ /* 0x000fe200000000ff */
[----:B------:R-:W-:Y:S02]  /*8240*/  FFMA.FTZ R137, R206, R137, R50 ;  /* 0x00000089ce897223 */ /* 0x000fe40000010032 */
[C---:B------:R-:W-:Y:S02]  /*8250*/  FMUL.FTZ R139, R170.reuse, R139 ;  /* 0x0000008baa8b7220 */ /* 0x040fe40000410000 */
[----:B------:R-:W-:Y:S01]  /*8260*/  FMUL.FTZ R171, R170, R135 ;  /* 0x00000087aaab7220 */ /* 0x000fe20000410000 */
[----:B------:R-:W-:Y:S01]  /*8270*/  F2FP.PACK_AB R137, R204, R137 ;  /* 0x00000089cc89723e */ /* 0x000fe200000000ff */
[----:B------:R-:W-:Y:S01]  /*8280*/  FFMA.FTZ R135, R250, R139, R46 ;  /* 0x0000008bfa877223 */ /* 0x000fe2000001002e */
[----:B------:R-:W-:Y:S01]  /*8290*/  MOV R206, 0x10 ;  /* 0x0000001000ce7802 */ /* 0x000fe20000000f00 */
[----:B------:R-:W-:-:S05]  /*82a0*/  FFMA.FTZ R204, R251, R171, R47 ;  /* 0x000000abfbcc7223 */ /* 0x000fca000001002f */
[----:B------:R-:W-:Y:S01]  /*82b0*/  F2FP.PACK_AB R135, R204, R135 ;  /* 0x00000087cc87723e */ /* 0x000fe200000000ff */
[----:B------:R-:W-:-:S05]  /*82c0*/  IMAD.WIDE.U32 R204, R6, R206, c[0x0][0x208] ;  /* 0x0000820006cc7625 */ /* 0x000fca00078e00ce */
[----:B------:R0:W-:Y:S02]  /*82d0*/  STG.E.128 [R204.64], R132 ;  /* 0x00000084cc007986 */ /* 0x0001e4000c101d04 */
[----:B0-----:R-:W-:Y:S02]  /*82e0*/  FFMA.FTZ R132, R252, R139, R54 ;  /* 0x0000008bfc847223 */ /* 0x001fe40000010036 */
[----:B--2---:R-:W-:-:S05]  /*82f0*/  FFMA.FTZ R133, R207, R171, R55 ;  /* 0x000000abcf857223 */ /* 0x004fca0000010037 */
[----:B------:R-:W-:Y:S01]  /*8300*/  F2FP.PACK_AB R139, R133, R132 ;  /* 0x00000084858b723e */ /* 0x000fe200000000ff */
[----:B------:R-:W-:-:S05]  /*8310*/  IMAD.WIDE.U32 R132, R6, R206, c[0x0][0x210] ;  /* 0x0000840006847625 */ /* 0x000fca00078e00ce */
[----:B------:R0:W-:Y:S01]  /*8320*/  STG.E.128 [R132.64], R136 ;  /* 0x0000008884007986 */ /* 0x0001e2000c101d04 */
[----:B------:R-:W-:-:S03]  /*8330*/  IADD3 R6, R6, 0x20, RZ ;  /* 0x0000002006067810 */ /* 0x000fc60007ffe0ff */
.L_x_26281:
[----:B------:R-:W-:Y:S05]  /*8340*/  BSYNC B0 ;  /* 0x0000000000007941 */ /* 0x000fea0003800000 */
.L_x_26280:
        /* <DEDUP_REMOVED lines=22> */
[----:B------:R-:W-:Y:S02]  /*84b0*/  F2FP.PACK_AB R132, R136, R132 ;  /* 0x000000848884723e */ /* 0x000fe400000000ff */
[----:B------:R-:W-:Y:S01]  /*84c0*/  F2FP.PACK_AB R136, R134, R133 ;  /* 0x000000858688723e */ /* 0x000fe200000000ff */
[--C-:B------:R-:W-:Y:S02]  /*84d0*/  FADD.FTZ R133, R15, -R135.reuse ;  /* 0x800000870f857221 */ /* 0x100fe40000010000 */
[----:B------:R-:W-:Y:S02]  /*84e0*/  FADD.FTZ R134, R34, -R135 ;  /* 0x8000008722867221 */ /* 0x000fe40000010000 */
[C---:B------:R-:W-:Y:S02]  /*84f0*/  FMUL.FTZ R137, R170.reuse, R133 ;  /* 0x00000085aa897220 */ /* 0x040fe40000410000 */
[----:B------:R-:W-:Y:S02]  /*8500*/  FMUL.FTZ R134, R170, R134 ;  /* 0x00000086aa867220 */ /* 0x000fe40000410000 */
[----:B------:R-:W-:-:S02]  /*8510*/  FFMA.FTZ R133, R246, R137, R58 ;  /* 0x00000089f6857223 */ /* 0x000fc4000001003a */
[----:B------:R-:W-:-:S05]  /*8520*/  FFMA.FTZ R138, R247, R134, R59 ;  /* 0x00000086f78a7223 */ /* 0x000fca000001003b */
[----:B------:R-:W-:Y:S01]  /*8530*/  F2FP.PACK_AB R133, R138, R133 ;  /* 0x000000858a85723e */ /* 0x000fe200000000ff */
[----:B------:R-:W-:-:S04]  /*8540*/  FADD.FTZ R138, R33, -R135 ;  /* 0x80000087218a7221 */ /* 0x000fc80000010000 */
[----:B------:R-:W-:Y:S02]  /*8550*/  FMUL.FTZ R138, R170, R138 ;  /* 0x0000008aaa8a7220 */ /* 0x000fe40000410000 */
[----:B----4-:R-:W-:Y:S02]  /*8560*/  FFMA.FTZ R204, R204, R134, R67 ;  /* 0x00000086cccc7223 */ /* 0x010fe40000010043 */
[-C--:B------:R-:W-:Y:S02]  /*8570*/  FFMA.FTZ R134, R240, R138.reuse, R60 ;  /* 0x0000008af0867223 */ /* 0x080fe4000001003c */
[----:B------:R-:W-:Y:S02]  /*8580*/  FFMA.FTZ R138, R171, R138, R68 ;  /* 0x0000008aab8a7223 */ /* 0x000fe40000010044 */
[-C--:B------:R-:W-:Y:S02]  /*8590*/  FFMA.FTZ R171, R241, R139.reuse, R61 ;  /* 0x0000008bf1ab7223 */ /* 0x080fe4000001003d */
[----:B------:R-:W-:-:S05]  /*85a0*/  FFMA.FTZ R139, R205, R139, R69 ;  /* 0x0000008bcd8b7223 */ /* 0x000fca0000010045 */
[----:B------:R-:W-:Y:S01]  /*85b0*/  F2FP.PACK_AB R138, R139, R138 ;  /* 0x0000008a8b8a723e */ /* 0x000fe200000000ff */
[--C-:B------:R-:W-:Y:S02]  /*85c0*/  FADD.FTZ R139, R151, -R135.reuse ;  /* 0x80000087978b7221 */ /* 0x100fe40000010000 */
[----:B------:R-:W-:Y:S01]  /*85d0*/  FADD.FTZ R135, R165, -R135 ;  /* 0x80000087a5877221 */ /* 0x000fe20000010000 */
[----:B------:R-:W-:Y:S01]  /*85e0*/  F2FP.PACK_AB R134, R171, R134 ;  /* 0x00000086ab86723e */ /* 0x000fe200000000ff */
[----:B------:R-:W-:Y:S01]  /*85f0*/  FFMA.FTZ R137, R206, R137, R66 ;  /* 0x00000089ce897223 */ /* 0x000fe20000010042 */
[----:B------:R-:W-:Y:S01]  /*8600*/  HFMA2.MMA R206, -RZ, RZ, 0, 9.5367431640625e-07 ;  /* 0x00000010ffce7435 */ /* 0x000fe200000001ff */
[C---:B------:R-:W-:Y:S02]  /*8610*/  FMUL.FTZ R139, R170.reuse, R139 ;  /* 0x0000008baa8b7220 */ /* 0x040fe40000410000 */
[----:B------:R-:W-:Y:S01]  /*8620*/  FMUL.FTZ R171, R170, R135 ;  /* 0x00000087aaab7220 */ /* 0x000fe20000410000 */
[----:B------:R-:W-:Y:S01]  /*8630*/  F2FP.PACK_AB R137, R204, R137 ;  /* 0x00000089cc89723e */ /* 0x000fe200000000ff */
[----:B------:R-:W-:-:S02]  /*8640*/  FFMA.FTZ R135, R242, R139, R62 ;  /* 0x0000008bf2877223 */ /* 0x000fc4000001003e */
[----:B------:R-:W-:-:S05]  /*8650*/  FFMA.FTZ R204, R243, R171, R63 ;  /* 0x000000abf3cc7223 */ /* 0x000fca000001003f */
[----:B------:R-:W-:Y:S01]  /*8660*/  F2FP.PACK_AB R135, R204, R135 ;  /* 0x00000087cc87723e */ /* 0x000fe200000000ff */
[----:B------:R-:W-:-:S05]  /*8670*/  IMAD.WIDE.U32 R204, R6, R206, c[0x0][0x208] ;  /* 0x0000820006cc7625 */ /* 0x000fca00078e00ce */
[----:B------:R0:W-:Y:S02]  /*8680*/  STG.E.128 [R204.64], R132 ;  /* 0x00000084cc007986 */ /* 0x0001e4000c101d04 */
[----:B0-----:R-:W-:Y:S02]  /*8690*/  FFMA.FTZ R132, R252, R139, R70 ;  /* 0x0000008bfc847223 */ /* 0x001fe40000010046 */
[----:B------:R-:W-:-:S05]  /*86a0*/  FFMA.FTZ R133, R207, R171, R71 ;  /* 0x000000abcf857223 */ /* 0x000fca0000010047 */
[----:B------:R-:W-:Y:S01]  /*86b0*/  F2FP.PACK_AB R139, R133, R132 ;  /* 0x00000084858b723e */ /* 0x000fe200000000ff */
[----:B------:R-:W-:-:S05]  /*86c0*/  IMAD.WIDE.U32 R132, R6, R206, c[0x0][0x210] ;  /* 0x0000840006847625 */ /* 0x000fca00078e00ce */
[----:B------:R0:W-:Y:S01]  /*86d0*/  STG.E.128 [R132.64], R136 ;  /* 0x0000008884007986 */ /* 0x0001e2000c101d04 */
[----:B------:R-:W-:-:S03]  /*86e0*/  IADD3 R6, R6, 0x20, RZ ;  /* 0x0000002006067810 */ /* 0x000fc60007ffe0ff */
.L_x_26283:
[----:B------:R-:W-:Y:S05]  /*86f0*/  BSYNC B0 ;  /* 0x0000000000007941 */ /* 0x000fea0003800000 */
.L_x_26282:
        /* <DEDUP_REMOVED lines=58> */
.L_x_26285:
[----:B------:R-:W-:Y:S05]  /*8aa0*/  BSYNC B0 ;  /* 0x0000000000007941 */ /* 0x000fea0003800000 */
.L_x_26284:
        /* <DEDUP_REMOVED lines=58> */
.L_x_26287:
[----:B------:R-:W-:Y:S05]  /*8e50*/  BSYNC B0 ;  /* 0x0000000000007941 */ /* 0x000fea0003800000 */
.L_x_26286:
        /* <DEDUP_REMOVED lines=32> */
[----:B------:R-:W-:Y:S01]  /*9060*/  F2FP.PACK_AB R132, R133, R132 ;  /* 0x000000848584723e */ /* 0x000fe200000000ff */
[----:B------:R-:W-:Y:S02]  /*9070*/  FFMA.FTZ R133, R252, R171, R107 ;  /* 0x000000abfc857223 */ /* 0x000fe4000001006b */
[----:B------:R-:W-:Y:S01]  /*9080*/  FFMA.FTZ R134, R134, R205, R109 ;  /* 0x000000cd86867223 */ /* 0x000fe2000001006d */
[----:B------:R-:W2:Y:S02]  /*9090*/  LDL R252, [R1+0x64] ;  /* 0x0000640001fc7983 */ /* 0x000ea40000100800 */
[----:B------:R-:W-:Y:S01]  /*90a0*/  F2FP.PACK_AB R133, R133, R135 ;  /* 0x000000878585723e */ /* 0x000fe200000000ff */
[----:B------:R-:W-:Y:S01]  /*90b0*/  FFMA.FTZ R135, R207, R170, R111 ;  /* 0x000000aacf877223 */ /* 0x000fe2000001006f */
[----:B------:R-:W-:Y:S01]  /*90c0*/  F2FP.PACK_AB R134, R134, R136 ;  /* 0x000000888686723e */ /* 0x000fe200000000ff */
[----:B------:R-:W-:Y:S01]  /*90d0*/  FFMA.FTZ R136, R137, R206, R110 ;  /* 0x000000ce89887223 */ /* 0x000fe2000001006e */
[----:B------:R-:W-:-:S04]  /*90e0*/  MOV R207, 0x10 ;  /* 0x0000001000cf7802 */ /* 0x000fc80000000f00 */
[----:B------:R-:W-:Y:S01]  /*90f0*/  F2FP.PACK_AB R135, R135, R136 ;  /* 0x000000888787723e */ /* 0x000fe200000000ff */
        /* <DEDUP_REMOVED lines=13> */
[----:B------:R-:W-:Y:S01]  /*91d0*/  F2FP.PACK_AB R135, R132, R135 ;  /* 0x000000878487723e */ /* 0x000fe200000000ff */
[----:B------:R-:W-:Y:S02]  /*91e0*/  FFMA.FTZ R134, R134, R204, R116 ;  /* 0x000000cc86867223 */ /* 0x000fe40000010074 */
[----:B------:R-:W-:Y:S02]  /*91f0*/  FFMA.FTZ R136, R136, R205, R117 ;  /* 0x000000cd88887223 */ /* 0x000fe40000010075 */
[----:B------:R-:W-:-:S03]  /*9200*/  FFMA.FTZ R137, R137, R171, R115 ;  /* 0x000000ab89897223 */ /* 0x000fc60000010073 */
[----:B------:R-:W-:Y:S02]  /*9210*/  F2FP.PACK_AB R134, R136, R134 ;  /* 0x000000868886723e */ /* 0x000fe400000000ff */
[----:B------:R-:W-:Y:S01]  /*9220*/  F2FP.PACK_AB R133, R137, R133 ;  /* 0x000000858985723e */ /* 0x000fe200000000ff */
[----:B------:R-:W-:-:S04]  /*9230*/  IMAD.WIDE.U32 R136, R6, R207, c[0x0][0x210] ;  /* 0x0000840006887625 */ /* 0x000fc800078e00cf */
[----:B---3--:R-:W-:-:S05]  /*9240*/  FFMA.FTZ R132, R206, R138, R112 ;  /* 0x0000008ace847223 */ /* 0x008fca0000010070 */
[----:B------:R-:W-:-:S05]  /*9250*/  F2FP.PACK_AB R132, R139, R132 ;  /* 0x000000848b84723e */ /* 0x000fca00000000ff */
[----:B------:R0:W-:Y:S02]  /*9260*/  STG.E.128 [R136.64], R132 ;  /* 0x0000008488007986 */ /* 0x0001e4000c101d04 */
.L_x_26289:
[----:B------:R-:W-:Y:S05]  /*9270*/  BSYNC B0 ;  /* 0x0000000000007941 */ /* 0x000fea0003800000 */
.L_x_26288:
[----:B------:R-:W-:-:S10]  /*9280*/  HFMA2.MMA R6, -RZ, RZ, 0, 2.384185791015625e-07 ;  /* 0x00000004ff067435 */ /* 0x000fd400000001ff */
[----:B------:R-:W-:-:S05]  /*9290*/  IMAD R7, R6, c[0x0][0x160], R7 ;  /* 0x0000580006077a24 */ /* 0x000fca00078e0207 */
[----:B------:R-:W-:-:S13]  /*92a0*/  ISETP.GE.AND P2, PT, R7, c[0x0][0x164], PT ;  /* 0x0000590007007a0c */ /* 0x000fda0003f46270 */
[----:B0----5:R-:W-:Y:S01]  /*92b0*/  @P2 CALL.REL.NOINC `(.L_x_26290) ;  /* 0x0000001000002944 */ /* 0x021fe20003c00000 */
[----:B------:R-:W-:Y:S05]  /*92c0*/  BRA `(.L_x_26291) ;  /* 0xffff83e000007947 */ /* 0x000fea000383ffff */
.L_x_26290:
[----:B------:R-:W-:Y:S05]  /*92d0*/  EXIT ;  /* 0x000000000000794d */ /* 0x000fea0003800000 */
.L_x_26272:
[----:B------:R-:W-:Y:S01]  /*92e0*/  HFMA2.MMA R136, -RZ, RZ, 0, 1.847743988037109375e-06 ;  /* 0x0000001fff887435 */ /* 0x000fe200000001ff */
[----:B------:R-:W-:Y:S02]  /*92f0*/  MOV R134, 0x1 ;  /* 0x0000000100867802 */ /* 0x000fe40000000f00 */
[----:B------:R-:W-:Y:S02]  /*9300*/  MOV R133, 0xffffffff ;  /* 0xffffffff00857802 */ /* 0x000fe40000000f00 */
[----:B------:R-:W-:Y:S02]  /*9310*/  MOV R132, 0x9330 ;  /* 0x0000933000847802 */ /* 0x000fe40000000f00 */
[----:B-----5:R-:W-:Y:S05]  /*9320*/  CALL.REL.NOINC `($__internal_40_$__cuda_sm70_shflsync_bfly_p) ;  /* 0x00000bf000007944 */ /* 0x020fea0003c00000 */
[----:B-1----:R-:W-:Y:S05]  /*9330*/  BRA `(.L_x_26292) ;  /* 0xffffd45000007947 */ /* 0x002fea000383ffff */
.L_x_26273:
[----:B------:R-:W-:Y:S01]  /*9340*/  HFMA2.MMA R134, -RZ, RZ, 0, 1.1920928955078125e-07 ;  /* 0x00000002ff867435 */ /* 0x000fe200000001ff */
[----:B------:R-:W-:Y:S02]  /*9350*/  MOV R136, 0x1f ;  /* 0x0000001f00887802 */ /* 0x000fe40000000f00 */
[----:B------:R-:W-:Y:S02]  /*9360*/  MOV R133, 0xffffffff ;  /* 0xffffffff00857802 */ /* 0x000fe40000000f00 */
[----:B------:R-:W-:-:S02]  /*9370*/  MOV R132, 0x9390 ;  /* 0x0000939000847802 */ /* 0x000fc40000000f00 */
[----:B-----5:R-:W-:Y:S05]  /*9380*/  CALL.REL.NOINC `($__internal_40_$__cuda_sm70_shflsync_bfly_p) ;  /* 0x00000b9000007944 */ /* 0x020fea0003c00000 */
[----:B-1----:R-:W-:Y:S01]  /*9390*/  FADD.FTZ R135, R135, R134 ;  /* 0x0000008687877221 */ /* 0x002fe20000010000 */
[----:B------:R-:W-:Y:S01]  /*93a0*/  HFMA2.MMA R134, -RZ, RZ, 0, 2.384185791015625e-07 ;  /* 0x00000004ff867435 */ /* 0x000fe200000001ff */
[----:B------:R-:W-:-:S02]  /*93b0*/  MOV R136, 0x1f ;  /* 0x0000001f00887802 */ /* 0x000fc40000000f00 */
[----:B------:R-:W-:Y:S02]  /*93c0*/  MOV R133, 0xffffffff ;  /* 0xffffffff00857802 */ /* 0x000fe40000000f00 */
[----:B------:R-:W-:Y:S02]  /*93d0*/  MOV R132, 0x93f0 ;  /* 0x000093f000847802 */ /* 0x000fe40000000f00 */
[----:B------:R-:W-:Y:S05]  /*93e0*/  CALL.REL.NOINC `($__internal_40_$__cuda_sm70_shflsync_bfly_p) ;  /* 0x00000b3000007944 */ /* 0x000fea0003c00000 */
[----:B-1----:R-:W-:Y:S01]  /*93f0*/  FADD.FTZ R135, R135, R134 ;  /* 0x0000008687877221 */ /* 0x002fe20000010000 */
[----:B------:R-:W-:Y:S01]  /*9400*/  HFMA2.MMA R134, -RZ, RZ, 0, 4.76837158203125e-07 ;  /* 0x00000008ff867435 */ /* 0x000fe200000001ff */
[----:B------:R-:W-:Y:S02]  /*9410*/  MOV R136, 0x1f ;  /* 0x0000001f00887802 */ /* 0x000fe40000000f00 */
[----:B------:R-:W-:Y:S02]  /*9420*/  MOV R133, 0xffffffff ;  /* 0xffffffff00857802 */ /* 0x000fe40000000f00 */
[----:B------:R-:W-:Y:S02]  /*9430*/  MOV R132, 0x9450 ;  /* 0x0000945000847802 */ /* 0x000fe40000000f00 */
[----:B------:R-:W-:Y:S05]  /*9440*/  CALL.REL.NOINC `($__internal_40_$__cuda_sm70_shflsync_bfly_p) ;  /* 0x00000ad000007944 */ /* 0x000fea0003c00000 */
[----:B-1----:R-:W-:Y:S01]  /*9450*/  FADD.FTZ R135, R135, R134 ;  /* 0x0000008687877221 */ /* 0x002fe20000010000 */
[----:B------:R-:W-:Y:S01]  /*9460*/  HFMA2.MMA R134, -RZ, RZ, 0, 9.5367431640625e-07 ;  /* 0x00000010ff867435 */ /* 0x000fe200000001ff */
[----:B------:R-:W-:-:S02]  /*9470*/  MOV R136, 0x1f ;  /* 0x0000001f00887802 */ /* 0x000fc40000000f00 */
[----:B------:R-:W-:Y:S02]  /*9480*/  MOV R133, 0xffffffff ;  /* 0xffffffff00857802 */ /* 0x000fe40000000f00 */
[----:B------:R-:W-:Y:S02]  /*9490*/  MOV R132, 0x94b0 ;  /* 0x000094b000847802 */ /* 0x000fe40000000f00 */
[----:B------:R-:W-:Y:S05]  /*94a0*/  CALL.REL.NOINC `($__internal_40_$__cuda_sm70_shflsync_bfly_p) ;  /* 0x00000a7000007944 */ /* 0x000fea0003c00000 */
        /* <DEDUP_REMOVED lines=141> */
[----:B------:R-:W-:Y:S05]  /*9d80*/  CALL.REL.NOINC `($__internal_40_$__cuda_sm70_shflsync_bfly_p) ;  /* 0x0000019000007944 */ /* 0x000fea0003c00000 */
[----:B-1----:R-:W-:Y:S01]  /*9d90*/  FADD.FTZ R135, R135, R134 ;  /* 0x0000008687877221 */ /* 0x002fe20000010000 */
[----:B------:R-:W-:Y:S01]  /*9da0*/  HFMA2.MMA R134, -RZ, RZ, 0, 1.1920928955078125e-07 ;  /* 0x00000002ff867435 */ /* 0x000fe200000001ff */
[----:B------:R-:W-:Y:S02]  /*9db0*/  MOV R136, 0x1f ;  /* 0x0000001f00887802 */ /* 0x000fe40000000f00 */
[----:B------:R-:W-:Y:S02]  /*9dc0*/  MOV R133, 0xffffffff ;  /* 0xffffffff00857802 */ /* 0x000fe40000000f00 */
[----:B------:R-:W-:Y:S02]  /*9dd0*/  MOV R132, 0x9df0 ;  /* 0x00009df000847802 */ /* 0x000fe40000000f00 */
[----:B------:R-:W-:Y:S05]  /*9de0*/  CALL.REL.NOINC `($__internal_40_$__cuda_sm70_shflsync_bfly_p) ;  /* 0x0000013000007944 */ /* 0x000fea0003c00000 */
        /* <DEDUP_REMOVED lines=18> */
[----:B-1----:R-:W-:Y:S05]  /*9f10*/  BRA `(.L_x_26293) ;  /* 0xffffd22000007947 */ /* 0x002fea000383ffff */
        .weak           $__internal_40_$__cuda_sm70_shflsync_bfly_p
        .type           $__internal_40_$__cuda_sm70_shflsync_bfly_p,@function
        .size           $__internal_40_$__cuda_sm70_shflsync_bfly_p,(.L_x_52458 - $__internal_40_$__cuda_sm70_shflsync_bfly_p)
$__internal_40_$__cuda_sm70_shflsync_bfly_p:
[----:B------:R-:W-:Y:S04]  /*9f20*/  WARPSYNC R133 ;  /* 0x0000008500007348 */ /* 0x000fe80003800000 */
[----:B------:R0:W1:Y:S02]  /*9f30*/  SHFL.BFLY PT, R134, R135, R134, R136 ;  /* 0x0c00008687867389 */ /* 0x00006400000e0088 */
[----:B0-----:R-:W-:-:S06]  /*9f40*/  HFMA2.MMA R133, -RZ, RZ, 0, 0 ;  /* 0x00000000ff857435 */ /* 0x001fcc00000001ff */
[----:B------:R-:W-:Y:S05]  /*9f50*/  RET.REL.NODEC R132 `(_ZN10layer_norm31ln_parallel_residual_fwd_kernelINS_13Kernel_traitsIf6__halfS2_S2_fjLj2048ELj1ELj4ELj1ELj16ENS_18Kernel_traits_baseILj2048EfS2_S2_S2_fjLj128EEEEELb0ELb0ELb0EEEvNS_9FwdParamsE) ;  /* 0xffff60a084007950 */ /* 0x000fea0003c3ffff */
.L_x_26294:
        /* <DEDUP_REMOVED lines=10> */
.L_x_52458:


//--------------------- .text._ZN10layer_norm31ln_parallel_residual_fwd_kernelINS_13Kernel_traitsIf6__halfS2_S2_fjLj2048ELj1ELj4ELj1ELj16ENS_18Kernel_traits_baseILj2048EfS2_S2_S2_fjLj128EEEEELb0ELb0ELb1EEEvNS_9FwdParamsE --------------------------
	.section	.text._ZN10layer_norm31ln_parallel_residual_fwd_kernelINS_13Kernel_traitsIf6__halfS2_S2_fjLj2048ELj1ELj4ELj1ELj16ENS_18Kernel_traits_baseILj2048EfS2_S2_S2_fjLj128EEEEELb0ELb0ELb1EEEvNS_9FwdParamsE,"ax",@progbits
	.sectioninfo	@"SHI_REGISTERS=255"
	.align	128
        .global         _ZN10layer_norm31ln_parallel_residual_fwd_kernelINS_13Kernel_traitsIf6__halfS2_S2_fjLj2048ELj1ELj4ELj1ELj16ENS_18Kernel_traits_baseILj2048EfS2_S2_S2_fjLj128EEEEELb0ELb0ELb1EEEvNS_9FwdParamsE
        .type           _ZN10layer_norm31ln_parallel_residual_fwd_kernelINS_13Kernel_traitsIf6__halfS2_S2_fjLj2048ELj1ELj4ELj1ELj16ENS_18Kernel_traits_baseILj2048EfS2_S2_S2_fjLj128EEEEELb0ELb0ELb1EEEvNS_9FwdParamsE,@function
        .size           _ZN10layer_norm31ln_parallel_residual_fwd_kernelINS_13Kernel_traitsIf6__halfS2_S2_fjLj2048ELj1ELj4ELj1ELj16ENS_18Kernel_traits_baseILj2048EfS2_S2_S2_fjLj128EEEEELb0ELb0ELb1EEEvNS_9FwdParamsE,(.L_x_52459 - _ZN10layer_norm31ln_parallel_residual_fwd_kernelINS_13Kernel_traitsIf6__halfS2_S2_fjLj2048ELj1ELj4ELj1ELj16ENS_18Kernel_traits_baseILj2048EfS2_S2_S2_fjLj128EEEEELb0ELb0ELb1EEEvNS_9FwdParamsE)
        .other          _ZN10layer_norm31ln_parallel_residual_fwd_kernelINS_13Kernel_traitsIf6__halfS2_S2_fjLj2048ELj1ELj4ELj1ELj16ENS_18Kernel_traits_baseILj2048EfS2_S2_S2_fjLj128EEEEELb0ELb0ELb1EEEvNS_9FwdParamsE,@"STO_CUDA_ENTRY STV_DEFAULT"
_ZN10layer_norm31ln_parallel_residual_fwd_kernelINS_13Kernel_traitsIf6__halfS2_S2_fjLj2048ELj1ELj4ELj1ELj16ENS_18Kernel_traits_baseILj2048EfS2_S2_S2_fjLj128EEEEELb0ELb0ELb1EEEvNS_9FwdParamsE:
.text._ZN10layer_norm31ln_parallel_residual_fwd_kernelINS_13Kernel_traitsIf6__halfS2_S2_fjLj2048ELj1ELj4ELj1ELj16ENS_18Kernel_traits_baseILj2048EfS2_S2_S2_fjLj128EEEEELb0ELb0ELb1EEEvNS_9FwdParamsE:
        /* <DEDUP_REMOVED lines=277> */
.L_x_26554:
        /* <DEDUP_REMOVED lines=28> */
.L_x_26296:
[----:B-----5:R-:W-:-:S05]  /*1310*/  HADD2.F32 R0, -RZ, R32.H0_H0 ;  /* 0x20000020ff007230 */ /* 0x020fca0000004100 */
[----:B------:R-:W-:Y:S01]  /*1320*/  FADD.FTZ R224, R224, R0 ;  /* 0x00000000e0e07221 */ /* 0x000fe20000010000 */
[----:B------:R-:W-:Y:S05]  /*1330*/  BRA `(.L_x_26297) ;  /* 0x0000004000007947 */ /* 0x000fea0003800000 */
.L_x_26295:
[----:B-----5:R-:W-:-:S05]  /*1340*/  HADD2.F32 R0, -RZ, R36.H0_H0 ;  /* 0x20000024ff007230 */ /* 0x020fca0000004100 */
[----:B------:R-:W-:Y:S01]  /*1350*/  FADD.FTZ R224, R224, R0 ;  /* 0x00000000e0e07221 */ /* 0x000fe20000010000 */
[----:B------:R-:W-:-:S05]  /*1360*/  @P2 HADD2.F32 R0, -RZ, R32.H0_H0 ;  /* 0x20000020ff002230 */ /* 0x000fca0000004100 */
[----:B------:R-:W-:-:S05]  /*1370*/  @P2 FADD.FTZ R224, R224, R0 ;  /* 0x00000000e0e02221 */ /* 0x000fca0000010000 */
.L_x_26297:
[----:B------:R-:W-:-:S04]  /*1380*/  F2FP.PACK_AB R0, RZ, R224 ;  /* 0x000000e0ff00723e */ /* 0x000fc800000000ff */
[----:B------:R-:W-:Y:S02]  /*1390*/  PRMT R28, R0, 0x7610, R28 ;  /* 0x00007610001c7816 */ /* 0x000fe4000000001c */
.L_x_26298:
[----:B------:R-:W-:Y:S01]  /*13a0*/  HADD2.F32 R225, -RZ, R8.H1_H1 ;  /* 0x30000008ffe17230 */ /* 0x000fe20000004100 */
[----:B------:R-:W-:Y:S05]  /*13b0*/  @P3 BRA `(.L_x_26299) ;  /* 0x0000008000003947 */ /* 0x000fea0003800000 */
[----:B------:R-:W-:-:S04]  /*13c0*/  ISETP.NE.U32.AND P4, PT, RZ, c[0x0][0x180], PT ;  /* 0x00006000ff007a0c */ /* 0x000fc80003f85070 */
[----:B------:R-:W-:-:S13]  /*13d0*/  ISETP.NE.AND.EX P4, PT, RZ, c[0x0][0x184], PT, P4 ;  /* 0x00006100ff007a0c */ /* 0x000fda0003f85340 */
[----:B------:R-:W-:Y:S05]  /*13e0*/  @P4 BRA `(.L_x_26300) ;  /* 0x0000002000004947 */ /* 0x000fea0003800000 */
[----:B------:R-:W-:Y:S05]  /*13f0*/  @P0 BRA `(.L_x_26301) ;  /* 0x0000008000000947 */ /* 0x000fea0003800000 */
[----:B------:R-:W-:Y:S05]  /*1400*/  BRA `(.L_x_26302) ;  /* 0x0000009000007947 */ /* 0x000fea0003800000 */
.L_x_26300:
[----:B-----5:R-:W-:-:S05]  /*1410*/  HADD2.F32 R0, -RZ, R32.H1_H1 ;  /* 0x30000020ff007230 */ /* 0x020fca0000004100 */
[----:B------:R-:W-:Y:S01]  /*1420*/  FADD.FTZ R225, R225, R0 ;  /* 0x00000000e1e17221 */ /* 0x000fe20000010000 */
[----:B------:R-:W-:Y:S05]  /*1430*/  BRA `(.L_x_26301) ;  /* 0x0000004000007947 */ /* 0x000fea0003800000 */
.L_x_26299:
[----:B-----5:R-:W-:-:S05]  /*1440*/  HADD2.F32 R0, -RZ, R36.H1_H1 ;  /* 0x30000024ff007230 */ /* 0x020fca0000004100 */
[----:B------:R-:W-:Y:S01]  /*1450*/  FADD.FTZ R225, R225, R0 ;  /* 0x00000000e1e17221 */ /* 0x000fe20000010000 */
[----:B------:R-:W-:-:S05]  /*1460*/  @P2 HADD2.F32 R0, -RZ, R32.H1_H1 ;  /* 0x30000020ff002230 */ /* 0x000fca0000004100 */
[----:B------:R-:W-:-:S05]  /*1470*/  @P2 FADD.FTZ R225, R225, R0 ;  /* 0x00000000e1e12221 */ /* 0x000fca0000010000 */
.L_x_26301:
[----:B------:R-:W-:-:S04]  /*1480*/  F2FP.PACK_AB R0, RZ, R225 ;  /* 0x000000e1ff00723e */ /* 0x000fc800000000ff */
[----:B------:R-:W-:Y:S02]  /*1490*/  PRMT R28, R28, 0x5410, R0 ;  /* 0x000054101c1c7816 */ /* 0x000fe40000000000 */
.L_x_26302:
[----:B------:R-:W-:Y:S01]  /*14a0*/  HADD2.F32 R226, -RZ, R9.H0_H0 ;  /* 0x20000009ffe27230 */ /* 0x000fe20000004100 */
[----:B------:R-:W-:Y:S05]  /*14b0*/  @P3 BRA `(.L_x_26303) ;  /* 0x0000008000003947 */ /* 0x000fea0003800000 */
[----:B------:R-:W-:-:S04]  /*14c0*/  ISETP.NE.U32.AND P4, PT, RZ, c[0x0][0x180], PT ;  /* 0x00006000ff007a0c */ /* 0x000fc80003f85070 */
[----:B------:R-:W-:-:S13]  /*14d0*/  ISETP.NE.AND.EX P4, PT, RZ, c[0x0][0x184], PT, P4 ;  /* 0x00006100ff007a0c */ /* 0x000fda0003f85340 */
[----:B------:R-:W-:Y:S05]  /*14e0*/  @P4 BRA `(.L_x_26304) ;  /* 0x0000002000004947 */ /* 0x000fea0003800000 */
[----:B------:R-:W-:Y:S05]  /*14f0*/  @P0 BRA `(.L_x_26305) ;  /* 0x0000008000000947 */ /* 0x000fea0003800000 */
[----:B------:R-:W-:Y:S05]  /*1500*/  BRA `(.L_x_26306) ;  /* 0x0000009000007947 */ /* 0x000fea0003800000 */
.L_x_26304:
[----:B-----5:R-:W-:-:S05]  /*1510*/  HADD2.F32 R0, -RZ, R33.H0_H0 ;  /* 0x20000021ff007230 */ /* 0x020fca0000004100 */
[----:B------:R-:W-:Y:S01]  /*1520*/  FADD.FTZ R226, R226, R0 ;  /* 0x00000000e2e27221 */ /* 0x000fe20000010000 */
[----:B------:R-:W-:Y:S05]  /*1530*/  BRA `(.L_x_26305) ;  /* 0x0000004000007947 */ /* 0x000fea0003800000 */
.L_x_26303:
[----:B-----5:R-:W-:-:S05]  /*1540*/  HADD2.F32 R0, -RZ, R37.H0_H0 ;  /* 0x20000025ff007230 */ /* 0x020fca0000004100 */
[----:B------:R-:W-:Y:S01]  /*1550*/  FADD.FTZ R226, R226, R0 ;  /* 0x00000000e2e27221 */ /* 0x000fe20000010000 */
[----:B------:R-:W-:-:S05]  /*1560*/  @P2 HADD2.F32 R0, -RZ, R33.H0_H0 ;  /* 0x20000021ff002230 */ /* 0x000fca0000004100 */
[----:B------:R-:W-:-:S05]  /*1570*/  @P2 FADD.FTZ R226, R226, R0 ;  /* 0x00000000e2e22221 */ /* 0x000fca0000010000 */
.L_x_26305:
[----:B------:R-:W-:-:S04]  /*1580*/  F2FP.PACK_AB R0, RZ, R226 ;  /* 0x000000e2ff00723e */ /* 0x000fc800000000ff */
[----:B------:R-:W-:Y:S02]  /*1590*/  PRMT R29, R0, 0x7610, R29 ;  /* 0x00007610001d7816 */ /* 0x000fe4000000001d */
.L_x_26306:
[----:B------:R-:W-:Y:S01]  /*15a0*/  HADD2.F32 R227, -RZ, R9.H1_H1 ;  /* 0x30000009ffe37230 */ /* 0x000fe20000004100 */
[----:B------:R-:W-:Y:S05]  /*15b0*/  @P3 BRA `(.L_x_26307) ;  /* 0x0000008000003947 */ /* 0x000fea0003800000 */
[----:B------:R-:W-:-:S04]  /*15c0*/  ISETP.NE.U32.AND P4, PT, RZ, c[0x0][0x180], PT ;  /* 0x00006000ff007a0c */ /* 0x000fc80003f85070 */
[----:B------:R-:W-:-:S13]  /*15d0*/  ISETP.NE.AND.EX P4, PT, RZ, c[0x0][0x184], PT, P4 ;  /* 0x00006100ff007a0c */ /* 0x000fda0003f85340 */
[----:B------:R-:W-:Y:S05]  /*15e0*/  @P4 BRA `(.L_x_26308) ;  /* 0x0000002000004947 */ /* 0x000fea0003800000 */
[----:B------:R-:W-:Y:S05]  /*15f0*/  @P0 BRA `(.L_x_26309) ;  /* 0x0000008000000947 */ /* 0x000fea0003800000 */
[----:B------:R-:W-:Y:S05]  /*1600*/  BRA `(.L_x_26310) ;  /* 0x0000009000007947 */ /* 0x000fea0003800000 */
.L_x_26308:
[----:B-----5:R-:W-:-:S05]  /*1610*/  HADD2.F32 R0, -RZ, R33.H1_H1 ;  /* 0x30000021ff007230 */ /* 0x020fca0000004100 */
[----:B------:R-:W-:Y:S01]  /*1620*/  FADD.FTZ R227, R227, R0 ;  /* 0x00000000e3e37221 */ /* 0x000fe20000010000 */
[----:B------:R-:W-:Y:S05]  /*1630*/  BRA `(.L_x_26309) ;  /* 0x0000004000007947 */ /* 0x000fea0003800000 */
.L_x_26307:
[----:B-----5:R-:W-:-:S05]  /*1640*/  HADD2.F32 R0, -RZ, R37.H1_H1 ;  /* 0x30000025ff007230 */ /* 0x020fca0000004100 */
[----:B------:R-:W-:Y:S01]  /*1650*/  FADD.FTZ R227, R227, R0 ;  /* 0x00000000e3e37221 */ /* 0x000fe20000010000 */
[----:B------:R-:W-:-:S05]  /*1660*/  @P2 HADD2.F32 R0, -RZ, R33.H1_H1 ;  /* 0x30000021ff002230 */ /* 0x000fca0000004100 */
[----:B------:R-:W-:-:S05]  /*1670*/  @P2 FADD.FTZ R227, R227, R0 ;  /* 0x00000000e3e32221 */ /* 0x000fca0000010000 */
.L_x_26309:
[----:B------:R-:W-:-:S04]  /*1680*/  F2FP.PACK_AB R0, RZ, R227 ;  /* 0x000000e3ff00723e */ /* 0x000fc800000000ff */
[----:B------:R-:W-:Y:S02]  /*1690*/  PRMT R29, R29, 0x5410, R0 ;  /* 0x000054101d1d7816 */ /* 0x000fe40000000000 */
.L_x_26310:
[----:B------:R-:W-:Y:S01]  /*16a0*/  HADD2.F32 R222, -RZ, R10.H0_H0 ;  /* 0x2000000affde7230 */ /* 0x000fe20000004100 */
[----:B------:R-:W-:Y:S05]  /*16b0*/  @P3 BRA `(.L_x_26311) ;  /* 0x0000008000003947 */ /* 0x000fea0003800000 */
[----:B------:R-:W-:-:S04]  /*16c0*/  ISETP.NE.U32.AND P4, PT, RZ, c[0x0][0x180], PT ;  /* 0x00006000ff007a0c */ /* 0x000fc80003f85070 */
[----:B------:R-:W-:-:S13]  /*16d0*/  ISETP.NE.AND.EX P4, PT, RZ, c[0x0][0x184], PT, P4 ;  /* 0x00006100ff007a0c */ /* 0x000fda0003f85340 */
[----:B------:R-:W-:Y:S05]  /*16e0*/  @P4 BRA `(.L_x_26312) ;  /* 0x0000002000004947 */ /* 0x000fea0003800000 */
[----:B------:R-:W-:Y:S05]  /*16f0*/  @P0 BRA `(.L_x_26313) ;  /* 0x0000008000000947 */ /* 0x000fea0003800000 */
[----:B------:R-:W-:Y:S05]  /*1700*/  BRA `(.L_x_26314) ;  /* 0x0000009000007947 */ /* 0x000fea0003800000 */
.L_x_26312:
[----:B-----5:R-:W-:-:S05]  /*1710*/  HADD2.F32 R0, -RZ, R34.H0_H0 ;  /* 0x20000022ff007230 */ /* 0x020fca0000004100 */
[----:B------:R-:W-:Y:S01]  /*1720*/  FADD.FTZ R222, R222, R0 ;  /* 0x00000000dede7221 */ /* 0x000fe20000010000 */
[----:B------:R-:W-:Y:S05]  /*1730*/  BRA `(.L_x_26313) ;  /* 0x0000004000007947 */ /* 0x000fea0003800000 */
.L_x_26311:
[----:B-----5:R-:W-:-:S05]  /*1740*/  HADD2.F32 R0, -RZ, R38.H0_H0 ;  /* 0x20000026ff007230 */ /* 0x020fca0000004100 */
[----:B------:R-:W-:Y:S01]  /*1750*/  FADD.FTZ R222, R222, R0 ;  /* 0x00000000dede7221 */ /* 0x000fe20000010000 */
[----:B------:R-:W-:-:S05]  /*1760*/  @P2 HADD2.F32 R0, -RZ, R34.H0_H0 ;  /* 0x20000022ff002230 */ /* 0x000fca0000004100 */
[----:B------:R-:W-:-:S05]  /*1770*/  @P2 FADD.FTZ R222, R222, R0 ;  /* 0x00000000dede2221 */ /* 0x000fca0000010000 */
.L_x_26313:
[----:B------:R-:W-:-:S04]  /*1780*/  F2FP.PACK_AB R0, RZ, R222 ;  /* 0x000000deff00723e */ /* 0x000fc800000000ff */
[----:B------:R-:W-:Y:S02]  /*1790*/  PRMT R30, R0, 0x7610, R30 ;  /* 0x00007610001e7816 */ /* 0x000fe4000000001e */
.L_x_26314:
[----:B------:R-:W-:Y:S01]  /*17a0*/  HADD2.F32 R223, -RZ, R10.H1_H1 ;  /* 0x3000000affdf7230 */ /* 0x000fe20000004100 */
[----:B------:R-:W-:Y:S05]  /*17b0*/  @P3 BRA `(.L_x_26315) ;  /* 0x0000008000003947 */ /* 0x000fea0003800000 */
[----:B------:R-:W-:-:S04]  /*17c0*/  ISETP.NE.U32.AND P4, PT, RZ, c[0x0][0x180], PT ;  /* 0x00006000ff007a0c */ /* 0x000fc80003f85070 */
[----:B------:R-:W-:-:S13]  /*17d0*/  ISETP.NE.AND.EX P4, PT, RZ, c[0x0][0x184], PT, P4 ;  /* 0x00006100ff007a0c */ /* 0x000fda0003f85340 */
[----:B------:R-:W-:Y:S05]  /*17e0*/  @P4 BRA `(.L_x_26316) ;  /* 0x0000002000004947 */ /* 0x000fea0003800000 */
[----:B------:R-:W-:Y:S05]  /*17f0*/  @P0 BRA `(.L_x_26317) ;  /* 0x0000008000000947 */ /* 0x000fea0003800000 */
[----:B------:R-:W-:Y:S05]  /*1800*/  BRA `(.L_x_26318) ;  /* 0x0000009000007947 */ /* 0x000fea0003800000 */
.L_x_26316:
[----:B-----5:R-:W-:-:S05]  /*1810*/  HADD2.F32 R0, -RZ, R34.H1_H1 ;  /* 0x30000022ff007230 */ /* 0x020fca0000004100 */
[----:B------:R-:W-:Y:S01]  /*1820*/  FADD.FTZ R223, R223, R0 ;  /* 0x00000000dfdf7221 */ /* 0x000fe20000010000 */
[----:B------:R-:W-:Y:S05]  /*1830*/  BRA `(.L_x_26317) ;  /* 0x0000004000007947 */ /* 0x000fea0003800000 */
.L_x_26315:
[----:B-----5:R-:W-:-:S05]  /*1840*/  HADD2.F32 R0, -RZ, R38.H1_H1 ;  /* 0x30000026ff007230 */ /* 0x020fca0000004100 */
[----:B------:R-:W-:Y:S01]  /*1850*/  FADD.FTZ R223, R223, R0 ;  /* 0x00000000dfdf7221 */ /* 0x000fe20000010000 */
[----:B------:R-:W-:-:S05]  /*1860*/  @P2 HADD2.F32 R0, -RZ, R34.H1_H1 ;  /* 0x30000022ff002230 */ /* 0x000fca0000004100 */
[----:B------:R-:W-:-:S05]  /*1870*/  @P2 FADD.FTZ R223, R223, R0 ;  /* 0x00000000dfdf2221 */ /* 0x000fca0000010000 */
.L_x_26317:
[----:B------:R-:W-:-:S04]  /*1880*/  F2FP.PACK_AB R0, RZ, R223 ;  /* 0x000000dfff00723e */ /* 0x000fc800000000ff */
[----:B------:R-:W-:Y:S02]  /*1890*/  PRMT R30, R30, 0x5410, R0 ;  /* 0x000054101e1e7816 */ /* 0x000fe40000000000 */
.L_x_26318:
[----:B------:R-:W-:Y:S01]  /*18a0*/  HADD2.F32 R203, -RZ, R11.H0_H0 ;  /* 0x2000000bffcb7230 */ /* 0x000fe20000004100 */
[----:B------:R-:W-:Y:S05]  /*18b0*/  @P3 BRA `(.L_x_26319) ;  /* 0x0000008000003947 */ /* 0x000fea0003800000 */
[----:B------:R-:W-:-:S04]  /*18c0*/  ISETP.NE.U32.AND P4, PT, RZ, c[0x0][0x180], PT ;  /* 0x00006000ff007a0c */ /* 0x000fc80003f85070 */
[----:B------:R-:W-:-:S13]  /*18d0*/  ISETP.NE.AND.EX P4, PT, RZ, c[0x0][0x184], PT, P4 ;  /* 0x00006100ff007a0c */ /* 0x000fda0003f85340 */
[----:B------:R-:W-:Y:S05]  /*18e0*/  @P4 BRA `(.L_x_26320) ;  /* 0x0000002000004947 */ /* 0x000fea0003800000 */
[----:B------:R-:W-:Y:S05]  /*18f0*/  @P0 BRA `(.L_x_26321) ;  /* 0x0000008000000947 */ /* 0x000fea0003800000 */
[----:B------:R-:W-:Y:S05]  /*1900*/  BRA `(.L_x_26322) ;  /* 0x0000009000007947 */ /* 0x000fea0003800000 */
.L_x_26320:
[----:B-----5:R-:W-:-:S05]  /*1910*/  HADD2.F32 R0, -RZ, R35.H0_H0 ;  /* 0x20000023ff007230 */ /* 0x020fca0000004100 */
[----:B------:R-:W-:Y:S01]  /*1920*/  FADD.FTZ R203, R203, R0 ;  /* 0x00000000cbcb7221 */ /* 0x000fe20000010000 */
[----:B------:R-:W-:Y:S05]  /*1930*/  BRA `(.L_x_26321) ;  /* 0x0000004000007947 */ /* 0x000fea0003800000 */
.L_x_26319:
[----:B-----5:R-:W-:-:S05]  /*1940*/  HADD2.F32 R0, -RZ, R39.H0_H0 ;  /* 0x20000027ff007230 */ /* 0x020fca0000004100 */
[----:B------:R-:W-:Y:S01]  /*1950*/  FADD.FTZ R203, R203, R0 ;  /* 0x00000000cbcb7221 */ /* 0x000fe20000010000 */
[----:B------:R-:W-:-:S05]  /*1960*/  @P2 HADD2.F32 R0, -RZ, R35.H0_H0 ;  /* 0x20000023ff002230 */ /* 0x000fca0000004100 */
[----:B------:R-:W-:-:S05]  /*1970*/  @P2 FADD.FTZ R203, R203, R0 ;  /* 0x00000000cbcb2221 */ /* 0x000fca0000010000 */
.L_x_26321:
[----:B------:R-:W-:-:S04]  /*1980*/  F2FP.PACK_AB R0, RZ, R203 ;  /* 0x000000cbff00723e */ /* 0x000fc800000000ff */
[----:B------:R-:W-:Y:S02]  /*1990*/  PRMT R31, R0, 0x7610, R31 ;  /* 0x00007610001f7816 */ /* 0x000fe4000000001f */
.L_x_26322:
[----:B------:R-:W-:Y:S01]  /*19a0*/  HADD2.F32 R221, -RZ, R11.H1_H1 ;  /* 0x3000000bffdd7230 */ /* 0x000fe20000004100 */
[----:B------:R-:W-:Y:S05]  /*19b0*/  @P3 BRA `(.L_x_26323) ;  /* 0x0000008000003947 */ /* 0x000fea0003800000 */
[----:B------:R-:W-:-:S04]  /*19c0*/  ISETP.NE.U32.AND P4, PT, RZ, c[0x0][0x180], PT ;  /* 0x00006000ff007a0c */ /* 0x000fc80003f85070 */
[----:B------:R-:W-:-:S13]  /*19d0*/  ISETP.NE.AND.EX P4, PT, RZ, c[0x0][0x184], PT, P4 ;  /* 0x00006100ff007a0c */ /* 0x000fda0003f85340 */
[----:B------:R-:W-:Y:S05]  /*19e0*/  @P4 BRA `(.L_x_26324) ;  /* 0x0000002000004947 */ /* 0x000fea0003800000 */
[----:B------:R-:W-:Y:S05]  /*19f0*/  @P0 BRA `(.L_x_26325) ;  /* 0x0000008000000947 */ /* 0x000fea0003800000 */
[----:B------:R-:W-:Y:S05]  /*1a00*/  BRA `(.L_x_26326) ;  /* 0x0000009000007947 */ /* 0x000fea0003800000 */
.L_x_26324:
[----:B-----5:R-:W-:-:S05]  /*1a10*/  HADD2.F32 R0, -RZ, R35.H1_H1 ;  /* 0x30000023ff007230 */ /* 0x020fca0000004100 */
[----:B------:R-:W-:Y:S01]  /*1a20*/  FADD.FTZ R221, R221, R0 ;  /* 0x00000000dddd7221 */ /* 0x000fe20000010000 */
[----:B------:R-:W-:Y:S05]  /*1a30*/  BRA `(.L_x_26325) ;  /* 0x0000004000007947 */ /* 0x000fea0003800000 */
.L_x_26323:
[----:B-----5:R-:W-:-:S05]  /*1a40*/  HADD2.F32 R0, -RZ, R39.H1_H1 ;  /* 0x30000027ff007230 */ /* 0x020fca0000004100 */
[----:B------:R-:W-:Y:S01]  /*1a50*/  FADD.FTZ R221, R221, R0 ;  /* 0x00000000dddd7221 */ /* 0x000fe20000010000 */
[----:B------:R-:W-:-:S05]  /*1a60*/  @P2 HADD2.F32 R0, -RZ, R35.H1_H1 ;  /* 0x30000023ff002230 */ /* 0x000fca0000004100 */
[----:B------:R-:W-:-:S05]  /*1a70*/  @P2 FADD.FTZ R221, R221, R0 ;  /* 0x00000000dddd2221 */ /* 0x000fca0000010000 */
.L_x_26325:
[----:B------:R-:W-:-:S04]  /*1a80*/  F2FP.PACK_AB R0, RZ, R221 ;  /* 0x000000ddff00723e */ /* 0x000fc800000000ff */
[----:B------:R-:W-:Y:S02]  /*1a90*/  PRMT R31, R31, 0x5410, R0 ;  /* 0x000054101f1f7816 */ /* 0x000fe40000000000 */
.L_x_26326:
        /* <DEDUP_REMOVED lines=17> */
.L_x_26328:
[----:B-----5:R-:W-:-:S05]  /*1bb0*/  HADD2.F32 R0, -RZ, R32.H0_H0 ;  /* 0x20000020ff007230 */ /* 0x020fca0000004100 */
[----:B------:R-:W-:Y:S01]  /*1bc0*/  FADD.FTZ R214, R0, R214 ;  /* 0x000000d600d67221 */ /* 0x000fe20000010000 */
[----:B------:R-:W-:Y:S05]  /*1bd0*/  BRA `(.L_x_26329) ;  /* 0x0000004000007947 */ /* 0x000fea0003800000 */
.L_x_26327:
[----:B-----5:R-:W-:-:S05]  /*1be0*/  HADD2.F32 R0, -RZ, R36.H0_H0 ;  /* 0x20000024ff007230 */ /* 0x020fca0000004100 */
[----:B------:R-:W-:Y:S01]  /*1bf0*/  FADD.FTZ R214, R0, R214 ;  /* 0x000000d600d67221 */ /* 0x000fe20000010000 */
[----:B------:R-:W-:-:S05]  /*1c00*/  @P2 HADD2.F32 R0, -RZ, R32.H0_H0 ;  /* 0x20000020ff002230 */ /* 0x000fca0000004100 */
[----:B------:R-:W-:-:S05]  /*1c10*/  @P2 FADD.FTZ R214, R0, R214 ;  /* 0x000000d600d62221 */ /* 0x000fca0000010000 */
.L_x_26329:
[----:B------:R-:W-:-:S04]  /*1c20*/  F2FP.PACK_AB R0, RZ, R214 ;  /* 0x000000d6ff00723e */ /* 0x000fc800000000ff */
[----:B------:R-:W-:Y:S02]  /*1c30*/  PRMT R28, R0, 0x7610, R28 ;  /* 0x00007610001c7816 */ /* 0x000fe4000000001c */
.L_x_26330:
[----:B------:R-:W-:Y:S01]  /*1c40*/  HADD2.F32 R215, -RZ, R208.H1_H1 ;  /* 0x300000d0ffd77230 */ /* 0x000fe20000004100 */
[----:B------:R-:W-:Y:S05]  /*1c50*/  @P3 BRA `(.L_x_26331) ;  /* 0x0000008000003947 */ /* 0x000fea0003800000 */
[----:B------:R-:W-:-:S04]  /*1c60*/  ISETP.NE.U32.AND P4, PT, RZ, c[0x0][0x180], PT ;  /* 0x00006000ff007a0c */ /* 0x000fc80003f85070 */
[----:B------:R-:W-:-:S13]  /*1c70*/  ISETP.NE.AND.EX P4, PT, RZ, c[0x0][0x184], PT, P4 ;  /* 0x00006100ff007a0c */ /* 0x000fda0003f85340 */
[----:B------:R-:W-:Y:S05]  /*1c80*/  @P4 BRA `(.L_x_26332) ;  /* 0x0000002000004947 */ /* 0x000fea0003800000 */
[----:B------:R-:W-:Y:S05]  /*1c90*/  @P0 BRA `(.L_x_26333) ;  /* 0x0000008000000947 */ /* 0x000fea0003800000 */
[----:B------:R-:W-:Y:S05]  /*1ca0*/  BRA `(.L_x_26334) ;  /* 0x0000009000007947 */ /* 0x000fea0003800000 */
.L_x_26332:
[----:B-----5:R-:W-:-:S05]  /*1cb0*/  HADD2.F32 R0, -RZ, R32.H1_H1 ;  /* 0x30000020ff007230 */ /* 0x020fca0000004100 */
[----:B------:R-:W-:Y:S01]  /*1cc0*/  FADD.FTZ R215, R0, R215 ;  /* 0x000000d700d77221 */ /* 0x000fe20000010000 */
[----:B------:R-:W-:Y:S05]  /*1cd0*/  BRA `(.L_x_26333) ;  /* 0x0000004000007947 */ /* 0x000fea0003800000 */
.L_x_26331:
[----:B-----5:R-:W-:-:S05]  /*1ce0*/  HADD2.F32 R0, -RZ, R36.H1_H1 ;  /* 0x30000024ff007230 */ /* 0x020fca0000004100 */
[----:B------:R-:W-:Y:S01]  /*1cf0*/  FADD.FTZ R215, R0, R215 ;  /* 0x000000d700d77221 */ /* 0x000fe20000010000 */
[----:B------:R-:W-:-:S05]  /*1d00*/  @P2 HADD2.F32 R0, -RZ, R32.H1_H1 ;  /* 0x30000020ff002230 */ /* 0x000fca0000004100 */
[----:B------:R-:W-:-:S05]  /*1d10*/  @P2 FADD.FTZ R215, R0, R215 ;  /* 0x000000d700d72221 */ /* 0x000fca0000010000 */
.L_x_26333:
[----:B------:R-:W-:-:S04]  /*1d20*/  F2FP.PACK_AB R0, RZ, R215 ;  /* 0x000000d7ff00723e */ /* 0x000fc800000000ff */
[----:B------:R-:W-:Y:S02]  /*1d30*/  PRMT R28, R28, 0x5410, R0 ;  /* 0x000054101c1c7816 */ /* 0x000fe40000000000 */
.L_x_26334:
[----:B------:R-:W-:Y:S01]  /*1d40*/  HADD2.F32 R216, -RZ, R209.H0_H0 ;  /* 0x200000d1ffd87230 */ /* 0x000fe20000004100 */
[----:B------:R-:W-:Y:S05]  /*1d50*/  @P3 BRA `(.L_x_26335) ;  /* 0x0000008000003947 */ /* 0x000fea0003800000 */
[----:B------:R-:W-:-:S04]  /*1d60*/  ISETP.NE.U32.AND P4, PT, RZ, c[0x0][0x180], PT ;  /* 0x00006000ff007a0c */ /* 0x000fc80003f85070 */
[----:B------:R-:W-:-:S13]  /*1d70*/  ISETP.NE.AND.EX P4, PT, RZ, c[0x0][0x184], PT, P4 ;  /* 0x00006100ff007a0c */ /* 0x000fda0003f85340 */
[----:B------:R-:W-:Y:S05]  /*1d80*/  @P4 BRA `(.L_x_26336) ;  /* 0x0000002000004947 */ /* 0x000fea0003800000 */
[----:B------:R-:W-:Y:S05]  /*1d90*/  @P0 BRA `(.L_x_26337) ;  /* 0x0000008000000947 */ /* 0x000fea0003800000 */
[----:B------:R-:W-:Y:S05]  /*1da0*/  BRA `(.L_x_26338) ;  /* 0x0000009000007947 */ /* 0x000fea0003800000 */
.L_x_26336:
[----:B-----5:R-:W-:-:S05]  /*1db0*/  HADD2.F32 R0, -RZ, R33.H0_H0 ;  /* 0x20000021ff007230 */ /* 0x020fca0000004100 */
[----:B------:R-:W-:Y:S01]  /*1dc0*/  FADD.FTZ R216, R0, R216 ;  /* 0x000000d800d87221 */ /* 0x000fe20000010000 */
[----:B------:R-:W-:Y:S05]  /*1dd0*/  BRA `(.L_x_26337) ;  /* 0x0000004000007947 */ /* 0x000fea0003800000 */
.L_x_26335:
[----:B-----5:R-:W-:-:S05]  /*1de0*/  HADD2.F32 R0, -RZ, R37.H0_H0 ;  /* 0x20000025ff007230 */ /* 0x020fca0000004100 */
[----:B------:R-:W-:Y:S01]  /*1df0*/  FADD.FTZ R216, R0, R216 ;  /* 0x000000d800d87221 */ /* 0x000fe20000010000 */
[----:B------:R-:W-:-:S05]  /*1e00*/  @P2 HADD2.F32 R0, -RZ, R33.H0_H0 ;  /* 0x20000021ff002230 */ /* 0x000fca0000004100 */
[----:B------:R-:W-:-:S05]  /*1e10*/  @P2 FADD.FTZ R216, R0, R216 ;  /* 0x000000d800d82221 */ /* 0x000fca0000010000 */
.L_x_26337:
[----:B------:R-:W-:-:S04]  /*1e20*/  F2FP.PACK_AB R0, RZ, R216 ;  /* 0x000000d8ff00723e */ /* 0x000fc800000000ff */
[----:B------:R-:W-:Y:S02]  /*1e30*/  PRMT R29, R0, 0x7610, R29 ;  /* 0x00007610001d7816 */ /* 0x000fe4000000001d */
.L_x_26338:
[----:B------:R-:W-:Y:S01]  /*1e40*/  HADD2.F32 R217, -RZ, R209.H1_H1 ;  /* 0x300000d1ffd97230 */ /* 0x000fe20000004100 */
[----:B------:R-:W-:Y:S05]  /*1e50*/  @P3 BRA `(.L_x_26339) ;  /* 0x0000008000003947 */ /* 0x000fea0003800000 */
[----:B------:R-:W-:-:S04]  /*1e60*/  ISETP.NE.U32.AND P4, PT, RZ, c[0x0][0x180], PT ;  /* 0x00006000ff007a0c */ /* 0x000fc80003f85070 */
[----:B------:R-:W-:-:S13]  /*1e70*/  ISETP.NE.AND.EX P4, PT, RZ, c[0x0][0x184], PT, P4 ;  /* 0x00006100ff007a0c */ /* 0x000fda0003f85340 */
[----:B------:R-:W-:Y:S05]  /*1e80*/  @P4 BRA `(.L_x_26340) ;  /* 0x0000002000004947 */ /* 0x000fea0003800000 */
[----:B------:R-:W-:Y:S05]  /*1e90*/  @P0 BRA `(.L_x_26341) ;  /* 0x0000008000000947 */ /* 0x000fea0003800000 */
[----:B------:R-:W-:Y:S05]  /*1ea0*/  BRA `(.L_x_26342) ;  /* 0x0000009000007947 */ /* 0x000fea0003800000 */
.L_x_26340:
[----:B-----5:R-:W-:-:S05]  /*1eb0*/  HADD2.F32 R0, -RZ, R33.H1_H1 ;  /* 0x30000021ff007230 */ /* 0x020fca0000004100 */
[----:B------:R-:W-:Y:S01]  /*1ec0*/  FADD.FTZ R217, R0, R217 ;  /* 0x000000d900d97221 */ /* 0x000fe20000010000 */
[----:B------:R-:W-:Y:S05]  /*1ed0*/  BRA `(.L_x_26341) ;  /* 0x0000004000007947 */ /* 0x000fea0003800000 */
.L_x_26339:
[----:B-----5:R-:W-:-:S05]  /*1ee0*/  HADD2.F32 R0, -RZ, R37.H1_H1 ;  /* 0x30000025ff007230 */ /* 0x020fca0000004100 */
[----:B------:R-:W-:Y:S01]  /*1ef0*/  FADD.FTZ R217, R0, R217 ;  /* 0x000000d900d97221 */ /* 0x000fe20000010000 */
[----:B------:R-:W-:-:S05]  /*1f00*/  @P2 HADD2.F32 R0, -RZ, R33.H1_H1 ;  /* 0x30000021ff002230 */ /* 0x000fca0000004100 */
[----:B------:R-:W-:-:S05]  /*1f10*/  @P2 FADD.FTZ R217, R0, R217 ;  /* 0x000000d900d92221 */ /* 0x000fca0000010000 */
.L_x_26341:
[----:B------:R-:W-:-:S04]  /*1f20*/  F2FP.PACK_AB R0, RZ, R217 ;  /* 0x000000d9ff00723e */ /* 0x000fc800000000ff */
[----:B------:R-:W-:Y:S02]  /*1f30*/  PRMT R29, R29, 0x5410, R0 ;  /* 0x000054101d1d7816 */ /* 0x000fe40000000000 */
.L_x_26342:
[----:B------:R-:W-:Y:S01]  /*1f40*/  HADD2.F32 R212, -RZ, R210.H0_H0 ;  /* 0x200000d2ffd47230 */ /* 0x000fe20000004100 */
[----:B------:R-:W-:Y:S05]  /*1f50*/  @P3 BRA `(.L_x_26343) ;  /* 0x0000008000003947 */ /* 0x000fea0003800000 */
[----:B------:R-:W-:-:S04]  /*1f60*/  ISETP.NE.U32.AND P4, PT, RZ, c[0x0][0x180], PT ;  /* 0x00006000ff007a0c */ /* 0x000fc80003f85070 */
[----:B------:R-:W-:-:S13]  /*1f70*/  ISETP.NE.AND.EX P4, PT, RZ, c[0x0][0x184], PT, P4 ;  /* 0x00006100ff007a0c */ /* 0x000fda0003f85340 */
[----:B------:R-:W-:Y:S05]  /*1f80*/  @P4 BRA `(.L_x_26344) ;  /* 0x0000002000004947 */ /* 0x000fea0003800000 */
[----:B------:R-:W-:Y:S05]  /*1f90*/  @P0 BRA `(.L_x_26345) ;  /* 0x0000008000000947 */ /* 0x000fea0003800000 */
[----:B------:R-:W-:Y:S05]  /*1fa0*/  BRA `(.L_x_26346) ;  /* 0x0000009000007947 */ /* 0x000fea0003800000 */
.L_x_26344:
[----:B-----5:R-:W-:-:S05]  /*1fb0*/  HADD2.F32 R0, -RZ, R34.H0_H0 ;  /* 0x20000022ff007230 */ /* 0x020fca0000004100 */
[----:B------:R-:W-:Y:S01]  /*1fc0*/  FADD.FTZ R212, R0, R212 ;  /* 0x000000d400d47221 */ /* 0x000fe20000010000 */
[----:B------:R-:W-:Y:S05]  /*1fd0*/  BRA `(.L_x_26345) ;  /* 0x0000004000007947 */ /* 0x000fea0003800000 */
.L_x_26343:
[----:B-----5:R-:W-:-:S05]  /*1fe0*/  HADD2.F32 R0, -RZ, R38.H0_H0 ;  /* 0x20000026ff007230 */ /* 0x020fca0000004100 */
[----:B------:R-:W-:Y:S01]  /*1ff0*/  FADD.FTZ R212, R0, R212 ;  /* 0x000000d400d47221 */ /* 0x000fe20000010000 */
[----:B------:R-:W-:-:S05]  /*2000*/  @P2 HADD2.F32 R0, -RZ, R34.H0_H0 ;  /* 0x20000022ff002230 */ /* 0x000fca0000004100 */
[----:B------:R-:W-:-:S05]  /*2010*/  @P2 FADD.FTZ R212, R0, R212 ;  /* 0x000000d400d42221 */ /* 0x000fca0000010000 */
.L_x_26345:
[----:B------:R-:W-:-:S04]  /*2020*/  F2FP.PACK_AB R0, RZ, R212 ;  /* 0x000000d4ff00723e */ /* 0x000fc800000000ff */
[----:B------:R-:W-:Y:S02]  /*2030*/  PRMT R30, R0, 0x7610, R30 ;  /* 0x00007610001e7816 */ /* 0x000fe4000000001e */
.L_x_26346:
[----:B------:R-:W-:Y:S01]  /*2040*/  HADD2.F32 R213, -RZ, R210.H1_H1 ;  /* 0x300000d2ffd57230 */ /* 0x000fe20000004100 */
[----:B------:R-:W-:Y:S05]  /*2050*/  @P3 BRA `(.L_x_26347) ;  /* 0x0000008000003947 */ /* 0x000fea0003800000 */
[----:B------:R-:W-:-:S04]  /*2060*/  ISETP.NE.U32.AND P4, PT, RZ, c[0x0][0x180], PT ;  /* 0x00006000ff007a0c */ /* 0x000fc80003f85070 */
[----:B------:R-:W-:-:S13]  /*2070*/  ISETP.NE.AND.EX P4, PT, RZ, c[0x0][0x184], PT, P4 ;  /* 0x00006100ff007a0c */ /* 0x000fda0003f85340 */
[----:B------:R-:W-:Y:S05]  /*2080*/  @P4 BRA `(.L_x_26348) ;  /* 0x0000002000004947 */ /* 0x000fea0003800000 */
[----:B------:R-:W-:Y:S05]  /*2090*/  @P0 BRA `(.L_x_26349) ;  /* 0x0000008000000947 */ /* 0x000fea0003800000 */
[----:B------:R-:W-:Y:S05]  /*20a0*/  BRA `(.L_x_26350) ;  /* 0x0000009000007947 */ /* 0x000fea0003800000 */
.L_x_26348:
[----:B-----5:R-:W-:-:S05]  /*20b0*/  HADD2.F32 R0, -RZ, R34.H1_H1 ;  /* 0x30000022ff007230 */ /* 0x020fca0000004100 */
[----:B------:R-:W-:Y:S01]  /*20c0*/  FADD.FTZ R213, R0, R213 ;  /* 0x000000d500d57221 */ /* 0x000fe20000010000 */
[----:B------:R-:W-:Y:S05]  /*20d0*/  BRA `(.L_x_26349) ;  /* 0x0000004000007947 */ /* 0x000fea0003800000 */
.L_x_26347:
[----:B-----5:R-:W-:-:S05]  /*20e0*/  HADD2.F32 R0, -RZ, R38.H1_H1 ;  /* 0x30000026ff007230 */ /* 0x020fca0000004100 */
[----:B------:R-:W-:Y:S01]  /*20f0*/  FADD.FTZ R213, R0, R213 ;  /* 0x000000d500d57221 */ /* 0x000fe20000010000 */
[----:B------:R-:W-:-:S05]  /*2100*/  @P2 HADD2.F32 R0, -RZ, R34.H1_H1 ;  /* 0x30000022ff002230 */ /* 0x000fca0000004100 */
[----:B------:R-:W-:-:S05]  /*2110*/  @P2 FADD.FTZ R213, R0, R213 ;  /* 0x000000d500d52221 */ /* 0x000fca0000010000 */
.L_x_26349:
[----:B------:R-:W-:-:S04]  /*2120*/  F2FP.PACK_AB R0, RZ, R213 ;  /* 0x000000d5ff00723e */ /* 0x000fc800000000ff */
[----:B------:R-:W-:Y:S02]  /*2130*/  PRMT R30, R30, 0x5410, R0 ;  /* 0x000054101e1e7816 */ /* 0x000fe40000000000 */
.L_x_26350:
[----:B------:R-:W-:Y:S01]  /*2140*/  HADD2.F32 R210, -RZ, R211.H0_H0 ;  /* 0x200000d3ffd27230 */ /* 0x000fe20000004100 */
[----:B------:R-:W-:Y:S05]  /*2150*/  @P3 BRA `(.L_x_26351) ;  /* 0x0000008000003947 */ /* 0x000fea0003800000 */
[----:B------:R-:W-:-:S04]  /*2160*/  ISETP.NE.U32.AND P4, PT, RZ, c[0x0][0x180], PT ;  /* 0x00006000ff007a0c */ /* 0x000fc80003f85070 */
[----:B------:R-:W-:-:S13]  /*2170*/  ISETP.NE.AND.EX P4, PT, RZ, c[0x0][0x184], PT, P4 ;  /* 0x00006100ff007a0c */ /* 0x000fda0003f85340 */
[----:B------:R-:W-:Y:S05]  /*2180*/  @P4 BRA `(.L_x_26352) ;  /* 0x0000002000004947 */ /* 0x000fea0003800000 */
[----:B------:R-:W-:Y:S05]  /*2190*/  @P0 BRA `(.L_x_26353) ;  /* 0x0000008000000947 */ /* 0x000fea0003800000 */
[----:B------:R-:W-:Y:S05]  /*21a0*/  BRA `(.L_x_26354) ;  /* 0x0000009000007947 */ /* 0x000fea0003800000 */
.L_x_26352:
[----:B-----5:R-:W-:-:S05]  /*21b0*/  HADD2.F32 R0, -RZ, R35.H0_H0 ;  /* 0x20000023ff007230 */ /* 0x020fca0000004100 */
[----:B------:R-:W-:Y:S01]  /*21c0*/  FADD.FTZ R210, R0, R210 ;  /* 0x000000d200d27221 */ /* 0x000fe20000010000 */
[----:B------:R-:W-:Y:S05]  /*21d0*/  BRA `(.L_x_26353) ;  /* 0x0000004000007947 */ /* 0x000fea0003800000 */
.L_x_26351:
[----:B-----5:R-:W-:-:S05]  /*21e0*/  HADD2.F32 R0, -RZ, R39.H0_H0 ;  /* 0x20000027ff007230 */ /* 0x020fca0000004100 */
[----:B------:R-:W-:Y:S01]  /*21f0*/  FADD.FTZ R210, R0, R210 ;  /* 0x000000d200d27221 */ /* 0x000fe20000010000 */
[----:B------:R-:W-:-:S05]  /*2200*/  @P2 HADD2.F32 R0, -RZ, R35.H0_H0 ;  /* 0x20000023ff002230 */ /* 0x000fca0000004100 */
[----:B------:R-:W-:-:S05]  /*2210*/  @P2 FADD.FTZ R210, R0, R210 ;  /* 0x000000d200d22221 */ /* 0x000fca0000010000 */
.L_x_26353:
[----:B------:R-:W-:-:S04]  /*2220*/  F2FP.PACK_AB R0, RZ, R210 ;  /* 0x000000d2ff00723e */ /* 0x000fc800000000ff */
[----:B------:R-:W-:Y:S02]  /*2230*/  PRMT R31, R0, 0x7610, R31 ;  /* 0x00007610001f7816 */ /* 0x000fe4000000001f */
.L_x_26354:
[----:B------:R-:W-:Y:S01]  /*2240*/  HADD2.F32 R211, -RZ, R211.H1_H1 ;  /* 0x300000d3ffd37230 */ /* 0x000fe20000004100 */
[----:B------:R-:W-:Y:S05]  /*2250*/  @P3 BRA `(.L_x_26355) ;  /* 0x0000008000003947 */ /* 0x000fea0003800000 */
[----:B------:R-:W-:-:S04]  /*2260*/  ISETP.NE.U32.AND P4, PT, RZ, c[0x0][0x180], PT ;  /* 0x00006000ff007a0c */ /* 0x000fc80003f85070 */
[----:B------:R-:W-:-:S13]  /*2270*/  ISETP.NE.AND.EX P4, PT, RZ, c[0x0][0x184], PT, P4 ;  /* 0x00006100ff007a0c */ /* 0x000fda0003f85340 */
[----:B------:R-:W-:Y:S05]  /*2280*/  @P4 BRA `(.L_x_26356) ;  /* 0x0000002000004947 */ /* 0x000fea0003800000 */
[----:B------:R-:W-:Y:S05]  /*2290*/  @P0 BRA `(.L_x_26357) ;  /* 0x0000008000000947 */ /* 0x000fea0003800000 */
[----:B------:R-:W-:Y:S05]  /*22a0*/  BRA `(.L_x_26358) ;  /* 0x0000009000007947 */ /* 0x000fea0003800000 */
.L_x_26356:
[----:B-----5:R-:W-:-:S05]  /*22b0*/  HADD2.F32 R0, -RZ, R35.H1_H1 ;  /* 0x30000023ff007230 */ /* 0x020fca0000004100 */
[----:B------:R-:W-:Y:S01]  /*22c0*/  FADD.FTZ R211, R0, R211 ;  /* 0x000000d300d37221 */ /* 0x000fe20000010000 */
[----:B------:R-:W-:Y:S05]  /*22d0*/  BRA `(.L_x_26357) ;  /* 0x0000004000007947 */ /* 0x000fea0003800000 */
.L_x_26355:
[----:B-----5:R-:W-:-:S05]  /*22e0*/  HADD2.F32 R0, -RZ, R39.H1_H1 ;  /* 0x30000027ff007230 */ /* 0x020fca0000004100 */
[----:B------:R-:W-:Y:S01]  /*22f0*/  FADD.FTZ R211, R0, R211 ;  /* 0x000000d300d37221 */ /* 0x000fe20000010000 */
[----:B------:R-:W-:-:S05]  /*2300*/  @P2 HADD2.F32 R0, -RZ, R35.H1_H1 ;  /* 0x30000023ff002230 */ /* 0x000fca0000004100 */
[----:B------:R-:W-:-:S05]  /*2310*/  @P2 FADD.FTZ R211, R0, R211 ;  /* 0x000000d300d32221 */ /* 0x000fca0000010000 */
.L_x_26357:
[----:B------:R-:W-:-:S04]  /*2320*/  F2FP.PACK_AB R0, RZ, R211 ;  /* 0x000000d3ff00723e */ /* 0x000fc800000000ff */
[----:B------:R-:W-:Y:S02]  /*2330*/  PRMT R31, R31, 0x5410, R0 ;  /* 0x000054101f1f7816 */ /* 0x000fe40000000000 */
.L_x_26358:
        /* <DEDUP_REMOVED lines=16> */
.L_x_26360:
[----:B-----5:R-:W-:-:S05]  /*2440*/  HADD2.F32 R0, -RZ, R32.H0_H0 ;  /* 0x20000020ff007230 */ /* 0x020fca0000004100 */
[----:B------:R-:W-:Y:S01]  /*2450*/  FADD.FTZ R195, R0, R195 ;  /* 0x000000c300c37221 */ /* 0x000fe20000010000 */
[----:B------:R-:W-:Y:S05]  /*2460*/  BRA `(.L_x_26361) ;  /* 0x0000004000007947 */ /* 0x000fea0003800000 */
.L_x_26359:
[----:B-----5:R-:W-:-:S05]  /*2470*/  HADD2.F32 R0, -RZ, R36.H0_H0 ;  /* 0x20000024ff007230 */ /* 0x020fca0000004100 */
[----:B------:R-:W-:Y:S01]  /*2480*/  FADD.FTZ R195, R0, R195 ;  /* 0x000000c300c37221 */ /* 0x000fe20000010000 */
[----:B------:R-:W-:-:S05]  /*2490*/  @P2 HADD2.F32 R0, -RZ, R32.H0_H0 ;  /* 0x20000020ff002230 */ /* 0x000fca0000004100 */
[----:B------:R-:W-:-:S05]  /*24a0*/  @P2 FADD.FTZ R195, R0, R195 ;  /* 0x000000c300c32221 */ /* 0x000fca0000010000 */
.L_x_26361:
[----:B------:R-:W-:-:S04]  /*24b0*/  F2FP.PACK_AB R0, RZ, R195 ;  /* 0x000000c3ff00723e */ /* 0x000fc800000000ff */
[----:B------:R-:W-:Y:S02]  /*24c0*/  PRMT R28, R0, 0x7610, R28 ;  /* 0x00007610001c7816 */ /* 0x000fe4000000001c */
.L_x_26362:
[----:B------:R-:W-:Y:S01]  /*24d0*/  HADD2.F32 R196, -RZ, R12.H1_H1 ;  /* 0x3000000cffc47230 */ /* 0x000fe20000004100 */
[----:B------:R-:W-:Y:S05]  /*24e0*/  @P3 BRA `(.L_x_26363) ;  /* 0x0000008000003947 */ /* 0x000fea0003800000 */
[----:B------:R-:W-:-:S04]  /*24f0*/  ISETP.NE.U32.AND P4, PT, RZ, c[0x0][0x180], PT ;  /* 0x00006000ff007a0c */ /* 0x000fc80003f85070 */
[----:B------:R-:W-:-:S13]  /*2500*/  ISETP.NE.AND.EX P4, PT, RZ, c[0x0][0x184], PT, P4 ;  /* 0x00006100ff007a0c */ /* 0x000fda0003f85340 */
[----:B------:R-:W-:Y:S05]  /*2510*/  @P4 BRA `(.L_x_26364) ;  /* 0x0000002000004947 */ /* 0x000fea0003800000 */
[----:B------:R-:W-:Y:S05]  /*2520*/  @P0 BRA `(.L_x_26365) ;  /* 0x0000008000000947 */ /* 0x000fea0003800000 */
[----:B------:R-:W-:Y:S05]  /*2530*/  BRA `(.L_x_26366) ;  /* 0x0000009000007947 */ /* 0x000fea0003800000 */
.L_x_26364:
[----:B-----5:R-:W-:-:S05]  /*2540*/  HADD2.F32 R0, -RZ, R32.H1_H1 ;  /* 0x30000020ff007230 */ /* 0x020fca0000004100 */
[----:B------:R-:W-:Y:S01]  /*2550*/  FADD.FTZ R196, R0, R196 ;  /* 0x000000c400c47221 */ /* 0x000fe20000010000 */
[----:B------:R-:W-:Y:S05]  /*2560*/  BRA `(.L_x_26365) ;  /* 0x0000004000007947 */ /* 0x000fea0003800000 */
.L_x_26363:
[----:B-----5:R-:W-:-:S05]  /*2570*/  HADD2.F32 R0, -RZ, R36.H1_H1 ;  /* 0x30000024ff007230 */ /* 0x020fca0000004100 */
[----:B------:R-:W-:Y:S01]  /*2580*/  FADD.FTZ R196, R0, R196 ;  /* 0x000000c400c47221 */ /* 0x000fe20000010000 */
[----:B------:R-:W-:-:S05]  /*2590*/  @P2 HADD2.F32 R0, -RZ, R32.H1_H1 ;  /* 0x30000020ff002230 */ /* 0x000fca0000004100 */
[----:B------:R-:W-:-:S05]  /*25a0*/  @P2 FADD.FTZ R196, R0, R196 ;  /* 0x000000c400c42221 */ /* 0x000fca0000010000 */
.L_x_26365:
[----:B------:R-:W-:-:S04]  /*25b0*/  F2FP.PACK_AB R0, RZ, R196 ;  /* 0x000000c4ff00723e */ /* 0x000fc800000000ff */
[----:B------:R-:W-:Y:S02]  /*25c0*/  PRMT R28, R28, 0x5410, R0 ;  /* 0x000054101c1c7816 */ /* 0x000fe40000000000 */
.L_x_26366:
[----:B------:R-:W-:Y:S01]  /*25d0*/  HADD2.F32 R197, -RZ, R13.H0_H0 ;  /* 0x2000000dffc57230 */ /* 0x000fe20000004100 */
[----:B------:R-:W-:Y:S05]  /*25e0*/  @P3 BRA `(.L_x_26367) ;  /* 0x0000008000003947 */ /* 0x000fea0003800000 */
[----:B------:R-:W-:-:S04]  /*25f0*/  ISETP.NE.U32.AND P4, PT, RZ, c[0x0][0x180], PT ;  /* 0x00006000ff007a0c */ /* 0x000fc80003f85070 */
[----:B------:R-:W-:-:S13]  /*2600*/  ISETP.NE.AND.EX P4, PT, RZ, c[0x0][0x184], PT, P4 ;  /* 0x00006100ff007a0c */ /* 0x000fda0003f85340 */
[----:B------:R-:W-:Y:S05]  /*2610*/  @P4 BRA `(.L_x_26368) ;  /* 0x0000002000004947 */ /* 0x000fea0003800000 */
[----:B------:R-:W-:Y:S05]  /*2620*/  @P0 BRA `(.L_x_26369) ;  /* 0x0000008000000947 */ /* 0x000fea0003800000 */
[----:B------:R-:W-:Y:S05]  /*2630*/  BRA `(.L_x_26370) ;  /* 0x0000009000007947 */ /* 0x000fea0003800000 */
.L_x_26368:
[----:B-----5:R-:W-:-:S05]  /*2640*/  HADD2.F32 R0, -RZ, R33.H0_H0 ;  /* 0x20000021ff007230 */ /* 0x020fca0000004100 */
[----:B------:R-:W-:Y:S01]  /*2650*/  FADD.FTZ R197, R0, R197 ;  /* 0x000000c500c57221 */ /* 0x000fe20000010000 */
[----:B------:R-:W-:Y:S05]  /*2660*/  BRA `(.L_x_26369) ;  /* 0x0000004000007947 */ /* 0x000fea0003800000 */
.L_x_26367:
[----:B-----5:R-:W-:-:S05]  /*2670*/  HADD2.F32 R0, -RZ, R37.H0_H0 ;  /* 0x20000025ff007230 */ /* 0x020fca0000004100 */
[----:B------:R-:W-:Y:S01]  /*2680*/  FADD.FTZ R197, R0, R197 ;  /* 0x000000c500c57221 */ /* 0x000fe20000010000 */
[----:B------:R-:W-:-:S05]  /*2690*/  @P2 HADD2.F32 R0, -RZ, R33.H0_H0 ;  /* 0x20000021ff002230 */ /* 0x000fca0000004100 */
[----:B------:R-:W-:-:S05]  /*26a0*/  @P2 FADD.FTZ R197, R0, R197 ;  /* 0x000000c500c52221 */ /* 0x000fca0000010000 */
.L_x_26369:
[----:B------:R-:W-:-:S04]  /*26b0*/  F2FP.PACK_AB R0, RZ, R197 ;  /* 0x000000c5ff00723e */ /* 0x000fc800000000ff */
[----:B------:R-:W-:Y:S02]  /*26c0*/  PRMT R29, R0, 0x7610, R29 ;  /* 0x00007610001d7816 */ /* 0x000fe4000000001d */
.L_x_26370:
[----:B------:R-:W-:Y:S01]  /*26d0*/  HADD2.F32 R198, -RZ, R13.H1_H1 ;  /* 0x3000000dffc67230 */ /* 0x000fe20000004100 */
[----:B------:R-:W-:Y:S05]  /*26e0*/  @P3 BRA `(.L_x_26371) ;  /* 0x0000008000003947 */ /* 0x000fea0003800000 */
[----:B------:R-:W-:-:S04]  /*26f0*/  ISETP.NE.U32.AND P4, PT, RZ, c[0x0][0x180], PT ;  /* 0x00006000ff007a0c */ /* 0x000fc80003f85070 */
[----:B------:R-:W-:-:S13]  /*2700*/  ISETP.NE.AND.EX P4, PT, RZ, c[0x0][0x184], PT, P4 ;  /* 0x00006100ff007a0c */ /* 0x000fda0003f85340 */
[----:B------:R-:W-:Y:S05]  /*2710*/  @P4 BRA `(.L_x_26372) ;  /* 0x0000002000004947 */ /* 0x000fea0003800000 */
[----:B------:R-:W-:Y:S05]  /*2720*/  @P0 BRA `(.L_x_26373) ;  /* 0x0000008000000947 */ /* 0x000fea0003800000 */
[----:B------:R-:W-:Y:S05]  /*2730*/  BRA `(.L_x_26374) ;  /* 0x0000009000007947 */ /* 0x000fea0003800000 */
.L_x_26372:
[----:B-----5:R-:W-:-:S05]  /*2740*/  HADD2.F32 R0, -RZ, R33.H1_H1 ;  /* 0x30000021ff007230 */ /* 0x020fca0000004100 */
[----:B------:R-:W-:Y:S01]  /*2750*/  FADD.FTZ R198, R0, R198 ;  /* 0x000000c600c67221 */ /* 0x000fe20000010000 */
[----:B------:R-:W-:Y:S05]  /*2760*/  BRA `(.L_x_26373) ;  /* 0x0000004000007947 */ /* 0x000fea0003800000 */
.L_x_26371:
[----:B-----5:R-:W-:-:S05]  /*2770*/  HADD2.F32 R0, -RZ, R37.H1_H1 ;  /* 0x30000025ff007230 */ /* 0x020fca0000004100 */
[----:B------:R-:W-:Y:S01]  /*2780*/  FADD.FTZ R198, R0, R198 ;  /* 0x000000c600c67221 */ /* 0x000fe20000010000 */
[----:B------:R-:W-:-:S05]  /*2790*/  @P2 HADD2.F32 R0, -RZ, R33.H1_H1 ;  /* 0x30000021ff002230 */ /* 0x000fca0000004100 */
[----:B------:R-:W-:-:S05]  /*27a0*/  @P2 FADD.FTZ R198, R0, R198 ;  /* 0x000000c600c62221 */ /* 0x000fca0000010000 */
.L_x_26373:
[----:B------:R-:W-:-:S04]  /*27b0*/  F2FP.PACK_AB R0, RZ, R198 ;  /* 0x000000c6ff00723e */ /* 0x000fc800000000ff */
[----:B------:R-:W-:Y:S02]  /*27c0*/  PRMT R29, R29, 0x5410, R0 ;  /* 0x000054101d1d7816 */ /* 0x000fe40000000000 */
.L_x_26374:
[----:B------:R-:W-:Y:S01]  /*27d0*/  HADD2.F32 R190, -RZ, R14.H0_H0 ;  /* 0x2000000effbe7230 */ /* 0x000fe20000004100 */
[----:B------:R-:W-:Y:S05]  /*27e0*/  @P3 BRA `(.L_x_26375) ;  /* 0x0000008000003947 */ /* 0x000fea0003800000 */
[----:B------:R-:W-:-:S04]  /*27f0*/  ISETP.NE.U32.AND P4, PT, RZ, c[0x0][0x180], PT ;  /* 0x00006000ff007a0c */ /* 0x000fc80003f85070 */
[----:B------:R-:W-:-:S13]  /*2800*/  ISETP.NE.AND.EX P4, PT, RZ, c[0x0][0x184], PT, P4 ;  /* 0x00006100ff007a0c */ /* 0x000fda0003f85340 */
[----:B------:R-:W-:Y:S05]  /*2810*/  @P4 BRA `(.L_x_26376) ;  /* 0x0000002000004947 */ /* 0x000fea0003800000 */
[----:B------:R-:W-:Y:S05]  /*2820*/  @P0 BRA `(.L_x_26377) ;  /* 0x0000008000000947 */ /* 0x000fea0003800000 */
[----:B------:R-:W-:Y:S05]  /*2830*/  BRA `(.L_x_26378) ;  /* 0x0000009000007947 */ /* 0x000fea0003800000 */
.L_x_26376:
[----:B-----5:R-:W-:-:S05]  /*2840*/  HADD2.F32 R0, -RZ, R34.H0_H0 ;  /* 0x20000022ff007230 */ /* 0x020fca0000004100 */
[----:B------:R-:W-:Y:S01]  /*2850*/  FADD.FTZ R190, R0, R190 ;  /* 0x000000be00be7221 */ /* 0x000fe20000010000 */
[----:B------:R-:W-:Y:S05]  /*2860*/  BRA `(.L_x_26377) ;  /* 0x0000004000007947 */ /* 0x000fea0003800000 */
.L_x_26375:
[----:B-----5:R-:W-:-:S05]  /*2870*/  HADD2.F32 R0, -RZ, R38.H0_H0 ;  /* 0x20000026ff007230 */ /* 0x020fca0000004100 */
[----:B------:R-:W-:Y:S01]  /*2880*/  FADD.FTZ R190, R0, R190 ;  /* 0x000000be00be7221 */ /* 0x000fe20000010000 */
[----:B------:R-:W-:-:S05]  /*2890*/  @P2 HADD2.F32 R0, -RZ, R34.H0_H0 ;  /* 0x20000022ff002230 */ /* 0x000fca0000004100 */
[----:B------:R-:W-:-:S05]  /*28a0*/  @P2 FADD.FTZ R190, R0, R190 ;  /* 0x000000be00be2221 */ /* 0x000fca0000010000 */
.L_x_26377:
[----:B------:R-:W-:-:S04]  /*28b0*/  F2FP.PACK_AB R0, RZ, R190 ;  /* 0x000000beff00723e */ /* 0x000fc800000000ff */
[----:B------:R-:W-:Y:S02]  /*28c0*/  PRMT R30, R0, 0x7610, R30 ;  /* 0x00007610001e7816 */ /* 0x000fe4000000001e */
.L_x_26378:
[----:B------:R-:W-:Y:S01]  /*28d0*/  HADD2.F32 R191, -RZ, R14.H1_H1 ;  /* 0x3000000effbf7230 */ /* 0x000fe20000004100 */
[----:B------:R-:W-:Y:S05]  /*28e0*/  @P3 BRA `(.L_x_26379) ;  /* 0x0000008000003947 */ /* 0x000fea0003800000 */
[----:B------:R-:W-:-:S04]  /*28f0*/  ISETP.NE.U32.AND P4, PT, RZ, c[0x0][0x180], PT ;  /* 0x00006000ff007a0c */ /* 0x000fc80003f85070 */
[----:B------:R-:W-:-:S13]  /*2900*/  ISETP.NE.AND.EX P4, PT, RZ, c[0x0][0x184], PT, P4 ;  /* 0x00006100ff007a0c */ /* 0x000fda0003f85340 */
[----:B------:R-:W-:Y:S05]  /*2910*/  @P4 BRA `(.L_x_26380) ;  /* 0x0000002000004947 */ /* 0x000fea0003800000 */
[----:B------:R-:W-:Y:S05]  /*2920*/  @P0 BRA `(.L_x_26381) ;  /* 0x0000008000000947 */ /* 0x000fea0003800000 */
[----:B------:R-:W-:Y:S05]  /*2930*/  BRA `(.L_x_26382) ;  /* 0x0000009000007947 */ /* 0x000fea0003800000 */
.L_x_26380:
[----:B-----5:R-:W-:-:S05]  /*2940*/  HADD2.F32 R0, -RZ, R34.H1_H1 ;  /* 0x30000022ff007230 */ /* 0x020fca0000004100 */
[----:B------:R-:W-:Y:S01]  /*2950*/  FADD.FTZ R191, R0, R191 ;  /* 0x000000bf00bf7221 */ /* 0x000fe20000010000 */
[----:B------:R-:W-:Y:S05]  /*2960*/  BRA `(.L_x_26381) ;  /* 0x0000004000007947 */ /* 0x000fea0003800000 */
.L_x_26379:
[----:B-----5:R-:W-:-:S05]  /*2970*/  HADD2.F32 R0, -RZ, R38.H1_H1 ;  /* 0x30000026ff007230 */ /* 0x020fca0000004100 */
[----:B------:R-:W-:Y:S01]  /*2980*/  FADD.FTZ R191, R0, R191 ;  /* 0x000000bf00bf7221 */ /* 0x000fe20000010000 */
[----:B------:R-:W-:-:S05]  /*2990*/  @P2 HADD2.F32 R0, -RZ, R34.H1_H1 ;  /* 0x30000022ff002230 */ /* 0x000fca0000004100 */
[----:B------:R-:W-:-:S05]  /*29a0*/  @P2 FADD.FTZ R191, R0, R191 ;  /* 0x000000bf00bf2221 */ /* 0x000fca0000010000 */
.L_x_26381:
[----:B------:R-:W-:-:S04]  /*29b0*/  F2FP.PACK_AB R0, RZ, R191 ;  /* 0x000000bfff00723e */ /* 0x000fc800000000ff */
[----:B------:R-:W-:Y:S02]  /*29c0*/  PRMT R30, R30, 0x5410, R0 ;  /* 0x000054101e1e7816 */ /* 0x000fe40000000000 */
.L_x_26382:
[----:B------:R-:W-:Y:S01]  /*29d0*/  HADD2.F32 R192, -RZ, R15.H0_H0 ;  /* 0x2000000fffc07230 */ /* 0x000fe20000004100 */
[----:B------:R-:W-:Y:S05]  /*29e0*/  @P3 BRA `(.L_x_26383) ;  /* 0x0000008000003947 */ /* 0x000fea0003800000 */
[----:B------:R-:W-:-:S04]  /*29f0*/  ISETP.NE.U32.AND P4, PT, RZ, c[0x0][0x180], PT ;  /* 0x00006000ff007a0c */ /* 0x000fc80003f85070 */
[----:B------:R-:W-:-:S13]  /*2a00*/  ISETP.NE.AND.EX P4, PT, RZ, c[0x0][0x184], PT, P4 ;  /* 0x00006100ff007a0c */ /* 0x000fda0003f85340 */
[----:B------:R-:W-:Y:S05]  /*2a10*/  @P4 BRA `(.L_x_26384) ;  /* 0x0000002000004947 */ /* 0x000fea0003800000 */
[----:B------:R-:W-:Y:S05]  /*2a20*/  @P0 BRA `(.L_x_26385) ;  /* 0x0000008000000947 */ /* 0x000fea0003800000 */
[----:B------:R-:W-:Y:S05]  /*2a30*/  BRA `(.L_x_26386) ;  /* 0x0000009000007947 */ /* 0x000fea0003800000 */
.L_x_26384:
[----:B-----5:R-:W-:-:S05]  /*2a40*/  HADD2.F32 R0, -RZ, R35.H0_H0 ;  /* 0x20000023ff007230 */ /* 0x020fca0000004100 */
[----:B------:R-:W-:Y:S01]  /*2a50*/  FADD.FTZ R192, R0, R192 ;  /* 0x000000c000c07221 */ /* 0x000fe20000010000 */
[----:B------:R-:W-:Y:S05]  /*2a60*/  BRA `(.L_x_26385) ;  /* 0x0000004000007947 */ /* 0x000fea0003800000 */
.L_x_26383:
[----:B-----5:R-:W-:-:S05]  /*2a70*/  HADD2.F32 R0, -RZ, R39.H0_H0 ;  /* 0x20000027ff007230 */ /* 0x020fca0000004100 */
[----:B------:R-:W-:Y:S01]  /*2a80*/  FADD.FTZ R192, R0, R192 ;  /* 0x000000c000c07221 */ /* 0x000fe20000010000 */
[----:B------:R-:W-:-:S05]  /*2a90*/  @P2 HADD2.F32 R0, -RZ, R35.H0_H0 ;  /* 0x20000023ff002230 */ /* 0x000fca0000004100 */
[----:B------:R-:W-:-:S05]  /*2aa0*/  @P2 FADD.FTZ R192, R0, R192 ;  /* 0x000000c000c02221 */ /* 0x000fca0000010000 */
.L_x_26385:
[----:B------:R-:W-:-:S04]  /*2ab0*/  F2FP.PACK_AB R0, RZ, R192 ;  /* 0x000000c0ff00723e */ /* 0x000fc800000000ff */
[----:B------:R-:W-:Y:S02]  /*2ac0*/  PRMT R31, R0, 0x7610, R31 ;  /* 0x00007610001f7816 */ /* 0x000fe4000000001f */
.L_x_26386:
[----:B------:R-:W-:Y:S01]  /*2ad0*/  HADD2.F32 R193, -RZ, R15.H1_H1 ;  /* 0x3000000fffc17230 */ /* 0x000fe20000004100 */
[----:B------:R-:W-:Y:S05]  /*2ae0*/  @P3 BRA `(.L_x_26387) ;  /* 0x0000008000003947 */ /* 0x000fea0003800000 */
[----:B------:R-:W-:-:S04]  /*2af0*/  ISETP.NE.U32.AND P4, PT, RZ, c[0x0][0x180], PT ;  /* 0x00006000ff007a0c */ /* 0x000fc80003f85070 */
[----:B------:R-:W-:-:S13]  /*2b00*/  ISETP.NE.AND.EX P4, PT, RZ, c[0x0][0x184], PT, P4 ;  /* 0x00006100ff007a0c */ /* 0x000fda0003f85340 */
[----:B------:R-:W-:Y:S05]  /*2b10*/  @P4 BRA `(.L_x_26388) ;  /* 0x0000002000004947 */ /* 0x000fea0003800000 */
[----:B------:R-:W-:Y:S05]  /*2b20*/  @P0 BRA `(.L_x_26389) ;  /* 0x0000008000000947 */ /* 0x000fea0003800000 */
[----:B------:R-:W-:Y:S05]  /*2b30*/  BRA `(.L_x_26390) ;  /* 0x0000009000007947 */ /* 0x000fea0003800000 */
.L_x_26388:
[----:B-----5:R-:W-:-:S05]  /*2b40*/  HADD2.F32 R0, -RZ, R35.H1_H1 ;  /* 0x30000023ff007230 */ /* 0x020fca0000004100 */
[----:B------:R-:W-:Y:S01]  /*2b50*/  FADD.FTZ R193, R0, R193 ;  /* 0x000000c100c17221 */ /* 0x000fe20000010000 */
[----:B------:R-:W-:Y:S05]  /*2b60*/  BRA `(.L_x_26389) ;  /* 0x0000004000007947 */ /* 0x000fea0003800000 */
.L_x_26387:
[----:B-----5:R-:W-:-:S05]  /*2b70*/  HADD2.F32 R0, -RZ, R39.H1_H1 ;  /* 0x30000027ff007230 */ /* 0x020fca0000004100 */
[----:B------:R-:W-:Y:S01]  /*2b80*/  FADD.FTZ R193, R0, R193 ;  /* 0x000000c100c17221 */ /* 0x000fe20000010000 */
[----:B------:R-:W-:-:S05]  /*2b90*/  @P2 HADD2.F32 R0, -RZ, R35.H1_H1 ;  /* 0x30000023ff002230 */ /* 0x000fca0000004100 */
[----:B------:R-:W-:-:S05]  /*2ba0*/  @P2 FADD.FTZ R193, R0, R193 ;  /* 0x000000c100c12221 */ /* 0x000fca0000010000 */
.L_x_26389:
[----:B------:R-:W-:-:S04]  /*2bb0*/  F2FP.PACK_AB R0, RZ, R193 ;  /* 0x000000c1ff00723e */ /* 0x000fc800000000ff */
[----:B------:R-:W-:Y:S02]  /*2bc0*/  PRMT R31, R31, 0x5410, R0 ;  /* 0x000054101f1f7816 */ /* 0x000fe40000000000 */
.L_x_26390:
        /* <DEDUP_REMOVED lines=16> */
.L_x_26392:
[----:B-----5:R-:W-:-:S05]  /*2cd0*/  HADD2.F32 R0, -RZ, R32.H0_H0 ;  /* 0x20000020ff007230 */ /* 0x020fca0000004100 */
[----:B------:R-:W-:Y:S01]  /*2ce0*/  FADD.FTZ R12, R0, R12 ;  /* 0x0000000c000c7221 */ /* 0x000fe20000010000 */
[----:B------:R-:W-:Y:S05]  /*2cf0*/  BRA `(.L_x_26393) ;  /* 0x0000004000007947 */ /* 0x000fea0003800000 */
.L_x_26391:
[----:B-----5:R-:W-:-:S05]  /*2d00*/  HADD2.F32 R0, -RZ, R36.H0_H0 ;  /* 0x20000024ff007230 */ /* 0x020fca0000004100 */
[----:B------:R-:W-:Y:S01]  /*2d10*/  FADD.FTZ R12, R0, R12 ;  /* 0x0000000c000c7221 */ /* 0x000fe20000010000 */
[----:B------:R-:W-:-:S05]  /*2d20*/  @P2 HADD2.F32 R0, -RZ, R32.H0_H0 ;  /* 0x20000020ff002230 */ /* 0x000fca0000004100 */
[----:B------:R-:W-:-:S05]  /*2d30*/  @P2 FADD.FTZ R12, R0, R12 ;  /* 0x0000000c000c2221 */ /* 0x000fca0000010000 */
.L_x_26393:
[----:B------:R-:W-:-:S04]  /*2d40*/  F2FP.PACK_AB R0, RZ, R12 ;  /* 0x0000000cff00723e */ /* 0x000fc800000000ff */
[----:B------:R-:W-:Y:S02]  /*2d50*/  PRMT R28, R0, 0x7610, R28 ;  /* 0x00007610001c7816 */ /* 0x000fe4000000001c */
.L_x_26394:
[----:B------:R-:W-:Y:S01]  /*2d60*/  HADD2.F32 R13, -RZ, R16.H1_H1 ;  /* 0x30000010ff0d7230 */ /* 0x000fe20000004100 */
[----:B------:R-:W-:Y:S05]  /*2d70*/  @P3 BRA `(.L_x_26395) ;  /* 0x0000008000003947 */ /* 0x000fea0003800000 */
[----:B------:R-:W-:-:S04]  /*2d80*/  ISETP.NE.U32.AND P4, PT, RZ, c[0x0][0x180], PT ;  /* 0x00006000ff007a0c */ /* 0x000fc80003f85070 */
[----:B------:R-:W-:-:S13]  /*2d90*/  ISETP.NE.AND.EX P4, PT, RZ, c[0x0][0x184], PT, P4 ;  /* 0x00006100ff007a0c */ /* 0x000fda0003f85340 */
[----:B------:R-:W-:Y:S05]  /*2da0*/  @P4 BRA `(.L_x_26396) ;  /* 0x0000002000004947 */ /* 0x000fea0003800000 */
[----:B------:R-:W-:Y:S05]  /*2db0*/  @P0 BRA `(.L_x_26397) ;  /* 0x0000008000000947 */ /* 0x000fea0003800000 */
[----:B------:R-:W-:Y:S05]  /*2dc0*/  BRA `(.L_x_26398) ;  /* 0x0000009000007947 */ /* 0x000fea0003800000 */
.L_x_26396:
[----:B-----5:R-:W-:-:S05]  /*2dd0*/  HADD2.F32 R0, -RZ, R32.H1_H1 ;  /* 0x30000020ff007230 */ /* 0x020fca0000004100 */
[----:B------:R-:W-:Y:S01]  /*2de0*/  FADD.FTZ R13, R0, R13 ;  /* 0x0000000d000d7221 */ /* 0x000fe20000010000 */
[----:B------:R-:W-:Y:S05]  /*2df0*/  BRA `(.L_x_26397) ;  /* 0x0000004000007947 */ /* 0x000fea0003800000 */
.L_x_26395:
[----:B-----5:R-:W-:-:S05]  /*2e00*/  HADD2.F32 R0, -RZ, R36.H1_H1 ;  /* 0x30000024ff007230 */ /* 0x020fca0000004100 */
[----:B------:R-:W-:Y:S01]  /*2e10*/  FADD.FTZ R13, R0, R13 ;  /* 0x0000000d000d7221 */ /* 0x000fe20000010000 */
[----:B------:R-:W-:-:S05]  /*2e20*/  @P2 HADD2.F32 R0, -RZ, R32.H1_H1 ;  /* 0x30000020ff002230 */ /* 0x000fca0000004100 */
[----:B------:R-:W-:-:S05]  /*2e30*/  @P2 FADD.FTZ R13, R0, R13 ;  /* 0x0000000d000d2221 */ /* 0x000fca0000010000 */
.L_x_26397:
[----:B------:R-:W-:-:S04]  /*2e40*/  F2FP.PACK_AB R0, RZ, R13 ;  /* 0x0000000dff00723e */ /* 0x000fc800000000ff */
[----:B------:R-:W-:Y:S02]  /*2e50*/  PRMT R28, R28, 0x5410, R0 ;  /* 0x000054101c1c7816 */ /* 0x000fe40000000000 */
.L_x_26398:
[----:B------:R-:W-:Y:S01]  /*2e60*/  HADD2.F32 R14, -RZ, R17.H0_H0 ;  /* 0x20000011ff0e7230 */ /* 0x000fe20000004100 */
[----:B------:R-:W-:Y:S05]  /*2e70*/  @P3 BRA `(.L_x_26399) ;  /* 0x0000008000003947 */ /* 0x000fea0003800000 */
[----:B------:R-:W-:-:S04]  /*2e80*/  ISETP.NE.U32.AND P4, PT, RZ, c[0x0][0x180], PT ;  /* 0x00006000ff007a0c */ /* 0x000fc80003f85070 */
[----:B------:R-:W-:-:S13]  /*2e90*/  ISETP.NE.AND.EX P4, PT, RZ, c[0x0][0x184], PT, P4 ;  /* 0x00006100ff007a0c */ /* 0x000fda0003f85340 */
[----:B------:R-:W-:Y:S05]  /*2ea0*/  @P4 BRA `(.L_x_26400) ;  /* 0x0000002000004947 */ /* 0x000fea0003800000 */
[----:B------:R-:W-:Y:S05]  /*2eb0*/  @P0 BRA `(.L_x_26401) ;  /* 0x0000008000000947 */ /* 0x000fea0003800000 */
[----:B------:R-:W-:Y:S05]  /*2ec0*/  BRA `(.L_x_26402) ;  /* 0x0000009000007947 */ /* 0x000fea0003800000 */
.L_x_26400:
[----:B-----5:R-:W-:-:S05]  /*2ed0*/  HADD2.F32 R0, -RZ, R33.H0_H0 ;  /* 0x20000021ff007230 */ /* 0x020fca0000004100 */
[----:B------:R-:W-:Y:S01]  /*2ee0*/  FADD.FTZ R14, R0, R14 ;  /* 0x0000000e000e7221 */ /* 0x000fe20000010000 */
[----:B------:R-:W-:Y:S05]  /*2ef0*/  BRA `(.L_x_26401) ;  /* 0x0000004000007947 */ /* 0x000fea0003800000 */
.L_x_26399:
[----:B-----5:R-:W-:-:S05]  /*2f00*/  HADD2.F32 R0, -RZ, R37.H0_H0 ;  /* 0x20000025ff007230 */ /* 0x020fca0000004100 */
[----:B------:R-:W-:Y:S01]  /*2f10*/  FADD.FTZ R14, R0, R14 ;  /* 0x0000000e000e7221 */ /* 0x000fe20000010000 */
[----:B------:R-:W-:-:S05]  /*2f20*/  @P2 HADD2.F32 R0, -RZ, R33.H0_H0 ;  /* 0x20000021ff002230 */ /* 0x000fca0000004100 */
[----:B------:R-:W-:-:S05]  /*2f30*/  @P2 FADD.FTZ R14, R0, R14 ;  /* 0x0000000e000e2221 */ /* 0x000fca0000010000 */
.L_x_26401:
[----:B------:R-:W-:-:S04]  /*2f40*/  F2FP.PACK_AB R0, RZ, R14 ;  /* 0x0000000eff00723e */ /* 0x000fc800000000ff */
[----:B------:R-:W-:Y:S02]  /*2f50*/  PRMT R29, R0, 0x7610, R29 ;  /* 0x00007610001d7816 */ /* 0x000fe4000000001d */
.L_x_26402:
[----:B------:R-:W-:Y:S01]  /*2f60*/  HADD2.F32 R15, -RZ, R17.H1_H1 ;  /* 0x30000011ff0f7230 */ /* 0x000fe20000004100 */
[----:B------:R-:W-:Y:S05]  /*2f70*/  @P3 BRA `(.L_x_26403) ;  /* 0x0000008000003947 */ /* 0x000fea0003800000 */
[----:B------:R-:W-:-:S04]  /*2f80*/  ISETP.NE.U32.AND P4, PT, RZ, c[0x0][0x180], PT ;  /* 0x00006000ff007a0c */ /* 0x000fc80003f85070 */
[----:B------:R-:W-:-:S13]  /*2f90*/  ISETP.NE.AND.EX P4, PT, RZ, c[0x0][0x184], PT, P4 ;  /* 0x00006100ff007a0c */ /* 0x000fda0003f85340 */
[----:B------:R-:W-:Y:S05]  /*2fa0*/  @P4 BRA `(.L_x_26404) ;  /* 0x0000002000004947 */ /* 0x000fea0003800000 */
[----:B------:R-:W-:Y:S05]  /*2fb0*/  @P0 BRA `(.L_x_26405) ;  /* 0x0000008000000947 */ /* 0x000fea0003800000 */
[----:B------:R-:W-:Y:S05]  /*2fc0*/  BRA `(.L_x_26406) ;  /* 0x0000009000007947 */ /* 0x000fea0003800000 */
.L_x_26404:
[----:B-----5:R-:W-:-:S05]  /*2fd0*/  HADD2.F32 R0, -RZ, R33.H1_H1 ;  /* 0x30000021ff007230 */ /* 0x020fca0000004100 */
[----:B------:R-:W-:Y:S01]  /*2fe0*/  FADD.FTZ R15, R0, R15 ;  /* 0x0000000f000f7221 */ /* 0x000fe20000010000 */
[----:B------:R-:W-:Y:S05]  /*2ff0*/  BRA `(.L_x_26405) ;  /* 0x0000004000007947 */ /* 0x000fea0003800000 */
.L_x_26403:
[----:B-----5:R-:W-:-:S05]  /*3000*/  HADD2.F32 R0, -RZ, R37.H1_H1 ;  /* 0x30000025ff007230 */ /* 0x020fca0000004100 */
[----:B------:R-:W-:Y:S01]  /*3010*/  FADD.FTZ R15, R0, R15 ;  /* 0x0000000f000f7221 */ /* 0x000fe20000010000 */
[----:B------:R-:W-:-:S05]  /*3020*/  @P2 HADD2.F32 R0, -RZ, R33.H1_H1 ;  /* 0x30000021ff002230 */ /* 0x000fca0000004100 */
[----:B------:R-:W-:-:S05]  /*3030*/  @P2 FADD.FTZ R15, R0, R15 ;  /* 0x0000000f000f2221 */ /* 0x000fca0000010000 */
.L_x_26405:
[----:B------:R-:W-:-:S04]  /*3040*/  F2FP.PACK_AB R0, RZ, R15 ;  /* 0x0000000fff00723e */ /* 0x000fc800000000ff */
[----:B------:R-:W-:Y:S02]  /*3050*/  PRMT R29, R29, 0x5410, R0 ;  /* 0x000054101d1d7816 */ /* 0x000fe40000000000 */
.L_x_26406:
[----:B------:R-:W-:Y:S01]  /*3060*/  HADD2.F32 R16, -RZ, R18.H0_H0 ;  /* 0x20000012ff107230 */ /* 0x000fe20000004100 */
[----:B------:R-:W-:Y:S05]  /*3070*/  @P3 BRA `(.L_x_26407) ;  /* 0x0000008000003947 */ /* 0x000fea0003800000 */
[----:B------:R-:W-:-:S04]  /*3080*/  ISETP.NE.U32.AND P4, PT, RZ, c[0x0][0x180], PT ;  /* 0x00006000ff007a0c */ /* 0x000fc80003f85070 */
[----:B------:R-:W-:-:S13]  /*3090*/  ISETP.NE.AND.EX P4, PT, RZ, c[0x0][0x184], PT, P4 ;  /* 0x00006100ff007a0c */ /* 0x000fda0003f85340 */
[----:B------:R-:W-:Y:S05]  /*30a0*/  @P4 BRA `(.L_x_26408) ;  /* 0x0000002000004947 */ /* 0x000fea0003800000 */
[----:B------:R-:W-:Y:S05]  /*30b0*/  @P0 BRA `(.L_x_26409) ;  /* 0x0000008000000947 */ /* 0x000fea0003800000 */
[----:B------:R-:W-:Y:S05]  /*30c0*/  BRA `(.L_x_26410) ;  /* 0x0000009000007947 */ /* 0x000fea0003800000 */
.L_x_26408:
[----:B-----5:R-:W-:-:S05]  /*30d0*/  HADD2.F32 R0, -RZ, R34.H0_H0 ;  /* 0x20000022ff007230 */ /* 0x020fca0000004100 */
[----:B------:R-:W-:Y:S01]  /*30e0*/  FADD.FTZ R16, R0, R16 ;  /* 0x0000001000107221 */ /* 0x000fe20000010000 */
[----:B------:R-:W-:Y:S05]  /*30f0*/  BRA `(.L_x_26409) ;  /* 0x0000004000007947 */ /* 0x000fea0003800000 */
.L_x_26407:
[----:B-----5:R-:W-:-:S05]  /*3100*/  HADD2.F32 R0, -RZ, R38.H0_H0 ;  /* 0x20000026ff007230 */ /* 0x020fca0000004100 */
[----:B------:R-:W-:Y:S01]  /*3110*/  FADD.FTZ R16, R0, R16 ;  /* 0x0000001000107221 */ /* 0x000fe20000010000 */
[----:B------:R-:W-:-:S05]  /*3120*/  @P2 HADD2.F32 R0, -RZ, R34.H0_H0 ;  /* 0x20000022ff002230 */ /* 0x000fca0000004100 */
[----:B------:R-:W-:-:S05]  /*3130*/  @P2 FADD.FTZ R16, R0, R16 ;  /* 0x0000001000102221 */ /* 0x000fca0000010000 */
.L_x_26409:
[----:B------:R-:W-:-:S04]  /*3140*/  F2FP.PACK_AB R0, RZ, R16 ;  /* 0x00000010ff00723e */ /* 0x000fc800000000ff */
[----:B------:R-:W-:Y:S02]  /*3150*/  PRMT R30, R0, 0x7610, R30 ;  /* 0x00007610001e7816 */ /* 0x000fe4000000001e */
.L_x_26410:
[----:B------:R-:W-:Y:S01]  /*3160*/  HADD2.F32 R17, -RZ, R18.H1_H1 ;  /* 0x30000012ff117230 */ /* 0x000fe20000004100 */
[----:B------:R-:W-:Y:S05]  /*3170*/  @P3 BRA `(.L_x_26411) ;  /* 0x0000008000003947 */ /* 0x000fea0003800000 */
[----:B------:R-:W-:-:S04]  /*3180*/  ISETP.NE.U32.AND P4, PT, RZ, c[0x0][0x180], PT ;  /* 0x00006000ff007a0c */ /* 0x000fc80003f85070 */
[----:B------:R-:W-:-:S13]  /*3190*/  ISETP.NE.AND.EX P4, PT, RZ, c[0x0][0x184], PT, P4 ;  /* 0x00006100ff007a0c */ /* 0x000fda0003f85340 */
[----:B------:R-:W-:Y:S05]  /*31a0*/  @P4 BRA `(.L_x_26412) ;  /* 0x0000002000004947 */ /* 0x000fea0003800000 */
[----:B------:R-:W-:Y:S05]  /*31b0*/  @P0 BRA `(.L_x_26413) ;  /* 0x0000008000000947 */ /* 0x000fea0003800000 */
[----:B------:R-:W-:Y:S05]  /*31c0*/  BRA `(.L_x_26414) ;  /* 0x0000009000007947 */ /* 0x000fea0003800000 */
.L_x_26412:
[----:B-----5:R-:W-:-:S05]  /*31d0*/  HADD2.F32 R0, -RZ, R34.H1_H1 ;  /* 0x30000022ff007230 */ /* 0x020fca0000004100 */
[----:B------:R-:W-:Y:S01]  /*31e0*/  FADD.FTZ R17, R0, R17 ;  /* 0x0000001100117221 */ /* 0x000fe20000010000 */
[----:B------:R-:W-:Y:S05]  /*31f0*/  BRA `(.L_x_26413) ;  /* 0x0000004000007947 */ /* 0x000fea0003800000 */
.L_x_26411:
[----:B-----5:R-:W-:-:S05]  /*3200*/  HADD2.F32 R0, -RZ, R38.H1_H1 ;  /* 0x30000026ff007230 */ /* 0x020fca0000004100 */
[----:B------:R-:W-:Y:S01]  /*3210*/  FADD.FTZ R17, R0, R17 ;  /* 0x0000001100117221 */ /* 0x000fe20000010000 */
[----:B------:R-:W-:-:S05]  /*3220*/  @P2 HADD2.F32 R0, -RZ, R34.H1_H1 ;  /* 0x30000022ff002230 */ /* 0x000fca0000004100 */
[----:B------:R-:W-:-:S05]  /*3230*/  @P2 FADD.FTZ R17, R0, R17 ;  /* 0x0000001100112221 */ /* 0x000fca0000010000 */
.L_x_26413:
[----:B------:R-:W-:-:S04]  /*3240*/  F2FP.PACK_AB R0, RZ, R17 ;  /* 0x00000011ff00723e */ /* 0x000fc800000000ff */
[----:B------:R-:W-:Y:S02]  /*3250*/  PRMT R30, R30, 0x5410, R0 ;  /* 0x000054101e1e7816 */ /* 0x000fe40000000000 */
.L_x_26414:
[----:B------:R-:W-:Y:S01]  /*3260*/  HADD2.F32 R18, -RZ, R19.H0_H0 ;  /* 0x20000013ff127230 */ /* 0x000fe20000004100 */
[----:B------:R-:W-:Y:S05]  /*3270*/  @P3 BRA `(.L_x_26415) ;  /* 0x0000008000003947 */ /* 0x000fea0003800000 */
[----:B------:R-:W-:-:S04]  /*3280*/  ISETP.NE.U32.AND P4, PT, RZ, c[0x0][0x180], PT ;  /* 0x00006000ff007a0c */ /* 0x000fc80003f85070 */
[----:B------:R-:W-:-:S13]  /*3290*/  ISETP.NE.AND.EX P4, PT, RZ, c[0x0][0x184], PT, P4 ;  /* 0x00006100ff007a0c */ /* 0x000fda0003f85340 */
[----:B------:R-:W-:Y:S05]  /*32a0*/  @P4 BRA `(.L_x_26416) ;  /* 0x0000002000004947 */ /* 0x000fea0003800000 */
[----:B------:R-:W-:Y:S05]  /*32b0*/  @P0 BRA `(.L_x_26417) ;  /* 0x0000008000000947 */ /* 0x000fea0003800000 */
[----:B------:R-:W-:Y:S05]  /*32c0*/  BRA `(.L_x_26418) ;  /* 0x0000009000007947 */ /* 0x000fea0003800000 */
.L_x_26416:
[----:B-----5:R-:W-:-:S05]  /*32d0*/  HADD2.F32 R0, -RZ, R35.H0_H0 ;  /* 0x20000023ff007230 */ /* 0x020fca0000004100 */
[----:B------:R-:W-:Y:S01]  /*32e0*/  FADD.FTZ R18, R0, R18 ;  /* 0x0000001200127221 */ /* 0x000fe20000010000 */
[----:B------:R-:W-:Y:S05]  /*32f0*/  BRA `(.L_x_26417) ;  /* 0x0000004000007947 */ /* 0x000fea0003800000 */
.L_x_26415:
[----:B-----5:R-:W-:-:S05]  /*3300*/  HADD2.F32 R0, -RZ, R39.H0_H0 ;  /* 0x20000027ff007230 */ /* 0x020fca0000004100 */
[----:B------:R-:W-:Y:S01]  /*3310*/  FADD.FTZ R18, R0, R18 ;  /* 0x0000001200127221 */ /* 0x000fe20000010000 */
[----:B------:R-:W-:-:S05]  /*3320*/  @P2 HADD2.F32 R0, -RZ, R35.H0_H0 ;  /* 0x20000023ff002230 */ /* 0x000fca0000004100 */
[----:B------:R-:W-:-:S05]  /*3330*/  @P2 FADD.FTZ R18, R0, R18 ;  /* 0x0000001200122221 */ /* 0x000fca0000010000 */
.L_x_26417:
[----:B------:R-:W-:-:S04]  /*3340*/  F2FP.PACK_AB R0, RZ, R18 ;  /* 0x00000012ff00723e */ /* 0x000fc800000000ff */
[----:B------:R-:W-:Y:S02]  /*3350*/  PRMT R31, R0, 0x7610, R31 ;  /* 0x00007610001f7816 */ /* 0x000fe4000000001f */
.L_x_26418:
[----:B------:R-:W-:Y:S01]  /*3360*/  HADD2.F32 R19, -RZ, R19.H1_H1 ;  /* 0x30000013ff137230 */ /* 0x000fe20000004100 */
[----:B------:R-:W-:Y:S05]  /*3370*/  @P3 BRA `(.L_x_26419) ;  /* 0x0000008000003947 */ /* 0x000fea0003800000 */
[----:B------:R-:W-:-:S04]  /*3380*/  ISETP.NE.U32.AND P4, PT, RZ, c[0x0][0x180], PT ;  /* 0x00006000ff007a0c */ /* 0x000fc80003f85070 */
[----:B------:R-:W-:-:S13]  /*3390*/  ISETP.NE.AND.EX P4, PT, RZ, c[0x0][0x184], PT, P4 ;  /* 0x00006100ff007a0c */ /* 0x000fda0003f85340 */
[----:B------:R-:W-:Y:S05]  /*33a0*/  @P4 BRA `(.L_x_26420) ;  /* 0x0000002000004947 */ /* 0x000fea0003800000 */
[----:B------:R-:W-:Y:S05]  /*33b0*/  @P0 BRA `(.L_x_26421) ;  /* 0x0000008000000947 */ /* 0x000fea0003800000 */
[----:B------:R-:W-:Y:S05]  /*33c0*/  BRA `(.L_x_26422) ;  /* 0x0000009000007947 */ /* 0x000fea0003800000 */
.L_x_26420:
[----:B-----5:R-:W-:-:S05]  /*33d0*/  HADD2.F32 R0, -RZ, R35.H1_H1 ;  /* 0x30000023ff007230 */ /* 0x020fca0000004100 */
[----:B------:R-:W-:Y:S01]  /*33e0*/  FADD.FTZ R19, R0, R19 ;  /* 0x0000001300137221 */ /* 0x000fe20000010000 */
[----:B------:R-:W-:Y:S05]  /*33f0*/  BRA `(.L_x_26421) ;  /* 0x0000004000007947 */ /* 0x000fea0003800000 */
.L_x_26419:
[----:B-----5:R-:W-:-:S05]  /*3400*/  HADD2.F32 R0, -RZ, R39.H1_H1 ;  /* 0x30000027ff007230 */ /* 0x020fca0000004100 */
[----:B------:R-:W-:Y:S01]  /*3410*/  FADD.FTZ R19, R0, R19 ;  /* 0x0000001300137221 */ /* 0x000fe20000010000 */
[----:B------:R-:W-:-:S05]  /*3420*/  @P2 HADD2.F32 R0, -RZ, R35.H1_H1 ;  /* 0x30000023ff002230 */ /* 0x000fca0000004100 */
[----:B------:R-:W-:-:S05]  /*3430*/  @P2 FADD.FTZ R19, R0, R19 ;  /* 0x0000001300132221 */ /* 0x000fca0000010000 */
.L_x_26421:
[----:B------:R-:W-:-:S04]  /*3440*/  F2FP.PACK_AB R0, RZ, R19 ;  /* 0x00000013ff00723e */ /* 0x000fc800000000ff */
[----:B------:R-:W-:Y:S02]  /*3450*/  PRMT R31, R31, 0x5410, R0 ;  /* 0x000054101f1f7816 */ /* 0x000fe40000000000 */
.L_x_26422:
        /* <DEDUP_REMOVED lines=16> */
.L_x_26424:
[----:B-----5:R-:W-:-:S05]  /*3560*/  HADD2.F32 R5, -RZ, R32.H0_H0 ;  /* 0x20000020ff057230 */ /* 0x020fca0000004100 */
[----:B------:R-:W-:Y:S01]  /*3570*/  FADD.FTZ R0, R5, R0 ;  /* 0x0000000005007221 */ /* 0x000fe20000010000 */
[----:B------:R-:W-:Y:S05]  /*3580*/  BRA `(.L_x_26425) ;  /* 0x0000004000007947 */ /* 0x000fea0003800000 */
.L_x_26423:
[----:B-----5:R-:W-:-:S05]  /*3590*/  HADD2.F32 R5, -RZ, R36.H0_H0 ;  /* 0x20000024ff057230 */ /* 0x020fca0000004100 */
[----:B------:R-:W-:Y:S01]  /*35a0*/  FADD.FTZ R0, R5, R0 ;  /* 0x0000000005007221 */ /* 0x000fe20000010000 */
[----:B------:R-:W-:-:S05]  /*35b0*/  @P2 HADD2.F32 R5, -RZ, R32.H0_H0 ;  /* 0x20000020ff052230 */ /* 0x000fca0000004100 */
[----:B------:R-:W-:-:S05]  /*35c0*/  @P2 FADD.FTZ R0, R5, R0 ;  /* 0x0000000005002221 */ /* 0x000fca0000010000 */
.L_x_26425:
[----:B------:R-:W-:-:S04]  /*35d0*/  F2FP.PACK_AB R5, RZ, R0 ;  /* 0x00000000ff05723e */ /* 0x000fc800000000ff */
[----:B------:R-:W-:Y:S02]  /*35e0*/  PRMT R28, R5, 0x7610, R28 ;  /* 0x00007610051c7816 */ /* 0x000fe4000000001c */
.L_x_26426:
[----:B------:R-:W-:Y:S01]  /*35f0*/  HADD2.F32 R5, -RZ, R20.H1_H1 ;  /* 0x30000014ff057230 */ /* 0x000fe20000004100 */
[----:B------:R-:W-:Y:S05]  /*3600*/  @P3 BRA `(.L_x_26427) ;  /* 0x0000008000003947 */ /* 0x000fea0003800000 */
[----:B------:R-:W-:-:S04]  /*3610*/  ISETP.NE.U32.AND P4, PT, RZ, c[0x0][0x180], PT ;  /* 0x00006000ff007a0c */ /* 0x000fc80003f85070 */
[----:B------:R-:W-:-:S13]  /*3620*/  ISETP.NE.AND.EX P4, PT, RZ, c[0x0][0x184], PT, P4 ;  /* 0x00006100ff007a0c */ /* 0x000fda0003f85340 */
[----:B------:R-:W-:Y:S05]  /*3630*/  @P4 BRA `(.L_x_26428) ;  /* 0x0000002000004947 */ /* 0x000fea0003800000 */
[----:B------:R-:W-:Y:S05]  /*3640*/  @P0 BRA `(.L_x_26429) ;  /* 0x0000008000000947 */ /* 0x000fea0003800000 */
[----:B------:R-:W-:Y:S05]  /*3650*/  BRA `(.L_x_26430) ;  /* 0x0000009000007947 */ /* 0x000fea0003800000 */
.L_x_26428:
[----:B-----5:R-:W-:-:S05]  /*3660*/  HADD2.F32 R6, -RZ, R32.H1_H1 ;  /* 0x30000020ff067230 */ /* 0x020fca0000004100 */
[----:B------:R-:W-:Y:S01]  /*3670*/  FADD.FTZ R5, R6, R5 ;  /* 0x0000000506057221 */ /* 0x000fe20000010000 */
[----:B------:R-:W-:Y:S05]  /*3680*/  BRA `(.L_x_26429) ;  /* 0x0000004000007947 */ /* 0x000fea0003800000 */
.L_x_26427:
[----:B-----5:R-:W-:-:S05]  /*3690*/  HADD2.F32 R6, -RZ, R36.H1_H1 ;  /* 0x30000024ff067230 */ /* 0x020fca0000004100 */
[----:B------:R-:W-:Y:S01]  /*36a0*/  FADD.FTZ R5, R6, R5 ;  /* 0x0000000506057221 */ /* 0x000fe20000010000 */
[----:B------:R-:W-:-:S05]  /*36b0*/  @P2 HADD2.F32 R6, -RZ, R32.H1_H1 ;  /* 0x30000020ff062230 */ /* 0x000fca0000004100 */
[----:B------:R-:W-:-:S05]  /*36c0*/  @P2 FADD.FTZ R5, R6, R5 ;  /* 0x0000000506052221 */ /* 0x000fca0000010000 */
.L_x_26429:
[----:B------:R-:W-:-:S04]  /*36d0*/  F2FP.PACK_AB R6, RZ, R5 ;  /* 0x00000005ff06723e */ /* 0x000fc800000000ff */
[----:B------:R-:W-:Y:S02]  /*36e0*/  PRMT R28, R28, 0x5410, R6 ;  /* 0x000054101c1c7816 */ /* 0x000fe40000000006 */
.L_x_26430:
[----:B------:R-:W-:Y:S01]  /*36f0*/  HADD2.F32 R6, -RZ, R21.H0_H0 ;  /* 0x20000015ff067230 */ /* 0x000fe20000004100 */
[----:B------:R-:W-:Y:S05]  /*3700*/  @P3 BRA `(.L_x_26431) ;  /* 0x0000008000003947 */ /* 0x000fea0003800000 */
[----:B------:R-:W-:-:S04]  /*3710*/  ISETP.NE.U32.AND P4, PT, RZ, c[0x0][0x180], PT ;  /* 0x00006000ff007a0c */ /* 0x000fc80003f85070 */
[----:B------:R-:W-:-:S13]  /*3720*/  ISETP.NE.AND.EX P4, PT, RZ, c[0x0][0x184], PT, P4 ;  /* 0x00006100ff007a0c */ /* 0x000fda0003f85340 */
[----:B------:R-:W-:Y:S05]  /*3730*/  @P4 BRA `(.L_x_26432) ;  /* 0x0000002000004947 */ /* 0x000fea0003800000 */
[----:B------:R-:W-:Y:S05]  /*3740*/  @P0 BRA `(.L_x_26433) ;  /* 0x0000008000000947 */ /* 0x000fea0003800000 */
[----:B------:R-:W-:Y:S05]  /*3750*/  BRA `(.L_x_26434) ;  /* 0x0000009000007947 */ /* 0x000fea0003800000 */
.L_x_26432:
[----:B-----5:R-:W-:-:S05]  /*3760*/  HADD2.F32 R7, -RZ, R33.H0_H0 ;  /* 0x20000021ff077230 */ /* 0x020fca0000004100 */
[----:B------:R-:W-:Y:S01]  /*3770*/  FADD.FTZ R6, R7, R6 ;  /* 0x0000000607067221 */ /* 0x000fe20000010000 */
[----:B------:R-:W-:Y:S05]  /*3780*/  BRA `(.L_x_26433) ;  /* 0x0000004000007947 */ /* 0x000fea0003800000 */
.L_x_26431:
[----:B-----5:R-:W-:-:S05]  /*3790*/  HADD2.F32 R7, -RZ, R37.H0_H0 ;  /* 0x20000025ff077230 */ /* 0x020fca0000004100 */
[----:B------:R-:W-:Y:S01]  /*37a0*/  FADD.FTZ R6, R7, R6 ;  /* 0x0000000607067221 */ /* 0x000fe20000010000 */
[----:B------:R-:W-:-:S05]  /*37b0*/  @P2 HADD2.F32 R7, -RZ, R33.H0_H0 ;  /* 0x20000021ff072230 */ /* 0x000fca0000004100 */
[----:B------:R-:W-:-:S05]  /*37c0*/  @P2 FADD.FTZ R6, R7, R6 ;  /* 0x0000000607062221 */ /* 0x000fca0000010000 */
.L_x_26433:
[----:B------:R-:W-:-:S04]  /*37d0*/  F2FP.PACK_AB R7, RZ, R6 ;  /* 0x00000006ff07723e */ /* 0x000fc800000000ff */
[----:B------:R-:W-:Y:S02]  /*37e0*/  PRMT R29, R7, 0x7610, R29 ;  /* 0x00007610071d7816 */ /* 0x000fe4000000001d */
.L_x_26434:
[----:B------:R-:W-:Y:S01]  /*37f0*/  HADD2.F32 R7, -RZ, R21.H1_H1 ;  /* 0x30000015ff077230 */ /* 0x000fe20000004100 */
[----:B------:R-:W-:Y:S05]  /*3800*/  @P3 BRA `(.L_x_26435) ;  /* 0x0000008000003947 */ /* 0x000fea0003800000 */
[----:B------:R-:W-:-:S04]  /*3810*/  ISETP.NE.U32.AND P4, PT, RZ, c[0x0][0x180], PT ;  /* 0x00006000ff007a0c */ /* 0x000fc80003f85070 */
[----:B------:R-:W-:-:S13]  /*3820*/  ISETP.NE.AND.EX P4, PT, RZ, c[0x0][0x184], PT, P4 ;  /* 0x00006100ff007a0c */ /* 0x000fda0003f85340 */
[----:B------:R-:W-:Y:S05]  /*3830*/  @P4 BRA `(.L_x_26436) ;  /* 0x0000002000004947 */ /* 0x000fea0003800000 */
[----:B------:R-:W-:Y:S05]  /*3840*/  @P0 BRA `(.L_x_26437) ;  /* 0x0000008000000947 */ /* 0x000fea0003800000 */
[----:B------:R-:W-:Y:S05]  /*3850*/  BRA `(.L_x_26438) ;  /* 0x0000009000007947 */ /* 0x000fea0003800000 */
.L_x_26436:
[----:B-----5:R-:W-:-:S05]  /*3860*/  HADD2.F32 R8, -RZ, R33.H1_H1 ;  /* 0x30000021ff087230 */ /* 0x020fca0000004100 */
[----:B------:R-:W-:Y:S01]  /*3870*/  FADD.FTZ R7, R8, R7 ;  /* 0x0000000708077221 */ /* 0x000fe20000010000 */
[----:B------:R-:W-:Y:S05]  /*3880*/  BRA `(.L_x_26437) ;  /* 0x0000004000007947 */ /* 0x000fea0003800000 */
.L_x_26435:
[----:B-----5:R-:W-:-:S05]  /*3890*/  HADD2.F32 R8, -RZ, R37.H1_H1 ;  /* 0x30000025ff087230 */ /* 0x020fca0000004100 */
[----:B------:R-:W-:Y:S01]  /*38a0*/  FADD.FTZ R7, R8, R7 ;  /* 0x0000000708077221 */ /* 0x000fe20000010000 */
[----:B------:R-:W-:-:S05]  /*38b0*/  @P2 HADD2.F32 R8, -RZ, R33.H1_H1 ;  /* 0x30000021ff082230 */ /* 0x000fca0000004100 */
[----:B------:R-:W-:-:S05]  /*38c0*/  @P2 FADD.FTZ R7, R8, R7 ;  /* 0x0000000708072221 */ /* 0x000fca0000010000 */
.L_x_26437:
[----:B------:R-:W-:-:S04]  /*38d0*/  F2FP.PACK_AB R8, RZ, R7 ;  /* 0x00000007ff08723e */ /* 0x000fc800000000ff */
[----:B------:R-:W-:Y:S02]  /*38e0*/  PRMT R29, R29, 0x5410, R8 ;  /* 0x000054101d1d7816 */ /* 0x000fe40000000008 */
.L_x_26438:
[----:B------:R-:W-:Y:S01]  /*38f0*/  HADD2.F32 R8, -RZ, R22.H0_H0 ;  /* 0x20000016ff087230 */ /* 0x000fe20000004100 */
[----:B------:R-:W-:Y:S05]  /*3900*/  @P3 BRA `(.L_x_26439) ;  /* 0x0000008000003947 */ /* 0x000fea0003800000 */
[----:B------:R-:W-:-:S04]  /*3910*/  ISETP.NE.U32.AND P4, PT, RZ, c[0x0][0x180], PT ;  /* 0x00006000ff007a0c */ /* 0x000fc80003f85070 */
[----:B------:R-:W-:-:S13]  /*3920*/  ISETP.NE.AND.EX P4, PT, RZ, c[0x0][0x184], PT, P4 ;  /* 0x00006100ff007a0c */ /* 0x000fda0003f85340 */
[----:B------:R-:W-:Y:S05]  /*3930*/  @P4 BRA `(.L_x_26440) ;  /* 0x0000002000004947 */ /* 0x000fea0003800000 */
[----:B------:R-:W-:Y:S05]  /*3940*/  @P0 BRA `(.L_x_26441) ;  /* 0x0000008000000947 */ /* 0x000fea0003800000 */
[----:B------:R-:W-:Y:S05]  /*3950*/  BRA `(.L_x_26442) ;  /* 0x0000009000007947 */ /* 0x000fea0003800000 */
.L_x_26440:
[----:B-----5:R-:W-:-:S05]  /*3960*/  HADD2.F32 R9, -RZ, R34.H0_H0 ;  /* 0x20000022ff097230 */ /* 0x020fca0000004100 */
[----:B------:R-:W-:Y:S01]  /*3970*/  FADD.FTZ R8, R9, R8 ;  /* 0x0000000809087221 */ /* 0x000fe20000010000 */
[----:B------:R-:W-:Y:S05]  /*3980*/  BRA `(.L_x_26441) ;  /* 0x0000004000007947 */ /* 0x000fea0003800000 */
.L_x_26439:
[----:B-----5:R-:W-:-:S05]  /*3990*/  HADD2.F32 R9, -RZ, R38.H0_H0 ;  /* 0x20000026ff097230 */ /* 0x020fca0000004100 */
[----:B------:R-:W-:Y:S01]  /*39a0*/  FADD.FTZ R8, R9, R8 ;  /* 0x0000000809087221 */ /* 0x000fe20000010000 */
[----:B------:R-:W-:-:S05]  /*39b0*/  @P2 HADD2.F32 R9, -RZ, R34.H0_H0 ;  /* 0x20000022ff092230 */ /* 0x000fca0000004100 */
[----:B------:R-:W-:-:S05]  /*39c0*/  @P2 FADD.FTZ R8, R9, R8 ;  /* 0x0000000809082221 */ /* 0x000fca0000010000 */
.L_x_26441:
[----:B------:R-:W-:-:S04]  /*39d0*/  F2FP.PACK_AB R9, RZ, R8 ;  /* 0x00000008ff09723e */ /* 0x000fc800000000ff */
[----:B------:R-:W-:Y:S02]  /*39e0*/  PRMT R30, R9, 0x7610, R30 ;  /* 0x00007610091e7816 */ /* 0x000fe4000000001e */
.L_x_26442:
[----:B------:R-:W-:Y:S01]  /*39f0*/  HADD2.F32 R9, -RZ, R22.H1_H1 ;  /* 0x30000016ff097230 */ /* 0x000fe20000004100 */
[----:B------:R-:W-:Y:S05]  /*3a00*/  @P3 BRA `(.L_x_26443) ;  /* 0x0000008000003947 */ /* 0x000fea0003800000 */
[----:B------:R-:W-:-:S04]  /*3a10*/  ISETP.NE.U32.AND P4, PT, RZ, c[0x0][0x180], PT ;  /* 0x00006000ff007a0c */ /* 0x000fc80003f85070 */
[----:B------:R-:W-:-:S13]  /*3a20*/  ISETP.NE.AND.EX P4, PT, RZ, c[0x0][0x184], PT, P4 ;  /* 0x00006100ff007a0c */ /* 0x000fda0003f85340 */
[----:B------:R-:W-:Y:S05]  /*3a30*/  @P4 BRA `(.L_x_26444) ;  /* 0x0000002000004947 */ /* 0x000fea0003800000 */
[----:B------:R-:W-:Y:S05]  /*3a40*/  @P0 BRA `(.L_x_26445) ;  /* 0x0000008000000947 */ /* 0x000fea0003800000 */
[----:B------:R-:W-:Y:S05]  /*3a50*/  BRA `(.L_x_26446) ;  /* 0x0000009000007947 */ /* 0x000fea0003800000 */
.L_x_26444:
[----:B-----5:R-:W-:-:S05]  /*3a60*/  HADD2.F32 R10, -RZ, R34.H1_H1 ;  /* 0x30000022ff0a7230 */ /* 0x020fca0000004100 */
[----:B------:R-:W-:Y:S01]  /*3a70*/  FADD.FTZ R9, R10, R9 ;  /* 0x000000090a097221 */ /* 0x000fe20000010000 */
[----:B------:R-:W-:Y:S05]  /*3a80*/  BRA `(.L_x_26445) ;  /* 0x0000004000007947 */ /* 0x000fea0003800000 */
.L_x_26443:
[----:B-----5:R-:W-:-:S05]  /*3a90*/  HADD2.F32 R10, -RZ, R38.H1_H1 ;  /* 0x30000026ff0a7230 */ /* 0x020fca0000004100 */
[----:B------:R-:W-:Y:S01]  /*3aa0*/  FADD.FTZ R9, R10, R9 ;  /* 0x000000090a097221 */ /* 0x000fe20000010000 */
[----:B------:R-:W-:-:S05]  /*3ab0*/  @P2 HADD2.F32 R10, -RZ, R34.H1_H1 ;  /* 0x30000022ff0a2230 */ /* 0x000fca0000004100 */
[----:B------:R-:W-:-:S05]  /*3ac0*/  @P2 FADD.FTZ R9, R10, R9 ;  /* 0x000000090a092221 */ /* 0x000fca0000010000 */
.L_x_26445:
[----:B------:R-:W-:-:S04]  /*3ad0*/  F2FP.PACK_AB R10, RZ, R9 ;  /* 0x00000009ff0a723e */ /* 0x000fc800000000ff */
[----:B------:R-:W-:Y:S02]  /*3ae0*/  PRMT R30, R30, 0x5410, R10 ;  /* 0x000054101e1e7816 */ /* 0x000fe4000000000a */
.L_x_26446:
[----:B------:R-:W-:Y:S01]  /*3af0*/  HADD2.F32 R10, -RZ, R23.H0_H0 ;  /* 0x20000017ff0a7230 */ /* 0x000fe20000004100 */
[----:B------:R-:W-:Y:S05]  /*3b00*/  @P3 BRA `(.L_x_26447) ;  /* 0x0000008000003947 */ /* 0x000fea0003800000 */
[----:B------:R-:W-:-:S04]  /*3b10*/  ISETP.NE.U32.AND P4, PT, RZ, c[0x0][0x180], PT ;  /* 0x00006000ff007a0c */ /* 0x000fc80003f85070 */
[----:B------:R-:W-:-:S13]  /*3b20*/  ISETP.NE.AND.EX P4, PT, RZ, c[0x0][0x184], PT, P4 ;  /* 0x00006100ff007a0c */ /* 0x000fda0003f85340 */
[----:B------:R-:W-:Y:S05]  /*3b30*/  @P4 BRA `(.L_x_26448) ;  /* 0x0000002000004947 */ /* 0x000fea0003800000 */
[----:B------:R-:W-:Y:S05]  /*3b40*/  @P0 BRA `(.L_x_26449) ;  /* 0x0000008000000947 */ /* 0x000fea0003800000 */
[----:B------:R-:W-:Y:S05]  /*3b50*/  BRA `(.L_x_26450) ;  /* 0x0000009000007947 */ /* 0x000fea0003800000 */
.L_x_26448:
[----:B-----5:R-:W-:-:S05]  /*3b60*/  HADD2.F32 R20, -RZ, R35.H0_H0 ;  /* 0x20000023ff147230 */ /* 0x020fca0000004100 */
[----:B------:R-:W-:Y:S01]  /*3b70*/  FADD.FTZ R10, R20, R10 ;  /* 0x0000000a140a7221 */ /* 0x000fe20000010000 */
[----:B------:R-:W-:Y:S05]  /*3b80*/  BRA `(.L_x_26449) ;  /* 0x0000004000007947 */ /* 0x000fea0003800000 */
.L_x_26447:
[----:B-----5:R-:W-:-:S05]  /*3b90*/  HADD2.F32 R20, -RZ, R39.H0_H0 ;  /* 0x20000027ff147230 */ /* 0x020fca0000004100 */
[----:B------:R-:W-:Y:S01]  /*3ba0*/  FADD.FTZ R10, R20, R10 ;  /* 0x0000000a140a7221 */ /* 0x000fe20000010000 */
[----:B------:R-:W-:-:S05]  /*3bb0*/  @P2 HADD2.F32 R20, -RZ, R35.H0_H0 ;  /* 0x20000023ff142230 */ /* 0x000fca0000004100 */
[----:B------:R-:W-:-:S05]  /*3bc0*/  @P2 FADD.FTZ R10, R20, R10 ;  /* 0x0000000a140a2221 */ /* 0x000fca0000010000 */
.L_x_26449:
[----:B------:R-:W-:-:S04]  /*3bd0*/  F2FP.PACK_AB R20, RZ, R10 ;  /* 0x0000000aff14723e */ /* 0x000fc800000000ff */
[----:B------:R-:W-:Y:S02]  /*3be0*/  PRMT R31, R20, 0x7610, R31 ;  /* 0x00007610141f7816 */ /* 0x000fe4000000001f */
.L_x_26450:
[----:B------:R-:W-:Y:S01]  /*3bf0*/  HADD2.F32 R20, -RZ, R23.H1_H1 ;  /* 0x30000017ff147230 */ /* 0x000fe20000004100 */
[----:B------:R-:W-:Y:S05]  /*3c00*/  @P3 BRA `(.L_x_26451) ;  /* 0x0000008000003947 */ /* 0x000fea0003800000 */
[----:B------:R-:W-:-:S04]  /*3c10*/  ISETP.NE.U32.AND P4, PT, RZ, c[0x0][0x180], PT ;  /* 0x00006000ff007a0c */ /* 0x000fc80003f85070 */
[----:B------:R-:W-:-:S13]  /*3c20*/  ISETP.NE.AND.EX P4, PT, RZ, c[0x0][0x184], PT, P4 ;  /* 0x00006100ff007a0c */ /* 0x000fda0003f85340 */
[----:B------:R-:W-:Y:S05]  /*3c30*/  @P4 BRA `(.L_x_26452) ;  /* 0x0000002000004947 */ /* 0x000fea0003800000 */
[----:B------:R-:W-:Y:S05]  /*3c40*/  @P0 BRA `(.L_x_26453) ;  /* 0x0000008000000947 */ /* 0x000fea0003800000 */
[----:B------:R-:W-:Y:S05]  /*3c50*/  BRA `(.L_x_26454) ;  /* 0x0000009000007947 */ /* 0x000fea0003800000 */
.L_x_26452:
[----:B-----5:R-:W-:-:S05]  /*3c60*/  HADD2.F32 R21, -RZ, R35.H1_H1 ;  /* 0x30000023ff157230 */ /* 0x020fca0000004100 */
[----:B------:R-:W-:Y:S01]  /*3c70*/  FADD.FTZ R20, R21, R20 ;  /* 0x0000001415147221 */ /* 0x000fe20000010000 */
[----:B------:R-:W-:Y:S05]  /*3c80*/  BRA `(.L_x_26453) ;  /* 0x0000004000007947 */ /* 0x000fea0003800000 */
.L_x_26451:
[----:B-----5:R-:W-:-:S05]  /*3c90*/  HADD2.F32 R21, -RZ, R39.H1_H1 ;  /* 0x30000027ff157230 */ /* 0x020fca0000004100 */
[----:B------:R-:W-:Y:S01]  /*3ca0*/  FADD.FTZ R20, R21, R20 ;  /* 0x0000001415147221 */ /* 0x000fe20000010000 */
[----:B------:R-:W-:-:S05]  /*3cb0*/  @P2 HADD2.F32 R21, -RZ, R35.H1_H1 ;  /* 0x30000023ff152230 */ /* 0x000fca0000004100 */
[----:B------:R-:W-:-:S05]  /*3cc0*/  @P2 FADD.FTZ R20, R21, R20 ;  /* 0x0000001415142221 */ /* 0x000fca0000010000 */
.L_x_26453:
[----:B------:R-:W-:-:S04]  /*3cd0*/  F2FP.PACK_AB R21, RZ, R20 ;  /* 0x00000014ff15723e */ /* 0x000fc800000000ff */
[----:B------:R-:W-:Y:S02]  /*3ce0*/  PRMT R31, R31, 0x5410, R21 ;  /* 0x000054101f1f7816 */ /* 0x000fe40000000015 */
.L_x_26454:
        /* <DEDUP_REMOVED lines=16> */
.L_x_26456:
[----:B-----5:R-:W-:-:S05]  /*3df0*/  HADD2.F32 R23, -RZ, R32.H0_H0 ;  /* 0x20000020ff177230 */ /* 0x020fca0000004100 */
[----:B------:R-:W-:Y:S01]  /*3e00*/  FADD.FTZ R22, R23, R22 ;  /* 0x0000001617167221 */ /* 0x000fe20000010000 */
[----:B------:R-:W-:Y:S05]  /*3e10*/  BRA `(.L_x_26457) ;  /* 0x0000004000007947 */ /* 0x000fea0003800000 */
.L_x_26455:
[----:B-----5:R-:W-:-:S05]  /*3e20*/  HADD2.F32 R23, -RZ, R36.H0_H0 ;  /* 0x20000024ff177230 */ /* 0x020fca0000004100 */
[----:B------:R-:W-:Y:S01]  /*3e30*/  FADD.FTZ R22, R23, R22 ;  /* 0x0000001617167221 */ /* 0x000fe20000010000 */
[----:B------:R-:W-:-:S05]  /*3e40*/  @P2 HADD2.F32 R23, -RZ, R32.H0_H0 ;  /* 0x20000020ff172230 */ /* 0x000fca0000004100 */
[----:B------:R-:W-:-:S05]  /*3e50*/  @P2 FADD.FTZ R22, R23, R22 ;  /* 0x0000001617162221 */ /* 0x000fca0000010000 */
.L_x_26457:
[----:B------:R-:W-:-:S04]  /*3e60*/  F2FP.PACK_AB R23, RZ, R22 ;  /* 0x00000016ff17723e */ /* 0x000fc800000000ff */
[----:B------:R-:W-:Y:S02]  /*3e70*/  PRMT R28, R23, 0x7610, R28 ;  /* 0x00007610171c7816 */ /* 0x000fe4000000001c */
.L_x_26458:
[----:B------:R-:W-:Y:S01]  /*3e80*/  HADD2.F32 R23, -RZ, R24.H1_H1 ;  /* 0x30000018ff177230 */ /* 0x000fe20000004100 */
[----:B------:R-:W-:Y:S05]  /*3e90*/  @P3 BRA `(.L_x_26459) ;  /* 0x0000008000003947 */ /* 0x000fea0003800000 */
[----:B------:R-:W-:-:S04]  /*3ea0*/  ISETP.NE.U32.AND P4, PT, RZ, c[0x0][0x180], PT ;  /* 0x00006000ff007a0c */ /* 0x000fc80003f85070 */
[----:B------:R-:W-:-:S13]  /*3eb0*/  ISETP.NE.AND.EX P4, PT, RZ, c[0x0][0x184], PT, P4 ;  /* 0x00006100ff007a0c */ /* 0x000fda0003f85340 */
[----:B------:R-:W-:Y:S05]  /*3ec0*/  @P4 BRA `(.L_x_26460) ;  /* 0x0000002000004947 */ /* 0x000fea0003800000 */
[----:B------:R-:W-:Y:S05]  /*3ed0*/  @P0 BRA `(.L_x_26461) ;  /* 0x0000008000000947 */ /* 0x000fea0003800000 */
[----:B------:R-:W-:Y:S05]  /*3ee0*/  BRA `(.L_x_26462) ;  /* 0x0000009000007947 */ /* 0x000fea0003800000 */
.L_x_26460:
[----:B-----5:R-:W-:-:S05]  /*3ef0*/  HADD2.F32 R24, -RZ, R32.H1_H1 ;  /* 0x30000020ff187230 */ /* 0x020fca0000004100 */
[----:B------:R-:W-:Y:S01]  /*3f00*/  FADD.FTZ R23, R24, R23 ;  /* 0x0000001718177221 */ /* 0x000fe20000010000 */
[----:B------:R-:W-:Y:S05]  /*3f10*/  BRA `(.L_x_26461) ;  /* 0x0000004000007947 */ /* 0x000fea0003800000 */
.L_x_26459:
[----:B-----5:R-:W-:-:S05]  /*3f20*/  HADD2.F32 R24, -RZ, R36.H1_H1 ;  /* 0x30000024ff187230 */ /* 0x020fca0000004100 */
[----:B------:R-:W-:Y:S01]  /*3f30*/  FADD.FTZ R23, R24, R23 ;  /* 0x0000001718177221 */ /* 0x000fe20000010000 */
[----:B------:R-:W-:-:S05]  /*3f40*/  @P2 HADD2.F32 R24, -RZ, R32.H1_H1 ;  /* 0x30000020ff182230 */ /* 0x000fca0000004100 */
[----:B------:R-:W-:-:S05]  /*3f50*/  @P2 FADD.FTZ R23, R24, R23 ;  /* 0x0000001718172221 */ /* 0x000fca0000010000 */
.L_x_26461:
[----:B------:R-:W-:-:S04]  /*3f60*/  F2FP.PACK_AB R24, RZ, R23 ;  /* 0x00000017ff18723e */ /* 0x000fc800000000ff */
[----:B------:R-:W-:Y:S02]  /*3f70*/  PRMT R28, R28, 0x5410, R24 ;  /* 0x000054101c1c7816 */ /* 0x000fe40000000018 */
.L_x_26462:
[----:B------:R-:W-:Y:S01]  /*3f80*/  HADD2.F32 R24, -RZ, R25.H0_H0 ;  /* 0x20000019ff187230 */ /* 0x000fe20000004100 */
[----:B------:R-:W-:Y:S05]  /*3f90*/  @P3 BRA `(.L_x_26463) ;  /* 0x0000008000003947 */ /* 0x000fea0003800000 */
[----:B------:R-:W-:-:S04]  /*3fa0*/  ISETP.NE.U32.AND P4, PT, RZ, c[0x0][0x180], PT ;  /* 0x00006000ff007a0c */ /* 0x000fc80003f85070 */
[----:B------:R-:W-:-:S13]  /*3fb0*/  ISETP.NE.AND.EX P4, PT, RZ, c[0x0][0x184], PT, P4 ;  /* 0x00006100ff007a0c */ /* 0x000fda0003f85340 */
[----:B------:R-:W-:Y:S05]  /*3fc0*/  @P4 BRA `(.L_x_26464) ;  /* 0x0000002000004947 */ /* 0x000fea0003800000 */
[----:B------:R-:W-:Y:S05]  /*3fd0*/  @P0 BRA `(.L_x_26465) ;  /* 0x0000008000000947 */ /* 0x000fea0003800000 */
[----:B------:R-:W-:Y:S05]  /*3fe0*/  BRA `(.L_x_26466) ;  /* 0x0000009000007947 */ /* 0x000fea0003800000 */
.L_x_26464:
[----:B-----5:R-:W-:-:S05]  /*3ff0*/  HADD2.F32 R176, -RZ, R33.H0_H0 ;  /* 0x20000021ffb07230 */ /* 0x020fca0000004100 */
[----:B------:R-:W-:Y:S01]  /*4000*/  FADD.FTZ R24, R176, R24 ;  /* 0x00000018b0187221 */ /* 0x000fe20000010000 */
[----:B------:R-:W-:Y:S05]  /*4010*/  BRA `(.L_x_26465) ;  /* 0x0000004000007947 */ /* 0x000fea0003800000 */
.L_x_26463:
[----:B-----5:R-:W-:-:S05]  /*4020*/  HADD2.F32 R176, -RZ, R37.H0_H0 ;  /* 0x20000025ffb07230 */ /* 0x020fca0000004100 */
[----:B------:R-:W-:Y:S01]  /*4030*/  FADD.FTZ R24, R176, R24 ;  /* 0x00000018b0187221 */ /* 0x000fe20000010000 */
[----:B------:R-:W-:-:S05]  /*4040*/  @P2 HADD2.F32 R176, -RZ, R33.H0_H0 ;  /* 0x20000021ffb02230 */ /* 0x000fca0000004100 */
[----:B------:R-:W-:-:S05]  /*4050*/  @P2 FADD.FTZ R24, R176, R24 ;  /* 0x00000018b0182221 */ /* 0x000fca0000010000 */
.L_x_26465:
[----:B------:R-:W-:-:S04]  /*4060*/  F2FP.PACK_AB R176, RZ, R24 ;  /* 0x00000018ffb0723e */ /* 0x000fc800000000ff */
[----:B------:R-:W-:Y:S02]  /*4070*/  PRMT R29, R176, 0x7610, R29 ;  /* 0x00007610b01d7816 */ /* 0x000fe4000000001d */
.L_x_26466:
[----:B------:R-:W-:Y:S01]  /*4080*/  HADD2.F32 R25, -RZ, R25.H1_H1 ;  /* 0x30000019ff197230 */ /* 0x000fe20000004100 */
[----:B------:R-:W-:Y:S05]  /*4090*/  @P3 BRA `(.L_x_26467) ;  /* 0x0000008000003947 */ /* 0x000fea0003800000 */
[----:B------:R-:W-:-:S04]  /*40a0*/  ISETP.NE.U32.AND P4, PT, RZ, c[0x0][0x180], PT ;  /* 0x00006000ff007a0c */ /* 0x000fc80003f85070 */
[----:B------:R-:W-:-:S13]  /*40b0*/  ISETP.NE.AND.EX P4, PT, RZ, c[0x0][0x184], PT, P4 ;  /* 0x00006100ff007a0c */ /* 0x000fda0003f85340 */
[----:B------:R-:W-:Y:S05]  /*40c0*/  @P4 BRA `(.L_x_26468) ;  /* 0x0000002000004947 */ /* 0x000fea0003800000 */
[----:B------:R-:W-:Y:S05]  /*40d0*/  @P0 BRA `(.L_x_26469) ;  /* 0x0000008000000947 */ /* 0x000fea0003800000 */
[----:B------:R-:W-:Y:S05]  /*40e0*/  BRA `(.L_x_26470) ;  /* 0x0000009000007947 */ /* 0x000fea0003800000 */
.L_x_26468:
[----:B-----5:R-:W-:-:S05]  /*40f0*/  HADD2.F32 R176, -RZ, R33.H1_H1 ;  /* 0x30000021ffb07230 */ /* 0x020fca0000004100 */
[----:B------:R-:W-:Y:S01]  /*4100*/  FADD.FTZ R25, R176, R25 ;  /* 0x00000019b0197221 */ /* 0x000fe20000010000 */
[----:B------:R-:W-:Y:S05]  /*4110*/  BRA `(.L_x_26469) ;  /* 0x0000004000007947 */ /* 0x000fea0003800000 */
.L_x_26467:
[----:B-----5:R-:W-:-:S05]  /*4120*/  HADD2.F32 R176, -RZ, R37.H1_H1 ;  /* 0x30000025ffb07230 */ /* 0x020fca0000004100 */
[----:B------:R-:W-:Y:S01]  /*4130*/  FADD.FTZ R25, R176, R25 ;  /* 0x00000019b0197221 */ /* 0x000fe20000010000 */
[----:B------:R-:W-:-:S05]  /*4140*/  @P2 HADD2.F32 R176, -RZ, R33.H1_H1 ;  /* 0x30000021ffb02230 */ /* 0x000fca0000004100 */
[----:B------:R-:W-:-:S05]  /*4150*/  @P2 FADD.FTZ R25, R176, R25 ;  /* 0x00000019b0192221 */ /* 0x000fca0000010000 */
.L_x_26469:
[----:B------:R-:W-:-:S04]  /*4160*/  F2FP.PACK_AB R176, RZ, R25 ;  /* 0x00000019ffb0723e */ /* 0x000fc800000000ff */
[----:B------:R-:W-:Y:S02]  /*4170*/  PRMT R29, R29, 0x5410, R176 ;  /* 0x000054101d1d7816 */ /* 0x000fe400000000b0 */
.L_x_26470:
[----:B------:R-:W-:Y:S01]  /*4180*/  HADD2.F32 R180, -RZ, R26.H0_H0 ;  /* 0x2000001affb47230 */ /* 0x000fe20000004100 */
[----:B------:R-:W-:Y:S05]  /*4190*/  @P3 BRA `(.L_x_26471) ;  /* 0x0000008000003947 */ /* 0x000fea0003800000 */
[----:B------:R-:W-:-:S04]  /*41a0*/  ISETP.NE.U32.AND P4, PT, RZ, c[0x0][0x180], PT ;  /* 0x00006000ff007a0c */ /* 0x000fc80003f85070 */
[----:B------:R-:W-:-:S13]  /*41b0*/  ISETP.NE.AND.EX P4, PT, RZ, c[0x0][0x184], PT, P4 ;  /* 0x00006100ff007a0c */ /* 0x000fda0003f85340 */
[----:B------:R-:W-:Y:S05]  /*41c0*/  @P4 BRA `(.L_x_26472) ;  /* 0x0000002000004947 */ /* 0x000fea0003800000 */
[----:B------:R-:W-:Y:S05]  /*41d0*/  @P0 BRA `(.L_x_26473) ;  /* 0x0000008000000947 */ /* 0x000fea0003800000 */
[----:B------:R-:W-:Y:S05]  /*41e0*/  BRA `(.L_x_26474) ;  /* 0x0000009000007947 */ /* 0x000fea0003800000 */
.L_x_26472:
[----:B-----5:R-:W-:-:S05]  /*41f0*/  HADD2.F32 R176, -RZ, R34.H0_H0 ;  /* 0x20000022ffb07230 */ /* 0x020fca0000004100 */
[----:B------:R-:W-:Y:S01]  /*4200*/  FADD.FTZ R180, R176, R180 ;  /* 0x000000b4b0b47221 */ /* 0x000fe20000010000 */
[----:B------:R-:W-:Y:S05]  /*4210*/  BRA `(.L_x_26473) ;  /* 0x0000004000007947 */ /* 0x000fea0003800000 */
.L_x_26471:
[----:B-----5:R-:W-:-:S05]  /*4220*/  HADD2.F32 R176, -RZ, R38.H0_H0 ;  /* 0x20000026ffb07230 */ /* 0x020fca0000004100 */
[----:B------:R-:W-:Y:S01]  /*4230*/  FADD.FTZ R180, R176, R180 ;  /* 0x000000b4b0b47221 */ /* 0x000fe20000010000 */
[----:B------:R-:W-:-:S05]  /*4240*/  @P2 HADD2.F32 R176, -RZ, R34.H0_H0 ;  /* 0x20000022ffb02230 */ /* 0x000fca0000004100 */
[----:B------:R-:W-:-:S05]  /*4250*/  @P2 FADD.FTZ R180, R176, R180 ;  /* 0x000000b4b0b42221 */ /* 0x000fca0000010000 */
.L_x_26473:
[----:B------:R-:W-:-:S04]  /*4260*/  F2FP.PACK_AB R176, RZ, R180 ;  /* 0x000000b4ffb0723e */ /* 0x000fc800000000ff */
[----:B------:R-:W-:Y:S02]  /*4270*/  PRMT R30, R176, 0x7610, R30 ;  /* 0x00007610b01e7816 */ /* 0x000fe4000000001e */
.L_x_26474:
[----:B------:R-:W-:Y:S01]  /*4280*/  HADD2.F32 R26, -RZ, R26.H1_H1 ;  /* 0x3000001aff1a7230 */ /* 0x000fe20000004100 */
[----:B------:R-:W-:Y:S05]  /*4290*/  @P3 BRA `(.L_x_26475) ;  /* 0x0000008000003947 */ /* 0x000fea0003800000 */
[----:B------:R-:W-:-:S04]  /*42a0*/  ISETP.NE.U32.AND P4, PT, RZ, c[0x0][0x180], PT ;  /* 0x00006000ff007a0c */ /* 0x000fc80003f85070 */
[----:B------:R-:W-:-:S13]  /*42b0*/  ISETP.NE.AND.EX P4, PT, RZ, c[0x0][0x184], PT, P4 ;  /* 0x00006100ff007a0c */ /* 0x000fda0003f85340 */
[----:B------:R-:W-:Y:S05]  /*42c0*/  @P4 BRA `(.L_x_26476) ;  /* 0x0000002000004947 */ /* 0x000fea0003800000 */
[----:B------:R-:W-:Y:S05]  /*42d0*/  @P0 BRA `(.L_x_26477) ;  /* 0x0000008000000947 */ /* 0x000fea0003800000 */
[----:B------:R-:W-:Y:S05]  /*42e0*/  BRA `(.L_x_26478) ;  /* 0x0000009000007947 */ /* 0x000fea0003800000 */
.L_x_26476:
[----:B-----5:R-:W-:-:S05]  /*42f0*/  HADD2.F32 R176, -RZ, R34.H1_H1 ;  /* 0x30000022ffb07230 */ /* 0x020fca0000004100 */
[----:B------:R-:W-:Y:S01]  /*4300*/  FADD.FTZ R26, R176, R26 ;  /* 0x0000001ab01a7221 */ /* 0x000fe20000010000 */
[----:B------:R-:W-:Y:S05]  /*4310*/  BRA `(.L_x_26477) ;  /* 0x0000004000007947 */ /* 0x000fea0003800000 */
.L_x_26475:
[----:B-----5:R-:W-:-:S05]  /*4320*/  HADD2.F32 R176, -RZ, R38.H1_H1 ;  /* 0x30000026ffb07230 */ /* 0x020fca0000004100 */
[----:B------:R-:W-:Y:S01]  /*4330*/  FADD.FTZ R26, R176, R26 ;  /* 0x0000001ab01a7221 */ /* 0x000fe20000010000 */
[----:B------:R-:W-:-:S05]  /*4340*/  @P2 HADD2.F32 R176, -RZ, R34.H1_H1 ;  /* 0x30000022ffb02230 */ /* 0x000fca0000004100 */
[----:B------:R-:W-:-:S05]  /*4350*/  @P2 FADD.FTZ R26, R176, R26 ;  /* 0x0000001ab01a2221 */ /* 0x000fca0000010000 */
.L_x_26477:
[----:B------:R-:W-:-:S04]  /*4360*/  F2FP.PACK_AB R176, RZ, R26 ;  /* 0x0000001affb0723e */ /* 0x000fc800000000ff */
[----:B------:R-:W-:Y:S02]  /*4370*/  PRMT R30, R30, 0x5410, R176 ;  /* 0x000054101e1e7816 */ /* 0x000fe400000000b0 */
.L_x_26478:
[----:B------:R-:W-:Y:S01]  /*4380*/  HADD2.F32 R181, -RZ, R27.H0_H0 ;  /* 0x2000001bffb57230 */ /* 0x000fe20000004100 */
[----:B------:R-:W-:Y:S05]  /*4390*/  @P3 BRA `(.L_x_26479) ;  /* 0x0000008000003947 */ /* 0x000fea0003800000 */
[----:B------:R-:W-:-:S04]  /*43a0*/  ISETP.NE.U32.AND P4, PT, RZ, c[0x0][0x180], PT ;  /* 0x00006000ff007a0c */ /* 0x000fc80003f85070 */
[----:B------:R-:W-:-:S13]  /*43b0*/  ISETP.NE.AND.EX P4, PT, RZ, c[0x0][0x184], PT, P4 ;  /* 0x00006100ff007a0c */ /* 0x000fda0003f85340 */
[----:B------:R-:W-:Y:S05]  /*43c0*/  @P4 BRA `(.L_x_26480) ;  /* 0x0000002000004947 */ /* 0x000fea0003800000 */
[----:B------:R-:W-:Y:S05]  /*43d0*/  @P0 BRA `(.L_x_26481) ;  /* 0x0000008000000947 */ /* 0x000fea0003800000 */
[----:B------:R-:W-:Y:S05]  /*43e0*/  BRA `(.L_x_26482) ;  /* 0x0000009000007947 */ /* 0x000fea0003800000 */
.L_x_26480:
[----:B-----5:R-:W-:-:S05]  /*43f0*/  HADD2.F32 R176, -RZ, R35.H0_H0 ;  /* 0x20000023ffb07230 */ /* 0x020fca0000004100 */
[----:B------:R-:W-:Y:S01]  /*4400*/  FADD.FTZ R181, R176, R181 ;  /* 0x000000b5b0b57221 */ /* 0x000fe20000010000 */
[----:B------:R-:W-:Y:S05]  /*4410*/  BRA `(.L_x_26481) ;  /* 0x0000004000007947 */ /* 0x000fea0003800000 */
.L_x_26479:
[----:B-----5:R-:W-:-:S05]  /*4420*/  HADD2.F32 R176, -RZ, R39.H0_H0 ;  /* 0x20000027ffb07230 */ /* 0x020fca0000004100 */
[----:B------:R-:W-:Y:S01]  /*4430*/  FADD.FTZ R181, R176, R181 ;  /* 0x000000b5b0b57221 */ /* 0x000fe20000010000 */
[----:B------:R-:W-:-:S05]  /*4440*/  @P2 HADD2.F32 R176, -RZ, R35.H0_H0 ;  /* 0x20000023ffb02230 */ /* 0x000fca0000004100 */
[----:B------:R-:W-:-:S05]  /*4450*/  @P2 FADD.FTZ R181, R176, R181 ;  /* 0x000000b5b0b52221 */ /* 0x000fca0000010000 */
.L_x_26481:
[----:B------:R-:W-:-:S04]  /*4460*/  F2FP.PACK_AB R176, RZ, R181 ;  /* 0x000000b5ffb0723e */ /* 0x000fc800000000ff */
[----:B------:R-:W-:Y:S02]  /*4470*/  PRMT R31, R176, 0x7610, R31 ;  /* 0x00007610b01f7816 */ /* 0x000fe4000000001f */
.L_x_26482:
[----:B------:R-:W-:Y:S01]  /*4480*/  HADD2.F32 R27, -RZ, R27.H1_H1 ;  /* 0x3000001bff1b7230 */ /* 0x000fe20000004100 */
[----:B------:R-:W-:Y:S05]  /*4490*/  @P3 BRA `(.L_x_26483) ;  /* 0x0000008000003947 */ /* 0x000fea0003800000 */
[----:B------:R-:W-:-:S04]  /*44a0*/  ISETP.NE.U32.AND P4, PT, RZ, c[0x0][0x180], PT ;  /* 0x00006000ff007a0c */ /* 0x000fc80003f85070 */
[----:B------:R-:W-:-:S13]  /*44b0*/  ISETP.NE.AND.EX P4, PT, RZ, c[0x0][0x184], PT, P4 ;  /* 0x00006100ff007a0c */ /* 0x000fda0003f85340 */
[----:B------:R-:W-:Y:S05]  /*44c0*/  @P4 BRA `(.L_x_26484) ;  /* 0x0000002000004947 */ /* 0x000fea0003800000 */
[----:B------:R-:W-:Y:S05]  /*44d0*/  @P0 BRA `(.L_x_26485) ;  /* 0x0000008000000947 */ /* 0x000fea0003800000 */
[----:B------:R-:W-:Y:S05]  /*44e0*/  BRA `(.L_x_26486) ;  /* 0x0000009000007947 */ /* 0x000fea0003800000 */
.L_x_26484:
[----:B-----5:R-:W-:-:S05]  /*44f0*/  HADD2.F32 R176, -RZ, R35.H1_H1 ;  /* 0x30000023ffb07230 */ /* 0x020fca0000004100 */
[----:B------:R-:W-:Y:S01]  /*4500*/  FADD.FTZ R27, R176, R27 ;  /* 0x0000001bb01b7221 */ /* 0x000fe20000010000 */
[----:B------:R-:W-:Y:S05]  /*4510*/  BRA `(.L_x_26485) ;  /* 0x0000004000007947 */ /* 0x000fea0003800000 */
.L_x_26483:
[----:B-----5:R-:W-:-:S05]  /*4520*/  HADD2.F32 R176, -RZ, R39.H1_H1 ;  /* 0x30000027ffb07230 */ /* 0x020fca0000004100 */
[----:B------:R-:W-:Y:S01]  /*4530*/  FADD.FTZ R27, R176, R27 ;  /* 0x0000001bb01b7221 */ /* 0x000fe20000010000 */
[----:B------:R-:W-:-:S05]  /*4540*/  @P2 HADD2.F32 R176, -RZ, R35.H1_H1 ;  /* 0x30000023ffb02230 */ /* 0x000fca0000004100 */
[----:B------:R-:W-:-:S05]  /*4550*/  @P2 FADD.FTZ R27, R176, R27 ;  /* 0x0000001bb01b2221 */ /* 0x000fca0000010000 */
.L_x_26485:
[----:B------:R-:W-:-:S04]  /*4560*/  F2FP.PACK_AB R176, RZ, R27 ;  /* 0x0000001bffb0723e */ /* 0x000fc800000000ff */
[----:B------:R-:W-:Y:S02]  /*4570*/  PRMT R31, R31, 0x5410, R176 ;  /* 0x000054101f1f7816 */ /* 0x000fe400000000b0 */
.L_x_26486:
        /* <DEDUP_REMOVED lines=16> */
.L_x_26488:
[----:B-----5:R-:W-:-:S05]  /*4680*/  HADD2.F32 R184, -RZ, R32.H0_H0 ;  /* 0x20000020ffb87230 */ /* 0x020fca0000004100 */
[----:B------:R-:W-:Y:S01]  /*4690*/  FADD.FTZ R183, R184, R183 ;  /* 0x000000b7b8b77221 */ /* 0x000fe20000010000 */
[----:B------:R-:W-:Y:S05]  /*46a0*/  BRA `(.L_x_26489) ;  /* 0x0000004000007947 */ /* 0x000fea0003800000 */
.L_x_26487:
[----:B-----5:R-:W-:-:S05]  /*46b0*/  HADD2.F32 R184, -RZ, R36.H0_H0 ;  /* 0x20000024ffb87230 */ /* 0x020fca0000004100 */
[----:B------:R-:W-:Y:S01]  /*46c0*/  FADD.FTZ R183, R184, R183 ;  /* 0x000000b7b8b77221 */ /* 0x000fe20000010000 */
[----:B------:R-:W-:-:S05]  /*46d0*/  @P2 HADD2.F32 R184, -RZ, R32.H0_H0 ;  /* 0x20000020ffb82230 */ /* 0x000fca0000004100 */
[----:B------:R-:W-:-:S05]  /*46e0*/  @P2 FADD.FTZ R183, R184, R183 ;  /* 0x000000b7b8b72221 */ /* 0x000fca0000010000 */
.L_x_26489:
[----:B------:R-:W-:-:S04]  /*46f0*/  F2FP.PACK_AB R184, RZ, R183 ;  /* 0x000000b7ffb8723e */ /* 0x000fc800000000ff */
[----:B------:R-:W-:Y:S02]  /*4700*/  PRMT R28, R184, 0x7610, R28 ;  /* 0x00007610b81c7816 */ /* 0x000fe4000000001c */
.L_x_26490:
[----:B------:R-:W-:Y:S01]  /*4710*/  HADD2.F32 R185, -RZ, R176.H1_H1 ;  /* 0x300000b0ffb97230 */ /* 0x000fe20000004100 */
[----:B------:R-:W-:Y:S05]  /*4720*/  @P3 BRA `(.L_x_26491) ;  /* 0x0000008000003947 */ /* 0x000fea0003800000 */
[----:B------:R-:W-:-:S04]  /*4730*/  ISETP.NE.U32.AND P4, PT, RZ, c[0x0][0x180], PT ;  /* 0x00006000ff007a0c */ /* 0x000fc80003f85070 */
[----:B------:R-:W-:-:S13]  /*4740*/  ISETP.NE.AND.EX P4, PT, RZ, c[0x0][0x184], PT, P4 ;  /* 0x00006100ff007a0c */ /* 0x000fda0003f85340 */
[----:B------:R-:W-:Y:S05]  /*4750*/  @P4 BRA `(.L_x_26492) ;  /* 0x0000002000004947 */ /* 0x000fea0003800000 */
[----:B------:R-:W-:Y:S05]  /*4760*/  @P0 BRA `(.L_x_26493) ;  /* 0x0000008000000947 */ /* 0x000fea0003800000 */
[----:B------:R-:W-:Y:S05]  /*4770*/  BRA `(.L_x_26494) ;  /* 0x0000009000007947 */ /* 0x000fea0003800000 */
.L_x_26492:
[----:B-----5:R-:W-:-:S05]  /*4780*/  HADD2.F32 R176, -RZ, R32.H1_H1 ;  /* 0x30000020ffb07230 */ /* 0x020fca0000004100 */
[----:B------:R-:W-:Y:S01]  /*4790*/  FADD.FTZ R185, R176, R185 ;  /* 0x000000b9b0b97221 */ /* 0x000fe20000010000 */
[----:B------:R-:W-:Y:S05]  /*47a0*/  BRA `(.L_x_26493) ;  /* 0x0000004000007947 */ /* 0x000fea0003800000 */
.L_x_26491:
[----:B-----5:R-:W-:-:S05]  /*47b0*/  HADD2.F32 R176, -RZ, R36.H1_H1 ;  /* 0x30000024ffb07230 */ /* 0x020fca0000004100 */
[----:B------:R-:W-:Y:S01]  /*47c0*/  FADD.FTZ R185, R176, R185 ;  /* 0x000000b9b0b97221 */ /* 0x000fe20000010000 */
[----:B------:R-:W-:-:S05]  /*47d0*/  @P2 HADD2.F32 R176, -RZ, R32.H1_H1 ;  /* 0x30000020ffb02230 */ /* 0x000fca0000004100 */
[----:B------:R-:W-:-:S05]  /*47e0*/  @P2 FADD.FTZ R185, R176, R185 ;  /* 0x000000b9b0b92221 */ /* 0x000fca0000010000 */
.L_x_26493:
[----:B------:R-:W-:-:S04]  /*47f0*/  F2FP.PACK_AB R176, RZ, R185 ;  /* 0x000000b9ffb0723e */ /* 0x000fc800000000ff */
[----:B------:R-:W-:Y:S02]  /*4800*/  PRMT R28, R28, 0x5410, R176 ;  /* 0x000054101c1c7816 */ /* 0x000fe400000000b0 */
.L_x_26494:
[----:B------:R-:W-:Y:S01]  /*4810*/  HADD2.F32 R184, -RZ, R177.H0_H0 ;  /* 0x200000b1ffb87230 */ /* 0x000fe20000004100 */
[----:B------:R-:W-:Y:S05]  /*4820*/  @P3 BRA `(.L_x_26495) ;  /* 0x0000008000003947 */ /* 0x000fea0003800000 */
[----:B------:R-:W-:-:S04]  /*4830*/  ISETP.NE.U32.AND P4, PT, RZ, c[0x0][0x180], PT ;  /* 0x00006000ff007a0c */ /* 0x000fc80003f85070 */
[----:B------:R-:W-:-:S13]  /*4840*/  ISETP.NE.AND.EX P4, PT, RZ, c[0x0][0x184], PT, P4 ;  /* 0x00006100ff007a0c */ /* 0x000fda0003f85340 */
[----:B------:R-:W-:Y:S05]  /*4850*/  @P4 BRA `(.L_x_26496) ;  /* 0x0000002000004947 */ /* 0x000fea0003800000 */
[----:B------:R-:W-:Y:S05]  /*4860*/  @P0 BRA `(.L_x_26497) ;  /* 0x0000008000000947 */ /* 0x000fea0003800000 */
[----:B------:R-:W-:Y:S05]  /*4870*/  BRA `(.L_x_26498) ;  /* 0x0000009000007947 */ /* 0x000fea0003800000 */
.L_x_26496:
[----:B-----5:R-:W-:-:S05]  /*4880*/  HADD2.F32 R176, -RZ, R33.H0_H0 ;  /* 0x20000021ffb07230 */ /* 0x020fca0000004100 */
[----:B------:R-:W-:Y:S01]  /*4890*/  FADD.FTZ R184, R176, R184 ;  /* 0x000000b8b0b87221 */ /* 0x000fe20000010000 */
[----:B------:R-:W-:Y:S05]  /*48a0*/  BRA `(.L_x_26497) ;  /* 0x0000004000007947 */ /* 0x000fea0003800000 */
.L_x_26495:
[----:B-----5:R-:W-:-:S05]  /*48b0*/  HADD2.F32 R176, -RZ, R37.H0_H0 ;  /* 0x20000025ffb07230 */ /* 0x020fca0000004100 */
[----:B------:R-:W-:Y:S01]  /*48c0*/  FADD.FTZ R184, R176, R184 ;  /* 0x000000b8b0b87221 */ /* 0x000fe20000010000 */
[----:B------:R-:W-:-:S05]  /*48d0*/  @P2 HADD2.F32 R176, -RZ, R33.H0_H0 ;  /* 0x20000021ffb02230 */ /* 0x000fca0000004100 */
[----:B------:R-:W-:-:S05]  /*48e0*/  @P2 FADD.FTZ R184, R176, R184 ;  /* 0x000000b8b0b82221 */ /* 0x000fca0000010000 */
.L_x_26497:
[----:B------:R-:W-:-:S04]  /*48f0*/  F2FP.PACK_AB R176, RZ, R184 ;  /* 0x000000b8ffb0723e */ /* 0x000fc800000000ff */
[----:B------:R-:W-:Y:S02]  /*4900*/  PRMT R29, R176, 0x7610, R29 ;  /* 0x00007610b01d7816 */ /* 0x000fe4000000001d */
.L_x_26498:
[----:B------:R-:W-:Y:S01]  /*4910*/  HADD2.F32 R186, -RZ, R177.H1_H1 ;  /* 0x300000b1ffba7230 */ /* 0x000fe20000004100 */
[----:B------:R-:W-:Y:S05]  /*4920*/  @P3 BRA `(.L_x_26499) ;  /* 0x0000008000003947 */ /* 0x000fea0003800000 */
[----:B------:R-:W-:-:S04]  /*4930*/  ISETP.NE.U32.AND P4, PT, RZ, c[0x0][0x180], PT ;  /* 0x00006000ff007a0c */ /* 0x000fc80003f85070 */
[----:B------:R-:W-:-:S13]  /*4940*/  ISETP.NE.AND.EX P4, PT, RZ, c[0x0][0x184], PT, P4 ;  /* 0x00006100ff007a0c */ /* 0x000fda0003f85340 */
[----:B------:R-:W-:Y:S05]  /*4950*/  @P4 BRA `(.L_x_26500) ;  /* 0x0000002000004947 */ /* 0x000fea0003800000 */
[----:B------:R-:W-:Y:S05]  /*4960*/  @P0 BRA `(.L_x_26501) ;  /* 0x0000008000000947 */ /* 0x000fea0003800000 */
[----:B------:R-:W-:Y:S05]  /*4970*/  BRA `(.L_x_26502) ;  /* 0x0000009000007947 */ /* 0x000fea0003800000 */
.L_x_26500:
[----:B-----5:R-:W-:-:S05]  /*4980*/  HADD2.F32 R176, -RZ, R33.H1_H1 ;  /* 0x30000021ffb07230 */ /* 0x020fca0000004100 */
[----:B------:R-:W-:Y:S01]  /*4990*/  FADD.FTZ R186, R176, R186 ;  /* 0x000000bab0ba7221 */ /* 0x000fe20000010000 */
[----:B------:R-:W-:Y:S05]  /*49a0*/  BRA `(.L_x_26501) ;  /* 0x0000004000007947 */ /* 0x000fea0003800000 */
.L_x_26499:
[----:B-----5:R-:W-:-:S05]  /*49b0*/  HADD2.F32 R176, -RZ, R37.H1_H1 ;  /* 0x30000025ffb07230 */ /* 0x020fca0000004100 */
[----:B------:R-:W-:Y:S01]  /*49c0*/  FADD.FTZ R186, R176, R186 ;  /* 0x000000bab0ba7221 */ /* 0x000fe20000010000 */
[----:B------:R-:W-:-:S05]  /*49d0*/  @P2 HADD2.F32 R176, -RZ, R33.H1_H1 ;  /* 0x30000021ffb02230 */ /* 0x000fca0000004100 */
[----:B------:R-:W-:-:S05]  /*49e0*/  @P2 FADD.FTZ R186, R176, R186 ;  /* 0x000000bab0ba2221 */ /* 0x000fca0000010000 */
.L_x_26501:
[----:B------:R-:W-:-:S04]  /*49f0*/  F2FP.PACK_AB R176, RZ, R186 ;  /* 0x000000baffb0723e */ /* 0x000fc800000000ff */
[----:B------:R-:W-:Y:S02]  /*4a00*/  PRMT R29, R29, 0x5410, R176 ;  /* 0x000054101d1d7816 */ /* 0x000fe400000000b0 */
.L_x_26502:
[----:B------:R-:W-:Y:S01]  /*4a10*/  HADD2.F32 R187, -RZ, R178.H0_H0 ;  /* 0x200000b2ffbb7230 */ /* 0x000fe20000004100 */
[----:B------:R-:W-:Y:S05]  /*4a20*/  @P3 BRA `(.L_x_26503) ;  /* 0x0000008000003947 */ /* 0x000fea0003800000 */
[----:B------:R-:W-:-:S04]  /*4a30*/  ISETP.NE.U32.AND P4, PT, RZ, c[0x0][0x180], PT ;  /* 0x00006000ff007a0c */ /* 0x000fc80003f85070 */
[----:B------:R-:W-:-:S13]  /*4a40*/  ISETP.NE.AND.EX P4, PT, RZ, c[0x0][0x184], PT, P4 ;  /* 0x00006100ff007a0c */ /* 0x000fda0003f85340 */
[----:B------:R-:W-:Y:S05]  /*4a50*/  @P4 BRA `(.L_x_26504) ;  /* 0x0000002000004947 */ /* 0x000fea0003800000 */
[----:B------:R-:W-:Y:S05]  /*4a60*/  @P0 BRA `(.L_x_26505) ;  /* 0x0000008000000947 */ /* 0x000fea0003800000 */
[----:B------:R-:W-:Y:S05]  /*4a70*/  BRA `(.L_x_26506) ;  /* 0x0000009000007947 */ /* 0x000fea0003800000 */
.L_x_26504:
[----:B-----5:R-:W-:-:S05]  /*4a80*/  HADD2.F32 R176, -RZ, R34.H0_H0 ;  /* 0x20000022ffb07230 */ /* 0x020fca0000004100 */
[----:B------:R-:W-:Y:S01]  /*4a90*/  FADD.FTZ R187, R176, R187 ;  /* 0x000000bbb0bb7221 */ /* 0x000fe20000010000 */
[----:B------:R-:W-:Y:S05]  /*4aa0*/  BRA `(.L_x_26505) ;  /* 0x0000004000007947 */ /* 0x000fea0003800000 */
.L_x_26503:
[----:B-----5:R-:W-:-:S05]  /*4ab0*/  HADD2.F32 R176, -RZ, R38.H0_H0 ;  /* 0x20000026ffb07230 */ /* 0x020fca0000004100 */
[----:B------:R-:W-:Y:S01]  /*4ac0*/  FADD.FTZ R187, R176, R187 ;  /* 0x000000bbb0bb7221 */ /* 0x000fe20000010000 */
[----:B------:R-:W-:-:S05]  /*4ad0*/  @P2 HADD2.F32 R176, -RZ, R34.H0_H0 ;  /* 0x20000022ffb02230 */ /* 0x000fca0000004100 */
[----:B------:R-:W-:-:S05]  /*4ae0*/  @P2 FADD.FTZ R187, R176, R187 ;  /* 0x000000bbb0bb2221 */ /* 0x000fca0000010000 */
.L_x_26505:
[----:B------:R-:W-:-:S04]  /*4af0*/  F2FP.PACK_AB R176, RZ, R187 ;  /* 0x000000bbffb0723e */ /* 0x000fc800000000ff */
[----:B------:R-:W-:Y:S02]  /*4b00*/  PRMT R30, R176, 0x7610, R30 ;  /* 0x00007610b01e7816 */ /* 0x000fe4000000001e */
.L_x_26506:
[----:B------:R-:W-:Y:S01]  /*4b10*/  HADD2.F32 R188, -RZ, R178.H1_H1 ;  /* 0x300000b2ffbc7230 */ /* 0x000fe20000004100 */
[----:B------:R-:W-:Y:S05]  /*4b20*/  @P3 BRA `(.L_x_26507) ;  /* 0x0000008000003947 */ /* 0x000fea0003800000 */
[----:B------:R-:W-:-:S04]  /*4b30*/  ISETP.NE.U32.AND P4, PT, RZ, c[0x0][0x180], PT ;  /* 0x00006000ff007a0c */ /* 0x000fc80003f85070 */
[----:B------:R-:W-:-:S13]  /*4b40*/  ISETP.NE.AND.EX P4, PT, RZ, c[0x0][0x184], PT, P4 ;  /* 0x00006100ff007a0c */ /* 0x000fda0003f85340 */
[----:B------:R-:W-:Y:S05]  /*4b50*/  @P4 BRA `(.L_x_26508) ;  /* 0x0000002000004947 */ /* 0x000fea0003800000 */
[----:B------:R-:W-:Y:S05]  /*4b60*/  @P0 BRA `(.L_x_26509) ;  /* 0x0000008000000947 */ /* 0x000fea0003800000 */
[----:B------:R-:W-:Y:S05]  /*4b70*/  BRA `(.L_x_26510) ;  /* 0x0000009000007947 */ /* 0x000fea0003800000 */
.L_x_26508:
[----:B-----5:R-:W-:-:S05]  /*4b80*/  HADD2.F32 R176, -RZ, R34.H1_H1 ;  /* 0x30000022ffb07230 */ /* 0x020fca0000004100 */
[----:B------:R-:W-:Y:S01]  /*4b90*/  FADD.FTZ R188, R176, R188 ;  /* 0x000000bcb0bc7221 */ /* 0x000fe20000010000 */
[----:B------:R-:W-:Y:S05]  /*4ba0*/  BRA `(.L_x_26509) ;  /* 0x0000004000007947 */ /* 0x000fea0003800000 */
.L_x_26507:
[----:B-----5:R-:W-:-:S05]  /*4bb0*/  HADD2.F32 R176, -RZ, R38.H1_H1 ;  /* 0x30000026ffb07230 */ /* 0x020fca0000004100 */
[----:B------:R-:W-:Y:S01]  /*4bc0*/  FADD.FTZ R188, R176, R188 ;  /* 0x000000bcb0bc7221 */ /* 0x000fe20000010000 */
[----:B------:R-:W-:-:S05]  /*4bd0*/  @P2 HADD2.F32 R176, -RZ, R34.H1_H1 ;  /* 0x30000022ffb02230 */ /* 0x000fca0000004100 */
[----:B------:R-:W-:-:S05]  /*4be0*/  @P2 FADD.FTZ R188, R176, R188 ;  /* 0x000000bcb0bc2221 */ /* 0x000fca0000010000 */
.L_x_26509:
[----:B------:R-:W-:-:S04]  /*4bf0*/  F2FP.PACK_AB R176, RZ, R188 ;  /* 0x000000bcffb0723e */ /* 0x000fc800000000ff */
[----:B------:R-:W-:Y:S02]  /*4c00*/  PRMT R30, R30, 0x5410, R176 ;  /* 0x000054101e1e7816 */ /* 0x000fe400000000b0 */
.L_x_26510:
[----:B------:R-:W-:Y:S01]  /*4c10*/  HADD2.F32 R189, -RZ, R179.H0_H0 ;  /* 0x200000b3ffbd7230 */ /* 0x000fe20000004100 */
[----:B------:R-:W-:Y:S05]  /*4c20*/  @P3 BRA `(.L_x_26511) ;  /* 0x0000008000003947 */ /* 0x000fea0003800000 */
[----:B------:R-:W-:-:S04]  /*4c30*/  ISETP.NE.U32.AND P4, PT, RZ, c[0x0][0x180], PT ;  /* 0x00006000ff007a0c */ /* 0x000fc80003f85070 */
[----:B------:R-:W-:-:S13]  /*4c40*/  ISETP.NE.AND.EX P4, PT, RZ, c[0x0][0x184], PT, P4 ;  /* 0x00006100ff007a0c */ /* 0x000fda0003f85340 */
[----:B------:R-:W-:Y:S05]  /*4c50*/  @P4 BRA `(.L_x_26512) ;  /* 0x0000002000004947 */ /* 0x000fea0003800000 */
[----:B------:R-:W-:Y:S05]  /*4c60*/  @P0 BRA `(.L_x_26513) ;  /* 0x0000008000000947 */ /* 0x000fea0003800000 */
[----:B------:R-:W-:Y:S05]  /*4c70*/  BRA `(.L_x_26514) ;  /* 0x0000009000007947 */ /* 0x000fea0003800000 */
.L_x_26512:
[----:B-----5:R-:W-:-:S05]  /*4c80*/  HADD2.F32 R176, -RZ, R35.H0_H0 ;  /* 0x20000023ffb07230 */ /* 0x020fca0000004100 */
[----:B------:R-:W-:Y:S01]  /*4c90*/  FADD.FTZ R189, R176, R189 ;  /* 0x000000bdb0bd7221 */ /* 0x000fe20000010000 */
[----:B------:R-:W-:Y:S05]  /*4ca0*/  BRA `(.L_x_26513) ;  /* 0x0000004000007947 */ /* 0x000fea0003800000 */
.L_x_26511:
[----:B-----5:R-:W-:-:S05]  /*4cb0*/  HADD2.F32 R176, -RZ, R39.H0_H0 ;  /* 0x20000027ffb07230 */ /* 0x020fca0000004100 */
[----:B------:R-:W-:Y:S01]  /*4cc0*/  FADD.FTZ R189, R176, R189 ;  /* 0x000000bdb0bd7221 */ /* 0x000fe20000010000 */
[----:B------:R-:W-:-:S05]  /*4cd0*/  @P2 HADD2.F32 R176, -RZ, R35.H0_H0 ;  /* 0x20000023ffb02230 */ /* 0x000fca0000004100 */
[----:B------:R-:W-:-:S05]  /*4ce0*/  @P2 FADD.FTZ R189, R176, R189 ;  /* 0x000000bdb0bd2221 */ /* 0x000fca0000010000 */
.L_x_26513:
[----:B------:R-:W-:-:S04]  /*4cf0*/  F2FP.PACK_AB R176, RZ, R189 ;  /* 0x000000bdffb0723e */ /* 0x000fc800000000ff */
[----:B------:R-:W-:Y:S02]  /*4d00*/  PRMT R31, R176, 0x7610, R31 ;  /* 0x00007610b01f7816 */ /* 0x000fe4000000001f */
.L_x_26514:
[----:B------:R-:W-:Y:S01]  /*4d10*/  HADD2.F32 R199, -RZ, R179.H1_H1 ;  /* 0x300000b3ffc77230 */ /* 0x000fe20000004100 */
[----:B------:R-:W-:Y:S05]  /*4d20*/  @P3 BRA `(.L_x_26515) ;  /* 0x0000008000003947 */ /* 0x000fea0003800000 */
[----:B------:R-:W-:-:S04]  /*4d30*/  ISETP.NE.U32.AND P4, PT, RZ, c[0x0][0x180], PT ;  /* 0x00006000ff007a0c */ /* 0x000fc80003f85070 */
[----:B------:R-:W-:-:S13]  /*4d40*/  ISETP.NE.AND.EX P4, PT, RZ, c[0x0][0x184], PT, P4 ;  /* 0x00006100ff007a0c */ /* 0x000fda0003f85340 */
[----:B------:R-:W-:Y:S05]  /*4d50*/  @P4 BRA `(.L_x_26516) ;  /* 0x0000002000004947 */ /* 0x000fea0003800000 */
[----:B------:R-:W-:Y:S05]  /*4d60*/  @P0 BRA `(.L_x_26517) ;  /* 0x0000008000000947 */ /* 0x000fea0003800000 */
[----:B------:R-:W-:Y:S05]  /*4d70*/  BRA `(.L_x_26518) ;  /* 0x0000009000007947 */ /* 0x000fea0003800000 */
.L_x_26516:
[----:B-----5:R-:W-:-:S05]  /*4d80*/  HADD2.F32 R176, -RZ, R35.H1_H1 ;  /* 0x30000023ffb07230 */ /* 0x020fca0000004100 */
[----:B------:R-:W-:Y:S01]  /*4d90*/  FADD.FTZ R199, R176, R199 ;  /* 0x000000c7b0c77221 */ /* 0x000fe20000010000 */
[----:B------:R-:W-:Y:S05]  /*4da0*/  BRA `(.L_x_26517) ;  /* 0x0000004000007947 */ /* 0x000fea0003800000 */
.L_x_26515:
[----:B-----5:R-:W-:-:S05]  /*4db0*/  HADD2.F32 R176, -RZ, R39.H1_H1 ;  /* 0x30000027ffb07230 */ /* 0x020fca0000004100 */
[----:B------:R-:W-:Y:S01]  /*4dc0*/  FADD.FTZ R199, R176, R199 ;  /* 0x000000c7b0c77221 */ /* 0x000fe20000010000 */
[----:B------:R-:W-:-:S05]  /*4dd0*/  @P2 HADD2.F32 R176, -RZ, R35.H1_H1 ;  /* 0x30000023ffb02230 */ /* 0x000fca0000004100 */
[----:B------:R-:W-:-:S05]  /*4de0*/  @P2 FADD.FTZ R199, R176, R199 ;  /* 0x000000c7b0c72221 */ /* 0x000fca0000010000 */
.L_x_26517:
[----:B------:R-:W-:-:S04]  /*4df0*/  F2FP.PACK_AB R176, RZ, R199 ;  /* 0x000000c7ffb0723e */ /* 0x000fc800000000ff */
[----:B------:R-:W-:Y:S02]  /*4e00*/  PRMT R31, R31, 0x5410, R176 ;  /* 0x000054101f1f7816 */ /* 0x000fe400000000b0 */
.L_x_26518:
        /* <DEDUP_REMOVED lines=16> */
.L_x_26520:
[----:B-----5:R-:W-:-:S05]  /*4f10*/  HADD2.F32 R204, -RZ, R32.H0_H0 ;  /* 0x20000020ffcc7230 */ /* 0x020fca0000004100 */
[----:B------:R-:W-:Y:S01]  /*4f20*/  FADD.FTZ R201, R204, R201 ;  /* 0x000000c9ccc97221 */ /* 0x000fe20000010000 */
[----:B------:R-:W-:Y:S05]  /*4f30*/  BRA `(.L_x_26521) ;  /* 0x0000004000007947 */ /* 0x000fea0003800000 */
.L_x_26519:
[----:B-----5:R-:W-:-:S05]  /*4f40*/  HADD2.F32 R204, -RZ, R36.H0_H0 ;  /* 0x20000024ffcc7230 */ /* 0x020fca0000004100 */
[----:B------:R-:W-:Y:S01]  /*4f50*/  FADD.FTZ R201, R204, R201 ;  /* 0x000000c9ccc97221 */ /* 0x000fe20000010000 */
[----:B------:R-:W-:-:S05]  /*4f60*/  @P2 HADD2.F32 R204, -RZ, R32.H0_H0 ;  /* 0x20000020ffcc2230 */ /* 0x000fca0000004100 */
[----:B------:R-:W-:-:S05]  /*4f70*/  @P2 FADD.FTZ R201, R204, R201 ;  /* 0x000000c9ccc92221 */ /* 0x000fca0000010000 */
.L_x_26521:
[----:B------:R-:W-:-:S04]  /*4f80*/  F2FP.PACK_AB R204, RZ, R201 ;  /* 0x000000c9ffcc723e */ /* 0x000fc800000000ff */
[----:B------:R-:W-:Y:S02]  /*4f90*/  PRMT R28, R204, 0x7610, R28 ;  /* 0x00007610cc1c7816 */ /* 0x000fe4000000001c */
.L_x_26522:
[----:B------:R-:W-:Y:S01]  /*4fa0*/  HADD2.F32 R204, -RZ, R176.H1_H1 ;  /* 0x300000b0ffcc7230 */ /* 0x000fe20000004100 */
[----:B------:R-:W-:Y:S05]  /*4fb0*/  @P3 BRA `(.L_x_26523) ;  /* 0x0000008000003947 */ /* 0x000fea0003800000 */
[----:B------:R-:W-:-:S04]  /*4fc0*/  ISETP.NE.U32.AND P1, PT, RZ, c[0x0][0x180], PT ;  /* 0x00006000ff007a0c */ /* 0x000fc80003f25070 */
[----:B------:R-:W-:-:S13]  /*4fd0*/  ISETP.NE.AND.EX P1, PT, RZ, c[0x0][0x184], PT, P1 ;  /* 0x00006100ff007a0c */ /* 0x000fda0003f25310 */
[----:B------:R-:W-:Y:S05]  /*4fe0*/  @P1 BRA `(.L_x_26524) ;  /* 0x0000002000001947 */ /* 0x000fea0003800000 */
[----:B------:R-:W-:Y:S05]  /*4ff0*/  @P0 BRA `(.L_x_26525) ;  /* 0x0000008000000947 */ /* 0x000fea0003800000 */
[----:B------:R-:W-:Y:S05]  /*5000*/  BRA `(.L_x_26526) ;  /* 0x0000009000007947 */ /* 0x000fea0003800000 */
.L_x_26524:
[----:B-----5:R-:W-:-:S05]  /*5010*/  HADD2.F32 R176, -RZ, R32.H1_H1 ;  /* 0x30000020ffb07230 */ /* 0x020fca0000004100 */
[----:B------:R-:W-:Y:S01]  /*5020*/  FADD.FTZ R204, R176, R204 ;  /* 0x000000ccb0cc7221 */ /* 0x000fe20000010000 */
[----:B------:R-:W-:Y:S05]  /*5030*/  BRA `(.L_x_26525) ;  /* 0x0000004000007947 */ /* 0x000fea0003800000 */
.L_x_26523:
[----:B-----5:R-:W-:-:S05]  /*5040*/  HADD2.F32 R176, -RZ, R36.H1_H1 ;  /* 0x30000024ffb07230 */ /* 0x020fca0000004100 */
[----:B------:R-:W-:Y:S01]  /*5050*/  FADD.FTZ R204, R176, R204 ;  /* 0x000000ccb0cc7221 */ /* 0x000fe20000010000 */
[----:B------:R-:W-:-:S05]  /*5060*/  @P2 HADD2.F32 R176, -RZ, R32.H1_H1 ;  /* 0x30000020ffb02230 */ /* 0x000fca0000004100 */
[----:B------:R-:W-:-:S05]  /*5070*/  @P2 FADD.FTZ R204, R176, R204 ;  /* 0x000000ccb0cc2221 */ /* 0x000fca0000010000 */
.L_x_26525:
[----:B------:R-:W-:-:S04]  /*5080*/  F2FP.PACK_AB R176, RZ, R204 ;  /* 0x000000ccffb0723e */ /* 0x000fc800000000ff */
[----:B------:R-:W-:Y:S02]  /*5090*/  PRMT R28, R28, 0x5410, R176 ;  /* 0x000054101c1c7816 */ /* 0x000fe400000000b0 */
.L_x_26526:
[----:B------:R-:W-:Y:S01]  /*50a0*/  HADD2.F32 R205, -RZ, R177.H0_H0 ;  /* 0x200000b1ffcd7230 */ /* 0x000fe20000004100 */
[----:B------:R-:W-:Y:S05]  /*50b0*/  @P3 BRA `(.L_x_26527) ;  /* 0x0000008000003947 */ /* 0x000fea0003800000 */
[----:B------:R-:W-:-:S04]  /*50c0*/  ISETP.NE.U32.AND P1, PT, RZ, c[0x0][0x180], PT ;  /* 0x00006000ff007a0c */ /* 0x000fc80003f25070 */
[----:B------:R-:W-:-:S13]  /*50d0*/  ISETP.NE.AND.EX P1, PT, RZ, c[0x0][0x184], PT, P1 ;  /* 0x00006100ff007a0c */ /* 0x000fda0003f25310 */
[----:B------:R-:W-:Y:S05]  /*50e0*/  @P1 BRA `(.L_x_26528) ;  /* 0x0000002000001947 */ /* 0x000fea0003800000 */
[----:B------:R-:W-:Y:S05]  /*50f0*/  @P0 BRA `(.L_x_26529) ;  /* 0x0000008000000947 */ /* 0x000fea0003800000 */
[----:B------:R-:W-:Y:S05]  /*5100*/  BRA `(.L_x_26530) ;  /* 0x0000009000007947 */ /* 0x000fea0003800000 */
.L_x_26528:
[----:B-----5:R-:W-:-:S05]  /*5110*/  HADD2.F32 R176, -RZ, R33.H0_H0 ;  /* 0x20000021ffb07230 */ /* 0x020fca0000004100 */
[----:B------:R-:W-:Y:S01]  /*5120*/  FADD.FTZ R205, R176, R205 ;  /* 0x000000cdb0cd7221 */ /* 0x000fe20000010000 */
[----:B------:R-:W-:Y:S05]  /*5130*/  BRA `(.L_x_26529) ;  /* 0x0000004000007947 */ /* 0x000fea0003800000 */
.L_x_26527:
[----:B-----5:R-:W-:-:S05]  /*5140*/  HADD2.F32 R176, -RZ, R37.H0_H0 ;  /* 0x20000025ffb07230 */ /* 0x020fca0000004100 */
[----:B------:R-:W-:Y:S01]  /*5150*/  FADD.FTZ R205, R176, R205 ;  /* 0x000000cdb0cd7221 */ /* 0x000fe20000010000 */
[----:B------:R-:W-:-:S05]  /*5160*/  @P2 HADD2.F32 R176, -RZ, R33.H0_H0 ;  /* 0x20000021ffb02230 */ /* 0x000fca0000004100 */
[----:B------:R-:W-:-:S05]  /*5170*/  @P2 FADD.FTZ R205, R176, R205 ;  /* 0x000000cdb0cd2221 */ /* 0x000fca0000010000 */
.L_x_26529:
[----:B------:R-:W-:-:S04]  /*5180*/  F2FP.PACK_AB R176, RZ, R205 ;  /* 0x000000cdffb0723e */ /* 0x000fc800000000ff */
[----:B------:R-:W-:Y:S02]  /*5190*/  PRMT R29, R176, 0x7610, R29 ;  /* 0x00007610b01d7816 */ /* 0x000fe4000000001d */
.L_x_26530:
[----:B------:R-:W-:Y:S01]  /*51a0*/  HADD2.F32 R206, -RZ, R177.H1_H1 ;  /* 0x300000b1ffce7230 */ /* 0x000fe20000004100 */
[----:B------:R-:W-:Y:S05]  /*51b0*/  @P3 BRA `(.L_x_26531) ;  /* 0x0000008000003947 */ /* 0x000fea0003800000 */
[----:B------:R-:W-:-:S04]  /*51c0*/  ISETP.NE.U32.AND P1, PT, RZ, c[0x0][0x180], PT ;  /* 0x00006000ff007a0c */ /* 0x000fc80003f25070 */
[----:B------:R-:W-:-:S13]  /*51d0*/  ISETP.NE.AND.EX P1, PT, RZ, c[0x0][0x184], PT, P1 ;  /* 0x00006100ff007a0c */ /* 0x000fda0003f25310 */
[----:B------:R-:W-:Y:S05]  /*51e0*/  @P1 BRA `(.L_x_26532) ;  /* 0x0000002000001947 */ /* 0x000fea0003800000 */
[----:B------:R-:W-:Y:S05]  /*51f0*/  @P0 BRA `(.L_x_26533) ;  /* 0x0000008000000947 */ /* 0x000fea0003800000 */
[----:B------:R-:W-:Y:S05]  /*5200*/  BRA `(.L_x_26534) ;  /* 0x0000009000007947 */ /* 0x000fea0003800000 */
.L_x_26532:
[----:B-----5:R-:W-:-:S05]  /*5210*/  HADD2.F32 R176, -RZ, R33.H1_H1 ;  /* 0x30000021ffb07230 */ /* 0x020fca0000004100 */
[----:B------:R-:W-:Y:S01]  /*5220*/  FADD.FTZ R206, R176, R206 ;  /* 0x000000ceb0ce7221 */ /* 0x000fe20000010000 */
[----:B------:R-:W-:Y:S05]  /*5230*/  BRA `(.L_x_26533) ;  /* 0x0000004000007947 */ /* 0x000fea0003800000 */
.L_x_26531:
[----:B-----5:R-:W-:-:S05]  /*5240*/  HADD2.F32 R176, -RZ, R37.H1_H1 ;  /* 0x30000025ffb07230 */ /* 0x020fca0000004100 */
[----:B------:R-:W-:Y:S01]  /*5250*/  FADD.FTZ R206, R176, R206 ;  /* 0x000000ceb0ce7221 */ /* 0x000fe20000010000 */
[----:B------:R-:W-:-:S05]  /*5260*/  @P2 HADD2.F32 R176, -RZ, R33.H1_H1 ;  /* 0x30000021ffb02230 */ /* 0x000fca0000004100 */
[----:B------:R-:W-:-:S05]  /*5270*/  @P2 FADD.FTZ R206, R176, R206 ;  /* 0x000000ceb0ce2221 */ /* 0x000fca0000010000 */
.L_x_26533:
[----:B------:R-:W-:-:S04]  /*5280*/  F2FP.PACK_AB R176, RZ, R206 ;  /* 0x000000ceffb0723e */ /* 0x000fc800000000ff */
[----:B------:R-:W-:Y:S02]  /*5290*/  PRMT R29, R29, 0x5410, R176 ;  /* 0x000054101d1d7816 */ /* 0x000fe400000000b0 */
.L_x_26534:
[----:B------:R-:W-:Y:S01]  /*52a0*/  HADD2.F32 R207, -RZ, R178.H0_H0 ;  /* 0x200000b2ffcf7230 */ /* 0x000fe20000004100 */
[----:B------:R-:W-:Y:S05]  /*52b0*/  @P3 BRA `(.L_x_26535) ;  /* 0x0000008000003947 */ /* 0x000fea0003800000 */
[----:B------:R-:W-:-:S04]  /*52c0*/  ISETP.NE.U32.AND P1, PT, RZ, c[0x0][0x180], PT ;  /* 0x00006000ff007a0c */ /* 0x000fc80003f25070 */
[----:B------:R-:W-:-:S13]  /*52d0*/  ISETP.NE.AND.EX P1, PT, RZ, c[0x0][0x184], PT, P1 ;  /* 0x00006100ff007a0c */ /* 0x000fda0003f25310 */
[----:B------:R-:W-:Y:S05]  /*52e0*/  @P1 BRA `(.L_x_26536) ;  /* 0x0000002000001947 */ /* 0x000fea0003800000 */
[----:B------:R-:W-:Y:S05]  /*52f0*/  @P0 BRA `(.L_x_26537) ;  /* 0x0000008000000947 */ /* 0x000fea0003800000 */
[----:B------:R-:W-:Y:S05]  /*5300*/  BRA `(.L_x_26538) ;  /* 0x0000009000007947 */ /* 0x000fea0003800000 */
.L_x_26536:
[----:B-----5:R-:W-:-:S05]  /*5310*/  HADD2.F32 R176, -RZ, R34.H0_H0 ;  /* 0x20000022ffb07230 */ /* 0x020fca0000004100 */
[----:B------:R-:W-:Y:S01]  /*5320*/  FADD.FTZ R207, R176, R207 ;  /* 0x000000cfb0cf7221 */ /* 0x000fe20000010000 */
[----:B------:R-:W-:Y:S05]  /*5330*/  BRA `(.L_x_26537) ;  /* 0x0000004000007947 */ /* 0x000fea0003800000 */
.L_x_26535:
[----:B-----5:R-:W-:-:S05]  /*5340*/  HADD2.F32 R176, -RZ, R38.H0_H0 ;  /* 0x20000026ffb07230 */ /* 0x020fca0000004100 */
[----:B------:R-:W-:Y:S01]  /*5350*/  FADD.FTZ R207, R176, R207 ;  /* 0x000000cfb0cf7221 */ /* 0x000fe20000010000 */
[----:B------:R-:W-:-:S05]  /*5360*/  @P2 HADD2.F32 R176, -RZ, R34.H0_H0 ;  /* 0x20000022ffb02230 */ /* 0x000fca0000004100 */
[----:B------:R-:W-:-:S05]  /*5370*/  @P2 FADD.FTZ R207, R176, R207 ;  /* 0x000000cfb0cf2221 */ /* 0x000fca0000010000 */
.L_x_26537:
[----:B------:R-:W-:-:S04]  /*5380*/  F2FP.PACK_AB R176, RZ, R207 ;  /* 0x000000cfffb0723e */ /* 0x000fc800000000ff */
[----:B------:R-:W-:Y:S02]  /*5390*/  PRMT R30, R176, 0x7610, R30 ;  /* 0x00007610b01e7816 */ /* 0x000fe4000000001e */
.L_x_26538:
[----:B------:R-:W-:Y:S01]  /*53a0*/  HADD2.F32 R208, -RZ, R178.H1_H1 ;  /* 0x300000b2ffd07230 */ /* 0x000fe20000004100 */
[----:B------:R-:W-:Y:S05]  /*53b0*/  @P3 BRA `(.L_x_26539) ;  /* 0x0000008000003947 */ /* 0x000fea0003800000 */
[----:B------:R-:W-:-:S04]  /*53c0*/  ISETP.NE.U32.AND P1, PT, RZ, c[0x0][0x180], PT ;  /* 0x00006000ff007a0c */ /* 0x000fc80003f25070 */
[----:B------:R-:W-:-:S13]  /*53d0*/  ISETP.NE.AND.EX P1, PT, RZ, c[0x0][0x184], PT, P1 ;  /* 0x00006100ff007a0c */ /* 0x000fda0003f25310 */
[----:B------:R-:W-:Y:S05]  /*53e0*/  @P1 BRA `(.L_x_26540) ;  /* 0x0000002000001947 */ /* 0x000fea0003800000 */
[----:B------:R-:W-:Y:S05]  /*53f0*/  @P0 BRA `(.L_x_26541) ;  /* 0x0000008000000947 */ /* 0x000fea0003800000 */
[----:B------:R-:W-:Y:S05]  /*5400*/  BRA `(.L_x_26542) ;  /* 0x0000009000007947 */ /* 0x000fea0003800000 */
.L_x_26540:
[----:B-----5:R-:W-:-:S05]  /*5410*/  HADD2.F32 R176, -RZ, R34.H1_H1 ;  /* 0x30000022ffb07230 */ /* 0x020fca0000004100 */
[----:B------:R-:W-:Y:S01]  /*5420*/  FADD.FTZ R208, R176, R208 ;  /* 0x000000d0b0d07221 */ /* 0x000fe20000010000 */
[----:B------:R-:W-:Y:S05]  /*5430*/  BRA `(.L_x_26541) ;  /* 0x0000004000007947 */ /* 0x000fea0003800000 */
.L_x_26539:
[----:B-----5:R-:W-:-:S05]  /*5440*/  HADD2.F32 R176, -RZ, R38.H1_H1 ;  /* 0x30000026ffb07230 */ /* 0x020fca0000004100 */
[----:B------:R-:W-:Y:S01]  /*5450*/  FADD.FTZ R208, R176, R208 ;  /* 0x000000d0b0d07221 */ /* 0x000fe20000010000 */
[----:B------:R-:W-:-:S05]  /*5460*/  @P2 HADD2.F32 R176, -RZ, R34.H1_H1 ;  /* 0x30000022ffb02230 */ /* 0x000fca0000004100 */
[----:B------:R-:W-:-:S05]  /*5470*/  @P2 FADD.FTZ R208, R176, R208 ;  /* 0x000000d0b0d02221 */ /* 0x000fca0000010000 */
.L_x_26541:
[----:B------:R-:W-:-:S04]  /*5480*/  F2FP.PACK_AB R176, RZ, R208 ;  /* 0x000000d0ffb0723e */ /* 0x000fc800000000ff */
[----:B------:R-:W-:Y:S02]  /*5490*/  PRMT R30, R30, 0x5410, R176 ;  /* 0x000054101e1e7816 */ /* 0x000fe400000000b0 */
.L_x_26542:
[----:B------:R-:W-:Y:S01]  /*54a0*/  HADD2.F32 R209, -RZ, R179.H0_H0 ;  /* 0x200000b3ffd17230 */ /* 0x000fe20000004100 */
[----:B------:R-:W-:Y:S05]  /*54b0*/  @P3 BRA `(.L_x_26543) ;  /* 0x0000008000003947 */ /* 0x000fea0003800000 */
[----:B------:R-:W-:-:S04]  /*54c0*/  ISETP.NE.U32.AND P1, PT, RZ, c[0x0][0x180], PT ;  /* 0x00006000ff007a0c */ /* 0x000fc80003f25070 */
[----:B------:R-:W-:-:S13]  /*54d0*/  ISETP.NE.AND.EX P1, PT, RZ, c[0x0][0x184], PT, P1 ;  /* 0x00006100ff007a0c */ /* 0x000fda0003f25310 */
[----:B------:R-:W-:Y:S05]  /*54e0*/  @P1 BRA `(.L_x_26544) ;  /* 0x0000002000001947 */ /* 0x000fea0003800000 */
[----:B------:R-:W-:Y:S05]  /*54f0*/  @P0 BRA `(.L_x_26545) ;  /* 0x0000008000000947 */ /* 0x000fea0003800000 */
[----:B------:R-:W-:Y:S05]  /*5500*/  BRA `(.L_x_26546) ;  /* 0x0000009000007947 */ /* 0x000fea0003800000 */
.L_x_26544:
[----:B-----5:R-:W-:-:S05]  /*5510*/  HADD2.F32 R176, -RZ, R35.H0_H0 ;  /* 0x20000023ffb07230 */ /* 0x020fca0000004100 */
[----:B------:R-:W-:Y:S01]  /*5520*/  FADD.FTZ R209, R176, R209 ;  /* 0x000000d1b0d17221 */ /* 0x000fe20000010000 */
[----:B------:R-:W-:Y:S05]  /*5530*/  BRA `(.L_x_26545) ;  /* 0x0000004000007947 */ /* 0x000fea0003800000 */
.L_x_26543:
[----:B-----5:R-:W-:-:S05]  /*5540*/  HADD2.F32 R176, -RZ, R39.H0_H0 ;  /* 0x20000027ffb07230 */ /* 0x020fca0000004100 */
[----:B------:R-:W-:Y:S01]  /*5550*/  FADD.FTZ R209, R176, R209 ;  /* 0x000000d1b0d17221 */ /* 0x000fe20000010000 */
[----:B------:R-:W-:-:S05]  /*5560*/  @P2 HADD2.F32 R176, -RZ, R35.H0_H0 ;  /* 0x20000023ffb02230 */ /* 0x000fca0000004100 */
[----:B------:R-:W-:-:S05]  /*5570*/  @P2 FADD.FTZ R209, R176, R209 ;  /* 0x000000d1b0d12221 */ /* 0x000fca0000010000 */
.L_x_26545:
[----:B------:R-:W-:-:S04]  /*5580*/  F2FP.PACK_AB R176, RZ, R209 ;  /* 0x000000d1ffb0723e */ /* 0x000fc800000000ff */
[----:B------:R-:W-:Y:S02]  /*5590*/  PRMT R31, R176, 0x7610, R31 ;  /* 0x00007610b01f7816 */ /* 0x000fe4000000001f */
.L_x_26546:
[----:B------:R-:W-:Y:S01]  /*55a0*/  HADD2.F32 R218, -RZ, R179.H1_H1 ;  /* 0x300000b3ffda7230 */ /* 0x000fe20000004100 */
[----:B------:R-:W-:Y:S05]  /*55b0*/  @P3 BRA `(.L_x_26547) ;  /* 0x0000008000003947 */ /* 0x000fea0003800000 */
[----:B------:R-:W-:-:S04]  /*55c0*/  ISETP.NE.U32.AND P1, PT, RZ, c[0x0][0x180], PT ;  /* 0x00006000ff007a0c */ /* 0x000fc80003f25070 */
[----:B------:R-:W-:-:S13]  /*55d0*/  ISETP.NE.AND.EX P1, PT, RZ, c[0x0][0x184], PT, P1 ;  /* 0x00006100ff007a0c */ /* 0x000fda0003f25310 */
[----:B------:R-:W-:Y:S05]  /*55e0*/  @P1 BRA `(.L_x_26548) ;  /* 0x0000002000001947 */ /* 0x000fea0003800000 */
[----:B------:R-:W-:Y:S05]  /*55f0*/  @P0 BRA `(.L_x_26549) ;  /* 0x0000008000000947 */ /* 0x000fea0003800000 */
[----:B------:R-:W-:Y:S05]  /*5600*/  BRA `(.L_x_26550) ;  /* 0x0000009000007947 */ /* 0x000fea0003800000 */
.L_x_26548:
[----:B-----5:R-:W-:-:S05]  /*5610*/  HADD2.F32 R176, -RZ, R35.H1_H1 ;  /* 0x30000023ffb07230 */ /* 0x020fca0000004100 */
[----:B------:R-:W-:Y:S01]  /*5620*/  FADD.FTZ R218, R176, R218 ;  /* 0x000000dab0da7221 */ /* 0x000fe20000010000 */
[----:B------:R-:W-:Y:S05]  /*5630*/  BRA `(.L_x_26549) ;  /* 0x0000004000007947 */ /* 0x000fea0003800000 */
.L_x_26547:
[----:B-----5:R-:W-:-:S05]  /*5640*/  HADD2.F32 R176, -RZ, R39.H1_H1 ;  /* 0x30000027ffb07230 */ /* 0x020fca0000004100 */
[----:B------:R-:W-:Y:S01]  /*5650*/  FADD.FTZ R218, R176, R218 ;  /* 0x000000dab0da7221 */ /* 0x000fe20000010000 */
[----:B------:R-:W-:-:S05]  /*5660*/  @P2 HADD2.F32 R176, -RZ, R35.H1_H1 ;  /* 0x30000023ffb02230 */ /* 0x000fca0000004100 */
[----:B------:R-:W-:-:S05]  /*5670*/  @P2 FADD.FTZ R218, R176, R218 ;  /* 0x000000dab0da2221 */ /* 0x000fca0000010000 */
.L_x_26549:
[----:B------:R-:W-:-:S04]  /*5680*/  F2FP.PACK_AB R176, RZ, R218 ;  /* 0x000000daffb0723e */ /* 0x000fc800000000ff */
[----:B------:R-:W-:Y:S02]  /*5690*/  PRMT R31, R31, 0x5410, R176 ;  /* 0x000054101f1f7816 */ /* 0x000fe400000000b0 */
.L_x_26550:
        /* <DEDUP_REMOVED lines=69> */
.L_x_26555:
        /* <DEDUP_REMOVED lines=148> */
.L_x_26556:
        /* <DEDUP_REMOVED lines=32> */
[----:B------:R-:W-:Y:S01]  /*6630*/  F2FP.PACK_AB R176, R178, R179 ;  /* 0x000000b3b2b0723e */ /* 0x000fe200000000ff */
[C---:B------:R-:W-:Y:S02]  /*6640*/  FADD.FTZ R179, -R220.reuse, R222 ;  /* 0x000000dedcb37221 */ /* 0x040fe40000010100 */
[----:B------:R-:W-:Y:S02]  /*6650*/  FADD.FTZ R178, -R220, R223 ;  /* 0x000000dfdcb27221 */ /* 0x000fe40000010100 */
[----:B------:R-:W2:Y:S02]  /*6660*/  LDL R223, [R1+0x164] ;  /* 0x0001640001df7983 */ /* 0x000ea40000100800 */
[----:B------:R-:W-:Y:S02]  /*6670*/  FMUL.FTZ R222, R219, R178 ;  /* 0x000000b2dbde7220 */ /* 0x000fe40000410000 */
[----:B----4-:R-:W-:Y:S02]  /*6680*/  FFMA.FTZ R224, R224, R227, R174 ;  /* 0x000000e3e0e07223 */ /* 0x010fe400000100ae */
[----:B------:R-:W-:-:S05]  /*6690*/  FFMA.FTZ R177, R177, R226, R175 ;  /* 0x000000e2b1b17223 */ /* 0x000fca00000100af */
[----:B------:R-:W-:Y:S01]  /*66a0*/  F2FP.PACK_AB R177, R177, R224 ;  /* 0x000000e0b1b1723e */ /* 0x000fe200000000ff */
        /* <DEDUP_REMOVED lines=8> */
[----:B------:R-:W-:Y:S02]  /*6730*/  F2FP.PACK_AB R178, R203, R225 ;  /* 0x000000e1cbb2723e */ /* 0x000fe400000000ff */
[----:B------:R-:W-:Y:S01]  /*6740*/  SHF.L.U32 R225, R202, 0x4, RZ ;  /* 0x00000004cae17819 */ /* 0x000fe200000006ff */
[----:B---3--:R-:W-:Y:S02]  /*6750*/  FFMA.FTZ R203, R179, R221, R170 ;  /* 0x000000ddb3cb7223 */ /* 0x008fe400000100aa */
[----:B------:R-:W-:Y:S01]  /*6760*/  FFMA.FTZ R179, R252, R223, R171 ;  /* 0x000000dffcb37223 */ /* 0x000fe200000100ab */
[----:B------:R-:W-:Y:S02]  /*6770*/  SHF.R.U32.HI R252, RZ, 0x1c, R202 ;  /* 0x0000001cfffc7819 */ /* 0x000fe400000116ca */
[----:B------:R-:W-:Y:S02]  /*6780*/  IADD3 R202, P1, R225, c[0x0][0x208], RZ ;  /* 0x00008200e1ca7a10 */ /* 0x000fe40007f3e0ff */
[----:B------:R-:W-:-:S02]  /*6790*/  F2FP.PACK_AB R179, R179, R203 ;  /* 0x000000cbb3b3723e */ /* 0x000fc400000000ff */
        /* <DEDUP_REMOVED lines=15> */
[----:B------:R-:W-:Y:S01]  /*6890*/  F2FP.PACK_AB R179, R176, R179 ;  /* 0x000000b3b0b3723e */ /* 0x000fe200000000ff */
[----:B------:R-:W-:Y:S01]  /*68a0*/  FFMA.FTZ R178, R178, R222, R105 ;  /* 0x000000deb2b27223 */ /* 0x000fe20000010069 */
[----:B------:R-:W-:-:S04]  /*68b0*/  F2FP.PACK_AB R177, R177, R203 ;  /* 0x000000cbb1b1723e */ /* 0x000fc800000000ff */
[----:B------:R-:W-:Y:S02]  /*68c0*/  F2FP.PACK_AB R178, R178, R202 ;  /* 0x000000cab2b2723e */ /* 0x000fe400000000ff */
        /* <DEDUP_REMOVED lines=9> */
[----:B------:R-:W-:-:S02]  /*6960*/  F2FP.PACK_AB R176, R203, R176 ;  /* 0x000000b0cbb0723e */ /* 0x000fc400000000ff */
        /* <DEDUP_REMOVED lines=27> */
[----:B------:R-:W-:Y:S01]  /*6b20*/  F2FP.PACK_AB R176, R177, R176 ;  /* 0x000000b0b1b0723e */ /* 0x000fe200000000ff */
[----:B------:R-:W-:Y:S01]  /*6b30*/  FFMA.FTZ R177, R226, R216, R166 ;  /* 0x000000d8e2b17223 */ /* 0x000fe200000100a6 */
[----:B------:R-:W3:Y:S04]  /*6b40*/  LDL R221, [R1+0x12c] ;  /* 0x00012c0001dd7983 */ /* 0x000ee80000100800 */
[----:B------:R-:W-:Y:S01]  /*6b50*/  F2FP.PACK_AB R177, R178, R177 ;  /* 0x000000b1b2b1723e */ /* 0x000fe200000000ff */
[----:B------:R-:W-:Y:S01]  /*6b60*/  FMUL.FTZ R211, R219, R203 ;  /* 0x000000cbdbd37220 */ /* 0x000fe20000410000 */
[----:B------:R-:W4:Y:S04]  /*6b70*/  LDL R178, [R1+0x120] ;  /* 0x0001200001b27983 */ /* 0x000f280000100800 */
[----:B------:R-:W2:Y:S04]  /*6b80*/  LDL R225, [R1+0x100] ;  /* 0x0001000001e17983 */ /* 0x000ea80000100800 */
[----:B------:R-:W2:Y:S01]  /*6b90*/  LDL R226, [R1+0x118] ;  /* 0x0001180001e27983 */ /* 0x000ea20000100800 */
[----:B------:R-:W-:-:S02]  /*6ba0*/  FFMA.FTZ R179, R179, R213, R161 ;  /* 0x000000d5b3b37223 */ /* 0x000fc400000100a1 */
[----:B----4-:R-:W-:-:S05]  /*6bb0*/  FFMA.FTZ R178, R178, R212, R160 ;  /* 0x000000d4b2b27223 */ /* 0x010fca00000100a0 */
[----:B------:R-:W-:Y:S01]  /*6bc0*/  F2FP.PACK_AB R178, R179, R178 ;  /* 0x000000b2b3b2723e */ /* 0x000fe200000000ff */
[----:B------:R-:W-:Y:S02]  /*6bd0*/  FFMA.FTZ R179, R202, R210, R162 ;  /* 0x000000d2cab37223 */ /* 0x000fe400000100a2 */
[----:B---3--:R-:W-:Y:S01]  /*6be0*/  FFMA.FTZ R202, R221, R211, R163 ;  /* 0x000000d3ddca7223 */ /* 0x008fe200000100a3 */
[----:B------:R-:W-:-:S04]  /*6bf0*/  MOV R221, 0x10 ;  /* 0x0000001000dd7802 */ /* 0x000fc80000000f00 */
[----:B------:R-:W-:Y:S01]  /*6c00*/  F2FP.PACK_AB R179, R202, R179 ;  /* 0x000000b3cab3723e */ /* 0x000fe200000000ff */
        /* <DEDUP_REMOVED lines=18> */
[----:B------:R-:W-:Y:S01]  /*6d30*/  F2FP.PACK_AB R179, R176, R179 ;  /* 0x000000b3b0b3723e */ /* 0x000fe200000000ff */
[----:B------:R-:W-:Y:S02]  /*6d40*/  FFMA.FTZ R176, R227, R215, R100 ;  /* 0x000000d7e3b07223 */ /* 0x000fe40000010064 */
[----:B------:R-:W3:Y:S01]  /*6d50*/  LDL R227, [R1+0xe0] ;  /* 0x0000e00001e37983 */ /* 0x000ee20000100800 */
[----:B------:R-:W-:-:S03]  /*6d60*/  FFMA.FTZ R203, R223, R217, R103 ;  /* 0x000000d9dfcb7223 */ /* 0x000fc60000010067 */
[----:B------:R-:W3:Y:S01]  /*6d70*/  LDL R223, [R1+0xd0] ;  /* 0x0000d00001df7983 */ /* 0x000ee20000100800 */
[----:B------:R-:W-:Y:S02]  /*6d80*/  F2FP.PACK_AB R178, R202, R178 ;  /* 0x000000b2cab2723e */ /* 0x000fe400000000ff */
[----:B------:R-:W-:Y:S01]  /*6d90*/  F2FP.PACK_AB R177, R203, R177 ;  /* 0x000000b1cbb1723e */ /* 0x000fe200000000ff */
[----:B------:R-:W-:Y:S01]  /*6da0*/  IMAD.WIDE.U32 R202, R194, R221, c[0x0][0x210] ;  /* 0x00008400c2ca7625 */ /* 0x000fe200078e00dd */
[----:B------:R-:W-:Y:S01]  /*6db0*/  F2FP.PACK_AB R176, R210, R176 ;  /* 0x000000b0d2b0723e */ /* 0x000fe200000000ff */
        /* <DEDUP_REMOVED lines=18> */
[----:B------:R-:W-:Y:S01]  /*6ee0*/  F2FP.PACK_AB R177, R178, R177 ;  /* 0x000000b1b2b1723e */ /* 0x000fe200000000ff */
[C---:B------:R-:W-:Y:S01]  /*6ef0*/  FADD.FTZ R178, -R220.reuse, R190 ;  /* 0x000000bedcb27221 */ /* 0x040fe20000010100 */
[----:B------:R-:W4:Y:S01]  /*6f00*/  LDL R212, [R1+0xd4] ;  /* 0x0000d40001d47983 */ /* 0x000f220000100800 */
[----:B------:R-:W-:-:S04]  /*6f10*/  FADD.FTZ R190, -R220, R192 ;  /* 0x000000c0dcbe7221 */ /* 0x000fc80000010100 */
[----:B------:R-:W-:Y:S02]  /*6f20*/  FMUL.FTZ R198, R219, R190 ;  /* 0x000000bedbc67220 */ /* 0x000fe40000410000 */
[----:B---3--:R-:W-:Y:S02]  /*6f30*/  FFMA.FTZ R176, R214, R197, R156 ;  /* 0x000000c5d6b07223 */ /* 0x008fe4000001009c */
[C---:B------:R-:W-:Y:S01]  /*6f40*/  FADD.FTZ R17, -R220.reuse, R17 ;  /* 0x00000011dc117221 */ /* 0x040fe20000010100 */
[----:B------:R-:W3:Y:S02]  /*6f50*/  LDL R214, [R1+0x80] ;  /* 0x0000800001d67983 */ /* 0x000ee40000100800 */
[----:B------:R-:W-:Y:S01]  /*6f60*/  F2FP.PACK_AB R176, R179, R176 ;  /* 0x000000b0b3b0723e */ /* 0x000fe200000000ff */
        /* <DEDUP_REMOVED lines=9> */
[----:B------:R-:W-:-:S04]  /*7000*/  F2FP.PACK_AB R178, R191, R178 ;  /* 0x000000b2bfb2723e */ /* 0x000fc800000000ff */
[----:B------:R-:W-:Y:S01]  /*7010*/  F2FP.PACK_AB R179, R190, R179 ;  /* 0x000000b3beb3723e */ /* 0x000fe200000000ff */
        /* <DEDUP_REMOVED lines=14> */
[----:B------:R-:W-:Y:S01]  /*7100*/  F2FP.PACK_AB R179, R190, R179 ;  /* 0x000000b3beb3723e */ /* 0x000fe200000000ff */
[----:B------:R-:W2:Y:S01]  /*7110*/  LDL R196, [R1+0xa8] ;  /* 0x0000a80001c47983 */ /* 0x000ea20000100800 */
[----:B------:R-:W-:Y:S01]  /*7120*/  F2FP.PACK_AB R178, R191, R178 ;  /* 0x000000b2bfb2723e */ /* 0x000fe200000000ff */
[----:B------:R-:W-:Y:S01]  /*7130*/  IMAD.WIDE.U32 R190, R11, R221, c[0x0][0x210] ;  /* 0x000084000bbe7625 */ /* 0x000fe200078e00dd */
[----:B------:R-:W-:Y:S01]  /*7140*/  F2FP.PACK_AB R177, R195, R177 ;  /* 0x000000b1c3b1723e */ /* 0x000fe200000000ff */
[----:B------:R-:W4:Y:S01]  /*7150*/  LDL R211, [R1+0xb0] ;  /* 0x0000b00001d37983 */ /* 0x000f220000100800 */
[----:B------:R-:W-:Y:S01]  /*7160*/  F2FP.PACK_AB R176, R194, R176 ;  /* 0x000000b0c2b0723e */ /* 0x000fe200000000ff */
        /* <DEDUP_REMOVED lines=32> */
[----:B------:R-:W-:Y:S01]  /*7370*/  F2FP.PACK_AB R13, R191, R13 ;  /* 0x0000000dbf0d723e */ /* 0x000fe200000000ff */
[----:B------:R-:W-:-:S02]  /*7380*/  FFMA.FTZ R16, R193, R190, R147 ;  /* 0x000000bec1107223 */ /* 0x000fc40000010093 */
[----:B----4-:R-:W-:Y:S02]  /*7390*/  FFMA.FTZ R12, R211, R176, R148 ;  /* 0x000000b0d30c7223 */ /* 0x010fe40000010094 */
[C---:B------:R-:W-:Y:S01]  /*73a0*/  FADD.FTZ R191, -R220.reuse, R6 ;  /* 0x00000006dcbf7221 */ /* 0x040fe20000010100 */
[----:B------:R-:W2:Y:S01]  /*73b0*/  LDL R211, [R1+0x74] ;  /* 0x0000740001d37983 */ /* 0x000ea20000100800 */
[C---:B------:R-:W-:Y:S02]  /*73c0*/  FADD.FTZ R6, -R220.reuse, R8 ;  /* 0x00000008dc067221 */ /* 0x040fe40000010100 */
[C---:B------:R-:W-:Y:S01]  /*73d0*/  FADD.FTZ R8, -R220.reuse, R20 ;  /* 0x00000014dc087221 */ /* 0x040fe20000010100 */
[----:B------:R-:W-:Y:S01]  /*73e0*/  F2FP.PACK_AB R14, R17, R14 ;  /* 0x0000000e110e723e */ /* 0x000fe200000000ff */
[----:B------:R-:W-:Y:S01]  /*73f0*/  FADD.FTZ R20, -R220, R24 ;  /* 0x00000018dc147221 */ /* 0x000fe20000010100 */
[----:B------:R-:W-:Y:S01]  /*7400*/  F2FP.PACK_AB R15, R16, R15 ;  /* 0x0000000f100f723e */ /* 0x000fe200000000ff */
[----:B------:R-:W-:Y:S01]  /*7410*/  FADD.FTZ R24, -R220, R180 ;  /* 0x000000b4dc187221 */ /* 0x000fe20000010100 */
[----:B------:R-:W-:Y:S01]  /*7420*/  F2FP.PACK_AB R12, R192, R12 ;  /* 0x0000000cc00c723e */ /* 0x000fe200000000ff */
        /* <DEDUP_REMOVED lines=48> */
[----:B------:R-:W-:Y:S02]  /*7730*/  F2FP.PACK_AB R15, R199, R179 ;  /* 0x000000b3c70f723e */ /* 0x000fe400000000ff */
        /* <DEDUP_REMOVED lines=11> */
[----:B------:R-:W-:Y:S02]  /*77f0*/  F2FP.PACK_AB R12, R16, R12 ;  /* 0x0000000c100c723e */ /* 0x000fe400000000ff */
[----:B------:R-:W2:Y:S01]  /*7800*/  LDL R211, [R1+0x54] ;  /* 0x0000540001d37983 */ /* 0x000ea20000100800 */
[----:B------:R-:W-:Y:S01]  /*7810*/  F2FP.PACK_AB R16, R176, R19 ;  /* 0x00000013b010723e */ /* 0x000fe200000000ff */
[C---:B------:R-:W-:Y:S02]  /*7820*/  FMUL.FTZ R19, R219.reuse, R10 ;  /* 0x0000000adb137220 */ /* 0x040fe40000410000 */
[----:B------:R-:W-:Y:S01]  /*7830*/  FMUL.FTZ R10, R219, R8 ;  /* 0x00000008db0a7220 */ /* 0x000fe20000410000 */
[----:B------:R-:W-:Y:S01]  /*7840*/  F2FP.PACK_AB R13, R13, R11 ;  /* 0x0000000b0d0d723e */ /* 0x000fe200000000ff */
[----:B------:R-:W-:-:S02]  /*7850*/  FMUL.FTZ R6, R219, R6 ;  /* 0x00000006db067220 */ /* 0x000fc40000410000 */
[C---:B------:R-:W-:Y:S01]  /*7860*/  FMUL.FTZ R7, R219.reuse, R7 ;  /* 0x00000007db077220 */ /* 0x040fe20000410000 */
[----:B------:R-:W-:Y:S01]  /*7870*/  F2FP.PACK_AB R17, R18, R17 ;  /* 0x000000111211723e */ /* 0x000fe200000000ff */
[C---:B------:R-:W-:Y:S02]  /*7880*/  FADD.FTZ R23, -R220.reuse, R23 ;  /* 0x00000017dc177221 */ /* 0x040fe40000010100 */
[----:B------:R-:W-:Y:S02]  /*7890*/  FADD.FTZ R26, -R220, R26 ;  /* 0x0000001adc1a7221 */ /* 0x000fe40000010100 */
[C---:B------:R-:W-:Y:S02]  /*78a0*/  FMUL.FTZ R20, R219.reuse, R20 ;  /* 0x00000014db147220 */ /* 0x040fe40000410000 */
[C---:B------:R-:W-:Y:S02]  /*78b0*/  FMUL.FTZ R26, R219.reuse, R26 ;  /* 0x0000001adb1a7220 */ /* 0x040fe40000410000 */
[----:B------:R-:W-:Y:S01]  /*78c0*/  FMUL.FTZ R180, R219, R180 ;  /* 0x000000b4dbb47220 */ /* 0x000fe20000410000 */
[----:B------:R-:W-:Y:S01]  /*78d0*/  F2FP.PACK_AB R14, R178, R14 ;  /* 0x0000000eb20e723e */ /* 0x000fe200000000ff */
[----:B----4-:R-:W-:-:S02]  /*78e0*/  FFMA.FTZ R0, R217, R0, R78 ;  /* 0x00000000d9007223 */ /* 0x010fc4000001004e */
[----:B------:R-:W-:Y:S02]  /*78f0*/  FFMA.FTZ R5, R177, R5, R79 ;  /* 0x00000005b1057223 */ /* 0x000fe4000001004f */
[----:B------:R-:W-:-:S03]  /*7900*/  FFMA.FTZ R11, R214, R19, R138 ;  /* 0x00000013d60b7223 */ /* 0x000fc6000001008a */
[----:B------:R-:W-:Y:S01]  /*7910*/  F2FP.PACK_AB R177, R5, R0 ;  /* 0x0000000005b1723e */ /* 0x000fe200000000ff */
        /* <DEDUP_REMOVED lines=9> */
[----:B------:R-:W-:Y:S01]  /*79b0*/  F2FP.PACK_AB R19, R19, R11 ;  /* 0x0000000b1313723e */ /* 0x000fe200000000ff */
        /* <DEDUP_REMOVED lines=9> */
[----:B------:R-:W-:Y:S01]  /*7a50*/  F2FP.PACK_AB R179, R10, R8 ;  /* 0x000000080ab3723e */ /* 0x000fe200000000ff */
[----:B------:R-:W-:Y:S02]  /*7a60*/  FFMA.FTZ R10, R206, R192, R128 ;  /* 0x000000c0ce0a7223 */ /* 0x000fe40000010080 */
[----:B------:R-:W-:Y:S01]  /*7a70*/  FFMA.FTZ R24, R209, R5, R133 ;  /* 0x00000005d1187223 */ /* 0x000fe20000010085 */
[----:B------:R-:W-:Y:S01]  /*7a80*/  F2FP.PACK_AB R178, R7, R6 ;  /* 0x0000000607b2723e */ /* 0x000fe200000000ff */
        /* <DEDUP_REMOVED lines=10> */
[----:B------:R-:W-:Y:S02]  /*7b30*/  F2FP.PACK_AB R18, R176, R18 ;  /* 0x00000012b012723e */ /* 0x000fe400000000ff */
[----:B------:R-:W-:Y:S02]  /*7b40*/  F2FP.PACK_AB R10, R11, R10 ;  /* 0x0000000a0b0a723e */ /* 0x000fe400000000ff */
[----:B------:R-:W-:Y:S02]  /*7b50*/  F2FP.PACK_AB R176, R25, R8 ;  /* 0x0000000819b0723e */ /* 0x000fe400000000ff */
[----:B------:R-:W-:Y:S01]  /*7b60*/  F2FP.PACK_AB R11, R7, R6 ;  /* 0x00000006070b723e */ /* 0x000fe200000000ff */
[----:B------:R-:W-:Y:S01]  /*7b70*/  IMAD.WIDE.U32 R6, R3, R221, c[0x0][0x210] ;  /* 0x0000840003067625 */ /* 0x000fe200078e00dd */
[----:B------:R-:W-:Y:S02]  /*7b80*/  F2FP.PACK_AB R8, R24, R23 ;  /* 0x000000171808723e */ /* 0x000fe400000000ff */
[----:B------:R-:W-:Y:S01]  /*7b90*/  F2FP.PACK_AB R9, R22, R9 ;  /* 0x000000091609723e */ /* 0x000fe200000000ff */
        /* <DEDUP_REMOVED lines=19> */
[----:B------:R-:W-:Y:S01]  /*7cd0*/  F2FP.PACK_AB R12, R7, R6 ;  /* 0x00000006070c723e */ /* 0x000fe200000000ff */
        /* <DEDUP_REMOVED lines=12> */
[----:B------:R-:W-:Y:S01]  /*7da0*/  F2FP.PACK_AB R13, R15, R13 ;  /* 0x0000000d0f0d723e */ /* 0x000fe200000000ff */
        /* <DEDUP_REMOVED lines=8> */
[----:B------:R-:W-:Y:S01]  /*7e30*/  F2FP.PACK_AB R17, R16, R17 ;  /* 0x000000111011723e */ /* 0x000fe200000000ff */
        /* <DEDUP_REMOVED lines=11> */
[----:B------:R-:W-:-:S02]  /*7ef0*/  F2FP.PACK_AB R11, R8, R11 ;  /* 0x0000000b080b723e */ /* 0x000fc400000000ff */
[----:B------:R-:W-:Y:S01]  /*7f00*/  F2FP.PACK_AB R10, R10, R5 ;  /* 0x000000050a0a723e */ /* 0x000fe200000000ff */
[----:B------:R-:W-:Y:S01]  /*7f10*/  FFMA.FTZ R5, R238, R201, R58 ;  /* 0x000000c9ee057223 */ /* 0x000fe2000001003a */
[----:B------:R-:W-:Y:S01]  /*7f20*/  F2FP.PACK_AB R9, R9, R3 ;  /* 0x000000030909723e */ /* 0x000fe200000000ff */
[----:B------:R-:W-:Y:S01]  /*7f30*/  FFMA.FTZ R3, R246, R201, R122 ;  /* 0x000000c9f6037223 */ /* 0x000fe2000001007a */
[----:B------:R-:W-:Y:S01]  /*7f40*/  F2FP.PACK_AB R8, R2, R0 ;  /* 0x000000000208723e */ /* 0x000fe200000000ff */
[-C--:B------:R-:W-:Y:S02]  /*7f50*/  FFMA.FTZ R0, R236, R187.reuse, R56 ;  /* 0x000000bbec007223 */ /* 0x080fe40000010038 */
        /* <DEDUP_REMOVED lines=8> */
[----:B------:R-:W-:-:S02]  /*7fe0*/  FFMA.FTZ R6, R234, R189, R118 ;  /* 0x000000bdea067223 */ /* 0x000fc40000010076 */
[----:B------:R-:W-:Y:S02]  /*7ff0*/  FFMA.FTZ R7, R235, R195, R119 ;  /* 0x000000c3eb077223 */ /* 0x000fe40000010077 */
        /* <DEDUP_REMOVED lines=16> */
[----:B------:R-:W-:Y:S01]  /*8100*/  IMAD.WIDE.U32 R6, R21, R221, c[0x0][0x210] ;  /* 0x0000840015067625 */ /* 0x000fe200078e00dd */
[----:B------:R-:W-:Y:S02]  /*8110*/  F2FP.PACK_AB R178, R22, R3 ;  /* 0x0000000316b2723e */ /* 0x000fe400000000ff */
[----:B------:R-:W-:Y:S01]  /*8120*/  F2FP.PACK_AB R177, R23, R2 ;  /* 0x0000000217b1723e */ /* 0x000fe200000000ff */
[----:B------:R-:W-:Y:S01]  /*8130*/  IMAD.WIDE.U32 R2, R182, R221, c[0x0][0x208] ;  /* 0x00008200b6027625 */ /* 0x000fe200078e00dd */
[----:B------:R-:W-:-:S03]  /*8140*/  F2FP.PACK_AB R176, R176, R0 ;  /* 0x00000000b0b0723e */ /* 0x000fc600000000ff */
        /* <DEDUP_REMOVED lines=10> */
.L_x_26553:
[----:B------:R-:W-:Y:S05]  /*81f0*/  EXIT ;  /* 0x000000000000794d */ /* 0x000fea0003800000 */
.L_x_26551:
[----:B------:R-:W-:Y:S01]  /*8200*/  HFMA2.MMA R179, -RZ, RZ, 0, 5.9604644775390625e-08 ;  /* 0x00000001ffb37435 */ /* 0x000fe200000001ff */
[----:B------:R-:W-:-:S02]  /*8210*/  MOV R177, R178 ;  /* 0x000000b200b17202 */ /* 0x000fc40000000f00 */
[----:B------:R-:W-:Y:S02]  /*8220*/  MOV R252, 0x1f ;  /* 0x0000001f00fc7802 */ /* 0x000fe40000000f00 */
[----:B------:R-:W-:Y:S02]  /*8230*/  MOV R220, 0xffffffff ;  /* 0xffffffff00dc7802 */ /* 0x000fe40000000f00 */
[----:B------:R-:W-:Y:S02]  /*8240*/  MOV R176, 0x8260 ;  /* 0x0000826000b07802 */ /* 0x000fe40000000f00 */
[----:B-----5:R-:W-:Y:S05]  /*8250*/  CALL.REL.NOINC `($__internal_41_$__cuda_sm70_shflsync_bfly_p) ;  /* 0x00000c1000007944 */ /* 0x020fea0003c00000 */
[----:B-1----:R-:W-:Y:S05]  /*8260*/  BRA `(.L_x_26555) ;  /* 0xffffd88000007947 */ /* 0x002fea000383ffff */
.L_x_26552:
[----:B------:R-:W-:Y:S01]  /*8270*/  HFMA2.MMA R179, -RZ, RZ, 0, 1.1920928955078125e-07 ;  /* 0x00000002ffb37435 */ /* 0x000fe200000001ff */
[----:B------:R-:W-:Y:S02]  /*8280*/  MOV R177, R178 ;  /* 0x000000b200b17202 */ /* 0x000fe40000000f00 */
[----:B------:R-:W-:Y:S02]  /*8290*/  MOV R252, 0x1f ;  /* 0x0000001f00fc7802 */ /* 0x000fe40000000f00 */
[----:B------:R-:W-:Y:S02]  /*82a0*/  MOV R220, 0xffffffff ;  /* 0xffffffff00dc7802 */ /* 0x000fe40000000f00 */
[----:B------:R-:W-:-:S02]  /*82b0*/  MOV R176, 0x82d0 ;  /* 0x000082d000b07802 */ /* 0x000fc40000000f00 */
[----:B-----5:R-:W-:Y:S05]  /*82c0*/  CALL.REL.NOINC `($__internal_41_$__cuda_sm70_shflsync_bfly_p) ;  /* 0x00000ba000007944 */ /* 0x020fea0003c00000 */
[----:B-1----:R-:W-:Y:S01]  /*82d0*/  FADD.FTZ R178, R178, R179 ;  /* 0x000000b3b2b27221 */ /* 0x002fe20000010000 */
[----:B------:R-:W-:Y:S01]  /*82e0*/  HFMA2.MMA R179, -RZ, RZ, 0, 2.384185791015625e-07 ;  /* 0x00000004ffb37435 */ /* 0x000fe200000001ff */
[----:B------:R-:W-:-:S02]  /*82f0*/  MOV R252, 0x1f ;  /* 0x0000001f00fc7802 */ /* 0x000fc40000000f00 */
[----:B------:R-:W-:Y:S02]  /*8300*/  MOV R220, 0xffffffff ;  /* 0xffffffff00dc7802 */ /* 0x000fe40000000f00 */
[----:B------:R-:W-:Y:S02]  /*8310*/  MOV R177, R178 ;  /* 0x000000b200b17202 */ /* 0x000fe40000000f00 */
[----:B------:R-:W-:Y:S02]  /*8320*/  MOV R176, 0x8340 ;  /* 0x0000834000b07802 */ /* 0x000fe40000000f00 */
[----:B------:R-:W-:Y:S05]  /*8330*/  CALL.REL.NOINC `($__internal_41_$__cuda_sm70_shflsync_bfly_p) ;  /* 0x00000b3000007944 */ /* 0x000fea0003c00000 */
[----:B-1----:R-:W-:Y:S01]  /*8340*/  FADD.FTZ R178, R178, R179 ;  /* 0x000000b3b2b27221 */ /* 0x002fe20000010000 */
[----:B------:R-:W-:Y:S01]  /*8350*/  HFMA2.MMA R179, -RZ, RZ, 0, 4.76837158203125e-07 ;  /* 0x00000008ffb37435 */ /* 0x000fe200000001ff */
[----:B------:R-:W-:Y:S02]  /*8360*/  MOV R252, 0x1f ;  /* 0x0000001f00fc7802 */ /* 0x000fe40000000f00 */
[----:B------:R-:W-:Y:S02]  /*8370*/  MOV R220, 0xffffffff ;  /* 0xffffffff00dc7802 */ /* 0x000fe40000000f00 */
[----:B------:R-:W-:-:S02]  /*8380*/  MOV R177, R178 ;  /* 0x000000b200b17202 */ /* 0x000fc40000000f00 */
[----:B------:R-:W-:Y:S02]  /*8390*/  MOV R176, 0x83b0 ;  /* 0x000083b000b07802 */ /* 0x000fe40000000f00 */
[----:B------:R-:W-:Y:S05]  /*83a0*/  CALL.REL.NOINC `($__internal_41_$__cuda_sm70_shflsync_bfly_p) ;  /* 0x00000ac000007944 */ /* 0x000fea0003c00000 */
[----:B-1----:R-:W-:Y:S01]  /*83b0*/  FADD.FTZ R178, R178, R179 ;  /* 0x000000b3b2b27221 */ /* 0x002fe20000010000 */
[----:B------:R-:W-:Y:S01]  /*83c0*/  HFMA2.MMA R179, -RZ, RZ, 0, 9.5367431640625e-07 ;  /* 0x00000010ffb37435 */ /* 0x000fe200000001ff */
[----:B------:R-:W-:Y:S02]  /*83d0*/  MOV R252, 0x1f ;  /* 0x0000001f00fc7802 */ /* 0x000fe40000000f00 */
[----:B------:R-:W-:Y:S02]  /*83e0*/  MOV R220, 0xffffffff ;  /* 0xffffffff00dc7802 */ /* 0x000fe40000000f00 */
[----:B------:R-:W-:Y:S02]  /*83f0*/  MOV R177, R178 ;  /* 0x000000b200b17202 */ /* 0x000fe40000000f00 */
[----:B------:R-:W-:Y:S02]  /*8400*/  MOV R176, 0x8420 ;  /* 0x0000842000b07802 */ /* 0x000fe40000000f00 */
[----:B------:R-:W-:Y:S05]  /*8410*/  CALL.REL.NOINC `($__internal_41_$__cuda_sm70_shflsync_bfly_p) ;  /* 0x00000a5000007944 */ /* 0x000fea0003c00000 */
        /* <DEDUP_REMOVED lines=135> */
[----:B------:R-:W-:Y:S05]  /*8c90*/  CALL.REL.NOINC `($__internal_41_$__cuda_sm70_shflsync_bfly_p) ;  /* 0x000001d000007944 */ /* 0x000fea0003c00000 */
[----:B-1----:R-:W-:Y:S01]  /*8ca0*/  FADD.FTZ R219, R219, R179 ;  /* 0x000000b3dbdb7221 */ /* 0x002fe20000010000 */
[----:B------:R-:W-:Y:S01]  /*8cb0*/  HFMA2.MMA R179, -RZ, RZ, 0, 1.1920928955078125e-07 ;  /* 0x00000002ffb37435 */ /* 0x000fe200000001ff */
[----:B------:R-:W-:Y:S02]  /*8cc0*/  MOV R252, 0x1f ;  /* 0x0000001f00fc7802 */ /* 0x000fe40000000f00 */
[----:B------:R-:W-:Y:S02]  /*8cd0*/  MOV R220, 0xffffffff ;  /* 0xffffffff00dc7802 */ /* 0x000fe40000000f00 */
[----:B------:R-:W-:Y:S02]  /*8ce0*/  MOV R177, R219 ;  /* 0x000000db00b17202 */ /* 0x000fe40000000f00 */
[----:B------:R-:W-:Y:S02]  /*8cf0*/  MOV R176, 0x8d10 ;  /* 0x00008d1000b07802 */ /* 0x000fe40000000f00 */
[----:B------:R-:W-:Y:S05]  /*8d00*/  CALL.REL.NOINC `($__internal_41_$__cuda_sm70_shflsync_bfly_p) ;  /* 0x0000016000007944 */ /* 0x000fea0003c00000 */
        /* <DEDUP_REMOVED lines=21> */
[----:B-1----:R-:W-:Y:S05]  /*8e60*/  BRA `(.L_x_26556) ;  /* 0xffffd5c000007947 */ /* 0x002fea000383ffff */
        .weak           $__internal_41_$__cuda_sm70_shflsync_bfly_p
        .type           $__internal_41_$__cuda_sm70_shflsync_bfly_p,@function
        .size           $__internal_41_$__cuda_sm70_shflsync_bfly_p,(.L_x_52459 - $__internal_41_$__cuda_sm70_shflsync_bfly_p)
$__internal_41_$__cuda_sm70_shflsync_bfly_p:
[----:B------:R-:W-:Y:S04]  /*8e70*/  WARPSYNC R220 ;  /* 0x000000dc00007348 */ /* 0x000fe80003800000 */
[----:B------:R0:W1:Y:S02]  /*8e80*/  SHFL.BFLY PT, R179, R177, R179, R252 ;  /* 0x0c0000b3b1b37389 */ /* 0x00006400000e00fc */
[----:B0-----:R-:W-:-:S06]  /*8e90*/  HFMA2.MMA R177, -RZ, RZ, 0, 0 ;  /* 0x00000000ffb17435 */ /* 0x001fcc00000001ff */
[----:B------:R-:W-:Y:S05]  /*8ea0*/  RET.REL.NODEC R176 `(_ZN10layer_norm31ln_parallel_residual_fwd_kernelINS_13Kernel_traitsIf6__halfS2_S2_fjLj2048ELj1ELj4ELj1ELj16ENS_18Kernel_traits_baseILj2048EfS2_S2_S2_fjLj128EEEEELb0ELb0ELb1EEEvNS_9FwdParamsE) ;  /* 0xffff7150b0007950 */ /* 0x000fea0003c3ffff */
.L_x_26557:
        /* <DEDUP_REMOVED lines=13> */
.L_x_52459:


//--------------------- .text._ZN10layer_norm31ln_parallel_residual_fwd_kernelINS_13Kernel_traitsIf6__halfS2_S2_fjLj2048ELj1ELj4ELj1ELj16ENS_18Kernel_traits_baseILj2048EfS2_S2_S2_fjLj128EEEEELb0ELb1ELb0EEEvNS_9FwdParamsE --------------------------
	.section	.text._ZN10layer_norm31ln_parallel_residual_fwd_kernelINS_13Kernel_traitsIf6__halfS2_S2_fjLj2048ELj1ELj4ELj1ELj16ENS_18Kernel_traits_baseILj2048EfS2_S2_S2_fjLj128EEEEELb0ELb1ELb0EEEvNS_9FwdParamsE,"ax",@progbits
	.sectioninfo	@"SHI_REGISTERS=228"
	.align	128
        .global         _ZN10layer_norm31ln_parallel_residual_fwd_kernelINS_13Kernel_traitsIf6__halfS2_S2_fjLj2048ELj1ELj4ELj1ELj16ENS_18Kernel_traits_baseILj2048EfS2_S2_S2_fjLj128EEEEELb0ELb1ELb0EEEvNS_9FwdParamsE
        .type           _ZN10layer_norm31ln_parallel_residual_fwd_kernelINS_13Kernel_traitsIf6__halfS2_S2_fjLj2048ELj1ELj4ELj1ELj16ENS_18Kernel_traits_baseILj2048EfS2_S2_S2_fjLj128EEEEELb0ELb1ELb0EEEvNS_9FwdParamsE,@function
        .size           _ZN10layer_norm31ln_parallel_residual_fwd_kernelINS_13Kernel_traitsIf6__halfS2_S2_fjLj2048ELj1ELj4ELj1ELj16ENS_18Kernel_traits_baseILj2048EfS2_S2_S2_fjLj128EEEEELb0ELb1ELb0EEEvNS_9FwdParamsE,(.L_x_52460 - _ZN10layer_norm31ln_parallel_residual_fwd_kernelINS_13Kernel_traitsIf6__halfS2_S2_fjLj2048ELj1ELj4ELj1ELj16ENS_18Kernel_traits_baseILj2048EfS2_S2_S2_fjLj128EEEEELb0ELb1ELb0EEEvNS_9FwdParamsE)
        .other          _ZN10layer_norm31ln_parallel_residual_fwd_kernelINS_13Kernel_traitsIf6__halfS2_S2_fjLj2048ELj1ELj4ELj1ELj16ENS_18Kernel_traits_baseILj2048EfS2_S2_S2_fjLj128EEEEELb0ELb1ELb0EEEvNS_9FwdParamsE,@"STO_CUDA_ENTRY STV_DEFAULT"
_ZN10layer_norm31ln_parallel_residual_fwd_kernelINS_13Kernel_traitsIf6__halfS2_S2_fjLj2048ELj1ELj4ELj1ELj16ENS_18Kernel_traits_baseILj2048EfS2_S2_S2_fjLj128EEEEELb0ELb1ELb0EEEvNS_9FwdParamsE:
.text._ZN10layer_norm31ln_parallel_residual_fwd_kernelINS_13Kernel_traitsIf6__halfS2_S2_fjLj2048ELj1ELj4ELj1ELj16ENS_18Kernel_traits_baseILj2048EfS2_S2_S2_fjLj128EEEEELb0ELb1ELb0EEEvNS_9FwdParamsE:
        /* <DEDUP_REMOVED lines=40> */
.L_x_26559:
[----:B-1----:R-:W-:Y:S05]  /*0280*/  BSYNC B0 ;  /* 0x0000000000007941 */ /* 0x002fea0003800000 */
.L_x_26558:
[----:B------:R-:W-:Y:S01]  /*0290*/  BSSY B0, `(.L_x_26560) ;  /* 0x0000011000007945 */ /* 0x000fe20003800000 */
        /* <DEDUP_REMOVED lines=16> */
.L_x_26561:
[----:B------:R-:W-:Y:S05]  /*03a0*/  BSYNC B0 ;  /* 0x0000000000007941 */ /* 0x000fea0003800000 */
.L_x_26560:
        /* <DEDUP_REMOVED lines=17> */
.L_x_26563:
[----:B------:R-:W-:Y:S05]  /*04c0*/  BSYNC B0 ;  /* 0x0000000000007941 */ /* 0x000fea0003800000 */
.L_x_26562:
        /* <DEDUP_REMOVED lines=17> */
.L_x_26565:
[----:B------:R-:W-:Y:S05]  /*05e0*/  BSYNC B0 ;  /* 0x0000000000007941 */ /* 0x000fea0003800000 */
.L_x_26564:
        /* <DEDUP_REMOVED lines=17> */
.L_x_26567:
[----:B------:R-:W-:Y:S05]  /*0700*/  BSYNC B0 ;  /* 0x0000000000007941 */ /* 0x000fea0003800000 */
.L_x_26566:
        /* <DEDUP_REMOVED lines=20> */
.L_x_26569:
[----:B------:R-:W-:Y:S05]  /*0850*/  BSYNC B0 ;  /* 0x0000000000007941 */ /* 0x000fea0003800000 */
.L_x_26568:
[----:B------:R-:W-:Y:S01]  /*0860*/  ISETP.GE.U32.AND P0, PT, R6, 0xe0, PT ;  /* 0x000000e00600780c */ /* 0x000fe20003f06070 */
[----:B------:R-:W-:Y:S01]  /*0870*/  BSSY B0, `(.L_x_26570) ;  /* 0x0000016000007945 */ /* 0x000fe20003800000 */
[----:B0-----:R-:W-:Y:S02]  /*0880*/  SHF.R.U32.HI R2, RZ, 0x5, R4 ;  /* 0x00000005ff027819 */ /* 0x001fe40000011604 */
[----:B------:R-:W-:Y:S02]  /*0890*/  LOP3.LUT R5, R5, 0xffffffef, RZ, 0xc0, !PT ;  /* 0xffffffef05057812 */ /* 0x000fe400078ec0ff */
[----:B------:R-:W-:-:S02]  /*08a0*/  LEA R4, R7, R2, 0x2 ;  /* 0x0000000207047211 */ /* 0x000fc400078e10ff */
[----:B------:R-:W-:-:S05]  /*08b0*/  MOV R7, c[0x0][0x180] ;  /* 0x0000600000077a02 */ /* 0x000fca0000000f00 */
        /* <DEDUP_REMOVED lines=17> */
.L_x_26571:
[----:B------:R-:W-:Y:S05]  /*09d0*/  BSYNC B0 ;  /* 0x0000000000007941 */ /* 0x000fea0003800000 */
.L_x_26570:
        /* <DEDUP_REMOVED lines=11> */
[----:B0-----:R-:W-:-:S05]  /*0a90*/  MOV R3, 0x20 ;  /* 0x0000002000037802 */ /* 0x001fca0000000f00 */
[----:B------:R-:W-:-:S05]  /*0aa0*/  IMAD.WIDE.U32 R2, R0, R3, c[0x0][0x1b0] ;  /* 0x00006c0000027625 */ /* 0x000fca00078e0003 */
[----:B------:R0:W5:Y:S01]  /*0ab0*/  LDG.E.128 R44, [R2.64] ;  /* 0x00000004022c7981 */ /* 0x000162000c1e1d00 */
[----:B------:R-:W-:-:S03]  /*0ac0*/  @P0 LEA R8, P2, R0, c[0x0][0x218], 0x5 ;  /* 0x0000860000080a11 */ /* 0x000fc600078428ff */
[----:B------:R0:W5:Y:S01]  /*0ad0*/  LDG.E.128 R40, [R2.64+0x10] ;  /* 0x0000100402287981 */ /* 0x000162000c1e1d00 */
[----:B------:R-:W-:-:S05]  /*0ae0*/  @P0 LEA.HI.X R9, R0, c[0x0][0x21c], RZ, 0x5, P2 ;  /* 0x0000870000090a11 */ /* 0x000fca00010f2cff */
[----:B------:R0:W5:Y:S04]  /*0af0*/  @P0 LDG.E.128 R52, [R8.64] ;  /* 0x0000000408340981 */ /* 0x000168000c1e1d00 */
[----:B------:R0:W5:Y:S02]  /*0b00*/  @P0 LDG.E.128 R48, [R8.64+0x10] ;  /* 0x0000100408300981 */ /* 0x000164000c1e1d00 */
.L_x_26573:
[----:B------:R-:W-:Y:S05]  /*0b10*/  BSYNC B0 ;  /* 0x0000000000007941 */ /* 0x000fea0003800000 */
.L_x_26572:
[----:B------:R-:W-:Y:S02]  /*0b20*/  ISETP.GE.AND P2, PT, R4, c[0x0][0x164], PT ;  /* 0x0000590004007a0c */ /* 0x000fe40003f46270 */
[----:B------:R-:W-:Y:S02]  /*0b30*/  MOV R0, c[0x0][0x184] ;  /* 0x0000610000007a02 */ /* 0x000fe40000000f00 */
[----:B------:R-:W-:-:S04]  /*0b40*/  LOP3.LUT P0, RZ, R7, c[0x0][0x178], RZ, 0xfc, !PT ;  /* 0x00005e0007ff7a12 */ /* 0x000fc8000780fcff */
[----:B------:R-:W-:-:S05]  /*0b50*/  LOP3.LUT P0, RZ, R0, c[0x0][0x17c], RZ, 0xfc, P0 ;  /* 0x00005f0000ff7a12 */ /* 0x000fca000000fcff */
[----:B------:R-:W-:Y:S08]  /*0b60*/  @P2 EXIT ;  /* 0x000000000000294d */ /* 0x000ff00003800000 */
[----:B------:R-:W-:Y:S02]  /*0b70*/  ULDC.U8 UR6, c[0x0][0x1f0] ;  /* 0x00007c0000067ab9 */ /* 0x000fe40000000000 */
.L_x_26865:
        /* <DEDUP_REMOVED lines=31> */
.L_x_26577:
[----:B-----5:R-:W-:-:S05]  /*0d70*/  HADD2.F32 R13, -RZ, R32.H0_H0 ;  /* 0x20000020ff0d7230 */ /* 0x020fca0000004100 */
[----:B------:R-:W-:Y:S01]  /*0d80*/  FADD.FTZ R2, R13, R2 ;  /* 0x000000020d027221 */ /* 0x000fe20000010000 */
[----:B------:R-:W-:Y:S05]  /*0d90*/  BRA `(.L_x_26578) ;  /* 0x0000004000007947 */ /* 0x000fea0003800000 */
.L_x_26576:
[----:B0----5:R-:W-:Y:S02]  /*0da0*/  HADD2.F32 R13, -RZ, R36.H0_H0 ;  /* 0x20000024ff0d7230 */ /* 0x021fe40000004100 */
[----:B------:R-:W-:-:S03]  /*0db0*/  @P2 HADD2.F32 R173, -RZ, R32.H0_H0 ;  /* 0x20000020ffad2230 */ /* 0x000fc60000004100 */
[----:B------:R-:W-:-:S04]  /*0dc0*/  FADD.FTZ R2, R13, R2 ;  /* 0x000000020d027221 */ /* 0x000fc80000010000 */
[----:B------:R-:W-:-:S05]  /*0dd0*/  @P2 FADD.FTZ R2, R173, R2 ;  /* 0x00000002ad022221 */ /* 0x000fca0000010000 */
.L_x_26578:
[----:B------:R-:W-:-:S04]  /*0de0*/  F2FP.PACK_AB R14, RZ, R2 ;  /* 0x00000002ff0e723e */ /* 0x000fc800000000ff */
[----:B------:R-:W-:Y:S02]  /*0df0*/  PRMT R28, R14, 0x7610, R28 ;  /* 0x000076100e1c7816 */ /* 0x000fe4000000001c */
.L_x_26579:
[----:B------:R-:W-:Y:S01]  /*0e00*/  HADD2.F32 R14, -RZ, R168.H1_H1 ;  /* 0x300000a8ff0e7230 */ /* 0x000fe20000004100 */
[----:B------:R-:W-:Y:S05]  /*0e10*/  @P3 BRA `(.L_x_26580) ;  /* 0x0000008000003947 */ /* 0x000fea0003800000 */
[----:B------:R-:W-:-:S04]  /*0e20*/  ISETP.NE.U32.AND P4, PT, RZ, c[0x0][0x180], PT ;  /* 0x00006000ff007a0c */ /* 0x000fc80003f85070 */
[----:B------:R-:W-:-:S13]  /*0e30*/  ISETP.NE.AND.EX P4, PT, RZ, c[0x0][0x184], PT, P4 ;  /* 0x00006100ff007a0c */ /* 0x000fda0003f85340 */
[----:B------:R-:W-:Y:S05]  /*0e40*/  @P4 BRA `(.L_x_26581) ;  /* 0x0000002000004947 */ /* 0x000fea0003800000 */
[----:B------:R-:W-:Y:S05]  /*0e50*/  @P0 BRA `(.L_x_26582) ;  /* 0x0000008000000947 */ /* 0x000fea0003800000 */
[----:B------:R-:W-:Y:S05]  /*0e60*/  BRA `(.L_x_26583) ;  /* 0x0000009000007947 */ /* 0x000fea0003800000 */
.L_x_26581:
[----:B-----5:R-:W-:-:S05]  /*0e70*/  HADD2.F32 R13, -RZ, R32.H1_H1 ;  /* 0x30000020ff0d7230 */ /* 0x020fca0000004100 */
[----:B------:R-:W-:Y:S01]  /*0e80*/  FADD.FTZ R14, R13, R14 ;  /* 0x0000000e0d0e7221 */ /* 0x000fe20000010000 */
[----:B------:R-:W-:Y:S05]  /*0e90*/  BRA `(.L_x_26582) ;  /* 0x0000004000007947 */ /* 0x000fea0003800000 */
.L_x_26580:
[----:B-----5:R-:W-:Y:S02]  /*0ea0*/  HADD2.F32 R13, -RZ, R36.H1_H1 ;  /* 0x30000024ff0d7230 */ /* 0x020fe40000004100 */
[----:B------:R-:W-:-:S03]  /*0eb0*/  @P2 HADD2.F32 R173, -RZ, R32.H1_H1 ;  /* 0x30000020ffad2230 */ /* 0x000fc60000004100 */
[----:B------:R-:W-:-:S04]  /*0ec0*/  FADD.FTZ R14, R13, R14 ;  /* 0x0000000e0d0e7221 */ /* 0x000fc80000010000 */
[----:B------:R-:W-:-:S05]  /*0ed0*/  @P2 FADD.FTZ R14, R173, R14 ;  /* 0x0000000ead0e2221 */ /* 0x000fca0000010000 */
.L_x_26582:
[----:B------:R-:W-:-:S04]  /*0ee0*/  F2FP.PACK_AB R13, RZ, R14 ;  /* 0x0000000eff0d723e */ /* 0x000fc800000000ff */
[----:B------:R-:W-:Y:S02]  /*0ef0*/  PRMT R28, R28, 0x5410, R13 ;  /* 0x000054101c1c7816 */ /* 0x000fe4000000000d */
.L_x_26583:
[----:B------:R-:W-:Y:S01]  /*0f00*/  HADD2.F32 R13, -RZ, R169.H0_H0 ;  /* 0x200000a9ff0d7230 */ /* 0x000fe20000004100 */
[----:B------:R-:W-:Y:S05]  /*0f10*/  @P3 BRA `(.L_x_26584) ;  /* 0x0000008000003947 */ /* 0x000fea0003800000 */
[----:B------:R-:W-:-:S04]  /*0f20*/  ISETP.NE.U32.AND P4, PT, RZ, c[0x0][0x180], PT ;  /* 0x00006000ff007a0c */ /* 0x000fc80003f85070 */
[----:B------:R-:W-:-:S13]  /*0f30*/  ISETP.NE.AND.EX P4, PT, RZ, c[0x0][0x184], PT, P4 ;  /* 0x00006100ff007a0c */ /* 0x000fda0003f85340 */
[----:B------:R-:W-:Y:S05]  /*0f40*/  @P4 BRA `(.L_x_26585) ;  /* 0x0000002000004947 */ /* 0x000fea0003800000 */
[----:B------:R-:W-:Y:S05]  /*0f50*/  @P0 BRA `(.L_x_26586) ;  /* 0x0000008000000947 */ /* 0x000fea0003800000 */
[----:B------:R-:W-:Y:S05]  /*0f60*/  BRA `(.L_x_26587) ;  /* 0x0000009000007947 */ /* 0x000fea0003800000 */
.L_x_26585:
[----:B-----5:R-:W-:-:S05]  /*0f70*/  HADD2.F32 R168, -RZ, R33.H0_H0 ;  /* 0x20000021ffa87230 */ /* 0x020fca0000004100 */
[----:B------:R-:W-:Y:S01]  /*0f80*/  FADD.FTZ R13, R168, R13 ;  /* 0x0000000da80d7221 */ /* 0x000fe20000010000 */
[----:B------:R-:W-:Y:S05]  /*0f90*/  BRA `(.L_x_26586) ;  /* 0x0000004000007947 */ /* 0x000fea0003800000 */
.L_x_26584:
[----:B-----5:R-:W-:Y:S02]  /*0fa0*/  HADD2.F32 R168, -RZ, R37.H0_H0 ;  /* 0x20000025ffa87230 */ /* 0x020fe40000004100 */
[----:B------:R-:W-:-:S03]  /*0fb0*/  @P2 HADD2.F32 R174, -RZ, R33.H0_H0 ;  /* 0x20000021ffae2230 */ /* 0x000fc60000004100 */
[----:B------:R-:W-:-:S04]  /*0fc0*/  FADD.FTZ R13, R168, R13 ;  /* 0x0000000da80d7221 */ /* 0x000fc80000010000 */
[----:B------:R-:W-:-:S05]  /*0fd0*/  @P2 FADD.FTZ R13, R174, R13 ;  /* 0x0000000dae0d2221 */ /* 0x000fca0000010000 */
.L_x_26586:
[----:B------:R-:W-:-:S04]  /*0fe0*/  F2FP.PACK_AB R168, RZ, R13 ;  /* 0x0000000dffa8723e */ /* 0x000fc800000000ff */
[----:B------:R-:W-:Y:S02]  /*0ff0*/  PRMT R29, R168, 0x7610, R29 ;  /* 0x00007610a81d7816 */ /* 0x000fe4000000001d */
.L_x_26587:
[----:B------:R-:W-:Y:S01]  /*1000*/  HADD2.F32 R174, -RZ, R169.H1_H1 ;  /* 0x300000a9ffae7230 */ /* 0x000fe20000004100 */
[----:B------:R-:W-:Y:S05]  /*1010*/  @P3 BRA `(.L_x_26588) ;  /* 0x0000008000003947 */ /* 0x000fea0003800000 */
[----:B------:R-:W-:-:S04]  /*1020*/  ISETP.NE.U32.AND P4, PT, RZ, c[0x0][0x180], PT ;  /* 0x00006000ff007a0c */ /* 0x000fc80003f85070 */
[----:B------:R-:W-:-:S13]  /*1030*/  ISETP.NE.AND.EX P4, PT, RZ, c[0x0][0x184], PT, P4 ;  /* 0x00006100ff007a0c */ /* 0x000fda0003f85340 */
[----:B------:R-:W-:Y:S05]  /*1040*/  @P4 BRA `(.L_x_26589) ;  /* 0x0000002000004947 */ /* 0x000fea0003800000 */
[----:B------:R-:W-:Y:S05]  /*1050*/  @P0 BRA `(.L_x_26590) ;  /* 0x0000008000000947 */ /* 0x000fea0003800000 */
[----:B------:R-:W-:Y:S05]  /*1060*/  BRA `(.L_x_26591) ;  /* 0x0000009000007947 */ /* 0x000fea0003800000 */
.L_x_26589:
[----:B-----5:R-:W-:-:S05]  /*1070*/  HADD2.F32 R169, -RZ, R33.H1_H1 ;  /* 0x30000021ffa97230 */ /* 0x020fca0000004100 */
[----:B------:R-:W-:Y:S01]  /*1080*/  FADD.FTZ R174, R169, R174 ;  /* 0x000000aea9ae7221 */ /* 0x000fe20000010000 */
[----:B------:R-:W-:Y:S05]  /*1090*/  BRA `(.L_x_26590) ;  /* 0x0000004000007947 */ /* 0x000fea0003800000 */
.L_x_26588:
[----:B-----5:R-:W-:Y:S02]  /*10a0*/  HADD2.F32 R169, -RZ, R37.H1_H1 ;  /* 0x30000025ffa97230 */ /* 0x020fe40000004100 */
[----:B------:R-:W-:-:S03]  /*10b0*/  @P2 HADD2.F32 R173, -RZ, R33.H1_H1 ;  /* 0x30000021ffad2230 */ /* 0x000fc60000004100 */
[----:B------:R-:W-:-:S04]  /*10c0*/  FADD.FTZ R174, R169, R174 ;  /* 0x000000aea9ae7221 */ /* 0x000fc80000010000 */
[----:B------:R-:W-:-:S05]  /*10d0*/  @P2 FADD.FTZ R174, R173, R174 ;  /* 0x000000aeadae2221 */ /* 0x000fca0000010000 */
.L_x_26590:
[----:B------:R-:W-:-:S04]  /*10e0*/  F2FP.PACK_AB R168, RZ, R174 ;  /* 0x000000aeffa8723e */ /* 0x000fc800000000ff */
[----:B------:R-:W-:Y:S02]  /*10f0*/  PRMT R29, R29, 0x5410, R168 ;  /* 0x000054101d1d7816 */ /* 0x000fe400000000a8 */
.L_x_26591:
[----:B------:R-:W-:Y:S01]  /*1100*/  HADD2.F32 R173, -RZ, R170.H0_H0 ;  /* 0x200000aaffad7230 */ /* 0x000fe20000004100 */
[----:B------:R-:W-:Y:S05]  /*1110*/  @P3 BRA `(.L_x_26592) ;  /* 0x0000008000003947 */ /* 0x000fea0003800000 */
[----:B------:R-:W-:-:S04]  /*1120*/  ISETP.NE.U32.AND P4, PT, RZ, c[0x0][0x180], PT ;  /* 0x00006000ff007a0c */ /* 0x000fc80003f85070 */
[----:B------:R-:W-:-:S13]  /*1130*/  ISETP.NE.AND.EX P4, PT, RZ, c[0x0][0x184], PT, P4 ;  /* 0x00006100ff007a0c */ /* 0x000fda0003f85340 */
[----:B------:R-:W-:Y:S05]  /*1140*/  @P4 BRA `(.L_x_26593) ;  /* 0x0000002000004947 */ /* 0x000fea0003800000 */
[----:B------:R-:W-:Y:S05]  /*1150*/  @P0 BRA `(.L_x_26594) ;  /* 0x0000008000000947 */ /* 0x000fea0003800000 */
[----:B------:R-:W-:Y:S05]  /*1160*/  BRA `(.L_x_26595) ;  /* 0x0000009000007947 */ /* 0x000fea0003800000 */
.L_x_26593:
[----:B-----5:R-:W-:-:S05]  /*1170*/  HADD2.F32 R168, -RZ, R34.H0_H0 ;  /* 0x20000022ffa87230 */ /* 0x020fca0000004100 */
[----:B------:R-:W-:Y:S01]  /*1180*/  FADD.FTZ R173, R168, R173 ;  /* 0x000000ada8ad7221 */ /* 0x000fe20000010000 */
[----:B------:R-:W-:Y:S05]  /*1190*/  BRA `(.L_x_26594) ;  /* 0x0000004000007947 */ /* 0x000fea0003800000 */
.L_x_26592:
[----:B-----5:R-:W-:Y:S02]  /*11a0*/  HADD2.F32 R168, -RZ, R38.H0_H0 ;  /* 0x20000026ffa87230 */ /* 0x020fe40000004100 */
[----:B------:R-:W-:-:S03]  /*11b0*/  @P2 HADD2.F32 R194, -RZ, R34.H0_H0 ;  /* 0x20000022ffc22230 */ /* 0x000fc60000004100 */
[----:B------:R-:W-:-:S04]  /*11c0*/  FADD.FTZ R173, R168, R173 ;  /* 0x000000ada8ad7221 */ /* 0x000fc80000010000 */
[----:B------:R-:W-:-:S05]  /*11d0*/  @P2 FADD.FTZ R173, R194, R173 ;  /* 0x000000adc2ad2221 */ /* 0x000fca0000010000 */
.L_x_26594:
[----:B------:R-:W-:-:S04]  /*11e0*/  F2FP.PACK_AB R168, RZ, R173 ;  /* 0x000000adffa8723e */ /* 0x000fc800000000ff */
[----:B------:R-:W-:Y:S02]  /*11f0*/  PRMT R30, R168, 0x7610, R30 ;  /* 0x00007610a81e7816 */ /* 0x000fe4000000001e */
.L_x_26595:
[----:B------:R-:W-:Y:S01]  /*1200*/  HADD2.F32 R195, -RZ, R170.H1_H1 ;  /* 0x300000aaffc37230 */ /* 0x000fe20000004100 */
[----:B------:R-:W-:Y:S05]  /*1210*/  @P3 BRA `(.L_x_26596) ;  /* 0x0000008000003947 */ /* 0x000fea0003800000 */
[----:B------:R-:W-:-:S04]  /*1220*/  ISETP.NE.U32.AND P4, PT, RZ, c[0x0][0x180], PT ;  /* 0x00006000ff007a0c */ /* 0x000fc80003f85070 */
[----:B------:R-:W-:-:S13]  /*1230*/  ISETP.NE.AND.EX P4, PT, RZ, c[0x0][0x184], PT, P4 ;  /* 0x00006100ff007a0c */ /* 0x000fda0003f85340 */
[----:B------:R-:W-:Y:S05]  /*1240*/  @P4 BRA `(.L_x_26597) ;  /* 0x0000002000004947 */ /* 0x000fea0003800000 */
[----:B------:R-:W-:Y:S05]  /*1250*/  @P0 BRA `(.L_x_26598) ;  /* 0x0000008000000947 */ /* 0x000fea0003800000 */
[----:B------:R-:W-:Y:S05]  /*1260*/  BRA `(.L_x_26599) ;  /* 0x0000009000007947 */ /* 0x000fea0003800000 */
.L_x_26597:
[----:B-----5:R-:W-:-:S05]  /*1270*/  HADD2.F32 R168, -RZ, R34.H1_H1 ;  /* 0x30000022ffa87230 */ /* 0x020fca0000004100 */
[----:B------:R-:W-:Y:S01]  /*1280*/  FADD.FTZ R195, R168, R195 ;  /* 0x000000c3a8c37221 */ /* 0x000fe20000010000 */
[----:B------:R-:W-:Y:S05]  /*1290*/  BRA `(.L_x_26598) ;  /* 0x0000004000007947 */ /* 0x000fea0003800000 */
.L_x_26596:
[----:B-----5:R-:W-:Y:S02]  /*12a0*/  HADD2.F32 R168, -RZ, R38.H1_H1 ;  /* 0x30000026ffa87230 */ /* 0x020fe40000004100 */
[----:B------:R-:W-:-:S03]  /*12b0*/  @P2 HADD2.F32 R170, -RZ, R34.H1_H1 ;  /* 0x30000022ffaa2230 */ /* 0x000fc60000004100 */
[----:B------:R-:W-:-:S04]  /*12c0*/  FADD.FTZ R195, R168, R195 ;  /* 0x000000c3a8c37221 */ /* 0x000fc80000010000 */
[----:B------:R-:W-:-:S05]  /*12d0*/  @P2 FADD.FTZ R195, R170, R195 ;  /* 0x000000c3aac32221 */ /* 0x000fca0000010000 */
.L_x_26598:
[----:B------:R-:W-:-:S04]  /*12e0*/  F2FP.PACK_AB R168, RZ, R195 ;  /* 0x000000c3ffa8723e */ /* 0x000fc800000000ff */
[----:B------:R-:W-:Y:S02]  /*12f0*/  PRMT R30, R30, 0x5410, R168 ;  /* 0x000054101e1e7816 */ /* 0x000fe400000000a8 */
.L_x_26599:
[----:B------:R-:W-:Y:S01]  /*1300*/  HADD2.F32 R194, -RZ, R171.H0_H0 ;  /* 0x200000abffc27230 */ /* 0x000fe20000004100 */
[----:B------:R-:W-:Y:S05]  /*1310*/  @P3 BRA `(.L_x_26600) ;  /* 0x0000008000003947 */ /* 0x000fea0003800000 */
[----:B------:R-:W-:-:S04]  /*1320*/  ISETP.NE.U32.AND P4, PT, RZ, c[0x0][0x180], PT ;  /* 0x00006000ff007a0c */ /* 0x000fc80003f85070 */
[----:B------:R-:W-:-:S13]  /*1330*/  ISETP.NE.AND.EX P4, PT, RZ, c[0x0][0x184], PT, P4 ;  /* 0x00006100ff007a0c */ /* 0x000fda0003f85340 */
[----:B------:R-:W-:Y:S05]  /*1340*/  @P4 BRA `(.L_x_26601) ;  /* 0x0000002000004947 */ /* 0x000fea0003800000 */
[----:B------:R-:W-:Y:S05]  /*1350*/  @P0 BRA `(.L_x_26602) ;  /* 0x0000008000000947 */ /* 0x000fea0003800000 */
[----:B------:R-:W-:Y:S05]  /*1360*/  BRA `(.L_x_26603) ;  /* 0x0000009000007947 */ /* 0x000fea0003800000 */
.L_x_26601:
[----:B-----5:R-:W-:-:S05]  /*1370*/  HADD2.F32 R169, -RZ, R35.H0_H0 ;  /* 0x20000023ffa97230 */ /* 0x020fca0000004100 */
[----:B------:R-:W-:Y:S01]  /*1380*/  FADD.FTZ R194, R169, R194 ;  /* 0x000000c2a9c27221 */ /* 0x000fe20000010000 */
[----:B------:R-:W-:Y:S05]  /*1390*/  BRA `(.L_x_26602) ;  /* 0x0000004000007947 */ /* 0x000fea0003800000 */
.L_x_26600:
[----:B-----5:R-:W-:Y:S02]  /*13a0*/  HADD2.F32 R169, -RZ, R39.H0_H0 ;  /* 0x20000027ffa97230 */ /* 0x020fe40000004100 */
[----:B------:R-:W-:-:S03]  /*13b0*/  @P2 HADD2.F32 R205, -RZ, R35.H0_H0 ;  /* 0x20000023ffcd2230 */ /* 0x000fc60000004100 */
[----:B------:R-:W-:-:S04]  /*13c0*/  FADD.FTZ R194, R169, R194 ;  /* 0x000000c2a9c27221 */ /* 0x000fc80000010000 */
[----:B------:R-:W-:-:S05]  /*13d0*/  @P2 FADD.FTZ R194, R205, R194 ;  /* 0x000000c2cdc22221 */ /* 0x000fca0000010000 */
.L_x_26602:
[----:B------:R-:W-:-:S04]  /*13e0*/  F2FP.PACK_AB R168, RZ, R194 ;  /* 0x000000c2ffa8723e */ /* 0x000fc800000000ff */
[----:B------:R-:W-:Y:S02]  /*13f0*/  PRMT R31, R168, 0x7610, R31 ;  /* 0x00007610a81f7816 */ /* 0x000fe4000000001f */
.L_x_26603:
[----:B------:R-:W-:Y:S01]  /*1400*/  HADD2.F32 R205, -RZ, R171.H1_H1 ;  /* 0x300000abffcd7230 */ /* 0x000fe20000004100 */
[----:B------:R-:W-:Y:S05]  /*1410*/  @P3 BRA `(.L_x_26604) ;  /* 0x0000008000003947 */ /* 0x000fea0003800000 */
[----:B------:R-:W-:-:S04]  /*1420*/  ISETP.NE.U32.AND P2, PT, RZ, c[0x0][0x180], PT ;  /* 0x00006000ff007a0c */ /* 0x000fc80003f45070 */
[----:B------:R-:W-:-:S13]  /*1430*/  ISETP.NE.AND.EX P2, PT, RZ, c[0x0][0x184], PT, P2 ;  /* 0x00006100ff007a0c */ /* 0x000fda0003f45320 */
[----:B------:R-:W-:Y:S05]  /*1440*/  @P2 BRA `(.L_x_26605) ;  /* 0x0000002000002947 */ /* 0x000fea0003800000 */
[----:B------:R-:W-:Y:S05]  /*1450*/  @P0 BRA `(.L_x_26606) ;  /* 0x0000008000000947 */ /* 0x000fea0003800000 */
[----:B------:R-:W-:Y:S05]  /*1460*/  BRA `(.L_x_26607) ;  /* 0x0000009000007947 */ /* 0x000fea0003800000 */
.L_x_26605:
[----:B-----5:R-:W-:-:S05]  /*1470*/  HADD2.F32 R168, -RZ, R35.H1_H1 ;  /* 0x30000023ffa87230 */ /* 0x020fca0000004100 */
[----:B------:R-:W-:Y:S01]  /*1480*/  FADD.FTZ R205, R168, R205 ;  /* 0x000000cda8cd7221 */ /* 0x000fe20000010000 */
[----:B------:R-:W-:Y:S05]  /*1490*/  BRA `(.L_x_26606) ;  /* 0x0000004000007947 */ /* 0x000fea0003800000 */
.L_x_26604:
[----:B-----5:R-:W-:Y:S02]  /*14a0*/  HADD2.F32 R168, -RZ, R39.H1_H1 ;  /* 0x30000027ffa87230 */ /* 0x020fe40000004100 */
[----:B------:R-:W-:-:S03]  /*14b0*/  @P2 HADD2.F32 R170, -RZ, R35.H1_H1 ;  /* 0x30000023ffaa2230 */ /* 0x000fc60000004100 */
[----:B------:R-:W-:-:S04]  /*14c0*/  FADD.FTZ R205, R168, R205 ;  /* 0x000000cda8cd7221 */ /* 0x000fc80000010000 */
[----:B------:R-:W-:-:S05]  /*14d0*/  @P2 FADD.FTZ R205, R170, R205 ;  /* 0x000000cdaacd2221 */ /* 0x000fca0000010000 */
.L_x_26606:
[----:B------:R-:W-:-:S04]  /*14e0*/  F2FP.PACK_AB R168, RZ, R205 ;  /* 0x000000cdffa8723e */ /* 0x000fc800000000ff */
[----:B------:R-:W-:Y:S02]  /*14f0*/  PRMT R31, R31, 0x5410, R168 ;  /* 0x000054101f1f7816 */ /* 0x000fe400000000a8 */
.L_x_26607:
[C---:B------:R-:W-:Y:S02]  /*1500*/  @P0 LEA R168, P2, R3.reuse, c[0x0][0x188], 0x4 ;  /* 0x0000620003a80a11 */ /* 0x040fe400078420ff */
[C---:B------:R-:W-:Y:S02]  /*1510*/  IADD3 R214, R3.reuse, 0x20, RZ ;  /* 0x0000002003d67810 */ /* 0x040fe40007ffe0ff */
[----:B------:R-:W-:-:S05]  /*1520*/  @P0 LEA.HI.X R169, R3, c[0x0][0x18c], RZ, 0x4, P2 ;  /* 0x0000630003a90a11 */ /* 0x000fca00010f24ff */
[----:B------:R0:W-:Y:S04]  /*1530*/  @P0 STG.E.128 [R168.64], R28 ;  /* 0x0000001ca8000986 */ /* 0x0001e8000c101d04 */
.L_x_26575:
[----:B------:R-:W-:Y:S05]  /*1540*/  BSYNC B0 ;  /* 0x0000000000007941 */ /* 0x000fea0003800000 */
.L_x_26574:
        /* <DEDUP_REMOVED lines=25> */
.L_x_26611:
[----:B-----5:R-:W-:-:S05]  /*16e0*/  HADD2.F32 R15, -RZ, R32.H0_H0 ;  /* 0x20000020ff0f7230 */ /* 0x020fca0000004100 */
[----:B------:R-:W-:Y:S01]  /*16f0*/  FADD.FTZ R0, R15, R0 ;  /* 0x000000000f007221 */ /* 0x000fe20000010000 */
[----:B------:R-:W-:Y:S05]  /*1700*/  BRA `(.L_x_26612) ;  /* 0x0000004000007947 */ /* 0x000fea0003800000 */
.L_x_26610:
[----:B0----5:R-:W-:Y:S02]  /*1710*/  HADD2.F32 R15, -RZ, R36.H0_H0 ;  /* 0x20000024ff0f7230 */ /* 0x021fe40000004100 */
[----:B------:R-:W-:-:S03]  /*1720*/  @P2 HADD2.F32 R175, -RZ, R32.H0_H0 ;  /* 0x20000020ffaf2230 */ /* 0x000fc60000004100 */
[----:B------:R-:W-:-:S04]  /*1730*/  FADD.FTZ R0, R15, R0 ;  /* 0x000000000f007221 */ /* 0x000fc80000010000 */
[----:B------:R-:W-:-:S05]  /*1740*/  @P2 FADD.FTZ R0, R175, R0 ;  /* 0x00000000af002221 */ /* 0x000fca0000010000 */
.L_x_26612:
[----:B------:R-:W-:-:S04]  /*1750*/  F2FP.PACK_AB R15, RZ, R0 ;  /* 0x00000000ff0f723e */ /* 0x000fc800000000ff */
[----:B------:R-:W-:Y:S02]  /*1760*/  PRMT R28, R15, 0x7610, R28 ;  /* 0x000076100f1c7816 */ /* 0x000fe4000000001c */
.L_x_26613:
[----:B------:R-:W-:Y:S01]  /*1770*/  HADD2.F32 R15, -RZ, R168.H1_H1 ;  /* 0x300000a8ff0f7230 */ /* 0x000fe20000004100 */
[----:B------:R-:W-:Y:S05]  /*1780*/  @P3 BRA `(.L_x_26614) ;  /* 0x0000008000003947 */ /* 0x000fea0003800000 */
[----:B------:R-:W-:-:S04]  /*1790*/  ISETP.NE.U32.AND P4, PT, RZ, c[0x0][0x180], PT ;  /* 0x00006000ff007a0c */ /* 0x000fc80003f85070 */
[----:B------:R-:W-:-:S13]  /*17a0*/  ISETP.NE.AND.EX P4, PT, RZ, c[0x0][0x184], PT, P4 ;  /* 0x00006100ff007a0c */ /* 0x000fda0003f85340 */
[----:B------:R-:W-:Y:S05]  /*17b0*/  @P4 BRA `(.L_x_26615) ;  /* 0x0000002000004947 */ /* 0x000fea0003800000 */
[----:B------:R-:W-:Y:S05]  /*17c0*/  @P0 BRA `(.L_x_26616) ;  /* 0x0000008000000947 */ /* 0x000fea0003800000 */
[----:B------:R-:W-:Y:S05]  /*17d0*/  BRA `(.L_x_26617) ;  /* 0x0000009000007947 */ /* 0x000fea0003800000 */
.L_x_26615:
[----:B-----5:R-:W-:-:S05]  /*17e0*/  HADD2.F32 R16, -RZ, R32.H1_H1 ;  /* 0x30000020ff107230 */ /* 0x020fca0000004100 */
[----:B------:R-:W-:Y:S01]  /*17f0*/  FADD.FTZ R15, R16, R15 ;  /* 0x0000000f100f7221 */ /* 0x000fe20000010000 */
[----:B------:R-:W-:Y:S05]  /*1800*/  BRA `(.L_x_26616) ;  /* 0x0000004000007947 */ /* 0x000fea0003800000 */
.L_x_26614:
[----:B-----5:R-:W-:Y:S02]  /*1810*/  HADD2.F32 R16, -RZ, R36.H1_H1 ;  /* 0x30000024ff107230 */ /* 0x020fe40000004100 */
[----:B------:R-:W-:-:S03]  /*1820*/  @P2 HADD2.F32 R168, -RZ, R32.H1_H1 ;  /* 0x30000020ffa82230 */ /* 0x000fc60000004100 */
[----:B------:R-:W-:-:S04]  /*1830*/  FADD.FTZ R15, R16, R15 ;  /* 0x0000000f100f7221 */ /* 0x000fc80000010000 */
[----:B------:R-:W-:-:S05]  /*1840*/  @P2 FADD.FTZ R15, R168, R15 ;  /* 0x0000000fa80f2221 */ /* 0x000fca0000010000 */
.L_x_26616:
[----:B------:R-:W-:-:S04]  /*1850*/  F2FP.PACK_AB R16, RZ, R15 ;  /* 0x0000000fff10723e */ /* 0x000fc800000000ff */
[----:B------:R-:W-:Y:S02]  /*1860*/  PRMT R28, R28, 0x5410, R16 ;  /* 0x000054101c1c7816 */ /* 0x000fe40000000010 */
.L_x_26617:
[----:B------:R-:W-:Y:S01]  /*1870*/  HADD2.F32 R16, -RZ, R169.H0_H0 ;  /* 0x200000a9ff107230 */ /* 0x000fe20000004100 */
[----:B------:R-:W-:Y:S05]  /*1880*/  @P3 BRA `(.L_x_26618) ;  /* 0x0000008000003947 */ /* 0x000fea0003800000 */
[----:B------:R-:W-:-:S04]  /*1890*/  ISETP.NE.U32.AND P4, PT, RZ, c[0x0][0x180], PT ;  /* 0x00006000ff007a0c */ /* 0x000fc80003f85070 */
[----:B------:R-:W-:-:S13]  /*18a0*/  ISETP.NE.AND.EX P4, PT, RZ, c[0x0][0x184], PT, P4 ;  /* 0x00006100ff007a0c */ /* 0x000fda0003f85340 */
[----:B------:R-:W-:Y:S05]  /*18b0*/  @P4 BRA `(.L_x_26619) ;  /* 0x0000002000004947 */ /* 0x000fea0003800000 */
[----:B------:R-:W-:Y:S05]  /*18c0*/  @P0 BRA `(.L_x_26620) ;  /* 0x0000008000000947 */ /* 0x000fea0003800000 */
[----:B------:R-:W-:Y:S05]  /*18d0*/  BRA `(.L_x_26621) ;  /* 0x0000009000007947 */ /* 0x000fea0003800000 */
.L_x_26619:
[----:B-----5:R-:W-:-:S05]  /*18e0*/  HADD2.F32 R175, -RZ, R33.H0_H0 ;  /* 0x20000021ffaf7230 */ /* 0x020fca0000004100 */
[----:B------:R-:W-:Y:S01]  /*18f0*/  FADD.FTZ R16, R175, R16 ;  /* 0x00000010af107221 */ /* 0x000fe20000010000 */
[----:B------:R-:W-:Y:S05]  /*1900*/  BRA `(.L_x_26620) ;  /* 0x0000004000007947 */ /* 0x000fea0003800000 */
.L_x_26618:
[----:B-----5:R-:W-:Y:S02]  /*1910*/  HADD2.F32 R175, -RZ, R37.H0_H0 ;  /* 0x20000025ffaf7230 */ /* 0x020fe40000004100 */
[----:B------:R-:W-:-:S03]  /*1920*/  @P2 HADD2.F32 R193, -RZ, R33.H0_H0 ;  /* 0x20000021ffc12230 */ /* 0x000fc60000004100 */
[----:B------:R-:W-:-:S04]  /*1930*/  FADD.FTZ R16, R175, R16 ;  /* 0x00000010af107221 */ /* 0x000fc80000010000 */
[----:B------:R-:W-:-:S05]  /*1940*/  @P2 FADD.FTZ R16, R193, R16 ;  /* 0x00000010c1102221 */ /* 0x000fca0000010000 */
.L_x_26620:
[----:B------:R-:W-:-:S04]  /*1950*/  F2FP.PACK_AB R168, RZ, R16 ;  /* 0x00000010ffa8723e */ /* 0x000fc800000000ff */
[----:B------:R-:W-:Y:S02]  /*1960*/  PRMT R29, R168, 0x7610, R29 ;  /* 0x00007610a81d7816 */ /* 0x000fe4000000001d */
.L_x_26621:
[----:B------:R-:W-:Y:S01]  /*1970*/  HADD2.F32 R175, -RZ, R169.H1_H1 ;  /* 0x300000a9ffaf7230 */ /* 0x000fe20000004100 */
[----:B------:R-:W-:Y:S05]  /*1980*/  @P3 BRA `(.L_x_26622) ;  /* 0x0000008000003947 */ /* 0x000fea0003800000 */
[----:B------:R-:W-:-:S04]  /*1990*/  ISETP.NE.U32.AND P4, PT, RZ, c[0x0][0x180], PT ;  /* 0x00006000ff007a0c */ /* 0x000fc80003f85070 */
[----:B------:R-:W-:-:S13]  /*19a0*/  ISETP.NE.AND.EX P4, PT, RZ, c[0x0][0x184], PT, P4 ;  /* 0x00006100ff007a0c */ /* 0x000fda0003f85340 */
[----:B------:R-:W-:Y:S05]  /*19b0*/  @P4 BRA `(.L_x_26623) ;  /* 0x0000002000004947 */ /* 0x000fea0003800000 */
[----:B------:R-:W-:Y:S05]  /*19c0*/  @P0 BRA `(.L_x_26624) ;  /* 0x0000008000000947 */ /* 0x000fea0003800000 */
[----:B------:R-:W-:Y:S05]  /*19d0*/  BRA `(.L_x_26625) ;  /* 0x0000009000007947 */ /* 0x000fea0003800000 */
.L_x_26623:
[----:B-----5:R-:W-:-:S05]  /*19e0*/  HADD2.F32 R168, -RZ, R33.H1_H1 ;  /* 0x30000021ffa87230 */ /* 0x020fca0000004100 */
[----:B------:R-:W-:Y:S01]  /*19f0*/  FADD.FTZ R175, R168, R175 ;  /* 0x000000afa8af7221 */ /* 0x000fe20000010000 */
[----:B------:R-:W-:Y:S05]  /*1a00*/  BRA `(.L_x_26624) ;  /* 0x0000004000007947 */ /* 0x000fea0003800000 */
.L_x_26622:
[----:B-----5:R-:W-:Y:S02]  /*1a10*/  HADD2.F32 R168, -RZ, R37.H1_H1 ;  /* 0x30000025ffa87230 */ /* 0x020fe40000004100 */
[----:B------:R-:W-:-:S03]  /*1a20*/  @P2 HADD2.F32 R176, -RZ, R33.H1_H1 ;  /* 0x30000021ffb02230 */ /* 0x000fc60000004100 */
[----:B------:R-:W-:-:S04]  /*1a30*/  FADD.FTZ R175, R168, R175 ;  /* 0x000000afa8af7221 */ /* 0x000fc80000010000 */
[----:B------:R-:W-:-:S05]  /*1a40*/  @P2 FADD.FTZ R175, R176, R175 ;  /* 0x000000afb0af2221 */ /* 0x000fca0000010000 */
.L_x_26624:
[----:B------:R-:W-:-:S04]  /*1a50*/  F2FP.PACK_AB R168, RZ, R175 ;  /* 0x000000afffa8723e */ /* 0x000fc800000000ff */
[----:B------:R-:W-:Y:S02]  /*1a60*/  PRMT R29, R29, 0x5410, R168 ;  /* 0x000054101d1d7816 */ /* 0x000fe400000000a8 */
.L_x_26625:
[----:B------:R-:W-:Y:S01]  /*1a70*/  HADD2.F32 R176, -RZ, R170.H0_H0 ;  /* 0x200000aaffb07230 */ /* 0x000fe20000004100 */
[----:B------:R-:W-:Y:S05]  /*1a80*/  @P3 BRA `(.L_x_26626) ;  /* 0x0000008000003947 */ /* 0x000fea0003800000 */
[----:B------:R-:W-:-:S04]  /*1a90*/  ISETP.NE.U32.AND P4, PT, RZ, c[0x0][0x180], PT ;  /* 0x00006000ff007a0c */ /* 0x000fc80003f85070 */
[----:B------:R-:W-:-:S13]  /*1aa0*/  ISETP.NE.AND.EX P4, PT, RZ, c[0x0][0x184], PT, P4 ;  /* 0x00006100ff007a0c */ /* 0x000fda0003f85340 */
[----:B------:R-:W-:Y:S05]  /*1ab0*/  @P4 BRA `(.L_x_26627) ;  /* 0x0000002000004947 */ /* 0x000fea0003800000 */
[----:B------:R-:W-:Y:S05]  /*1ac0*/  @P0 BRA `(.L_x_26628) ;  /* 0x0000008000000947 */ /* 0x000fea0003800000 */
[----:B------:R-:W-:Y:S05]  /*1ad0*/  BRA `(.L_x_26629) ;  /* 0x0000009000007947 */ /* 0x000fea0003800000 */
.L_x_26627:
[----:B-----5:R-:W-:-:S05]  /*1ae0*/  HADD2.F32 R169, -RZ, R34.H0_H0 ;  /* 0x20000022ffa97230 */ /* 0x020fca0000004100 */
[----:B------:R-:W-:Y:S01]  /*1af0*/  FADD.FTZ R176, R169, R176 ;  /* 0x000000b0a9b07221 */ /* 0x000fe20000010000 */
[----:B------:R-:W-:Y:S05]  /*1b00*/  BRA `(.L_x_26628) ;  /* 0x0000004000007947 */ /* 0x000fea0003800000 */
.L_x_26626:
[----:B-----5:R-:W-:Y:S02]  /*1b10*/  HADD2.F32 R169, -RZ, R38.H0_H0 ;  /* 0x20000026ffa97230 */ /* 0x020fe40000004100 */
[----:B------:R-:W-:-:S03]  /*1b20*/  @P2 HADD2.F32 R193, -RZ, R34.H0_H0 ;  /* 0x20000022ffc12230 */ /* 0x000fc60000004100 */
[----:B------:R-:W-:-:S04]  /*1b30*/  FADD.FTZ R176, R169, R176 ;  /* 0x000000b0a9b07221 */ /* 0x000fc80000010000 */
[----:B------:R-:W-:-:S05]  /*1b40*/  @P2 FADD.FTZ R176, R193, R176 ;  /* 0x000000b0c1b02221 */ /* 0x000fca0000010000 */
.L_x_26628:
[----:B------:R-:W-:-:S04]  /*1b50*/  F2FP.PACK_AB R168, RZ, R176 ;  /* 0x000000b0ffa8723e */ /* 0x000fc800000000ff */
[----:B------:R-:W-:Y:S02]  /*1b60*/  PRMT R30, R168, 0x7610, R30 ;  /* 0x00007610a81e7816 */ /* 0x000fe4000000001e */
.L_x_26629:
[----:B------:R-:W-:Y:S01]  /*1b70*/  HADD2.F32 R193, -RZ, R170.H1_H1 ;  /* 0x300000aaffc17230 */ /* 0x000fe20000004100 */
[----:B------:R-:W-:Y:S05]  /*1b80*/  @P3 BRA `(.L_x_26630) ;  /* 0x0000008000003947 */ /* 0x000fea0003800000 */
[----:B------:R-:W-:-:S04]  /*1b90*/  ISETP.NE.U32.AND P4, PT, RZ, c[0x0][0x180], PT ;  /* 0x00006000ff007a0c */ /* 0x000fc80003f85070 */
[----:B------:R-:W-:-:S13]  /*1ba0*/  ISETP.NE.AND.EX P4, PT, RZ, c[0x0][0x184], PT, P4 ;  /* 0x00006100ff007a0c */ /* 0x000fda0003f85340 */
[----:B------:R-:W-:Y:S05]  /*1bb0*/  @P4 BRA `(.L_x_26631) ;  /* 0x0000002000004947 */ /* 0x000fea0003800000 */
[----:B------:R-:W-:Y:S05]  /*1bc0*/  @P0 BRA `(.L_x_26632) ;  /* 0x0000008000000947 */ /* 0x000fea0003800000 */
[----:B------:R-:W-:Y:S05]  /*1bd0*/  BRA `(.L_x_26633) ;  /* 0x0000009000007947 */ /* 0x000fea0003800000 */
.L_x_26631:
[----:B-----5:R-:W-:-:S05]  /*1be0*/  HADD2.F32 R168, -RZ, R34.H1_H1 ;  /* 0x30000022ffa87230 */ /* 0x020fca0000004100 */
[----:B------:R-:W-:Y:S01]  /*1bf0*/  FADD.FTZ R193, R168, R193 ;  /* 0x000000c1a8c17221 */ /* 0x000fe20000010000 */
[----:B------:R-:W-:Y:S05]  /*1c00*/  BRA `(.L_x_26632) ;  /* 0x0000004000007947 */ /* 0x000fea0003800000 */
.L_x_26630:
[----:B-----5:R-:W-:Y:S02]  /*1c10*/  HADD2.F32 R168, -RZ, R38.H1_H1 ;  /* 0x30000026ffa87230 */ /* 0x020fe40000004100 */
[----:B------:R-:W-:-:S03]  /*1c20*/  @P2 HADD2.F32 R170, -RZ, R34.H1_H1 ;  /* 0x30000022ffaa2230 */ /* 0x000fc60000004100 */
[----:B------:R-:W-:-:S04]  /*1c30*/  FADD.FTZ R193, R168, R193 ;  /* 0x000000c1a8c17221 */ /* 0x000fc80000010000 */
[----:B------:R-:W-:-:S05]  /*1c40*/  @P2 FADD.FTZ R193, R170, R193 ;  /* 0x000000c1aac12221 */ /* 0x000fca0000010000 */
.L_x_26632:
[----:B------:R-:W-:-:S04]  /*1c50*/  F2FP.PACK_AB R168, RZ, R193 ;  /* 0x000000c1ffa8723e */ /* 0x000fc800000000ff */
[----:B------:R-:W-:Y:S02]  /*1c60*/  PRMT R30, R30, 0x5410, R168 ;  /* 0x000054101e1e7816 */ /* 0x000fe400000000a8 */
.L_x_26633:
[----:B------:R-:W-:Y:S01]  /*1c70*/  HADD2.F32 R192, -RZ, R171.H0_H0 ;  /* 0x200000abffc07230 */ /* 0x000fe20000004100 */
[----:B------:R-:W-:Y:S05]  /*1c80*/  @P3 BRA `(.L_x_26634) ;  /* 0x0000008000003947 */ /* 0x000fea0003800000 */
[----:B------:R-:W-:-:S04]  /*1c90*/  ISETP.NE.U32.AND P4, PT, RZ, c[0x0][0x180], PT ;  /* 0x00006000ff007a0c */ /* 0x000fc80003f85070 */
[----:B------:R-:W-:-:S13]  /*1ca0*/  ISETP.NE.AND.EX P4, PT, RZ, c[0x0][0x184], PT, P4 ;  /* 0x00006100ff007a0c */ /* 0x000fda0003f85340 */
[----:B------:R-:W-:Y:S05]  /*1cb0*/  @P4 BRA `(.L_x_26635) ;  /* 0x0000002000004947 */ /* 0x000fea0003800000 */
[----:B------:R-:W-:Y:S05]  /*1cc0*/  @P0 BRA `(.L_x_26636) ;  /* 0x0000008000000947 */ /* 0x000fea0003800000 */
[----:B------:R-:W-:Y:S05]  /*1cd0*/  BRA `(.L_x_26637) ;  /* 0x0000009000007947 */ /* 0x000fea0003800000 */
.L_x_26635:
[----:B-----5:R-:W-:-:S05]  /*1ce0*/  HADD2.F32 R169, -RZ, R35.H0_H0 ;  /* 0x20000023ffa97230 */ /* 0x020fca0000004100 */
[----:B------:R-:W-:Y:S01]  /*1cf0*/  FADD.FTZ R192, R169, R192 ;  /* 0x000000c0a9c07221 */ /* 0x000fe20000010000 */
[----:B------:R-:W-:Y:S05]  /*1d00*/  BRA `(.L_x_26636) ;  /* 0x0000004000007947 */ /* 0x000fea0003800000 */
.L_x_26634:
[----:B-----5:R-:W-:Y:S02]  /*1d10*/  HADD2.F32 R169, -RZ, R39.H0_H0 ;  /* 0x20000027ffa97230 */ /* 0x020fe40000004100 */
[----:B------:R-:W-:-:S03]  /*1d20*/  @P2 HADD2.F32 R215, -RZ, R35.H0_H0 ;  /* 0x20000023ffd72230 */ /* 0x000fc60000004100 */
[----:B------:R-:W-:-:S04]  /*1d30*/  FADD.FTZ R192, R169, R192 ;  /* 0x000000c0a9c07221 */ /* 0x000fc80000010000 */
[----:B------:R-:W-:-:S05]  /*1d40*/  @P2 FADD.FTZ R192, R215, R192 ;  /* 0x000000c0d7c02221 */ /* 0x000fca0000010000 */
.L_x_26636:
[----:B------:R-:W-:-:S04]  /*1d50*/  F2FP.PACK_AB R168, RZ, R192 ;  /* 0x000000c0ffa8723e */ /* 0x000fc800000000ff */
[----:B------:R-:W-:Y:S02]  /*1d60*/  PRMT R31, R168, 0x7610, R31 ;  /* 0x00007610a81f7816 */ /* 0x000fe4000000001f */
.L_x_26637:
[----:B------:R-:W-:Y:S01]  /*1d70*/  HADD2.F32 R206, -RZ, R171.H1_H1 ;  /* 0x300000abffce7230 */ /* 0x000fe20000004100 */
[----:B------:R-:W-:Y:S05]  /*1d80*/  @P3 BRA `(.L_x_26638) ;  /* 0x0000008000003947 */ /* 0x000fea0003800000 */
[----:B------:R-:W-:-:S04]  /*1d90*/  ISETP.NE.U32.AND P2, PT, RZ, c[0x0][0x180], PT ;  /* 0x00006000ff007a0c */ /* 0x000fc80003f45070 */
[----:B------:R-:W-:-:S13]  /*1da0*/  ISETP.NE.AND.EX P2, PT, RZ, c[0x0][0x184], PT, P2 ;  /* 0x00006100ff007a0c */ /* 0x000fda0003f45320 */
[----:B------:R-:W-:Y:S05]  /*1db0*/  @P2 BRA `(.L_x_26639) ;  /* 0x0000002000002947 */ /* 0x000fea0003800000 */
[----:B------:R-:W-:Y:S05]  /*1dc0*/  @P0 BRA `(.L_x_26640) ;  /* 0x0000008000000947 */ /* 0x000fea0003800000 */
[----:B------:R-:W-:Y:S05]  /*1dd0*/  BRA `(.L_x_26641) ;  /* 0x0000009000007947 */ /* 0x000fea0003800000 */
.L_x_26639:
[----:B-----5:R-:W-:-:S05]  /*1de0*/  HADD2.F32 R169, -RZ, R35.H1_H1 ;  /* 0x30000023ffa97230 */ /* 0x020fca0000004100 */
[----:B------:R-:W-:Y:S01]  /*1df0*/  FADD.FTZ R206, R169, R206 ;  /* 0x000000cea9ce7221 */ /* 0x000fe20000010000 */
[----:B------:R-:W-:Y:S05]  /*1e00*/  BRA `(.L_x_26640) ;  /* 0x0000004000007947 */ /* 0x000fea0003800000 */
.L_x_26638:
[----:B-----5:R-:W-:Y:S02]  /*1e10*/  HADD2.F32 R169, -RZ, R39.H1_H1 ;  /* 0x30000027ffa97230 */ /* 0x020fe40000004100 */
[----:B------:R-:W-:-:S03]  /*1e20*/  @P2 HADD2.F32 R171, -RZ, R35.H1_H1 ;  /* 0x30000023ffab2230 */ /* 0x000fc60000004100 */
[----:B------:R-:W-:-:S04]  /*1e30*/  FADD.FTZ R206, R169, R206 ;  /* 0x000000cea9ce7221 */ /* 0x000fc80000010000 */
[----:B------:R-:W-:-:S05]  /*1e40*/  @P2 FADD.FTZ R206, R171, R206 ;  /* 0x000000ceabce2221 */ /* 0x000fca0000010000 */
.L_x_26640:
[----:B------:R-:W-:-:S04]  /*1e50*/  F2FP.PACK_AB R168, RZ, R206 ;  /* 0x000000ceffa8723e */ /* 0x000fc800000000ff */
[----:B------:R-:W-:Y:S02]  /*1e60*/  PRMT R31, R31, 0x5410, R168 ;  /* 0x000054101f1f7816 */ /* 0x000fe400000000a8 */
.L_x_26641:
[----:B------:R-:W-:-:S04]  /*1e70*/  @P0 LEA R168, P2, R214, c[0x0][0x188], 0x4 ;  /* 0x00006200d6a80a11 */ /* 0x000fc800078420ff */
[C---:B------:R-:W-:Y:S02]  /*1e80*/  @P0 LEA.HI.X R169, R214.reuse, c[0x0][0x18c], RZ, 0x4, P2 ;  /* 0x00006300d6a90a11 */ /* 0x040fe400010f24ff */
[----:B------:R-:W-:-:S03]  /*1e90*/  IADD3 R214, R214, 0x20, RZ ;  /* 0x00000020d6d67810 */ /* 0x000fc60007ffe0ff */
[----:B------:R0:W-:Y:S04]  /*1ea0*/  @P0 STG.E.128 [R168.64], R28 ;  /* 0x0000001ca8000986 */ /* 0x0001e8000c101d04 */
.L_x_26609:
[----:B------:R-:W-:Y:S05]  /*1eb0*/  BSYNC B0 ;  /* 0x0000000000007941 */ /* 0x000fea0003800000 */
.L_x_26608:
        /* <DEDUP_REMOVED lines=25> */
.L_x_26645:
[----:B-----5:R-:W-:-:S05]  /*2050*/  HADD2.F32 R18, -RZ, R32.H0_H0 ;  /* 0x20000020ff127230 */ /* 0x020fca0000004100 */
[----:B------:R-:W-:Y:S01]  /*2060*/  FADD.FTZ R7, R18, R7 ;  /* 0x0000000712077221 */ /* 0x000fe20000010000 */
[----:B------:R-:W-:Y:S05]  /*2070*/  BRA `(.L_x_26646) ;  /* 0x0000004000007947 */ /* 0x000fea0003800000 */
.L_x_26644:
[----:B0----5:R-:W-:Y:S02]  /*2080*/  HADD2.F32 R18, -RZ, R36.H0_H0 ;  /* 0x20000024ff127230 */ /* 0x021fe40000004100 */
[----:B------:R-:W-:-:S03]  /*2090*/  @P2 HADD2.F32 R178, -RZ, R32.H0_H0 ;  /* 0x20000020ffb22230 */ /* 0x000fc60000004100 */
[----:B------:R-:W-:-:S04]  /*20a0*/  FADD.FTZ R7, R18, R7 ;  /* 0x0000000712077221 */ /* 0x000fc80000010000 */
[----:B------:R-:W-:-:S05]  /*20b0*/  @P2 FADD.FTZ R7, R178, R7 ;  /* 0x00000007b2072221 */ /* 0x000fca0000010000 */
.L_x_26646:
[----:B------:R-:W-:-:S04]  /*20c0*/  F2FP.PACK_AB R17, RZ, R7 ;  /* 0x00000007ff11723e */ /* 0x000fc800000000ff */
[----:B------:R-:W-:Y:S02]  /*20d0*/  PRMT R28, R17, 0x7610, R28 ;  /* 0x00007610111c7816 */ /* 0x000fe4000000001c */
.L_x_26647:
[----:B------:R-:W-:Y:S01]  /*20e0*/  HADD2.F32 R17, -RZ, R168.H1_H1 ;  /* 0x300000a8ff117230 */ /* 0x000fe20000004100 */
[----:B------:R-:W-:Y:S05]  /*20f0*/  @P3 BRA `(.L_x_26648) ;  /* 0x0000008000003947 */ /* 0x000fea0003800000 */
[----:B------:R-:W-:-:S04]  /*2100*/  ISETP.NE.U32.AND P4, PT, RZ, c[0x0][0x180], PT ;  /* 0x00006000ff007a0c */ /* 0x000fc80003f85070 */
[----:B------:R-:W-:-:S13]  /*2110*/  ISETP.NE.AND.EX P4, PT, RZ, c[0x0][0x184], PT, P4 ;  /* 0x00006100ff007a0c */ /* 0x000fda0003f85340 */
[----:B------:R-:W-:Y:S05]  /*2120*/  @P4 BRA `(.L_x_26649) ;  /* 0x0000002000004947 */ /* 0x000fea0003800000 */
[----:B------:R-:W-:Y:S05]  /*2130*/  @P0 BRA `(.L_x_26650) ;  /* 0x0000008000000947 */ /* 0x000fea0003800000 */
[----:B------:R-:W-:Y:S05]  /*2140*/  BRA `(.L_x_26651) ;  /* 0x0000009000007947 */ /* 0x000fea0003800000 */
.L_x_26649:
[----:B-----5:R-:W-:-:S05]  /*2150*/  HADD2.F32 R18, -RZ, R32.H1_H1 ;  /* 0x30000020ff127230 */ /* 0x020fca0000004100 */
[----:B------:R-:W-:Y:S01]  /*2160*/  FADD.FTZ R17, R18, R17 ;  /* 0x0000001112117221 */ /* 0x000fe20000010000 */
[----:B------:R-:W-:Y:S05]  /*2170*/  BRA `(.L_x_26650) ;  /* 0x0000004000007947 */ /* 0x000fea0003800000 */
.L_x_26648:
[----:B-----5:R-:W-:Y:S02]  /*2180*/  HADD2.F32 R18, -RZ, R36.H1_H1 ;  /* 0x30000024ff127230 */ /* 0x020fe40000004100 */
[----:B------:R-:W-:-:S03]  /*2190*/  @P2 HADD2.F32 R168, -RZ, R32.H1_H1 ;  /* 0x30000020ffa82230 */ /* 0x000fc60000004100 */
[----:B------:R-:W-:-:S04]  /*21a0*/  FADD.FTZ R17, R18, R17 ;  /* 0x0000001112117221 */ /* 0x000fc80000010000 */
[----:B------:R-:W-:-:S05]  /*21b0*/  @P2 FADD.FTZ R17, R168, R17 ;  /* 0x00000011a8112221 */ /* 0x000fca0000010000 */
.L_x_26650:
[----:B------:R-:W-:-:S04]  /*21c0*/  F2FP.PACK_AB R18, RZ, R17 ;  /* 0x00000011ff12723e */ /* 0x000fc800000000ff */
[----:B------:R-:W-:Y:S02]  /*21d0*/  PRMT R28, R28, 0x5410, R18 ;  /* 0x000054101c1c7816 */ /* 0x000fe40000000012 */
.L_x_26651:
[----:B------:R-:W-:Y:S01]  /*21e0*/  HADD2.F32 R18, -RZ, R169.H0_H0 ;  /* 0x200000a9ff127230 */ /* 0x000fe20000004100 */
[----:B------:R-:W-:Y:S05]  /*21f0*/  @P3 BRA `(.L_x_26652) ;  /* 0x0000008000003947 */ /* 0x000fea0003800000 */
[----:B------:R-:W-:-:S04]  /*2200*/  ISETP.NE.U32.AND P4, PT, RZ, c[0x0][0x180], PT ;  /* 0x00006000ff007a0c */ /* 0x000fc80003f85070 */
[----:B------:R-:W-:-:S13]  /*2210*/  ISETP.NE.AND.EX P4, PT, RZ, c[0x0][0x184], PT, P4 ;  /* 0x00006100ff007a0c */ /* 0x000fda0003f85340 */
[----:B------:R-:W-:Y:S05]  /*2220*/  @P4 BRA `(.L_x_26653) ;  /* 0x0000002000004947 */ /* 0x000fea0003800000 */
[----:B------:R-:W-:Y:S05]  /*2230*/  @P0 BRA `(.L_x_26654) ;  /* 0x0000008000000947 */ /* 0x000fea0003800000 */
[----:B------:R-:W-:Y:S05]  /*2240*/  BRA `(.L_x_26655) ;  /* 0x0000009000007947 */ /* 0x000fea0003800000 */
.L_x_26653:
[----:B-----5:R-:W-:-:S05]  /*2250*/  HADD2.F32 R177, -RZ, R33.H0_H0 ;  /* 0x20000021ffb17230 */ /* 0x020fca0000004100 */
[----:B------:R-:W-:Y:S01]  /*2260*/  FADD.FTZ R18, R177, R18 ;  /* 0x00000012b1127221 */ /* 0x000fe20000010000 */
[----:B------:R-:W-:Y:S05]  /*2270*/  BRA `(.L_x_26654) ;  /* 0x0000004000007947 */ /* 0x000fea0003800000 */
.L_x_26652:
[----:B-----5:R-:W-:Y:S02]  /*2280*/  HADD2.F32 R177, -RZ, R37.H0_H0 ;  /* 0x20000025ffb17230 */ /* 0x020fe40000004100 */
[----:B------:R-:W-:-:S03]  /*2290*/  @P2 HADD2.F32 R191, -RZ, R33.H0_H0 ;  /* 0x20000021ffbf2230 */ /* 0x000fc60000004100 */
[----:B------:R-:W-:-:S04]  /*22a0*/  FADD.FTZ R18, R177, R18 ;  /* 0x00000012b1127221 */ /* 0x000fc80000010000 */
[----:B------:R-:W-:-:S05]  /*22b0*/  @P2 FADD.FTZ R18, R191, R18 ;  /* 0x00000012bf122221 */ /* 0x000fca0000010000 */
.L_x_26654:
[----:B------:R-:W-:-:S04]  /*22c0*/  F2FP.PACK_AB R168, RZ, R18 ;  /* 0x00000012ffa8723e */ /* 0x000fc800000000ff */
[----:B------:R-:W-:Y:S02]  /*22d0*/  PRMT R29, R168, 0x7610, R29 ;  /* 0x00007610a81d7816 */ /* 0x000fe4000000001d */
.L_x_26655:
[----:B------:R-:W-:Y:S01]  /*22e0*/  HADD2.F32 R177, -RZ, R169.H1_H1 ;  /* 0x300000a9ffb17230 */ /* 0x000fe20000004100 */
[----:B------:R-:W-:Y:S05]  /*22f0*/  @P3 BRA `(.L_x_26656) ;  /* 0x0000008000003947 */ /* 0x000fea0003800000 */
[----:B------:R-:W-:-:S04]  /*2300*/  ISETP.NE.U32.AND P4, PT, RZ, c[0x0][0x180], PT ;  /* 0x00006000ff007a0c */ /* 0x000fc80003f85070 */
[----:B------:R-:W-:-:S13]  /*2310*/  ISETP.NE.AND.EX P4, PT, RZ, c[0x0][0x184], PT, P4 ;  /* 0x00006100ff007a0c */ /* 0x000fda0003f85340 */
[----:B------:R-:W-:Y:S05]  /*2320*/  @P4 BRA `(.L_x_26657) ;  /* 0x0000002000004947 */ /* 0x000fea0003800000 */
[----:B------:R-:W-:Y:S05]  /*2330*/  @P0 BRA `(.L_x_26658) ;  /* 0x0000008000000947 */ /* 0x000fea0003800000 */
[----:B------:R-:W-:Y:S05]  /*2340*/  BRA `(.L_x_26659) ;  /* 0x0000009000007947 */ /* 0x000fea0003800000 */
.L_x_26657:
[----:B-----5:R-:W-:-:S05]  /*2350*/  HADD2.F32 R168, -RZ, R33.H1_H1 ;  /* 0x30000021ffa87230 */ /* 0x020fca0000004100 */
[----:B------:R-:W-:Y:S01]  /*2360*/  FADD.FTZ R177, R168, R177 ;  /* 0x000000b1a8b17221 */ /* 0x000fe20000010000 */
[----:B------:R-:W-:Y:S05]  /*2370*/  BRA `(.L_x_26658) ;  /* 0x0000004000007947 */ /* 0x000fea0003800000 */
.L_x_26656:
[----:B-----5:R-:W-:Y:S02]  /*2380*/  HADD2.F32 R168, -RZ, R37.H1_H1 ;  /* 0x30000025ffa87230 */ /* 0x020fe40000004100 */
[----:B------:R-:W-:-:S03]  /*2390*/  @P2 HADD2.F32 R178, -RZ, R33.H1_H1 ;  /* 0x30000021ffb22230 */ /* 0x000fc60000004100 */
[----:B------:R-:W-:-:S04]  /*23a0*/  FADD.FTZ R177, R168, R177 ;  /* 0x000000b1a8b17221 */ /* 0x000fc80000010000 */
[----:B------:R-:W-:-:S05]  /*23b0*/  @P2 FADD.FTZ R177, R178, R177 ;  /* 0x000000b1b2b12221 */ /* 0x000fca0000010000 */
.L_x_26658:
[----:B------:R-:W-:-:S04]  /*23c0*/  F2FP.PACK_AB R168, RZ, R177 ;  /* 0x000000b1ffa8723e */ /* 0x000fc800000000ff */
[----:B------:R-:W-:Y:S02]  /*23d0*/  PRMT R29, R29, 0x5410, R168 ;  /* 0x000054101d1d7816 */ /* 0x000fe400000000a8 */
.L_x_26659:
[----:B------:R-:W-:Y:S01]  /*23e0*/  HADD2.F32 R178, -RZ, R170.H0_H0 ;  /* 0x200000aaffb27230 */ /* 0x000fe20000004100 */
[----:B------:R-:W-:Y:S05]  /*23f0*/  @P3 BRA `(.L_x_26660) ;  /* 0x0000008000003947 */ /* 0x000fea0003800000 */
[----:B------:R-:W-:-:S04]  /*2400*/  ISETP.NE.U32.AND P4, PT, RZ, c[0x0][0x180], PT ;  /* 0x00006000ff007a0c */ /* 0x000fc80003f85070 */
[----:B------:R-:W-:-:S13]  /*2410*/  ISETP.NE.AND.EX P4, PT, RZ, c[0x0][0x184], PT, P4 ;  /* 0x00006100ff007a0c */ /* 0x000fda0003f85340 */
[----:B------:R-:W-:Y:S05]  /*2420*/  @P4 BRA `(.L_x_26661) ;  /* 0x0000002000004947 */ /* 0x000fea0003800000 */
[----:B------:R-:W-:Y:S05]  /*2430*/  @P0 BRA `(.L_x_26662) ;  /* 0x0000008000000947 */ /* 0x000fea0003800000 */
[----:B------:R-:W-:Y:S05]  /*2440*/  BRA `(.L_x_26663) ;  /* 0x0000009000007947 */ /* 0x000fea0003800000 */
.L_x_26661:
[----:B-----5:R-:W-:-:S05]  /*2450*/  HADD2.F32 R169, -RZ, R34.H0_H0 ;  /* 0x20000022ffa97230 */ /* 0x020fca0000004100 */
[----:B------:R-:W-:Y:S01]  /*2460*/  FADD.FTZ R178, R169, R178 ;  /* 0x000000b2a9b27221 */ /* 0x000fe20000010000 */
[----:B------:R-:W-:Y:S05]  /*2470*/  BRA `(.L_x_26662) ;  /* 0x0000004000007947 */ /* 0x000fea0003800000 */
.L_x_26660:
[----:B-----5:R-:W-:Y:S02]  /*2480*/  HADD2.F32 R169, -RZ, R38.H0_H0 ;  /* 0x20000026ffa97230 */ /* 0x020fe40000004100 */
[----:B------:R-:W-:-:S03]  /*2490*/  @P2 HADD2.F32 R191, -RZ, R34.H0_H0 ;  /* 0x20000022ffbf2230 */ /* 0x000fc60000004100 */
[----:B------:R-:W-:-:S04]  /*24a0*/  FADD.FTZ R178, R169, R178 ;  /* 0x000000b2a9b27221 */ /* 0x000fc80000010000 */
[----:B------:R-:W-:-:S05]  /*24b0*/  @P2 FADD.FTZ R178, R191, R178 ;  /* 0x000000b2bfb22221 */ /* 0x000fca0000010000 */
.L_x_26662:
[----:B------:R-:W-:-:S04]  /*24c0*/  F2FP.PACK_AB R168, RZ, R178 ;  /* 0x000000b2ffa8723e */ /* 0x000fc800000000ff */
[----:B------:R-:W-:Y:S02]  /*24d0*/  PRMT R30, R168, 0x7610, R30 ;  /* 0x00007610a81e7816 */ /* 0x000fe4000000001e */
.L_x_26663:
[----:B------:R-:W-:Y:S01]  /*24e0*/  HADD2.F32 R191, -RZ, R170.H1_H1 ;  /* 0x300000aaffbf7230 */ /* 0x000fe20000004100 */
[----:B------:R-:W-:Y:S05]  /*24f0*/  @P3 BRA `(.L_x_26664) ;  /* 0x0000008000003947 */ /* 0x000fea0003800000 */
[----:B------:R-:W-:-:S04]  /*2500*/  ISETP.NE.U32.AND P4, PT, RZ, c[0x0][0x180], PT ;  /* 0x00006000ff007a0c */ /* 0x000fc80003f85070 */
[----:B------:R-:W-:-:S13]  /*2510*/  ISETP.NE.AND.EX P4, PT, RZ, c[0x0][0x184], PT, P4 ;  /* 0x00006100ff007a0c */ /* 0x000fda0003f85340 */
[----:B------:R-:W-:Y:S05]  /*2520*/  @P4 BRA `(.L_x_26665) ;  /* 0x0000002000004947 */ /* 0x000fea0003800000 */
[----:B------:R-:W-:Y:S05]  /*2530*/  @P0 BRA `(.L_x_26666) ;  /* 0x0000008000000947 */ /* 0x000fea0003800000 */
[----:B------:R-:W-:Y:S05]  /*2540*/  BRA `(.L_x_26667) ;  /* 0x0000009000007947 */ /* 0x000fea0003800000 */
.L_x_26665:
[----:B-----5:R-:W-:-:S05]  /*2550*/  HADD2.F32 R168, -RZ, R34.H1_H1 ;  /* 0x30000022ffa87230 */ /* 0x020fca0000004100 */
[----:B------:R-:W-:Y:S01]  /*2560*/  FADD.FTZ R191, R168, R191 ;  /* 0x000000bfa8bf7221 */ /* 0x000fe20000010000 */
[----:B------:R-:W-:Y:S05]  /*2570*/  BRA `(.L_x_26666) ;  /* 0x0000004000007947 */ /* 0x000fea0003800000 */
.L_x_26664:
[----:B-----5:R-:W-:Y:S02]  /*2580*/  HADD2.F32 R168, -RZ, R38.H1_H1 ;  /* 0x30000026ffa87230 */ /* 0x020fe40000004100 */
[----:B------:R-:W-:-:S03]  /*2590*/  @P2 HADD2.F32 R170, -RZ, R34.H1_H1 ;  /* 0x30000022ffaa2230 */ /* 0x000fc60000004100 */
[----:B------:R-:W-:-:S04]  /*25a0*/  FADD.FTZ R191, R168, R191 ;  /* 0x000000bfa8bf7221 */ /* 0x000fc80000010000 */
[----:B------:R-:W-:-:S05]  /*25b0*/  @P2 FADD.FTZ R191, R170, R191 ;  /* 0x000000bfaabf2221 */ /* 0x000fca0000010000 */
.L_x_26666:
[----:B------:R-:W-:-:S04]  /*25c0*/  F2FP.PACK_AB R168, RZ, R191 ;  /* 0x000000bfffa8723e */ /* 0x000fc800000000ff */
[----:B------:R-:W-:Y:S02]  /*25d0*/  PRMT R30, R30, 0x5410, R168 ;  /* 0x000054101e1e7816 */ /* 0x000fe400000000a8 */
.L_x_26667:
[----:B------:R-:W-:Y:S01]  /*25e0*/  HADD2.F32 R190, -RZ, R171.H0_H0 ;  /* 0x200000abffbe7230 */ /* 0x000fe20000004100 */
[----:B------:R-:W-:Y:S05]  /*25f0*/  @P3 BRA `(.L_x_26668) ;  /* 0x0000008000003947 */ /* 0x000fea0003800000 */
[----:B------:R-:W-:-:S04]  /*2600*/  ISETP.NE.U32.AND P4, PT, RZ, c[0x0][0x180], PT ;  /* 0x00006000ff007a0c */ /* 0x000fc80003f85070 */
[----:B------:R-:W-:-:S13]  /*2610*/  ISETP.NE.AND.EX P4, PT, RZ, c[0x0][0x184], PT, P4 ;  /* 0x00006100ff007a0c */ /* 0x000fda0003f85340 */
[----:B------:R-:W-:Y:S05]  /*2620*/  @P4 BRA `(.L_x_26669) ;  /* 0x0000002000004947 */ /* 0x000fea0003800000 */
[----:B------:R-:W-:Y:S05]  /*2630*/  @P0 BRA `(.L_x_26670) ;  /* 0x0000008000000947 */ /* 0x000fea0003800000 */
[----:B------:R-:W-:Y:S05]  /*2640*/  BRA `(.L_x_26671) ;  /* 0x0000009000007947 */ /* 0x000fea0003800000 */
.L_x_26669:
[----:B-----5:R-:W-:-:S05]  /*2650*/  HADD2.F32 R169, -RZ, R35.H0_H0 ;  /* 0x20000023ffa97230 */ /* 0x020fca0000004100 */
[----:B------:R-:W-:Y:S01]  /*2660*/  FADD.FTZ R190, R169, R190 ;  /* 0x000000bea9be7221 */ /* 0x000fe20000010000 */
[----:B------:R-:W-:Y:S05]  /*2670*/  BRA `(.L_x_26670) ;  /* 0x0000004000007947 */ /* 0x000fea0003800000 */
.L_x_26668:
[----:B-----5:R-:W-:Y:S02]  /*2680*/  HADD2.F32 R169, -RZ, R39.H0_H0 ;  /* 0x20000027ffa97230 */ /* 0x020fe40000004100 */
[----:B------:R-:W-:-:S03]  /*2690*/  @P2 HADD2.F32 R207, -RZ, R35.H0_H0 ;  /* 0x20000023ffcf2230 */ /* 0x000fc60000004100 */
[----:B------:R-:W-:-:S04]  /*26a0*/  FADD.FTZ R190, R169, R190 ;  /* 0x000000bea9be7221 */ /* 0x000fc80000010000 */
[----:B------:R-:W-:-:S05]  /*26b0*/  @P2 FADD.FTZ R190, R207, R190 ;  /* 0x000000becfbe2221 */ /* 0x000fca0000010000 */
.L_x_26670:
[----:B------:R-:W-:-:S04]  /*26c0*/  F2FP.PACK_AB R168, RZ, R190 ;  /* 0x000000beffa8723e */ /* 0x000fc800000000ff */
[----:B------:R-:W-:Y:S02]  /*26d0*/  PRMT R31, R168, 0x7610, R31 ;  /* 0x00007610a81f7816 */ /* 0x000fe4000000001f */
.L_x_26671:
[----:B------:R-:W-:Y:S01]  /*26e0*/  HADD2.F32 R207, -RZ, R171.H1_H1 ;  /* 0x300000abffcf7230 */ /* 0x000fe20000004100 */
[----:B------:R-:W-:Y:S05]  /*26f0*/  @P3 BRA `(.L_x_26672) ;  /* 0x0000008000003947 */ /* 0x000fea0003800000 */
[----:B------:R-:W-:-:S04]  /*2700*/  ISETP.NE.U32.AND P2, PT, RZ, c[0x0][0x180], PT ;  /* 0x00006000ff007a0c */ /* 0x000fc80003f45070 */
[----:B------:R-:W-:-:S13]  /*2710*/  ISETP.NE.AND.EX P2, PT, RZ, c[0x0][0x184], PT, P2 ;  /* 0x00006100ff007a0c */ /* 0x000fda0003f45320 */
[----:B------:R-:W-:Y:S05]  /*2720*/  @P2 BRA `(.L_x_26673) ;  /* 0x0000002000002947 */ /* 0x000fea0003800000 */
[----:B------:R-:W-:Y:S05]  /*2730*/  @P0 BRA `(.L_x_26674) ;  /* 0x0000008000000947 */ /* 0x000fea0003800000 */
[----:B------:R-:W-:Y:S05]  /*2740*/  BRA `(.L_x_26675) ;  /* 0x0000009000007947 */ /* 0x000fea0003800000 */
.L_x_26673:
[----:B-----5:R-:W-:-:S05]  /*2750*/  HADD2.F32 R168, -RZ, R35.H1_H1 ;  /* 0x30000023ffa87230 */ /* 0x020fca0000004100 */
[----:B------:R-:W-:Y:S01]  /*2760*/  FADD.FTZ R207, R168, R207 ;  /* 0x000000cfa8cf7221 */ /* 0x000fe20000010000 */
[----:B------:R-:W-:Y:S05]  /*2770*/  BRA `(.L_x_26674) ;  /* 0x0000004000007947 */ /* 0x000fea0003800000 */
.L_x_26672:
[----:B-----5:R-:W-:Y:S02]  /*2780*/  HADD2.F32 R168, -RZ, R39.H1_H1 ;  /* 0x30000027ffa87230 */ /* 0x020fe40000004100 */
[----:B------:R-:W-:-:S03]  /*2790*/  @P2 HADD2.F32 R170, -RZ, R35.H1_H1 ;  /* 0x30000023ffaa2230 */ /* 0x000fc60000004100 */
[----:B------:R-:W-:-:S04]  /*27a0*/  FADD.FTZ R207, R168, R207 ;  /* 0x000000cfa8cf7221 */ /* 0x000fc80000010000 */
[----:B------:R-:W-:-:S05]  /*27b0*/  @P2 FADD.FTZ R207, R170, R207 ;  /* 0x000000cfaacf2221 */ /* 0x000fca0000010000 */
.L_x_26674:
[----:B------:R-:W-:-:S04]  /*27c0*/  F2FP.PACK_AB R168, RZ, R207 ;  /* 0x000000cfffa8723e */ /* 0x000fc800000000ff */
[----:B------:R-:W-:Y:S02]  /*27d0*/  PRMT R31, R31, 0x5410, R168 ;  /* 0x000054101f1f7816 */ /* 0x000fe400000000a8 */
.L_x_26675:
[----:B------:R-:W-:-:S04]  /*27e0*/  @P0 LEA R168, P2, R214, c[0x0][0x188], 0x4 ;  /* 0x00006200d6a80a11 */ /* 0x000fc800078420ff */
[C---:B------:R-:W-:Y:S02]  /*27f0*/  @P0 LEA.HI.X R169, R214.reuse, c[0x0][0x18c], RZ, 0x4, P2 ;  /* 0x00006300d6a90a11 */ /* 0x040fe400010f24ff */
[----:B------:R-:W-:-:S03]  /*2800*/  IADD3 R214, R214, 0x20, RZ ;  /* 0x00000020d6d67810 */ /* 0x000fc60007ffe0ff */
[----:B------:R0:W-:Y:S04]  /*2810*/  @P0 STG.E.128 [R168.64], R28 ;  /* 0x0000001ca8000986 */ /* 0x0001e8000c101d04 */
.L_x_26643:
[----:B------:R-:W-:Y:S05]  /*2820*/  BSYNC B0 ;  /* 0x0000000000007941 */ /* 0x000fea0003800000 */
.L_x_26642:
        /* <DEDUP_REMOVED lines=25> */
.L_x_26679:
[----:B-----5:R-:W-:-:S05]  /*29c0*/  HADD2.F32 R19, -RZ, R32.H0_H0 ;  /* 0x20000020ff137230 */ /* 0x020fca0000004100 */
[----:B------:R-:W-:Y:S01]  /*29d0*/  FADD.FTZ R8, R19, R8 ;  /* 0x0000000813087221 */ /* 0x000fe20000010000 */
[----:B------:R-:W-:Y:S05]  /*29e0*/  BRA `(.L_x_26680) ;  /* 0x0000004000007947 */ /* 0x000fea0003800000 */
.L_x_26678:
[----:B0----5:R-:W-:Y:S02]  /*29f0*/  HADD2.F32 R19, -RZ, R36.H0_H0 ;  /* 0x20000024ff137230 */ /* 0x021fe40000004100 */
[----:B------:R-:W-:-:S03]  /*2a00*/  @P2 HADD2.F32 R179, -RZ, R32.H0_H0 ;  /* 0x20000020ffb32230 */ /* 0x000fc60000004100 */
[----:B------:R-:W-:-:S04]  /*2a10*/  FADD.FTZ R8, R19, R8 ;  /* 0x0000000813087221 */ /* 0x000fc80000010000 */
[----:B------:R-:W-:-:S05]  /*2a20*/  @P2 FADD.FTZ R8, R179, R8 ;  /* 0x00000008b3082221 */ /* 0x000fca0000010000 */
.L_x_26680:
[----:B------:R-:W-:-:S04]  /*2a30*/  F2FP.PACK_AB R19, RZ, R8 ;  /* 0x00000008ff13723e */ /* 0x000fc800000000ff */
[----:B------:R-:W-:Y:S02]  /*2a40*/  PRMT R28, R19, 0x7610, R28 ;  /* 0x00007610131c7816 */ /* 0x000fe4000000001c */
.L_x_26681:
[----:B------:R-:W-:Y:S01]  /*2a50*/  HADD2.F32 R19, -RZ, R168.H1_H1 ;  /* 0x300000a8ff137230 */ /* 0x000fe20000004100 */
[----:B------:R-:W-:Y:S05]  /*2a60*/  @P3 BRA `(.L_x_26682) ;  /* 0x0000008000003947 */ /* 0x000fea0003800000 */
[----:B------:R-:W-:-:S04]  /*2a70*/  ISETP.NE.U32.AND P4, PT, RZ, c[0x0][0x180], PT ;  /* 0x00006000ff007a0c */ /* 0x000fc80003f85070 */
[----:B------:R-:W-:-:S13]  /*2a80*/  ISETP.NE.AND.EX P4, PT, RZ, c[0x0][0x184], PT, P4 ;  /* 0x00006100ff007a0c */ /* 0x000fda0003f85340 */
[----:B------:R-:W-:Y:S05]  /*2a90*/  @P4 BRA `(.L_x_26683) ;  /* 0x0000002000004947 */ /* 0x000fea0003800000 */
[----:B------:R-:W-:Y:S05]  /*2aa0*/  @P0 BRA `(.L_x_26684) ;  /* 0x0000008000000947 */ /* 0x000fea0003800000 */
[----:B------:R-:W-:Y:S05]  /*2ab0*/  BRA `(.L_x_26685) ;  /* 0x0000009000007947 */ /* 0x000fea0003800000 */
.L_x_26683:
[----:B-----5:R-:W-:-:S05]  /*2ac0*/  HADD2.F32 R20, -RZ, R32.H1_H1 ;  /* 0x30000020ff147230 */ /* 0x020fca0000004100 */
[----:B------:R-:W-:Y:S01]  /*2ad0*/  FADD.FTZ R19, R20, R19 ;  /* 0x0000001314137221 */ /* 0x000fe20000010000 */
[----:B------:R-:W-:Y:S05]  /*2ae0*/  BRA `(.L_x_26684) ;  /* 0x0000004000007947 */ /* 0x000fea0003800000 */
.L_x_26682:
[----:B-----5:R-:W-:Y:S02]  /*2af0*/  HADD2.F32 R20, -RZ, R36.H1_H1 ;  /* 0x30000024ff147230 */ /* 0x020fe40000004100 */
[----:B------:R-:W-:-:S03]  /*2b00*/  @P2 HADD2.F32 R168, -RZ, R32.H1_H1 ;  /* 0x30000020ffa82230 */ /* 0x000fc60000004100 */
[----:B------:R-:W-:-:S04]  /*2b10*/  FADD.FTZ R19, R20, R19 ;  /* 0x0000001314137221 */ /* 0x000fc80000010000 */
[----:B------:R-:W-:-:S05]  /*2b20*/  @P2 FADD.FTZ R19, R168, R19 ;  /* 0x00000013a8132221 */ /* 0x000fca0000010000 */
.L_x_26684:
[----:B------:R-:W-:-:S04]  /*2b30*/  F2FP.PACK_AB R20, RZ, R19 ;  /* 0x00000013ff14723e */ /* 0x000fc800000000ff */
[----:B------:R-:W-:Y:S02]  /*2b40*/  PRMT R28, R28, 0x5410, R20 ;  /* 0x000054101c1c7816 */ /* 0x000fe40000000014 */
.L_x_26685:
[----:B------:R-:W-:Y:S01]  /*2b50*/  HADD2.F32 R20, -RZ, R169.H0_H0 ;  /* 0x200000a9ff147230 */ /* 0x000fe20000004100 */
[----:B------:R-:W-:Y:S05]  /*2b60*/  @P3 BRA `(.L_x_26686) ;  /* 0x0000008000003947 */ /* 0x000fea0003800000 */
[----:B------:R-:W-:-:S04]  /*2b70*/  ISETP.NE.U32.AND P4, PT, RZ, c[0x0][0x180], PT ;  /* 0x00006000ff007a0c */ /* 0x000fc80003f85070 */
[----:B------:R-:W-:-:S13]  /*2b80*/  ISETP.NE.AND.EX P4, PT, RZ, c[0x0][0x184], PT, P4 ;  /* 0x00006100ff007a0c */ /* 0x000fda0003f85340 */
[----:B------:R-:W-:Y:S05]  /*2b90*/  @P4 BRA `(.L_x_26687) ;  /* 0x0000002000004947 */ /* 0x000fea0003800000 */
[----:B------:R-:W-:Y:S05]  /*2ba0*/  @P0 BRA `(.L_x_26688) ;  /* 0x0000008000000947 */ /* 0x000fea0003800000 */
[----:B------:R-:W-:Y:S05]  /*2bb0*/  BRA `(.L_x_26689) ;  /* 0x0000009000007947 */ /* 0x000fea0003800000 */
.L_x_26687:
[----:B-----5:R-:W-:-:S05]  /*2bc0*/  HADD2.F32 R179, -RZ, R33.H0_H0 ;  /* 0x20000021ffb37230 */ /* 0x020fca0000004100 */
[----:B------:R-:W-:Y:S01]  /*2bd0*/  FADD.FTZ R20, R179, R20 ;  /* 0x00000014b3147221 */ /* 0x000fe20000010000 */
[----:B------:R-:W-:Y:S05]  /*2be0*/  BRA `(.L_x_26688) ;  /* 0x0000004000007947 */ /* 0x000fea0003800000 */
.L_x_26686:
[----:B-----5:R-:W-:Y:S02]  /*2bf0*/  HADD2.F32 R179, -RZ, R37.H0_H0 ;  /* 0x20000025ffb37230 */ /* 0x020fe40000004100 */
[----:B------:R-:W-:-:S03]  /*2c00*/  @P2 HADD2.F32 R189, -RZ, R33.H0_H0 ;  /* 0x20000021ffbd2230 */ /* 0x000fc60000004100 */
[----:B------:R-:W-:-:S04]  /*2c10*/  FADD.FTZ R20, R179, R20 ;  /* 0x00000014b3147221 */ /* 0x000fc80000010000 */
[----:B------:R-:W-:-:S05]  /*2c20*/  @P2 FADD.FTZ R20, R189, R20 ;  /* 0x00000014bd142221 */ /* 0x000fca0000010000 */
.L_x_26688:
[----:B------:R-:W-:-:S04]  /*2c30*/  F2FP.PACK_AB R168, RZ, R20 ;  /* 0x00000014ffa8723e */ /* 0x000fc800000000ff */
[----:B------:R-:W-:Y:S02]  /*2c40*/  PRMT R29, R168, 0x7610, R29 ;  /* 0x00007610a81d7816 */ /* 0x000fe4000000001d */
.L_x_26689:
[----:B------:R-:W-:Y:S01]  /*2c50*/  HADD2.F32 R179, -RZ, R169.H1_H1 ;  /* 0x300000a9ffb37230 */ /* 0x000fe20000004100 */
[----:B------:R-:W-:Y:S05]  /*2c60*/  @P3 BRA `(.L_x_26690) ;  /* 0x0000008000003947 */ /* 0x000fea0003800000 */
[----:B------:R-:W-:-:S04]  /*2c70*/  ISETP.NE.U32.AND P4, PT, RZ, c[0x0][0x180], PT ;  /* 0x00006000ff007a0c */ /* 0x000fc80003f85070 */
[----:B------:R-:W-:-:S13]  /*2c80*/  ISETP.NE.AND.EX P4, PT, RZ, c[0x0][0x184], PT, P4 ;  /* 0x00006100ff007a0c */ /* 0x000fda0003f85340 */
[----:B------:R-:W-:Y:S05]  /*2c90*/  @P4 BRA `(.L_x_26691) ;  /* 0x0000002000004947 */ /* 0x000fea0003800000 */
[----:B------:R-:W-:Y:S05]  /*2ca0*/  @P0 BRA `(.L_x_26692) ;  /* 0x0000008000000947 */ /* 0x000fea0003800000 */
[----:B------:R-:W-:Y:S05]  /*2cb0*/  BRA `(.L_x_26693) ;  /* 0x0000009000007947 */ /* 0x000fea0003800000 */
.L_x_26691:
[----:B-----5:R-:W-:-:S05]  /*2cc0*/  HADD2.F32 R168, -RZ, R33.H1_H1 ;  /* 0x30000021ffa87230 */ /* 0x020fca0000004100 */
[----:B------:R-:W-:Y:S01]  /*2cd0*/  FADD.FTZ R179, R168, R179 ;  /* 0x000000b3a8b37221 */ /* 0x000fe20000010000 */
[----:B------:R-:W-:Y:S05]  /*2ce0*/  BRA `(.L_x_26692) ;  /* 0x0000004000007947 */ /* 0x000fea0003800000 */
.L_x_26690:
[----:B-----5:R-:W-:Y:S02]  /*2cf0*/  HADD2.F32 R168, -RZ, R37.H1_H1 ;  /* 0x30000025ffa87230 */ /* 0x020fe40000004100 */
[----:B------:R-:W-:-:S03]  /*2d00*/  @P2 HADD2.F32 R180, -RZ, R33.H1_H1 ;  /* 0x30000021ffb42230 */ /* 0x000fc60000004100 */
[----:B------:R-:W-:-:S04]  /*2d10*/  FADD.FTZ R179, R168, R179 ;  /* 0x000000b3a8b37221 */ /* 0x000fc80000010000 */
[----:B------:R-:W-:-:S05]  /*2d20*/  @P2 FADD.FTZ R179, R180, R179 ;  /* 0x000000b3b4b32221 */ /* 0x000fca0000010000 */
.L_x_26692:
[----:B------:R-:W-:-:S04]  /*2d30*/  F2FP.PACK_AB R168, RZ, R179 ;  /* 0x000000b3ffa8723e */ /* 0x000fc800000000ff */
[----:B------:R-:W-:Y:S02]  /*2d40*/  PRMT R29, R29, 0x5410, R168 ;  /* 0x000054101d1d7816 */ /* 0x000fe400000000a8 */
.L_x_26693:
[----:B------:R-:W-:Y:S01]  /*2d50*/  HADD2.F32 R180, -RZ, R170.H0_H0 ;  /* 0x200000aaffb47230 */ /* 0x000fe20000004100 */
[----:B------:R-:W-:Y:S05]  /*2d60*/  @P3 BRA `(.L_x_26694) ;  /* 0x0000008000003947 */ /* 0x000fea0003800000 */
[----:B------:R-:W-:-:S04]  /*2d70*/  ISETP.NE.U32.AND P4, PT, RZ, c[0x0][0x180], PT ;  /* 0x00006000ff007a0c */ /* 0x000fc80003f85070 */
[----:B------:R-:W-:-:S13]  /*2d80*/  ISETP.NE.AND.EX P4, PT, RZ, c[0x0][0x184], PT, P4 ;  /* 0x00006100ff007a0c */ /* 0x000fda0003f85340 */
[----:B------:R-:W-:Y:S05]  /*2d90*/  @P4 BRA `(.L_x_26695) ;  /* 0x0000002000004947 */ /* 0x000fea0003800000 */
[----:B------:R-:W-:Y:S05]  /*2da0*/  @P0 BRA `(.L_x_26696) ;  /* 0x0000008000000947 */ /* 0x000fea0003800000 */
[----:B------:R-:W-:Y:S05]  /*2db0*/  BRA `(.L_x_26697) ;  /* 0x0000009000007947 */ /* 0x000fea0003800000 */
.L_x_26695:
[----:B-----5:R-:W-:-:S05]  /*2dc0*/  HADD2.F32 R169, -RZ, R34.H0_H0 ;  /* 0x20000022ffa97230 */ /* 0x020fca0000004100 */
[----:B------:R-:W-:Y:S01]  /*2dd0*/  FADD.FTZ R180, R169, R180 ;  /* 0x000000b4a9b47221 */ /* 0x000fe20000010000 */
[----:B------:R-:W-:Y:S05]  /*2de0*/  BRA `(.L_x_26696) ;  /* 0x0000004000007947 */ /* 0x000fea0003800000 */
.L_x_26694:
[----:B-----5:R-:W-:Y:S02]  /*2df0*/  HADD2.F32 R169, -RZ, R38.H0_H0 ;  /* 0x20000026ffa97230 */ /* 0x020fe40000004100 */
[----:B------:R-:W-:-:S03]  /*2e00*/  @P2 HADD2.F32 R189, -RZ, R34.H0_H0 ;  /* 0x20000022ffbd2230 */ /* 0x000fc60000004100 */
[----:B------:R-:W-:-:S04]  /*2e10*/  FADD.FTZ R180, R169, R180 ;  /* 0x000000b4a9b47221 */ /* 0x000fc80000010000 */
[----:B------:R-:W-:-:S05]  /*2e20*/  @P2 FADD.FTZ R180, R189, R180 ;  /* 0x000000b4bdb42221 */ /* 0x000fca0000010000 */
.L_x_26696:
[----:B------:R-:W-:-:S04]  /*2e30*/  F2FP.PACK_AB R168, RZ, R180 ;  /* 0x000000b4ffa8723e */ /* 0x000fc800000000ff */
[----:B------:R-:W-:Y:S02]  /*2e40*/  PRMT R30, R168, 0x7610, R30 ;  /* 0x00007610a81e7816 */ /* 0x000fe4000000001e */
.L_x_26697:
[----:B------:R-:W-:Y:S01]  /*2e50*/  HADD2.F32 R189, -RZ, R170.H1_H1 ;  /* 0x300000aaffbd7230 */ /* 0x000fe20000004100 */
[----:B------:R-:W-:Y:S05]  /*2e60*/  @P3 BRA `(.L_x_26698) ;  /* 0x0000008000003947 */ /* 0x000fea0003800000 */
[----:B------:R-:W-:-:S04]  /*2e70*/  ISETP.NE.U32.AND P4, PT, RZ, c[0x0][0x180], PT ;  /* 0x00006000ff007a0c */ /* 0x000fc80003f85070 */
[----:B------:R-:W-:-:S13]  /*2e80*/  ISETP.NE.AND.EX P4, PT, RZ, c[0x0][0x184], PT, P4 ;  /* 0x00006100ff007a0c */ /* 0x000fda0003f85340 */
[----:B------:R-:W-:Y:S05]  /*2e90*/  @P4 BRA `(.L_x_26699) ;  /* 0x0000002000004947 */ /* 0x000fea0003800000 */
[----:B------:R-:W-:Y:S05]  /*2ea0*/  @P0 BRA `(.L_x_26700) ;  /* 0x0000008000000947 */ /* 0x000fea0003800000 */
[----:B------:R-:W-:Y:S05]  /*2eb0*/  BRA `(.L_x_26701) ;  /* 0x0000009000007947 */ /* 0x000fea0003800000 */
.L_x_26699:
[----:B-----5:R-:W-:-:S05]  /*2ec0*/  HADD2.F32 R168, -RZ, R34.H1_H1 ;  /* 0x30000022ffa87230 */ /* 0x020fca0000004100 */
[----:B------:R-:W-:Y:S01]  /*2ed0*/  FADD.FTZ R189, R168, R189 ;  /* 0x000000bda8bd7221 */ /* 0x000fe20000010000 */
[----:B------:R-:W-:Y:S05]  /*2ee0*/  BRA `(.L_x_26700) ;  /* 0x0000004000007947 */ /* 0x000fea0003800000 */
.L_x_26698:
[----:B-----5:R-:W-:Y:S02]  /*2ef0*/  HADD2.F32 R168, -RZ, R38.H1_H1 ;  /* 0x30000026ffa87230 */ /* 0x020fe40000004100 */
[----:B------:R-:W-:-:S03]  /*2f00*/  @P2 HADD2.F32 R170, -RZ, R34.H1_H1 ;  /* 0x30000022ffaa2230 */ /* 0x000fc60000004100 */
[----:B------:R-:W-:-:S04]  /*2f10*/  FADD.FTZ R189, R168, R189 ;  /* 0x000000bda8bd7221 */ /* 0x000fc80000010000 */
[----:B------:R-:W-:-:S05]  /*2f20*/  @P2 FADD.FTZ R189, R170, R189 ;  /* 0x000000bdaabd2221 */ /* 0x000fca0000010000 */
.L_x_26700:
[----:B------:R-:W-:-:S04]  /*2f30*/  F2FP.PACK_AB R168, RZ, R189 ;  /* 0x000000bdffa8723e */ /* 0x000fc800000000ff */
[----:B------:R-:W-:Y:S02]  /*2f40*/  PRMT R30, R30, 0x5410, R168 ;  /* 0x000054101e1e7816 */ /* 0x000fe400000000a8 */
.L_x_26701:
[----:B------:R-:W-:Y:S01]  /*2f50*/  HADD2.F32 R196, -RZ, R171.H0_H0 ;  /* 0x200000abffc47230 */ /* 0x000fe20000004100 */
[----:B------:R-:W-:Y:S05]  /*2f60*/  @P3 BRA `(.L_x_26702) ;  /* 0x0000008000003947 */ /* 0x000fea0003800000 */
[----:B------:R-:W-:-:S04]  /*2f70*/  ISETP.NE.U32.AND P4, PT, RZ, c[0x0][0x180], PT ;  /* 0x00006000ff007a0c */ /* 0x000fc80003f85070 */
[----:B------:R-:W-:-:S13]  /*2f80*/  ISETP.NE.AND.EX P4, PT, RZ, c[0x0][0x184], PT, P4 ;  /* 0x00006100ff007a0c */ /* 0x000fda0003f85340 */
[----:B------:R-:W-:Y:S05]  /*2f90*/  @P4 BRA `(.L_x_26703) ;  /* 0x0000002000004947 */ /* 0x000fea0003800000 */
[----:B------:R-:W-:Y:S05]  /*2fa0*/  @P0 BRA `(.L_x_26704) ;  /* 0x0000008000000947 */ /* 0x000fea0003800000 */
[----:B------:R-:W-:Y:S05]  /*2fb0*/  BRA `(.L_x_26705) ;  /* 0x0000009000007947 */ /* 0x000fea0003800000 */
.L_x_26703:
[----:B-----5:R-:W-:-:S05]  /*2fc0*/  HADD2.F32 R169, -RZ, R35.H0_H0 ;  /* 0x20000023ffa97230 */ /* 0x020fca0000004100 */
[----:B------:R-:W-:Y:S01]  /*2fd0*/  FADD.FTZ R196, R169, R196 ;  /* 0x000000c4a9c47221 */ /* 0x000fe20000010000 */
[----:B------:R-:W-:Y:S05]  /*2fe0*/  BRA `(.L_x_26704) ;  /* 0x0000004000007947 */ /* 0x000fea0003800000 */
.L_x_26702:
[----:B-----5:R-:W-:Y:S02]  /*2ff0*/  HADD2.F32 R169, -RZ, R39.H0_H0 ;  /* 0x20000027ffa97230 */ /* 0x020fe40000004100 */
[----:B------:R-:W-:-:S03]  /*3000*/  @P2 HADD2.F32 R215, -RZ, R35.H0_H0 ;  /* 0x20000023ffd72230 */ /* 0x000fc60000004100 */
[----:B------:R-:W-:-:S04]  /*3010*/  FADD.FTZ R196, R169, R196 ;  /* 0x000000c4a9c47221 */ /* 0x000fc80000010000 */
[----:B------:R-:W-:-:S05]  /*3020*/  @P2 FADD.FTZ R196, R215, R196 ;  /* 0x000000c4d7c42221 */ /* 0x000fca0000010000 */
.L_x_26704:
[----:B------:R-:W-:-:S04]  /*3030*/  F2FP.PACK_AB R168, RZ, R196 ;  /* 0x000000c4ffa8723e */ /* 0x000fc800000000ff */
[----:B------:R-:W-:Y:S02]  /*3040*/  PRMT R31, R168, 0x7610, R31 ;  /* 0x00007610a81f7816 */ /* 0x000fe4000000001f */
.L_x_26705:
[----:B------:R-:W-:Y:S01]  /*3050*/  HADD2.F32 R208, -RZ, R171.H1_H1 ;  /* 0x300000abffd07230 */ /* 0x000fe20000004100 */
[----:B------:R-:W-:Y:S05]  /*3060*/  @P3 BRA `(.L_x_26706) ;  /* 0x0000008000003947 */ /* 0x000fea0003800000 */
[----:B------:R-:W-:-:S04]  /*3070*/  ISETP.NE.U32.AND P2, PT, RZ, c[0x0][0x180], PT ;  /* 0x00006000ff007a0c */ /* 0x000fc80003f45070 */
[----:B------:R-:W-:-:S13]  /*3080*/  ISETP.NE.AND.EX P2, PT, RZ, c[0x0][0x184], PT, P2 ;  /* 0x00006100ff007a0c */ /* 0x000fda0003f45320 */
[----:B------:R-:W-:Y:S05]  /*3090*/  @P2 BRA `(.L_x_26707) ;  /* 0x0000002000002947 */ /* 0x000fea0003800000 */
[----:B------:R-:W-:Y:S05]  /*30a0*/  @P0 BRA `(.L_x_26708) ;  /* 0x0000008000000947 */ /* 0x000fea0003800000 */
[----:B------:R-:W-:Y:S05]  /*30b0*/  BRA `(.L_x_26709) ;  /* 0x0000009000007947 */ /* 0x000fea0003800000 */
.L_x_26707:
[----:B-----5:R-:W-:-:S05]  /*30c0*/  HADD2.F32 R169, -RZ, R35.H1_H1 ;  /* 0x30000023ffa97230 */ /* 0x020fca0000004100 */
[----:B------:R-:W-:Y:S01]  /*30d0*/  FADD.FTZ R208, R169, R208 ;  /* 0x000000d0a9d07221 */ /* 0x000fe20000010000 */
[----:B------:R-:W-:Y:S05]  /*30e0*/  BRA `(.L_x_26708) ;  /* 0x0000004000007947 */ /* 0x000fea0003800000 */
.L_x_26706:
[----:B-----5:R-:W-:Y:S02]  /*30f0*/  HADD2.F32 R169, -RZ, R39.H1_H1 ;  /* 0x30000027ffa97230 */ /* 0x020fe40000004100 */
[----:B------:R-:W-:-:S03]  /*3100*/  @P2 HADD2.F32 R171, -RZ, R35.H1_H1 ;  /* 0x30000023ffab2230 */ /* 0x000fc60000004100 */
[----:B------:R-:W-:-:S04]  /*3110*/  FADD.FTZ R208, R169, R208 ;  /* 0x000000d0a9d07221 */ /* 0x000fc80000010000 */
[----:B------:R-:W-:-:S05]  /*3120*/  @P2 FADD.FTZ R208, R171, R208 ;  /* 0x000000d0abd02221 */ /* 0x000fca0000010000 */
.L_x_26708:
[----:B------:R-:W-:-:S04]  /*3130*/  F2FP.PACK_AB R168, RZ, R208 ;  /* 0x000000d0ffa8723e */ /* 0x000fc800000000ff */
[----:B------:R-:W-:Y:S02]  /*3140*/  PRMT R31, R31, 0x5410, R168 ;  /* 0x000054101f1f7816 */ /* 0x000fe400000000a8 */
.L_x_26709:
[----:B------:R-:W-:-:S04]  /*3150*/  @P0 LEA R168, P2, R214, c[0x0][0x188], 0x4 ;  /* 0x00006200d6a80a11 */ /* 0x000fc800078420ff */
[C---:B------:R-:W-:Y:S02]  /*3160*/  @P0 LEA.HI.X R169, R214.reuse, c[0x0][0x18c], RZ, 0x4, P2 ;  /* 0x00006300d6a90a11 */ /* 0x040fe400010f24ff */
[----:B------:R-:W-:-:S03]  /*3170*/  IADD3 R214, R214, 0x20, RZ ;  /* 0x00000020d6d67810 */ /* 0x000fc60007ffe0ff */
[----:B------:R0:W-:Y:S04]  /*3180*/  @P0 STG.E.128 [R168.64], R28 ;  /* 0x0000001ca8000986 */ /* 0x0001e8000c101d04 */
.L_x_26677:
[----:B------:R-:W-:Y:S05]  /*3190*/  BSYNC B0 ;  /* 0x0000000000007941 */ /* 0x000fea0003800000 */
.L_x_26676:
        /* <DEDUP_REMOVED lines=25> */
.L_x_26713:
[----:B-----5:R-:W-:-:S05]  /*3330*/  HADD2.F32 R22, -RZ, R32.H0_H0 ;  /* 0x20000020ff167230 */ /* 0x020fca0000004100 */
[----:B------:R-:W-:Y:S01]  /*3340*/  FADD.FTZ R9, R22, R9 ;  /* 0x0000000916097221 */ /* 0x000fe20000010000 */
[----:B------:R-:W-:Y:S05]  /*3350*/  BRA `(.L_x_26714) ;  /* 0x0000004000007947 */ /* 0x000fea0003800000 */
.L_x_26712:
[----:B0----5:R-:W-:Y:S02]  /*3360*/  HADD2.F32 R22, -RZ, R36.H0_H0 ;  /* 0x20000024ff167230 */ /* 0x021fe40000004100 */
[----:B------:R-:W-:-:S03]  /*3370*/  @P2 HADD2.F32 R182, -RZ, R32.H0_H0 ;  /* 0x20000020ffb62230 */ /* 0x000fc60000004100 */
[----:B------:R-:W-:-:S04]  /*3380*/  FADD.FTZ R9, R22, R9 ;  /* 0x0000000916097221 */ /* 0x000fc80000010000 */
[----:B------:R-:W-:-:S05]  /*3390*/  @P2 FADD.FTZ R9, R182, R9 ;  /* 0x00000009b6092221 */ /* 0x000fca0000010000 */
.L_x_26714:
[----:B------:R-:W-:-:S04]  /*33a0*/  F2FP.PACK_AB R21, RZ, R9 ;  /* 0x00000009ff15723e */ /* 0x000fc800000000ff */
[----:B------:R-:W-:Y:S02]  /*33b0*/  PRMT R28, R21, 0x7610, R28 ;  /* 0x00007610151c7816 */ /* 0x000fe4000000001c */
.L_x_26715:
[----:B------:R-:W-:Y:S01]  /*33c0*/  HADD2.F32 R21, -RZ, R168.H1_H1 ;  /* 0x300000a8ff157230 */ /* 0x000fe20000004100 */
[----:B------:R-:W-:Y:S05]  /*33d0*/  @P3 BRA `(.L_x_26716) ;  /* 0x0000008000003947 */ /* 0x000fea0003800000 */
[----:B------:R-:W-:-:S04]  /*33e0*/  ISETP.NE.U32.AND P4, PT, RZ, c[0x0][0x180], PT ;  /* 0x00006000ff007a0c */ /* 0x000fc80003f85070 */
[----:B------:R-:W-:-:S13]  /*33f0*/  ISETP.NE.AND.EX P4, PT, RZ, c[0x0][0x184], PT, P4 ;  /* 0x00006100ff007a0c */ /* 0x000fda0003f85340 */
[----:B------:R-:W-:Y:S05]  /*3400*/  @P4 BRA `(.L_x_26717) ;  /* 0x0000002000004947 */ /* 0x000fea0003800000 */
[----:B------:R-:W-:Y:S05]  /*3410*/  @P0 BRA `(.L_x_26718) ;  /* 0x0000008000000947 */ /* 0x000fea0003800000 */
[----:B------:R-:W-:Y:S05]  /*3420*/  BRA `(.L_x_26719) ;  /* 0x0000009000007947 */ /* 0x000fea0003800000 */
.L_x_26717:
[----:B-----5:R-:W-:-:S05]  /*3430*/  HADD2.F32 R22, -RZ, R32.H1_H1 ;  /* 0x30000020ff167230 */ /* 0x020fca0000004100 */
[----:B------:R-:W-:Y:S01]  /*3440*/  FADD.FTZ R21, R22, R21 ;  /* 0x0000001516157221 */ /* 0x000fe20000010000 */
[----:B------:R-:W-:Y:S05]  /*3450*/  BRA `(.L_x_26718) ;  /* 0x0000004000007947 */ /* 0x000fea0003800000 */
.L_x_26716:
[----:B-----5:R-:W-:Y:S02]  /*3460*/  HADD2.F32 R22, -RZ, R36.H1_H1 ;  /* 0x30000024ff167230 */ /* 0x020fe40000004100 */
[----:B------:R-:W-:-:S03]  /*3470*/  @P2 HADD2.F32 R168, -RZ, R32.H1_H1 ;  /* 0x30000020ffa82230 */ /* 0x000fc60000004100 */
[----:B------:R-:W-:-:S04]  /*3480*/  FADD.FTZ R21, R22, R21 ;  /* 0x0000001516157221 */ /* 0x000fc80000010000 */
[----:B------:R-:W-:-:S05]  /*3490*/  @P2 FADD.FTZ R21, R168, R21 ;  /* 0x00000015a8152221 */ /* 0x000fca0000010000 */
.L_x_26718:
[----:B------:R-:W-:-:S04]  /*34a0*/  F2FP.PACK_AB R22, RZ, R21 ;  /* 0x00000015ff16723e */ /* 0x000fc800000000ff */
[----:B------:R-:W-:Y:S02]  /*34b0*/  PRMT R28, R28, 0x5410, R22 ;  /* 0x000054101c1c7816 */ /* 0x000fe40000000016 */
.L_x_26719:
[----:B------:R-:W-:Y:S01]  /*34c0*/  HADD2.F32 R22, -RZ, R169.H0_H0 ;  /* 0x200000a9ff167230 */ /* 0x000fe20000004100 */
[----:B------:R-:W-:Y:S05]  /*34d0*/  @P3 BRA `(.L_x_26720) ;  /* 0x0000008000003947 */ /* 0x000fea0003800000 */
[----:B------:R-:W-:-:S04]  /*34e0*/  ISETP.NE.U32.AND P4, PT, RZ, c[0x0][0x180], PT ;  /* 0x00006000ff007a0c */ /* 0x000fc80003f85070 */
[----:B------:R-:W-:-:S13]  /*34f0*/  ISETP.NE.AND.EX P4, PT, RZ, c[0x0][0x184], PT, P4 ;  /* 0x00006100ff007a0c */ /* 0x000fda0003f85340 */
[----:B------:R-:W-:Y:S05]  /*3500*/  @P4 BRA `(.L_x_26721) ;  /* 0x0000002000004947 */ /* 0x000fea0003800000 */
[----:B------:R-:W-:Y:S05]  /*3510*/  @P0 BRA `(.L_x_26722) ;  /* 0x0000008000000947 */ /* 0x000fea0003800000 */
[----:B------:R-:W-:Y:S05]  /*3520*/  BRA `(.L_x_26723) ;  /* 0x0000009000007947 */ /* 0x000fea0003800000 */
.L_x_26721:
[----:B-----5:R-:W-:-:S05]  /*3530*/  HADD2.F32 R181, -RZ, R33.H0_H0 ;  /* 0x20000021ffb57230 */ /* 0x020fca0000004100 */
[----:B------:R-:W-:Y:S01]  /*3540*/  FADD.FTZ R22, R181, R22 ;  /* 0x00000016b5167221 */ /* 0x000fe20000010000 */
[----:B------:R-:W-:Y:S05]  /*3550*/  BRA `(.L_x_26722) ;  /* 0x0000004000007947 */ /* 0x000fea0003800000 */
.L_x_26720:
[----:B-----5:R-:W-:Y:S02]  /*3560*/  HADD2.F32 R181, -RZ, R37.H0_H0 ;  /* 0x20000025ffb57230 */ /* 0x020fe40000004100 */
[----:B------:R-:W-:-:S03]  /*3570*/  @P2 HADD2.F32 R197, -RZ, R33.H0_H0 ;  /* 0x20000021ffc52230 */ /* 0x000fc60000004100 */
[----:B------:R-:W-:-:S04]  /*3580*/  FADD.FTZ R22, R181, R22 ;  /* 0x00000016b5167221 */ /* 0x000fc80000010000 */
[----:B------:R-:W-:-:S05]  /*3590*/  @P2 FADD.FTZ R22, R197, R22 ;  /* 0x00000016c5162221 */ /* 0x000fca0000010000 */
.L_x_26722:
[----:B------:R-:W-:-:S04]  /*35a0*/  F2FP.PACK_AB R168, RZ, R22 ;  /* 0x00000016ffa8723e */ /* 0x000fc800000000ff */
[----:B------:R-:W-:Y:S02]  /*35b0*/  PRMT R29, R168, 0x7610, R29 ;  /* 0x00007610a81d7816 */ /* 0x000fe4000000001d */
.L_x_26723:
[----:B------:R-:W-:Y:S01]  /*35c0*/  HADD2.F32 R181, -RZ, R169.H1_H1 ;  /* 0x300000a9ffb57230 */ /* 0x000fe20000004100 */
[----:B------:R-:W-:Y:S05]  /*35d0*/  @P3 BRA `(.L_x_26724) ;  /* 0x0000008000003947 */ /* 0x000fea0003800000 */
[----:B------:R-:W-:-:S04]  /*35e0*/  ISETP.NE.U32.AND P4, PT, RZ, c[0x0][0x180], PT ;  /* 0x00006000ff007a0c */ /* 0x000fc80003f85070 */
[----:B------:R-:W-:-:S13]  /*35f0*/  ISETP.NE.AND.EX P4, PT, RZ, c[0x0][0x184], PT, P4 ;  /* 0x00006100ff007a0c */ /* 0x000fda0003f85340 */
[----:B------:R-:W-:Y:S05]  /*3600*/  @P4 BRA `(.L_x_26725) ;  /* 0x0000002000004947 */ /* 0x000fea0003800000 */
[----:B------:R-:W-:Y:S05]  /*3610*/  @P0 BRA `(.L_x_26726) ;  /* 0x0000008000000947 */ /* 0x000fea0003800000 */
[----:B------:R-:W-:Y:S05]  /*3620*/  BRA `(.L_x_26727) ;  /* 0x0000009000007947 */ /* 0x000fea0003800000 */
.L_x_26725:
[----:B-----5:R-:W-:-:S05]  /*3630*/  HADD2.F32 R168, -RZ, R33.H1_H1 ;  /* 0x30000021ffa87230 */ /* 0x020fca0000004100 */
[----:B------:R-:W-:Y:S01]  /*3640*/  FADD.FTZ R181, R168, R181 ;  /* 0x000000b5a8b57221 */ /* 0x000fe20000010000 */
[----:B------:R-:W-:Y:S05]  /*3650*/  BRA `(.L_x_26726) ;  /* 0x0000004000007947 */ /* 0x000fea0003800000 */
.L_x_26724:
[----:B-----5:R-:W-:Y:S02]  /*3660*/  HADD2.F32 R168, -RZ, R37.H1_H1 ;  /* 0x30000025ffa87230 */ /* 0x020fe40000004100 */
[----:B------:R-:W-:-:S03]  /*3670*/  @P2 HADD2.F32 R182, -RZ, R33.H1_H1 ;  /* 0x30000021ffb62230 */ /* 0x000fc60000004100 */
[----:B------:R-:W-:-:S04]  /*3680*/  FADD.FTZ R181, R168, R181 ;  /* 0x000000b5a8b57221 */ /* 0x000fc80000010000 */
[----:B------:R-:W-:-:S05]  /*3690*/  @P2 FADD.FTZ R181, R182, R181 ;  /* 0x000000b5b6b52221 */ /* 0x000fca0000010000 */
.L_x_26726:
[----:B------:R-:W-:-:S04]  /*36a0*/  F2FP.PACK_AB R168, RZ, R181 ;  /* 0x000000b5ffa8723e */ /* 0x000fc800000000ff */
[----:B------:R-:W-:Y:S02]  /*36b0*/  PRMT R29, R29, 0x5410, R168 ;  /* 0x000054101d1d7816 */ /* 0x000fe400000000a8 */
.L_x_26727:
[----:B------:R-:W-:Y:S01]  /*36c0*/  HADD2.F32 R182, -RZ, R170.H0_H0 ;  /* 0x200000aaffb67230 */ /* 0x000fe20000004100 */
[----:B------:R-:W-:Y:S05]  /*36d0*/  @P3 BRA `(.L_x_26728) ;  /* 0x0000008000003947 */ /* 0x000fea0003800000 */
[----:B------:R-:W-:-:S04]  /*36e0*/  ISETP.NE.U32.AND P4, PT, RZ, c[0x0][0x180], PT ;  /* 0x00006000ff007a0c */ /* 0x000fc80003f85070 */
[----:B------:R-:W-:-:S13]  /*36f0*/  ISETP.NE.AND.EX P4, PT, RZ, c[0x0][0x184], PT, P4 ;  /* 0x00006100ff007a0c */ /* 0x000fda0003f85340 */
[----:B------:R-:W-:Y:S05]  /*3700*/  @P4 BRA `(.L_x_26729) ;  /* 0x0000002000004947 */ /* 0x000fea0003800000 */
[----:B------:R-:W-:Y:S05]  /*3710*/  @P0 BRA `(.L_x_26730) ;  /* 0x0000008000000947 */ /* 0x000fea0003800000 */
[----:B------:R-:W-:Y:S05]  /*3720*/  BRA `(.L_x_26731) ;  /* 0x0000009000007947 */ /* 0x000fea0003800000 */
.L_x_26729:
[----:B-----5:R-:W-:-:S05]  /*3730*/  HADD2.F32 R169, -RZ, R34.H0_H0 ;  /* 0x20000022ffa97230 */ /* 0x020fca0000004100 */
[----:B------:R-:W-:Y:S01]  /*3740*/  FADD.FTZ R182, R169, R182 ;  /* 0x000000b6a9b67221 */ /* 0x000fe20000010000 */
[----:B------:R-:W-:Y:S05]  /*3750*/  BRA `(.L_x_26730) ;  /* 0x0000004000007947 */ /* 0x000fea0003800000 */
.L_x_26728:
[----:B-----5:R-:W-:Y:S02]  /*3760*/  HADD2.F32 R169, -RZ, R38.H0_H0 ;  /* 0x20000026ffa97230 */ /* 0x020fe40000004100 */
[----:B------:R-:W-:-:S03]  /*3770*/  @P2 HADD2.F32 R197, -RZ, R34.H0_H0 ;  /* 0x20000022ffc52230 */ /* 0x000fc60000004100 */
[----:B------:R-:W-:-:S04]  /*3780*/  FADD.FTZ R182, R169, R182 ;  /* 0x000000b6a9b67221 */ /* 0x000fc80000010000 */
[----:B------:R-:W-:-:S05]  /*3790*/  @P2 FADD.FTZ R182, R197, R182 ;  /* 0x000000b6c5b62221 */ /* 0x000fca0000010000 */
.L_x_26730:
[----:B------:R-:W-:-:S04]  /*37a0*/  F2FP.PACK_AB R168, RZ, R182 ;  /* 0x000000b6ffa8723e */ /* 0x000fc800000000ff */
[----:B------:R-:W-:Y:S02]  /*37b0*/  PRMT R30, R168, 0x7610, R30 ;  /* 0x00007610a81e7816 */ /* 0x000fe4000000001e */
.L_x_26731:
[----:B------:R-:W-:Y:S01]  /*37c0*/  HADD2.F32 R197, -RZ, R170.H1_H1 ;  /* 0x300000aaffc57230 */ /* 0x000fe20000004100 */
[----:B------:R-:W-:Y:S05]  /*37d0*/  @P3 BRA `(.L_x_26732) ;  /* 0x0000008000003947 */ /* 0x000fea0003800000 */
[----:B------:R-:W-:-:S04]  /*37e0*/  ISETP.NE.U32.AND P4, PT, RZ, c[0x0][0x180], PT ;  /* 0x00006000ff007a0c */ /* 0x000fc80003f85070 */
[----:B------:R-:W-:-:S13]  /*37f0*/  ISETP.NE.AND.EX P4, PT, RZ, c[0x0][0x184], PT, P4 ;  /* 0x00006100ff007a0c */ /* 0x000fda0003f85340 */
[----:B------:R-:W-:Y:S05]  /*3800*/  @P4 BRA `(.L_x_26733) ;  /* 0x0000002000004947 */ /* 0x000fea0003800000 */
[----:B------:R-:W-:Y:S05]  /*3810*/  @P0 BRA `(.L_x_26734) ;  /* 0x0000008000000947 */ /* 0x000fea0003800000 */
[----:B------:R-:W-:Y:S05]  /*3820*/  BRA `(.L_x_26735) ;  /* 0x0000009000007947 */ /* 0x000fea0003800000 */
.L_x_26733:
[----:B-----5:R-:W-:-:S05]  /*3830*/  HADD2.F32 R168, -RZ, R34.H1_H1 ;  /* 0x30000022ffa87230 */ /* 0x020fca0000004100 */
[----:B------:R-:W-:Y:S01]  /*3840*/  FADD.FTZ R197, R168, R197 ;  /* 0x000000c5a8c57221 */ /* 0x000fe20000010000 */
[----:B------:R-:W-:Y:S05]  /*3850*/  BRA `(.L_x_26734) ;  /* 0x0000004000007947 */ /* 0x000fea0003800000 */
.L_x_26732:
[----:B-----5:R-:W-:Y:S02]  /*3860*/  HADD2.F32 R168, -RZ, R38.H1_H1 ;  /* 0x30000026ffa87230 */ /* 0x020fe40000004100 */
[----:B------:R-:W-:-:S03]  /*3870*/  @P2 HADD2.F32 R170, -RZ, R34.H1_H1 ;  /* 0x30000022ffaa2230 */ /* 0x000fc60000004100 */
[----:B------:R-:W-:-:S04]  /*3880*/  FADD.FTZ R197, R168, R197 ;  /* 0x000000c5a8c57221 */ /* 0x000fc80000010000 */
[----:B------:R-:W-:-:S05]  /*3890*/  @P2 FADD.FTZ R197, R170, R197 ;  /* 0x000000c5aac52221 */ /* 0x000fca0000010000 */
.L_x_26734:
[----:B------:R-:W-:-:S04]  /*38a0*/  F2FP.PACK_AB R168, RZ, R197 ;  /* 0x000000c5ffa8723e */ /* 0x000fc800000000ff */
[----:B------:R-:W-:Y:S02]  /*38b0*/  PRMT R30, R30, 0x5410, R168 ;  /* 0x000054101e1e7816 */ /* 0x000fe400000000a8 */
.L_x_26735:
[----:B------:R-:W-:Y:S01]  /*38c0*/  HADD2.F32 R198, -RZ, R171.H0_H0 ;  /* 0x200000abffc67230 */ /* 0x000fe20000004100 */
[----:B------:R-:W-:Y:S05]  /*38d0*/  @P3 BRA `(.L_x_26736) ;  /* 0x0000008000003947 */ /* 0x000fea0003800000 */
[----:B------:R-:W-:-:S04]  /*38e0*/  ISETP.NE.U32.AND P4, PT, RZ, c[0x0][0x180], PT ;  /* 0x00006000ff007a0c */ /* 0x000fc80003f85070 */
[----:B------:R-:W-:-:S13]  /*38f0*/  ISETP.NE.AND.EX P4, PT, RZ, c[0x0][0x184], PT, P4 ;  /* 0x00006100ff007a0c */ /* 0x000fda0003f85340 */
[----:B------:R-:W-:Y:S05]  /*3900*/  @P4 BRA `(.L_x_26737) ;  /* 0x0000002000004947 */ /* 0x000fea0003800000 */
[----:B------:R-:W-:Y:S05]  /*3910*/  @P0 BRA `(.L_x_26738) ;  /* 0x0000008000000947 */ /* 0x000fea0003800000 */
[----:B------:R-:W-:Y:S05]  /*3920*/  BRA `(.L_x_26739) ;  /* 0x0000009000007947 */ /* 0x000fea0003800000 */
.L_x_26737:
[----:B-----5:R-:W-:-:S05]  /*3930*/  HADD2.F32 R169, -RZ, R35.H0_H0 ;  /* 0x20000023ffa97230 */ /* 0x020fca0000004100 */
[----:B------:R-:W-:Y:S01]  /*3940*/  FADD.FTZ R198, R169, R198 ;  /* 0x000000c6a9c67221 */ /* 0x000fe20000010000 */
[----:B------:R-:W-:Y:S05]  /*3950*/  BRA `(.L_x_26738) ;  /* 0x0000004000007947 */ /* 0x000fea0003800000 */
.L_x_26736:
[----:B-----5:R-:W-:Y:S02]  /*3960*/  HADD2.F32 R169, -RZ, R39.H0_H0 ;  /* 0x20000027ffa97230 */ /* 0x020fe40000004100 */
[----:B------:R-:W-:-:S03]  /*3970*/  @P2 HADD2.F32 R209, -RZ, R35.H0_H0 ;  /* 0x20000023ffd12230 */ /* 0x000fc60000004100 */
[----:B------:R-:W-:-:S04]  /*3980*/  FADD.FTZ R198, R169, R198 ;  /* 0x000000c6a9c67221 */ /* 0x000fc80000010000 */
[----:B------:R-:W-:-:S05]  /*3990*/  @P2 FADD.FTZ R198, R209, R198 ;  /* 0x000000c6d1c62221 */ /* 0x000fca0000010000 */
.L_x_26738:
[----:B------:R-:W-:-:S04]  /*39a0*/  F2FP.PACK_AB R168, RZ, R198 ;  /* 0x000000c6ffa8723e */ /* 0x000fc800000000ff */
[----:B------:R-:W-:Y:S02]  /*39b0*/  PRMT R31, R168, 0x7610, R31 ;  /* 0x00007610a81f7816 */ /* 0x000fe4000000001f */
.L_x_26739:
[----:B------:R-:W-:Y:S01]  /*39c0*/  HADD2.F32 R209, -RZ, R171.H1_H1 ;  /* 0x300000abffd17230 */ /* 0x000fe20000004100 */
[----:B------:R-:W-:Y:S05]  /*39d0*/  @P3 BRA `(.L_x_26740) ;  /* 0x0000008000003947 */ /* 0x000fea0003800000 */
[----:B------:R-:W-:-:S04]  /*39e0*/  ISETP.NE.U32.AND P2, PT, RZ, c[0x0][0x180], PT ;  /* 0x00006000ff007a0c */ /* 0x000fc80003f45070 */
[----:B------:R-:W-:-:S13]  /*39f0*/  ISETP.NE.AND.EX P2, PT, RZ, c[0x0][0x184], PT, P2 ;  /* 0x00006100ff007a0c */ /* 0x000fda0003f45320 */
[----:B------:R-:W-:Y:S05]  /*3a00*/  @P2 BRA `(.L_x_26741) ;  /* 0x0000002000002947 */ /* 0x000fea0003800000 */
[----:B------:R-:W-:Y:S05]  /*3a10*/  @P0 BRA `(.L_x_26742) ;  /* 0x0000008000000947 */ /* 0x000fea0003800000 */
[----:B------:R-:W-:Y:S05]  /*3a20*/  BRA `(.L_x_26743) ;  /* 0x0000009000007947 */ /* 0x000fea0003800000 */
.L_x_26741:
[----:B-----5:R-:W-:-:S05]  /*3a30*/  HADD2.F32 R168, -RZ, R35.H1_H1 ;  /* 0x30000023ffa87230 */ /* 0x020fca0000004100 */
[----:B------:R-:W-:Y:S01]  /*3a40*/  FADD.FTZ R209, R168, R209 ;  /* 0x000000d1a8d17221 */ /* 0x000fe20000010000 */
[----:B------:R-:W-:Y:S05]  /*3a50*/  BRA `(.L_x_26742) ;  /* 0x0000004000007947 */ /* 0x000fea0003800000 */
.L_x_26740:
[----:B-----5:R-:W-:Y:S02]  /*3a60*/  HADD2.F32 R168, -RZ, R39.H1_H1 ;  /* 0x30000027ffa87230 */ /* 0x020fe40000004100 */
[----:B------:R-:W-:-:S03]  /*3a70*/  @P2 HADD2.F32 R170, -RZ, R35.H1_H1 ;  /* 0x30000023ffaa2230 */ /* 0x000fc60000004100 */
[----:B------:R-:W-:-:S04]  /*3a80*/  FADD.FTZ R209, R168, R209 ;  /* 0x000000d1a8d17221 */ /* 0x000fc80000010000 */
[----:B------:R-:W-:-:S05]  /*3a90*/  @P2 FADD.FTZ R209, R170, R209 ;  /* 0x000000d1aad12221 */ /* 0x000fca0000010000 */
.L_x_26742:
[----:B------:R-:W-:-:S04]  /*3aa0*/  F2FP.PACK_AB R168, RZ, R209 ;  /* 0x000000d1ffa8723e */ /* 0x000fc800000000ff */
[----:B------:R-:W-:Y:S02]  /*3ab0*/  PRMT R31, R31, 0x5410, R168 ;  /* 0x000054101f1f7816 */ /* 0x000fe400000000a8 */
.L_x_26743:
[----:B------:R-:W-:-:S04]  /*3ac0*/  @P0 LEA R168, P2, R214, c[0x0][0x188], 0x4 ;  /* 0x00006200d6a80a11 */ /* 0x000fc800078420ff */
[C---:B------:R-:W-:Y:S02]  /*3ad0*/  @P0 LEA.HI.X R169, R214.reuse, c[0x0][0x18c], RZ, 0x4, P2 ;  /* 0x00006300d6a90a11 */ /* 0x040fe400010f24ff */
[----:B------:R-:W-:-:S03]  /*3ae0*/  IADD3 R214, R214, 0x20, RZ ;  /* 0x00000020d6d67810 */ /* 0x000fc60007ffe0ff */
[----:B------:R0:W-:Y:S04]  /*3af0*/  @P0 STG.E.128 [R168.64], R28 ;  /* 0x0000001ca8000986 */ /* 0x0001e8000c101d04 */
.L_x_26711:
[----:B------:R-:W-:Y:S05]  /*3b00*/  BSYNC B0 ;  /* 0x0000000000007941 */ /* 0x000fea0003800000 */
.L_x_26710:
        /* <DEDUP_REMOVED lines=25> */
.L_x_26747:
[----:B-----5:R-:W-:-:S05]  /*3ca0*/  HADD2.F32 R23, -RZ, R32.H0_H0 ;  /* 0x20000020ff177230 */ /* 0x020fca0000004100 */
[----:B------:R-:W-:Y:S01]  /*3cb0*/  FADD.FTZ R10, R23, R10 ;  /* 0x0000000a170a7221 */ /* 0x000fe20000010000 */
[----:B------:R-:W-:Y:S05]  /*3cc0*/  BRA `(.L_x_26748) ;  /* 0x0000004000007947 */ /* 0x000fea0003800000 */
.L_x_26746:
[----:B0----5:R-:W-:Y:S02]  /*3cd0*/  HADD2.F32 R23, -RZ, R36.H0_H0 ;  /* 0x20000024ff177230 */ /* 0x021fe40000004100 */
[----:B------:R-:W-:-:S03]  /*3ce0*/  @P2 HADD2.F32 R183, -RZ, R32.H0_H0 ;  /* 0x20000020ffb72230 */ /* 0x000fc60000004100 */
[----:B------:R-:W-:-:S04]  /*3cf0*/  FADD.FTZ R10, R23, R10 ;  /* 0x0000000a170a7221 */ /* 0x000fc80000010000 */
[----:B------:R-:W-:-:S05]  /*3d00*/  @P2 FADD.FTZ R10, R183, R10 ;  /* 0x0000000ab70a2221 */ /* 0x000fca0000010000 */
.L_x_26748:
[----:B------:R-:W-:-:S04]  /*3d10*/  F2FP.PACK_AB R23, RZ, R10 ;  /* 0x0000000aff17723e */ /* 0x000fc800000000ff */
[----:B------:R-:W-:Y:S02]  /*3d20*/  PRMT R28, R23, 0x7610, R28 ;  /* 0x00007610171c7816 */ /* 0x000fe4000000001c */
.L_x_26749:
[----:B------:R-:W-:Y:S01]  /*3d30*/  HADD2.F32 R23, -RZ, R168.H1_H1 ;  /* 0x300000a8ff177230 */ /* 0x000fe20000004100 */
[----:B------:R-:W-:Y:S05]  /*3d40*/  @P3 BRA `(.L_x_26750) ;  /* 0x0000008000003947 */ /* 0x000fea0003800000 */
[----:B------:R-:W-:-:S04]  /*3d50*/  ISETP.NE.U32.AND P4, PT, RZ, c[0x0][0x180], PT ;  /* 0x00006000ff007a0c */ /* 0x000fc80003f85070 */
[----:B------:R-:W-:-:S13]  /*3d60*/  ISETP.NE.AND.EX P4, PT, RZ, c[0x0][0x184], PT, P4 ;  /* 0x00006100ff007a0c */ /* 0x000fda0003f85340 */
[----:B------:R-:W-:Y:S05]  /*3d70*/  @P4 BRA `(.L_x_26751) ;  /* 0x0000002000004947 */ /* 0x000fea0003800000 */
[----:B------:R-:W-:Y:S05]  /*3d80*/  @P0 BRA `(.L_x_26752) ;  /* 0x0000008000000947 */ /* 0x000fea0003800000 */
[----:B------:R-:W-:Y:S05]  /*3d90*/  BRA `(.L_x_26753) ;  /* 0x0000009000007947 */ /* 0x000fea0003800000 */
.L_x_26751:
[----:B-----5:R-:W-:-:S05]  /*3da0*/  HADD2.F32 R24, -RZ, R32.H1_H1 ;  /* 0x30000020ff187230 */ /* 0x020fca0000004100 */
[----:B------:R-:W-:Y:S01]  /*3db0*/  FADD.FTZ R23, R24, R23 ;  /* 0x0000001718177221 */ /* 0x000fe20000010000 */
[----:B------:R-:W-:Y:S05]  /*3dc0*/  BRA `(.L_x_26752) ;  /* 0x0000004000007947 */ /* 0x000fea0003800000 */
.L_x_26750:
[----:B-----5:R-:W-:Y:S02]  /*3dd0*/  HADD2.F32 R24, -RZ, R36.H1_H1 ;  /* 0x30000024ff187230 */ /* 0x020fe40000004100 */
[----:B------:R-:W-:-:S03]  /*3de0*/  @P2 HADD2.F32 R168, -RZ, R32.H1_H1 ;  /* 0x30000020ffa82230 */ /* 0x000fc60000004100 */
[----:B------:R-:W-:-:S04]  /*3df0*/  FADD.FTZ R23, R24, R23 ;  /* 0x0000001718177221 */ /* 0x000fc80000010000 */
[----:B------:R-:W-:-:S05]  /*3e00*/  @P2 FADD.FTZ R23, R168, R23 ;  /* 0x00000017a8172221 */ /* 0x000fca0000010000 */
.L_x_26752:
[----:B------:R-:W-:-:S04]  /*3e10*/  F2FP.PACK_AB R24, RZ, R23 ;  /* 0x00000017ff18723e */ /* 0x000fc800000000ff */
[----:B------:R-:W-:Y:S02]  /*3e20*/  PRMT R28, R28, 0x5410, R24 ;  /* 0x000054101c1c7816 */ /* 0x000fe40000000018 */
.L_x_26753:
[----:B------:R-:W-:Y:S01]  /*3e30*/  HADD2.F32 R24, -RZ, R169.H0_H0 ;  /* 0x200000a9ff187230 */ /* 0x000fe20000004100 */
[----:B------:R-:W-:Y:S05]  /*3e40*/  @P3 BRA `(.L_x_26754) ;  /* 0x0000008000003947 */ /* 0x000fea0003800000 */
[----:B------:R-:W-:-:S04]  /*3e50*/  ISETP.NE.U32.AND P4, PT, RZ, c[0x0][0x180], PT ;  /* 0x00006000ff007a0c */ /* 0x000fc80003f85070 */
[----:B------:R-:W-:-:S13]  /*3e60*/  ISETP.NE.AND.EX P4, PT, RZ, c[0x0][0x184], PT, P4 ;  /* 0x00006100ff007a0c */ /* 0x000fda0003f85340 */
[----:B------:R-:W-:Y:S05]  /*3e70*/  @P4 BRA `(.L_x_26755) ;  /* 0x0000002000004947 */ /* 0x000fea0003800000 */
[----:B------:R-:W-:Y:S05]  /*3e80*/  @P0 BRA `(.L_x_26756) ;  /* 0x0000008000000947 */ /* 0x000fea0003800000 */
[----:B------:R-:W-:Y:S05]  /*3e90*/  BRA `(.L_x_26757) ;  /* 0x0000009000007947 */ /* 0x000fea0003800000 */
.L_x_26755:
[----:B-----5:R-:W-:-:S05]  /*3ea0*/  HADD2.F32 R183, -RZ, R33.H0_H0 ;  /* 0x20000021ffb77230 */ /* 0x020fca0000004100 */
[----:B------:R-:W-:Y:S01]  /*3eb0*/  FADD.FTZ R24, R183, R24 ;  /* 0x00000018b7187221 */ /* 0x000fe20000010000 */
[----:B------:R-:W-:Y:S05]  /*3ec0*/  BRA `(.L_x_26756) ;  /* 0x0000004000007947 */ /* 0x000fea0003800000 */
.L_x_26754:
[----:B-----5:R-:W-:Y:S02]  /*3ed0*/  HADD2.F32 R183, -RZ, R37.H0_H0 ;  /* 0x20000025ffb77230 */ /* 0x020fe40000004100 */
[----:B------:R-:W-:-:S03]  /*3ee0*/  @P2 HADD2.F32 R199, -RZ, R33.H0_H0 ;  /* 0x20000021ffc72230 */ /* 0x000fc60000004100 */
[----:B------:R-:W-:-:S04]  /*3ef0*/  FADD.FTZ R24, R183, R24 ;  /* 0x00000018b7187221 */ /* 0x000fc80000010000 */
[----:B------:R-:W-:-:S05]  /*3f00*/  @P2 FADD.FTZ R24, R199, R24 ;  /* 0x00000018c7182221 */ /* 0x000fca0000010000 */
.L_x_26756:
[----:B------:R-:W-:-:S04]  /*3f10*/  F2FP.PACK_AB R168, RZ, R24 ;  /* 0x00000018ffa8723e */ /* 0x000fc800000000ff */
[----:B------:R-:W-:Y:S02]  /*3f20*/  PRMT R29, R168, 0x7610, R29 ;  /* 0x00007610a81d7816 */ /* 0x000fe4000000001d */
.L_x_26757:
[----:B------:R-:W-:Y:S01]  /*3f30*/  HADD2.F32 R183, -RZ, R169.H1_H1 ;  /* 0x300000a9ffb77230 */ /* 0x000fe20000004100 */
[----:B------:R-:W-:Y:S05]  /*3f40*/  @P3 BRA `(.L_x_26758) ;  /* 0x0000008000003947 */ /* 0x000fea0003800000 */
[----:B------:R-:W-:-:S04]  /*3f50*/  ISETP.NE.U32.AND P4, PT, RZ, c[0x0][0x180], PT ;  /* 0x00006000ff007a0c */ /* 0x000fc80003f85070 */
[----:B------:R-:W-:-:S13]  /*3f60*/  ISETP.NE.AND.EX P4, PT, RZ, c[0x0][0x184], PT, P4 ;  /* 0x00006100ff007a0c */ /* 0x000fda0003f85340 */
[----:B------:R-:W-:Y:S05]  /*3f70*/  @P4 BRA `(.L_x_26759) ;  /* 0x0000002000004947 */ /* 0x000fea0003800000 */
[----:B------:R-:W-:Y:S05]  /*3f80*/  @P0 BRA `(.L_x_26760) ;  /* 0x0000008000000947 */ /* 0x000fea0003800000 */
[----:B------:R-:W-:Y:S05]  /*3f90*/  BRA `(.L_x_26761) ;  /* 0x0000009000007947 */ /* 0x000fea0003800000 */
.L_x_26759:
[----:B-----5:R-:W-:-:S05]  /*3fa0*/  HADD2.F32 R168, -RZ, R33.H1_H1 ;  /* 0x30000021ffa87230 */ /* 0x020fca0000004100 */
[----:B------:R-:W-:Y:S01]  /*3fb0*/  FADD.FTZ R183, R168, R183 ;  /* 0x000000b7a8b77221 */ /* 0x000fe20000010000 */
[----:B------:R-:W-:Y:S05]  /*3fc0*/  BRA `(.L_x_26760) ;  /* 0x0000004000007947 */ /* 0x000fea0003800000 */
.L_x_26758:
[----:B-----5:R-:W-:Y:S02]  /*3fd0*/  HADD2.F32 R168, -RZ, R37.H1_H1 ;  /* 0x30000025ffa87230 */ /* 0x020fe40000004100 */
[----:B------:R-:W-:-:S03]  /*3fe0*/  @P2 HADD2.F32 R184, -RZ, R33.H1_H1 ;  /* 0x30000021ffb82230 */ /* 0x000fc60000004100 */
[----:B------:R-:W-:-:S04]  /*3ff0*/  FADD.FTZ R183, R168, R183 ;  /* 0x000000b7a8b77221 */ /* 0x000fc80000010000 */
[----:B------:R-:W-:-:S05]  /*4000*/  @P2 FADD.FTZ R183, R184, R183 ;  /* 0x000000b7b8b72221 */ /* 0x000fca0000010000 */
.L_x_26760:
[----:B------:R-:W-:-:S04]  /*4010*/  F2FP.PACK_AB R168, RZ, R183 ;  /* 0x000000b7ffa8723e */ /* 0x000fc800000000ff */
[----:B------:R-:W-:Y:S02]  /*4020*/  PRMT R29, R29, 0x5410, R168 ;  /* 0x000054101d1d7816 */ /* 0x000fe400000000a8 */
.L_x_26761:
[----:B------:R-:W-:Y:S01]  /*4030*/  HADD2.F32 R184, -RZ, R170.H0_H0 ;  /* 0x200000aaffb87230 */ /* 0x000fe20000004100 */
[----:B------:R-:W-:Y:S05]  /*4040*/  @P3 BRA `(.L_x_26762) ;  /* 0x0000008000003947 */ /* 0x000fea0003800000 */
[----:B------:R-:W-:-:S04]  /*4050*/  ISETP.NE.U32.AND P4, PT, RZ, c[0x0][0x180], PT ;  /* 0x00006000ff007a0c */ /* 0x000fc80003f85070 */
[----:B------:R-:W-:-:S13]  /*4060*/  ISETP.NE.AND.EX P4, PT, RZ, c[0x0][0x184], PT, P4 ;  /* 0x00006100ff007a0c */ /* 0x000fda0003f85340 */
[----:B------:R-:W-:Y:S05]  /*4070*/  @P4 BRA `(.L_x_26763) ;  /* 0x0000002000004947 */ /* 0x000fea0003800000 */
[----:B------:R-:W-:Y:S05]  /*4080*/  @P0 BRA `(.L_x_26764) ;  /* 0x0000008000000947 */ /* 0x000fea0003800000 */
[----:B------:R-:W-:Y:S05]  /*4090*/  BRA `(.L_x_26765) ;  /* 0x0000009000007947 */ /* 0x000fea0003800000 */
.L_x_26763:
[----:B-----5:R-:W-:-:S05]  /*40a0*/  HADD2.F32 R169, -RZ, R34.H0_H0 ;  /* 0x20000022ffa97230 */ /* 0x020fca0000004100 */
[----:B------:R-:W-:Y:S01]  /*40b0*/  FADD.FTZ R184, R169, R184 ;  /* 0x000000b8a9b87221 */ /* 0x000fe20000010000 */
[----:B------:R-:W-:Y:S05]  /*40c0*/  BRA `(.L_x_26764) ;  /* 0x0000004000007947 */ /* 0x000fea0003800000 */
.L_x_26762:
[----:B-----5:R-:W-:Y:S02]  /*40d0*/  HADD2.F32 R169, -RZ, R38.H0_H0 ;  /* 0x20000026ffa97230 */ /* 0x020fe40000004100 */
[----:B------:R-:W-:-:S03]  /*40e0*/  @P2 HADD2.F32 R199, -RZ, R34.H0_H0 ;  /* 0x20000022ffc72230 */ /* 0x000fc60000004100 */
[----:B------:R-:W-:-:S04]  /*40f0*/  FADD.FTZ R184, R169, R184 ;  /* 0x000000b8a9b87221 */ /* 0x000fc80000010000 */
[----:B------:R-:W-:-:S05]  /*4100*/  @P2 FADD.FTZ R184, R199, R184 ;  /* 0x000000b8c7b82221 */ /* 0x000fca0000010000 */
.L_x_26764:
[----:B------:R-:W-:-:S04]  /*4110*/  F2FP.PACK_AB R168, RZ, R184 ;  /* 0x000000b8ffa8723e */ /* 0x000fc800000000ff */
[----:B------:R-:W-:Y:S02]  /*4120*/  PRMT R30, R168, 0x7610, R30 ;  /* 0x00007610a81e7816 */ /* 0x000fe4000000001e */
.L_x_26765:
[----:B------:R-:W-:Y:S01]  /*4130*/  HADD2.F32 R199, -RZ, R170.H1_H1 ;  /* 0x300000aaffc77230 */ /* 0x000fe20000004100 */
[----:B------:R-:W-:Y:S05]  /*4140*/  @P3 BRA `(.L_x_26766) ;  /* 0x0000008000003947 */ /* 0x000fea0003800000 */
[----:B------:R-:W-:-:S04]  /*4150*/  ISETP.NE.U32.AND P4, PT, RZ, c[0x0][0x180], PT ;  /* 0x00006000ff007a0c */ /* 0x000fc80003f85070 */
[----:B------:R-:W-:-:S13]  /*4160*/  ISETP.NE.AND.EX P4, PT, RZ, c[0x0][0x184], PT, P4 ;  /* 0x00006100ff007a0c */ /* 0x000fda0003f85340 */
[----:B------:R-:W-:Y:S05]  /*4170*/  @P4 BRA `(.L_x_26767) ;  /* 0x0000002000004947 */ /* 0x000fea0003800000 */
[----:B------:R-:W-:Y:S05]  /*4180*/  @P0 BRA `(.L_x_26768) ;  /* 0x0000008000000947 */ /* 0x000fea0003800000 */
[----:B------:R-:W-:Y:S05]  /*4190*/  BRA `(.L_x_26769) ;  /* 0x0000009000007947 */ /* 0x000fea0003800000 */
.L_x_26767:
[----:B-----5:R-:W-:-:S05]  /*41a0*/  HADD2.F32 R168, -RZ, R34.H1_H1 ;  /* 0x30000022ffa87230 */ /* 0x020fca0000004100 */
[----:B------:R-:W-:Y:S01]  /*41b0*/  FADD.FTZ R199, R168, R199 ;  /* 0x000000c7a8c77221 */ /* 0x000fe20000010000 */
[----:B------:R-:W-:Y:S05]  /*41c0*/  BRA `(.L_x_26768) ;  /* 0x0000004000007947 */ /* 0x000fea0003800000 */
.L_x_26766:
[----:B-----5:R-:W-:Y:S02]  /*41d0*/  HADD2.F32 R168, -RZ, R38.H1_H1 ;  /* 0x30000026ffa87230 */ /* 0x020fe40000004100 */
[----:B------:R-:W-:-:S03]  /*41e0*/  @P2 HADD2.F32 R170, -RZ, R34.H1_H1 ;  /* 0x30000022ffaa2230 */ /* 0x000fc60000004100 */
[----:B------:R-:W-:-:S04]  /*41f0*/  FADD.FTZ R199, R168, R199 ;  /* 0x000000c7a8c77221 */ /* 0x000fc80000010000 */
[----:B------:R-:W-:-:S05]  /*4200*/  @P2 FADD.FTZ R199, R170, R199 ;  /* 0x000000c7aac72221 */ /* 0x000fca0000010000 */
.L_x_26768:
[----:B------:R-:W-:-:S04]  /*4210*/  F2FP.PACK_AB R168, RZ, R199 ;  /* 0x000000c7ffa8723e */ /* 0x000fc800000000ff */
[----:B------:R-:W-:Y:S02]  /*4220*/  PRMT R30, R30, 0x5410, R168 ;  /* 0x000054101e1e7816 */ /* 0x000fe400000000a8 */
.L_x_26769:
[----:B------:R-:W-:Y:S01]  /*4230*/  HADD2.F32 R200, -RZ, R171.H0_H0 ;  /* 0x200000abffc87230 */ /* 0x000fe20000004100 */
[----:B------:R-:W-:Y:S05]  /*4240*/  @P3 BRA `(.L_x_26770) ;  /* 0x0000008000003947 */ /* 0x000fea0003800000 */
[----:B------:R-:W-:-:S04]  /*4250*/  ISETP.NE.U32.AND P4, PT, RZ, c[0x0][0x180], PT ;  /* 0x00006000ff007a0c */ /* 0x000fc80003f85070 */
[----:B------:R-:W-:-:S13]  /*4260*/  ISETP.NE.AND.EX P4, PT, RZ, c[0x0][0x184], PT, P4 ;  /* 0x00006100ff007a0c */ /* 0x000fda0003f85340 */
[----:B------:R-:W-:Y:S05]  /*4270*/  @P4 BRA `(.L_x_26771) ;  /* 0x0000002000004947 */ /* 0x000fea0003800000 */
[----:B------:R-:W-:Y:S05]  /*4280*/  @P0 BRA `(.L_x_26772) ;  /* 0x0000008000000947 */ /* 0x000fea0003800000 */
[----:B------:R-:W-:Y:S05]  /*4290*/  BRA `(.L_x_26773) ;  /* 0x0000009000007947 */ /* 0x000fea0003800000 */
.L_x_26771:
[----:B-----5:R-:W-:-:S05]  /*42a0*/  HADD2.F32 R169, -RZ, R35.H0_H0 ;  /* 0x20000023ffa97230 */ /* 0x020fca0000004100 */
[----:B------:R-:W-:Y:S01]  /*42b0*/  FADD.FTZ R200, R169, R200 ;  /* 0x000000c8a9c87221 */ /* 0x000fe20000010000 */
[----:B------:R-:W-:Y:S05]  /*42c0*/  BRA `(.L_x_26772) ;  /* 0x0000004000007947 */ /* 0x000fea0003800000 */
.L_x_26770:
[----:B-----5:R-:W-:Y:S02]  /*42d0*/  HADD2.F32 R169, -RZ, R39.H0_H0 ;  /* 0x20000027ffa97230 */ /* 0x020fe40000004100 */
[----:B------:R-:W-:-:S03]  /*42e0*/  @P2 HADD2.F32 R215, -RZ, R35.H0_H0 ;  /* 0x20000023ffd72230 */ /* 0x000fc60000004100 */
[----:B------:R-:W-:-:S04]  /*42f0*/  FADD.FTZ R200, R169, R200 ;  /* 0x000000c8a9c87221 */ /* 0x000fc80000010000 */
[----:B------:R-:W-:-:S05]  /*4300*/  @P2 FADD.FTZ R200, R215, R200 ;  /* 0x000000c8d7c82221 */ /* 0x000fca0000010000 */
.L_x_26772:
[----:B------:R-:W-:-:S04]  /*4310*/  F2FP.PACK_AB R168, RZ, R200 ;  /* 0x000000c8ffa8723e */ /* 0x000fc800000000ff */
[----:B------:R-:W-:Y:S02]  /*4320*/  PRMT R31, R168, 0x7610, R31 ;  /* 0x00007610a81f7816 */ /* 0x000fe4000000001f */
.L_x_26773:
[----:B------:R-:W-:Y:S01]  /*4330*/  HADD2.F32 R210, -RZ, R171.H1_H1 ;  /* 0x300000abffd27230 */ /* 0x000fe20000004100 */
[----:B------:R-:W-:Y:S05]  /*4340*/  @P3 BRA `(.L_x_26774) ;  /* 0x0000008000003947 */ /* 0x000fea0003800000 */
[----:B------:R-:W-:-:S04]  /*4350*/  ISETP.NE.U32.AND P2, PT, RZ, c[0x0][0x180], PT ;  /* 0x00006000ff007a0c */ /* 0x000fc80003f45070 */
[----:B------:R-:W-:-:S13]  /*4360*/  ISETP.NE.AND.EX P2, PT, RZ, c[0x0][0x184], PT, P2 ;  /* 0x00006100ff007a0c */ /* 0x000fda0003f45320 */
[----:B------:R-:W-:Y:S05]  /*4370*/  @P2 BRA `(.L_x_26775) ;  /* 0x0000002000002947 */ /* 0x000fea0003800000 */
[----:B------:R-:W-:Y:S05]  /*4380*/  @P0 BRA `(.L_x_26776) ;  /* 0x0000008000000947 */ /* 0x000fea0003800000 */
[----:B------:R-:W-:Y:S05]  /*4390*/  BRA `(.L_x_26777) ;  /* 0x0000009000007947 */ /* 0x000fea0003800000 */
.L_x_26775:
[----:B-----5:R-:W-:-:S05]  /*43a0*/  HADD2.F32 R169, -RZ, R35.H1_H1 ;  /* 0x30000023ffa97230 */ /* 0x020fca0000004100 */
[----:B------:R-:W-:Y:S01]  /*43b0*/  FADD.FTZ R210, R169, R210 ;  /* 0x000000d2a9d27221 */ /* 0x000fe20000010000 */
[----:B------:R-:W-:Y:S05]  /*43c0*/  BRA `(.L_x_26776) ;  /* 0x0000004000007947 */ /* 0x000fea0003800000 */
.L_x_26774:
[----:B-----5:R-:W-:Y:S02]  /*43d0*/  HADD2.F32 R169, -RZ, R39.H1_H1 ;  /* 0x30000027ffa97230 */ /* 0x020fe40000004100 */
[----:B------:R-:W-:-:S03]  /*43e0*/  @P2 HADD2.F32 R171, -RZ, R35.H1_H1 ;  /* 0x30000023ffab2230 */ /* 0x000fc60000004100 */
[----:B------:R-:W-:-:S04]  /*43f0*/  FADD.FTZ R210, R169, R210 ;  /* 0x000000d2a9d27221 */ /* 0x000fc80000010000 */
[----:B------:R-:W-:-:S05]  /*4400*/  @P2 FADD.FTZ R210, R171, R210 ;  /* 0x000000d2abd22221 */ /* 0x000fca0000010000 */
.L_x_26776:
[----:B------:R-:W-:-:S04]  /*4410*/  F2FP.PACK_AB R168, RZ, R210 ;  /* 0x000000d2ffa8723e */ /* 0x000fc800000000ff */
[----:B------:R-:W-:Y:S02]  /*4420*/  PRMT R31, R31, 0x5410, R168 ;  /* 0x000054101f1f7816 */ /* 0x000fe400000000a8 */
.L_x_26777:
[----:B------:R-:W-:-:S04]  /*4430*/  @P0 LEA R168, P2, R214, c[0x0][0x188], 0x4 ;  /* 0x00006200d6a80a11 */ /* 0x000fc800078420ff */
[C---:B------:R-:W-:Y:S02]  /*4440*/  @P0 LEA.HI.X R169, R214.reuse, c[0x0][0x18c], RZ, 0x4, P2 ;  /* 0x00006300d6a90a11 */ /* 0x040fe400010f24ff */
[----:B------:R-:W-:-:S03]  /*4450*/  IADD3 R214, R214, 0x20, RZ ;  /* 0x00000020d6d67810 */ /* 0x000fc60007ffe0ff */
[----:B------:R0:W-:Y:S04]  /*4460*/  @P0 STG.E.128 [R168.64], R28 ;  /* 0x0000001ca8000986 */ /* 0x0001e8000c101d04 */
.L_x_26745:
[----:B------:R-:W-:Y:S05]  /*4470*/  BSYNC B0 ;  /* 0x0000000000007941 */ /* 0x000fea0003800000 */
.L_x_26744:
        /* <DEDUP_REMOVED lines=25> */
.L_x_26781:
[----:B-----5:R-:W-:-:S05]  /*4610*/  HADD2.F32 R26, -RZ, R32.H0_H0 ;  /* 0x20000020ff1a7230 */ /* 0x020fca0000004100 */
[----:B------:R-:W-:Y:S01]  /*4620*/  FADD.FTZ R11, R26, R11 ;  /* 0x0000000b1a0b7221 */ /* 0x000fe20000010000 */
[----:B------:R-:W-:Y:S05]  /*4630*/  BRA `(.L_x_26782) ;  /* 0x0000004000007947 */ /* 0x000fea0003800000 */
.L_x_26780:
[----:B0----5:R-:W-:Y:S02]  /*4640*/  HADD2.F32 R26, -RZ, R36.H0_H0 ;  /* 0x20000024ff1a7230 */ /* 0x021fe40000004100 */
[----:B------:R-:W-:-:S03]  /*4650*/  @P2 HADD2.F32 R186, -RZ, R32.H0_H0 ;  /* 0x20000020ffba2230 */ /* 0x000fc60000004100 */
[----:B------:R-:W-:-:S04]  /*4660*/  FADD.FTZ R11, R26, R11 ;  /* 0x0000000b1a0b7221 */ /* 0x000fc80000010000 */
[----:B------:R-:W-:-:S05]  /*4670*/  @P2 FADD.FTZ R11, R186, R11 ;  /* 0x0000000bba0b2221 */ /* 0x000fca0000010000 */
.L_x_26782:
[----:B------:R-:W-:-:S04]  /*4680*/  F2FP.PACK_AB R25, RZ, R11 ;  /* 0x0000000bff19723e */ /* 0x000fc800000000ff */
[----:B------:R-:W-:Y:S02]  /*4690*/  PRMT R28, R25, 0x7610, R28 ;  /* 0x00007610191c7816 */ /* 0x000fe4000000001c */
.L_x_26783:
[----:B------:R-:W-:Y:S01]  /*46a0*/  HADD2.F32 R25, -RZ, R168.H1_H1 ;  /* 0x300000a8ff197230 */ /* 0x000fe20000004100 */
[----:B------:R-:W-:Y:S05]  /*46b0*/  @P3 BRA `(.L_x_26784) ;  /* 0x0000008000003947 */ /* 0x000fea0003800000 */
[----:B------:R-:W-:-:S04]  /*46c0*/  ISETP.NE.U32.AND P4, PT, RZ, c[0x0][0x180], PT ;  /* 0x00006000ff007a0c */ /* 0x000fc80003f85070 */
[----:B------:R-:W-:-:S13]  /*46d0*/  ISETP.NE.AND.EX P4, PT, RZ, c[0x0][0x184], PT, P4 ;  /* 0x00006100ff007a0c */ /* 0x000fda0003f85340 */
[----:B------:R-:W-:Y:S05]  /*46e0*/  @P4 BRA `(.L_x_26785) ;  /* 0x0000002000004947 */ /* 0x000fea0003800000 */
[----:B------:R-:W-:Y:S05]  /*46f0*/  @P0 BRA `(.L_x_26786) ;  /* 0x0000008000000947 */ /* 0x000fea0003800000 */
[----:B------:R-:W-:Y:S05]  /*4700*/  BRA `(.L_x_26787) ;  /* 0x0000009000007947 */ /* 0x000fea0003800000 */
.L_x_26785:
[----:B-----5:R-:W-:-:S05]  /*4710*/  HADD2.F32 R26, -RZ, R32.H1_H1 ;  /* 0x30000020ff1a7230 */ /* 0x020fca0000004100 */
[----:B------:R-:W-:Y:S01]  /*4720*/  FADD.FTZ R25, R26, R25 ;  /* 0x000000191a197221 */ /* 0x000fe20000010000 */
[----:B------:R-:W-:Y:S05]  /*4730*/  BRA `(.L_x_26786) ;  /* 0x0000004000007947 */ /* 0x000fea0003800000 */
.L_x_26784:
[----:B-----5:R-:W-:Y:S02]  /*4740*/  HADD2.F32 R26, -RZ, R36.H1_H1 ;  /* 0x30000024ff1a7230 */ /* 0x020fe40000004100 */
[----:B------:R-:W-:-:S03]  /*4750*/  @P2 HADD2.F32 R168, -RZ, R32.H1_H1 ;  /* 0x30000020ffa82230 */ /* 0x000fc60000004100 */
[----:B------:R-:W-:-:S04]  /*4760*/  FADD.FTZ R25, R26, R25 ;  /* 0x000000191a197221 */ /* 0x000fc80000010000 */
[----:B------:R-:W-:-:S05]  /*4770*/  @P2 FADD.FTZ R25, R168, R25 ;  /* 0x00000019a8192221 */ /* 0x000fca0000010000 */
.L_x_26786:
[----:B------:R-:W-:-:S04]  /*4780*/  F2FP.PACK_AB R26, RZ, R25 ;  /* 0x00000019ff1a723e */ /* 0x000fc800000000ff */
[----:B------:R-:W-:Y:S02]  /*4790*/  PRMT R28, R28, 0x5410, R26 ;  /* 0x000054101c1c7816 */ /* 0x000fe4000000001a */
.L_x_26787:
[----:B------:R-:W-:Y:S01]  /*47a0*/  HADD2.F32 R26, -RZ, R169.H0_H0 ;  /* 0x200000a9ff1a7230 */ /* 0x000fe20000004100 */
[----:B------:R-:W-:Y:S05]  /*47b0*/  @P3 BRA `(.L_x_26788) ;  /* 0x0000008000003947 */ /* 0x000fea0003800000 */
[----:B------:R-:W-:-:S04]  /*47c0*/  ISETP.NE.U32.AND P4, PT, RZ, c[0x0][0x180], PT ;  /* 0x00006000ff007a0c */ /* 0x000fc80003f85070 */
[----:B------:R-:W-:-:S13]  /*47d0*/  ISETP.NE.AND.EX P4, PT, RZ, c[0x0][0x184], PT, P4 ;  /* 0x00006100ff007a0c */ /* 0x000fda0003f85340 */
[----:B------:R-:W-:Y:S05]  /*47e0*/  @P4 BRA `(.L_x_26789) ;  /* 0x0000002000004947 */ /* 0x000fea0003800000 */
[----:B------:R-:W-:Y:S05]  /*47f0*/  @P0 BRA `(.L_x_26790) ;  /* 0x0000008000000947 */ /* 0x000fea0003800000 */
[----:B------:R-:W-:Y:S05]  /*4800*/  BRA `(.L_x_26791) ;  /* 0x0000009000007947 */ /* 0x000fea0003800000 */
.L_x_26789:
[----:B-----5:R-:W-:-:S05]  /*4810*/  HADD2.F32 R185, -RZ, R33.H0_H0 ;  /* 0x20000021ffb97230 */ /* 0x020fca0000004100 */
[----:B------:R-:W-:Y:S01]  /*4820*/  FADD.FTZ R26, R185, R26 ;  /* 0x0000001ab91a7221 */ /* 0x000fe20000010000 */
[----:B------:R-:W-:Y:S05]  /*4830*/  BRA `(.L_x_26790) ;  /* 0x0000004000007947 */ /* 0x000fea0003800000 */
.L_x_26788:
[----:B-----5:R-:W-:Y:S02]  /*4840*/  HADD2.F32 R185, -RZ, R37.H0_H0 ;  /* 0x20000025ffb97230 */ /* 0x020fe40000004100 */
[----:B------:R-:W-:-:S03]  /*4850*/  @P2 HADD2.F32 R201, -RZ, R33.H0_H0 ;  /* 0x20000021ffc92230 */ /* 0x000fc60000004100 */
[----:B------:R-:W-:-:S04]  /*4860*/  FADD.FTZ R26, R185, R26 ;  /* 0x0000001ab91a7221 */ /* 0x000fc80000010000 */
[----:B------:R-:W-:-:S05]  /*4870*/  @P2 FADD.FTZ R26, R201, R26 ;  /* 0x0000001ac91a2221 */ /* 0x000fca0000010000 */
.L_x_26790:
[----:B------:R-:W-:-:S04]  /*4880*/  F2FP.PACK_AB R168, RZ, R26 ;  /* 0x0000001affa8723e */ /* 0x000fc800000000ff */
[----:B------:R-:W-:Y:S02]  /*4890*/  PRMT R29, R168, 0x7610, R29 ;  /* 0x00007610a81d7816 */ /* 0x000fe4000000001d */
.L_x_26791:
[----:B------:R-:W-:Y:S01]  /*48a0*/  HADD2.F32 R185, -RZ, R169.H1_H1 ;  /* 0x300000a9ffb97230 */ /* 0x000fe20000004100 */
[----:B------:R-:W-:Y:S05]  /*48b0*/  @P3 BRA `(.L_x_26792) ;  /* 0x0000008000003947 */ /* 0x000fea0003800000 */
[----:B------:R-:W-:-:S04]  /*48c0*/  ISETP.NE.U32.AND P4, PT, RZ, c[0x0][0x180], PT ;  /* 0x00006000ff007a0c */ /* 0x000fc80003f85070 */
[----:B------:R-:W-:-:S13]  /*48d0*/  ISETP.NE.AND.EX P4, PT, RZ, c[0x0][0x184], PT, P4 ;  /* 0x00006100ff007a0c */ /* 0x000fda0003f85340 */
[----:B------:R-:W-:Y:S05]  /*48e0*/  @P4 BRA `(.L_x_26793) ;  /* 0x0000002000004947 */ /* 0x000fea0003800000 */
[----:B------:R-:W-:Y:S05]  /*48f0*/  @P0 BRA `(.L_x_26794) ;  /* 0x0000008000000947 */ /* 0x000fea0003800000 */
[----:B------:R-:W-:Y:S05]  /*4900*/  BRA `(.L_x_26795) ;  /* 0x0000009000007947 */ /* 0x000fea0003800000 */
.L_x_26793:
[----:B-----5:R-:W-:-:S05]  /*4910*/  HADD2.F32 R168, -RZ, R33.H1_H1 ;  /* 0x30000021ffa87230 */ /* 0x020fca0000004100 */
[----:B------:R-:W-:Y:S01]  /*4920*/  FADD.FTZ R185, R168, R185 ;  /* 0x000000b9a8b97221 */ /* 0x000fe20000010000 */
[----:B------:R-:W-:Y:S05]  /*4930*/  BRA `(.L_x_26794) ;  /* 0x0000004000007947 */ /* 0x000fea0003800000 */
.L_x_26792:
[----:B-----5:R-:W-:Y:S02]  /*4940*/  HADD2.F32 R168, -RZ, R37.H1_H1 ;  /* 0x30000025ffa87230 */ /* 0x020fe40000004100 */
[----:B------:R-:W-:-:S03]  /*4950*/  @P2 HADD2.F32 R186, -RZ, R33.H1_H1 ;  /* 0x30000021ffba2230 */ /* 0x000fc60000004100 */
[----:B------:R-:W-:-:S04]  /*4960*/  FADD.FTZ R185, R168, R185 ;  /* 0x000000b9a8b97221 */ /* 0x000fc80000010000 */
[----:B------:R-:W-:-:S05]  /*4970*/  @P2 FADD.FTZ R185, R186, R185 ;  /* 0x000000b9bab92221 */ /* 0x000fca0000010000 */
.L_x_26794:
[----:B------:R-:W-:-:S04]  /*4980*/  F2FP.PACK_AB R168, RZ, R185 ;  /* 0x000000b9ffa8723e */ /* 0x000fc800000000ff */
[----:B------:R-:W-:Y:S02]  /*4990*/  PRMT R29, R29, 0x5410, R168 ;  /* 0x000054101d1d7816 */ /* 0x000fe400000000a8 */
.L_x_26795:
[----:B------:R-:W-:Y:S01]  /*49a0*/  HADD2.F32 R186, -RZ, R170.H0_H0 ;  /* 0x200000aaffba7230 */ /* 0x000fe20000004100 */
[----:B------:R-:W-:Y:S05]  /*49b0*/  @P3 BRA `(.L_x_26796) ;  /* 0x0000008000003947 */ /* 0x000fea0003800000 */
[----:B------:R-:W-:-:S04]  /*49c0*/  ISETP.NE.U32.AND P4, PT, RZ, c[0x0][0x180], PT ;  /* 0x00006000ff007a0c */ /* 0x000fc80003f85070 */
[----:B------:R-:W-:-:S13]  /*49d0*/  ISETP.NE.AND.EX P4, PT, RZ, c[0x0][0x184], PT, P4 ;  /* 0x00006100ff007a0c */ /* 0x000fda0003f85340 */
[----:B------:R-:W-:Y:S05]  /*49e0*/  @P4 BRA `(.L_x_26797) ;  /* 0x0000002000004947 */ /* 0x000fea0003800000 */
[----:B------:R-:W-:Y:S05]  /*49f0*/  @P0 BRA `(.L_x_26798) ;  /* 0x0000008000000947 */ /* 0x000fea0003800000 */
[----:B------:R-:W-:Y:S05]  /*4a00*/  BRA `(.L_x_26799) ;  /* 0x0000009000007947 */ /* 0x000fea0003800000 */
.L_x_26797:
[----:B-----5:R-:W-:-:S05]  /*4a10*/  HADD2.F32 R169, -RZ, R34.H0_H0 ;  /* 0x20000022ffa97230 */ /* 0x020fca0000004100 */
[----:B------:R-:W-:Y:S01]  /*4a20*/  FADD.FTZ R186, R169, R186 ;  /* 0x000000baa9ba7221 */ /* 0x000fe20000010000 */
[----:B------:R-:W-:Y:S05]  /*4a30*/  BRA `(.L_x_26798) ;  /* 0x0000004000007947 */ /* 0x000fea0003800000 */
.L_x_26796:
[----:B-----5:R-:W-:Y:S02]  /*4a40*/  HADD2.F32 R169, -RZ, R38.H0_H0 ;  /* 0x20000026ffa97230 */ /* 0x020fe40000004100 */
[----:B------:R-:W-:-:S03]  /*4a50*/  @P2 HADD2.F32 R201, -RZ, R34.H0_H0 ;  /* 0x20000022ffc92230 */ /* 0x000fc60000004100 */
[----:B------:R-:W-:-:S04]  /*4a60*/  FADD.FTZ R186, R169, R186 ;  /* 0x000000baa9ba7221 */ /* 0x000fc80000010000 */
[----:B------:R-:W-:-:S05]  /*4a70*/  @P2 FADD.FTZ R186, R201, R186 ;  /* 0x000000bac9ba2221 */ /* 0x000fca0000010000 */
.L_x_26798:
[----:B------:R-:W-:-:S04]  /*4a80*/  F2FP.PACK_AB R168, RZ, R186 ;  /* 0x000000baffa8723e */ /* 0x000fc800000000ff */
[----:B------:R-:W-:Y:S02]  /*4a90*/  PRMT R30, R168, 0x7610, R30 ;  /* 0x00007610a81e7816 */ /* 0x000fe4000000001e */
.L_x_26799:
[----:B------:R-:W-:Y:S01]  /*4aa0*/  HADD2.F32 R201, -RZ, R170.H1_H1 ;  /* 0x300000aaffc97230 */ /* 0x000fe20000004100 */
[----:B------:R-:W-:Y:S05]  /*4ab0*/  @P3 BRA `(.L_x_26800) ;  /* 0x0000008000003947 */ /* 0x000fea0003800000 */
[----:B------:R-:W-:-:S04]  /*4ac0*/  ISETP.NE.U32.AND P4, PT, RZ, c[0x0][0x180], PT ;  /* 0x00006000ff007a0c */ /* 0x000fc80003f85070 */
[----:B------:R-:W-:-:S13]  /*4ad0*/  ISETP.NE.AND.EX P4, PT, RZ, c[0x0][0x184], PT, P4 ;  /* 0x00006100ff007a0c */ /* 0x000fda0003f85340 */
[----:B------:R-:W-:Y:S05]  /*4ae0*/  @P4 BRA `(.L_x_26801) ;  /* 0x0000002000004947 */ /* 0x000fea0003800000 */
[----:B------:R-:W-:Y:S05]  /*4af0*/  @P0 BRA `(.L_x_26802) ;  /* 0x0000008000000947 */ /* 0x000fea0003800000 */
[----:B------:R-:W-:Y:S05]  /*4b00*/  BRA `(.L_x_26803) ;  /* 0x0000009000007947 */ /* 0x000fea0003800000 */
.L_x_26801:
[----:B-----5:R-:W-:-:S05]  /*4b10*/  HADD2.F32 R168, -RZ, R34.H1_H1 ;  /* 0x30000022ffa87230 */ /* 0x020fca0000004100 */
[----:B------:R-:W-:Y:S01]  /*4b20*/  FADD.FTZ R201, R168, R201 ;  /* 0x000000c9a8c97221 */ /* 0x000fe20000010000 */
[----:B------:R-:W-:Y:S05]  /*4b30*/  BRA `(.L_x_26802) ;  /* 0x0000004000007947 */ /* 0x000fea0003800000 */
.L_x_26800:
[----:B-----5:R-:W-:Y:S02]  /*4b40*/  HADD2.F32 R168, -RZ, R38.H1_H1 ;  /* 0x30000026ffa87230 */ /* 0x020fe40000004100 */
[----:B------:R-:W-:-:S03]  /*4b50*/  @P2 HADD2.F32 R170, -RZ, R34.H1_H1 ;  /* 0x30000022ffaa2230 */ /* 0x000fc60000004100 */
[----:B------:R-:W-:-:S04]  /*4b60*/  FADD.FTZ R201, R168, R201 ;  /* 0x000000c9a8c97221 */ /* 0x000fc80000010000 */
[----:B------:R-:W-:-:S05]  /*4b70*/  @P2 FADD.FTZ R201, R170, R201 ;  /* 0x000000c9aac92221 */ /* 0x000fca0000010000 */
.L_x_26802:
[----:B------:R-:W-:-:S04]  /*4b80*/  F2FP.PACK_AB R168, RZ, R201 ;  /* 0x000000c9ffa8723e */ /* 0x000fc800000000ff */
[----:B------:R-:W-:Y:S02]  /*4b90*/  PRMT R30, R30, 0x5410, R168 ;  /* 0x000054101e1e7816 */ /* 0x000fe400000000a8 */
.L_x_26803:
[----:B------:R-:W-:Y:S01]  /*4ba0*/  HADD2.F32 R202, -RZ, R171.H0_H0 ;  /* 0x200000abffca7230 */ /* 0x000fe20000004100 */
[----:B------:R-:W-:Y:S05]  /*4bb0*/  @P3 BRA `(.L_x_26804) ;  /* 0x0000008000003947 */ /* 0x000fea0003800000 */
[----:B------:R-:W-:-:S04]  /*4bc0*/  ISETP.NE.U32.AND P4, PT, RZ, c[0x0][0x180], PT ;  /* 0x00006000ff007a0c */ /* 0x000fc80003f85070 */
[----:B------:R-:W-:-:S13]  /*4bd0*/  ISETP.NE.AND.EX P4, PT, RZ, c[0x0][0x184], PT, P4 ;  /* 0x00006100ff007a0c */ /* 0x000fda0003f85340 */
[----:B------:R-:W-:Y:S05]  /*4be0*/  @P4 BRA `(.L_x_26805) ;  /* 0x0000002000004947 */ /* 0x000fea0003800000 */
[----:B------:R-:W-:Y:S05]  /*4bf0*/  @P0 BRA `(.L_x_26806) ;  /* 0x0000008000000947 */ /* 0x000fea0003800000 */
[----:B------:R-:W-:Y:S05]  /*4c00*/  BRA `(.L_x_26807) ;  /* 0x0000009000007947 */ /* 0x000fea0003800000 */
.L_x_26805:
[----:B-----5:R-:W-:-:S05]  /*4c10*/  HADD2.F32 R169, -RZ, R35.H0_H0 ;  /* 0x20000023ffa97230 */ /* 0x020fca0000004100 */
[----:B------:R-:W-:Y:S01]  /*4c20*/  FADD.FTZ R202, R169, R202 ;  /* 0x000000caa9ca7221 */ /* 0x000fe20000010000 */
[----:B------:R-:W-:Y:S05]  /*4c30*/  BRA `(.L_x_26806) ;  /* 0x0000004000007947 */ /* 0x000fea0003800000 */
.L_x_26804:
[----:B-----5:R-:W-:Y:S02]  /*4c40*/  HADD2.F32 R169, -RZ, R39.H0_H0 ;  /* 0x20000027ffa97230 */ /* 0x020fe40000004100 */
[----:B------:R-:W-:-:S03]  /*4c50*/  @P2 HADD2.F32 R211, -RZ, R35.H0_H0 ;  /* 0x20000023ffd32230 */ /* 0x000fc60000004100 */
[----:B------:R-:W-:-:S04]  /*4c60*/  FADD.FTZ R202, R169, R202 ;  /* 0x000000caa9ca7221 */ /* 0x000fc80000010000 */
[----:B------:R-:W-:-:S05]  /*4c70*/  @P2 FADD.FTZ R202, R211, R202 ;  /* 0x000000cad3ca2221 */ /* 0x000fca0000010000 */
.L_x_26806:
[----:B------:R-:W-:-:S04]  /*4c80*/  F2FP.PACK_AB R168, RZ, R202 ;  /* 0x000000caffa8723e */ /* 0x000fc800000000ff */
[----:B------:R-:W-:Y:S02]  /*4c90*/  PRMT R31, R168, 0x7610, R31 ;  /* 0x00007610a81f7816 */ /* 0x000fe4000000001f */
.L_x_26807:
[----:B------:R-:W-:Y:S01]  /*4ca0*/  HADD2.F32 R211, -RZ, R171.H1_H1 ;  /* 0x300000abffd37230 */ /* 0x000fe20000004100 */
[----:B------:R-:W-:Y:S05]  /*4cb0*/  @P3 BRA `(.L_x_26808) ;  /* 0x0000008000003947 */ /* 0x000fea0003800000 */
[----:B------:R-:W-:-:S04]  /*4cc0*/  ISETP.NE.U32.AND P2, PT, RZ, c[0x0][0x180], PT ;  /* 0x00006000ff007a0c */ /* 0x000fc80003f45070 */
[----:B------:R-:W-:-:S13]  /*4cd0*/  ISETP.NE.AND.EX P2, PT, RZ, c[0x0][0x184], PT, P2 ;  /* 0x00006100ff007a0c */ /* 0x000fda0003f45320 */
[----:B------:R-:W-:Y:S05]  /*4ce0*/  @P2 BRA `(.L_x_26809) ;  /* 0x0000002000002947 */ /* 0x000fea0003800000 */
[----:B------:R-:W-:Y:S05]  /*4cf0*/  @P0 BRA `(.L_x_26810) ;  /* 0x0000008000000947 */ /* 0x000fea0003800000 */
[----:B------:R-:W-:Y:S05]  /*4d00*/  BRA `(.L_x_26811) ;  /* 0x0000009000007947 */ /* 0x000fea0003800000 */
.L_x_26809:
[----:B-----5:R-:W-:-:S05]  /*4d10*/  HADD2.F32 R168, -RZ, R35.H1_H1 ;  /* 0x30000023ffa87230 */ /* 0x020fca0000004100 */
[----:B------:R-:W-:Y:S01]  /*4d20*/  FADD.FTZ R211, R168, R211 ;  /* 0x000000d3a8d37221 */ /* 0x000fe20000010000 */
[----:B------:R-:W-:Y:S05]  /*4d30*/  BRA `(.L_x_26810) ;  /* 0x0000004000007947 */ /* 0x000fea0003800000 */
.L_x_26808:
[----:B-----5:R-:W-:Y:S02]  /*4d40*/  HADD2.F32 R168, -RZ, R39.H1_H1 ;  /* 0x30000027ffa87230 */ /* 0x020fe40000004100 */
[----:B------:R-:W-:-:S03]  /*4d50*/  @P2 HADD2.F32 R170, -RZ, R35.H1_H1 ;  /* 0x30000023ffaa2230 */ /* 0x000fc60000004100 */
[----:B------:R-:W-:-:S04]  /*4d60*/  FADD.FTZ R211, R168, R211 ;  /* 0x000000d3a8d37221 */ /* 0x000fc80000010000 */
[----:B------:R-:W-:-:S05]  /*4d70*/  @P2 FADD.FTZ R211, R170, R211 ;  /* 0x000000d3aad32221 */ /* 0x000fca0000010000 */
.L_x_26810:
[----:B------:R-:W-:-:S04]  /*4d80*/  F2FP.PACK_AB R168, RZ, R211 ;  /* 0x000000d3ffa8723e */ /* 0x000fc800000000ff */
[----:B------:R-:W-:Y:S02]  /*4d90*/  PRMT R31, R31, 0x5410, R168 ;  /* 0x000054101f1f7816 */ /* 0x000fe400000000a8 */
.L_x_26811:
[----:B------:R-:W-:-:S04]  /*4da0*/  @P0 LEA R168, P2, R214, c[0x0][0x188], 0x4 ;  /* 0x00006200d6a80a11 */ /* 0x000fc800078420ff */
[C---:B------:R-:W-:Y:S02]  /*4db0*/  @P0 LEA.HI.X R169, R214.reuse, c[0x0][0x18c], RZ, 0x4, P2 ;  /* 0x00006300d6a90a11 */ /* 0x040fe400010f24ff */
[----:B------:R-:W-:-:S03]  /*4dc0*/  IADD3 R214, R214, 0x20, RZ ;  /* 0x00000020d6d67810 */ /* 0x000fc60007ffe0ff */
[----:B------:R0:W-:Y:S04]  /*4dd0*/  @P0 STG.E.128 [R168.64], R28 ;  /* 0x0000001ca8000986 */ /* 0x0001e8000c101d04 */
.L_x_26779:
[----:B------:R-:W-:Y:S05]  /*4de0*/  BSYNC B0 ;  /* 0x0000000000007941 */ /* 0x000fea0003800000 */
.L_x_26778:
        /* <DEDUP_REMOVED lines=25> */
.L_x_26815:
[----:B-----5:R-:W-:-:S05]  /*4f80*/  HADD2.F32 R27, -RZ, R32.H0_H0 ;  /* 0x20000020ff1b7230 */ /* 0x020fca0000004100 */
[----:B------:R-:W-:Y:S01]  /*4f90*/  FADD.FTZ R12, R27, R12 ;  /* 0x0000000c1b0c7221 */ /* 0x000fe20000010000 */
[----:B------:R-:W-:Y:S05]  /*4fa0*/  BRA `(.L_x_26816) ;  /* 0x0000004000007947 */ /* 0x000fea0003800000 */
.L_x_26814:
[----:B0----5:R-:W-:Y:S02]  /*4fb0*/  HADD2.F32 R27, -RZ, R36.H0_H0 ;  /* 0x20000024ff1b7230 */ /* 0x021fe40000004100 */
[----:B------:R-:W-:-:S03]  /*4fc0*/  @P2 HADD2.F32 R187, -RZ, R32.H0_H0 ;  /* 0x20000020ffbb2230 */ /* 0x000fc60000004100 */
[----:B------:R-:W-:-:S04]  /*4fd0*/  FADD.FTZ R12, R27, R12 ;  /* 0x0000000c1b0c7221 */ /* 0x000fc80000010000 */
[----:B------:R-:W-:-:S05]  /*4fe0*/  @P2 FADD.FTZ R12, R187, R12 ;  /* 0x0000000cbb0c2221 */ /* 0x000fca0000010000 */
.L_x_26816:
[----:B------:R-:W-:-:S04]  /*4ff0*/  F2FP.PACK_AB R27, RZ, R12 ;  /* 0x0000000cff1b723e */ /* 0x000fc800000000ff */
[----:B------:R-:W-:Y:S02]  /*5000*/  PRMT R28, R27, 0x7610, R28 ;  /* 0x000076101b1c7816 */ /* 0x000fe4000000001c */
.L_x_26817:
[----:B------:R-:W-:Y:S01]  /*5010*/  HADD2.F32 R27, -RZ, R168.H1_H1 ;  /* 0x300000a8ff1b7230 */ /* 0x000fe20000004100 */
[----:B------:R-:W-:Y:S05]  /*5020*/  @P3 BRA `(.L_x_26818) ;  /* 0x0000008000003947 */ /* 0x000fea0003800000 */
[----:B------:R-:W-:-:S04]  /*5030*/  ISETP.NE.U32.AND P4, PT, RZ, c[0x0][0x180], PT ;  /* 0x00006000ff007a0c */ /* 0x000fc80003f85070 */
[----:B------:R-:W-:-:S13]  /*5040*/  ISETP.NE.AND.EX P4, PT, RZ, c[0x0][0x184], PT, P4 ;  /* 0x00006100ff007a0c */ /* 0x000fda0003f85340 */
[----:B------:R-:W-:Y:S05]  /*5050*/  @P4 BRA `(.L_x_26819) ;  /* 0x0000002000004947 */ /* 0x000fea0003800000 */
[----:B------:R-:W-:Y:S05]  /*5060*/  @P0 BRA `(.L_x_26820) ;  /* 0x0000008000000947 */ /* 0x000fea0003800000 */
[----:B------:R-:W-:Y:S05]  /*5070*/  BRA `(.L_x_26821) ;  /* 0x0000009000007947 */ /* 0x000fea0003800000 */
.L_x_26819:
[----:B-----5:R-:W-:-:S05]  /*5080*/  HADD2.F32 R168, -RZ, R32.H1_H1 ;  /* 0x30000020ffa87230 */ /* 0x020fca0000004100 */
[----:B------:R-:W-:Y:S01]  /*5090*/  FADD.FTZ R27, R168, R27 ;  /* 0x0000001ba81b7221 */ /* 0x000fe20000010000 */
[----:B------:R-:W-:Y:S05]  /*50a0*/  BRA `(.L_x_26820) ;  /* 0x0000004000007947 */ /* 0x000fea0003800000 */
.L_x_26818:
[----:B-----5:R-:W-:Y:S02]  /*50b0*/  HADD2.F32 R168, -RZ, R36.H1_H1 ;  /* 0x30000024ffa87230 */ /* 0x020fe40000004100 */
[----:B------:R-:W-:-:S03]  /*50c0*/  @P2 HADD2.F32 R172, -RZ, R32.H1_H1 ;  /* 0x30000020ffac2230 */ /* 0x000fc60000004100 */
[----:B------:R-:W-:-:S04]  /*50d0*/  FADD.FTZ R27, R168, R27 ;  /* 0x0000001ba81b7221 */ /* 0x000fc80000010000 */
[----:B------:R-:W-:-:S05]  /*50e0*/  @P2 FADD.FTZ R27, R172, R27 ;  /* 0x0000001bac1b2221 */ /* 0x000fca0000010000 */
.L_x_26820:
[----:B------:R-:W-:-:S04]  /*50f0*/  F2FP.PACK_AB R168, RZ, R27 ;  /* 0x0000001bffa8723e */ /* 0x000fc800000000ff */
[----:B------:R-:W-:Y:S02]  /*5100*/  PRMT R28, R28, 0x5410, R168 ;  /* 0x000054101c1c7816 */ /* 0x000fe400000000a8 */
.L_x_26821:
[----:B------:R-:W-:Y:S01]  /*5110*/  HADD2.F32 R172, -RZ, R169.H0_H0 ;  /* 0x200000a9ffac7230 */ /* 0x000fe20000004100 */
[----:B------:R-:W-:Y:S05]  /*5120*/  @P3 BRA `(.L_x_26822) ;  /* 0x0000008000003947 */ /* 0x000fea0003800000 */
[----:B------:R-:W-:-:S04]  /*5130*/  ISETP.NE.U32.AND P4, PT, RZ, c[0x0][0x180], PT ;  /* 0x00006000ff007a0c */ /* 0x000fc80003f85070 */
[----:B------:R-:W-:-:S13]  /*5140*/  ISETP.NE.AND.EX P4, PT, RZ, c[0x0][0x184], PT, P4 ;  /* 0x00006100ff007a0c */ /* 0x000fda0003f85340 */
[----:B------:R-:W-:Y:S05]  /*5150*/  @P4 BRA `(.L_x_26823) ;  /* 0x0000002000004947 */ /* 0x000fea0003800000 */
[----:B------:R-:W-:Y:S05]  /*5160*/  @P0 BRA `(.L_x_26824) ;  /* 0x0000008000000947 */ /* 0x000fea0003800000 */
[----:B------:R-:W-:Y:S05]  /*5170*/  BRA `(.L_x_26825) ;  /* 0x0000009000007947 */ /* 0x000fea0003800000 */
.L_x_26823:
[----:B-----5:R-:W-:-:S05]  /*5180*/  HADD2.F32 R187, -RZ, R33.H0_H0 ;  /* 0x20000021ffbb7230 */ /* 0x020fca0000004100 */
[----:B------:R-:W-:Y:S01]  /*5190*/  FADD.FTZ R172, R187, R172 ;  /* 0x000000acbbac7221 */ /* 0x000fe20000010000 */
[----:B------:R-:W-:Y:S05]  /*51a0*/  BRA `(.L_x_26824) ;  /* 0x0000004000007947 */ /* 0x000fea0003800000 */
.L_x_26822:
[----:B-----5:R-:W-:Y:S02]  /*51b0*/  HADD2.F32 R187, -RZ, R37.H0_H0 ;  /* 0x20000025ffbb7230 */ /* 0x020fe40000004100 */
[----:B------:R-:W-:-:S03]  /*51c0*/  @P2 HADD2.F32 R203, -RZ, R33.H0_H0 ;  /* 0x20000021ffcb2230 */ /* 0x000fc60000004100 */
[----:B------:R-:W-:-:S04]  /*51d0*/  FADD.FTZ R172, R187, R172 ;  /* 0x000000acbbac7221 */ /* 0x000fc80000010000 */
[----:B------:R-:W-:-:S05]  /*51e0*/  @P2 FADD.FTZ R172, R203, R172 ;  /* 0x000000accbac2221 */ /* 0x000fca0000010000 */
.L_x_26824:
[----:B------:R-:W-:-:S04]  /*51f0*/  F2FP.PACK_AB R168, RZ, R172 ;  /* 0x000000acffa8723e */ /* 0x000fc800000000ff */
[----:B------:R-:W-:Y:S02]  /*5200*/  PRMT R29, R168, 0x7610, R29 ;  /* 0x00007610a81d7816 */ /* 0x000fe4000000001d */
.L_x_26825:
[----:B------:R-:W-:Y:S01]  /*5210*/  HADD2.F32 R187, -RZ, R169.H1_H1 ;  /* 0x300000a9ffbb7230 */ /* 0x000fe20000004100 */
[----:B------:R-:W-:Y:S05]  /*5220*/  @P3 BRA `(.L_x_26826) ;  /* 0x0000008000003947 */ /* 0x000fea0003800000 */
[----:B------:R-:W-:-:S04]  /*5230*/  ISETP.NE.U32.AND P4, PT, RZ, c[0x0][0x180], PT ;  /* 0x00006000ff007a0c */ /* 0x000fc80003f85070 */
[----:B------:R-:W-:-:S13]  /*5240*/  ISETP.NE.AND.EX P4, PT, RZ, c[0x0][0x184], PT, P4 ;  /* 0x00006100ff007a0c */ /* 0x000fda0003f85340 */
[----:B------:R-:W-:Y:S05]  /*5250*/  @P4 BRA `(.L_x_26827) ;  /* 0x0000002000004947 */ /* 0x000fea0003800000 */
[----:B------:R-:W-:Y:S05]  /*5260*/  @P0 BRA `(.L_x_26828) ;  /* 0x0000008000000947 */ /* 0x000fea0003800000 */
[----:B------:R-:W-:Y:S05]  /*5270*/  BRA `(.L_x_26829) ;  /* 0x0000009000007947 */ /* 0x000fea0003800000 */
.L_x_26827:
[----:B-----5:R-:W-:-:S05]  /*5280*/  HADD2.F32 R168, -RZ, R33.H1_H1 ;  /* 0x30000021ffa87230 */ /* 0x020fca0000004100 */
[----:B------:R-:W-:Y:S01]  /*5290*/  FADD.FTZ R187, R168, R187 ;  /* 0x000000bba8bb7221 */ /* 0x000fe20000010000 */
[----:B------:R-:W-:Y:S05]  /*52a0*/  BRA `(.L_x_26828) ;  /* 0x0000004000007947 */ /* 0x000fea0003800000 */
.L_x_26826:
[----:B-----5:R-:W-:Y:S02]  /*52b0*/  HADD2.F32 R168, -RZ, R37.H1_H1 ;  /* 0x30000025ffa87230 */ /* 0x020fe40000004100 */
[----:B------:R-:W-:-:S03]  /*52c0*/  @P2 HADD2.F32 R188, -RZ, R33.H1_H1 ;  /* 0x30000021ffbc2230 */ /* 0x000fc60000004100 */
[----:B------:R-:W-:-:S04]  /*52d0*/  FADD.FTZ R187, R168, R187 ;  /* 0x000000bba8bb7221 */ /* 0x000fc80000010000 */
[----:B------:R-:W-:-:S05]  /*52e0*/  @P2 FADD.FTZ R187, R188, R187 ;  /* 0x000000bbbcbb2221 */ /* 0x000fca0000010000 */
.L_x_26828:
[----:B------:R-:W-:-:S04]  /*52f0*/  F2FP.PACK_AB R168, RZ, R187 ;  /* 0x000000bbffa8723e */ /* 0x000fc800000000ff */
[----:B------:R-:W-:Y:S02]  /*5300*/  PRMT R29, R29, 0x5410, R168 ;  /* 0x000054101d1d7816 */ /* 0x000fe400000000a8 */
.L_x_26829:
[----:B------:R-:W-:Y:S01]  /*5310*/  HADD2.F32 R188, -RZ, R170.H0_H0 ;  /* 0x200000aaffbc7230 */ /* 0x000fe20000004100 */
[----:B------:R-:W-:Y:S05]  /*5320*/  @P3 BRA `(.L_x_26830) ;  /* 0x0000008000003947 */ /* 0x000fea0003800000 */
[----:B------:R-:W-:-:S04]  /*5330*/  ISETP.NE.U32.AND P4, PT, RZ, c[0x0][0x180], PT ;  /* 0x00006000ff007a0c */ /* 0x000fc80003f85070 */
[----:B------:R-:W-:-:S13]  /*5340*/  ISETP.NE.AND.EX P4, PT, RZ, c[0x0][0x184], PT, P4 ;  /* 0x00006100ff007a0c */ /* 0x000fda0003f85340 */
[----:B------:R-:W-:Y:S05]  /*5350*/  @P4 BRA `(.L_x_26831) ;  /* 0x0000002000004947 */ /* 0x000fea0003800000 */
[----:B------:R-:W-:Y:S05]  /*5360*/  @P0 BRA `(.L_x_26832) ;  /* 0x0000008000000947 */ /* 0x000fea0003800000 */
[----:B------:R-:W-:Y:S05]  /*5370*/  BRA `(.L_x_26833) ;  /* 0x0000009000007947 */ /* 0x000fea0003800000 */
.L_x_26831:
[----:B-----5:R-:W-:-:S05]  /*5380*/  HADD2.F32 R169, -RZ, R34.H0_H0 ;  /* 0x20000022ffa97230 */ /* 0x020fca0000004100 */
[----:B------:R-:W-:Y:S01]  /*5390*/  FADD.FTZ R188, R169, R188 ;  /* 0x000000bca9bc7221 */ /* 0x000fe20000010000 */
[----:B------:R-:W-:Y:S05]  /*53a0*/  BRA `(.L_x_26832) ;  /* 0x0000004000007947 */ /* 0x000fea0003800000 */
.L_x_26830:
[----:B-----5:R-:W-:Y:S02]  /*53b0*/  HADD2.F32 R169, -RZ, R38.H0_H0 ;  /* 0x20000026ffa97230 */ /* 0x020fe40000004100 */
[----:B------:R-:W-:-:S03]  /*53c0*/  @P2 HADD2.F32 R203, -RZ, R34.H0_H0 ;  /* 0x20000022ffcb2230 */ /* 0x000fc60000004100 */
[----:B------:R-:W-:-:S04]  /*53d0*/  FADD.FTZ R188, R169, R188 ;  /* 0x000000bca9bc7221 */ /* 0x000fc80000010000 */
[----:B------:R-:W-:-:S05]  /*53e0*/  @P2 FADD.FTZ R188, R203, R188 ;  /* 0x000000bccbbc2221 */ /* 0x000fca0000010000 */
.L_x_26832:
[----:B------:R-:W-:-:S04]  /*53f0*/  F2FP.PACK_AB R168, RZ, R188 ;  /* 0x000000bcffa8723e */ /* 0x000fc800000000ff */
[----:B------:R-:W-:Y:S02]  /*5400*/  PRMT R30, R168, 0x7610, R30 ;  /* 0x00007610a81e7816 */ /* 0x000fe4000000001e */
.L_x_26833:
[----:B------:R-:W-:Y:S01]  /*5410*/  HADD2.F32 R203, -RZ, R170.H1_H1 ;  /* 0x300000aaffcb7230 */ /* 0x000fe20000004100 */
[----:B------:R-:W-:Y:S05]  /*5420*/  @P3 BRA `(.L_x_26834) ;  /* 0x0000008000003947 */ /* 0x000fea0003800000 */
[----:B------:R-:W-:-:S04]  /*5430*/  ISETP.NE.U32.AND P4, PT, RZ, c[0x0][0x180], PT ;  /* 0x00006000ff007a0c */ /* 0x000fc80003f85070 */
[----:B------:R-:W-:-:S13]  /*5440*/  ISETP.NE.AND.EX P4, PT, RZ, c[0x0][0x184], PT, P4 ;  /* 0x00006100ff007a0c */ /* 0x000fda0003f85340 */
[----:B------:R-:W-:Y:S05]  /*5450*/  @P4 BRA `(.L_x_26835) ;  /* 0x0000002000004947 */ /* 0x000fea0003800000 */
[----:B------:R-:W-:Y:S05]  /*5460*/  @P0 BRA `(.L_x_26836) ;  /* 0x0000008000000947 */ /* 0x000fea0003800000 */
[----:B------:R-:W-:Y:S05]  /*5470*/  BRA `(.L_x_26837) ;  /* 0x0000009000007947 */ /* 0x000fea0003800000 */
.L_x_26835:
[----:B-----5:R-:W-:-:S05]  /*5480*/  HADD2.F32 R168, -RZ, R34.H1_H1 ;  /* 0x30000022ffa87230 */ /* 0x020fca0000004100 */
[----:B------:R-:W-:Y:S01]  /*5490*/  FADD.FTZ R203, R168, R203 ;  /* 0x000000cba8cb7221 */ /* 0x000fe20000010000 */
[----:B------:R-:W-:Y:S05]  /*54a0*/  BRA `(.L_x_26836) ;  /* 0x0000004000007947 */ /* 0x000fea0003800000 */
.L_x_26834:
[----:B-----5:R-:W-:Y:S02]  /*54b0*/  HADD2.F32 R168, -RZ, R38.H1_H1 ;  /* 0x30000026ffa87230 */ /* 0x020fe40000004100 */
[----:B------:R-:W-:-:S03]  /*54c0*/  @P2 HADD2.F32 R170, -RZ, R34.H1_H1 ;  /* 0x30000022ffaa2230 */ /* 0x000fc60000004100 */
[----:B------:R-:W-:-:S04]  /*54d0*/  FADD.FTZ R203, R168, R203 ;  /* 0x000000cba8cb7221 */ /* 0x000fc80000010000 */
[----:B------:R-:W-:-:S05]  /*54e0*/  @P2 FADD.FTZ R203, R170, R203 ;  /* 0x000000cbaacb2221 */ /* 0x000fca0000010000 */
.L_x_26836:
[----:B------:R-:W-:-:S04]  /*54f0*/  F2FP.PACK_AB R168, RZ, R203 ;  /* 0x000000cbffa8723e */ /* 0x000fc800000000ff */
[----:B------:R-:W-:Y:S02]  /*5500*/  PRMT R30, R30, 0x5410, R168 ;  /* 0x000054101e1e7816 */ /* 0x000fe400000000a8 */
.L_x_26837:
[----:B------:R-:W-:Y:S01]  /*5510*/  HADD2.F32 R204, -RZ, R171.H0_H0 ;  /* 0x200000abffcc7230 */ /* 0x000fe20000004100 */
[----:B------:R-:W-:Y:S05]  /*5520*/  @P3 BRA `(.L_x_26838) ;  /* 0x0000008000003947 */ /* 0x000fea0003800000 */
[----:B------:R-:W-:-:S04]  /*5530*/  ISETP.NE.U32.AND P4, PT, RZ, c[0x0][0x180], PT ;  /* 0x00006000ff007a0c */ /* 0x000fc80003f85070 */
[----:B------:R-:W-:-:S13]  /*5540*/  ISETP.NE.AND.EX P4, PT, RZ, c[0x0][0x184], PT, P4 ;  /* 0x00006100ff007a0c */ /* 0x000fda0003f85340 */
[----:B------:R-:W-:Y:S05]  /*5550*/  @P4 BRA `(.L_x_26839) ;  /* 0x0000002000004947 */ /* 0x000fea0003800000 */
[----:B------:R-:W-:Y:S05]  /*5560*/  @P0 BRA `(.L_x_26840) ;  /* 0x0000008000000947 */ /* 0x000fea0003800000 */
[----:B------:R-:W-:Y:S05]  /*5570*/  BRA `(.L_x_26841) ;  /* 0x0000009000007947 */ /* 0x000fea0003800000 */
.L_x_26839:
[----:B-----5:R-:W-:-:S05]  /*5580*/  HADD2.F32 R169, -RZ, R35.H0_H0 ;  /* 0x20000023ffa97230 */ /* 0x020fca0000004100 */
[----:B------:R-:W-:Y:S01]  /*5590*/  FADD.FTZ R204, R169, R204 ;  /* 0x000000cca9cc7221 */ /* 0x000fe20000010000 */
[----:B------:R-:W-:Y:S05]  /*55a0*/  BRA `(.L_x_26840) ;  /* 0x0000004000007947 */ /* 0x000fea0003800000 */
.L_x_26838:
[----:B-----5:R-:W-:Y:S02]  /*55b0*/  HADD2.F32 R169, -RZ, R39.H0_H0 ;  /* 0x20000027ffa97230 */ /* 0x020fe40000004100 */
[----:B------:R-:W-:-:S03]  /*55c0*/  @P2 HADD2.F32 R215, -RZ, R35.H0_H0 ;  /* 0x20000023ffd72230 */ /* 0x000fc60000004100 */
[----:B------:R-:W-:-:S04]  /*55d0*/  FADD.FTZ R204, R169, R204 ;  /* 0x000000cca9cc7221 */ /* 0x000fc80000010000 */
[----:B------:R-:W-:-:S05]  /*55e0*/  @P2 FADD.FTZ R204, R215, R204 ;  /* 0x000000ccd7cc2221 */ /* 0x000fca0000010000 */
.L_x_26840:
[----:B------:R-:W-:-:S04]  /*55f0*/  F2FP.PACK_AB R168, RZ, R204 ;  /* 0x000000ccffa8723e */ /* 0x000fc800000000ff */
[----:B------:R-:W-:Y:S02]  /*5600*/  PRMT R31, R168, 0x7610, R31 ;  /* 0x00007610a81f7816 */ /* 0x000fe4000000001f */
.L_x_26841:
[----:B------:R-:W-:Y:S01]  /*5610*/  HADD2.F32 R212, -RZ, R171.H1_H1 ;  /* 0x300000abffd47230 */ /* 0x000fe20000004100 */
[----:B------:R-:W-:Y:S05]  /*5620*/  @P3 BRA `(.L_x_26842) ;  /* 0x0000008000003947 */ /* 0x000fea0003800000 */
[----:B------:R-:W-:-:S04]  /*5630*/  ISETP.NE.U32.AND P2, PT, RZ, c[0x0][0x180], PT ;  /* 0x00006000ff007a0c */ /* 0x000fc80003f45070 */
[----:B------:R-:W-:-:S13]  /*5640*/  ISETP.NE.AND.EX P2, PT, RZ, c[0x0][0x184], PT, P2 ;  /* 0x00006100ff007a0c */ /* 0x000fda0003f45320 */
[----:B------:R-:W-:Y:S05]  /*5650*/  @P2 BRA `(.L_x_26843) ;  /* 0x0000002000002947 */ /* 0x000fea0003800000 */
[----:B------:R-:W-:Y:S05]  /*5660*/  @P0 BRA `(.L_x_26844) ;  /* 0x0000008000000947 */ /* 0x000fea0003800000 */
[----:B------:R-:W-:Y:S05]  /*5670*/  BRA `(.L_x_26845) ;  /* 0x0000009000007947 */ /* 0x000fea0003800000 */
.L_x_26843:
[----:B-----5:R-:W-:-:S05]  /*5680*/  HADD2.F32 R169, -RZ, R35.H1_H1 ;  /* 0x30000023ffa97230 */ /* 0x020fca0000004100 */
[----:B------:R-:W-:Y:S01]  /*5690*/  FADD.FTZ R212, R169, R212 ;  /* 0x000000d4a9d47221 */ /* 0x000fe20000010000 */
[----:B------:R-:W-:Y:S05]  /*56a0*/  BRA `(.L_x_26844) ;  /* 0x0000004000007947 */ /* 0x000fea0003800000 */
.L_x_26842:
[----:B-----5:R-:W-:Y:S02]  /*56b0*/  HADD2.F32 R169, -RZ, R39.H1_H1 ;  /* 0x30000027ffa97230 */ /* 0x020fe40000004100 */
[----:B------:R-:W-:-:S03]  /*56c0*/  @P2 HADD2.F32 R171, -RZ, R35.H1_H1 ;  /* 0x30000023ffab2230 */ /* 0x000fc60000004100 */
[----:B------:R-:W-:-:S04]  /*56d0*/  FADD.FTZ R212, R169, R212 ;  /* 0x000000d4a9d47221 */ /* 0x000fc80000010000 */
[----:B------:R-:W-:-:S05]  /*56e0*/  @P2 FADD.FTZ R212, R171, R212 ;  /* 0x000000d4abd42221 */ /* 0x000fca0000010000 */
.L_x_26844:
[----:B------:R-:W-:-:S04]  /*56f0*/  F2FP.PACK_AB R168, RZ, R212 ;  /* 0x000000d4ffa8723e */ /* 0x000fc800000000ff */
[----:B------:R-:W-:Y:S02]  /*5700*/  PRMT R31, R31, 0x5410, R168 ;  /* 0x000054101f1f7816 */ /* 0x000fe400000000a8 */
.L_x_26845:
[----:B------:R-:W-:-:S04]  /*5710*/  @P0 LEA R168, P2, R214, c[0x0][0x188], 0x4 ;  /* 0x00006200d6a80a11 */ /* 0x000fc800078420ff */
[----:B------:R-:W-:-:S05]  /*5720*/  @P0 LEA.HI.X R169, R214, c[0x0][0x18c], RZ, 0x4, P2 ;  /* 0x00006300d6a90a11 */ /* 0x000fca00010f24ff */
[----:B------:R0:W-:Y:S04]  /*5730*/  @P0 STG.E.128 [R168.64], R28 ;  /* 0x0000001ca8000986 */ /* 0x0001e8000c101d04 */
.L_x_26813:
[----:B------:R-:W-:Y:S05]  /*5740*/  BSYNC B0 ;  /* 0x0000000000007941 */ /* 0x000fea0003800000 */
.L_x_26812:
        /* <DEDUP_REMOVED lines=81> */
.L_x_26866:
        /* <DEDUP_REMOVED lines=154> */
.L_x_26867:
        /* <DEDUP_REMOVED lines=41> */
[----:B------:R-:W-:Y:S01]  /*6890*/  FFMA.FTZ R223, R154, R223, R162 ;  /* 0x000000df9adf7223 */ /* 0x000fe200000100a2 */
[----:B------:R-:W-:Y:S01]  /*68a0*/  F2FP.PACK_AB R169, R214, R215 ;  /* 0x000000d7d6a9723e */ /* 0x000fe200000000ff */
[----:B------:R-:W-:Y:S01]  /*68b0*/  FFMA.FTZ R220, R155, R220, R163 ;  /* 0x000000dc9bdc7223 */ /* 0x000fe200000100a3 */
[----:B------:R-:W-:Y:S01]  /*68c0*/  F2FP.PACK_AB R170, R171, R170 ;  /* 0x000000aaabaa723e */ /* 0x000fe200000000ff */
[C---:B------:R-:W-:Y:S01]  /*68d0*/  IMAD.WIDE.U32 R214, R3.reuse, R218, c[0x0][0x208] ;  /* 0x0000820003d67625 */ /* 0x040fe200078e00da */
[----:B------:R-:W-:-:S02]  /*68e0*/  IADD3 R3, R3, 0x20, RZ ;  /* 0x0000002003037810 */ /* 0x000fc40007ffe0ff */
[----:B------:R-:W-:-:S05]  /*68f0*/  F2FP.PACK_AB R171, R220, R223 ;  /* 0x000000dfdcab723e */ /* 0x000fca00000000ff */
[----:B------:R0:W-:Y:S02]  /*6900*/  STG.E.128 [R214.64], R168 ;  /* 0x000000a8d6007986 */ /* 0x0001e4000c101d04 */
.L_x_26849:
[----:B------:R-:W-:Y:S05]  /*6910*/  BSYNC B0 ;  /* 0x0000000000007941 */ /* 0x000fea0003800000 */
.L_x_26848:
        /* <DEDUP_REMOVED lines=23> */
[----:B------:R-:W-:Y:S01]  /*6a90*/  F2FP.PACK_AB R168, R169, R168 ;  /* 0x000000a8a9a8723e */ /* 0x000fe200000000ff */
[----:B------:R-:W-:Y:S02]  /*6aa0*/  FFMA.FTZ R170, R136, R219, R144 ;  /* 0x000000db88aa7223 */ /* 0x000fe40000010090 */
[----:B------:R-:W-:Y:S01]  /*6ab0*/  FFMA.FTZ R171, R137, R218, R145 ;  /* 0x000000da89ab7223 */ /* 0x000fe20000010091 */
[----:B------:R-:W-:Y:S01]  /*6ac0*/  MOV R218, 0x10 ;  /* 0x0000001000da7802 */ /* 0x000fe20000000f00 */
        /* <DEDUP_REMOVED lines=8> */
.L_x_26851:
[----:B------:R-:W-:Y:S05]  /*6b50*/  BSYNC B0 ;  /* 0x0000000000007941 */ /* 0x000fea0003800000 */
.L_x_26850:
        /* <DEDUP_REMOVED lines=35> */
.L_x_26853:
[----:B------:R-:W-:Y:S05]  /*6d90*/  BSYNC B0 ;  /* 0x0000000000007941 */ /* 0x000fea0003800000 */
.L_x_26852:
        /* <DEDUP_REMOVED lines=35> */
.L_x_26855:
[----:B------:R-:W-:Y:S05]  /*6fd0*/  BSYNC B0 ;  /* 0x0000000000007941 */ /* 0x000fea0003800000 */
.L_x_26854:
        /* <DEDUP_REMOVED lines=35> */
.L_x_26857:
[----:B------:R-:W-:Y:S05]  /*7210*/  BSYNC B0 ;  /* 0x0000000000007941 */ /* 0x000fea0003800000 */
.L_x_26856:
        /* <DEDUP_REMOVED lines=35> */
.L_x_26859:
[----:B------:R-:W-:Y:S05]  /*7450*/  BSYNC B0 ;  /* 0x0000000000007941 */ /* 0x000fea0003800000 */
.L_x_26858:
        /* <DEDUP_REMOVED lines=35> */
.L_x_26861:
[----:B------:R-:W-:Y:S05]  /*7690*/  BSYNC B0 ;  /* 0x0000000000007941 */ /* 0x000fea0003800000 */
.L_x_26860:
[----:B------:R-:W-:Y:S01]  /*76a0*/  ISETP.GE.U32.AND P2, PT, R6, 0x100, PT ;  /* 0x000001000600780c */ /* 0x000fe20003f46070 */
[----:B------:R-:W-:-:S12]  /*76b0*/  BSSY B0, `(.L_x_26862) ;  /* 0x0000021000007945 */ /* 0x000fd80003800000 */
[----:B------:R-:W-:Y:S05]  /*76c0*/  @!P2 BRA `(.L_x_26863) ;  /* 0x000001f00000a947 */ /* 0x000fea0003800000 */
[--C-:B01----:R-:W-:Y:S01]  /*76d0*/  FADD.FTZ R169, R12, -R213.reuse ;  /* 0x800000d50ca97221 */ /* 0x103fe20000010000 */
[----:B------:R-:W-:Y:S01]  /*76e0*/  MOV R220, 0x10 ;  /* 0x0000001000dc7802 */ /* 0x000fe20000000f00 */
        /* <DEDUP_REMOVED lines=20> */
[----:B------:R-:W-:Y:S01]  /*7830*/  F2FP.PACK_AB R169, R214, R169 ;  /* 0x000000a9d6a9723e */ /* 0x000fe200000000ff */
[----:B------:R-:W-:Y:S02]  /*7840*/  FFMA.FTZ R216, R43, R216, R51 ;  /* 0x000000d82bd87223 */ /* 0x000fe40000010033 */
[----:B------:R-:W-:Y:S02]  /*7850*/  FFMA.FTZ R218, R41, R218, R49 ;  /* 0x000000da29da7223 */ /* 0x000fe40000010031 */
[----:B------:R-:W-:Y:S01]  /*7860*/  FFMA.FTZ R213, R45, R170, R53 ;  /* 0x000000aa2dd57223 */ /* 0x000fe20000010035 */
[----:B------:R-:W-:Y:S01]  /*7870*/  F2FP.PACK_AB R171, R216, R171 ;  /* 0x000000abd8ab723e */ /* 0x000fe200000000ff */
[----:B------:R-:W-:Y:S01]  /*7880*/  IMAD.WIDE.U32 R214, R3, R220, c[0x0][0x208] ;  /* 0x0000820003d67625 */ /* 0x000fe200078e00dc */
[----:B------:R-:W-:-:S02]  /*7890*/  F2FP.PACK_AB R170, R218, R219 ;  /* 0x000000dbdaaa723e */ /* 0x000fc400000000ff */
[----:B------:R-:W-:-:S05]  /*78a0*/  F2FP.PACK_AB R168, R213, R168 ;  /* 0x000000a8d5a8723e */ /* 0x000fca00000000ff */
[----:B------:R0:W-:Y:S02]  /*78b0*/  STG.E.128 [R214.64], R168 ;  /* 0x000000a8d6007986 */ /* 0x0001e4000c101d04 */
.L_x_26863:
[----:B------:R-:W-:Y:S05]  /*78c0*/  BSYNC B0 ;  /* 0x0000000000007941 */ /* 0x000fea0003800000 */
.L_x_26862:
[----:B------:R-:W-:-:S10]  /*78d0*/  HFMA2.MMA R3, -RZ, RZ, 0, 2.384185791015625e-07 ;  /* 0x00000004ff037435 */ /* 0x000fd400000001ff */
[----:B------:R-:W-:-:S05]  /*78e0*/  IMAD R4, R3, c[0x0][0x160], R4 ;  /* 0x0000580003047a24 */ /* 0x000fca00078e0204 */
[----:B------:R-:W-:-:S13]  /*78f0*/  ISETP.GE.AND P2, PT, R4, c[0x0][0x164], PT ;  /* 0x0000590004007a0c */ /* 0x000fda0003f46270 */
[----:B01---5:R-:W-:Y:S01]  /*7900*/  @P2 CALL.REL.NOINC `(.L_x_26864) ;  /* 0x0000001000002944 */ /* 0x023fe20003c00000 */
[----:B------:R-:W-:Y:S05]  /*7910*/  BRA `(.L_x_26865) ;  /* 0xffff926000007947 */ /* 0x000fea000383ffff */
.L_x_26864:
[----:B------:R-:W-:Y:S05]  /*7920*/  EXIT ;  /* 0x000000000000794d */ /* 0x000fea0003800000 */
.L_x_26846:
[----:B------:R-:W-:Y:S01]  /*7930*/  HFMA2.MMA R217, -RZ, RZ, 0, 5.9604644775390625e-08 ;  /* 0x00000001ffd97435 */ /* 0x000fe200000001ff */
[----:B------:R-:W-:Y:S02]  /*7940*/  MOV R170, R171 ;  /* 0x000000ab00aa7202 */ /* 0x000fe40000000f00 */
[----:B------:R-:W-:Y:S02]  /*7950*/  MOV R213, 0x1f ;  /* 0x0000001f00d57802 */ /* 0x000fe40000000f00 */
[----:B------:R-:W-:Y:S02]  /*7960*/  MOV R216, 0xffffffff ;  /* 0xffffffff00d87802 */ /* 0x000fe40000000f00 */
[----:B------:R-:W-:Y:S02]  /*7970*/  MOV R168, 0x7990 ;  /* 0x0000799000a87802 */ /* 0x000fe40000000f00 */
[----:B-----5:R-:W-:Y:S05]  /*7980*/  CALL.REL.NOINC `($__internal_42_$__cuda_sm70_shflsync_bfly_p) ;  /* 0x00000c1000007944 */ /* 0x020fea0003c00000 */
[----:B-1----:R-:W-:Y:S01]  /*7990*/  MOV R168, R217 ;  /* 0x000000d900a87202 */ /* 0x002fe20000000f00 */
[----:B0-----:R-:W-:Y:S05]  /*79a0*/  BRA `(.L_x_26866) ;  /* 0xffffe2b000007947 */ /* 0x001fea000383ffff */
.L_x_26847:
[----:B------:R-:W-:Y:S01]  /*79b0*/  HFMA2.MMA R217, -RZ, RZ, 0, 1.1920928955078125e-07 ;  /* 0x00000002ffd97435 */ /* 0x000fe200000001ff */
[----:B------:R-:W-:Y:S02]  /*79c0*/  MOV R170, R218 ;  /* 0x000000da00aa7202 */ /* 0x000fe40000000f00 */
[----:B------:R-:W-:-:S02]  /*79d0*/  MOV R213, 0x1f ;  /* 0x0000001f00d57802 */ /* 0x000fc40000000f00 */
[----:B------:R-:W-:Y:S02]  /*79e0*/  MOV R216, 0xffffffff ;  /* 0xffffffff00d87802 */ /* 0x000fe40000000f00 */
[----:B------:R-:W-:Y:S02]  /*79f0*/  MOV R168, 0x7a10 ;  /* 0x00007a1000a87802 */ /* 0x000fe40000000f00 */
[----:B0----5:R-:W-:Y:S05]  /*7a00*/  CALL.REL.NOINC `($__internal_42_$__cuda_sm70_shflsync_bfly_p) ;  /* 0x00000b9000007944 */ /* 0x021fea0003c00000 */
[----:B01----:R-:W-:Y:S01]  /*7a10*/  FADD.FTZ R170, R218, R217 ;  /* 0x000000d9daaa7221 */ /* 0x003fe20000010000 */
[----:B------:R-:W-:Y:S01]  /*7a20*/  HFMA2.MMA R217, -RZ, RZ, 0, 2.384185791015625e-07 ;  /* 0x00000004ffd97435 */ /* 0x000fe200000001ff */
[----:B------:R-:W-:Y:S02]  /*7a30*/  MOV R213, 0x1f ;  /* 0x0000001f00d57802 */ /* 0x000fe40000000f00 */
[----:B------:R-:W-:Y:S02]  /*7a40*/  MOV R216, 0xffffffff ;  /* 0xffffffff00d87802 */ /* 0x000fe40000000f00 */
[----:B------:R-:W-:Y:S02]  /*7a50*/  MOV R168, 0x7a70 ;  /* 0x00007a7000a87802 */ /* 0x000fe40000000f00 */
[----:B------:R-:W-:Y:S05]  /*7a60*/  CALL.REL.NOINC `($__internal_42_$__cuda_sm70_shflsync_bfly_p) ;  /* 0x00000b3000007944 */ /* 0x000fea0003c00000 */
[----:B01----:R-:W-:Y:S01]  /*7a70*/  FADD.FTZ R170, R170, R217 ;  /* 0x000000d9aaaa7221 */ /* 0x003fe20000010000 */
[----:B------:R-:W-:Y:S01]  /*7a80*/  HFMA2.MMA R217, -RZ, RZ, 0, 4.76837158203125e-07 ;  /* 0x00000008ffd97435 */ /* 0x000fe200000001ff */
[----:B------:R-:W-:-:S02]  /*7a90*/  MOV R213, 0x1f ;  /* 0x0000001f00d57802 */ /* 0x000fc40000000f00 */
[----:B------:R-:W-:Y:S02]  /*7aa0*/  MOV R216, 0xffffffff ;  /* 0xffffffff00d87802 */ /* 0x000fe40000000f00 */
[----:B------:R-:W-:Y:S02]  /*7ab0*/  MOV R168, 0x7ad0 ;  /* 0x00007ad000a87802 */ /* 0x000fe40000000f00 */
[----:B------:R-:W-:Y:S05]  /*7ac0*/  CALL.REL.NOINC `($__internal_42_$__cuda_sm70_shflsync_bfly_p) ;  /* 0x00000ad000007944 */ /* 0x000fea0003c00000 */
[----:B01----:R-:W-:Y:S01]  /*7ad0*/  FADD.FTZ R170, R170, R217 ;  /* 0x000000d9aaaa7221 */ /* 0x003fe20000010000 */
[----:B------:R-:W-:Y:S01]  /*7ae0*/  HFMA2.MMA R217, -RZ, RZ, 0, 9.5367431640625e-07 ;  /* 0x00000010ffd97435 */ /* 0x000fe200000001ff */
[----:B------:R-:W-:Y:S02]  /*7af0*/  MOV R213, 0x1f ;  /* 0x0000001f00d57802 */ /* 0x000fe40000000f00 */
[----:B------:R-:W-:Y:S02]  /*7b00*/  MOV R216, 0xffffffff ;  /* 0xffffffff00d87802 */ /* 0x000fe40000000f00 */
[----:B------:R-:W-:Y:S02]  /*7b10*/  MOV R168, 0x7b30 ;  /* 0x00007b3000a87802 */ /* 0x000fe40000000f00 */
[----:B------:R-:W-:Y:S05]  /*7b20*/  CALL.REL.NOINC `($__internal_42_$__cuda_sm70_shflsync_bfly_p) ;  /* 0x00000a7000007944 */ /* 0x000fea0003c00000 */
        /* <DEDUP_REMOVED lines=140> */
[----:B------:R-:W-:Y:S05]  /*83f0*/  CALL.REL.NOINC `($__internal_42_$__cuda_sm70_shflsync_bfly_p) ;  /* 0x000001a000007944 */ /* 0x000fea0003c00000 */
[----:B01----:R-:W-:Y:S01]  /*8400*/  FADD.FTZ R170, R170, R217 ;  /* 0x000000d9aaaa7221 */ /* 0x003fe20000010000 */
[----:B------:R-:W-:Y:S01]  /*8410*/  HFMA2.MMA R217, -RZ, RZ, 0, 1.1920928955078125e-07 ;  /* 0x00000002ffd97435 */ /* 0x000fe200000001ff */
[----:B------:R-:W-:Y:S02]  /*8420*/  MOV R213, 0x1f ;  /* 0x0000001f00d57802 */ /* 0x000fe40000000f00 */
[----:B------:R-:W-:Y:S02]  /*8430*/  MOV R216, 0xffffffff ;  /* 0xffffffff00d87802 */ /* 0x000fe40000000f00 */
[----:B------:R-:W-:Y:S02]  /*8440*/  MOV R168, 0x8460 ;  /* 0x0000846000a87802 */ /* 0x000fe40000000f00 */
[----:B------:R-:W-:Y:S05]  /*8450*/  CALL.REL.NOINC `($__internal_42_$__cuda_sm70_shflsync_bfly_p) ;  /* 0x0000014000007944 */ /* 0x000fea0003c00000 */
[----:B01----:R-:W-:Y:S01]  /*8460*/  FADD.FTZ R170, R170, R217 ;  /* 0x000000d9aaaa7221 */ /* 0x003fe20000010000 */
[----:B------:R-:W-:Y:S01]  /*8470*/  HFMA2.MMA R217, -RZ, RZ, 0, 2.384185791015625e-07 ;  /* 0x00000004ffd97435 */ /* 0x000fe200000001ff */
[----:B------:R-:W-:Y:S02]  /*8480*/  MOV R213, 0x1f ;  /* 0x0000001f00d57802 */ /* 0x000fe40000000f00 */
[----:B------:R-:W-:-:S02]  /*8490*/  MOV R216, 0xffffffff ;  /* 0xffffffff00d87802 */ /* 0x000fc40000000f00 */
[----:B------:R-:W-:Y:S02]  /*84a0*/  MOV R168, 0x84c0 ;  /* 0x000084c000a87802 */ /* 0x000fe40000000f00 */
[----:B------:R-:W-:Y:S05]  /*84b0*/  CALL.REL.NOINC `($__internal_42_$__cuda_sm70_shflsync_bfly_p) ;  /* 0x000000e000007944 */ /* 0x000fea0003c00000 */
[----:B01----:R-:W-:Y:S01]  /*84c0*/  FADD.FTZ R170, R170, R217 ;  /* 0x000000d9aaaa7221 */ /* 0x003fe20000010000 */
[----:B------:R-:W-:Y:S01]  /*84d0*/  HFMA2.MMA R217, -RZ, RZ, 0, 4.76837158203125e-07 ;  /* 0x00000008ffd97435 */ /* 0x000fe200000001ff */
[----:B------:R-:W-:Y:S02]  /*84e0*/  MOV R213, 0x1f ;  /* 0x0000001f00d57802 */ /* 0x000fe40000000f00 */
[----:B------:R-:W-:Y:S02]  /*84f0*/  MOV R216, 0xffffffff ;  /* 0xffffffff00d87802 */ /* 0x000fe40000000f00 */
[----:B------:R-:W-:Y:S02]  /*8500*/  MOV R168, 0x8520 ;  /* 0x0000852000a87802 */ /* 0x000fe40000000f00 */
[----:B------:R-:W-:Y:S05]  /*8510*/  CALL.REL.NOINC `($__internal_42_$__cuda_sm70_shflsync_bfly_p) ;  /* 0x0000008000007944 */ /* 0x000fea0003c00000 */
[----:B-1----:R-:W-:Y:S01]  /*8520*/  FADD.FTZ R214, R170, R217 ;  /* 0x000000d9aad67221 */ /* 0x002fe20000010000 */
[----:B------:R-:W-:Y:S01]  /*8530*/  HFMA2.MMA R217, -RZ, RZ, 0, 9.5367431640625e-07 ;  /* 0x00000010ffd97435 */ /* 0x000fe200000001ff */
[----:B0-----:R-:W-:Y:S02]  /*8540*/  MOV R213, 0x1f ;  /* 0x0000001f00d57802 */ /* 0x001fe40000000f00 */
[----:B------:R-:W-:-:S02]  /*8550*/  MOV R216, 0xffffffff ;  /* 0xffffffff00d87802 */ /* 0x000fc40000000f00 */
[----:B------:R-:W-:Y:S02]  /*8560*/  MOV R170, R214 ;  /* 0x000000d600aa7202 */ /* 0x000fe40000000f00 */
[----:B------:R-:W-:Y:S02]  /*8570*/  MOV R168, 0x8590 ;  /* 0x0000859000a87802 */ /* 0x000fe40000000f00 */
[----:B------:R-:W-:Y:S05]  /*8580*/  CALL.REL.NOINC `($__internal_42_$__cuda_sm70_shflsync_bfly_p) ;  /* 0x0000001000007944 */ /* 0x000fea0003c00000 */
[----:B01----:R-:W-:Y:S05]  /*8590*/  BRA `(.L_x_26867) ;  /* 0xffffe06000007947 */ /* 0x003fea000383ffff */
        .weak           $__internal_42_$__cuda_sm70_shflsync_bfly_p
        .type           $__internal_42_$__cuda_sm70_shflsync_bfly_p,@function
        .size           $__internal_42_$__cuda_sm70_shflsync_bfly_p,(.L_x_52460 - $__internal_42_$__cuda_sm70_shflsync_bfly_p)
$__internal_42_$__cuda_sm70_shflsync_bfly_p:
[----:B------:R-:W-:Y:S01]  /*85a0*/  HFMA2.MMA R169, -RZ, RZ, 0, 0 ;  /* 0x00000000ffa97435 */ /* 0x000fe200000001ff */
[----:B------:R-:W-:Y:S04]  /*85b0*/  WARPSYNC R216 ;  /* 0x000000d800007348 */ /* 0x000fe80003800000 */
[----:B------:R0:W1:Y:S01]  /*85c0*/  SHFL.BFLY PT, R217, R170, R217, R213 ;  /* 0x0c0000d9aad97389 */ /* 0x00006200000e00d5 */
[----:B------:R-:W-:Y:S05]  /*85d0*/  RET.REL.NODEC R168 `(_ZN10layer_norm31ln_parallel_residual_fwd_kernelINS_13Kernel_traitsIf6__halfS2_S2_fjLj2048ELj1ELj4ELj1ELj16ENS_18Kernel_traits_baseILj2048EfS2_S2_S2_fjLj128EEEEELb0ELb1ELb0EEEvNS_9FwdParamsE) ;  /* 0xffff7a20a8007950 */ /* 0x000fea0003c3ffff */
.L_x_26868:
        /* <DEDUP_REMOVED lines=10> */
.L_x_52460:


//--------------------- .text._ZN10layer_norm31ln_parallel_residual_fwd_kernelINS_13Kernel_traitsIf6__halfS2_S2_fjLj2048ELj1ELj4ELj1ELj16ENS_18Kernel_traits_baseILj2048EfS2_S2_S2_fjLj128EEEEELb0ELb1ELb1EEEvNS_9FwdParamsE --------------------------
	.section	.text._ZN10layer_norm31ln_parallel_residual_fwd_kernelINS_13Kernel_traitsIf6__halfS2_S2_fjLj2048ELj1ELj4ELj1ELj16ENS_18Kernel_traits_baseILj2048EfS2_S2_S2_fjLj128EEEEELb0ELb1ELb1EEEvNS_9FwdParamsE,"ax",@progbits
	.sectioninfo	@"SHI_REGISTERS=237"
	.align	128
        .global         _ZN10layer_norm31ln_parallel_residual_fwd_kernelINS_13Kernel_traitsIf6__halfS2_S2_fjLj2048ELj1ELj4ELj1ELj16ENS_18Kernel_traits_baseILj2048EfS2_S2_S2_fjLj128EEEEELb0ELb1ELb1EEEvNS_9FwdParamsE
        .type           _ZN10layer_norm31ln_parallel_residual_fwd_kernelINS_13Kernel_traitsIf6__halfS2_S2_fjLj2048ELj1ELj4ELj1ELj16ENS_18Kernel_traits_baseILj2048EfS2_S2_S2_fjLj128EEEEELb0ELb1ELb1EEEvNS_9FwdParamsE,@function
        .size           _ZN10layer_norm31ln_parallel_residual_fwd_kernelINS_13Kernel_traitsIf6__halfS2_S2_fjLj2048ELj1ELj4ELj1ELj16ENS_18Kernel_traits_baseILj2048EfS2_S2_S2_fjLj128EEEEELb0ELb1ELb1EEEvNS_9FwdParamsE,(.L_x_52461 - _ZN10layer_norm31ln_parallel_residual_fwd_kernelINS_13Kernel_traitsIf6__halfS2_S2_fjLj2048ELj1ELj4ELj1ELj16ENS_18Kernel_traits_baseILj2048EfS2_S2_S2_fjLj128EEEEELb0ELb1ELb1EEEvNS_9FwdParamsE)
        .other          _ZN10layer_norm31ln_parallel_residual_fwd_kernelINS_13Kernel_traitsIf6__halfS2_S2_fjLj2048ELj1ELj4ELj1ELj16ENS_18Kernel_traits_baseILj2048EfS2_S2_S2_fjLj128EEEEELb0ELb1ELb1EEEvNS_9FwdParamsE,@"STO_CUDA_ENTRY STV_DEFAULT"
_ZN10layer_norm31ln_parallel_residual_fwd_kernelINS_13Kernel_traitsIf6__halfS2_S2_fjLj2048ELj1ELj4ELj1ELj16ENS_18Kernel_traits_baseILj2048EfS2_S2_S2_fjLj128EEEEELb0ELb1ELb1EEEvNS_9FwdParamsE:
.text._ZN10layer_norm31ln_parallel_residual_fwd_kernelINS_13Kernel_traitsIf6__halfS2_S2_fjLj2048ELj1ELj4ELj1ELj16ENS_18Kernel_traits_baseILj2048EfS2_S2_S2_fjLj128EEEEELb0ELb1ELb1EEEvNS_9FwdParamsE:
        /* <DEDUP_REMOVED lines=85> */
.L_x_27128:
        /* <DEDUP_REMOVED lines=23> */
[----:B-1----:R-:W-:-:S04]  /*06c0*/  ISETP.NE.U32.AND P4, PT, RZ, c[0x0][0x180], PT ;  /* 0x00006000ff007a0c */ /* 0x002fc80003f85070 */
[----:B------:R-:W-:-:S13]  /*06d0*/  ISETP.NE.AND.EX P4, PT, RZ, c[0x0][0x184], PT, P4 ;  /* 0x00006100ff007a0c */ /* 0x000fda0003f85340 */
[----:B------:R-:W-:Y:S05]  /*06e0*/  @P4 BRA `(.L_x_26870) ;  /* 0x0000002000004947 */ /* 0x000fea0003800000 */
[----:B------:R-:W-:Y:S05]  /*06f0*/  @P0 BRA `(.L_x_26871) ;  /* 0x0000008000000947 */ /* 0x000fea0003800000 */
[----:B------:R-:W-:Y:S05]  /*0700*/  BRA `(.L_x_26872) ;  /* 0x0000009000007947 */ /* 0x000fea0003800000 */
.L_x_26870:
[----:B-----5:R-:W-:-:S05]  /*0710*/  HADD2.F32 R0, -RZ, R8.H0_H0 ;  /* 0x20000008ff007230 */ /* 0x020fca0000004100 */
[----:B------:R-:W-:Y:S01]  /*0720*/  FADD.FTZ R169, R169, R0 ;  /* 0x00000000a9a97221 */ /* 0x000fe20000010000 */
[----:B------:R-:W-:Y:S05]  /*0730*/  BRA `(.L_x_26871) ;  /* 0x0000004000007947 */ /* 0x000fea0003800000 */
.L_x_26869:
[----:B-1---5:R-:W-:Y:S02]  /*0740*/  HADD2.F32 R0, -RZ, R12.H0_H0 ;  /* 0x2000000cff007230 */ /* 0x022fe40000004100 */
[----:B------:R-:W-:-:S03]  /*0750*/  @P2 HADD2.F32 R2, -RZ, R8.H0_H0 ;  /* 0x20000008ff022230 */ /* 0x000fc60000004100 */
[----:B------:R-:W-:-:S04]  /*0760*/  FADD.FTZ R169, R169, R0 ;  /* 0x00000000a9a97221 */ /* 0x000fc80000010000 */
[----:B------:R-:W-:-:S05]  /*0770*/  @P2 FADD.FTZ R169, R169, R2 ;  /* 0x00000002a9a92221 */ /* 0x000fca0000010000 */
.L_x_26871:
[----:B------:R-:W-:-:S04]  /*0780*/  F2FP.PACK_AB R2, RZ, R169 ;  /* 0x000000a9ff02723e */ /* 0x000fc800000000ff */
[----:B0-----:R-:W-:Y:S02]  /*0790*/  PRMT R4, R2, 0x7610, R4 ;  /* 0x0000761002047816 */ /* 0x001fe40000000004 */
.L_x_26872:
[----:B------:R-:W-:Y:S01]  /*07a0*/  HADD2.F32 R168, -RZ, R144.H1_H1 ;  /* 0x30000090ffa87230 */ /* 0x000fe20000004100 */
[----:B------:R-:W-:Y:S05]  /*07b0*/  @P3 BRA `(.L_x_26873) ;  /* 0x0000008000003947 */ /* 0x000fea0003800000 */
[----:B------:R-:W-:-:S04]  /*07c0*/  ISETP.NE.U32.AND P4, PT, RZ, c[0x0][0x180], PT ;  /* 0x00006000ff007a0c */ /* 0x000fc80003f85070 */
[----:B------:R-:W-:-:S13]  /*07d0*/  ISETP.NE.AND.EX P4, PT, RZ, c[0x0][0x184], PT, P4 ;  /* 0x00006100ff007a0c */ /* 0x000fda0003f85340 */
[----:B------:R-:W-:Y:S05]  /*07e0*/  @P4 BRA `(.L_x_26874) ;  /* 0x0000002000004947 */ /* 0x000fea0003800000 */
[----:B------:R-:W-:Y:S05]  /*07f0*/  @P0 BRA `(.L_x_26875) ;  /* 0x0000008000000947 */ /* 0x000fea0003800000 */
[----:B------:R-:W-:Y:S05]  /*0800*/  BRA `(.L_x_26876) ;  /* 0x0000009000007947 */ /* 0x000fea0003800000 */
.L_x_26874:
[----:B-----5:R-:W-:-:S05]  /*0810*/  HADD2.F32 R3, -RZ, R8.H1_H1 ;  /* 0x30000008ff037230 */ /* 0x020fca0000004100 */
[----:B------:R-:W-:Y:S01]  /*0820*/  FADD.FTZ R168, R168, R3 ;  /* 0x00000003a8a87221 */ /* 0x000fe20000010000 */
[----:B------:R-:W-:Y:S05]  /*0830*/  BRA `(.L_x_26875) ;  /* 0x0000004000007947 */ /* 0x000fea0003800000 */
.L_x_26873:
[----:B-----5:R-:W-:Y:S02]  /*0840*/  HADD2.F32 R3, -RZ, R12.H1_H1 ;  /* 0x3000000cff037230 */ /* 0x020fe40000004100 */
[----:B------:R-:W-:-:S03]  /*0850*/  @P2 HADD2.F32 R149, -RZ, R8.H1_H1 ;  /* 0x30000008ff952230 */ /* 0x000fc60000004100 */
[----:B------:R-:W-:-:S04]  /*0860*/  FADD.FTZ R168, R168, R3 ;  /* 0x00000003a8a87221 */ /* 0x000fc80000010000 */
[----:B------:R-:W-:-:S05]  /*0870*/  @P2 FADD.FTZ R168, R168, R149 ;  /* 0x00000095a8a82221 */ /* 0x000fca0000010000 */
.L_x_26875:
[----:B------:R-:W-:-:S04]  /*0880*/  F2FP.PACK_AB R2, RZ, R168 ;  /* 0x000000a8ff02723e */ /* 0x000fc800000000ff */
[----:B0-----:R-:W-:Y:S02]  /*0890*/  PRMT R4, R4, 0x5410, R2 ;  /* 0x0000541004047816 */ /* 0x001fe40000000002 */
.L_x_26876:
[----:B------:R-:W-:Y:S01]  /*08a0*/  HADD2.F32 R167, -RZ, R145.H0_H0 ;  /* 0x20000091ffa77230 */ /* 0x000fe20000004100 */
[----:B------:R-:W-:Y:S05]  /*08b0*/  @P3 BRA `(.L_x_26877) ;  /* 0x0000008000003947 */ /* 0x000fea0003800000 */
[----:B------:R-:W-:-:S04]  /*08c0*/  ISETP.NE.U32.AND P4, PT, RZ, c[0x0][0x180], PT ;  /* 0x00006000ff007a0c */ /* 0x000fc80003f85070 */
[----:B------:R-:W-:-:S13]  /*08d0*/  ISETP.NE.AND.EX P4, PT, RZ, c[0x0][0x184], PT, P4 ;  /* 0x00006100ff007a0c */ /* 0x000fda0003f85340 */
[----:B------:R-:W-:Y:S05]  /*08e0*/  @P4 BRA `(.L_x_26878) ;  /* 0x0000002000004947 */ /* 0x000fea0003800000 */
[----:B------:R-:W-:Y:S05]  /*08f0*/  @P0 BRA `(.L_x_26879) ;  /* 0x0000008000000947 */ /* 0x000fea0003800000 */
[----:B------:R-:W-:Y:S05]  /*0900*/  BRA `(.L_x_26880) ;  /* 0x0000009000007947 */ /* 0x000fea0003800000 */
.L_x_26878:
[----:B-----5:R-:W-:-:S05]  /*0910*/  HADD2.F32 R0, -RZ, R9.H0_H0 ;  /* 0x20000009ff007230 */ /* 0x020fca0000004100 */
[----:B------:R-:W-:Y:S01]  /*0920*/  FADD.FTZ R167, R167, R0 ;  /* 0x00000000a7a77221 */ /* 0x000fe20000010000 */
[----:B------:R-:W-:Y:S05]  /*0930*/  BRA `(.L_x_26879) ;  /* 0x0000004000007947 */ /* 0x000fea0003800000 */
.L_x_26877:
[----:B-----5:R-:W-:Y:S02]  /*0940*/  HADD2.F32 R0, -RZ, R13.H0_H0 ;  /* 0x2000000dff007230 */ /* 0x020fe40000004100 */
[----:B------:R-:W-:-:S03]  /*0950*/  @P2 HADD2.F32 R2, -RZ, R9.H0_H0 ;  /* 0x20000009ff022230 */ /* 0x000fc60000004100 */
[----:B------:R-:W-:-:S04]  /*0960*/  FADD.FTZ R167, R167, R0 ;  /* 0x00000000a7a77221 */ /* 0x000fc80000010000 */
[----:B------:R-:W-:-:S05]  /*0970*/  @P2 FADD.FTZ R167, R167, R2 ;  /* 0x00000002a7a72221 */ /* 0x000fca0000010000 */
.L_x_26879:
[----:B------:R-:W-:-:S04]  /*0980*/  F2FP.PACK_AB R0, RZ, R167 ;  /* 0x000000a7ff00723e */ /* 0x000fc800000000ff */
[----:B0-----:R-:W-:Y:S02]  /*0990*/  PRMT R5, R0, 0x7610, R5 ;  /* 0x0000761000057816 */ /* 0x001fe40000000005 */
.L_x_26880:
[----:B------:R-:W-:Y:S01]  /*09a0*/  HADD2.F32 R166, -RZ, R145.H1_H1 ;  /* 0x30000091ffa67230 */ /* 0x000fe20000004100 */
[----:B------:R-:W-:Y:S05]  /*09b0*/  @P3 BRA `(.L_x_26881) ;  /* 0x0000008000003947 */ /* 0x000fea0003800000 */
[----:B------:R-:W-:-:S04]  /*09c0*/  ISETP.NE.U32.AND P4, PT, RZ, c[0x0][0x180], PT ;  /* 0x00006000ff007a0c */ /* 0x000fc80003f85070 */
[----:B------:R-:W-:-:S13]  /*09d0*/  ISETP.NE.AND.EX P4, PT, RZ, c[0x0][0x184], PT, P4 ;  /* 0x00006100ff007a0c */ /* 0x000fda0003f85340 */
[----:B------:R-:W-:Y:S05]  /*09e0*/  @P4 BRA `(.L_x_26882) ;  /* 0x0000002000004947 */ /* 0x000fea0003800000 */
[----:B------:R-:W-:Y:S05]  /*09f0*/  @P0 BRA `(.L_x_26883) ;  /* 0x0000008000000947 */ /* 0x000fea0003800000 */
[----:B------:R-:W-:Y:S05]  /*0a00*/  BRA `(.L_x_26884) ;  /* 0x0000009000007947 */ /* 0x000fea0003800000 */
.L_x_26882:
[----:B-----5:R-:W-:-:S05]  /*0a10*/  HADD2.F32 R3, -RZ, R9.H1_H1 ;  /* 0x30000009ff037230 */ /* 0x020fca0000004100 */
[----:B------:R-:W-:Y:S01]  /*0a20*/  FADD.FTZ R166, R166, R3 ;  /* 0x00000003a6a67221 */ /* 0x000fe20000010000 */
[----:B------:R-:W-:Y:S05]  /*0a30*/  BRA `(.L_x_26883) ;  /* 0x0000004000007947 */ /* 0x000fea0003800000 */
.L_x_26881:
[----:B-----5:R-:W-:Y:S02]  /*0a40*/  HADD2.F32 R3, -RZ, R13.H1_H1 ;  /* 0x3000000dff037230 */ /* 0x020fe40000004100 */
[----:B------:R-:W-:-:S03]  /*0a50*/  @P2 HADD2.F32 R145, -RZ, R9.H1_H1 ;  /* 0x30000009ff912230 */ /* 0x000fc60000004100 */
[----:B------:R-:W-:-:S04]  /*0a60*/  FADD.FTZ R166, R166, R3 ;  /* 0x00000003a6a67221 */ /* 0x000fc80000010000 */
[----:B------:R-:W-:-:S05]  /*0a70*/  @P2 FADD.FTZ R166, R166, R145 ;  /* 0x00000091a6a62221 */ /* 0x000fca0000010000 */
.L_x_26883:
[----:B------:R-:W-:-:S04]  /*0a80*/  F2FP.PACK_AB R0, RZ, R166 ;  /* 0x000000a6ff00723e */ /* 0x000fc800000000ff */
[----:B0-----:R-:W-:Y:S02]  /*0a90*/  PRMT R5, R5, 0x5410, R0 ;  /* 0x0000541005057816 */ /* 0x001fe40000000000 */
.L_x_26884:
[----:B------:R-:W-:Y:S01]  /*0aa0*/  HADD2.F32 R165, -RZ, R146.H0_H0 ;  /* 0x20000092ffa57230 */ /* 0x000fe20000004100 */
[----:B------:R-:W-:Y:S05]  /*0ab0*/  @P3 BRA `(.L_x_26885) ;  /* 0x0000008000003947 */ /* 0x000fea0003800000 */
[----:B------:R-:W-:-:S04]  /*0ac0*/  ISETP.NE.U32.AND P4, PT, RZ, c[0x0][0x180], PT ;  /* 0x00006000ff007a0c */ /* 0x000fc80003f85070 */
[----:B------:R-:W-:-:S13]  /*0ad0*/  ISETP.NE.AND.EX P4, PT, RZ, c[0x0][0x184], PT, P4 ;  /* 0x00006100ff007a0c */ /* 0x000fda0003f85340 */
[----:B------:R-:W-:Y:S05]  /*0ae0*/  @P4 BRA `(.L_x_26886) ;  /* 0x0000002000004947 */ /* 0x000fea0003800000 */
[----:B------:R-:W-:Y:S05]  /*0af0*/  @P0 BRA `(.L_x_26887) ;  /* 0x0000008000000947 */ /* 0x000fea0003800000 */
[----:B------:R-:W-:Y:S05]  /*0b00*/  BRA `(.L_x_26888) ;  /* 0x0000009000007947 */ /* 0x000fea0003800000 */
.L_x_26886:
[----:B-----5:R-:W-:-:S05]  /*0b10*/  HADD2.F32 R0, -RZ, R10.H0_H0 ;  /* 0x2000000aff007230 */ /* 0x020fca0000004100 */
[----:B------:R-:W-:Y:S01]  /*0b20*/  FADD.FTZ R165, R165, R0 ;  /* 0x00000000a5a57221 */ /* 0x000fe20000010000 */
[----:B------:R-:W-:Y:S05]  /*0b30*/  BRA `(.L_x_26887) ;  /* 0x0000004000007947 */ /* 0x000fea0003800000 */
.L_x_26885:
[----:B-----5:R-:W-:Y:S02]  /*0b40*/  HADD2.F32 R0, -RZ, R14.H0_H0 ;  /* 0x2000000eff007230 */ /* 0x020fe40000004100 */
[----:B------:R-:W-:-:S03]  /*0b50*/  @P2 HADD2.F32 R2, -RZ, R10.H0_H0 ;  /* 0x2000000aff022230 */ /* 0x000fc60000004100 */
[----:B------:R-:W-:-:S04]  /*0b60*/  FADD.FTZ R165, R165, R0 ;  /* 0x00000000a5a57221 */ /* 0x000fc80000010000 */
[----:B------:R-:W-:-:S05]  /*0b70*/  @P2 FADD.FTZ R165, R165, R2 ;  /* 0x00000002a5a52221 */ /* 0x000fca0000010000 */
.L_x_26887:
[----:B------:R-:W-:-:S04]  /*0b80*/  F2FP.PACK_AB R3, RZ, R165 ;  /* 0x000000a5ff03723e */ /* 0x000fc800000000ff */
[----:B------:R-:W-:Y:S02]  /*0b90*/  PRMT R6, R3, 0x7610, R6 ;  /* 0x0000761003067816 */ /* 0x000fe40000000006 */
.L_x_26888:
[----:B------:R-:W-:Y:S01]  /*0ba0*/  HADD2.F32 R164, -RZ, R146.H1_H1 ;  /* 0x30000092ffa47230 */ /* 0x000fe20000004100 */
[----:B------:R-:W-:Y:S05]  /*0bb0*/  @P3 BRA `(.L_x_26889) ;  /* 0x0000008000003947 */ /* 0x000fea0003800000 */
[----:B------:R-:W-:-:S04]  /*0bc0*/  ISETP.NE.U32.AND P4, PT, RZ, c[0x0][0x180], PT ;  /* 0x00006000ff007a0c */ /* 0x000fc80003f85070 */
[----:B------:R-:W-:-:S13]  /*0bd0*/  ISETP.NE.AND.EX P4, PT, RZ, c[0x0][0x184], PT, P4 ;  /* 0x00006100ff007a0c */ /* 0x000fda0003f85340 */
[----:B------:R-:W-:Y:S05]  /*0be0*/  @P4 BRA `(.L_x_26890) ;  /* 0x0000002000004947 */ /* 0x000fea0003800000 */
[----:B------:R-:W-:Y:S05]  /*0bf0*/  @P0 BRA `(.L_x_26891) ;  /* 0x0000008000000947 */ /* 0x000fea0003800000 */
[----:B------:R-:W-:Y:S05]  /*0c00*/  BRA `(.L_x_26892) ;  /* 0x0000009000007947 */ /* 0x000fea0003800000 */
.L_x_26890:
[----:B-----5:R-:W-:-:S05]  /*0c10*/  HADD2.F32 R3, -RZ, R10.H1_H1 ;  /* 0x3000000aff037230 */ /* 0x020fca0000004100 */
[----:B------:R-:W-:Y:S01]  /*0c20*/  FADD.FTZ R164, R164, R3 ;  /* 0x00000003a4a47221 */ /* 0x000fe20000010000 */
[----:B------:R-:W-:Y:S05]  /*0c30*/  BRA `(.L_x_26891) ;  /* 0x0000004000007947 */ /* 0x000fea0003800000 */
.L_x_26889:
[----:B-----5:R-:W-:Y:S02]  /*0c40*/  HADD2.F32 R3, -RZ, R14.H1_H1 ;  /* 0x3000000eff037230 */ /* 0x020fe40000004100 */
[----:B------:R-:W-:-:S03]  /*0c50*/  @P2 HADD2.F32 R145, -RZ, R10.H1_H1 ;  /* 0x3000000aff912230 */ /* 0x000fc60000004100 */
[----:B------:R-:W-:-:S04]  /*0c60*/  FADD.FTZ R164, R164, R3 ;  /* 0x00000003a4a47221 */ /* 0x000fc80000010000 */
[----:B------:R-:W-:-:S05]  /*0c70*/  @P2 FADD.FTZ R164, R164, R145 ;  /* 0x00000091a4a42221 */ /* 0x000fca0000010000 */
.L_x_26891:
[----:B------:R-:W-:-:S04]  /*0c80*/  F2FP.PACK_AB R3, RZ, R164 ;  /* 0x000000a4ff03723e */ /* 0x000fc800000000ff */
[----:B------:R-:W-:Y:S02]  /*0c90*/  PRMT R6, R6, 0x5410, R3 ;  /* 0x0000541006067816 */ /* 0x000fe40000000003 */
.L_x_26892:
[----:B------:R-:W-:Y:S01]  /*0ca0*/  HADD2.F32 R163, -RZ, R147.H0_H0 ;  /* 0x20000093ffa37230 */ /* 0x000fe20000004100 */
[----:B------:R-:W-:Y:S05]  /*0cb0*/  @P3 BRA `(.L_x_26893) ;  /* 0x0000008000003947 */ /* 0x000fea0003800000 */
[----:B------:R-:W-:-:S04]  /*0cc0*/  ISETP.NE.U32.AND P4, PT, RZ, c[0x0][0x180], PT ;  /* 0x00006000ff007a0c */ /* 0x000fc80003f85070 */
[----:B------:R-:W-:-:S13]  /*0cd0*/  ISETP.NE.AND.EX P4, PT, RZ, c[0x0][0x184], PT, P4 ;  /* 0x00006100ff007a0c */ /* 0x000fda0003f85340 */
[----:B------:R-:W-:Y:S05]  /*0ce0*/  @P4 BRA `(.L_x_26894) ;  /* 0x0000002000004947 */ /* 0x000fea0003800000 */
[----:B------:R-:W-:Y:S05]  /*0cf0*/  @P0 BRA `(.L_x_26895) ;  /* 0x0000008000000947 */ /* 0x000fea0003800000 */
[----:B------:R-:W-:Y:S05]  /*0d00*/  BRA `(.L_x_26896) ;  /* 0x0000009000007947 */ /* 0x000fea0003800000 */
.L_x_26894:
[----:B-----5:R-:W-:-:S05]  /*0d10*/  HADD2.F32 R0, -RZ, R11.H0_H0 ;  /* 0x2000000bff007230 */ /* 0x020fca0000004100 */
[----:B------:R-:W-:Y:S01]  /*0d20*/  FADD.FTZ R163, R163, R0 ;  /* 0x00000000a3a37221 */ /* 0x000fe20000010000 */
[----:B------:R-:W-:Y:S05]  /*0d30*/  BRA `(.L_x_26895) ;  /* 0x0000004000007947 */ /* 0x000fea0003800000 */
.L_x_26893:
[----:B-----5:R-:W-:Y:S02]  /*0d40*/  HADD2.F32 R0, -RZ, R15.H0_H0 ;  /* 0x2000000fff007230 */ /* 0x020fe40000004100 */
[----:B------:R-:W-:-:S03]  /*0d50*/  @P2 HADD2.F32 R2, -RZ, R11.H0_H0 ;  /* 0x2000000bff022230 */ /* 0x000fc60000004100 */
[----:B------:R-:W-:-:S04]  /*0d60*/  FADD.FTZ R163, R163, R0 ;  /* 0x00000000a3a37221 */ /* 0x000fc80000010000 */
[----:B------:R-:W-:-:S05]  /*0d70*/  @P2 FADD.FTZ R163, R163, R2 ;  /* 0x00000002a3a32221 */ /* 0x000fca0000010000 */
.L_x_26895:
[----:B------:R-:W-:-:S04]  /*0d80*/  F2FP.PACK_AB R0, RZ, R163 ;  /* 0x000000a3ff00723e */ /* 0x000fc800000000ff */
[----:B------:R-:W-:Y:S02]  /*0d90*/  PRMT R7, R0, 0x7610, R7 ;  /* 0x0000761000077816 */ /* 0x000fe40000000007 */
.L_x_26896:
[----:B------:R-:W-:Y:S01]  /*0da0*/  HADD2.F32 R162, -RZ, R147.H1_H1 ;  /* 0x30000093ffa27230 */ /* 0x000fe20000004100 */
[----:B------:R-:W-:Y:S05]  /*0db0*/  @P3 BRA `(.L_x_26897) ;  /* 0x0000008000003947 */ /* 0x000fea0003800000 */
[----:B------:R-:W-:-:S04]  /*0dc0*/  ISETP.NE.U32.AND P4, PT, RZ, c[0x0][0x180], PT ;  /* 0x00006000ff007a0c */ /* 0x000fc80003f85070 */
[----:B------:R-:W-:-:S13]  /*0dd0*/  ISETP.NE.AND.EX P4, PT, RZ, c[0x0][0x184], PT, P4 ;  /* 0x00006100ff007a0c */ /* 0x000fda0003f85340 */
[----:B------:R-:W-:Y:S05]  /*0de0*/  @P4 BRA `(.L_x_26898) ;  /* 0x0000002000004947 */ /* 0x000fea0003800000 */
[----:B------:R-:W-:Y:S05]  /*0df0*/  @P0 BRA `(.L_x_26899) ;  /* 0x0000008000000947 */ /* 0x000fea0003800000 */
[----:B------:R-:W-:Y:S05]  /*0e00*/  BRA `(.L_x_26900) ;  /* 0x0000009000007947 */ /* 0x000fea0003800000 */
.L_x_26898:
[----:B-----5:R-:W-:-:S05]  /*0e10*/  HADD2.F32 R3, -RZ, R11.H1_H1 ;  /* 0x3000000bff037230 */ /* 0x020fca0000004100 */
[----:B------:R-:W-:Y:S01]  /*0e20*/  FADD.FTZ R162, R162, R3 ;  /* 0x00000003a2a27221 */ /* 0x000fe20000010000 */
[----:B------:R-:W-:Y:S05]  /*0e30*/  BRA `(.L_x_26899) ;  /* 0x0000004000007947 */ /* 0x000fea0003800000 */
.L_x_26897:
[----:B-----5:R-:W-:Y:S02]  /*0e40*/  HADD2.F32 R3, -RZ, R15.H1_H1 ;  /* 0x3000000fff037230 */ /* 0x020fe40000004100 */
[----:B------:R-:W-:-:S03]  /*0e50*/  @P2 HADD2.F32 R145, -RZ, R11.H1_H1 ;  /* 0x3000000bff912230 */ /* 0x000fc60000004100 */
[----:B------:R-:W-:-:S04]  /*0e60*/  FADD.FTZ R162, R162, R3 ;  /* 0x00000003a2a27221 */ /* 0x000fc80000010000 */
[----:B------:R-:W-:-:S05]  /*0e70*/  @P2 FADD.FTZ R162, R162, R145 ;  /* 0x00000091a2a22221 */ /* 0x000fca0000010000 */
.L_x_26899:
[----:B------:R-:W-:-:S04]  /*0e80*/  F2FP.PACK_AB R0, RZ, R162 ;  /* 0x000000a2ff00723e */ /* 0x000fc800000000ff */
[----:B------:R-:W-:Y:S02]  /*0e90*/  PRMT R7, R7, 0x5410, R0 ;  /* 0x0000541007077816 */ /* 0x000fe40000000000 */
.L_x_26900:
        /* <DEDUP_REMOVED lines=12> */
[----:B-1----:R-:W-:-:S04]  /*0f60*/  ISETP.NE.U32.AND P4, PT, RZ, c[0x0][0x180], PT ;  /* 0x00006000ff007a0c */ /* 0x002fc80003f85070 */
[----:B------:R-:W-:-:S13]  /*0f70*/  ISETP.NE.AND.EX P4, PT, RZ, c[0x0][0x184], PT, P4 ;  /* 0x00006100ff007a0c */ /* 0x000fda0003f85340 */
[----:B------:R-:W-:Y:S05]  /*0f80*/  @P4 BRA `(.L_x_26902) ;  /* 0x0000002000004947 */ /* 0x000fea0003800000 */
[----:B------:R-:W-:Y:S05]  /*0f90*/  @P0 BRA `(.L_x_26903) ;  /* 0x0000008000000947 */ /* 0x000fea0003800000 */
[----:B------:R-:W-:Y:S05]  /*0fa0*/  BRA `(.L_x_26904) ;  /* 0x0000009000007947 */ /* 0x000fea0003800000 */
.L_x_26902:
[----:B-----5:R-:W-:-:S05]  /*0fb0*/  HADD2.F32 R3, -RZ, R8.H0_H0 ;  /* 0x20000008ff037230 */ /* 0x020fca0000004100 */
[----:B------:R-:W-:Y:S01]  /*0fc0*/  FADD.FTZ R160, R3, R160 ;  /* 0x000000a003a07221 */ /* 0x000fe20000010000 */
[----:B------:R-:W-:Y:S05]  /*0fd0*/  BRA `(.L_x_26903) ;  /* 0x0000004000007947 */ /* 0x000fea0003800000 */
.L_x_26901:
[----:B-1---5:R-:W-:Y:S02]  /*0fe0*/  HADD2.F32 R3, -RZ, R12.H0_H0 ;  /* 0x2000000cff037230 */ /* 0x022fe40000004100 */
[----:B------:R-:W-:-:S03]  /*0ff0*/  @P2 HADD2.F32 R149, -RZ, R8.H0_H0 ;  /* 0x20000008ff952230 */ /* 0x000fc60000004100 */
[----:B------:R-:W-:-:S04]  /*1000*/  FADD.FTZ R160, R3, R160 ;  /* 0x000000a003a07221 */ /* 0x000fc80000010000 */
[----:B------:R-:W-:-:S05]  /*1010*/  @P2 FADD.FTZ R160, R149, R160 ;  /* 0x000000a095a02221 */ /* 0x000fca0000010000 */
.L_x_26903:
[----:B------:R-:W-:-:S04]  /*1020*/  F2FP.PACK_AB R2, RZ, R160 ;  /* 0x000000a0ff02723e */ /* 0x000fc800000000ff */
[----:B0-----:R-:W-:Y:S02]  /*1030*/  PRMT R4, R2, 0x7610, R4 ;  /* 0x0000761002047816 */ /* 0x001fe40000000004 */
.L_x_26904:
[----:B------:R-:W-:Y:S01]  /*1040*/  HADD2.F32 R159, -RZ, R144.H1_H1 ;  /* 0x30000090ff9f7230 */ /* 0x000fe20000004100 */
[----:B------:R-:W-:Y:S05]  /*1050*/  @P3 BRA `(.L_x_26905) ;  /* 0x0000008000003947 */ /* 0x000fea0003800000 */
[----:B------:R-:W-:-:S04]  /*1060*/  ISETP.NE.U32.AND P4, PT, RZ, c[0x0][0x180], PT ;  /* 0x00006000ff007a0c */ /* 0x000fc80003f85070 */
[----:B------:R-:W-:-:S13]  /*1070*/  ISETP.NE.AND.EX P4, PT, RZ, c[0x0][0x184], PT, P4 ;  /* 0x00006100ff007a0c */ /* 0x000fda0003f85340 */
[----:B------:R-:W-:Y:S05]  /*1080*/  @P4 BRA `(.L_x_26906) ;  /* 0x0000002000004947 */ /* 0x000fea0003800000 */
[----:B------:R-:W-:Y:S05]  /*1090*/  @P0 BRA `(.L_x_26907) ;  /* 0x0000008000000947 */ /* 0x000fea0003800000 */
[----:B------:R-:W-:Y:S05]  /*10a0*/  BRA `(.L_x_26908) ;  /* 0x0000009000007947 */ /* 0x000fea0003800000 */
.L_x_26906:
[----:B-----5:R-:W-:-:S05]  /*10b0*/  HADD2.F32 R0, -RZ, R8.H1_H1 ;  /* 0x30000008ff007230 */ /* 0x020fca0000004100 */
[----:B------:R-:W-:Y:S01]  /*10c0*/  FADD.FTZ R159, R0, R159 ;  /* 0x0000009f009f7221 */ /* 0x000fe20000010000 */
[----:B------:R-:W-:Y:S05]  /*10d0*/  BRA `(.L_x_26907) ;  /* 0x0000004000007947 */ /* 0x000fea0003800000 */
.L_x_26905:
[----:B-----5:R-:W-:Y:S02]  /*10e0*/  HADD2.F32 R0, -RZ, R12.H1_H1 ;  /* 0x3000000cff007230 */ /* 0x020fe40000004100 */
[----:B------:R-:W-:-:S03]  /*10f0*/  @P2 HADD2.F32 R2, -RZ, R8.H1_H1 ;  /* 0x30000008ff022230 */ /* 0x000fc60000004100 */
[----:B------:R-:W-:-:S04]  /*1100*/  FADD.FTZ R159, R0, R159 ;  /* 0x0000009f009f7221 */ /* 0x000fc80000010000 */
[----:B------:R-:W-:-:S05]  /*1110*/  @P2 FADD.FTZ R159, R2, R159 ;  /* 0x0000009f029f2221 */ /* 0x000fca0000010000 */
.L_x_26907:
[----:B------:R-:W-:-:S04]  /*1120*/  F2FP.PACK_AB R2, RZ, R159 ;  /* 0x0000009fff02723e */ /* 0x000fc800000000ff */
[----:B0-----:R-:W-:Y:S02]  /*1130*/  PRMT R4, R4, 0x5410, R2 ;  /* 0x0000541004047816 */ /* 0x001fe40000000002 */
.L_x_26908:
[----:B------:R-:W-:Y:S01]  /*1140*/  HADD2.F32 R158, -RZ, R145.H0_H0 ;  /* 0x20000091ff9e7230 */ /* 0x000fe20000004100 */
[----:B------:R-:W-:Y:S05]  /*1150*/  @P3 BRA `(.L_x_26909) ;  /* 0x0000008000003947 */ /* 0x000fea0003800000 */
[----:B------:R-:W-:-:S04]  /*1160*/  ISETP.NE.U32.AND P4, PT, RZ, c[0x0][0x180], PT ;  /* 0x00006000ff007a0c */ /* 0x000fc80003f85070 */
[----:B------:R-:W-:-:S13]  /*1170*/  ISETP.NE.AND.EX P4, PT, RZ, c[0x0][0x184], PT, P4 ;  /* 0x00006100ff007a0c */ /* 0x000fda0003f85340 */
[----:B------:R-:W-:Y:S05]  /*1180*/  @P4 BRA `(.L_x_26910) ;  /* 0x0000002000004947 */ /* 0x000fea0003800000 */
[----:B------:R-:W-:Y:S05]  /*1190*/  @P0 BRA `(.L_x_26911) ;  /* 0x0000008000000947 */ /* 0x000fea0003800000 */
[----:B------:R-:W-:Y:S05]  /*11a0*/  BRA `(.L_x_26912) ;  /* 0x0000009000007947 */ /* 0x000fea0003800000 */
.L_x_26910:
[----:B-----5:R-:W-:-:S05]  /*11b0*/  HADD2.F32 R3, -RZ, R9.H0_H0 ;  /* 0x20000009ff037230 */ /* 0x020fca0000004100 */
[----:B------:R-:W-:Y:S01]  /*11c0*/  FADD.FTZ R158, R3, R158 ;  /* 0x0000009e039e7221 */ /* 0x000fe20000010000 */
[----:B------:R-:W-:Y:S05]  /*11d0*/  BRA `(.L_x_26911) ;  /* 0x0000004000007947 */ /* 0x000fea0003800000 */
.L_x_26909:
[----:B-----5:R-:W-:Y:S02]  /*11e0*/  HADD2.F32 R3, -RZ, R13.H0_H0 ;  /* 0x2000000dff037230 */ /* 0x020fe40000004100 */
[----:B------:R-:W-:-:S03]  /*11f0*/  @P2 HADD2.F32 R149, -RZ, R9.H0_H0 ;  /* 0x20000009ff952230 */ /* 0x000fc60000004100 */
[----:B------:R-:W-:-:S04]  /*1200*/  FADD.FTZ R158, R3, R158 ;  /* 0x0000009e039e7221 */ /* 0x000fc80000010000 */
[----:B------:R-:W-:-:S05]  /*1210*/  @P2 FADD.FTZ R158, R149, R158 ;  /* 0x0000009e959e2221 */ /* 0x000fca0000010000 */
.L_x_26911:
[----:B------:R-:W-:-:S04]  /*1220*/  F2FP.PACK_AB R0, RZ, R158 ;  /* 0x0000009eff00723e */ /* 0x000fc800000000ff */
[----:B0-----:R-:W-:Y:S02]  /*1230*/  PRMT R5, R0, 0x7610, R5 ;  /* 0x0000761000057816 */ /* 0x001fe40000000005 */
.L_x_26912:
[----:B------:R-:W-:Y:S01]  /*1240*/  HADD2.F32 R157, -RZ, R145.H1_H1 ;  /* 0x30000091ff9d7230 */ /* 0x000fe20000004100 */
[----:B------:R-:W-:Y:S05]  /*1250*/  @P3 BRA `(.L_x_26913) ;  /* 0x0000008000003947 */ /* 0x000fea0003800000 */
[----:B------:R-:W-:-:S04]  /*1260*/  ISETP.NE.U32.AND P4, PT, RZ, c[0x0][0x180], PT ;  /* 0x00006000ff007a0c */ /* 0x000fc80003f85070 */
[----:B------:R-:W-:-:S13]  /*1270*/  ISETP.NE.AND.EX P4, PT, RZ, c[0x0][0x184], PT, P4 ;  /* 0x00006100ff007a0c */ /* 0x000fda0003f85340 */
[----:B------:R-:W-:Y:S05]  /*1280*/  @P4 BRA `(.L_x_26914) ;  /* 0x0000002000004947 */ /* 0x000fea0003800000 */
[----:B------:R-:W-:Y:S05]  /*1290*/  @P0 BRA `(.L_x_26915) ;  /* 0x0000008000000947 */ /* 0x000fea0003800000 */
[----:B------:R-:W-:Y:S05]  /*12a0*/  BRA `(.L_x_26916) ;  /* 0x0000009000007947 */ /* 0x000fea0003800000 */
.L_x_26914:
[----:B-----5:R-:W-:-:S05]  /*12b0*/  HADD2.F32 R0, -RZ, R9.H1_H1 ;  /* 0x30000009ff007230 */ /* 0x020fca0000004100 */
[----:B------:R-:W-:Y:S01]  /*12c0*/  FADD.FTZ R157, R0, R157 ;  /* 0x0000009d009d7221 */ /* 0x000fe20000010000 */
[----:B------:R-:W-:Y:S05]  /*12d0*/  BRA `(.L_x_26915) ;  /* 0x0000004000007947 */ /* 0x000fea0003800000 */
.L_x_26913:
[----:B-----5:R-:W-:Y:S02]  /*12e0*/  HADD2.F32 R0, -RZ, R13.H1_H1 ;  /* 0x3000000dff007230 */ /* 0x020fe40000004100 */
[----:B------:R-:W-:-:S03]  /*12f0*/  @P2 HADD2.F32 R2, -RZ, R9.H1_H1 ;  /* 0x30000009ff022230 */ /* 0x000fc60000004100 */
[----:B------:R-:W-:-:S04]  /*1300*/  FADD.FTZ R157, R0, R157 ;  /* 0x0000009d009d7221 */ /* 0x000fc80000010000 */
[----:B------:R-:W-:-:S05]  /*1310*/  @P2 FADD.FTZ R157, R2, R157 ;  /* 0x0000009d029d2221 */ /* 0x000fca0000010000 */
.L_x_26915:
[----:B------:R-:W-:-:S04]  /*1320*/  F2FP.PACK_AB R0, RZ, R157 ;  /* 0x0000009dff00723e */ /* 0x000fc800000000ff */
[----:B0-----:R-:W-:Y:S02]  /*1330*/  PRMT R5, R5, 0x5410, R0 ;  /* 0x0000541005057816 */ /* 0x001fe40000000000 */
.L_x_26916:
[----:B------:R-:W-:Y:S01]  /*1340*/  HADD2.F32 R156, -RZ, R146.H0_H0 ;  /* 0x20000092ff9c7230 */ /* 0x000fe20000004100 */
[----:B------:R-:W-:Y:S05]  /*1350*/  @P3 BRA `(.L_x_26917) ;  /* 0x0000008000003947 */ /* 0x000fea0003800000 */
[----:B------:R-:W-:-:S04]  /*1360*/  ISETP.NE.U32.AND P4, PT, RZ, c[0x0][0x180], PT ;  /* 0x00006000ff007a0c */ /* 0x000fc80003f85070 */
[----:B------:R-:W-:-:S13]  /*1370*/  ISETP.NE.AND.EX P4, PT, RZ, c[0x0][0x184], PT, P4 ;  /* 0x00006100ff007a0c */ /* 0x000fda0003f85340 */
[----:B------:R-:W-:Y:S05]  /*1380*/  @P4 BRA `(.L_x_26918) ;  /* 0x0000002000004947 */ /* 0x000fea0003800000 */
[----:B------:R-:W-:Y:S05]  /*1390*/  @P0 BRA `(.L_x_26919) ;  /* 0x0000008000000947 */ /* 0x000fea0003800000 */
[----:B------:R-:W-:Y:S05]  /*13a0*/  BRA `(.L_x_26920) ;  /* 0x0000009000007947 */ /* 0x000fea0003800000 */
.L_x_26918:
[----:B-----5:R-:W-:-:S05]  /*13b0*/  HADD2.F32 R3, -RZ, R10.H0_H0 ;  /* 0x2000000aff037230 */ /* 0x020fca0000004100 */
[----:B------:R-:W-:Y:S01]  /*13c0*/  FADD.FTZ R156, R3, R156 ;  /* 0x0000009c039c7221 */ /* 0x000fe20000010000 */
[----:B------:R-:W-:Y:S05]  /*13d0*/  BRA `(.L_x_26919) ;  /* 0x0000004000007947 */ /* 0x000fea0003800000 */
.L_x_26917:
[----:B-----5:R-:W-:Y:S02]  /*13e0*/  HADD2.F32 R3, -RZ, R14.H0_H0 ;  /* 0x2000000eff037230 */ /* 0x020fe40000004100 */
[----:B------:R-:W-:-:S03]  /*13f0*/  @P2 HADD2.F32 R145, -RZ, R10.H0_H0 ;  /* 0x2000000aff912230 */ /* 0x000fc60000004100 */
[----:B------:R-:W-:-:S04]  /*1400*/  FADD.FTZ R156, R3, R156 ;  /* 0x0000009c039c7221 */ /* 0x000fc80000010000 */
[----:B------:R-:W-:-:S05]  /*1410*/  @P2 FADD.FTZ R156, R145, R156 ;  /* 0x0000009c919c2221 */ /* 0x000fca0000010000 */
.L_x_26919:
[----:B------:R-:W-:-:S04]  /*1420*/  F2FP.PACK_AB R3, RZ, R156 ;  /* 0x0000009cff03723e */ /* 0x000fc800000000ff */
[----:B------:R-:W-:Y:S02]  /*1430*/  PRMT R6, R3, 0x7610, R6 ;  /* 0x0000761003067816 */ /* 0x000fe40000000006 */
.L_x_26920:
[----:B------:R-:W-:Y:S01]  /*1440*/  HADD2.F32 R155, -RZ, R146.H1_H1 ;  /* 0x30000092ff9b7230 */ /* 0x000fe20000004100 */
[----:B------:R-:W-:Y:S05]  /*1450*/  @P3 BRA `(.L_x_26921) ;  /* 0x0000008000003947 */ /* 0x000fea0003800000 */
[----:B------:R-:W-:-:S04]  /*1460*/  ISETP.NE.U32.AND P4, PT, RZ, c[0x0][0x180], PT ;  /* 0x00006000ff007a0c */ /* 0x000fc80003f85070 */
[----:B------:R-:W-:-:S13]  /*1470*/  ISETP.NE.AND.EX P4, PT, RZ, c[0x0][0x184], PT, P4 ;  /* 0x00006100ff007a0c */ /* 0x000fda0003f85340 */
[----:B------:R-:W-:Y:S05]  /*1480*/  @P4 BRA `(.L_x_26922) ;  /* 0x0000002000004947 */ /* 0x000fea0003800000 */
[----:B------:R-:W-:Y:S05]  /*1490*/  @P0 BRA `(.L_x_26923) ;  /* 0x0000008000000947 */ /* 0x000fea0003800000 */
[----:B------:R-:W-:Y:S05]  /*14a0*/  BRA `(.L_x_26924) ;  /* 0x0000009000007947 */ /* 0x000fea0003800000 */
.L_x_26922:
[----:B-----5:R-:W-:-:S05]  /*14b0*/  HADD2.F32 R0, -RZ, R10.H1_H1 ;  /* 0x3000000aff007230 */ /* 0x020fca0000004100 */
[----:B------:R-:W-:Y:S01]  /*14c0*/  FADD.FTZ R155, R0, R155 ;  /* 0x0000009b009b7221 */ /* 0x000fe20000010000 */
[----:B------:R-:W-:Y:S05]  /*14d0*/  BRA `(.L_x_26923) ;  /* 0x0000004000007947 */ /* 0x000fea0003800000 */
.L_x_26921:
[----:B-----5:R-:W-:Y:S02]  /*14e0*/  HADD2.F32 R0, -RZ, R14.H1_H1 ;  /* 0x3000000eff007230 */ /* 0x020fe40000004100 */
[----:B------:R-:W-:-:S03]  /*14f0*/  @P2 HADD2.F32 R2, -RZ, R10.H1_H1 ;  /* 0x3000000aff022230 */ /* 0x000fc60000004100 */
[----:B------:R-:W-:-:S04]  /*1500*/  FADD.FTZ R155, R0, R155 ;  /* 0x0000009b009b7221 */ /* 0x000fc80000010000 */
[----:B------:R-:W-:-:S05]  /*1510*/  @P2 FADD.FTZ R155, R2, R155 ;  /* 0x0000009b029b2221 */ /* 0x000fca0000010000 */
.L_x_26923:
[----:B------:R-:W-:-:S04]  /*1520*/  F2FP.PACK_AB R3, RZ, R155 ;  /* 0x0000009bff03723e */ /* 0x000fc800000000ff */
[----:B------:R-:W-:Y:S02]  /*1530*/  PRMT R6, R6, 0x5410, R3 ;  /* 0x0000541006067816 */ /* 0x000fe40000000003 */
.L_x_26924:
[----:B------:R-:W-:Y:S01]  /*1540*/  HADD2.F32 R154, -RZ, R147.H0_H0 ;  /* 0x20000093ff9a7230 */ /* 0x000fe20000004100 */
[----:B------:R-:W-:Y:S05]  /*1550*/  @P3 BRA `(.L_x_26925) ;  /* 0x0000008000003947 */ /* 0x000fea0003800000 */
[----:B------:R-:W-:-:S04]  /*1560*/  ISETP.NE.U32.AND P4, PT, RZ, c[0x0][0x180], PT ;  /* 0x00006000ff007a0c */ /* 0x000fc80003f85070 */
[----:B------:R-:W-:-:S13]  /*1570*/  ISETP.NE.AND.EX P4, PT, RZ, c[0x0][0x184], PT, P4 ;  /* 0x00006100ff007a0c */ /* 0x000fda0003f85340 */
[----:B------:R-:W-:Y:S05]  /*1580*/  @P4 BRA `(.L_x_26926) ;  /* 0x0000002000004947 */ /* 0x000fea0003800000 */
[----:B------:R-:W-:Y:S05]  /*1590*/  @P0 BRA `(.L_x_26927) ;  /* 0x0000008000000947 */ /* 0x000fea0003800000 */
[----:B------:R-:W-:Y:S05]  /*15a0*/  BRA `(.L_x_26928) ;  /* 0x0000009000007947 */ /* 0x000fea0003800000 */
.L_x_26926:
[----:B-----5:R-:W-:-:S05]  /*15b0*/  HADD2.F32 R3, -RZ, R11.H0_H0 ;  /* 0x2000000bff037230 */ /* 0x020fca0000004100 */
[----:B------:R-:W-:Y:S01]  /*15c0*/  FADD.FTZ R154, R3, R154 ;  /* 0x0000009a039a7221 */ /* 0x000fe20000010000 */
[----:B------:R-:W-:Y:S05]  /*15d0*/  BRA `(.L_x_26927) ;  /* 0x0000004000007947 */ /* 0x000fea0003800000 */
.L_x_26925:
[----:B-----5:R-:W-:Y:S02]  /*15e0*/  HADD2.F32 R3, -RZ, R15.H0_H0 ;  /* 0x2000000fff037230 */ /* 0x020fe40000004100 */
[----:B------:R-:W-:-:S03]  /*15f0*/  @P2 HADD2.F32 R145, -RZ, R11.H0_H0 ;  /* 0x2000000bff912230 */ /* 0x000fc60000004100 */
[----:B------:R-:W-:-:S04]  /*1600*/  FADD.FTZ R154, R3, R154 ;  /* 0x0000009a039a7221 */ /* 0x000fc80000010000 */
[----:B------:R-:W-:-:S05]  /*1610*/  @P2 FADD.FTZ R154, R145, R154 ;  /* 0x0000009a919a2221 */ /* 0x000fca0000010000 */
.L_x_26927:
[----:B------:R-:W-:-:S04]  /*1620*/  F2FP.PACK_AB R0, RZ, R154 ;  /* 0x0000009aff00723e */ /* 0x000fc800000000ff */
[----:B------:R-:W-:Y:S02]  /*1630*/  PRMT R7, R0, 0x7610, R7 ;  /* 0x0000761000077816 */ /* 0x000fe40000000007 */
.L_x_26928:
[----:B------:R-:W-:Y:S01]  /*1640*/  HADD2.F32 R153, -RZ, R147.H1_H1 ;  /* 0x30000093ff997230 */ /* 0x000fe20000004100 */
[----:B------:R-:W-:Y:S05]  /*1650*/  @P3 BRA `(.L_x_26929) ;  /* 0x0000008000003947 */ /* 0x000fea0003800000 */
[----:B------:R-:W-:-:S04]  /*1660*/  ISETP.NE.U32.AND P4, PT, RZ, c[0x0][0x180], PT ;  /* 0x00006000ff007a0c */ /* 0x000fc80003f85070 */
[----:B------:R-:W-:-:S13]  /*1670*/  ISETP.NE.AND.EX P4, PT, RZ, c[0x0][0x184], PT, P4 ;  /* 0x00006100ff007a0c */ /* 0x000fda0003f85340 */
[----:B------:R-:W-:Y:S05]  /*1680*/  @P4 BRA `(.L_x_26930) ;  /* 0x0000002000004947 */ /* 0x000fea0003800000 */
[----:B------:R-:W-:Y:S05]  /*1690*/  @P0 BRA `(.L_x_26931) ;  /* 0x0000008000000947 */ /* 0x000fea0003800000 */
[----:B------:R-:W-:Y:S05]  /*16a0*/  BRA `(.L_x_26932) ;  /* 0x0000009000007947 */ /* 0x000fea0003800000 */
.L_x_26930:
[----:B-----5:R-:W-:-:S05]  /*16b0*/  HADD2.F32 R0, -RZ, R11.H1_H1 ;  /* 0x3000000bff007230 */ /* 0x020fca0000004100 */
[----:B------:R-:W-:Y:S01]  /*16c0*/  FADD.FTZ R153, R0, R153 ;  /* 0x0000009900997221 */ /* 0x000fe20000010000 */
[----:B------:R-:W-:Y:S05]  /*16d0*/  BRA `(.L_x_26931) ;  /* 0x0000004000007947 */ /* 0x000fea0003800000 */
.L_x_26929:
[----:B-----5:R-:W-:Y:S02]  /*16e0*/  HADD2.F32 R0, -RZ, R15.H1_H1 ;  /* 0x3000000fff007230 */ /* 0x020fe40000004100 */
[----:B------:R-:W-:-:S03]  /*16f0*/  @P2 HADD2.F32 R2, -RZ, R11.H1_H1 ;  /* 0x3000000bff022230 */ /* 0x000fc60000004100 */
[----:B------:R-:W-:-:S04]  /*1700*/  FADD.FTZ R153, R0, R153 ;  /* 0x0000009900997221 */ /* 0x000fc80000010000 */
[----:B------:R-:W-:-:S05]  /*1710*/  @P2 FADD.FTZ R153, R2, R153 ;  /* 0x0000009902992221 */ /* 0x000fca0000010000 */
.L_x_26931:
[----:B------:R-:W-:-:S04]  /*1720*/  F2FP.PACK_AB R0, RZ, R153 ;  /* 0x00000099ff00723e */ /* 0x000fc800000000ff */
[----:B------:R-:W-:Y:S02]  /*1730*/  PRMT R7, R7, 0x5410, R0 ;  /* 0x0000541007077816 */ /* 0x000fe40000000000 */
.L_x_26932:
        /* <DEDUP_REMOVED lines=16> */
.L_x_26934:
[----:B-----5:R-:W-:-:S05]  /*1840*/  HADD2.F32 R3, -RZ, R8.H0_H0 ;  /* 0x20000008ff037230 */ /* 0x020fca0000004100 */
[----:B------:R-:W-:Y:S01]  /*1850*/  FADD.FTZ R0, R3, R0 ;  /* 0x0000000003007221 */ /* 0x000fe20000010000 */
[----:B------:R-:W-:Y:S05]  /*1860*/  BRA `(.L_x_26935) ;  /* 0x0000004000007947 */ /* 0x000fea0003800000 */
.L_x_26933:
[----:B-1---5:R-:W-:Y:S02]  /*1870*/  HADD2.F32 R3, -RZ, R12.H0_H0 ;  /* 0x2000000cff037230 */ /* 0x022fe40000004100 */
[----:B------:R-:W-:-:S03]  /*1880*/  @P2 HADD2.F32 R149, -RZ, R8.H0_H0 ;  /* 0x20000008ff952230 */ /* 0x000fc60000004100 */
[----:B------:R-:W-:-:S04]  /*1890*/  FADD.FTZ R0, R3, R0 ;  /* 0x0000000003007221 */ /* 0x000fc80000010000 */
[----:B------:R-:W-:-:S05]  /*18a0*/  @P2 FADD.FTZ R0, R149, R0 ;  /* 0x0000000095002221 */ /* 0x000fca0000010000 */
.L_x_26935:
[----:B------:R-:W-:-:S04]  /*18b0*/  F2FP.PACK_AB R2, RZ, R0 ;  /* 0x00000000ff02723e */ /* 0x000fc800000000ff */
[----:B0-----:R-:W-:Y:S02]  /*18c0*/  PRMT R4, R2, 0x7610, R4 ;  /* 0x0000761002047816 */ /* 0x001fe40000000004 */
.L_x_26936:
[----:B------:R-:W-:Y:S01]  /*18d0*/  HADD2.F32 R173, -RZ, R144.H1_H1 ;  /* 0x30000090ffad7230 */ /* 0x000fe20000004100 */
[----:B------:R-:W-:Y:S05]  /*18e0*/  @P3 BRA `(.L_x_26937) ;  /* 0x0000008000003947 */ /* 0x000fea0003800000 */
[----:B------:R-:W-:-:S04]  /*18f0*/  ISETP.NE.U32.AND P4, PT, RZ, c[0x0][0x180], PT ;  /* 0x00006000ff007a0c */ /* 0x000fc80003f85070 */
[----:B------:R-:W-:-:S13]  /*1900*/  ISETP.NE.AND.EX P4, PT, RZ, c[0x0][0x184], PT, P4 ;  /* 0x00006100ff007a0c */ /* 0x000fda0003f85340 */
[----:B------:R-:W-:Y:S05]  /*1910*/  @P4 BRA `(.L_x_26938) ;  /* 0x0000002000004947 */ /* 0x000fea0003800000 */
[----:B------:R-:W-:Y:S05]  /*1920*/  @P0 BRA `(.L_x_26939) ;  /* 0x0000008000000947 */ /* 0x000fea0003800000 */
[----:B------:R-:W-:Y:S05]  /*1930*/  BRA `(.L_x_26940) ;  /* 0x0000009000007947 */ /* 0x000fea0003800000 */
.L_x_26938:
[----:B-----5:R-:W-:-:S05]  /*1940*/  HADD2.F32 R2, -RZ, R8.H1_H1 ;  /* 0x30000008ff027230 */ /* 0x020fca0000004100 */
[----:B------:R-:W-:Y:S01]  /*1950*/  FADD.FTZ R173, R2, R173 ;  /* 0x000000ad02ad7221 */ /* 0x000fe20000010000 */
[----:B------:R-:W-:Y:S05]  /*1960*/  BRA `(.L_x_26939) ;  /* 0x0000004000007947 */ /* 0x000fea0003800000 */
.L_x_26937:
[----:B-----5:R-:W-:Y:S02]  /*1970*/  HADD2.F32 R2, -RZ, R12.H1_H1 ;  /* 0x3000000cff027230 */ /* 0x020fe40000004100 */
[----:B------:R-:W-:-:S03]  /*1980*/  @P2 HADD2.F32 R144, -RZ, R8.H1_H1 ;  /* 0x30000008ff902230 */ /* 0x000fc60000004100 */
[----:B------:R-:W-:-:S04]  /*1990*/  FADD.FTZ R173, R2, R173 ;  /* 0x000000ad02ad7221 */ /* 0x000fc80000010000 */
[----:B------:R-:W-:-:S05]  /*19a0*/  @P2 FADD.FTZ R173, R144, R173 ;  /* 0x000000ad90ad2221 */ /* 0x000fca0000010000 */
.L_x_26939:
[----:B------:R-:W-:-:S04]  /*19b0*/  F2FP.PACK_AB R2, RZ, R173 ;  /* 0x000000adff02723e */ /* 0x000fc800000000ff */
[----:B0-----:R-:W-:Y:S02]  /*19c0*/  PRMT R4, R4, 0x5410, R2 ;  /* 0x0000541004047816 */ /* 0x001fe40000000002 */
.L_x_26940:
[----:B------:R-:W-:Y:S01]  /*19d0*/  HADD2.F32 R172, -RZ, R145.H0_H0 ;  /* 0x20000091ffac7230 */ /* 0x000fe20000004100 */
[----:B------:R-:W-:Y:S05]  /*19e0*/  @P3 BRA `(.L_x_26941) ;  /* 0x0000008000003947 */ /* 0x000fea0003800000 */
[----:B------:R-:W-:-:S04]  /*19f0*/  ISETP.NE.U32.AND P4, PT, RZ, c[0x0][0x180], PT ;  /* 0x00006000ff007a0c */ /* 0x000fc80003f85070 */
[----:B------:R-:W-:-:S13]  /*1a00*/  ISETP.NE.AND.EX P4, PT, RZ, c[0x0][0x184], PT, P4 ;  /* 0x00006100ff007a0c */ /* 0x000fda0003f85340 */
[----:B------:R-:W-:Y:S05]  /*1a10*/  @P4 BRA `(.L_x_26942) ;  /* 0x0000002000004947 */ /* 0x000fea0003800000 */
[----:B------:R-:W-:Y:S05]  /*1a20*/  @P0 BRA `(.L_x_26943) ;  /* 0x0000008000000947 */ /* 0x000fea0003800000 */
[----:B------:R-:W-:Y:S05]  /*1a30*/  BRA `(.L_x_26944) ;  /* 0x0000009000007947 */ /* 0x000fea0003800000 */
.L_x_26942:
[----:B-----5:R-:W-:-:S05]  /*1a40*/  HADD2.F32 R3, -RZ, R9.H0_H0 ;  /* 0x20000009ff037230 */ /* 0x020fca0000004100 */
[----:B------:R-:W-:Y:S01]  /*1a50*/  FADD.FTZ R172, R3, R172 ;  /* 0x000000ac03ac7221 */ /* 0x000fe20000010000 */
[----:B------:R-:W-:Y:S05]  /*1a60*/  BRA `(.L_x_26943) ;  /* 0x0000004000007947 */ /* 0x000fea0003800000 */
.L_x_26941:
[----:B-----5:R-:W-:Y:S02]  /*1a70*/  HADD2.F32 R3, -RZ, R13.H0_H0 ;  /* 0x2000000dff037230 */ /* 0x020fe40000004100 */
[----:B------:R-:W-:-:S03]  /*1a80*/  @P2 HADD2.F32 R149, -RZ, R9.H0_H0 ;  /* 0x20000009ff952230 */ /* 0x000fc60000004100 */
[----:B------:R-:W-:-:S04]  /*1a90*/  FADD.FTZ R172, R3, R172 ;  /* 0x000000ac03ac7221 */ /* 0x000fc80000010000 */
[----:B------:R-:W-:-:S05]  /*1aa0*/  @P2 FADD.FTZ R172, R149, R172 ;  /* 0x000000ac95ac2221 */ /* 0x000fca0000010000 */
.L_x_26943:
[----:B------:R-:W-:-:S04]  /*1ab0*/  F2FP.PACK_AB R2, RZ, R172 ;  /* 0x000000acff02723e */ /* 0x000fc800000000ff */
[----:B0-----:R-:W-:Y:S02]  /*1ac0*/  PRMT R5, R2, 0x7610, R5 ;  /* 0x0000761002057816 */ /* 0x001fe40000000005 */
.L_x_26944:
[----:B------:R-:W-:Y:S01]  /*1ad0*/  HADD2.F32 R175, -RZ, R145.H1_H1 ;  /* 0x30000091ffaf7230 */ /* 0x000fe20000004100 */
[----:B------:R-:W-:Y:S05]  /*1ae0*/  @P3 BRA `(.L_x_26945) ;  /* 0x0000008000003947 */ /* 0x000fea0003800000 */
[----:B------:R-:W-:-:S04]  /*1af0*/  ISETP.NE.U32.AND P4, PT, RZ, c[0x0][0x180], PT ;  /* 0x00006000ff007a0c */ /* 0x000fc80003f85070 */
[----:B------:R-:W-:-:S13]  /*1b00*/  ISETP.NE.AND.EX P4, PT, RZ, c[0x0][0x184], PT, P4 ;  /* 0x00006100ff007a0c */ /* 0x000fda0003f85340 */
[----:B------:R-:W-:Y:S05]  /*1b10*/  @P4 BRA `(.L_x_26946) ;  /* 0x0000002000004947 */ /* 0x000fea0003800000 */
[----:B------:R-:W-:Y:S05]  /*1b20*/  @P0 BRA `(.L_x_26947) ;  /* 0x0000008000000947 */ /* 0x000fea0003800000 */
[----:B------:R-:W-:Y:S05]  /*1b30*/  BRA `(.L_x_26948) ;  /* 0x0000009000007947 */ /* 0x000fea0003800000 */
.L_x_26946:
[----:B-----5:R-:W-:-:S05]  /*1b40*/  HADD2.F32 R2, -RZ, R9.H1_H1 ;  /* 0x30000009ff027230 */ /* 0x020fca0000004100 */
[----:B------:R-:W-:Y:S01]  /*1b50*/  FADD.FTZ R175, R2, R175 ;  /* 0x000000af02af7221 */ /* 0x000fe20000010000 */
[----:B------:R-:W-:Y:S05]  /*1b60*/  BRA `(.L_x_26947) ;  /* 0x0000004000007947 */ /* 0x000fea0003800000 */
.L_x_26945:
[----:B-----5:R-:W-:Y:S02]  /*1b70*/  HADD2.F32 R2, -RZ, R13.H1_H1 ;  /* 0x3000000dff027230 */ /* 0x020fe40000004100 */
[----:B------:R-:W-:-:S03]  /*1b80*/  @P2 HADD2.F32 R144, -RZ, R9.H1_H1 ;  /* 0x30000009ff902230 */ /* 0x000fc60000004100 */
[----:B------:R-:W-:-:S04]  /*1b90*/  FADD.FTZ R175, R2, R175 ;  /* 0x000000af02af7221 */ /* 0x000fc80000010000 */
[----:B------:R-:W-:-:S05]  /*1ba0*/  @P2 FADD.FTZ R175, R144, R175 ;  /* 0x000000af90af2221 */ /* 0x000fca0000010000 */
.L_x_26947:
[----:B------:R-:W-:-:S04]  /*1bb0*/  F2FP.PACK_AB R2, RZ, R175 ;  /* 0x000000afff02723e */ /* 0x000fc800000000ff */
[----:B0-----:R-:W-:Y:S02]  /*1bc0*/  PRMT R5, R5, 0x5410, R2 ;  /* 0x0000541005057816 */ /* 0x001fe40000000002 */
.L_x_26948:
[----:B------:R-:W-:Y:S01]  /*1bd0*/  HADD2.F32 R174, -RZ, R146.H0_H0 ;  /* 0x20000092ffae7230 */ /* 0x000fe20000004100 */
[----:B------:R-:W-:Y:S05]  /*1be0*/  @P3 BRA `(.L_x_26949) ;  /* 0x0000008000003947 */ /* 0x000fea0003800000 */
[----:B------:R-:W-:-:S04]  /*1bf0*/  ISETP.NE.U32.AND P4, PT, RZ, c[0x0][0x180], PT ;  /* 0x00006000ff007a0c */ /* 0x000fc80003f85070 */
[----:B------:R-:W-:-:S13]  /*1c00*/  ISETP.NE.AND.EX P4, PT, RZ, c[0x0][0x184], PT, P4 ;  /* 0x00006100ff007a0c */ /* 0x000fda0003f85340 */
[----:B------:R-:W-:Y:S05]  /*1c10*/  @P4 BRA `(.L_x_26950) ;  /* 0x0000002000004947 */ /* 0x000fea0003800000 */
[----:B------:R-:W-:Y:S05]  /*1c20*/  @P0 BRA `(.L_x_26951) ;  /* 0x0000008000000947 */ /* 0x000fea0003800000 */
[----:B------:R-:W-:Y:S05]  /*1c30*/  BRA `(.L_x_26952) ;  /* 0x0000009000007947 */ /* 0x000fea0003800000 */
.L_x_26950:
[----:B-----5:R-:W-:-:S05]  /*1c40*/  HADD2.F32 R3, -RZ, R10.H0_H0 ;  /* 0x2000000aff037230 */ /* 0x020fca0000004100 */
[----:B------:R-:W-:Y:S01]  /*1c50*/  FADD.FTZ R174, R3, R174 ;  /* 0x000000ae03ae7221 */ /* 0x000fe20000010000 */
[----:B------:R-:W-:Y:S05]  /*1c60*/  BRA `(.L_x_26951) ;  /* 0x0000004000007947 */ /* 0x000fea0003800000 */
.L_x_26949:
[----:B-----5:R-:W-:Y:S02]  /*1c70*/  HADD2.F32 R3, -RZ, R14.H0_H0 ;  /* 0x2000000eff037230 */ /* 0x020fe40000004100 */
[----:B------:R-:W-:-:S03]  /*1c80*/  @P2 HADD2.F32 R145, -RZ, R10.H0_H0 ;  /* 0x2000000aff912230 */ /* 0x000fc60000004100 */
[----:B------:R-:W-:-:S04]  /*1c90*/  FADD.FTZ R174, R3, R174 ;  /* 0x000000ae03ae7221 */ /* 0x000fc80000010000 */
[----:B------:R-:W-:-:S05]  /*1ca0*/  @P2 FADD.FTZ R174, R145, R174 ;  /* 0x000000ae91ae2221 */ /* 0x000fca0000010000 */
.L_x_26951:
[----:B------:R-:W-:-:S04]  /*1cb0*/  F2FP.PACK_AB R3, RZ, R174 ;  /* 0x000000aeff03723e */ /* 0x000fc800000000ff */
[----:B------:R-:W-:Y:S02]  /*1cc0*/  PRMT R6, R3, 0x7610, R6 ;  /* 0x0000761003067816 */ /* 0x000fe40000000006 */
.L_x_26952:
[----:B------:R-:W-:Y:S01]  /*1cd0*/  HADD2.F32 R176, -RZ, R146.H1_H1 ;  /* 0x30000092ffb07230 */ /* 0x000fe20000004100 */
[----:B------:R-:W-:Y:S05]  /*1ce0*/  @P3 BRA `(.L_x_26953) ;  /* 0x0000008000003947 */ /* 0x000fea0003800000 */
[----:B------:R-:W-:-:S04]  /*1cf0*/  ISETP.NE.U32.AND P4, PT, RZ, c[0x0][0x180], PT ;  /* 0x00006000ff007a0c */ /* 0x000fc80003f85070 */
[----:B------:R-:W-:-:S13]  /*1d00*/  ISETP.NE.AND.EX P4, PT, RZ, c[0x0][0x184], PT, P4 ;  /* 0x00006100ff007a0c */ /* 0x000fda0003f85340 */
[----:B------:R-:W-:Y:S05]  /*1d10*/  @P4 BRA `(.L_x_26954) ;  /* 0x0000002000004947 */ /* 0x000fea0003800000 */
[----:B------:R-:W-:Y:S05]  /*1d20*/  @P0 BRA `(.L_x_26955) ;  /* 0x0000008000000947 */ /* 0x000fea0003800000 */
[----:B------:R-:W-:Y:S05]  /*1d30*/  BRA `(.L_x_26956) ;  /* 0x0000009000007947 */ /* 0x000fea0003800000 */
.L_x_26954:
[----:B-----5:R-:W-:-:S05]  /*1d40*/  HADD2.F32 R3, -RZ, R10.H1_H1 ;  /* 0x3000000aff037230 */ /* 0x020fca0000004100 */
[----:B------:R-:W-:Y:S01]  /*1d50*/  FADD.FTZ R176, R3, R176 ;  /* 0x000000b003b07221 */ /* 0x000fe20000010000 */
[----:B------:R-:W-:Y:S05]  /*1d60*/  BRA `(.L_x_26955) ;  /* 0x0000004000007947 */ /* 0x000fea0003800000 */
.L_x_26953:
[----:B-----5:R-:W-:Y:S02]  /*1d70*/  HADD2.F32 R3, -RZ, R14.H1_H1 ;  /* 0x3000000eff037230 */ /* 0x020fe40000004100 */
[----:B------:R-:W-:-:S03]  /*1d80*/  @P2 HADD2.F32 R145, -RZ, R10.H1_H1 ;  /* 0x3000000aff912230 */ /* 0x000fc60000004100 */
[----:B------:R-:W-:-:S04]  /*1d90*/  FADD.FTZ R176, R3, R176 ;  /* 0x000000b003b07221 */ /* 0x000fc80000010000 */
[----:B------:R-:W-:-:S05]  /*1da0*/  @P2 FADD.FTZ R176, R145, R176 ;  /* 0x000000b091b02221 */ /* 0x000fca0000010000 */
.L_x_26955:
[----:B------:R-:W-:-:S04]  /*1db0*/  F2FP.PACK_AB R3, RZ, R176 ;  /* 0x000000b0ff03723e */ /* 0x000fc800000000ff */
[----:B------:R-:W-:Y:S02]  /*1dc0*/  PRMT R6, R6, 0x5410, R3 ;  /* 0x0000541006067816 */ /* 0x000fe40000000003 */
.L_x_26956:
[----:B------:R-:W-:Y:S01]  /*1dd0*/  HADD2.F32 R177, -RZ, R147.H0_H0 ;  /* 0x20000093ffb17230 */ /* 0x000fe20000004100 */
[----:B------:R-:W-:Y:S05]  /*1de0*/  @P3 BRA `(.L_x_26957) ;  /* 0x0000008000003947 */ /* 0x000fea0003800000 */
[----:B------:R-:W-:-:S04]  /*1df0*/  ISETP.NE.U32.AND P4, PT, RZ, c[0x0][0x180], PT ;  /* 0x00006000ff007a0c */ /* 0x000fc80003f85070 */
[----:B------:R-:W-:-:S13]  /*1e00*/  ISETP.NE.AND.EX P4, PT, RZ, c[0x0][0x184], PT, P4 ;  /* 0x00006100ff007a0c */ /* 0x000fda0003f85340 */
[----:B------:R-:W-:Y:S05]  /*1e10*/  @P4 BRA `(.L_x_26958) ;  /* 0x0000002000004947 */ /* 0x000fea0003800000 */
[----:B------:R-:W-:Y:S05]  /*1e20*/  @P0 BRA `(.L_x_26959) ;  /* 0x0000008000000947 */ /* 0x000fea0003800000 */
[----:B------:R-:W-:Y:S05]  /*1e30*/  BRA `(.L_x_26960) ;  /* 0x0000009000007947 */ /* 0x000fea0003800000 */
.L_x_26958:
[----:B-----5:R-:W-:-:S05]  /*1e40*/  HADD2.F32 R2, -RZ, R11.H0_H0 ;  /* 0x2000000bff027230 */ /* 0x020fca0000004100 */
[----:B------:R-:W-:Y:S01]  /*1e50*/  FADD.FTZ R177, R2, R177 ;  /* 0x000000b102b17221 */ /* 0x000fe20000010000 */
[----:B------:R-:W-:Y:S05]  /*1e60*/  BRA `(.L_x_26959) ;  /* 0x0000004000007947 */ /* 0x000fea0003800000 */
.L_x_26957:
[----:B-----5:R-:W-:Y:S02]  /*1e70*/  HADD2.F32 R2, -RZ, R15.H0_H0 ;  /* 0x2000000fff027230 */ /* 0x020fe40000004100 */
[----:B------:R-:W-:-:S03]  /*1e80*/  @P2 HADD2.F32 R144, -RZ, R11.H0_H0 ;  /* 0x2000000bff902230 */ /* 0x000fc60000004100 */
[----:B------:R-:W-:-:S04]  /*1e90*/  FADD.FTZ R177, R2, R177 ;  /* 0x000000b102b17221 */ /* 0x000fc80000010000 */
[----:B------:R-:W-:-:S05]  /*1ea0*/  @P2 FADD.FTZ R177, R144, R177 ;  /* 0x000000b190b12221 */ /* 0x000fca0000010000 */
.L_x_26959:
[----:B------:R-:W-:-:S04]  /*1eb0*/  F2FP.PACK_AB R2, RZ, R177 ;  /* 0x000000b1ff02723e */ /* 0x000fc800000000ff */
[----:B------:R-:W-:Y:S02]  /*1ec0*/  PRMT R7, R2, 0x7610, R7 ;  /* 0x0000761002077816 */ /* 0x000fe40000000007 */
.L_x_26960:
[----:B------:R-:W-:Y:S01]  /*1ed0*/  HADD2.F32 R180, -RZ, R147.H1_H1 ;  /* 0x30000093ffb47230 */ /* 0x000fe20000004100 */
[----:B------:R-:W-:Y:S05]  /*1ee0*/  @P3 BRA `(.L_x_26961) ;  /* 0x0000008000003947 */ /* 0x000fea0003800000 */
[----:B------:R-:W-:-:S04]  /*1ef0*/  ISETP.NE.U32.AND P4, PT, RZ, c[0x0][0x180], PT ;  /* 0x00006000ff007a0c */ /* 0x000fc80003f85070 */
[----:B------:R-:W-:-:S13]  /*1f00*/  ISETP.NE.AND.EX P4, PT, RZ, c[0x0][0x184], PT, P4 ;  /* 0x00006100ff007a0c */ /* 0x000fda0003f85340 */
[----:B------:R-:W-:Y:S05]  /*1f10*/  @P4 BRA `(.L_x_26962) ;  /* 0x0000002000004947 */ /* 0x000fea0003800000 */
[----:B------:R-:W-:Y:S05]  /*1f20*/  @P0 BRA `(.L_x_26963) ;  /* 0x0000008000000947 */ /* 0x000fea0003800000 */
[----:B------:R-:W-:Y:S05]  /*1f30*/  BRA `(.L_x_26964) ;  /* 0x0000009000007947 */ /* 0x000fea0003800000 */
.L_x_26962:
[----:B-----5:R-:W-:-:S05]  /*1f40*/  HADD2.F32 R3, -RZ, R11.H1_H1 ;  /* 0x3000000bff037230 */ /* 0x020fca0000004100 */
[----:B------:R-:W-:Y:S01]  /*1f50*/  FADD.FTZ R180, R3, R180 ;  /* 0x000000b403b47221 */ /* 0x000fe20000010000 */
[----:B------:R-:W-:Y:S05]  /*1f60*/  BRA `(.L_x_26963) ;  /* 0x0000004000007947 */ /* 0x000fea0003800000 */
.L_x_26961:
[----:B-----5:R-:W-:Y:S02]  /*1f70*/  HADD2.F32 R3, -RZ, R15.H1_H1 ;  /* 0x3000000fff037230 */ /* 0x020fe40000004100 */
[----:B------:R-:W-:-:S03]  /*1f80*/  @P2 HADD2.F32 R145, -RZ, R11.H1_H1 ;  /* 0x3000000bff912230 */ /* 0x000fc60000004100 */
[----:B------:R-:W-:-:S04]  /*1f90*/  FADD.FTZ R180, R3, R180 ;  /* 0x000000b403b47221 */ /* 0x000fc80000010000 */
[----:B------:R-:W-:-:S05]  /*1fa0*/  @P2 FADD.FTZ R180, R145, R180 ;  /* 0x000000b491b42221 */ /* 0x000fca0000010000 */
.L_x_26963:
[----:B------:R-:W-:-:S04]  /*1fb0*/  F2FP.PACK_AB R2, RZ, R180 ;  /* 0x000000b4ff02723e */ /* 0x000fc800000000ff */
[----:B------:R-:W-:Y:S02]  /*1fc0*/  PRMT R7, R7, 0x5410, R2 ;  /* 0x0000541007077816 */ /* 0x000fe40000000002 */
.L_x_26964:
        /* <DEDUP_REMOVED lines=16> */
.L_x_26966:
[----:B-----5:R-:W-:-:S05]  /*20d0*/  HADD2.F32 R3, -RZ, R8.H0_H0 ;  /* 0x20000008ff037230 */ /* 0x020fca0000004100 */
[----:B------:R-:W-:Y:S01]  /*20e0*/  FADD.FTZ R178, R3, R178 ;  /* 0x000000b203b27221 */ /* 0x000fe20000010000 */
[----:B------:R-:W-:Y:S05]  /*20f0*/  BRA `(.L_x_26967) ;  /* 0x0000004000007947 */ /* 0x000fea0003800000 */
.L_x_26965:
[----:B-1---5:R-:W-:Y:S02]  /*2100*/  HADD2.F32 R3, -RZ, R12.H0_H0 ;  /* 0x2000000cff037230 */ /* 0x022fe40000004100 */
[----:B------:R-:W-:-:S03]  /*2110*/  @P2 HADD2.F32 R149, -RZ, R8.H0_H0 ;  /* 0x20000008ff952230 */ /* 0x000fc60000004100 */
[----:B------:R-:W-:-:S04]  /*2120*/  FADD.FTZ R178, R3, R178 ;  /* 0x000000b203b27221 */ /* 0x000fc80000010000 */
[----:B------:R-:W-:-:S05]  /*2130*/  @P2 FADD.FTZ R178, R149, R178 ;  /* 0x000000b295b22221 */ /* 0x000fca0000010000 */
.L_x_26967:
[----:B------:R-:W-:-:S04]  /*2140*/  F2FP.PACK_AB R2, RZ, R178 ;  /* 0x000000b2ff02723e */ /* 0x000fc800000000ff */
[----:B0-----:R-:W-:Y:S02]  /*2150*/  PRMT R4, R2, 0x7610, R4 ;  /* 0x0000761002047816 */ /* 0x001fe40000000004 */
.L_x_26968:
[----:B------:R-:W-:Y:S01]  /*2160*/  HADD2.F32 R183, -RZ, R144.H1_H1 ;  /* 0x30000090ffb77230 */ /* 0x000fe20000004100 */
[----:B------:R-:W-:Y:S05]  /*2170*/  @P3 BRA `(.L_x_26969) ;  /* 0x0000008000003947 */ /* 0x000fea0003800000 */
[----:B------:R-:W-:-:S04]  /*2180*/  ISETP.NE.U32.AND P4, PT, RZ, c[0x0][0x180], PT ;  /* 0x00006000ff007a0c */ /* 0x000fc80003f85070 */
[----:B------:R-:W-:-:S13]  /*2190*/  ISETP.NE.AND.EX P4, PT, RZ, c[0x0][0x184], PT, P4 ;  /* 0x00006100ff007a0c */ /* 0x000fda0003f85340 */
[----:B------:R-:W-:Y:S05]  /*21a0*/  @P4 BRA `(.L_x_26970) ;  /* 0x0000002000004947 */ /* 0x000fea0003800000 */
[----:B------:R-:W-:Y:S05]  /*21b0*/  @P0 BRA `(.L_x_26971) ;  /* 0x0000008000000947 */ /* 0x000fea0003800000 */
[----:B------:R-:W-:Y:S05]  /*21c0*/  BRA `(.L_x_26972) ;  /* 0x0000009000007947 */ /* 0x000fea0003800000 */
.L_x_26970:
[----:B-----5:R-:W-:-:S05]  /*21d0*/  HADD2.F32 R2, -RZ, R8.H1_H1 ;  /* 0x30000008ff027230 */ /* 0x020fca0000004100 */
[----:B------:R-:W-:Y:S01]  /*21e0*/  FADD.FTZ R183, R2, R183 ;  /* 0x000000b702b77221 */ /* 0x000fe20000010000 */
[----:B------:R-:W-:Y:S05]  /*21f0*/  BRA `(.L_x_26971) ;  /* 0x0000004000007947 */ /* 0x000fea0003800000 */
.L_x_26969:
[----:B-----5:R-:W-:Y:S02]  /*2200*/  HADD2.F32 R2, -RZ, R12.H1_H1 ;  /* 0x3000000cff027230 */ /* 0x020fe40000004100 */
[----:B------:R-:W-:-:S03]  /*2210*/  @P2 HADD2.F32 R144, -RZ, R8.H1_H1 ;  /* 0x30000008ff902230 */ /* 0x000fc60000004100 */
[----:B------:R-:W-:-:S04]  /*2220*/  FADD.FTZ R183, R2, R183 ;  /* 0x000000b702b77221 */ /* 0x000fc80000010000 */
[----:B------:R-:W-:-:S05]  /*2230*/  @P2 FADD.FTZ R183, R144, R183 ;  /* 0x000000b790b72221 */ /* 0x000fca0000010000 */
.L_x_26971:
[----:B------:R-:W-:-:S04]  /*2240*/  F2FP.PACK_AB R2, RZ, R183 ;  /* 0x000000b7ff02723e */ /* 0x000fc800000000ff */
[----:B0-----:R-:W-:Y:S02]  /*2250*/  PRMT R4, R4, 0x5410, R2 ;  /* 0x0000541004047816 */ /* 0x001fe40000000002 */
.L_x_26972:
[----:B------:R-:W-:Y:S01]  /*2260*/  HADD2.F32 R182, -RZ, R145.H0_H0 ;  /* 0x20000091ffb67230 */ /* 0x000fe20000004100 */
[----:B------:R-:W-:Y:S05]  /*2270*/  @P3 BRA `(.L_x_26973) ;  /* 0x0000008000003947 */ /* 0x000fea0003800000 */
[----:B------:R-:W-:-:S04]  /*2280*/  ISETP.NE.U32.AND P4, PT, RZ, c[0x0][0x180], PT ;  /* 0x00006000ff007a0c */ /* 0x000fc80003f85070 */
[----:B------:R-:W-:-:S13]  /*2290*/  ISETP.NE.AND.EX P4, PT, RZ, c[0x0][0x184], PT, P4 ;  /* 0x00006100ff007a0c */ /* 0x000fda0003f85340 */
[----:B------:R-:W-:Y:S05]  /*22a0*/  @P4 BRA `(.L_x_26974) ;  /* 0x0000002000004947 */ /* 0x000fea0003800000 */
[----:B------:R-:W-:Y:S05]  /*22b0*/  @P0 BRA `(.L_x_26975) ;  /* 0x0000008000000947 */ /* 0x000fea0003800000 */
[----:B------:R-:W-:Y:S05]  /*22c0*/  BRA `(.L_x_26976) ;  /* 0x0000009000007947 */ /* 0x000fea0003800000 */
.L_x_26974:
[----:B-----5:R-:W-:-:S05]  /*22d0*/  HADD2.F32 R3, -RZ, R9.H0_H0 ;  /* 0x20000009ff037230 */ /* 0x020fca0000004100 */
[----:B------:R-:W-:Y:S01]  /*22e0*/  FADD.FTZ R182, R3, R182 ;  /* 0x000000b603b67221 */ /* 0x000fe20000010000 */
[----:B------:R-:W-:Y:S05]  /*22f0*/  BRA `(.L_x_26975) ;  /* 0x0000004000007947 */ /* 0x000fea0003800000 */
.L_x_26973:
[----:B-----5:R-:W-:Y:S02]  /*2300*/  HADD2.F32 R3, -RZ, R13.H0_H0 ;  /* 0x2000000dff037230 */ /* 0x020fe40000004100 */
[----:B------:R-:W-:-:S03]  /*2310*/  @P2 HADD2.F32 R149, -RZ, R9.H0_H0 ;  /* 0x20000009ff952230 */ /* 0x000fc60000004100 */
[----:B------:R-:W-:-:S04]  /*2320*/  FADD.FTZ R182, R3, R182 ;  /* 0x000000b603b67221 */ /* 0x000fc80000010000 */
[----:B------:R-:W-:-:S05]  /*2330*/  @P2 FADD.FTZ R182, R149, R182 ;  /* 0x000000b695b62221 */ /* 0x000fca0000010000 */
.L_x_26975:
[----:B------:R-:W-:-:S04]  /*2340*/  F2FP.PACK_AB R2, RZ, R182 ;  /* 0x000000b6ff02723e */ /* 0x000fc800000000ff */
[----:B0-----:R-:W-:Y:S02]  /*2350*/  PRMT R5, R2, 0x7610, R5 ;  /* 0x0000761002057816 */ /* 0x001fe40000000005 */
.L_x_26976:
[----:B------:R-:W-:Y:S01]  /*2360*/  HADD2.F32 R185, -RZ, R145.H1_H1 ;  /* 0x30000091ffb97230 */ /* 0x000fe20000004100 */
[----:B------:R-:W-:Y:S05]  /*2370*/  @P3 BRA `(.L_x_26977) ;  /* 0x0000008000003947 */ /* 0x000fea0003800000 */
[----:B------:R-:W-:-:S04]  /*2380*/  ISETP.NE.U32.AND P4, PT, RZ, c[0x0][0x180], PT ;  /* 0x00006000ff007a0c */ /* 0x000fc80003f85070 */
[----:B------:R-:W-:-:S13]  /*2390*/  ISETP.NE.AND.EX P4, PT, RZ, c[0x0][0x184], PT, P4 ;  /* 0x00006100ff007a0c */ /* 0x000fda0003f85340 */
[----:B------:R-:W-:Y:S05]  /*23a0*/  @P4 BRA `(.L_x_26978) ;  /* 0x0000002000004947 */ /* 0x000fea0003800000 */
[----:B------:R-:W-:Y:S05]  /*23b0*/  @P0 BRA `(.L_x_26979) ;  /* 0x0000008000000947 */ /* 0x000fea0003800000 */
[----:B------:R-:W-:Y:S05]  /*23c0*/  BRA `(.L_x_26980) ;  /* 0x0000009000007947 */ /* 0x000fea0003800000 */
.L_x_26978:
[----:B-----5:R-:W-:-:S05]  /*23d0*/  HADD2.F32 R2, -RZ, R9.H1_H1 ;  /* 0x30000009ff027230 */ /* 0x020fca0000004100 */
[----:B------:R-:W-:Y:S01]  /*23e0*/  FADD.FTZ R185, R2, R185 ;  /* 0x000000b902b97221 */ /* 0x000fe20000010000 */
[----:B------:R-:W-:Y:S05]  /*23f0*/  BRA `(.L_x_26979) ;  /* 0x0000004000007947 */ /* 0x000fea0003800000 */
.L_x_26977:
[----:B-----5:R-:W-:Y:S02]  /*2400*/  HADD2.F32 R2, -RZ, R13.H1_H1 ;  /* 0x3000000dff027230 */ /* 0x020fe40000004100 */
[----:B------:R-:W-:-:S03]  /*2410*/  @P2 HADD2.F32 R144, -RZ, R9.H1_H1 ;  /* 0x30000009ff902230 */ /* 0x000fc60000004100 */
[----:B------:R-:W-:-:S04]  /*2420*/  FADD.FTZ R185, R2, R185 ;  /* 0x000000b902b97221 */ /* 0x000fc80000010000 */
[----:B------:R-:W-:-:S05]  /*2430*/  @P2 FADD.FTZ R185, R144, R185 ;  /* 0x000000b990b92221 */ /* 0x000fca0000010000 */
.L_x_26979:
[----:B------:R-:W-:-:S04]  /*2440*/  F2FP.PACK_AB R2, RZ, R185 ;  /* 0x000000b9ff02723e */ /* 0x000fc800000000ff */
[----:B0-----:R-:W-:Y:S02]  /*2450*/  PRMT R5, R5, 0x5410, R2 ;  /* 0x0000541005057816 */ /* 0x001fe40000000002 */
.L_x_26980:
[----:B------:R-:W-:Y:S01]  /*2460*/  HADD2.F32 R184, -RZ, R146.H0_H0 ;  /* 0x20000092ffb87230 */ /* 0x000fe20000004100 */
[----:B------:R-:W-:Y:S05]  /*2470*/  @P3 BRA `(.L_x_26981) ;  /* 0x0000008000003947 */ /* 0x000fea0003800000 */
[----:B------:R-:W-:-:S04]  /*2480*/  ISETP.NE.U32.AND P4, PT, RZ, c[0x0][0x180], PT ;  /* 0x00006000ff007a0c */ /* 0x000fc80003f85070 */
[----:B------:R-:W-:-:S13]  /*2490*/  ISETP.NE.AND.EX P4, PT, RZ, c[0x0][0x184], PT, P4 ;  /* 0x00006100ff007a0c */ /* 0x000fda0003f85340 */
[----:B------:R-:W-:Y:S05]  /*24a0*/  @P4 BRA `(.L_x_26982) ;  /* 0x0000002000004947 */ /* 0x000fea0003800000 */
[----:B------:R-:W-:Y:S05]  /*24b0*/  @P0 BRA `(.L_x_26983) ;  /* 0x0000008000000947 */ /* 0x000fea0003800000 */
[----:B------:R-:W-:Y:S05]  /*24c0*/  BRA `(.L_x_26984) ;  /* 0x0000009000007947 */ /* 0x000fea0003800000 */
.L_x_26982:
[----:B-----5:R-:W-:-:S05]  /*24d0*/  HADD2.F32 R3, -RZ, R10.H0_H0 ;  /* 0x2000000aff037230 */ /* 0x020fca0000004100 */
[----:B------:R-:W-:Y:S01]  /*24e0*/  FADD.FTZ R184, R3, R184 ;  /* 0x000000b803b87221 */ /* 0x000fe20000010000 */
[----:B------:R-:W-:Y:S05]  /*24f0*/  BRA `(.L_x_26983) ;  /* 0x0000004000007947 */ /* 0x000fea0003800000 */
.L_x_26981:
[----:B-----5:R-:W-:Y:S02]  /*2500*/  HADD2.F32 R3, -RZ, R14.H0_H0 ;  /* 0x2000000eff037230 */ /* 0x020fe40000004100 */
[----:B------:R-:W-:-:S03]  /*2510*/  @P2 HADD2.F32 R145, -RZ, R10.H0_H0 ;  /* 0x2000000aff912230 */ /* 0x000fc60000004100 */
[----:B------:R-:W-:-:S04]  /*2520*/  FADD.FTZ R184, R3, R184 ;  /* 0x000000b803b87221 */ /* 0x000fc80000010000 */
[----:B------:R-:W-:-:S05]  /*2530*/  @P2 FADD.FTZ R184, R145, R184 ;  /* 0x000000b891b82221 */ /* 0x000fca0000010000 */
.L_x_26983:
[----:B------:R-:W-:-:S04]  /*2540*/  F2FP.PACK_AB R3, RZ, R184 ;  /* 0x000000b8ff03723e */ /* 0x000fc800000000ff */
[----:B------:R-:W-:Y:S02]  /*2550*/  PRMT R6, R3, 0x7610, R6 ;  /* 0x0000761003067816 */ /* 0x000fe40000000006 */
.L_x_26984:
[----:B------:R-:W-:Y:S01]  /*2560*/  HADD2.F32 R187, -RZ, R146.H1_H1 ;  /* 0x30000092ffbb7230 */ /* 0x000fe20000004100 */
[----:B------:R-:W-:Y:S05]  /*2570*/  @P3 BRA `(.L_x_26985) ;  /* 0x0000008000003947 */ /* 0x000fea0003800000 */
[----:B------:R-:W-:-:S04]  /*2580*/  ISETP.NE.U32.AND P4, PT, RZ, c[0x0][0x180], PT ;  /* 0x00006000ff007a0c */ /* 0x000fc80003f85070 */
[----:B------:R-:W-:-:S13]  /*2590*/  ISETP.NE.AND.EX P4, PT, RZ, c[0x0][0x184], PT, P4 ;  /* 0x00006100ff007a0c */ /* 0x000fda0003f85340 */
[----:B------:R-:W-:Y:S05]  /*25a0*/  @P4 BRA `(.L_x_26986) ;  /* 0x0000002000004947 */ /* 0x000fea0003800000 */
[----:B------:R-:W-:Y:S05]  /*25b0*/  @P0 BRA `(.L_x_26987) ;  /* 0x0000008000000947 */ /* 0x000fea0003800000 */
[----:B------:R-:W-:Y:S05]  /*25c0*/  BRA `(.L_x_26988) ;  /* 0x0000009000007947 */ /* 0x000fea0003800000 */
.L_x_26986:
[----:B-----5:R-:W-:-:S05]  /*25d0*/  HADD2.F32 R2, -RZ, R10.H1_H1 ;  /* 0x3000000aff027230 */ /* 0x020fca0000004100 */
[----:B------:R-:W-:Y:S01]  /*25e0*/  FADD.FTZ R187, R2, R187 ;  /* 0x000000bb02bb7221 */ /* 0x000fe20000010000 */
[----:B------:R-:W-:Y:S05]  /*25f0*/  BRA `(.L_x_26987) ;  /* 0x0000004000007947 */ /* 0x000fea0003800000 */
.L_x_26985:
[----:B-----5:R-:W-:Y:S02]  /*2600*/  HADD2.F32 R2, -RZ, R14.H1_H1 ;  /* 0x3000000eff027230 */ /* 0x020fe40000004100 */
[----:B------:R-:W-:-:S03]  /*2610*/  @P2 HADD2.F32 R144, -RZ, R10.H1_H1 ;  /* 0x3000000aff902230 */ /* 0x000fc60000004100 */
[----:B------:R-:W-:-:S04]  /*2620*/  FADD.FTZ R187, R2, R187 ;  /* 0x000000bb02bb7221 */ /* 0x000fc80000010000 */
[----:B------:R-:W-:-:S05]  /*2630*/  @P2 FADD.FTZ R187, R144, R187 ;  /* 0x000000bb90bb2221 */ /* 0x000fca0000010000 */
.L_x_26987:
[----:B------:R-:W-:-:S04]  /*2640*/  F2FP.PACK_AB R3, RZ, R187 ;  /* 0x000000bbff03723e */ /* 0x000fc800000000ff */
[----:B------:R-:W-:Y:S02]  /*2650*/  PRMT R6, R6, 0x5410, R3 ;  /* 0x0000541006067816 */ /* 0x000fe40000000003 */
.L_x_26988:
[----:B------:R-:W-:Y:S01]  /*2660*/  HADD2.F32 R186, -RZ, R147.H0_H0 ;  /* 0x20000093ffba7230 */ /* 0x000fe20000004100 */
[----:B------:R-:W-:Y:S05]  /*2670*/  @P3 BRA `(.L_x_26989) ;  /* 0x0000008000003947 */ /* 0x000fea0003800000 */
[----:B------:R-:W-:-:S04]  /*2680*/  ISETP.NE.U32.AND P4, PT, RZ, c[0x0][0x180], PT ;  /* 0x00006000ff007a0c */ /* 0x000fc80003f85070 */
[----:B------:R-:W-:-:S13]  /*2690*/  ISETP.NE.AND.EX P4, PT, RZ, c[0x0][0x184], PT, P4 ;  /* 0x00006100ff007a0c */ /* 0x000fda0003f85340 */
[----:B------:R-:W-:Y:S05]  /*26a0*/  @P4 BRA `(.L_x_26990) ;  /* 0x0000002000004947 */ /* 0x000fea0003800000 */
[----:B------:R-:W-:Y:S05]  /*26b0*/  @P0 BRA `(.L_x_26991) ;  /* 0x0000008000000947 */ /* 0x000fea0003800000 */
[----:B------:R-:W-:Y:S05]  /*26c0*/  BRA `(.L_x_26992) ;  /* 0x0000009000007947 */ /* 0x000fea0003800000 */
.L_x_26990:
[----:B-----5:R-:W-:-:S05]  /*26d0*/  HADD2.F32 R3, -RZ, R11.H0_H0 ;  /* 0x2000000bff037230 */ /* 0x020fca0000004100 */
[----:B------:R-:W-:Y:S01]  /*26e0*/  FADD.FTZ R186, R3, R186 ;  /* 0x000000ba03ba7221 */ /* 0x000fe20000010000 */
[----:B------:R-:W-:Y:S05]  /*26f0*/  BRA `(.L_x_26991) ;  /* 0x0000004000007947 */ /* 0x000fea0003800000 */
.L_x_26989:
[----:B-----5:R-:W-:Y:S02]  /*2700*/  HADD2.F32 R3, -RZ, R15.H0_H0 ;  /* 0x2000000fff037230 */ /* 0x020fe40000004100 */
[----:B------:R-:W-:-:S03]  /*2710*/  @P2 HADD2.F32 R145, -RZ, R11.H0_H0 ;  /* 0x2000000bff912230 */ /* 0x000fc60000004100 */
[----:B------:R-:W-:-:S04]  /*2720*/  FADD.FTZ R186, R3, R186 ;  /* 0x000000ba03ba7221 */ /* 0x000fc80000010000 */
[----:B------:R-:W-:-:S05]  /*2730*/  @P2 FADD.FTZ R186, R145, R186 ;  /* 0x000000ba91ba2221 */ /* 0x000fca0000010000 */
.L_x_26991:
[----:B------:R-:W-:-:S04]  /*2740*/  F2FP.PACK_AB R2, RZ, R186 ;  /* 0x000000baff02723e */ /* 0x000fc800000000ff */
[----:B------:R-:W-:Y:S02]  /*2750*/  PRMT R7, R2, 0x7610, R7 ;  /* 0x0000761002077816 */ /* 0x000fe40000000007 */
.L_x_26992:
[----:B------:R-:W-:Y:S01]  /*2760*/  HADD2.F32 R191, -RZ, R147.H1_H1 ;  /* 0x30000093ffbf7230 */ /* 0x000fe20000004100 */
[----:B------:R-:W-:Y:S05]  /*2770*/  @P3 BRA `(.L_x_26993) ;  /* 0x0000008000003947 */ /* 0x000fea0003800000 */
[----:B------:R-:W-:-:S04]  /*2780*/  ISETP.NE.U32.AND P4, PT, RZ, c[0x0][0x180], PT ;  /* 0x00006000ff007a0c */ /* 0x000fc80003f85070 */
[----:B------:R-:W-:-:S13]  /*2790*/  ISETP.NE.AND.EX P4, PT, RZ, c[0x0][0x184], PT, P4 ;  /* 0x00006100ff007a0c */ /* 0x000fda0003f85340 */
[----:B------:R-:W-:Y:S05]  /*27a0*/  @P4 BRA `(.L_x_26994) ;  /* 0x0000002000004947 */ /* 0x000fea0003800000 */
[----:B------:R-:W-:Y:S05]  /*27b0*/  @P0 BRA `(.L_x_26995) ;  /* 0x0000008000000947 */ /* 0x000fea0003800000 */
[----:B------:R-:W-:Y:S05]  /*27c0*/  BRA `(.L_x_26996) ;  /* 0x0000009000007947 */ /* 0x000fea0003800000 */
.L_x_26994:
[----:B-----5:R-:W-:-:S05]  /*27d0*/  HADD2.F32 R2, -RZ, R11.H1_H1 ;  /* 0x3000000bff027230 */ /* 0x020fca0000004100 */
[----:B------:R-:W-:Y:S01]  /*27e0*/  FADD.FTZ R191, R2, R191 ;  /* 0x000000bf02bf7221 */ /* 0x000fe20000010000 */
[----:B------:R-:W-:Y:S05]  /*27f0*/  BRA `(.L_x_26995) ;  /* 0x0000004000007947 */ /* 0x000fea0003800000 */
.L_x_26993:
[----:B-----5:R-:W-:Y:S02]  /*2800*/  HADD2.F32 R2, -RZ, R15.H1_H1 ;  /* 0x3000000fff027230 */ /* 0x020fe40000004100 */
[----:B------:R-:W-:-:S03]  /*2810*/  @P2 HADD2.F32 R144, -RZ, R11.H1_H1 ;  /* 0x3000000bff902230 */ /* 0x000fc60000004100 */
[----:B------:R-:W-:-:S04]  /*2820*/  FADD.FTZ R191, R2, R191 ;  /* 0x000000bf02bf7221 */ /* 0x000fc80000010000 */
[----:B------:R-:W-:-:S05]  /*2830*/  @P2 FADD.FTZ R191, R144, R191 ;  /* 0x000000bf90bf2221 */ /* 0x000fca0000010000 */
.L_x_26995:
[----:B------:R-:W-:-:S04]  /*2840*/  F2FP.PACK_AB R2, RZ, R191 ;  /* 0x000000bfff02723e */ /* 0x000fc800000000ff */
[----:B------:R-:W-:Y:S02]  /*2850*/  PRMT R7, R7, 0x5410, R2 ;  /* 0x0000541007077816 */ /* 0x000fe40000000002 */
.L_x_26996:
        /* <DEDUP_REMOVED lines=16> */
.L_x_26998:
[----:B-----5:R-:W-:-:S05]  /*2960*/  HADD2.F32 R3, -RZ, R8.H0_H0 ;  /* 0x20000008ff037230 */ /* 0x020fca0000004100 */
[----:B------:R-:W-:Y:S01]  /*2970*/  FADD.FTZ R190, R3, R190 ;  /* 0x000000be03be7221 */ /* 0x000fe20000010000 */
[----:B------:R-:W-:Y:S05]  /*2980*/  BRA `(.L_x_26999) ;  /* 0x0000004000007947 */ /* 0x000fea0003800000 */
.L_x_26997:
[----:B-1---5:R-:W-:Y:S02]  /*2990*/  HADD2.F32 R3, -RZ, R12.H0_H0 ;  /* 0x2000000cff037230 */ /* 0x022fe40000004100 */
[----:B------:R-:W-:-:S03]  /*29a0*/  @P2 HADD2.F32 R149, -RZ, R8.H0_H0 ;  /* 0x20000008ff952230 */ /* 0x000fc60000004100 */
[----:B------:R-:W-:-:S04]  /*29b0*/  FADD.FTZ R190, R3, R190 ;  /* 0x000000be03be7221 */ /* 0x000fc80000010000 */
[----:B------:R-:W-:-:S05]  /*29c0*/  @P2 FADD.FTZ R190, R149, R190 ;  /* 0x000000be95be2221 */ /* 0x000fca0000010000 */
.L_x_26999:
[----:B------:R-:W-:-:S04]  /*29d0*/  F2FP.PACK_AB R2, RZ, R190 ;  /* 0x000000beff02723e */ /* 0x000fc800000000ff */
[----:B0-----:R-:W-:Y:S02]  /*29e0*/  PRMT R4, R2, 0x7610, R4 ;  /* 0x0000761002047816 */ /* 0x001fe40000000004 */
.L_x_27000:
[----:B------:R-:W-:Y:S01]  /*29f0*/  HADD2.F32 R193, -RZ, R144.H1_H1 ;  /* 0x30000090ffc17230 */ /* 0x000fe20000004100 */
[----:B------:R-:W-:Y:S05]  /*2a00*/  @P3 BRA `(.L_x_27001) ;  /* 0x0000008000003947 */ /* 0x000fea0003800000 */
[----:B------:R-:W-:-:S04]  /*2a10*/  ISETP.NE.U32.AND P4, PT, RZ, c[0x0][0x180], PT ;  /* 0x00006000ff007a0c */ /* 0x000fc80003f85070 */
[----:B------:R-:W-:-:S13]  /*2a20*/  ISETP.NE.AND.EX P4, PT, RZ, c[0x0][0x184], PT, P4 ;  /* 0x00006100ff007a0c */ /* 0x000fda0003f85340 */
[----:B------:R-:W-:Y:S05]  /*2a30*/  @P4 BRA `(.L_x_27002) ;  /* 0x0000002000004947 */ /* 0x000fea0003800000 */
[----:B------:R-:W-:Y:S05]  /*2a40*/  @P0 BRA `(.L_x_27003) ;  /* 0x0000008000000947 */ /* 0x000fea0003800000 */
[----:B------:R-:W-:Y:S05]  /*2a50*/  BRA `(.L_x_27004) ;  /* 0x0000009000007947 */ /* 0x000fea0003800000 */
.L_x_27002:
[----:B-----5:R-:W-:-:S05]  /*2a60*/  HADD2.F32 R2, -RZ, R8.H1_H1 ;  /* 0x30000008ff027230 */ /* 0x020fca0000004100 */
[----:B------:R-:W-:Y:S01]  /*2a70*/  FADD.FTZ R193, R2, R193 ;  /* 0x000000c102c17221 */ /* 0x000fe20000010000 */
[----:B------:R-:W-:Y:S05]  /*2a80*/  BRA `(.L_x_27003) ;  /* 0x0000004000007947 */ /* 0x000fea0003800000 */
.L_x_27001:
[----:B-----5:R-:W-:Y:S02]  /*2a90*/  HADD2.F32 R2, -RZ, R12.H1_H1 ;  /* 0x3000000cff027230 */ /* 0x020fe40000004100 */
[----:B------:R-:W-:-:S03]  /*2aa0*/  @P2 HADD2.F32 R144, -RZ, R8.H1_H1 ;  /* 0x30000008ff902230 */ /* 0x000fc60000004100 */
[----:B------:R-:W-:-:S04]  /*2ab0*/  FADD.FTZ R193, R2, R193 ;  /* 0x000000c102c17221 */ /* 0x000fc80000010000 */
[----:B------:R-:W-:-:S05]  /*2ac0*/  @P2 FADD.FTZ R193, R144, R193 ;  /* 0x000000c190c12221 */ /* 0x000fca0000010000 */
.L_x_27003:
[----:B------:R-:W-:-:S04]  /*2ad0*/  F2FP.PACK_AB R2, RZ, R193 ;  /* 0x000000c1ff02723e */ /* 0x000fc800000000ff */
[----:B0-----:R-:W-:Y:S02]  /*2ae0*/  PRMT R4, R4, 0x5410, R2 ;  /* 0x0000541004047816 */ /* 0x001fe40000000002 */
.L_x_27004:
[----:B------:R-:W-:Y:S01]  /*2af0*/  HADD2.F32 R192, -RZ, R145.H0_H0 ;  /* 0x20000091ffc07230 */ /* 0x000fe20000004100 */
[----:B------:R-:W-:Y:S05]  /*2b00*/  @P3 BRA `(.L_x_27005) ;  /* 0x0000008000003947 */ /* 0x000fea0003800000 */
[----:B------:R-:W-:-:S04]  /*2b10*/  ISETP.NE.U32.AND P4, PT, RZ, c[0x0][0x180], PT ;  /* 0x00006000ff007a0c */ /* 0x000fc80003f85070 */
[----:B------:R-:W-:-:S13]  /*2b20*/  ISETP.NE.AND.EX P4, PT, RZ, c[0x0][0x184], PT, P4 ;  /* 0x00006100ff007a0c */ /* 0x000fda0003f85340 */
[----:B------:R-:W-:Y:S05]  /*2b30*/  @P4 BRA `(.L_x_27006) ;  /* 0x0000002000004947 */ /* 0x000fea0003800000 */
[----:B------:R-:W-:Y:S05]  /*2b40*/  @P0 BRA `(.L_x_27007) ;  /* 0x0000008000000947 */ /* 0x000fea0003800000 */
[----:B------:R-:W-:Y:S05]  /*2b50*/  BRA `(.L_x_27008) ;  /* 0x0000009000007947 */ /* 0x000fea0003800000 */
.L_x_27006:
[----:B-----5:R-:W-:-:S05]  /*2b60*/  HADD2.F32 R3, -RZ, R9.H0_H0 ;  /* 0x20000009ff037230 */ /* 0x020fca0000004100 */
[----:B------:R-:W-:Y:S01]  /*2b70*/  FADD.FTZ R192, R3, R192 ;  /* 0x000000c003c07221 */ /* 0x000fe20000010000 */
[----:B------:R-:W-:Y:S05]  /*2b80*/  BRA `(.L_x_27007) ;  /* 0x0000004000007947 */ /* 0x000fea0003800000 */
.L_x_27005:
[----:B-----5:R-:W-:Y:S02]  /*2b90*/  HADD2.F32 R3, -RZ, R13.H0_H0 ;  /* 0x2000000dff037230 */ /* 0x020fe40000004100 */
[----:B------:R-:W-:-:S03]  /*2ba0*/  @P2 HADD2.F32 R149, -RZ, R9.H0_H0 ;  /* 0x20000009ff952230 */ /* 0x000fc60000004100 */
[----:B------:R-:W-:-:S04]  /*2bb0*/  FADD.FTZ R192, R3, R192 ;  /* 0x000000c003c07221 */ /* 0x000fc80000010000 */
[----:B------:R-:W-:-:S05]  /*2bc0*/  @P2 FADD.FTZ R192, R149, R192 ;  /* 0x000000c095c02221 */ /* 0x000fca0000010000 */
.L_x_27007:
[----:B------:R-:W-:-:S04]  /*2bd0*/  F2FP.PACK_AB R2, RZ, R192 ;  /* 0x000000c0ff02723e */ /* 0x000fc800000000ff */
[----:B0-----:R-:W-:Y:S02]  /*2be0*/  PRMT R5, R2, 0x7610, R5 ;  /* 0x0000761002057816 */ /* 0x001fe40000000005 */
.L_x_27008:
[----:B------:R-:W-:Y:S01]  /*2bf0*/  HADD2.F32 R196, -RZ, R145.H1_H1 ;  /* 0x30000091ffc47230 */ /* 0x000fe20000004100 */
[----:B------:R-:W-:Y:S05]  /*2c00*/  @P3 BRA `(.L_x_27009) ;  /* 0x0000008000003947 */ /* 0x000fea0003800000 */
[----:B------:R-:W-:-:S04]  /*2c10*/  ISETP.NE.U32.AND P4, PT, RZ, c[0x0][0x180], PT ;  /* 0x00006000ff007a0c */ /* 0x000fc80003f85070 */
[----:B------:R-:W-:-:S13]  /*2c20*/  ISETP.NE.AND.EX P4, PT, RZ, c[0x0][0x184], PT, P4 ;  /* 0x00006100ff007a0c */ /* 0x000fda0003f85340 */
[----:B------:R-:W-:Y:S05]  /*2c30*/  @P4 BRA `(.L_x_27010) ;  /* 0x0000002000004947 */ /* 0x000fea0003800000 */
[----:B------:R-:W-:Y:S05]  /*2c40*/  @P0 BRA `(.L_x_27011) ;  /* 0x0000008000000947 */ /* 0x000fea0003800000 */
[----:B------:R-:W-:Y:S05]  /*2c50*/  BRA `(.L_x_27012) ;  /* 0x0000009000007947 */ /* 0x000fea0003800000 */
.L_x_27010:
[----:B-----5:R-:W-:-:S05]  /*2c60*/  HADD2.F32 R3, -RZ, R9.H1_H1 ;  /* 0x30000009ff037230 */ /* 0x020fca0000004100 */
[----:B------:R-:W-:Y:S01]  /*2c70*/  FADD.FTZ R196, R3, R196 ;  /* 0x000000c403c47221 */ /* 0x000fe20000010000 */
[----:B------:R-:W-:Y:S05]  /*2c80*/  BRA `(.L_x_27011) ;  /* 0x0000004000007947 */ /* 0x000fea0003800000 */
.L_x_27009:
[----:B-----5:R-:W-:Y:S02]  /*2c90*/  HADD2.F32 R3, -RZ, R13.H1_H1 ;  /* 0x3000000dff037230 */ /* 0x020fe40000004100 */
[----:B------:R-:W-:-:S03]  /*2ca0*/  @P2 HADD2.F32 R145, -RZ, R9.H1_H1 ;  /* 0x30000009ff912230 */ /* 0x000fc60000004100 */
[----:B------:R-:W-:-:S04]  /*2cb0*/  FADD.FTZ R196, R3, R196 ;  /* 0x000000c403c47221 */ /* 0x000fc80000010000 */
[----:B------:R-:W-:-:S05]  /*2cc0*/  @P2 FADD.FTZ R196, R145, R196 ;  /* 0x000000c491c42221 */ /* 0x000fca0000010000 */
.L_x_27011:
[----:B------:R-:W-:-:S04]  /*2cd0*/  F2FP.PACK_AB R2, RZ, R196 ;  /* 0x000000c4ff02723e */ /* 0x000fc800000000ff */
[----:B0-----:R-:W-:Y:S02]  /*2ce0*/  PRMT R5, R5, 0x5410, R2 ;  /* 0x0000541005057816 */ /* 0x001fe40000000002 */
.L_x_27012:
[----:B------:R-:W-:Y:S01]  /*2cf0*/  HADD2.F32 R195, -RZ, R146.H0_H0 ;  /* 0x20000092ffc37230 */ /* 0x000fe20000004100 */
[----:B------:R-:W-:Y:S05]  /*2d00*/  @P3 BRA `(.L_x_27013) ;  /* 0x0000008000003947 */ /* 0x000fea0003800000 */
[----:B------:R-:W-:-:S04]  /*2d10*/  ISETP.NE.U32.AND P4, PT, RZ, c[0x0][0x180], PT ;  /* 0x00006000ff007a0c */ /* 0x000fc80003f85070 */
[----:B------:R-:W-:-:S13]  /*2d20*/  ISETP.NE.AND.EX P4, PT, RZ, c[0x0][0x184], PT, P4 ;  /* 0x00006100ff007a0c */ /* 0x000fda0003f85340 */
[----:B------:R-:W-:Y:S05]  /*2d30*/  @P4 BRA `(.L_x_27014) ;  /* 0x0000002000004947 */ /* 0x000fea0003800000 */
[----:B------:R-:W-:Y:S05]  /*2d40*/  @P0 BRA `(.L_x_27015) ;  /* 0x0000008000000947 */ /* 0x000fea0003800000 */
[----:B------:R-:W-:Y:S05]  /*2d50*/  BRA `(.L_x_27016) ;  /* 0x0000009000007947 */ /* 0x000fea0003800000 */
.L_x_27014:
[----:B-----5:R-:W-:-:S05]  /*2d60*/  HADD2.F32 R2, -RZ, R10.H0_H0 ;  /* 0x2000000aff027230 */ /* 0x020fca0000004100 */
[----:B------:R-:W-:Y:S01]  /*2d70*/  FADD.FTZ R195, R2, R195 ;  /* 0x000000c302c37221 */ /* 0x000fe20000010000 */
[----:B------:R-:W-:Y:S05]  /*2d80*/  BRA `(.L_x_27015) ;  /* 0x0000004000007947 */ /* 0x000fea0003800000 */
.L_x_27013:
[----:B-----5:R-:W-:Y:S02]  /*2d90*/  HADD2.F32 R2, -RZ, R14.H0_H0 ;  /* 0x2000000eff027230 */ /* 0x020fe40000004100 */
[----:B------:R-:W-:-:S03]  /*2da0*/  @P2 HADD2.F32 R144, -RZ, R10.H0_H0 ;  /* 0x2000000aff902230 */ /* 0x000fc60000004100 */
[----:B------:R-:W-:-:S04]  /*2db0*/  FADD.FTZ R195, R2, R195 ;  /* 0x000000c302c37221 */ /* 0x000fc80000010000 */
[----:B------:R-:W-:-:S05]  /*2dc0*/  @P2 FADD.FTZ R195, R144, R195 ;  /* 0x000000c390c32221 */ /* 0x000fca0000010000 */
.L_x_27015:
[----:B------:R-:W-:-:S04]  /*2dd0*/  F2FP.PACK_AB R3, RZ, R195 ;  /* 0x000000c3ff03723e */ /* 0x000fc800000000ff */
[----:B------:R-:W-:Y:S02]  /*2de0*/  PRMT R6, R3, 0x7610, R6 ;  /* 0x0000761003067816 */ /* 0x000fe40000000006 */
.L_x_27016:
[----:B------:R-:W-:Y:S01]  /*2df0*/  HADD2.F32 R198, -RZ, R146.H1_H1 ;  /* 0x30000092ffc67230 */ /* 0x000fe20000004100 */
[----:B------:R-:W-:Y:S05]  /*2e00*/  @P3 BRA `(.L_x_27017) ;  /* 0x0000008000003947 */ /* 0x000fea0003800000 */
[----:B------:R-:W-:-:S04]  /*2e10*/  ISETP.NE.U32.AND P4, PT, RZ, c[0x0][0x180], PT ;  /* 0x00006000ff007a0c */ /* 0x000fc80003f85070 */
[----:B------:R-:W-:-:S13]  /*2e20*/  ISETP.NE.AND.EX P4, PT, RZ, c[0x0][0x184], PT, P4 ;  /* 0x00006100ff007a0c */ /* 0x000fda0003f85340 */
[----:B------:R-:W-:Y:S05]  /*2e30*/  @P4 BRA `(.L_x_27018) ;  /* 0x0000002000004947 */ /* 0x000fea0003800000 */
[----:B------:R-:W-:Y:S05]  /*2e40*/  @P0 BRA `(.L_x_27019) ;  /* 0x0000008000000947 */ /* 0x000fea0003800000 */
[----:B------:R-:W-:Y:S05]  /*2e50*/  BRA `(.L_x_27020) ;  /* 0x0000009000007947 */ /* 0x000fea0003800000 */
.L_x_27018:
[----:B-----5:R-:W-:-:S05]  /*2e60*/  HADD2.F32 R3, -RZ, R10.H1_H1 ;  /* 0x3000000aff037230 */ /* 0x020fca0000004100 */
[----:B------:R-:W-:Y:S01]  /*2e70*/  FADD.FTZ R198, R3, R198 ;  /* 0x000000c603c67221 */ /* 0x000fe20000010000 */
[----:B------:R-:W-:Y:S05]  /*2e80*/  BRA `(.L_x_27019) ;  /* 0x0000004000007947 */ /* 0x000fea0003800000 */
.L_x_27017:
[----:B-----5:R-:W-:Y:S02]  /*2e90*/  HADD2.F32 R3, -RZ, R14.H1_H1 ;  /* 0x3000000eff037230 */ /* 0x020fe40000004100 */
[----:B------:R-:W-:-:S03]  /*2ea0*/  @P2 HADD2.F32 R145, -RZ, R10.H1_H1 ;  /* 0x3000000aff912230 */ /* 0x000fc60000004100 */
[----:B------:R-:W-:-:S04]  /*2eb0*/  FADD.FTZ R198, R3, R198 ;  /* 0x000000c603c67221 */ /* 0x000fc80000010000 */
[----:B------:R-:W-:-:S05]  /*2ec0*/  @P2 FADD.FTZ R198, R145, R198 ;  /* 0x000000c691c62221 */ /* 0x000fca0000010000 */
.L_x_27019:
[----:B------:R-:W-:-:S04]  /*2ed0*/  F2FP.PACK_AB R3, RZ, R198 ;  /* 0x000000c6ff03723e */ /* 0x000fc800000000ff */
[----:B------:R-:W-:Y:S02]  /*2ee0*/  PRMT R6, R6, 0x5410, R3 ;  /* 0x0000541006067816 */ /* 0x000fe40000000003 */
.L_x_27020:
[----:B------:R-:W-:Y:S01]  /*2ef0*/  HADD2.F32 R197, -RZ, R147.H0_H0 ;  /* 0x20000093ffc57230 */ /* 0x000fe20000004100 */
[----:B------:R-:W-:Y:S05]  /*2f00*/  @P3 BRA `(.L_x_27021) ;  /* 0x0000008000003947 */ /* 0x000fea0003800000 */
[----:B------:R-:W-:-:S04]  /*2f10*/  ISETP.NE.U32.AND P4, PT, RZ, c[0x0][0x180], PT ;  /* 0x00006000ff007a0c */ /* 0x000fc80003f85070 */
[----:B------:R-:W-:-:S13]  /*2f20*/  ISETP.NE.AND.EX P4, PT, RZ, c[0x0][0x184], PT, P4 ;  /* 0x00006100ff007a0c */ /* 0x000fda0003f85340 */
[----:B------:R-:W-:Y:S05]  /*2f30*/  @P4 BRA `(.L_x_27022) ;  /* 0x0000002000004947 */ /* 0x000fea0003800000 */
[----:B------:R-:W-:Y:S05]  /*2f40*/  @P0 BRA `(.L_x_27023) ;  /* 0x0000008000000947 */ /* 0x000fea0003800000 */
[----:B------:R-:W-:Y:S05]  /*2f50*/  BRA `(.L_x_27024) ;  /* 0x0000009000007947 */ /* 0x000fea0003800000 */
.L_x_27022:
[----:B-----5:R-:W-:-:S05]  /*2f60*/  HADD2.F32 R2, -RZ, R11.H0_H0 ;  /* 0x2000000bff027230 */ /* 0x020fca0000004100 */
[----:B------:R-:W-:Y:S01]  /*2f70*/  FADD.FTZ R197, R2, R197 ;  /* 0x000000c502c57221 */ /* 0x000fe20000010000 */
[----:B------:R-:W-:Y:S05]  /*2f80*/  BRA `(.L_x_27023) ;  /* 0x0000004000007947 */ /* 0x000fea0003800000 */
.L_x_27021:
[----:B-----5:R-:W-:Y:S02]  /*2f90*/  HADD2.F32 R2, -RZ, R15.H0_H0 ;  /* 0x2000000fff027230 */ /* 0x020fe40000004100 */
[----:B------:R-:W-:-:S03]  /*2fa0*/  @P2 HADD2.F32 R144, -RZ, R11.H0_H0 ;  /* 0x2000000bff902230 */ /* 0x000fc60000004100 */
[----:B------:R-:W-:-:S04]  /*2fb0*/  FADD.FTZ R197, R2, R197 ;  /* 0x000000c502c57221 */ /* 0x000fc80000010000 */
[----:B------:R-:W-:-:S05]  /*2fc0*/  @P2 FADD.FTZ R197, R144, R197 ;  /* 0x000000c590c52221 */ /* 0x000fca0000010000 */
.L_x_27023:
[----:B------:R-:W-:-:S04]  /*2fd0*/  F2FP.PACK_AB R2, RZ, R197 ;  /* 0x000000c5ff02723e */ /* 0x000fc800000000ff */
[----:B------:R-:W-:Y:S02]  /*2fe0*/  PRMT R7, R2, 0x7610, R7 ;  /* 0x0000761002077816 */ /* 0x000fe40000000007 */
.L_x_27024:
[----:B------:R-:W-:Y:S01]  /*2ff0*/  HADD2.F32 R201, -RZ, R147.H1_H1 ;  /* 0x30000093ffc97230 */ /* 0x000fe20000004100 */
[----:B------:R-:W-:Y:S05]  /*3000*/  @P3 BRA `(.L_x_27025) ;  /* 0x0000008000003947 */ /* 0x000fea0003800000 */
[----:B------:R-:W-:-:S04]  /*3010*/  ISETP.NE.U32.AND P4, PT, RZ, c[0x0][0x180], PT ;  /* 0x00006000ff007a0c */ /* 0x000fc80003f85070 */
[----:B------:R-:W-:-:S13]  /*3020*/  ISETP.NE.AND.EX P4, PT, RZ, c[0x0][0x184], PT, P4 ;  /* 0x00006100ff007a0c */ /* 0x000fda0003f85340 */
[----:B------:R-:W-:Y:S05]  /*3030*/  @P4 BRA `(.L_x_27026) ;  /* 0x0000002000004947 */ /* 0x000fea0003800000 */
[----:B------:R-:W-:Y:S05]  /*3040*/  @P0 BRA `(.L_x_27027) ;  /* 0x0000008000000947 */ /* 0x000fea0003800000 */
[----:B------:R-:W-:Y:S05]  /*3050*/  BRA `(.L_x_27028) ;  /* 0x0000009000007947 */ /* 0x000fea0003800000 */
.L_x_27026:
[----:B-----5:R-:W-:-:S05]  /*3060*/  HADD2.F32 R2, -RZ, R11.H1_H1 ;  /* 0x3000000bff027230 */ /* 0x020fca0000004100 */
[----:B------:R-:W-:Y:S01]  /*3070*/  FADD.FTZ R201, R2, R201 ;  /* 0x000000c902c97221 */ /* 0x000fe20000010000 */
[----:B------:R-:W-:Y:S05]  /*3080*/  BRA `(.L_x_27027) ;  /* 0x0000004000007947 */ /* 0x000fea0003800000 */
.L_x_27025:
[----:B-----5:R-:W-:Y:S02]  /*3090*/  HADD2.F32 R2, -RZ, R15.H1_H1 ;  /* 0x3000000fff027230 */ /* 0x020fe40000004100 */
[----:B------:R-:W-:-:S03]  /*30a0*/  @P2 HADD2.F32 R144, -RZ, R11.H1_H1 ;  /* 0x3000000bff902230 */ /* 0x000fc60000004100 */
[----:B------:R-:W-:-:S04]  /*30b0*/  FADD.FTZ R201, R2, R201 ;  /* 0x000000c902c97221 */ /* 0x000fc80000010000 */
[----:B------:R-:W-:-:S05]  /*30c0*/  @P2 FADD.FTZ R201, R144, R201 ;  /* 0x000000c990c92221 */ /* 0x000fca0000010000 */
.L_x_27027:
[----:B------:R-:W-:-:S04]  /*30d0*/  F2FP.PACK_AB R2, RZ, R201 ;  /* 0x000000c9ff02723e */ /* 0x000fc800000000ff */
[----:B------:R-:W-:Y:S02]  /*30e0*/  PRMT R7, R7, 0x5410, R2 ;  /* 0x0000541007077816 */ /* 0x000fe40000000002 */
.L_x_27028:
        /* <DEDUP_REMOVED lines=16> */
.L_x_27030:
[----:B-----5:R-:W-:-:S05]  /*31f0*/  HADD2.F32 R3, -RZ, R8.H0_H0 ;  /* 0x20000008ff037230 */ /* 0x020fca0000004100 */
[----:B------:R-:W-:Y:S01]  /*3200*/  FADD.FTZ R200, R3, R200 ;  /* 0x000000c803c87221 */ /* 0x000fe20000010000 */
[----:B------:R-:W-:Y:S05]  /*3210*/  BRA `(.L_x_27031) ;  /* 0x0000004000007947 */ /* 0x000fea0003800000 */
.L_x_27029:
[----:B-1---5:R-:W-:Y:S02]  /*3220*/  HADD2.F32 R3, -RZ, R12.H0_H0 ;  /* 0x2000000cff037230 */ /* 0x022fe40000004100 */
[----:B------:R-:W-:-:S03]  /*3230*/  @P2 HADD2.F32 R149, -RZ, R8.H0_H0 ;  /* 0x20000008ff952230 */ /* 0x000fc60000004100 */
[----:B------:R-:W-:-:S04]  /*3240*/  FADD.FTZ R200, R3, R200 ;  /* 0x000000c803c87221 */ /* 0x000fc80000010000 */
[----:B------:R-:W-:-:S05]  /*3250*/  @P2 FADD.FTZ R200, R149, R200 ;  /* 0x000000c895c82221 */ /* 0x000fca0000010000 */
.L_x_27031:
[----:B------:R-:W-:-:S04]  /*3260*/  F2FP.PACK_AB R2, RZ, R200 ;  /* 0x000000c8ff02723e */ /* 0x000fc800000000ff */
[----:B0-----:R-:W-:Y:S02]  /*3270*/  PRMT R4, R2, 0x7610, R4 ;  /* 0x0000761002047816 */ /* 0x001fe40000000004 */
.L_x_27032:
[----:B------:R-:W-:Y:S01]  /*3280*/  HADD2.F32 R203, -RZ, R144.H1_H1 ;  /* 0x30000090ffcb7230 */ /* 0x000fe20000004100 */
[----:B------:R-:W-:Y:S05]  /*3290*/  @P3 BRA `(.L_x_27033) ;  /* 0x0000008000003947 */ /* 0x000fea0003800000 */
[----:B------:R-:W-:-:S04]  /*32a0*/  ISETP.NE.U32.AND P4, PT, RZ, c[0x0][0x180], PT ;  /* 0x00006000ff007a0c */ /* 0x000fc80003f85070 */
[----:B------:R-:W-:-:S13]  /*32b0*/  ISETP.NE.AND.EX P4, PT, RZ, c[0x0][0x184], PT, P4 ;  /* 0x00006100ff007a0c */ /* 0x000fda0003f85340 */
[----:B------:R-:W-:Y:S05]  /*32c0*/  @P4 BRA `(.L_x_27034) ;  /* 0x0000002000004947 */ /* 0x000fea0003800000 */
[----:B------:R-:W-:Y:S05]  /*32d0*/  @P0 BRA `(.L_x_27035) ;  /* 0x0000008000000947 */ /* 0x000fea0003800000 */
[----:B------:R-:W-:Y:S05]  /*32e0*/  BRA `(.L_x_27036) ;  /* 0x0000009000007947 */ /* 0x000fea0003800000 */
.L_x_27034:
[----:B-----5:R-:W-:-:S05]  /*32f0*/  HADD2.F32 R2, -RZ, R8.H1_H1 ;  /* 0x30000008ff027230 */ /* 0x020fca0000004100 */
[----:B------:R-:W-:Y:S01]  /*3300*/  FADD.FTZ R203, R2, R203 ;  /* 0x000000cb02cb7221 */ /* 0x000fe20000010000 */
[----:B------:R-:W-:Y:S05]  /*3310*/  BRA `(.L_x_27035) ;  /* 0x0000004000007947 */ /* 0x000fea0003800000 */
.L_x_27033:
[----:B-----5:R-:W-:Y:S02]  /*3320*/  HADD2.F32 R2, -RZ, R12.H1_H1 ;  /* 0x3000000cff027230 */ /* 0x020fe40000004100 */
[----:B------:R-:W-:-:S03]  /*3330*/  @P2 HADD2.F32 R144, -RZ, R8.H1_H1 ;  /* 0x30000008ff902230 */ /* 0x000fc60000004100 */
[----:B------:R-:W-:-:S04]  /*3340*/  FADD.FTZ R203, R2, R203 ;  /* 0x000000cb02cb7221 */ /* 0x000fc80000010000 */
[----:B------:R-:W-:-:S05]  /*3350*/  @P2 FADD.FTZ R203, R144, R203 ;  /* 0x000000cb90cb2221 */ /* 0x000fca0000010000 */
.L_x_27035:
[----:B------:R-:W-:-:S04]  /*3360*/  F2FP.PACK_AB R2, RZ, R203 ;  /* 0x000000cbff02723e */ /* 0x000fc800000000ff */
[----:B0-----:R-:W-:Y:S02]  /*3370*/  PRMT R4, R4, 0x5410, R2 ;  /* 0x0000541004047816 */ /* 0x001fe40000000002 */
.L_x_27036:
[----:B------:R-:W-:Y:S01]  /*3380*/  HADD2.F32 R202, -RZ, R145.H0_H0 ;  /* 0x20000091ffca7230 */ /* 0x000fe20000004100 */
[----:B------:R-:W-:Y:S05]  /*3390*/  @P3 BRA `(.L_x_27037) ;  /* 0x0000008000003947 */ /* 0x000fea0003800000 */
[----:B------:R-:W-:-:S04]  /*33a0*/  ISETP.NE.U32.AND P4, PT, RZ, c[0x0][0x180], PT ;  /* 0x00006000ff007a0c */ /* 0x000fc80003f85070 */
[----:B------:R-:W-:-:S13]  /*33b0*/  ISETP.NE.AND.EX P4, PT, RZ, c[0x0][0x184], PT, P4 ;  /* 0x00006100ff007a0c */ /* 0x000fda0003f85340 */
[----:B------:R-:W-:Y:S05]  /*33c0*/  @P4 BRA `(.L_x_27038) ;  /* 0x0000002000004947 */ /* 0x000fea0003800000 */
[----:B------:R-:W-:Y:S05]  /*33d0*/  @P0 BRA `(.L_x_27039) ;  /* 0x0000008000000947 */ /* 0x000fea0003800000 */
[----:B------:R-:W-:Y:S05]  /*33e0*/  BRA `(.L_x_27040) ;  /* 0x0000009000007947 */ /* 0x000fea0003800000 */
.L_x_27038:
[----:B-----5:R-:W-:-:S05]  /*33f0*/  HADD2.F32 R3, -RZ, R9.H0_H0 ;  /* 0x20000009ff037230 */ /* 0x020fca0000004100 */
[----:B------:R-:W-:Y:S01]  /*3400*/  FADD.FTZ R202, R3, R202 ;  /* 0x000000ca03ca7221 */ /* 0x000fe20000010000 */
[----:B------:R-:W-:Y:S05]  /*3410*/  BRA `(.L_x_27039) ;  /* 0x0000004000007947 */ /* 0x000fea0003800000 */
.L_x_27037:
[----:B-----5:R-:W-:Y:S02]  /*3420*/  HADD2.F32 R3, -RZ, R13.H0_H0 ;  /* 0x2000000dff037230 */ /* 0x020fe40000004100 */
[----:B------:R-:W-:-:S03]  /*3430*/  @P2 HADD2.F32 R149, -RZ, R9.H0_H0 ;  /* 0x20000009ff952230 */ /* 0x000fc60000004100 */
[----:B------:R-:W-:-:S04]  /*3440*/  FADD.FTZ R202, R3, R202 ;  /* 0x000000ca03ca7221 */ /* 0x000fc80000010000 */
[----:B------:R-:W-:-:S05]  /*3450*/  @P2 FADD.FTZ R202, R149, R202 ;  /* 0x000000ca95ca2221 */ /* 0x000fca0000010000 */
.L_x_27039:
[----:B------:R-:W-:-:S04]  /*3460*/  F2FP.PACK_AB R2, RZ, R202 ;  /* 0x000000caff02723e */ /* 0x000fc800000000ff */
[----:B0-----:R-:W-:Y:S02]  /*3470*/  PRMT R5, R2, 0x7610, R5 ;  /* 0x0000761002057816 */ /* 0x001fe40000000005 */
.L_x_27040:
[----:B------:R-:W-:Y:S01]  /*3480*/  HADD2.F32 R205, -RZ, R145.H1_H1 ;  /* 0x30000091ffcd7230 */ /* 0x000fe20000004100 */
[----:B------:R-:W-:Y:S05]  /*3490*/  @P3 BRA `(.L_x_27041) ;  /* 0x0000008000003947 */ /* 0x000fea0003800000 */
[----:B------:R-:W-:-:S04]  /*34a0*/  ISETP.NE.U32.AND P4, PT, RZ, c[0x0][0x180], PT ;  /* 0x00006000ff007a0c */ /* 0x000fc80003f85070 */
[----:B------:R-:W-:-:S13]  /*34b0*/  ISETP.NE.AND.EX P4, PT, RZ, c[0x0][0x184], PT, P4 ;  /* 0x00006100ff007a0c */ /* 0x000fda0003f85340 */
[----:B------:R-:W-:Y:S05]  /*34c0*/  @P4 BRA `(.L_x_27042) ;  /* 0x0000002000004947 */ /* 0x000fea0003800000 */
[----:B------:R-:W-:Y:S05]  /*34d0*/  @P0 BRA `(.L_x_27043) ;  /* 0x0000008000000947 */ /* 0x000fea0003800000 */
[----:B------:R-:W-:Y:S05]  /*34e0*/  BRA `(.L_x_27044) ;  /* 0x0000009000007947 */ /* 0x000fea0003800000 */
.L_x_27042:
[----:B-----5:R-:W-:-:S05]  /*34f0*/  HADD2.F32 R2, -RZ, R9.H1_H1 ;  /* 0x30000009ff027230 */ /* 0x020fca0000004100 */
[----:B------:R-:W-:Y:S01]  /*3500*/  FADD.FTZ R205, R2, R205 ;  /* 0x000000cd02cd7221 */ /* 0x000fe20000010000 */
[----:B------:R-:W-:Y:S05]  /*3510*/  BRA `(.L_x_27043) ;  /* 0x0000004000007947 */ /* 0x000fea0003800000 */
.L_x_27041:
[----:B-----5:R-:W-:Y:S02]  /*3520*/  HADD2.F32 R2, -RZ, R13.H1_H1 ;  /* 0x3000000dff027230 */ /* 0x020fe40000004100 */
[----:B------:R-:W-:-:S03]  /*3530*/  @P2 HADD2.F32 R144, -RZ, R9.H1_H1 ;  /* 0x30000009ff902230 */ /* 0x000fc60000004100 */
[----:B------:R-:W-:-:S04]  /*3540*/  FADD.FTZ R205, R2, R205 ;  /* 0x000000cd02cd7221 */ /* 0x000fc80000010000 */
[----:B------:R-:W-:-:S05]  /*3550*/  @P2 FADD.FTZ R205, R144, R205 ;  /* 0x000000cd90cd2221 */ /* 0x000fca0000010000 */
.L_x_27043:
[----:B------:R-:W-:-:S04]  /*3560*/  F2FP.PACK_AB R2, RZ, R205 ;  /* 0x000000cdff02723e */ /* 0x000fc800000000ff */
[----:B0-----:R-:W-:Y:S02]  /*3570*/  PRMT R5, R5, 0x5410, R2 ;  /* 0x0000541005057816 */ /* 0x001fe40000000002 */
.L_x_27044:
[----:B------:R-:W-:Y:S01]  /*3580*/  HADD2.F32 R204, -RZ, R146.H0_H0 ;  /* 0x20000092ffcc7230 */ /* 0x000fe20000004100 */
[----:B------:R-:W-:Y:S05]  /*3590*/  @P3 BRA `(.L_x_27045) ;  /* 0x0000008000003947 */ /* 0x000fea0003800000 */
[----:B------:R-:W-:-:S04]  /*35a0*/  ISETP.NE.U32.AND P4, PT, RZ, c[0x0][0x180], PT ;  /* 0x00006000ff007a0c */ /* 0x000fc80003f85070 */
[----:B------:R-:W-:-:S13]  /*35b0*/  ISETP.NE.AND.EX P4, PT, RZ, c[0x0][0x184], PT, P4 ;  /* 0x00006100ff007a0c */ /* 0x000fda0003f85340 */
[----:B------:R-:W-:Y:S05]  /*35c0*/  @P4 BRA `(.L_x_27046) ;  /* 0x0000002000004947 */ /* 0x000fea0003800000 */
[----:B------:R-:W-:Y:S05]  /*35d0*/  @P0 BRA `(.L_x_27047) ;  /* 0x0000008000000947 */ /* 0x000fea0003800000 */
[----:B------:R-:W-:Y:S05]  /*35e0*/  BRA `(.L_x_27048) ;  /* 0x0000009000007947 */ /* 0x000fea0003800000 */
.L_x_27046:
[----:B-----5:R-:W-:-:S05]  /*35f0*/  HADD2.F32 R3, -RZ, R10.H0_H0 ;  /* 0x2000000aff037230 */ /* 0x020fca0000004100 */
[----:B------:R-:W-:Y:S01]  /*3600*/  FADD.FTZ R204, R3, R204 ;  /* 0x000000cc03cc7221 */ /* 0x000fe20000010000 */
[----:B------:R-:W-:Y:S05]  /*3610*/  BRA `(.L_x_27047) ;  /* 0x0000004000007947 */ /* 0x000fea0003800000 */
.L_x_27045:
[----:B-----5:R-:W-:Y:S02]  /*3620*/  HADD2.F32 R3, -RZ, R14.H0_H0 ;  /* 0x2000000eff037230 */ /* 0x020fe40000004100 */
[----:B------:R-:W-:-:S03]  /*3630*/  @P2 HADD2.F32 R145, -RZ, R10.H0_H0 ;  /* 0x2000000aff912230 */ /* 0x000fc60000004100 */
[----:B------:R-:W-:-:S04]  /*3640*/  FADD.FTZ R204, R3, R204 ;  /* 0x000000cc03cc7221 */ /* 0x000fc80000010000 */
[----:B------:R-:W-:-:S05]  /*3650*/  @P2 FADD.FTZ R204, R145, R204 ;  /* 0x000000cc91cc2221 */ /* 0x000fca0000010000 */
.L_x_27047:
[----:B------:R-:W-:-:S04]  /*3660*/  F2FP.PACK_AB R3, RZ, R204 ;  /* 0x000000ccff03723e */ /* 0x000fc800000000ff */
[----:B------:R-:W-:Y:S02]  /*3670*/  PRMT R6, R3, 0x7610, R6 ;  /* 0x0000761003067816 */ /* 0x000fe40000000006 */
.L_x_27048:
[----:B------:R-:W-:Y:S01]  /*3680*/  HADD2.F32 R207, -RZ, R146.H1_H1 ;  /* 0x30000092ffcf7230 */ /* 0x000fe20000004100 */
[----:B------:R-:W-:Y:S05]  /*3690*/  @P3 BRA `(.L_x_27049) ;  /* 0x0000008000003947 */ /* 0x000fea0003800000 */
[----:B------:R-:W-:-:S04]  /*36a0*/  ISETP.NE.U32.AND P4, PT, RZ, c[0x0][0x180], PT ;  /* 0x00006000ff007a0c */ /* 0x000fc80003f85070 */
[----:B------:R-:W-:-:S13]  /*36b0*/  ISETP.NE.AND.EX P4, PT, RZ, c[0x0][0x184], PT, P4 ;  /* 0x00006100ff007a0c */ /* 0x000fda0003f85340 */
[----:B------:R-:W-:Y:S05]  /*36c0*/  @P4 BRA `(.L_x_27050) ;  /* 0x0000002000004947 */ /* 0x000fea0003800000 */
[----:B------:R-:W-:Y:S05]  /*36d0*/  @P0 BRA `(.L_x_27051) ;  /* 0x0000008000000947 */ /* 0x000fea0003800000 */
[----:B------:R-:W-:Y:S05]  /*36e0*/  BRA `(.L_x_27052) ;  /* 0x0000009000007947 */ /* 0x000fea0003800000 */
.L_x_27050:
[----:B-----5:R-:W-:-:S05]  /*36f0*/  HADD2.F32 R2, -RZ, R10.H1_H1 ;  /* 0x3000000aff027230 */ /* 0x020fca0000004100 */
[----:B------:R-:W-:Y:S01]  /*3700*/  FADD.FTZ R207, R2, R207 ;  /* 0x000000cf02cf7221 */ /* 0x000fe20000010000 */
[----:B------:R-:W-:Y:S05]  /*3710*/  BRA `(.L_x_27051) ;  /* 0x0000004000007947 */ /* 0x000fea0003800000 */
.L_x_27049:
[----:B-----5:R-:W-:Y:S02]  /*3720*/  HADD2.F32 R2, -RZ, R14.H1_H1 ;  /* 0x3000000eff027230 */ /* 0x020fe40000004100 */
[----:B------:R-:W-:-:S03]  /*3730*/  @P2 HADD2.F32 R144, -RZ, R10.H1_H1 ;  /* 0x3000000aff902230 */ /* 0x000fc60000004100 */
[----:B------:R-:W-:-:S04]  /*3740*/  FADD.FTZ R207, R2, R207 ;  /* 0x000000cf02cf7221 */ /* 0x000fc80000010000 */
[----:B------:R-:W-:-:S05]  /*3750*/  @P2 FADD.FTZ R207, R144, R207 ;  /* 0x000000cf90cf2221 */ /* 0x000fca0000010000 */
.L_x_27051:
[----:B------:R-:W-:-:S04]  /*3760*/  F2FP.PACK_AB R3, RZ, R207 ;  /* 0x000000cfff03723e */ /* 0x000fc800000000ff */
[----:B------:R-:W-:Y:S02]  /*3770*/  PRMT R6, R6, 0x5410, R3 ;  /* 0x0000541006067816 */ /* 0x000fe40000000003 */
.L_x_27052:
[----:B------:R-:W-:Y:S01]  /*3780*/  HADD2.F32 R206, -RZ, R147.H0_H0 ;  /* 0x20000093ffce7230 */ /* 0x000fe20000004100 */
[----:B------:R-:W-:Y:S05]  /*3790*/  @P3 BRA `(.L_x_27053) ;  /* 0x0000008000003947 */ /* 0x000fea0003800000 */
[----:B------:R-:W-:-:S04]  /*37a0*/  ISETP.NE.U32.AND P4, PT, RZ, c[0x0][0x180], PT ;  /* 0x00006000ff007a0c */ /* 0x000fc80003f85070 */
[----:B------:R-:W-:-:S13]  /*37b0*/  ISETP.NE.AND.EX P4, PT, RZ, c[0x0][0x184], PT, P4 ;  /* 0x00006100ff007a0c */ /* 0x000fda0003f85340 */
[----:B------:R-:W-:Y:S05]  /*37c0*/  @P4 BRA `(.L_x_27054) ;  /* 0x0000002000004947 */ /* 0x000fea0003800000 */
[----:B------:R-:W-:Y:S05]  /*37d0*/  @P0 BRA `(.L_x_27055) ;  /* 0x0000008000000947 */ /* 0x000fea0003800000 */
[----:B------:R-:W-:Y:S05]  /*37e0*/  BRA `(.L_x_27056) ;  /* 0x0000009000007947 */ /* 0x000fea0003800000 */
.L_x_27054:
[----:B-----5:R-:W-:-:S05]  /*37f0*/  HADD2.F32 R3, -RZ, R11.H0_H0 ;  /* 0x2000000bff037230 */ /* 0x020fca0000004100 */
[----:B------:R-:W-:Y:S01]  /*3800*/  FADD.FTZ R206, R3, R206 ;  /* 0x000000ce03ce7221 */ /* 0x000fe20000010000 */
[----:B------:R-:W-:Y:S05]  /*3810*/  BRA `(.L_x_27055) ;  /* 0x0000004000007947 */ /* 0x000fea0003800000 */
.L_x_27053:
[----:B-----5:R-:W-:Y:S02]  /*3820*/  HADD2.F32 R3, -RZ, R15.H0_H0 ;  /* 0x2000000fff037230 */ /* 0x020fe40000004100 */
[----:B------:R-:W-:-:S03]  /*3830*/  @P2 HADD2.F32 R145, -RZ, R11.H0_H0 ;  /* 0x2000000bff912230 */ /* 0x000fc60000004100 */
[----:B------:R-:W-:-:S04]  /*3840*/  FADD.FTZ R206, R3, R206 ;  /* 0x000000ce03ce7221 */ /* 0x000fc80000010000 */
[----:B------:R-:W-:-:S05]  /*3850*/  @P2 FADD.FTZ R206, R145, R206 ;  /* 0x000000ce91ce2221 */ /* 0x000fca0000010000 */
.L_x_27055:
[----:B------:R-:W-:-:S04]  /*3860*/  F2FP.PACK_AB R2, RZ, R206 ;  /* 0x000000ceff02723e */ /* 0x000fc800000000ff */
[----:B------:R-:W-:Y:S02]  /*3870*/  PRMT R7, R2, 0x7610, R7 ;  /* 0x0000761002077816 */ /* 0x000fe40000000007 */
.L_x_27056:
[----:B------:R-:W-:Y:S01]  /*3880*/  HADD2.F32 R208, -RZ, R147.H1_H1 ;  /* 0x30000093ffd07230 */ /* 0x000fe20000004100 */
[----:B------:R-:W-:Y:S05]  /*3890*/  @P3 BRA `(.L_x_27057) ;  /* 0x0000008000003947 */ /* 0x000fea0003800000 */
[----:B------:R-:W-:-:S04]  /*38a0*/  ISETP.NE.U32.AND P4, PT, RZ, c[0x0][0x180], PT ;  /* 0x00006000ff007a0c */ /* 0x000fc80003f85070 */
[----:B------:R-:W-:-:S13]  /*38b0*/  ISETP.NE.AND.EX P4, PT, RZ, c[0x0][0x184], PT, P4 ;  /* 0x00006100ff007a0c */ /* 0x000fda0003f85340 */
[----:B------:R-:W-:Y:S05]  /*38c0*/  @P4 BRA `(.L_x_27058) ;  /* 0x0000002000004947 */ /* 0x000fea0003800000 */
[----:B------:R-:W-:Y:S05]  /*38d0*/  @P0 BRA `(.L_x_27059) ;  /* 0x0000008000000947 */ /* 0x000fea0003800000 */
[----:B------:R-:W-:Y:S05]  /*38e0*/  BRA `(.L_x_27060) ;  /* 0x0000009000007947 */ /* 0x000fea0003800000 */
.L_x_27058:
[----:B-----5:R-:W-:-:S05]  /*38f0*/  HADD2.F32 R3, -RZ, R11.H1_H1 ;  /* 0x3000000bff037230 */ /* 0x020fca0000004100 */
[----:B------:R-:W-:Y:S01]  /*3900*/  FADD.FTZ R208, R3, R208 ;  /* 0x000000d003d07221 */ /* 0x000fe20000010000 */
[----:B------:R-:W-:Y:S05]  /*3910*/  BRA `(.L_x_27059) ;  /* 0x0000004000007947 */ /* 0x000fea0003800000 */
.L_x_27057:
[----:B-----5:R-:W-:Y:S02]  /*3920*/  HADD2.F32 R3, -RZ, R15.H1_H1 ;  /* 0x3000000fff037230 */ /* 0x020fe40000004100 */
[----:B------:R-:W-:-:S03]  /*3930*/  @P2 HADD2.F32 R145, -RZ, R11.H1_H1 ;  /* 0x3000000bff912230 */ /* 0x000fc60000004100 */
[----:B------:R-:W-:-:S04]  /*3940*/  FADD.FTZ R208, R3, R208 ;  /* 0x000000d003d07221 */ /* 0x000fc80000010000 */
[----:B------:R-:W-:-:S05]  /*3950*/  @P2 FADD.FTZ R208, R145, R208 ;  /* 0x000000d091d02221 */ /* 0x000fca0000010000 */
.L_x_27059:
[----:B------:R-:W-:-:S04]  /*3960*/  F2FP.PACK_AB R2, RZ, R208 ;  /* 0x000000d0ff02723e */ /* 0x000fc800000000ff */
[----:B------:R-:W-:Y:S02]  /*3970*/  PRMT R7, R7, 0x5410, R2 ;  /* 0x0000541007077816 */ /* 0x000fe40000000002 */
.L_x_27060:
        /* <DEDUP_REMOVED lines=16> */
.L_x_27062:
[----:B-----5:R-:W-:-:S05]  /*3a80*/  HADD2.F32 R3, -RZ, R8.H0_H0 ;  /* 0x20000008ff037230 */ /* 0x020fca0000004100 */
[----:B------:R-:W-:Y:S01]  /*3a90*/  FADD.FTZ R210, R3, R210 ;  /* 0x000000d203d27221 */ /* 0x000fe20000010000 */
[----:B------:R-:W-:Y:S05]  /*3aa0*/  BRA `(.L_x_27063) ;  /* 0x0000004000007947 */ /* 0x000fea0003800000 */
.L_x_27061:
[----:B-1---5:R-:W-:Y:S02]  /*3ab0*/  HADD2.F32 R3, -RZ, R12.H0_H0 ;  /* 0x2000000cff037230 */ /* 0x022fe40000004100 */
[----:B------:R-:W-:-:S03]  /*3ac0*/  @P2 HADD2.F32 R149, -RZ, R8.H0_H0 ;  /* 0x20000008ff952230 */ /* 0x000fc60000004100 */
[----:B------:R-:W-:-:S04]  /*3ad0*/  FADD.FTZ R210, R3, R210 ;  /* 0x000000d203d27221 */ /* 0x000fc80000010000 */
[----:B------:R-:W-:-:S05]  /*3ae0*/  @P2 FADD.FTZ R210, R149, R210 ;  /* 0x000000d295d22221 */ /* 0x000fca0000010000 */
.L_x_27063:
[----:B------:R-:W-:-:S04]  /*3af0*/  F2FP.PACK_AB R2, RZ, R210 ;  /* 0x000000d2ff02723e */ /* 0x000fc800000000ff */
[----:B0-----:R-:W-:Y:S02]  /*3b00*/  PRMT R4, R2, 0x7610, R4 ;  /* 0x0000761002047816 */ /* 0x001fe40000000004 */
.L_x_27064:
[----:B------:R-:W-:Y:S01]  /*3b10*/  HADD2.F32 R211, -RZ, R144.H1_H1 ;  /* 0x30000090ffd37230 */ /* 0x000fe20000004100 */
[----:B------:R-:W-:Y:S05]  /*3b20*/  @P3 BRA `(.L_x_27065) ;  /* 0x0000008000003947 */ /* 0x000fea0003800000 */
[----:B------:R-:W-:-:S04]  /*3b30*/  ISETP.NE.U32.AND P4, PT, RZ, c[0x0][0x180], PT ;  /* 0x00006000ff007a0c */ /* 0x000fc80003f85070 */
[----:B------:R-:W-:-:S13]  /*3b40*/  ISETP.NE.AND.EX P4, PT, RZ, c[0x0][0x184], PT, P4 ;  /* 0x00006100ff007a0c */ /* 0x000fda0003f85340 */
[----:B------:R-:W-:Y:S05]  /*3b50*/  @P4 BRA `(.L_x_27066) ;  /* 0x0000002000004947 */ /* 0x000fea0003800000 */
[----:B------:R-:W-:Y:S05]  /*3b60*/  @P0 BRA `(.L_x_27067) ;  /* 0x0000008000000947 */ /* 0x000fea0003800000 */
[----:B------:R-:W-:Y:S05]  /*3b70*/  BRA `(.L_x_27068) ;  /* 0x0000009000007947 */ /* 0x000fea0003800000 */
.L_x_27066:
[----:B-----5:R-:W-:-:S05]  /*3b80*/  HADD2.F32 R2, -RZ, R8.H1_H1 ;  /* 0x30000008ff027230 */ /* 0x020fca0000004100 */
[----:B------:R-:W-:Y:S01]  /*3b90*/  FADD.FTZ R211, R2, R211 ;  /* 0x000000d302d37221 */ /* 0x000fe20000010000 */
[----:B------:R-:W-:Y:S05]  /*3ba0*/  BRA `(.L_x_27067) ;  /* 0x0000004000007947 */ /* 0x000fea0003800000 */
.L_x_27065:
[----:B-----5:R-:W-:Y:S02]  /*3bb0*/  HADD2.F32 R2, -RZ, R12.H1_H1 ;  /* 0x3000000cff027230 */ /* 0x020fe40000004100 */
[----:B------:R-:W-:-:S03]  /*3bc0*/  @P2 HADD2.F32 R144, -RZ, R8.H1_H1 ;  /* 0x30000008ff902230 */ /* 0x000fc60000004100 */
[----:B------:R-:W-:-:S04]  /*3bd0*/  FADD.FTZ R211, R2, R211 ;  /* 0x000000d302d37221 */ /* 0x000fc80000010000 */
[----:B------:R-:W-:-:S05]  /*3be0*/  @P2 FADD.FTZ R211, R144, R211 ;  /* 0x000000d390d32221 */ /* 0x000fca0000010000 */
.L_x_27067:
[----:B------:R-:W-:-:S04]  /*3bf0*/  F2FP.PACK_AB R2, RZ, R211 ;  /* 0x000000d3ff02723e */ /* 0x000fc800000000ff */
[----:B0-----:R-:W-:Y:S02]  /*3c00*/  PRMT R4, R4, 0x5410, R2 ;  /* 0x0000541004047816 */ /* 0x001fe40000000002 */
.L_x_27068:
[----:B------:R-:W-:Y:S01]  /*3c10*/  HADD2.F32 R212, -RZ, R145.H0_H0 ;  /* 0x20000091ffd47230 */ /* 0x000fe20000004100 */
[----:B------:R-:W-:Y:S05]  /*3c20*/  @P3 BRA `(.L_x_27069) ;  /* 0x0000008000003947 */ /* 0x000fea0003800000 */
[----:B------:R-:W-:-:S04]  /*3c30*/  ISETP.NE.U32.AND P4, PT, RZ, c[0x0][0x180], PT ;  /* 0x00006000ff007a0c */ /* 0x000fc80003f85070 */
[----:B------:R-:W-:-:S13]  /*3c40*/  ISETP.NE.AND.EX P4, PT, RZ, c[0x0][0x184], PT, P4 ;  /* 0x00006100ff007a0c */ /* 0x000fda0003f85340 */
[----:B------:R-:W-:Y:S05]  /*3c50*/  @P4 BRA `(.L_x_27070) ;  /* 0x0000002000004947 */ /* 0x000fea0003800000 */
[----:B------:R-:W-:Y:S05]  /*3c60*/  @P0 BRA `(.L_x_27071) ;  /* 0x0000008000000947 */ /* 0x000fea0003800000 */
[----:B------:R-:W-:Y:S05]  /*3c70*/  BRA `(.L_x_27072) ;  /* 0x0000009000007947 */ /* 0x000fea0003800000 */
.L_x_27070:
[----:B-----5:R-:W-:-:S05]  /*3c80*/  HADD2.F32 R3, -RZ, R9.H0_H0 ;  /* 0x20000009ff037230 */ /* 0x020fca0000004100 */
[----:B------:R-:W-:Y:S01]  /*3c90*/  FADD.FTZ R212, R3, R212 ;  /* 0x000000d403d47221 */ /* 0x000fe20000010000 */
[----:B------:R-:W-:Y:S05]  /*3ca0*/  BRA `(.L_x_27071) ;  /* 0x0000004000007947 */ /* 0x000fea0003800000 */
.L_x_27069:
[----:B-----5:R-:W-:Y:S02]  /*3cb0*/  HADD2.F32 R3, -RZ, R13.H0_H0 ;  /* 0x2000000dff037230 */ /* 0x020fe40000004100 */
[----:B------:R-:W-:-:S03]  /*3cc0*/  @P2 HADD2.F32 R149, -RZ, R9.H0_H0 ;  /* 0x20000009ff952230 */ /* 0x000fc60000004100 */
[----:B------:R-:W-:-:S04]  /*3cd0*/  FADD.FTZ R212, R3, R212 ;  /* 0x000000d403d47221 */ /* 0x000fc80000010000 */
[----:B------:R-:W-:-:S05]  /*3ce0*/  @P2 FADD.FTZ R212, R149, R212 ;  /* 0x000000d495d42221 */ /* 0x000fca0000010000 */
.L_x_27071:
[----:B------:R-:W-:-:S04]  /*3cf0*/  F2FP.PACK_AB R2, RZ, R212 ;  /* 0x000000d4ff02723e */ /* 0x000fc800000000ff */
[----:B0-----:R-:W-:Y:S02]  /*3d00*/  PRMT R5, R2, 0x7610, R5 ;  /* 0x0000761002057816 */ /* 0x001fe40000000005 */
.L_x_27072:
[----:B------:R-:W-:Y:S01]  /*3d10*/  HADD2.F32 R214, -RZ, R145.H1_H1 ;  /* 0x30000091ffd67230 */ /* 0x000fe20000004100 */
[----:B------:R-:W-:Y:S05]  /*3d20*/  @P3 BRA `(.L_x_27073) ;  /* 0x0000008000003947 */ /* 0x000fea0003800000 */
[----:B------:R-:W-:-:S04]  /*3d30*/  ISETP.NE.U32.AND P4, PT, RZ, c[0x0][0x180], PT ;  /* 0x00006000ff007a0c */ /* 0x000fc80003f85070 */
[----:B------:R-:W-:-:S13]  /*3d40*/  ISETP.NE.AND.EX P4, PT, RZ, c[0x0][0x184], PT, P4 ;  /* 0x00006100ff007a0c */ /* 0x000fda0003f85340 */
[----:B------:R-:W-:Y:S05]  /*3d50*/  @P4 BRA `(.L_x_27074) ;  /* 0x0000002000004947 */ /* 0x000fea0003800000 */
[----:B------:R-:W-:Y:S05]  /*3d60*/  @P0 BRA `(.L_x_27075) ;  /* 0x0000008000000947 */ /* 0x000fea0003800000 */
[----:B------:R-:W-:Y:S05]  /*3d70*/  BRA `(.L_x_27076) ;  /* 0x0000009000007947 */ /* 0x000fea0003800000 */
.L_x_27074:
[----:B-----5:R-:W-:-:S05]  /*3d80*/  HADD2.F32 R3, -RZ, R9.H1_H1 ;  /* 0x30000009ff037230 */ /* 0x020fca0000004100 */
[----:B------:R-:W-:Y:S01]  /*3d90*/  FADD.FTZ R214, R3, R214 ;  /* 0x000000d603d67221 */ /* 0x000fe20000010000 */
[----:B------:R-:W-:Y:S05]  /*3da0*/  BRA `(.L_x_27075) ;  /* 0x0000004000007947 */ /* 0x000fea0003800000 */
.L_x_27073:
[----:B-----5:R-:W-:Y:S02]  /*3db0*/  HADD2.F32 R3, -RZ, R13.H1_H1 ;  /* 0x3000000dff037230 */ /* 0x020fe40000004100 */
[----:B------:R-:W-:-:S03]  /*3dc0*/  @P2 HADD2.F32 R145, -RZ, R9.H1_H1 ;  /* 0x30000009ff912230 */ /* 0x000fc60000004100 */
[----:B------:R-:W-:-:S04]  /*3dd0*/  FADD.FTZ R214, R3, R214 ;  /* 0x000000d603d67221 */ /* 0x000fc80000010000 */
[----:B------:R-:W-:-:S05]  /*3de0*/  @P2 FADD.FTZ R214, R145, R214 ;  /* 0x000000d691d62221 */ /* 0x000fca0000010000 */
.L_x_27075:
[----:B------:R-:W-:-:S04]  /*3df0*/  F2FP.PACK_AB R2, RZ, R214 ;  /* 0x000000d6ff02723e */ /* 0x000fc800000000ff */
[----:B0-----:R-:W-:Y:S02]  /*3e00*/  PRMT R5, R5, 0x5410, R2 ;  /* 0x0000541005057816 */ /* 0x001fe40000000002 */
.L_x_27076:
[----:B------:R-:W-:Y:S01]  /*3e10*/  HADD2.F32 R213, -RZ, R146.H0_H0 ;  /* 0x20000092ffd57230 */ /* 0x000fe20000004100 */
[----:B------:R-:W-:Y:S05]  /*3e20*/  @P3 BRA `(.L_x_27077) ;  /* 0x0000008000003947 */ /* 0x000fea0003800000 */
[----:B------:R-:W-:-:S04]  /*3e30*/  ISETP.NE.U32.AND P4, PT, RZ, c[0x0][0x180], PT ;  /* 0x00006000ff007a0c */ /* 0x000fc80003f85070 */
[----:B------:R-:W-:-:S13]  /*3e40*/  ISETP.NE.AND.EX P4, PT, RZ, c[0x0][0x184], PT, P4 ;  /* 0x00006100ff007a0c */ /* 0x000fda0003f85340 */
[----:B------:R-:W-:Y:S05]  /*3e50*/  @P4 BRA `(.L_x_27078) ;  /* 0x0000002000004947 */ /* 0x000fea0003800000 */
[----:B------:R-:W-:Y:S05]  /*3e60*/  @P0 BRA `(.L_x_27079) ;  /* 0x0000008000000947 */ /* 0x000fea0003800000 */
[----:B------:R-:W-:Y:S05]  /*3e70*/  BRA `(.L_x_27080) ;  /* 0x0000009000007947 */ /* 0x000fea0003800000 */
.L_x_27078:
[----:B-----5:R-:W-:-:S05]  /*3e80*/  HADD2.F32 R2, -RZ, R10.H0_H0 ;  /* 0x2000000aff027230 */ /* 0x020fca0000004100 */
[----:B------:R-:W-:Y:S01]  /*3e90*/  FADD.FTZ R213, R2, R213 ;  /* 0x000000d502d57221 */ /* 0x000fe20000010000 */
[----:B------:R-:W-:Y:S05]  /*3ea0*/  BRA `(.L_x_27079) ;  /* 0x0000004000007947 */ /* 0x000fea0003800000 */
.L_x_27077:
[----:B-----5:R-:W-:Y:S02]  /*3eb0*/  HADD2.F32 R2, -RZ, R14.H0_H0 ;  /* 0x2000000eff027230 */ /* 0x020fe40000004100 */
[----:B------:R-:W-:-:S03]  /*3ec0*/  @P2 HADD2.F32 R144, -RZ, R10.H0_H0 ;  /* 0x2000000aff902230 */ /* 0x000fc60000004100 */
[----:B------:R-:W-:-:S04]  /*3ed0*/  FADD.FTZ R213, R2, R213 ;  /* 0x000000d502d57221 */ /* 0x000fc80000010000 */
[----:B------:R-:W-:-:S05]  /*3ee0*/  @P2 FADD.FTZ R213, R144, R213 ;  /* 0x000000d590d52221 */ /* 0x000fca0000010000 */
.L_x_27079:
[----:B------:R-:W-:-:S04]  /*3ef0*/  F2FP.PACK_AB R3, RZ, R213 ;  /* 0x000000d5ff03723e */ /* 0x000fc800000000ff */
[----:B------:R-:W-:Y:S02]  /*3f00*/  PRMT R6, R3, 0x7610, R6 ;  /* 0x0000761003067816 */ /* 0x000fe40000000006 */
.L_x_27080:
[----:B------:R-:W-:Y:S01]  /*3f10*/  HADD2.F32 R215, -RZ, R146.H1_H1 ;  /* 0x30000092ffd77230 */ /* 0x000fe20000004100 */
[----:B------:R-:W-:Y:S05]  /*3f20*/  @P3 BRA `(.L_x_27081) ;  /* 0x0000008000003947 */ /* 0x000fea0003800000 */
[----:B------:R-:W-:-:S04]  /*3f30*/  ISETP.NE.U32.AND P4, PT, RZ, c[0x0][0x180], PT ;  /* 0x00006000ff007a0c */ /* 0x000fc80003f85070 */
[----:B------:R-:W-:-:S13]  /*3f40*/  ISETP.NE.AND.EX P4, PT, RZ, c[0x0][0x184], PT, P4 ;  /* 0x00006100ff007a0c */ /* 0x000fda0003f85340 */
[----:B------:R-:W-:Y:S05]  /*3f50*/  @P4 BRA `(.L_x_27082) ;  /* 0x0000002000004947 */ /* 0x000fea0003800000 */
[----:B------:R-:W-:Y:S05]  /*3f60*/  @P0 BRA `(.L_x_27083) ;  /* 0x0000008000000947 */ /* 0x000fea0003800000 */
[----:B------:R-:W-:Y:S05]  /*3f70*/  BRA `(.L_x_27084) ;  /* 0x0000009000007947 */ /* 0x000fea0003800000 */
.L_x_27082:
[----:B-----5:R-:W-:-:S05]  /*3f80*/  HADD2.F32 R2, -RZ, R10.H1_H1 ;  /* 0x3000000aff027230 */ /* 0x020fca0000004100 */
[----:B------:R-:W-:Y:S01]  /*3f90*/  FADD.FTZ R215, R2, R215 ;  /* 0x000000d702d77221 */ /* 0x000fe20000010000 */
[----:B------:R-:W-:Y:S05]  /*3fa0*/  BRA `(.L_x_27083) ;  /* 0x0000004000007947 */ /* 0x000fea0003800000 */
.L_x_27081:
[----:B-----5:R-:W-:Y:S02]  /*3fb0*/  HADD2.F32 R2, -RZ, R14.H1_H1 ;  /* 0x3000000eff027230 */ /* 0x020fe40000004100 */
[----:B------:R-:W-:-:S03]  /*3fc0*/  @P2 HADD2.F32 R144, -RZ, R10.H1_H1 ;  /* 0x3000000aff902230 */ /* 0x000fc60000004100 */
[----:B------:R-:W-:-:S04]  /*3fd0*/  FADD.FTZ R215, R2, R215 ;  /* 0x000000d702d77221 */ /* 0x000fc80000010000 */
[----:B------:R-:W-:-:S05]  /*3fe0*/  @P2 FADD.FTZ R215, R144, R215 ;  /* 0x000000d790d72221 */ /* 0x000fca0000010000 */
.L_x_27083:
[----:B------:R-:W-:-:S04]  /*3ff0*/  F2FP.PACK_AB R3, RZ, R215 ;  /* 0x000000d7ff03723e */ /* 0x000fc800000000ff */
[----:B------:R-:W-:Y:S02]  /*4000*/  PRMT R6, R6, 0x5410, R3 ;  /* 0x0000541006067816 */ /* 0x000fe40000000003 */
.L_x_27084:
[----:B------:R-:W-:Y:S01]  /*4010*/  HADD2.F32 R216, -RZ, R147.H0_H0 ;  /* 0x20000093ffd87230 */ /* 0x000fe20000004100 */
[----:B------:R-:W-:Y:S05]  /*4020*/  @P3 BRA `(.L_x_27085) ;  /* 0x0000008000003947 */ /* 0x000fea0003800000 */
[----:B------:R-:W-:-:S04]  /*4030*/  ISETP.NE.U32.AND P4, PT, RZ, c[0x0][0x180], PT ;  /* 0x00006000ff007a0c */ /* 0x000fc80003f85070 */
[----:B------:R-:W-:-:S13]  /*4040*/  ISETP.NE.AND.EX P4, PT, RZ, c[0x0][0x184], PT, P4 ;  /* 0x00006100ff007a0c */ /* 0x000fda0003f85340 */
[----:B------:R-:W-:Y:S05]  /*4050*/  @P4 BRA `(.L_x_27086) ;  /* 0x0000002000004947 */ /* 0x000fea0003800000 */
[----:B------:R-:W-:Y:S05]  /*4060*/  @P0 BRA `(.L_x_27087) ;  /* 0x0000008000000947 */ /* 0x000fea0003800000 */
[----:B------:R-:W-:Y:S05]  /*4070*/  BRA `(.L_x_27088) ;  /* 0x0000009000007947 */ /* 0x000fea0003800000 */
.L_x_27086:
[----:B-----5:R-:W-:-:S05]  /*4080*/  HADD2.F32 R3, -RZ, R11.H0_H0 ;  /* 0x2000000bff037230 */ /* 0x020fca0000004100 */
[----:B------:R-:W-:Y:S01]  /*4090*/  FADD.FTZ R216, R3, R216 ;  /* 0x000000d803d87221 */ /* 0x000fe20000010000 */
[----:B------:R-:W-:Y:S05]  /*40a0*/  BRA `(.L_x_27087) ;  /* 0x0000004000007947 */ /* 0x000fea0003800000 */
.L_x_27085:
[----:B-----5:R-:W-:Y:S02]  /*40b0*/  HADD2.F32 R3, -RZ, R15.H0_H0 ;  /* 0x2000000fff037230 */ /* 0x020fe40000004100 */
[----:B------:R-:W-:-:S03]  /*40c0*/  @P2 HADD2.F32 R145, -RZ, R11.H0_H0 ;  /* 0x2000000bff912230 */ /* 0x000fc60000004100 */
[----:B------:R-:W-:-:S04]  /*40d0*/  FADD.FTZ R216, R3, R216 ;  /* 0x000000d803d87221 */ /* 0x000fc80000010000 */
[----:B------:R-:W-:-:S05]  /*40e0*/  @P2 FADD.FTZ R216, R145, R216 ;  /* 0x000000d891d82221 */ /* 0x000fca0000010000 */
.L_x_27087:
[----:B------:R-:W-:-:S04]  /*40f0*/  F2FP.PACK_AB R2, RZ, R216 ;  /* 0x000000d8ff02723e */ /* 0x000fc800000000ff */
[----:B------:R-:W-:Y:S02]  /*4100*/  PRMT R7, R2, 0x7610, R7 ;  /* 0x0000761002077816 */ /* 0x000fe40000000007 */
.L_x_27088:
[----:B------:R-:W-:Y:S01]  /*4110*/  HADD2.F32 R217, -RZ, R147.H1_H1 ;  /* 0x30000093ffd97230 */ /* 0x000fe20000004100 */
[----:B------:R-:W-:Y:S05]  /*4120*/  @P3 BRA `(.L_x_27089) ;  /* 0x0000008000003947 */ /* 0x000fea0003800000 */
[----:B------:R-:W-:-:S04]  /*4130*/  ISETP.NE.U32.AND P4, PT, RZ, c[0x0][0x180], PT ;  /* 0x00006000ff007a0c */ /* 0x000fc80003f85070 */
[----:B------:R-:W-:-:S13]  /*4140*/  ISETP.NE.AND.EX P4, PT, RZ, c[0x0][0x184], PT, P4 ;  /* 0x00006100ff007a0c */ /* 0x000fda0003f85340 */
[----:B------:R-:W-:Y:S05]  /*4150*/  @P4 BRA `(.L_x_27090) ;  /* 0x0000002000004947 */ /* 0x000fea0003800000 */
[----:B------:R-:W-:Y:S05]  /*4160*/  @P0 BRA `(.L_x_27091) ;  /* 0x0000008000000947 */ /* 0x000fea0003800000 */
[----:B------:R-:W-:Y:S05]  /*4170*/  BRA `(.L_x_27092) ;  /* 0x0000009000007947 */ /* 0x000fea0003800000 */
.L_x_27090:
[----:B-----5:R-:W-:-:S05]  /*4180*/  HADD2.F32 R2, -RZ, R11.H1_H1 ;  /* 0x3000000bff027230 */ /* 0x020fca0000004100 */
[----:B------:R-:W-:Y:S01]  /*4190*/  FADD.FTZ R217, R2, R217 ;  /* 0x000000d902d97221 */ /* 0x000fe20000010000 */
[----:B------:R-:W-:Y:S05]  /*41a0*/  BRA `(.L_x_27091) ;  /* 0x0000004000007947 */ /* 0x000fea0003800000 */
.L_x_27089:
[----:B-----5:R-:W-:Y:S02]  /*41b0*/  HADD2.F32 R2, -RZ, R15.H1_H1 ;  /* 0x3000000fff027230 */ /* 0x020fe40000004100 */
[----:B------:R-:W-:-:S03]  /*41c0*/  @P2 HADD2.F32 R144, -RZ, R11.H1_H1 ;  /* 0x3000000bff902230 */ /* 0x000fc60000004100 */
[----:B------:R-:W-:-:S04]  /*41d0*/  FADD.FTZ R217, R2, R217 ;  /* 0x000000d902d97221 */ /* 0x000fc80000010000 */
[----:B------:R-:W-:-:S05]  /*41e0*/  @P2 FADD.FTZ R217, R144, R217 ;  /* 0x000000d990d92221 */ /* 0x000fca0000010000 */
.L_x_27091:
[----:B------:R-:W-:-:S04]  /*41f0*/  F2FP.PACK_AB R2, RZ, R217 ;  /* 0x000000d9ff02723e */ /* 0x000fc800000000ff */
[----:B------:R-:W-:Y:S02]  /*4200*/  PRMT R7, R7, 0x5410, R2 ;  /* 0x0000541007077816 */ /* 0x000fe40000000002 */
.L_x_27092:
        /* <DEDUP_REMOVED lines=16> */
.L_x_27094:
[----:B-----5:R-:W-:-:S05]  /*4310*/  HADD2.F32 R3, -RZ, R8.H0_H0 ;  /* 0x20000008ff037230 */ /* 0x020fca0000004100 */
[----:B------:R-:W-:Y:S01]  /*4320*/  FADD.FTZ R218, R3, R218 ;  /* 0x000000da03da7221 */ /* 0x000fe20000010000 */
[----:B------:R-:W-:Y:S05]  /*4330*/  BRA `(.L_x_27095) ;  /* 0x0000004000007947 */ /* 0x000fea0003800000 */
.L_x_27093:
[----:B-1---5:R-:W-:Y:S02]  /*4340*/  HADD2.F32 R3, -RZ, R12.H0_H0 ;  /* 0x2000000cff037230 */ /* 0x022fe40000004100 */
[----:B------:R-:W-:-:S03]  /*4350*/  @P2 HADD2.F32 R149, -RZ, R8.H0_H0 ;  /* 0x20000008ff952230 */ /* 0x000fc60000004100 */
[----:B------:R-:W-:-:S04]  /*4360*/  FADD.FTZ R218, R3, R218 ;  /* 0x000000da03da7221 */ /* 0x000fc80000010000 */
[----:B------:R-:W-:-:S05]  /*4370*/  @P2 FADD.FTZ R218, R149, R218 ;  /* 0x000000da95da2221 */ /* 0x000fca0000010000 */
.L_x_27095:
[----:B------:R-:W-:-:S04]  /*4380*/  F2FP.PACK_AB R2, RZ, R218 ;  /* 0x000000daff02723e */ /* 0x000fc800000000ff */
[----:B0-----:R-:W-:Y:S02]  /*4390*/  PRMT R4, R2, 0x7610, R4 ;  /* 0x0000761002047816 */ /* 0x001fe40000000004 */
.L_x_27096:
[----:B------:R-:W-:Y:S01]  /*43a0*/  HADD2.F32 R149, -RZ, R144.H1_H1 ;  /* 0x30000090ff957230 */ /* 0x000fe20000004100 */
[----:B------:R-:W-:Y:S05]  /*43b0*/  @P3 BRA `(.L_x_27097) ;  /* 0x0000008000003947 */ /* 0x000fea0003800000 */
[----:B------:R-:W-:-:S04]  /*43c0*/  ISETP.NE.U32.AND P1, PT, RZ, c[0x0][0x180], PT ;  /* 0x00006000ff007a0c */ /* 0x000fc80003f25070 */
[----:B------:R-:W-:-:S13]  /*43d0*/  ISETP.NE.AND.EX P1, PT, RZ, c[0x0][0x184], PT, P1 ;  /* 0x00006100ff007a0c */ /* 0x000fda0003f25310 */
[----:B------:R-:W-:Y:S05]  /*43e0*/  @P1 BRA `(.L_x_27098) ;  /* 0x0000002000001947 */ /* 0x000fea0003800000 */
[----:B------:R-:W-:Y:S05]  /*43f0*/  @P0 BRA `(.L_x_27099) ;  /* 0x0000008000000947 */ /* 0x000fea0003800000 */
[----:B------:R-:W-:Y:S05]  /*4400*/  BRA `(.L_x_27100) ;  /* 0x0000009000007947 */ /* 0x000fea0003800000 */
.L_x_27098:
[----:B-----5:R-:W-:-:S05]  /*4410*/  HADD2.F32 R2, -RZ, R8.H1_H1 ;  /* 0x30000008ff027230 */ /* 0x020fca0000004100 */
[----:B------:R-:W-:Y:S01]  /*4420*/  FADD.FTZ R149, R2, R149 ;  /* 0x0000009502957221 */ /* 0x000fe20000010000 */
[----:B------:R-:W-:Y:S05]  /*4430*/  BRA `(.L_x_27099) ;  /* 0x0000004000007947 */ /* 0x000fea0003800000 */
.L_x_27097:
[----:B-----5:R-:W-:Y:S02]  /*4440*/  HADD2.F32 R2, -RZ, R12.H1_H1 ;  /* 0x3000000cff027230 */ /* 0x020fe40000004100 */
[----:B------:R-:W-:-:S03]  /*4450*/  @P2 HADD2.F32 R144, -RZ, R8.H1_H1 ;  /* 0x30000008ff902230 */ /* 0x000fc60000004100 */
[----:B------:R-:W-:-:S04]  /*4460*/  FADD.FTZ R149, R2, R149 ;  /* 0x0000009502957221 */ /* 0x000fc80000010000 */
[----:B------:R-:W-:-:S05]  /*4470*/  @P2 FADD.FTZ R149, R144, R149 ;  /* 0x0000009590952221 */ /* 0x000fca0000010000 */
.L_x_27099:
[----:B------:R-:W-:-:S04]  /*4480*/  F2FP.PACK_AB R2, RZ, R149 ;  /* 0x00000095ff02723e */ /* 0x000fc800000000ff */
[----:B0-----:R-:W-:Y:S02]  /*4490*/  PRMT R4, R4, 0x5410, R2 ;  /* 0x0000541004047816 */ /* 0x001fe40000000002 */
.L_x_27100:
[----:B------:R-:W-:Y:S01]  /*44a0*/  HADD2.F32 R148, -RZ, R145.H0_H0 ;  /* 0x20000091ff947230 */ /* 0x000fe20000004100 */
[----:B------:R-:W-:Y:S05]  /*44b0*/  @P3 BRA `(.L_x_27101) ;  /* 0x0000008000003947 */ /* 0x000fea0003800000 */
[----:B------:R-:W-:-:S04]  /*44c0*/  ISETP.NE.U32.AND P1, PT, RZ, c[0x0][0x180], PT ;  /* 0x00006000ff007a0c */ /* 0x000fc80003f25070 */
[----:B------:R-:W-:-:S13]  /*44d0*/  ISETP.NE.AND.EX P1, PT, RZ, c[0x0][0x184], PT, P1 ;  /* 0x00006100ff007a0c */ /* 0x000fda0003f25310 */
[----:B------:R-:W-:Y:S05]  /*44e0*/  @P1 BRA `(.L_x_27102) ;  /* 0x0000002000001947 */ /* 0x000fea0003800000 */
[----:B------:R-:W-:Y:S05]  /*44f0*/  @P0 BRA `(.L_x_27103) ;  /* 0x0000008000000947 */ /* 0x000fea0003800000 */
[----:B------:R-:W-:Y:S05]  /*4500*/  BRA `(.L_x_27104) ;  /* 0x0000009000007947 */ /* 0x000fea0003800000 */
.L_x_27102:
[----:B-----5:R-:W-:-:S05]  /*4510*/  HADD2.F32 R3, -RZ, R9.H0_H0 ;  /* 0x20000009ff037230 */ /* 0x020fca0000004100 */
[----:B------:R-:W-:Y:S01]  /*4520*/  FADD.FTZ R148, R3, R148 ;  /* 0x0000009403947221 */ /* 0x000fe20000010000 */
[----:B------:R-:W-:Y:S05]  /*4530*/  BRA `(.L_x_27103) ;  /* 0x0000004000007947 */ /* 0x000fea0003800000 */
.L_x_27101:
[----:B-----5:R-:W-:Y:S02]  /*4540*/  HADD2.F32 R3, -RZ, R13.H0_H0 ;  /* 0x2000000dff037230 */ /* 0x020fe40000004100 */
[----:B------:R-:W-:-:S03]  /*4550*/  @P2 HADD2.F32 R151, -RZ, R9.H0_H0 ;  /* 0x20000009ff972230 */ /* 0x000fc60000004100 */
[----:B------:R-:W-:-:S04]  /*4560*/  FADD.FTZ R148, R3, R148 ;  /* 0x0000009403947221 */ /* 0x000fc80000010000 */
[----:B------:R-:W-:-:S05]  /*4570*/  @P2 FADD.FTZ R148, R151, R148 ;  /* 0x0000009497942221 */ /* 0x000fca0000010000 */
.L_x_27103:
[----:B------:R-:W-:-:S04]  /*4580*/  F2FP.PACK_AB R2, RZ, R148 ;  /* 0x00000094ff02723e */ /* 0x000fc800000000ff */
[----:B0-----:R-:W-:Y:S02]  /*4590*/  PRMT R5, R2, 0x7610, R5 ;  /* 0x0000761002057816 */ /* 0x001fe40000000005 */
.L_x_27104:
[----:B------:R-:W-:Y:S01]  /*45a0*/  HADD2.F32 R145, -RZ, R145.H1_H1 ;  /* 0x30000091ff917230 */ /* 0x000fe20000004100 */
[----:B------:R-:W-:Y:S05]  /*45b0*/  @P3 BRA `(.L_x_27105) ;  /* 0x0000008000003947 */ /* 0x000fea0003800000 */
[----:B------:R-:W-:-:S04]  /*45c0*/  ISETP.NE.U32.AND P1, PT, RZ, c[0x0][0x180], PT ;  /* 0x00006000ff007a0c */ /* 0x000fc80003f25070 */
[----:B------:R-:W-:-:S13]  /*45d0*/  ISETP.NE.AND.EX P1, PT, RZ, c[0x0][0x184], PT, P1 ;  /* 0x00006100ff007a0c */ /* 0x000fda0003f25310 */
[----:B------:R-:W-:Y:S05]  /*45e0*/  @P1 BRA `(.L_x_27106) ;  /* 0x0000002000001947 */ /* 0x000fea0003800000 */
[----:B------:R-:W-:Y:S05]  /*45f0*/  @P0 BRA `(.L_x_27107) ;  /* 0x0000008000000947 */ /* 0x000fea0003800000 */
[----:B------:R-:W-:Y:S05]  /*4600*/  BRA `(.L_x_27108) ;  /* 0x0000009000007947 */ /* 0x000fea0003800000 */
.L_x_27106:
[----:B-----5:R-:W-:-:S05]  /*4610*/  HADD2.F32 R2, -RZ, R9.H1_H1 ;  /* 0x30000009ff027230 */ /* 0x020fca0000004100 */
[----:B------:R-:W-:Y:S01]  /*4620*/  FADD.FTZ R145, R2, R145 ;  /* 0x0000009102917221 */ /* 0x000fe20000010000 */
[----:B------:R-:W-:Y:S05]  /*4630*/  BRA `(.L_x_27107) ;  /* 0x0000004000007947 */ /* 0x000fea0003800000 */
.L_x_27105:
[----:B-----5:R-:W-:Y:S02]  /*4640*/  HADD2.F32 R2, -RZ, R13.H1_H1 ;  /* 0x3000000dff027230 */ /* 0x020fe40000004100 */
[----:B------:R-:W-:-:S03]  /*4650*/  @P2 HADD2.F32 R144, -RZ, R9.H1_H1 ;  /* 0x30000009ff902230 */ /* 0x000fc60000004100 */
[----:B------:R-:W-:-:S04]  /*4660*/  FADD.FTZ R145, R2, R145 ;  /* 0x0000009102917221 */ /* 0x000fc80000010000 */
[----:B------:R-:W-:-:S05]  /*4670*/  @P2 FADD.FTZ R145, R144, R145 ;  /* 0x0000009190912221 */ /* 0x000fca0000010000 */
.L_x_27107:
[----:B------:R-:W-:-:S04]  /*4680*/  F2FP.PACK_AB R2, RZ, R145 ;  /* 0x00000091ff02723e */ /* 0x000fc800000000ff */
[----:B0-----:R-:W-:Y:S02]  /*4690*/  PRMT R5, R5, 0x5410, R2 ;  /* 0x0000541005057816 */ /* 0x001fe40000000002 */
.L_x_27108:
[----:B------:R-:W-:Y:S01]  /*46a0*/  HADD2.F32 R150, -RZ, R146.H0_H0 ;  /* 0x20000092ff967230 */ /* 0x000fe20000004100 */
[----:B------:R-:W-:Y:S05]  /*46b0*/  @P3 BRA `(.L_x_27109) ;  /* 0x0000008000003947 */ /* 0x000fea0003800000 */
[----:B------:R-:W-:-:S04]  /*46c0*/  ISETP.NE.U32.AND P1, PT, RZ, c[0x0][0x180], PT ;  /* 0x00006000ff007a0c */ /* 0x000fc80003f25070 */
[----:B------:R-:W-:-:S13]  /*46d0*/  ISETP.NE.AND.EX P1, PT, RZ, c[0x0][0x184], PT, P1 ;  /* 0x00006100ff007a0c */ /* 0x000fda0003f25310 */
[----:B------:R-:W-:Y:S05]  /*46e0*/  @P1 BRA `(.L_x_27110) ;  /* 0x0000002000001947 */ /* 0x000fea0003800000 */
[----:B------:R-:W-:Y:S05]  /*46f0*/  @P0 BRA `(.L_x_27111) ;  /* 0x0000008000000947 */ /* 0x000fea0003800000 */
[----:B------:R-:W-:Y:S05]  /*4700*/  BRA `(.L_x_27112) ;  /* 0x0000009000007947 */ /* 0x000fea0003800000 */
.L_x_27110:
[----:B-----5:R-:W-:-:S05]  /*4710*/  HADD2.F32 R3, -RZ, R10.H0_H0 ;  /* 0x2000000aff037230 */ /* 0x020fca0000004100 */
[----:B------:R-:W-:Y:S01]  /*4720*/  FADD.FTZ R150, R3, R150 ;  /* 0x0000009603967221 */ /* 0x000fe20000010000 */
[----:B------:R-:W-:Y:S05]  /*4730*/  BRA `(.L_x_27111) ;  /* 0x0000004000007947 */ /* 0x000fea0003800000 */
.L_x_27109:
[----:B-----5:R-:W-:Y:S02]  /*4740*/  HADD2.F32 R3, -RZ, R14.H0_H0 ;  /* 0x2000000eff037230 */ /* 0x020fe40000004100 */
[----:B------:R-:W-:-:S03]  /*4750*/  @P2 HADD2.F32 R151, -RZ, R10.H0_H0 ;  /* 0x2000000aff972230 */ /* 0x000fc60000004100 */
[----:B------:R-:W-:-:S04]  /*4760*/  FADD.FTZ R150, R3, R150 ;  /* 0x0000009603967221 */ /* 0x000fc80000010000 */
[----:B------:R-:W-:-:S05]  /*4770*/  @P2 FADD.FTZ R150, R151, R150 ;  /* 0x0000009697962221 */ /* 0x000fca0000010000 */
.L_x_27111:
[----:B------:R-:W-:-:S04]  /*4780*/  F2FP.PACK_AB R3, RZ, R150 ;  /* 0x00000096ff03723e */ /* 0x000fc800000000ff */
[----:B------:R-:W-:Y:S02]  /*4790*/  PRMT R6, R3, 0x7610, R6 ;  /* 0x0000761003067816 */ /* 0x000fe40000000006 */
.L_x_27112:
[----:B------:R-:W-:Y:S01]  /*47a0*/  HADD2.F32 R146, -RZ, R146.H1_H1 ;  /* 0x30000092ff927230 */ /* 0x000fe20000004100 */
[----:B------:R-:W-:Y:S05]  /*47b0*/  @P3 BRA `(.L_x_27113) ;  /* 0x0000008000003947 */ /* 0x000fea0003800000 */
[----:B------:R-:W-:-:S04]  /*47c0*/  ISETP.NE.U32.AND P1, PT, RZ, c[0x0][0x180], PT ;  /* 0x00006000ff007a0c */ /* 0x000fc80003f25070 */
[----:B------:R-:W-:-:S13]  /*47d0*/  ISETP.NE.AND.EX P1, PT, RZ, c[0x0][0x184], PT, P1 ;  /* 0x00006100ff007a0c */ /* 0x000fda0003f25310 */
[----:B------:R-:W-:Y:S05]  /*47e0*/  @P1 BRA `(.L_x_27114) ;  /* 0x0000002000001947 */ /* 0x000fea0003800000 */
[----:B------:R-:W-:Y:S05]  /*47f0*/  @P0 BRA `(.L_x_27115) ;  /* 0x0000008000000947 */ /* 0x000fea0003800000 */
[----:B------:R-:W-:Y:S05]  /*4800*/  BRA `(.L_x_27116) ;  /* 0x0000009000007947 */ /* 0x000fea0003800000 */
.L_x_27114:
[----:B-----5:R-:W-:-:S05]  /*4810*/  HADD2.F32 R3, -RZ, R10.H1_H1 ;  /* 0x3000000aff037230 */ /* 0x020fca0000004100 */
[----:B------:R-:W-:Y:S01]  /*4820*/  FADD.FTZ R146, R3, R146 ;  /* 0x0000009203927221 */ /* 0x000fe20000010000 */
[----:B------:R-:W-:Y:S05]  /*4830*/  BRA `(.L_x_27115) ;  /* 0x0000004000007947 */ /* 0x000fea0003800000 */
.L_x_27113:
[----:B-----5:R-:W-:Y:S02]  /*4840*/  HADD2.F32 R3, -RZ, R14.H1_H1 ;  /* 0x3000000eff037230 */ /* 0x020fe40000004100 */
[----:B------:R-:W-:-:S03]  /*4850*/  @P2 HADD2.F32 R151, -RZ, R10.H1_H1 ;  /* 0x3000000aff972230 */ /* 0x000fc60000004100 */
[----:B------:R-:W-:-:S04]  /*4860*/  FADD.FTZ R146, R3, R146 ;  /* 0x0000009203927221 */ /* 0x000fc80000010000 */
[----:B------:R-:W-:-:S05]  /*4870*/  @P2 FADD.FTZ R146, R151, R146 ;  /* 0x0000009297922221 */ /* 0x000fca0000010000 */
.L_x_27115:
[----:B------:R-:W-:-:S04]  /*4880*/  F2FP.PACK_AB R3, RZ, R146 ;  /* 0x00000092ff03723e */ /* 0x000fc800000000ff */
[----:B------:R-:W-:Y:S02]  /*4890*/  PRMT R6, R6, 0x5410, R3 ;  /* 0x0000541006067816 */ /* 0x000fe40000000003 */
.L_x_27116:
[----:B------:R-:W-:Y:S01]  /*48a0*/  HADD2.F32 R151, -RZ, R147.H0_H0 ;  /* 0x20000093ff977230 */ /* 0x000fe20000004100 */
[----:B------:R-:W-:Y:S05]  /*48b0*/  @P3 BRA `(.L_x_27117) ;  /* 0x0000008000003947 */ /* 0x000fea0003800000 */
[----:B------:R-:W-:-:S04]  /*48c0*/  ISETP.NE.U32.AND P1, PT, RZ, c[0x0][0x180], PT ;  /* 0x00006000ff007a0c */ /* 0x000fc80003f25070 */
[----:B------:R-:W-:-:S13]  /*48d0*/  ISETP.NE.AND.EX P1, PT, RZ, c[0x0][0x184], PT, P1 ;  /* 0x00006100ff007a0c */ /* 0x000fda0003f25310 */
[----:B------:R-:W-:Y:S05]  /*48e0*/  @P1 BRA `(.L_x_27118) ;  /* 0x0000002000001947 */ /* 0x000fea0003800000 */
[----:B------:R-:W-:Y:S05]  /*48f0*/  @P0 BRA `(.L_x_27119) ;  /* 0x0000008000000947 */ /* 0x000fea0003800000 */
[----:B------:R-:W-:Y:S05]  /*4900*/  BRA `(.L_x_27120) ;  /* 0x0000009000007947 */ /* 0x000fea0003800000 */
.L_x_27118:
[----:B-----5:R-:W-:-:S05]  /*4910*/  HADD2.F32 R2, -RZ, R11.H0_H0 ;  /* 0x2000000bff027230 */ /* 0x020fca0000004100 */
[----:B------:R-:W-:Y:S01]  /*4920*/  FADD.FTZ R151, R2, R151 ;  /* 0x0000009702977221 */ /* 0x000fe20000010000 */
[----:B------:R-:W-:Y:S05]  /*4930*/  BRA `(.L_x_27119) ;  /* 0x0000004000007947 */ /* 0x000fea0003800000 */
.L_x_27117:
[----:B-----5:R-:W-:Y:S02]  /*4940*/  HADD2.F32 R2, -RZ, R15.H0_H0 ;  /* 0x2000000fff027230 */ /* 0x020fe40000004100 */
[----:B------:R-:W-:-:S03]  /*4950*/  @P2 HADD2.F32 R144, -RZ, R11.H0_H0 ;  /* 0x2000000bff902230 */ /* 0x000fc60000004100 */
[----:B------:R-:W-:-:S04]  /*4960*/  FADD.FTZ R151, R2, R151 ;  /* 0x0000009702977221 */ /* 0x000fc80000010000 */
[----:B------:R-:W-:-:S05]  /*4970*/  @P2 FADD.FTZ R151, R144, R151 ;  /* 0x0000009790972221 */ /* 0x000fca0000010000 */
.L_x_27119:
[----:B------:R-:W-:-:S04]  /*4980*/  F2FP.PACK_AB R2, RZ, R151 ;  /* 0x00000097ff02723e */ /* 0x000fc800000000ff */
[----:B------:R-:W-:Y:S02]  /*4990*/  PRMT R7, R2, 0x7610, R7 ;  /* 0x0000761002077816 */ /* 0x000fe40000000007 */
.L_x_27120:
[----:B------:R-:W-:Y:S01]  /*49a0*/  HADD2.F32 R147, -RZ, R147.H1_H1 ;  /* 0x30000093ff937230 */ /* 0x000fe20000004100 */
[----:B------:R-:W-:Y:S05]  /*49b0*/  @P3 BRA `(.L_x_27121) ;  /* 0x0000008000003947 */ /* 0x000fea0003800000 */
[----:B------:R-:W-:-:S04]  /*49c0*/  ISETP.NE.U32.AND P1, PT, RZ, c[0x0][0x180], PT ;  /* 0x00006000ff007a0c */ /* 0x000fc80003f25070 */
[----:B------:R-:W-:-:S13]  /*49d0*/  ISETP.NE.AND.EX P1, PT, RZ, c[0x0][0x184], PT, P1 ;  /* 0x00006100ff007a0c */ /* 0x000fda0003f25310 */
[----:B------:R-:W-:Y:S05]  /*49e0*/  @P1 BRA `(.L_x_27122) ;  /* 0x0000002000001947 */ /* 0x000fea0003800000 */
[----:B------:R-:W-:Y:S05]  /*49f0*/  @P0 BRA `(.L_x_27123) ;  /* 0x0000008000000947 */ /* 0x000fea0003800000 */
[----:B------:R-:W-:Y:S05]  /*4a00*/  BRA `(.L_x_27124) ;  /* 0x0000009000007947 */ /* 0x000fea0003800000 */
.L_x_27122:
[----:B-----5:R-:W-:-:S05]  /*4a10*/  HADD2.F32 R2, -RZ, R11.H1_H1 ;  /* 0x3000000bff027230 */ /* 0x020fca0000004100 */
[----:B------:R-:W-:Y:S01]  /*4a20*/  FADD.FTZ R147, R2, R147 ;  /* 0x0000009302937221 */ /* 0x000fe20000010000 */
[----:B------:R-:W-:Y:S05]  /*4a30*/  BRA `(.L_x_27123) ;  /* 0x0000004000007947 */ /* 0x000fea0003800000 */
.L_x_27121:
[----:B-----5:R-:W-:Y:S02]  /*4a40*/  HADD2.F32 R2, -RZ, R15.H1_H1 ;  /* 0x3000000fff027230 */ /* 0x020fe40000004100 */
[----:B------:R-:W-:-:S03]  /*4a50*/  @P2 HADD2.F32 R144, -RZ, R11.H1_H1 ;  /* 0x3000000bff902230 */ /* 0x000fc60000004100 */
[----:B------:R-:W-:-:S04]  /*4a60*/  FADD.FTZ R147, R2, R147 ;  /* 0x0000009302937221 */ /* 0x000fc80000010000 */
[----:B------:R-:W-:-:S05]  /*4a70*/  @P2 FADD.FTZ R147, R144, R147 ;  /* 0x0000009390932221 */ /* 0x000fca0000010000 */
.L_x_27123:
[----:B------:R-:W-:-:S04]  /*4a80*/  F2FP.PACK_AB R2, RZ, R147 ;  /* 0x00000093ff02723e */ /* 0x000fc800000000ff */
[----:B------:R-:W-:Y:S02]  /*4a90*/  PRMT R7, R7, 0x5410, R2 ;  /* 0x0000541007077816 */ /* 0x000fe40000000002 */
.L_x_27124:
        /* <DEDUP_REMOVED lines=69> */
.L_x_27129:
        /* <DEDUP_REMOVED lines=148> */
.L_x_27130:
        /* <DEDUP_REMOVED lines=16> */
[----:B------:R-:W-:Y:S01]  /*5930*/  FADD.FTZ R158, -R219, R158 ;  /* 0x0000009edb9e7221 */ /* 0x000fe20000010100 */
[----:B-1----:R1:W2:Y:S01]  /*5940*/  MUFU.RSQ R221, R188 ;  /* 0x000000bc00dd7308 */ /* 0x0022a20000001400 */
[----:B------:R-:W-:-:S04]  /*5950*/  @!P2 IMAD.WIDE R2, R171, R144, c[0x0][0x1a8] ;  /* 0x00006a00ab02a625 */ /* 0x000fc800078e0290 */
[C---:B------:R-:W-:Y:S02]  /*5960*/  FADD.FTZ R157, -R219.reuse, R157 ;  /* 0x0000009ddb9d7221 */ /* 0x040fe40000010100 */
[C---:B------:R-:W-:Y:S02]  /*5970*/  FADD.FTZ R224, -R219.reuse, R148 ;  /* 0x00000094dbe07221 */ /* 0x040fe40000010100 */
[C---:B-1----:R-:W-:Y:S02]  /*5980*/  FADD.FTZ R188, -R219.reuse, R150 ;  /* 0x00000096dbbc7221 */ /* 0x042fe40000010100 */
[C---:B------:R-:W-:Y:S02]  /*5990*/  FADD.FTZ R228, -R219.reuse, R145 ;  /* 0x00000091dbe47221 */ /* 0x040fe40000010100 */
[C---:B------:R-:W-:Y:S02]  /*59a0*/  FADD.FTZ R156, -R219.reuse, R156 ;  /* 0x0000009cdb9c7221 */ /* 0x040fe40000010100 */
[----:B------:R-:W-:Y:S01]  /*59b0*/  FADD.FTZ R154, -R219, R154 ;  /* 0x0000009adb9a7221 */ /* 0x000fe20000010100 */
[----:B--2---:R1:W-:Y:S01]  /*59c0*/  @!P2 STG.E [R2.64], R221 ;  /* 0x000000dd0200a986 */ /* 0x0043e2000c101904 */
        /* <DEDUP_REMOVED lines=8> */
[----:B------:R-:W-:Y:S01]  /*5a50*/  F2FP.PACK_AB R150, R147, R150 ;  /* 0x000000969396723e */ /* 0x000fe200000000ff */
[----:B------:R-:W-:Y:S02]  /*5a60*/  FFMA.FTZ R145, R77, R168, R141 ;  /* 0x000000a84d917223 */ /* 0x000fe4000001008d */
[C---:B------:R-:W-:Y:S02]  /*5a70*/  FADD.FTZ R155, -R219.reuse, R155 ;  /* 0x0000009bdb9b7221 */ /* 0x040fe40000010100 */
[----:B------:R-:W-:Y:S01]  /*5a80*/  FADD.FTZ R160, -R219, R160 ;  /* 0x000000a0dba07221 */ /* 0x000fe20000010100 */
[----:B------:R-:W-:Y:S01]  /*5a90*/  F2FP.PACK_AB R148, R145, R148 ;  /* 0x000000949194723e */ /* 0x000fe200000000ff */
        /* <DEDUP_REMOVED lines=16> */
[----:B------:R-:W-:Y:S01]  /*5ba0*/  F2FP.PACK_AB R159, R154, R3 ;  /* 0x000000039a9f723e */ /* 0x000fe200000000ff */
[----:B------:R-:W-:Y:S02]  /*5bb0*/  FADD.FTZ R0, -R219, R0 ;  /* 0x00000000db007221 */ /* 0x000fe40000010100 */
[C---:B------:R-:W-:Y:S02]  /*5bc0*/  FMUL.FTZ R167, R221.reuse, R167 ;  /* 0x000000a7dda77220 */ /* 0x040fe40000410000 */
[----:B------:R-:W-:Y:S02]  /*5bd0*/  FMUL.FTZ R166, R221, R166 ;  /* 0x000000a6dda67220 */ /* 0x000fe40000410000 */
[----:B------:R-:W-:-:S02]  /*5be0*/  FFMA.FTZ R145, R68, R145, R132 ;  /* 0x0000009144917223 */ /* 0x000fc40000010084 */
[----:B------:R-:W-:Y:S02]  /*5bf0*/  FFMA.FTZ R146, R69, R146, R133 ;  /* 0x0000009245927223 */ /* 0x000fe40000010085 */
[----:B------:R-:W-:Y:S02]  /*5c00*/  FFMA.FTZ R147, R70, R147, R134 ;  /* 0x0000009346937223 */ /* 0x000fe40000010086 */
[----:B------:R-:W-:Y:S01]  /*5c10*/  FFMA.FTZ R2, R71, R158, R135 ;  /* 0x0000009e47027223 */ /* 0x000fe20000010087 */
[----:B------:R-:W-:Y:S01]  /*5c20*/  F2FP.PACK_AB R158, R156, R157 ;  /* 0x0000009d9c9e723e */ /* 0x000fe200000000ff */
[C---:B------:R-:W-:Y:S01]  /*5c30*/  FADD.FTZ R173, -R219.reuse, R173 ;  /* 0x000000addbad7221 */ /* 0x040fe20000010100 */
[----:B------:R-:W-:Y:S01]  /*5c40*/  F2FP.PACK_AB R156, R146, R145 ;  /* 0x00000091929c723e */ /* 0x000fe200000000ff */
[C---:B------:R-:W-:Y:S01]  /*5c50*/  FADD.FTZ R163, -R219.reuse, R163 ;  /* 0x000000a3dba37221 */ /* 0x040fe20000010100 */
[----:B------:R-:W-:Y:S01]  /*5c60*/  F2FP.PACK_AB R157, R2, R147 ;  /* 0x00000093029d723e */ /* 0x000fe200000000ff */
        /* <DEDUP_REMOVED lines=9> */
[----:B------:R-:W-:Y:S02]  /*5d00*/  FFMA.FTZ R149, R78, R167, R142 ;  /* 0x000000a74e957223 */ /* 0x000fe4000001008e */
[----:B------:R-:W-:Y:S02]  /*5d10*/  FFMA.FTZ R166, R79, R166, R143 ;  /* 0x000000a64fa67223 */ /* 0x000fe4000001008f */
[C---:B------:R-:W-:Y:S02]  /*5d20*/  FMUL.FTZ R3, R221.reuse, R0 ;  /* 0x00000000dd037220 */ /* 0x040fe40000410000 */
[C---:B------:R-:W-:Y:S01]  /*5d30*/  FMUL.FTZ R0, R221.reuse, R173 ;  /* 0x000000addd007220 */ /* 0x040fe20000410000 */
[----:B------:R-:W-:Y:S01]  /*5d40*/  F2FP.PACK_AB R149, R166, R149 ;  /* 0x00000095a695723e */ /* 0x000fe200000000ff */
        /* <DEDUP_REMOVED lines=14> */
[----:B------:R-:W-:Y:S01]  /*5e30*/  F2FP.PACK_AB R164, R164, R3 ;  /* 0x00000003a4a4723e */ /* 0x000fe200000000ff */
[----:B------:R-:W-:-:S02]  /*5e40*/  FFMA.FTZ R145, R62, R145, R126 ;  /* 0x000000913e917223 */ /* 0x000fc4000001007e */
[----:B------:R-:W-:Y:S01]  /*5e50*/  FFMA.FTZ R147, R56, R147, R120 ;  /* 0x0000009338937223 */ /* 0x000fe20000010078 */
[----:B------:R-:W-:Y:S01]  /*5e60*/  F2FP.PACK_AB R151, R162, R151 ;  /* 0x00000097a297723e */ /* 0x000fe200000000ff */
[----:B------:R-:W-:Y:S02]  /*5e70*/  FFMA.FTZ R166, R57, R176, R121 ;  /* 0x000000b039a67223 */ /* 0x000fe40000010079 */
[----:B------:R-:W-:Y:S01]  /*5e80*/  FFMA.FTZ R146, R63, R2, R127 ;  /* 0x000000023f927223 */ /* 0x000fe2000001007f */
[----:B------:R-:W-:Y:S01]  /*5e90*/  LEA R2, P1, R170, c[0x0][0x208], 0x4 ;  /* 0x00008200aa027a11 */ /* 0x000fe200078220ff */
[----:B------:R-:W-:Y:S01]  /*5ea0*/  FFMA.FTZ R167, R58, R177, R122 ;  /* 0x000000b13aa77223 */ /* 0x000fe2000001007a */
[----:B------:R-:W-:Y:S01]  /*5eb0*/  F2FP.PACK_AB R166, R166, R147 ;  /* 0x00000093a6a6723e */ /* 0x000fe200000000ff */
[----:B------:R-:W-:Y:S01]  /*5ec0*/  FFMA.FTZ R180, R59, R180, R123 ;  /* 0x000000b43bb47223 */ /* 0x000fe2000001007b */
[----:B------:R-:W-:Y:S01]  /*5ed0*/  F2FP.PACK_AB R165, R146, R145 ;  /* 0x0000009192a5723e */ /* 0x000fe200000000ff */
[C---:B------:R-:W-:Y:S01]  /*5ee0*/  FADD.FTZ R187, -R219.reuse, R187 ;  /* 0x000000bbdbbb7221 */ /* 0x040fe20000010100 */
[----:B------:R-:W-:Y:S01]  /*5ef0*/  LEA.HI.X R3, R170, c[0x0][0x20c], RZ, 0x4, P1 ;  /* 0x00008300aa037a11 */ /* 0x000fe200008f24ff */
[C---:B------:R-:W-:Y:S01]  /*5f00*/  FADD.FTZ R190, -R219.reuse, R190 ;  /* 0x000000bedbbe7221 */ /* 0x040fe20000010100 */
[----:B------:R-:W-:Y:S01]  /*5f10*/  F2FP.PACK_AB R167, R180, R167 ;  /* 0x000000a7b4a7723e */ /* 0x000fe200000000ff */
        /* <DEDUP_REMOVED lines=53> */
[----:B------:R-:W-:Y:S02]  /*6270*/  FMUL.FTZ R198, R221, R198 ;  /* 0x000000c6ddc67220 */ /* 0x000fe40000410000 */
[----:B------:R-:W-:Y:S02]  /*6280*/  FFMA.FTZ R158, R32, R193, R96 ;  /* 0x000000c1209e7223 */ /* 0x000fe40000010060 */
[----:B------:R-:W-:Y:S02]  /*6290*/  FFMA.FTZ R157, R33, R180, R97 ;  /* 0x000000b4219d7223 */ /* 0x000fe40000010061 */
[C---:B------:R-:W-:Y:S02]  /*62a0*/  FMUL.FTZ R185, R221.reuse, R192 ;  /* 0x000000c0ddb97220 */ /* 0x040fe40000410000 */
[----:B------:R-:W-:Y:S01]  /*62b0*/  FMUL.FTZ R196, R221, R196 ;  /* 0x000000c4ddc47220 */ /* 0x000fe20000410000 */
        /* <DEDUP_REMOVED lines=23> */
[----:B------:R-:W-:Y:S01]  /*6430*/  F2FP.PACK_AB R156, R3, R156 ;  /* 0x0000009c039c723e */ /* 0x000fe200000000ff */
[C---:B------:R-:W-:Y:S02]  /*6440*/  FMUL.FTZ R183, R221.reuse, R226 ;  /* 0x000000e2ddb77220 */ /* 0x040fe40000410000 */
[----:B------:R-:W-:Y:S02]  /*6450*/  FMUL.FTZ R234, R221, R234 ;  /* 0x000000eaddea7220 */ /* 0x000fe40000410000 */
[----:B------:R-:W-:-:S02]  /*6460*/  FFMA.FTZ R155, R52, R155, R116 ;  /* 0x0000009b349b7223 */ /* 0x000fc40000010074 */
[----:B------:R-:W-:Y:S02]  /*6470*/  FFMA.FTZ R170, R53, R170, R117 ;  /* 0x000000aa35aa7223 */ /* 0x000fe40000010075 */
[----:B------:R-:W-:Y:S02]  /*6480*/  FFMA.FTZ R213, R54, R213, R118 ;  /* 0x000000d536d57223 */ /* 0x000fe40000010076 */
[----:B------:R-:W-:Y:S01]  /*6490*/  FFMA.FTZ R215, R48, R215, R112 ;  /* 0x000000d730d77223 */ /* 0x000fe20000010070 */
[----:B------:R-:W-:Y:S01]  /*64a0*/  F2FP.PACK_AB R148, R170, R155 ;  /* 0x0000009baa94723e */ /* 0x000fe200000000ff */
[----:B------:R-:W-:Y:S02]  /*64b0*/  FFMA.FTZ R217, R50, R217, R114 ;  /* 0x000000d932d97223 */ /* 0x000fe40000010072 */
[----:B------:R-:W-:Y:S02]  /*64c0*/  FFMA.FTZ R176, R51, R176, R115 ;  /* 0x000000b033b07223 */ /* 0x000fe40000010073 */
[----:B------:R-:W-:-:S02]  /*64d0*/  FFMA.FTZ R174, R49, R174, R113 ;  /* 0x000000ae31ae7223 */ /* 0x000fc40000010071 */
[----:B------:R-:W-:Y:S01]  /*64e0*/  FFMA.FTZ R172, R55, R172, R119 ;  /* 0x000000ac37ac7223 */ /* 0x000fe20000010077 */
[----:B------:R-:W-:Y:S01]  /*64f0*/  F2FP.PACK_AB R151, R176, R217 ;  /* 0x000000d9b097723e */ /* 0x000fe200000000ff */
[----:B------:R-:W-:Y:S01]  /*6500*/  FFMA.FTZ R154, R40, R195, R104 ;  /* 0x000000c3289a7223 */ /* 0x000fe20000010068 */
[----:B------:R-:W-:Y:S01]  /*6510*/  F2FP.PACK_AB R150, R174, R215 ;  /* 0x000000d7ae96723e */ /* 0x000fe200000000ff */
[----:B------:R-:W-:Y:S01]  /*6520*/  FFMA.FTZ R147, R41, R198, R105 ;  /* 0x000000c629937223 */ /* 0x000fe20000010069 */
[----:B------:R-:W-:Y:S01]  /*6530*/  F2FP.PACK_AB R149, R172, R213 ;  /* 0x000000d5ac95723e */ /* 0x000fe200000000ff */
        /* <DEDUP_REMOVED lines=34> */
[----:B------:R-:W-:Y:S02]  /*6760*/  FFMA.FTZ R230, R17, R230, R81 ;  /* 0x000000e611e67223 */ /* 0x000fe40000010051 */
[-C--:B------:R-:W-:Y:S01]  /*6770*/  IMAD.WIDE.U32 R2, R179, R0.reuse, c[0x0][0x208] ;  /* 0x00008200b3027625 */ /* 0x080fe200078e0000 */
[----:B------:R-:W-:Y:S02]  /*6780*/  F2FP.PACK_AB R231, R234, R183 ;  /* 0x000000b7eae7723e */ /* 0x000fe400000000ff */
[----:B------:R-:W-:Y:S01]  /*6790*/  F2FP.PACK_AB R230, R230, R175 ;  /* 0x000000afe6e6723e */ /* 0x000fe200000000ff */
        /* <DEDUP_REMOVED lines=13> */
.L_x_27127:
[----:B------:R-:W-:Y:S05]  /*6870*/  EXIT ;  /* 0x000000000000794d */ /* 0x000fea0003800000 */
.L_x_27125:
[----:B-1----:R-:W-:Y:S01]  /*6880*/  HFMA2.MMA R223, -RZ, RZ, 0, 5.9604644775390625e-08 ;  /* 0x00000001ffdf7435 */ /* 0x002fe200000001ff */
[----:B------:R-:W-:Y:S02]  /*6890*/  MOV R188, 0x1f ;  /* 0x0000001f00bc7802 */ /* 0x000fe40000000f00 */
[----:B------:R-:W-:Y:S02]  /*68a0*/  MOV R219, 0xffffffff ;  /* 0xffffffff00db7802 */ /* 0x000fe40000000f00 */
[----:B------:R-:W-:Y:S02]  /*68b0*/  MOV R2, 0x68d0 ;  /* 0x000068d000027802 */ /* 0x000fe40000000f00 */
[----:B0----5:R-:W-:Y:S05]  /*68c0*/  CALL.REL.NOINC `($__internal_43_$__cuda_sm70_shflsync_bfly_p) ;  /* 0x00000ba000007944 */ /* 0x021fea0003c00000 */
[----:B-1----:R-:W-:Y:S01]  /*68d0*/  MOV R2, R223 ;  /* 0x000000df00027202 */ /* 0x002fe20000000f00 */
[----:B0-----:R-:W-:Y:S05]  /*68e0*/  BRA `(.L_x_27129) ;  /* 0xffffe60000007947 */ /* 0x001fea000383ffff */
.L_x_27126:
[----:B------:R-:W-:Y:S01]  /*68f0*/  HFMA2.MMA R223, -RZ, RZ, 0, 1.1920928955078125e-07 ;  /* 0x00000002ffdf7435 */ /* 0x000fe200000001ff */
[----:B-1----:R-:W-:Y:S02]  /*6900*/  MOV R144, R194 ;  /* 0x000000c200907202 */ /* 0x002fe40000000f00 */
[----:B------:R-:W-:Y:S02]  /*6910*/  MOV R188, 0x1f ;  /* 0x0000001f00bc7802 */ /* 0x000fe40000000f00 */
[----:B------:R-:W-:-:S02]  /*6920*/  MOV R219, 0xffffffff ;  /* 0xffffffff00db7802 */ /* 0x000fc40000000f00 */
[----:B------:R-:W-:Y:S02]  /*6930*/  MOV R2, 0x6950 ;  /* 0x0000695000027802 */ /* 0x000fe40000000f00 */
[----:B0----5:R-:W-:Y:S05]  /*6940*/  CALL.REL.NOINC `($__internal_43_$__cuda_sm70_shflsync_bfly_p) ;  /* 0x00000b2000007944 */ /* 0x021fea0003c00000 */
[----:B01----:R-:W-:Y:S01]  /*6950*/  FADD.FTZ R144, R194, R223 ;  /* 0x000000dfc2907221 */ /* 0x003fe20000010000 */
[----:B------:R-:W-:Y:S01]  /*6960*/  HFMA2.MMA R223, -RZ, RZ, 0, 2.384185791015625e-07 ;  /* 0x00000004ffdf7435 */ /* 0x000fe200000001ff */
[----:B------:R-:W-:Y:S02]  /*6970*/  MOV R188, 0x1f ;  /* 0x0000001f00bc7802 */ /* 0x000fe40000000f00 */
[----:B------:R-:W-:Y:S02]  /*6980*/  MOV R219, 0xffffffff ;  /* 0xffffffff00db7802 */ /* 0x000fe40000000f00 */
[----:B------:R-:W-:Y:S02]  /*6990*/  MOV R2, 0x69b0 ;  /* 0x000069b000027802 */ /* 0x000fe40000000f00 */
[----:B------:R-:W-:Y:S05]  /*69a0*/  CALL.REL.NOINC `($__internal_43_$__cuda_sm70_shflsync_bfly_p) ;  /* 0x00000ac000007944 */ /* 0x000fea0003c00000 */
[----:B01----:R-:W-:Y:S01]  /*69b0*/  FADD.FTZ R144, R144, R223 ;  /* 0x000000df90907221 */ /* 0x003fe20000010000 */
[----:B------:R-:W-:Y:S01]  /*69c0*/  HFMA2.MMA R223, -RZ, RZ, 0, 4.76837158203125e-07 ;  /* 0x00000008ffdf7435 */ /* 0x000fe200000001ff */
[----:B------:R-:W-:Y:S02]  /*69d0*/  MOV R188, 0x1f ;  /* 0x0000001f00bc7802 */ /* 0x000fe40000000f00 */
[----:B------:R-:W-:-:S02]  /*69e0*/  MOV R219, 0xffffffff ;  /* 0xffffffff00db7802 */ /* 0x000fc40000000f00 */
[----:B------:R-:W-:Y:S02]  /*69f0*/  MOV R2, 0x6a10 ;  /* 0x00006a1000027802 */ /* 0x000fe40000000f00 */
[----:B------:R-:W-:Y:S05]  /*6a00*/  CALL.REL.NOINC `($__internal_43_$__cuda_sm70_shflsync_bfly_p) ;  /* 0x00000a6000007944 */ /* 0x000fea0003c00000 */
[----:B01----:R-:W-:Y:S01]  /*6a10*/  FADD.FTZ R144, R144, R223 ;  /* 0x000000df90907221 */ /* 0x003fe20000010000 */
[----:B------:R-:W-:Y:S01]  /*6a20*/  HFMA2.MMA R223, -RZ, RZ, 0, 9.5367431640625e-07 ;  /* 0x00000010ffdf7435 */ /* 0x000fe200000001ff */
[----:B------:R-:W-:Y:S02]  /*6a30*/  MOV R188, 0x1f ;  /* 0x0000001f00bc7802 */ /* 0x000fe40000000f00 */
[----:B------:R-:W-:Y:S02]  /*6a40*/  MOV R219, 0xffffffff ;  /* 0xffffffff00db7802 */ /* 0x000fe40000000f00 */
[----:B------:R-:W-:Y:S02]  /*6a50*/  MOV R2, 0x6a70 ;  /* 0x00006a7000027802 */ /* 0x000fe40000000f00 */
[----:B------:R-:W-:Y:S05]  /*6a60*/  CALL.REL.NOINC `($__internal_43_$__cuda_sm70_shflsync_bfly_p) ;  /* 0x00000a0000007944 */ /* 0x000fea0003c00000 */
        /* <DEDUP_REMOVED lines=134> */
[----:B------:R-:W-:Y:S05]  /*72d0*/  CALL.REL.NOINC `($__internal_43_$__cuda_sm70_shflsync_bfly_p) ;  /* 0x0000019000007944 */ /* 0x000fea0003c00000 */
[----:B01----:R-:W-:Y:S01]  /*72e0*/  FADD.FTZ R144, R144, R223 ;  /* 0x000000df90907221 */ /* 0x003fe20000010000 */
[----:B------:R-:W-:Y:S01]  /*72f0*/  HFMA2.MMA R223, -RZ, RZ, 0, 1.1920928955078125e-07 ;  /* 0x00000002ffdf7435 */ /* 0x000fe200000001ff */
[----:B------:R-:W-:Y:S02]  /*7300*/  MOV R188, 0x1f ;  /* 0x0000001f00bc7802 */ /* 0x000fe40000000f00 */
[----:B------:R-:W-:Y:S02]  /*7310*/  MOV R219, 0xffffffff ;  /* 0xffffffff00db7802 */ /* 0x000fe40000000f00 */
[----:B------:R-:W-:Y:S02]  /*7320*/  MOV R2, 0x7340 ;  /* 0x0000734000027802 */ /* 0x000fe40000000f00 */
[----:B------:R-:W-:Y:S05]  /*7330*/  CALL.REL.NOINC `($__internal_43_$__cuda_sm70_shflsync_bfly_p) ;  /* 0x0000013000007944 */ /* 0x000fea0003c00000 */
[----:B01----:R-:W-:Y:S01]  /*7340*/  FADD.FTZ R144, R144, R223 ;  /* 0x000000df90907221 */ /* 0x003fe20000010000 */
[----:B------:R-:W-:Y:S01]  /*7350*/  HFMA2.MMA R223, -RZ, RZ, 0, 2.384185791015625e-07 ;  /* 0x00000004ffdf7435 */ /* 0x000fe200000001ff */
[----:B------:R-:W-:Y:S02]  /*7360*/  MOV R188, 0x1f ;  /* 0x0000001f00bc7802 */ /* 0x000fe40000000f00 */
[----:B------:R-:W-:-:S02]  /*7370*/  MOV R219, 0xffffffff ;  /* 0xffffffff00db7802 */ /* 0x000fc40000000f00 */
[----:B------:R-:W-:Y:S02]  /*7380*/  MOV R2, 0x73a0 ;  /* 0x000073a000027802 */ /* 0x000fe40000000f00 */
[----:B------:R-:W-:Y:S05]  /*7390*/  CALL.REL.NOINC `($__internal_43_$__cuda_sm70_shflsync_bfly_p) ;  /* 0x000000d000007944 */ /* 0x000fea0003c00000 */
[----:B01----:R-:W-:Y:S01]  /*73a0*/  FADD.FTZ R144, R144, R223 ;  /* 0x000000df90907221 */ /* 0x003fe20000010000 */
[----:B------:R-:W-:Y:S01]  /*73b0*/  HFMA2.MMA R223, -RZ, RZ, 0, 4.76837158203125e-07 ;  /* 0x00000008ffdf7435 */ /* 0x000fe200000001ff */
[----:B------:R-:W-:Y:S02]  /*73c0*/  MOV R188, 0x1f ;  /* 0x0000001f00bc7802 */ /* 0x000fe40000000f00 */
[----:B------:R-:W-:Y:S02]  /*73d0*/  MOV R219, 0xffffffff ;  /* 0xffffffff00db7802 */ /* 0x000fe40000000f00 */
[----:B------:R-:W-:Y:S02]  /*73e0*/  MOV R2, 0x7400 ;  /* 0x0000740000027802 */ /* 0x000fe40000000f00 */
[----:B------:R-:W-:Y:S05]  /*73f0*/  CALL.REL.NOINC `($__internal_43_$__cuda_sm70_shflsync_bfly_p) ;  /* 0x0000007000007944 */ /* 0x000fea0003c00000 */
[----:B01----:R-:W-:Y:S01]  /*7400*/  FADD.FTZ R144, R144, R223 ;  /* 0x000000df90907221 */ /* 0x003fe20000010000 */
[----:B------:R-:W-:Y:S01]  /*7410*/  HFMA2.MMA R223, -RZ, RZ, 0, 9.5367431640625e-07 ;  /* 0x00000010ffdf7435 */ /* 0x000fe200000001ff */
[----:B------:R-:W-:Y:S02]  /*7420*/  MOV R188, 0x1f ;  /* 0x0000001f00bc7802 */ /* 0x000fe40000000f00 */
[----:B------:R-:W-:-:S02]  /*7430*/  MOV R219, 0xffffffff ;  /* 0xffffffff00db7802 */ /* 0x000fc40000000f00 */
[----:B------:R-:W-:Y:S02]  /*7440*/  MOV R2, 0x7460 ;  /* 0x0000746000027802 */ /* 0x000fe40000000f00 */
[----:B------:R-:W-:Y:S05]  /*7450*/  CALL.REL.NOINC `($__internal_43_$__cuda_sm70_shflsync_bfly_p) ;  /* 0x0000001000007944 */ /* 0x000fea0003c00000 */
[----:B01----:R-:W-:Y:S05]  /*7460*/  BRA `(.L_x_27130) ;  /* 0xffffe3c000007947 */ /* 0x003fea000383ffff */
        .weak           $__internal_43_$__cuda_sm70_shflsync_bfly_p
        .type           $__internal_43_$__cuda_sm70_shflsync_bfly_p,@function
        .size           $__internal_43_$__cuda_sm70_shflsync_bfly_p,(.L_x_52461 - $__internal_43_$__cuda_sm70_shflsync_bfly_p)
$__internal_43_$__cuda_sm70_shflsync_bfly_p:
[----:B------:R-:W-:Y:S01]  /*7470*/  HFMA2.MMA R3, -RZ, RZ, 0, 0 ;  /* 0x00000000ff037435 */ /* 0x000fe200000001ff */
[----:B------:R-:W-:Y:S04]  /*7480*/  WARPSYNC R219 ;  /* 0x000000db00007348 */ /* 0x000fe80003800000 */
[----:B------:R0:W1:Y:S01]  /*7490*/  SHFL.BFLY PT, R223, R144, R223, R188 ;  /* 0x0c0000df90df7389 */ /* 0x00006200000e00bc */
[----:B------:R-:W-:Y:S05]  /*74a0*/  RET.REL.NODEC R2 `(_ZN10layer_norm31ln_parallel_residual_fwd_kernelINS_13Kernel_traitsIf6__halfS2_S2_fjLj2048ELj1ELj4ELj1ELj16ENS_18Kernel_traits_baseILj2048EfS2_S2_S2_fjLj128EEEEELb0ELb1ELb1EEEvNS_9FwdParamsE) ;  /* 0xffff8b5002007950 */ /* 0x000fea0003c3ffff */
.L_x_27131:
        /* <DEDUP_REMOVED lines=13> */
.L_x_52461:


//--------------------- .text._ZN10layer_norm31ln_parallel_residual_fwd_kernelINS_13Kernel_traitsIf6__halfS2_S2_fjLj2048ELj1ELj4ELj1ELj16ENS_18Kernel_traits_baseILj2048EfS2_S2_S2_fjLj128EEEEELb1ELb0ELb0EEEvNS_9FwdParamsE --------------------------
	.section	.text._ZN10layer_norm31ln_parallel_residual_fwd_kernelINS_13Kernel_traitsIf6__halfS2_S2_fjLj2048ELj1ELj4ELj1ELj16ENS_18Kernel_traits_baseILj2048EfS2_S2_S2_fjLj128EEEEELb1ELb0ELb0EEEvNS_9FwdParamsE,"ax",@progbits
	.sectioninfo	@"SHI_REGISTERS=255"
	.align	128
        .global         _ZN10layer_norm31ln_parallel_residual_fwd_kernelINS_13Kernel_traitsIf6__halfS2_S2_fjLj2048ELj1ELj4ELj1ELj16ENS_18Kernel_traits_baseILj2048EfS2_S2_S2_fjLj128EEEEELb1ELb0ELb0EEEvNS_9FwdParamsE
        .type           _ZN10layer_norm31ln_parallel_residual_fwd_kernelINS_13Kernel_traitsIf6__halfS2_S2_fjLj2048ELj1ELj4ELj1ELj16ENS_18Kernel_traits_baseILj2048EfS2_S2_S2_fjLj128EEEEELb1ELb0ELb0EEEvNS_9FwdParamsE,@function
        .size           _ZN10layer_norm31ln_parallel_residual_fwd_kernelINS_13Kernel_traitsIf6__halfS2_S2_fjLj2048ELj1ELj4ELj1ELj16ENS_18Kernel_traits_baseILj2048EfS2_S2_S2_fjLj128EEEEELb1ELb0ELb0EEEvNS_9FwdParamsE,(.L_x_52462 - _ZN10layer_norm31ln_parallel_residual_fwd_kernelINS_13Kernel_traitsIf6__halfS2_S2_fjLj2048ELj1ELj4ELj1ELj16ENS_18Kernel_traits_baseILj2048EfS2_S2_S2_fjLj128EEEEELb1ELb0ELb0EEEvNS_9FwdParamsE)
        .other          _ZN10layer_norm31ln_parallel_residual_fwd_kernelINS_13Kernel_traitsIf6__halfS2_S2_fjLj2048ELj1ELj4ELj1ELj16ENS_18Kernel_traits_baseILj2048EfS2_S2_S2_fjLj128EEEEELb1ELb0ELb0EEEvNS_9FwdParamsE,@"STO_CUDA_ENTRY STV_DEFAULT"
_ZN10layer_norm31ln_parallel_residual_fwd_kernelINS_13Kernel_traitsIf6__halfS2_S2_fjLj2048ELj1ELj4ELj1ELj16ENS_18Kernel_traits_baseILj2048EfS2_S2_S2_fjLj128EEEEELb1ELb0ELb0EEEvNS_9FwdParamsE:
.text._ZN10layer_norm31ln_parallel_residual_fwd_kernelINS_13Kernel_traitsIf6__halfS2_S2_fjLj2048ELj1ELj4ELj1ELj16ENS_18Kernel_traits_baseILj2048EfS2_S2_S2_fjLj128EEEEELb1ELb0ELb0EEEvNS_9FwdParamsE:
        /* <DEDUP_REMOVED lines=140> */
.L_x_27133:
[----:B------:R-:W-:Y:S05]  /*08c0*/  BSYNC B0 ;  /* 0x0000000000007941 */ /* 0x000fea0003800000 */
.L_x_27132:
        /* <DEDUP_REMOVED lines=44> */
.L_x_27135:
[----:B------:R-:W-:Y:S05]  /*0b90*/  BSYNC B0 ;  /* 0x0000000000007941 */ /* 0x000fea0003800000 */
.L_x_27134:
        /* <DEDUP_REMOVED lines=44> */
.L_x_27137:
[----:B------:R-:W-:Y:S05]  /*0e60*/  BSYNC B0 ;  /* 0x0000000000007941 */ /* 0x000fea0003800000 */
.L_x_27136:
        /* <DEDUP_REMOVED lines=44> */
.L_x_27139:
[----:B------:R-:W-:Y:S05]  /*1130*/  BSYNC B0 ;  /* 0x0000000000007941 */ /* 0x000fea0003800000 */
.L_x_27138:
        /* <DEDUP_REMOVED lines=44> */
.L_x_27141:
[----:B------:R-:W-:Y:S05]  /*1400*/  BSYNC B0 ;  /* 0x0000000000007941 */ /* 0x000fea0003800000 */
.L_x_27140:
        /* <DEDUP_REMOVED lines=40> */
.L_x_27143:
[----:B------:R-:W-:Y:S05]  /*1690*/  BSYNC B0 ;  /* 0x0000000000007941 */ /* 0x000fea0003800000 */
.L_x_27142:
        /* <DEDUP_REMOVED lines=42> */
.L_x_27145:
[----:B------:R-:W-:Y:S05]  /*1940*/  BSYNC B0 ;  /* 0x0000000000007941 */ /* 0x000fea0003800000 */
.L_x_27144:
        /* <DEDUP_REMOVED lines=43> */
.L_x_27147:
[----:B------:R-:W-:Y:S05]  /*1c00*/  BSYNC B0 ;  /* 0x0000000000007941 */ /* 0x000fea0003800000 */
.L_x_27146:
        /* <DEDUP_REMOVED lines=15> */
.L_x_28215:
        /* <DEDUP_REMOVED lines=37> */
.L_x_27152:
[----:B-1----:R-:W-:Y:S02]  /*1f50*/  IMAD.MOV.U32 R16, RZ, RZ, R22 ;  /* 0x000000ffff107224 */ /* 0x002fe400078e0016 */
.L_x_27153:
[----:B------:R-:W-:Y:S05]  /*1f60*/  BSYNC B2 ;  /* 0x0000000000027941 */ /* 0x000fea0003800000 */
.L_x_27151:
        /* <DEDUP_REMOVED lines=16> */
.L_x_27157:
[----:B------:R-:W-:Y:S05]  /*2070*/  BSYNC B3 ;  /* 0x0000000000037941 */ /* 0x000fea0003800000 */
.L_x_27156:
        /* <DEDUP_REMOVED lines=42> */
.L_x_27155:
[----:B------:R-:W-:Y:S05]  /*2320*/  BSYNC B2 ;  /* 0x0000000000027941 */ /* 0x000fea0003800000 */
.L_x_27154:
        /* <DEDUP_REMOVED lines=18> */
.L_x_27158:
        /* <DEDUP_REMOVED lines=12> */
.L_x_27161:
[----:B------:R-:W-:Y:S02]  /*2510*/  IMAD.MOV.U32 R15, RZ, RZ, R22 ;  /* 0x000000ffff0f7224 */ /* 0x000fe400078e0016 */
.L_x_27162:
[----:B------:R-:W-:Y:S05]  /*2520*/  BSYNC B2 ;  /* 0x0000000000027941 */ /* 0x000fea0003800000 */
.L_x_27160:
        /* <DEDUP_REMOVED lines=16> */
.L_x_27166:
[----:B------:R-:W-:Y:S05]  /*2630*/  BSYNC B3 ;  /* 0x0000000000037941 */ /* 0x000fea0003800000 */
.L_x_27165:
        /* <DEDUP_REMOVED lines=42> */
.L_x_27164:
[----:B------:R-:W-:Y:S05]  /*28e0*/  BSYNC B2 ;  /* 0x0000000000027941 */ /* 0x000fea0003800000 */
.L_x_27163:
        /* <DEDUP_REMOVED lines=10> */
.L_x_27159:
        /* <DEDUP_REMOVED lines=12> */
.L_x_27168:
[----:B------:R-:W-:Y:S02]  /*2a50*/  IMAD.MOV.U32 R18, RZ, RZ, R22 ;  /* 0x000000ffff127224 */ /* 0x000fe400078e0016 */
.L_x_27169:
[----:B------:R-:W-:Y:S05]  /*2a60*/  BSYNC B2 ;  /* 0x0000000000027941 */ /* 0x000fea0003800000 */
.L_x_27167:
        /* <DEDUP_REMOVED lines=16> */
.L_x_27173:
[----:B------:R-:W-:Y:S05]  /*2b70*/  BSYNC B3 ;  /* 0x0000000000037941 */ /* 0x000fea0003800000 */
.L_x_27172:
        /* <DEDUP_REMOVED lines=42> */
.L_x_27171:
[----:B------:R-:W-:Y:S05]  /*2e20*/  BSYNC B2 ;  /* 0x0000000000027941 */ /* 0x000fea0003800000 */
.L_x_27170:
[----:B------:R-:W0:Y:S01]  /*2e30*/  I2F.U32 R18, R18 ;  /* 0x0000001200127306 */ /* 0x000e220000201000 */
[----:B------:R-:W-:Y:S01]  /*2e40*/  LOP3.LUT R24, R24, 0xfffffffb, RZ, 0xc0, !PT ;  /* 0xfffffffb18187812 */ /* 0x000fe200078ec0ff */
[----:B0-----:R-:W-:-:S05]  /*2e50*/  FFMA.FTZ R18, R18, R96, 1.1641532182693481445e-10 ;  /* 0x2f00000012127423 */ /* 0x001fca0000010060 */
[----:B------:R-:W-:Y:S01]  /*2e60*/  FSETP.GTU.FTZ.AND P2, PT, R18, c[0x0][0x1e4], PT ;  /* 0x0000790012007a0b */ /* 0x000fe20003f5c000 */
[----:B------:R-:W-:-:S05]  /*2e70*/  HADD2.F32 R18, -RZ, R92.H1_H1 ;  /* 0x3000005cff127230 */ /* 0x000fca0000004100 */
[----:B------:R-:W-:-:S05]  /*2e80*/  FMUL.FTZ R18, R18, c[0x0][0x1e8] ;  /* 0x00007a0012127a20 */ /* 0x000fca0000410000 */
[----:B------:R-:W-:Y:S02]  /*2e90*/  FSEL R30, R18, RZ, !P2 ;  /* 0x000000ff121e7208 */ /* 0x000fe40005000000 */
        /* <DEDUP_REMOVED lines=8> */
.L_x_27174:
        /* <DEDUP_REMOVED lines=12> */
.L_x_27177:
[----:B------:R-:W-:Y:S02]  /*2fe0*/  IMAD.MOV.U32 R14, RZ, RZ, R22 ;  /* 0x000000ffff0e7224 */ /* 0x000fe400078e0016 */
.L_x_27178:
[----:B------:R-:W-:Y:S05]  /*2ff0*/  BSYNC B2 ;  /* 0x0000000000027941 */ /* 0x000fea0003800000 */
.L_x_27176:
        /* <DEDUP_REMOVED lines=16> */
.L_x_27182:
[----:B------:R-:W-:Y:S05]  /*3100*/  BSYNC B3 ;  /* 0x0000000000037941 */ /* 0x000fea0003800000 */
.L_x_27181:
        /* <DEDUP_REMOVED lines=42> */
.L_x_27180:
[----:B------:R-:W-:Y:S05]  /*33b0*/  BSYNC B2 ;  /* 0x0000000000027941 */ /* 0x000fea0003800000 */
.L_x_27179:
        /* <DEDUP_REMOVED lines=10> */
.L_x_27175:
        /* <DEDUP_REMOVED lines=12> */
.L_x_27184:
[----:B------:R-:W-:Y:S02]  /*3520*/  IMAD.MOV.U32 R18, RZ, RZ, R22 ;  /* 0x000000ffff127224 */ /* 0x000fe400078e0016 */
.L_x_27185:
[----:B------:R-:W-:Y:S05]  /*3530*/  BSYNC B2 ;  /* 0x0000000000027941 */ /* 0x000fea0003800000 */
.L_x_27183:
        /* <DEDUP_REMOVED lines=16> */
.L_x_27189:
[----:B------:R-:W-:Y:S05]  /*3640*/  BSYNC B3 ;  /* 0x0000000000037941 */ /* 0x000fea0003800000 */
.L_x_27188:
        /* <DEDUP_REMOVED lines=42> */
.L_x_27187:
[----:B------:R-:W-:Y:S05]  /*38f0*/  BSYNC B2 ;  /* 0x0000000000027941 */ /* 0x000fea0003800000 */
.L_x_27186:
        /* <DEDUP_REMOVED lines=15> */
.L_x_27190:
        /* <DEDUP_REMOVED lines=12> */
.L_x_27193:
[----:B------:R-:W-:Y:S02]  /*3ab0*/  IMAD.MOV.U32 R13, RZ, RZ, R22 ;  /* 0x000000ffff0d7224 */ /* 0x000fe400078e0016 */
.L_x_27194:
[----:B------:R-:W-:Y:S05]  /*3ac0*/  BSYNC B2 ;  /* 0x0000000000027941 */ /* 0x000fea0003800000 */
.L_x_27192:
        /* <DEDUP_REMOVED lines=16> */
.L_x_27198:
[----:B------:R-:W-:Y:S05]  /*3bd0*/  BSYNC B3 ;  /* 0x0000000000037941 */ /* 0x000fea0003800000 */
.L_x_27197:
        /* <DEDUP_REMOVED lines=42> */
.L_x_27196:
[----:B------:R-:W-:Y:S05]  /*3e80*/  BSYNC B2 ;  /* 0x0000000000027941 */ /* 0x000fea0003800000 */
.L_x_27195:
        /* <DEDUP_REMOVED lines=10> */
.L_x_27191:
        /* <DEDUP_REMOVED lines=12> */
.L_x_27200:
[----:B------:R-:W-:Y:S02]  /*3ff0*/  IMAD.MOV.U32 R18, RZ, RZ, R22 ;  /* 0x000000ffff127224 */ /* 0x000fe400078e0016 */
.L_x_27201:
[----:B------:R-:W-:Y:S05]  /*4000*/  BSYNC B2 ;  /* 0x0000000000027941 */ /* 0x000fea0003800000 */
.L_x_27199:
        /* <DEDUP_REMOVED lines=16> */
.L_x_27205:
[----:B------:R-:W-:Y:S05]  /*4110*/  BSYNC B3 ;  /* 0x0000000000037941 */ /* 0x000fea0003800000 */
.L_x_27204:
        /* <DEDUP_REMOVED lines=42> */
.L_x_27203:
[----:B------:R-:W-:Y:S05]  /*43c0*/  BSYNC B2 ;  /* 0x0000000000027941 */ /* 0x000fea0003800000 */
.L_x_27202:
        /* <DEDUP_REMOVED lines=15> */
.L_x_27206:
        /* <DEDUP_REMOVED lines=12> */
.L_x_27209:
[----:B------:R-:W-:Y:S02]  /*4580*/  IMAD.MOV.U32 R12, RZ, RZ, R22 ;  /* 0x000000ffff0c7224 */ /* 0x000fe400078e0016 */
.L_x_27210:
[----:B------:R-:W-:Y:S05]  /*4590*/  BSYNC B2 ;  /* 0x0000000000027941 */ /* 0x000fea0003800000 */
.L_x_27208:
        /* <DEDUP_REMOVED lines=16> */
.L_x_27214:
[----:B------:R-:W-:Y:S05]  /*46a0*/  BSYNC B3 ;  /* 0x0000000000037941 */ /* 0x000fea0003800000 */
.L_x_27213:
        /* <DEDUP_REMOVED lines=42> */
.L_x_27212:
[----:B------:R-:W-:Y:S05]  /*4950*/  BSYNC B2 ;  /* 0x0000000000027941 */ /* 0x000fea0003800000 */
.L_x_27211:
        /* <DEDUP_REMOVED lines=10> */
.L_x_27207:
        /* <DEDUP_REMOVED lines=12> */
.L_x_27216:
[----:B------:R-:W-:Y:S02]  /*4ac0*/  IMAD.MOV.U32 R18, RZ, RZ, R22 ;  /* 0x000000ffff127224 */ /* 0x000fe400078e0016 */
.L_x_27217:
[----:B------:R-:W-:Y:S05]  /*4ad0*/  BSYNC B2 ;  /* 0x0000000000027941 */ /* 0x000fea0003800000 */
.L_x_27215:
        /* <DEDUP_REMOVED lines=16> */
.L_x_27221:
[----:B------:R-:W-:Y:S05]  /*4be0*/  BSYNC B3 ;  /* 0x0000000000037941 */ /* 0x000fea0003800000 */
.L_x_27220:
        /* <DEDUP_REMOVED lines=42> */
.L_x_27219:
[----:B------:R-:W-:Y:S05]  /*4e90*/  BSYNC B2 ;  /* 0x0000000000027941 */ /* 0x000fea0003800000 */
.L_x_27218:
        /* <DEDUP_REMOVED lines=13> */
.L_x_27222:
        /* <DEDUP_REMOVED lines=12> */
.L_x_27225:
[----:B------:R-:W-:Y:S02]  /*5030*/  IMAD.MOV.U32 R11, RZ, RZ, R22 ;  /* 0x000000ffff0b7224 */ /* 0x000fe400078e0016 */
.L_x_27226:
[----:B------:R-:W-:Y:S05]  /*5040*/  BSYNC B2 ;  /* 0x0000000000027941 */ /* 0x000fea0003800000 */
.L_x_27224:
        /* <DEDUP_REMOVED lines=16> */
.L_x_27230:
[----:B------:R-:W-:Y:S05]  /*5150*/  BSYNC B3 ;  /* 0x0000000000037941 */ /* 0x000fea0003800000 */
.L_x_27229:
        /* <DEDUP_REMOVED lines=42> */
.L_x_27228:
[----:B------:R-:W-:Y:S05]  /*5400*/  BSYNC B2 ;  /* 0x0000000000027941 */ /* 0x000fea0003800000 */
.L_x_27227:
        /* <DEDUP_REMOVED lines=10> */
.L_x_27223:
        /* <DEDUP_REMOVED lines=12> */
.L_x_27232:
[----:B------:R-:W-:Y:S02]  /*5570*/  IMAD.MOV.U32 R18, RZ, RZ, R22 ;  /* 0x000000ffff127224 */ /* 0x000fe400078e0016 */
.L_x_27233:
[----:B------:R-:W-:Y:S05]  /*5580*/  BSYNC B2 ;  /* 0x0000000000027941 */ /* 0x000fea0003800000 */
.L_x_27231:
        /* <DEDUP_REMOVED lines=16> */
.L_x_27237:
[----:B------:R-:W-:Y:S05]  /*5690*/  BSYNC B3 ;  /* 0x0000000000037941 */ /* 0x000fea0003800000 */
.L_x_27236:
        /* <DEDUP_REMOVED lines=42> */
.L_x_27235:
[----:B------:R-:W-:Y:S05]  /*5940*/  BSYNC B2 ;  /* 0x0000000000027941 */ /* 0x000fea0003800000 */
.L_x_27234:
[----:B------:R-:W0:Y:S02]  /*5950*/  I2F.U32 R18, R18 ;  /* 0x0000001200127306 */ /* 0x000e240000201000 */
[----:B0-----:R-:W-:-:S05]  /*5960*/  FFMA.FTZ R18, R18, R96, 1.1641532182693481445e-10 ;  /* 0x2f00000012127423 */ /* 0x001fca0000010060 */
[----:B------:R-:W-:Y:S01]  /*5970*/  FSETP.GTU.FTZ.AND P3, PT, R18, c[0x0][0x1e4], PT ;  /* 0x0000790012007a0b */ /* 0x000fe20003f7c000 */
[----:B------:R-:W-:-:S05]  /*5980*/  HADD2.F32 R18, -RZ, R94.H1_H1 ;  /* 0x3000005eff127230 */ /* 0x000fca0000004100 */
[----:B------:R-:W-:-:S05]  /*5990*/  FMUL.FTZ R18, R18, c[0x0][0x1e8] ;  /* 0x00007a0012127a20 */ /* 0x000fca0000410000 */
        /* <DEDUP_REMOVED lines=8> */
.L_x_27238:
        /* <DEDUP_REMOVED lines=12> */
.L_x_27241:
[----:B------:R-:W-:Y:S02]  /*5ae0*/  IMAD.MOV.U32 R10, RZ, RZ, R22 ;  /* 0x000000ffff0a7224 */ /* 0x000fe400078e0016 */
.L_x_27242:
[----:B------:R-:W-:Y:S05]  /*5af0*/  BSYNC B2 ;  /* 0x0000000000027941 */ /* 0x000fea0003800000 */
.L_x_27240:
        /* <DEDUP_REMOVED lines=16> */
.L_x_27246:
[----:B------:R-:W-:Y:S05]  /*5c00*/  BSYNC B3 ;  /* 0x0000000000037941 */ /* 0x000fea0003800000 */
.L_x_27245:
        /* <DEDUP_REMOVED lines=42> */
.L_x_27244:
[----:B------:R-:W-:Y:S05]  /*5eb0*/  BSYNC B2 ;  /* 0x0000000000027941 */ /* 0x000fea0003800000 */
.L_x_27243:
        /* <DEDUP_REMOVED lines=10> */
.L_x_27239:
        /* <DEDUP_REMOVED lines=12> */
.L_x_27248:
[----:B------:R-:W-:Y:S02]  /*6020*/  IMAD.MOV.U32 R18, RZ, RZ, R22 ;  /* 0x000000ffff127224 */ /* 0x000fe400078e0016 */
.L_x_27249:
[----:B------:R-:W-:Y:S05]  /*6030*/  BSYNC B2 ;  /* 0x0000000000027941 */ /* 0x000fea0003800000 */
.L_x_27247:
        /* <DEDUP_REMOVED lines=16> */
.L_x_27253:
[----:B------:R-:W-:Y:S05]  /*6140*/  BSYNC B3 ;  /* 0x0000000000037941 */ /* 0x000fea0003800000 */
.L_x_27252:
        /* <DEDUP_REMOVED lines=42> */
.L_x_27251:
[----:B------:R-:W-:Y:S05]  /*63f0*/  BSYNC B2 ;  /* 0x0000000000027941 */ /* 0x000fea0003800000 */
.L_x_27250:
        /* <DEDUP_REMOVED lines=13> */
.L_x_27254:
        /* <DEDUP_REMOVED lines=12> */
.L_x_27257:
[----:B------:R-:W-:Y:S02]  /*6590*/  IMAD.MOV.U32 R9, RZ, RZ, R22 ;  /* 0x000000ffff097224 */ /* 0x000fe400078e0016 */
.L_x_27258:
[----:B------:R-:W-:Y:S05]  /*65a0*/  BSYNC B2 ;  /* 0x0000000000027941 */ /* 0x000fea0003800000 */
.L_x_27256:
        /* <DEDUP_REMOVED lines=16> */
.L_x_27262:
[----:B------:R-:W-:Y:S05]  /*66b0*/  BSYNC B3 ;  /* 0x0000000000037941 */ /* 0x000fea0003800000 */
.L_x_27261:
        /* <DEDUP_REMOVED lines=42> */
.L_x_27260:
[----:B------:R-:W-:Y:S05]  /*6960*/  BSYNC B2 ;  /* 0x0000000000027941 */ /* 0x000fea0003800000 */
.L_x_27259:
        /* <DEDUP_REMOVED lines=10> */
.L_x_27255:
        /* <DEDUP_REMOVED lines=12> */
.L_x_27264:
[----:B------:R-:W-:Y:S02]  /*6ad0*/  IMAD.MOV.U32 R18, RZ, RZ, R22 ;  /* 0x000000ffff127224 */ /* 0x000fe400078e0016 */
.L_x_27265:
[----:B------:R-:W-:Y:S05]  /*6ae0*/  BSYNC B2 ;  /* 0x0000000000027941 */ /* 0x000fea0003800000 */
.L_x_27263:
        /* <DEDUP_REMOVED lines=16> */
.L_x_27269:
[----:B------:R-:W-:Y:S05]  /*6bf0*/  BSYNC B3 ;  /* 0x0000000000037941 */ /* 0x000fea0003800000 */
.L_x_27268:
        /* <DEDUP_REMOVED lines=42> */
.L_x_27267:
[----:B------:R-:W-:Y:S05]  /*6ea0*/  BSYNC B2 ;  /* 0x0000000000027941 */ /* 0x000fea0003800000 */
.L_x_27266:
        /* <DEDUP_REMOVED lines=13> */
.L_x_27270:
        /* <DEDUP_REMOVED lines=12> */
.L_x_27273:
[----:B------:R-:W-:Y:S02]  /*7040*/  IMAD.MOV.U32 R8, RZ, RZ, R22 ;  /* 0x000000ffff087224 */ /* 0x000fe400078e0016 */
.L_x_27274:
[----:B------:R-:W-:Y:S05]  /*7050*/  BSYNC B2 ;  /* 0x0000000000027941 */ /* 0x000fea0003800000 */
.L_x_27272:
        /* <DEDUP_REMOVED lines=16> */
.L_x_27278:
[----:B------:R-:W-:Y:S05]  /*7160*/  BSYNC B3 ;  /* 0x0000000000037941 */ /* 0x000fea0003800000 */
.L_x_27277:
        /* <DEDUP_REMOVED lines=42> */
.L_x_27276:
[----:B------:R-:W-:Y:S05]  /*7410*/  BSYNC B2 ;  /* 0x0000000000027941 */ /* 0x000fea0003800000 */
.L_x_27275:
        /* <DEDUP_REMOVED lines=10> */
.L_x_27271:
        /* <DEDUP_REMOVED lines=54> */
.L_x_27279:
[----:B------:R-:W-:Y:S02]  /*7820*/  IADD3 R96, R17, 0x20, RZ ;  /* 0x0000002011607810 */ /* 0x000fe40007ffe0ff */
.L_x_27150:
[----:B------:R-:W-:Y:S05]  /*7830*/  BSYNC B1 ;  /* 0x0000000000017941 */ /* 0x000fea0003800000 */
.L_x_27149:
        /* <DEDUP_REMOVED lines=30> */
.L_x_27283:
[----:B--2---:R-:W-:Y:S02]  /*7a20*/  IMAD.MOV.U32 R7, RZ, RZ, R22 ;  /* 0x000000ffff077224 */ /* 0x004fe400078e0016 */
.L_x_27284:
[----:B------:R-:W-:Y:S05]  /*7a30*/  BSYNC B2 ;  /* 0x0000000000027941 */ /* 0x000fea0003800000 */
.L_x_27282:
        /* <DEDUP_REMOVED lines=16> */
.L_x_27288:
[----:B------:R-:W-:Y:S05]  /*7b40*/  BSYNC B3 ;  /* 0x0000000000037941 */ /* 0x000fea0003800000 */
.L_x_27287:
        /* <DEDUP_REMOVED lines=42> */
.L_x_27286:
[----:B------:R-:W-:Y:S05]  /*7df0*/  BSYNC B2 ;  /* 0x0000000000027941 */ /* 0x000fea0003800000 */
.L_x_27285:
        /* <DEDUP_REMOVED lines=18> */
.L_x_27289:
        /* <DEDUP_REMOVED lines=12> */
.L_x_27292:
[----:B------:R-:W-:Y:S02]  /*7fe0*/  IMAD.MOV.U32 R15, RZ, RZ, R22 ;  /* 0x000000ffff0f7224 */ /* 0x000fe400078e0016 */
.L_x_27293:
[----:B------:R-:W-:Y:S05]  /*7ff0*/  BSYNC B2 ;  /* 0x0000000000027941 */ /* 0x000fea0003800000 */
.L_x_27291:
        /* <DEDUP_REMOVED lines=16> */
.L_x_27297:
[----:B------:R-:W-:Y:S05]  /*8100*/  BSYNC B3 ;  /* 0x0000000000037941 */ /* 0x000fea0003800000 */
.L_x_27296:
        /* <DEDUP_REMOVED lines=42> */
.L_x_27295:
[----:B------:R-:W-:Y:S05]  /*83b0*/  BSYNC B2 ;  /* 0x0000000000027941 */ /* 0x000fea0003800000 */
.L_x_27294:
        /* <DEDUP_REMOVED lines=10> */
.L_x_27290:
        /* <DEDUP_REMOVED lines=12> */
.L_x_27299:
[----:B------:R-:W-:Y:S02]  /*8520*/  IMAD.MOV.U32 R18, RZ, RZ, R22 ;  /* 0x000000ffff127224 */ /* 0x000fe400078e0016 */
.L_x_27300:
[----:B------:R-:W-:Y:S05]  /*8530*/  BSYNC B2 ;  /* 0x0000000000027941 */ /* 0x000fea0003800000 */
.L_x_27298:
        /* <DEDUP_REMOVED lines=16> */
.L_x_27304:
[----:B------:R-:W-:Y:S05]  /*8640*/  BSYNC B3 ;  /* 0x0000000000037941 */ /* 0x000fea0003800000 */
.L_x_27303:
        /* <DEDUP_REMOVED lines=42> */
.L_x_27302:
[----:B------:R-:W-:Y:S05]  /*88f0*/  BSYNC B2 ;  /* 0x0000000000027941 */ /* 0x000fea0003800000 */
.L_x_27301:
        /* <DEDUP_REMOVED lines=15> */
.L_x_27305:
        /* <DEDUP_REMOVED lines=12> */
.L_x_27308:
[----:B------:R-:W-:Y:S02]  /*8ab0*/  IMAD.MOV.U32 R14, RZ, RZ, R22 ;  /* 0x000000ffff0e7224 */ /* 0x000fe400078e0016 */
.L_x_27309:
[----:B------:R-:W-:Y:S05]  /*8ac0*/  BSYNC B2 ;  /* 0x0000000000027941 */ /* 0x000fea0003800000 */
.L_x_27307:
        /* <DEDUP_REMOVED lines=16> */
.L_x_27313:
[----:B------:R-:W-:Y:S05]  /*8bd0*/  BSYNC B3 ;  /* 0x0000000000037941 */ /* 0x000fea0003800000 */
.L_x_27312:
        /* <DEDUP_REMOVED lines=42> */
.L_x_27311:
[----:B------:R-:W-:Y:S05]  /*8e80*/  BSYNC B2 ;  /* 0x0000000000027941 */ /* 0x000fea0003800000 */
.L_x_27310:
        /* <DEDUP_REMOVED lines=10> */
.L_x_27306:
        /* <DEDUP_REMOVED lines=12> */
.L_x_27315:
[----:B------:R-:W-:Y:S02]  /*8ff0*/  IMAD.MOV.U32 R18, RZ, RZ, R22 ;  /* 0x000000ffff127224 */ /* 0x000fe400078e0016 */
.L_x_27316:
[----:B------:R-:W-:Y:S05]  /*9000*/  BSYNC B2 ;  /* 0x0000000000027941 */ /* 0x000fea0003800000 */
.L_x_27314:
        /* <DEDUP_REMOVED lines=16> */
.L_x_27320:
[----:B------:R-:W-:Y:S05]  /*9110*/  BSYNC B3 ;  /* 0x0000000000037941 */ /* 0x000fea0003800000 */
.L_x_27319:
        /* <DEDUP_REMOVED lines=42> */
.L_x_27318:
[----:B------:R-:W-:Y:S05]  /*93c0*/  BSYNC B2 ;  /* 0x0000000000027941 */ /* 0x000fea0003800000 */
.L_x_27317:
        /* <DEDUP_REMOVED lines=15> */
.L_x_27321:
        /* <DEDUP_REMOVED lines=12> */
.L_x_27324:
[----:B------:R-:W-:Y:S02]  /*9580*/  IMAD.MOV.U32 R13, RZ, RZ, R22 ;  /* 0x000000ffff0d7224 */ /* 0x000fe400078e0016 */
.L_x_27325:
[----:B------:R-:W-:Y:S05]  /*9590*/  BSYNC B2 ;  /* 0x0000000000027941 */ /* 0x000fea0003800000 */
.L_x_27323:
        /* <DEDUP_REMOVED lines=16> */
.L_x_27329:
[----:B------:R-:W-:Y:S05]  /*96a0*/  BSYNC B3 ;  /* 0x0000000000037941 */ /* 0x000fea0003800000 */
.L_x_27328:
        /* <DEDUP_REMOVED lines=42> */
.L_x_27327:
[----:B------:R-:W-:Y:S05]  /*9950*/  BSYNC B2 ;  /* 0x0000000000027941 */ /* 0x000fea0003800000 */
.L_x_27326:
        /* <DEDUP_REMOVED lines=10> */
.L_x_27322:
        /* <DEDUP_REMOVED lines=12> */
.L_x_27331:
[----:B------:R-:W-:Y:S02]  /*9ac0*/  IMAD.MOV.U32 R18, RZ, RZ, R22 ;  /* 0x000000ffff127224 */ /* 0x000fe400078e0016 */
.L_x_27332:
[----:B------:R-:W-:Y:S05]  /*9ad0*/  BSYNC B2 ;  /* 0x0000000000027941 */ /* 0x000fea0003800000 */
.L_x_27330:
        /* <DEDUP_REMOVED lines=16> */
.L_x_27336:
[----:B------:R-:W-:Y:S05]  /*9be0*/  BSYNC B3 ;  /* 0x0000000000037941 */ /* 0x000fea0003800000 */
.L_x_27335:
        /* <DEDUP_REMOVED lines=42> */
.L_x_27334:
[----:B------:R-:W-:Y:S05]  /*9e90*/  BSYNC B2 ;  /* 0x0000000000027941 */ /* 0x000fea0003800000 */
.L_x_27333:
        /* <DEDUP_REMOVED lines=15> */
.L_x_27337:
        /* <DEDUP_REMOVED lines=12> */
.L_x_27340:
[----:B------:R-:W-:Y:S02]  /*a050*/  IMAD.MOV.U32 R12, RZ, RZ, R22 ;  /* 0x000000ffff0c7224 */ /* 0x000fe400078e0016 */
.L_x_27341:
[----:B------:R-:W-:Y:S05]  /*a060*/  BSYNC B2 ;  /* 0x0000000000027941 */ /* 0x000fea0003800000 */
.L_x_27339:
        /* <DEDUP_REMOVED lines=16> */
.L_x_27345:
[----:B------:R-:W-:Y:S05]  /*a170*/  BSYNC B3 ;  /* 0x0000000000037941 */ /* 0x000fea0003800000 */
.L_x_27344:
        /* <DEDUP_REMOVED lines=42> */
.L_x_27343:
[----:B------:R-:W-:Y:S05]  /*a420*/  BSYNC B2 ;  /* 0x0000000000027941 */ /* 0x000fea0003800000 */
.L_x_27342:
        /* <DEDUP_REMOVED lines=10> */
.L_x_27338:
        /* <DEDUP_REMOVED lines=12> */
.L_x_27347:
[----:B------:R-:W-:Y:S02]  /*a590*/  IMAD.MOV.U32 R18, RZ, RZ, R22 ;  /* 0x000000ffff127224 */ /* 0x000fe400078e0016 */
.L_x_27348:
[----:B------:R-:W-:Y:S05]  /*a5a0*/  BSYNC B2 ;  /* 0x0000000000027941 */ /* 0x000fea0003800000 */
.L_x_27346:
        /* <DEDUP_REMOVED lines=16> */
.L_x_27352:
[----:B------:R-:W-:Y:S05]  /*a6b0*/  BSYNC B3 ;  /* 0x0000000000037941 */ /* 0x000fea0003800000 */
.L_x_27351:
        /* <DEDUP_REMOVED lines=42> */
.L_x_27350:
[----:B------:R-:W-:Y:S05]  /*a960*/  BSYNC B2 ;  /* 0x0000000000027941 */ /* 0x000fea0003800000 */
.L_x_27349:
        /* <DEDUP_REMOVED lines=13> */
.L_x_27353:
        /* <DEDUP_REMOVED lines=12> */
.L_x_27356:
[----:B------:R-:W-:Y:S02]  /*ab00*/  IMAD.MOV.U32 R11, RZ, RZ, R22 ;  /* 0x000000ffff0b7224 */ /* 0x000fe400078e0016 */
.L_x_27357:
[----:B------:R-:W-:Y:S05]  /*ab10*/  BSYNC B2 ;  /* 0x0000000000027941 */ /* 0x000fea0003800000 */
.L_x_27355:
        /* <DEDUP_REMOVED lines=16> */
.L_x_27361:
[----:B------:R-:W-:Y:S05]  /*ac20*/  BSYNC B3 ;  /* 0x0000000000037941 */ /* 0x000fea0003800000 */
.L_x_27360:
        /* <DEDUP_REMOVED lines=42> */
.L_x_27359:
[----:B------:R-:W-:Y:S05]  /*aed0*/  BSYNC B2 ;  /* 0x0000000000027941 */ /* 0x000fea0003800000 */
.L_x_27358:
        /* <DEDUP_REMOVED lines=10> */
.L_x_27354:
        /* <DEDUP_REMOVED lines=12> */
.L_x_27363:
[----:B------:R-:W-:Y:S02]  /*b040*/  IMAD.MOV.U32 R18, RZ, RZ, R22 ;  /* 0x000000ffff127224 */ /* 0x000fe400078e0016 */
.L_x_27364:
[----:B------:R-:W-:Y:S05]  /*b050*/  BSYNC B2 ;  /* 0x0000000000027941 */ /* 0x000fea0003800000 */
.L_x_27362:
        /* <DEDUP_REMOVED lines=16> */
.L_x_27368:
[----:B------:R-:W-:Y:S05]  /*b160*/  BSYNC B3 ;  /* 0x0000000000037941 */ /* 0x000fea0003800000 */
.L_x_27367:
        /* <DEDUP_REMOVED lines=42> */
.L_x_27366:
[----:B------:R-:W-:Y:S05]  /*b410*/  BSYNC B2 ;  /* 0x0000000000027941 */ /* 0x000fea0003800000 */
.L_x_27365:
        /* <DEDUP_REMOVED lines=13> */
.L_x_27369:
        /* <DEDUP_REMOVED lines=12> */
.L_x_27372:
[----:B------:R-:W-:Y:S02]  /*b5b0*/  IMAD.MOV.U32 R10, RZ, RZ, R22 ;  /* 0x000000ffff0a7224 */ /* 0x000fe400078e0016 */
.L_x_27373:
[----:B------:R-:W-:Y:S05]  /*b5c0*/  BSYNC B2 ;  /* 0x0000000000027941 */ /* 0x000fea0003800000 */
.L_x_27371:
        /* <DEDUP_REMOVED lines=16> */
.L_x_27377:
[----:B------:R-:W-:Y:S05]  /*b6d0*/  BSYNC B3 ;  /* 0x0000000000037941 */ /* 0x000fea0003800000 */
.L_x_27376:
        /* <DEDUP_REMOVED lines=42> */
.L_x_27375:
[----:B------:R-:W-:Y:S05]  /*b980*/  BSYNC B2 ;  /* 0x0000000000027941 */ /* 0x000fea0003800000 */
.L_x_27374:
        /* <DEDUP_REMOVED lines=10> */
.L_x_27370:
        /* <DEDUP_REMOVED lines=12> */
.L_x_27379:
[----:B------:R-:W-:Y:S02]  /*baf0*/  IMAD.MOV.U32 R18, RZ, RZ, R22 ;  /* 0x000000ffff127224 */ /* 0x000fe400078e0016 */
.L_x_27380:
[----:B------:R-:W-:Y:S05]  /*bb00*/  BSYNC B2 ;  /* 0x0000000000027941 */ /* 0x000fea0003800000 */
.L_x_27378:
        /* <DEDUP_REMOVED lines=16> */
.L_x_27384:
[----:B------:R-:W-:Y:S05]  /*bc10*/  BSYNC B3 ;  /* 0x0000000000037941 */ /* 0x000fea0003800000 */
.L_x_27383:
        /* <DEDUP_REMOVED lines=42> */
.L_x_27382:
[----:B------:R-:W-:Y:S05]  /*bec0*/  BSYNC B2 ;  /* 0x0000000000027941 */ /* 0x000fea0003800000 */
.L_x_27381:
        /* <DEDUP_REMOVED lines=13> */
.L_x_27385:
        /* <DEDUP_REMOVED lines=12> */
.L_x_27388:
[----:B------:R-:W-:Y:S02]  /*c060*/  IMAD.MOV.U32 R9, RZ, RZ, R22 ;  /* 0x000000ffff097224 */ /* 0x000fe400078e0016 */
.L_x_27389:
[----:B------:R-:W-:Y:S05]  /*c070*/  BSYNC B2 ;  /* 0x0000000000027941 */ /* 0x000fea0003800000 */
.L_x_27387:
        /* <DEDUP_REMOVED lines=16> */
.L_x_27393:
[----:B------:R-:W-:Y:S05]  /*c180*/  BSYNC B3 ;  /* 0x0000000000037941 */ /* 0x000fea0003800000 */
.L_x_27392:
        /* <DEDUP_REMOVED lines=42> */
.L_x_27391:
[----:B------:R-:W-:Y:S05]  /*c430*/  BSYNC B2 ;  /* 0x0000000000027941 */ /* 0x000fea0003800000 */
.L_x_27390:
        /* <DEDUP_REMOVED lines=10> */
.L_x_27386:
        /* <DEDUP_REMOVED lines=12> */
.L_x_27395:
[----:B------:R-:W-:Y:S02]  /*c5a0*/  IMAD.MOV.U32 R18, RZ, RZ, R22 ;  /* 0x000000ffff127224 */ /* 0x000fe400078e0016 */
.L_x_27396:
[----:B------:R-:W-:Y:S05]  /*c5b0*/  BSYNC B2 ;  /* 0x0000000000027941 */ /* 0x000fea0003800000 */
.L_x_27394:
        /* <DEDUP_REMOVED lines=16> */
.L_x_27400:
[----:B------:R-:W-:Y:S05]  /*c6c0*/  BSYNC B3 ;  /* 0x0000000000037941 */ /* 0x000fea0003800000 */
.L_x_27399:
        /* <DEDUP_REMOVED lines=42> */
.L_x_27398:
[----:B------:R-:W-:Y:S05]  /*c970*/  BSYNC B2 ;  /* 0x0000000000027941 */ /* 0x000fea0003800000 */
.L_x_27397:
        /* <DEDUP_REMOVED lines=13> */
.L_x_27401:
        /* <DEDUP_REMOVED lines=12> */
.L_x_27404:
[----:B------:R-:W-:Y:S02]  /*cb10*/  IMAD.MOV.U32 R8, RZ, RZ, R22 ;  /* 0x000000ffff087224 */ /* 0x000fe400078e0016 */
.L_x_27405:
[----:B------:R-:W-:Y:S05]  /*cb20*/  BSYNC B2 ;  /* 0x0000000000027941 */ /* 0x000fea0003800000 */
.L_x_27403:
        /* <DEDUP_REMOVED lines=16> */
.L_x_27409:
[----:B------:R-:W-:Y:S05]  /*cc30*/  BSYNC B3 ;  /* 0x0000000000037941 */ /* 0x000fea0003800000 */
.L_x_27408:
        /* <DEDUP_REMOVED lines=42> */
.L_x_27407:
[----:B------:R-:W-:Y:S05]  /*cee0*/  BSYNC B2 ;  /* 0x0000000000027941 */ /* 0x000fea0003800000 */
.L_x_27406:
        /* <DEDUP_REMOVED lines=10> */
.L_x_27402:
        /* <DEDUP_REMOVED lines=54> */
.L_x_27410:
[----:B------:R-:W-:Y:S02]  /*d2f0*/  IADD3 R96, R96, 0x20, RZ ;  /* 0x0000002060607810 */ /* 0x000fe40007ffe0ff */
.L_x_27281:
[----:B------:R-:W-:Y:S05]  /*d300*/  BSYNC B1 ;  /* 0x0000000000017941 */ /* 0x000fea0003800000 */
.L_x_27280:
        /* <DEDUP_REMOVED lines=30> */
.L_x_27414:
[----:B--2---:R-:W-:Y:S02]  /*d4f0*/  IMAD.MOV.U32 R6, RZ, RZ, R22 ;  /* 0x000000ffff067224 */ /* 0x004fe400078e0016 */
.L_x_27415:
[----:B------:R-:W-:Y:S05]  /*d500*/  BSYNC B2 ;  /* 0x0000000000027941 */ /* 0x000fea0003800000 */
.L_x_27413:
        /* <DEDUP_REMOVED lines=16> */
.L_x_27419:
[----:B------:R-:W-:Y:S05]  /*d610*/  BSYNC B3 ;  /* 0x0000000000037941 */ /* 0x000fea0003800000 */
.L_x_27418:
        /* <DEDUP_REMOVED lines=42> */
.L_x_27417:
[----:B------:R-:W-:Y:S05]  /*d8c0*/  BSYNC B2 ;  /* 0x0000000000027941 */ /* 0x000fea0003800000 */
.L_x_27416:
        /* <DEDUP_REMOVED lines=18> */
.L_x_27420:
        /* <DEDUP_REMOVED lines=12> */
.L_x_27423:
[----:B------:R-:W-:Y:S02]  /*dab0*/  IMAD.MOV.U32 R15, RZ, RZ, R22 ;  /* 0x000000ffff0f7224 */ /* 0x000fe400078e0016 */
.L_x_27424:
[----:B------:R-:W-:Y:S05]  /*dac0*/  BSYNC B2 ;  /* 0x0000000000027941 */ /* 0x000fea0003800000 */
.L_x_27422:
        /* <DEDUP_REMOVED lines=16> */
.L_x_27428:
[----:B------:R-:W-:Y:S05]  /*dbd0*/  BSYNC B3 ;  /* 0x0000000000037941 */ /* 0x000fea0003800000 */
.L_x_27427:
        /* <DEDUP_REMOVED lines=42> */
.L_x_27426:
[----:B------:R-:W-:Y:S05]  /*de80*/  BSYNC B2 ;  /* 0x0000000000027941 */ /* 0x000fea0003800000 */
.L_x_27425:
        /* <DEDUP_REMOVED lines=10> */
.L_x_27421:
        /* <DEDUP_REMOVED lines=12> */
.L_x_27430:
[----:B------:R-:W-:Y:S02]  /*dff0*/  IMAD.MOV.U32 R18, RZ, RZ, R22 ;  /* 0x000000ffff127224 */ /* 0x000fe400078e0016 */
.L_x_27431:
[----:B------:R-:W-:Y:S05]  /*e000*/  BSYNC B2 ;  /* 0x0000000000027941 */ /* 0x000fea0003800000 */
.L_x_27429:
        /* <DEDUP_REMOVED lines=16> */
.L_x_27435:
[----:B------:R-:W-:Y:S05]  /*e110*/  BSYNC B3 ;  /* 0x0000000000037941 */ /* 0x000fea0003800000 */
.L_x_27434:
        /* <DEDUP_REMOVED lines=42> */
.L_x_27433:
[----:B------:R-:W-:Y:S05]  /*e3c0*/  BSYNC B2 ;  /* 0x0000000000027941 */ /* 0x000fea0003800000 */
.L_x_27432:
        /* <DEDUP_REMOVED lines=15> */
.L_x_27436:
        /* <DEDUP_REMOVED lines=12> */
.L_x_27439:
[----:B------:R-:W-:Y:S02]  /*e580*/  IMAD.MOV.U32 R14, RZ, RZ, R22 ;  /* 0x000000ffff0e7224 */ /* 0x000fe400078e0016 */
.L_x_27440:
[----:B------:R-:W-:Y:S05]  /*e590*/  BSYNC B2 ;  /* 0x0000000000027941 */ /* 0x000fea0003800000 */
.L_x_27438:
        /* <DEDUP_REMOVED lines=16> */
.L_x_27444:
[----:B------:R-:W-:Y:S05]  /*e6a0*/  BSYNC B3 ;  /* 0x0000000000037941 */ /* 0x000fea0003800000 */
.L_x_27443:
        /* <DEDUP_REMOVED lines=42> */
.L_x_27442:
[----:B------:R-:W-:Y:S05]  /*e950*/  BSYNC B2 ;  /* 0x0000000000027941 */ /* 0x000fea0003800000 */
.L_x_27441:
        /* <DEDUP_REMOVED lines=10> */
.L_x_27437:
        /* <DEDUP_REMOVED lines=12> */
.L_x_27446:
[----:B------:R-:W-:Y:S02]  /*eac0*/  IMAD.MOV.U32 R18, RZ, RZ, R22 ;  /* 0x000000ffff127224 */ /* 0x000fe400078e0016 */
.L_x_27447:
[----:B------:R-:W-:Y:S05]  /*ead0*/  BSYNC B2 ;  /* 0x0000000000027941 */ /* 0x000fea0003800000 */
.L_x_27445:
        /* <DEDUP_REMOVED lines=16> */
.L_x_27451:
[----:B------:R-:W-:Y:S05]  /*ebe0*/  BSYNC B3 ;  /* 0x0000000000037941 */ /* 0x000fea0003800000 */
.L_x_27450:
        /* <DEDUP_REMOVED lines=42> */
.L_x_27449:
[----:B------:R-:W-:Y:S05]  /*ee90*/  BSYNC B2 ;  /* 0x0000000000027941 */ /* 0x000fea0003800000 */
.L_x_27448:
        /* <DEDUP_REMOVED lines=15> */
.L_x_27452:
        /* <DEDUP_REMOVED lines=12> */
.L_x_27455:
[----:B------:R-:W-:Y:S02]  /*f050*/  IMAD.MOV.U32 R13, RZ, RZ, R22 ;  /* 0x000000ffff0d7224 */ /* 0x000fe400078e0016 */
.L_x_27456:
[----:B------:R-:W-:Y:S05]  /*f060*/  BSYNC B2 ;  /* 0x0000000000027941 */ /* 0x000fea0003800000 */
.L_x_27454:
        /* <DEDUP_REMOVED lines=16> */
.L_x_27460:
[----:B------:R-:W-:Y:S05]  /*f170*/  BSYNC B3 ;  /* 0x0000000000037941 */ /* 0x000fea0003800000 */
.L_x_27459:
        /* <DEDUP_REMOVED lines=42> */
.L_x_27458:
[----:B------:R-:W-:Y:S05]  /*f420*/  BSYNC B2 ;  /* 0x0000000000027941 */ /* 0x000fea0003800000 */
.L_x_27457:
        /* <DEDUP_REMOVED lines=10> */
.L_x_27453:
        /* <DEDUP_REMOVED lines=12> */
.L_x_27462:
[----:B------:R-:W-:Y:S02]  /*f590*/  IMAD.MOV.U32 R18, RZ, RZ, R22 ;  /* 0x000000ffff127224 */ /* 0x000fe400078e0016 */
.L_x_27463:
[----:B------:R-:W-:Y:S05]  /*f5a0*/  BSYNC B2 ;  /* 0x0000000000027941 */ /* 0x000fea0003800000 */
.L_x_27461:
        /* <DEDUP_REMOVED lines=16> */
.L_x_27467:
[----:B------:R-:W-:Y:S05]  /*f6b0*/  BSYNC B3 ;  /* 0x0000000000037941 */ /* 0x000fea0003800000 */
.L_x_27466:
        /* <DEDUP_REMOVED lines=42> */
.L_x_27465:
[----:B------:R-:W-:Y:S05]  /*f960*/  BSYNC B2 ;  /* 0x0000000000027941 */ /* 0x000fea0003800000 */
.L_x_27464:
        /* <DEDUP_REMOVED lines=15> */
.L_x_27468:
        /* <DEDUP_REMOVED lines=12> */
.L_x_27471:
[----:B------:R-:W-:Y:S02]  /*fb20*/  IMAD.MOV.U32 R12, RZ, RZ, R22 ;  /* 0x000000ffff0c7224 */ /* 0x000fe400078e0016 */
.L_x_27472:
[----:B------:R-:W-:Y:S05]  /*fb30*/  BSYNC B2 ;  /* 0x0000000000027941 */ /* 0x000fea0003800000 */
.L_x_27470:
        /* <DEDUP_REMOVED lines=16> */
.L_x_27476:
[----:B------:R-:W-:Y:S05]  /*fc40*/  BSYNC B3 ;  /* 0x0000000000037941 */ /* 0x000fea0003800000 */
.L_x_27475:
        /* <DEDUP_REMOVED lines=42> */
.L_x_27474:
[----:B------:R-:W-:Y:S05]  /*fef0*/  BSYNC B2 ;  /* 0x0000000000027941 */ /* 0x000fea0003800000 */
.L_x_27473:
        /* <DEDUP_REMOVED lines=10> */
.L_x_27469:
        /* <DEDUP_REMOVED lines=12> */
.L_x_27478:
[----:B------:R-:W-:Y:S02]  /*10060*/  IMAD.MOV.U32 R18, RZ, RZ, R22 ;  /* 0x000000ffff127224 */ /* 0x000fe400078e0016 */
.L_x_27479:
[----:B------:R-:W-:Y:S05]  /*10070*/  BSYNC B2 ;  /* 0x0000000000027941 */ /* 0x000fea0003800000 */
.L_x_27477:
        /* <DEDUP_REMOVED lines=16> */
.L_x_27483:
[----:B------:R-:W-:Y:S05]  /*10180*/  BSYNC B3 ;  /* 0x0000000000037941 */ /* 0x000fea0003800000 */
.L_x_27482:
        /* <DEDUP_REMOVED lines=42> */
.L_x_27481:
[----:B------:R-:W-:Y:S05]  /*10430*/  BSYNC B2 ;  /* 0x0000000000027941 */ /* 0x000fea0003800000 */
.L_x_27480:
        /* <DEDUP_REMOVED lines=13> */
.L_x_27484:
        /* <DEDUP_REMOVED lines=12> */
.L_x_27487:
[----:B------:R-:W-:Y:S02]  /*105d0*/  IMAD.MOV.U32 R11, RZ, RZ, R22 ;  /* 0x000000ffff0b7224 */ /* 0x000fe400078e0016 */
.L_x_27488:
[----:B------:R-:W-:Y:S05]  /*105e0*/  BSYNC B2 ;  /* 0x0000000000027941 */ /* 0x000fea0003800000 */
.L_x_27486:
        /* <DEDUP_REMOVED lines=16> */
.L_x_27492:
[----:B------:R-:W-:Y:S05]  /*106f0*/  BSYNC B3 ;  /* 0x0000000000037941 */ /* 0x000fea0003800000 */
.L_x_27491:
        /* <DEDUP_REMOVED lines=42> */
.L_x_27490:
[----:B------:R-:W-:Y:S05]  /*109a0*/  BSYNC B2 ;  /* 0x0000000000027941 */ /* 0x000fea0003800000 */
.L_x_27489:
        /* <DEDUP_REMOVED lines=10> */
.L_x_27485:
        /* <DEDUP_REMOVED lines=12> */
.L_x_27494:
[----:B------:R-:W-:Y:S02]  /*10b10*/  IMAD.MOV.U32 R18, RZ, RZ, R22 ;  /* 0x000000ffff127224 */ /* 0x000fe400078e0016 */
.L_x_27495:
[----:B------:R-:W-:Y:S05]  /*10b20*/  BSYNC B2 ;  /* 0x0000000000027941 */ /* 0x000fea0003800000 */
.L_x_27493:
        /* <DEDUP_REMOVED lines=16> */
.L_x_27499:
[----:B------:R-:W-:Y:S05]  /*10c30*/  BSYNC B3 ;  /* 0x0000000000037941 */ /* 0x000fea0003800000 */
.L_x_27498:
        /* <DEDUP_REMOVED lines=42> */
.L_x_27497:
[----:B------:R-:W-:Y:S05]  /*10ee0*/  BSYNC B2 ;  /* 0x0000000000027941 */ /* 0x000fea0003800000 */
.L_x_27496:
        /* <DEDUP_REMOVED lines=13> */
.L_x_27500:
        /* <DEDUP_REMOVED lines=12> */
.L_x_27503:
[----:B------:R-:W-:Y:S02]  /*11080*/  IMAD.MOV.U32 R10, RZ, RZ, R22 ;  /* 0x000000ffff0a7224 */ /* 0x000fe400078e0016 */
.L_x_27504:
[----:B------:R-:W-:Y:S05]  /*11090*/  BSYNC B2 ;  /* 0x0000000000027941 */ /* 0x000fea0003800000 */
.L_x_27502:
        /* <DEDUP_REMOVED lines=16> */
.L_x_27508:
[----:B------:R-:W-:Y:S05]  /*111a0*/  BSYNC B3 ;  /* 0x0000000000037941 */ /* 0x000fea0003800000 */
.L_x_27507:
        /* <DEDUP_REMOVED lines=42> */
.L_x_27506:
[----:B------:R-:W-:Y:S05]  /*11450*/  BSYNC B2 ;  /* 0x0000000000027941 */ /* 0x000fea0003800000 */
.L_x_27505:
        /* <DEDUP_REMOVED lines=10> */
.L_x_27501:
        /* <DEDUP_REMOVED lines=12> */
.L_x_27510:
[----:B------:R-:W-:Y:S02]  /*115c0*/  IMAD.MOV.U32 R18, RZ, RZ, R22 ;  /* 0x000000ffff127224 */ /* 0x000fe400078e0016 */
.L_x_27511:
[----:B------:R-:W-:Y:S05]  /*115d0*/  BSYNC B2 ;  /* 0x0000000000027941 */ /* 0x000fea0003800000 */
.L_x_27509:
        /* <DEDUP_REMOVED lines=16> */
.L_x_27515:
[----:B------:R-:W-:Y:S05]  /*116e0*/  BSYNC B3 ;  /* 0x0000000000037941 */ /* 0x000fea0003800000 */
.L_x_27514:
        /* <DEDUP_REMOVED lines=42> */
.L_x_27513:
[----:B------:R-:W-:Y:S05]  /*11990*/  BSYNC B2 ;  /* 0x0000000000027941 */ /* 0x000fea0003800000 */
.L_x_27512:
        /* <DEDUP_REMOVED lines=13> */
.L_x_27516:
        /* <DEDUP_REMOVED lines=12> */
.L_x_27519:
[----:B------:R-:W-:Y:S02]  /*11b30*/  IMAD.MOV.U32 R9, RZ, RZ, R22 ;  /* 0x000000ffff097224 */ /* 0x000fe400078e0016 */
.L_x_27520:
[----:B------:R-:W-:Y:S05]  /*11b40*/  BSYNC B2 ;  /* 0x0000000000027941 */ /* 0x000fea0003800000 */
.L_x_27518:
        /* <DEDUP_REMOVED lines=16> */
.L_x_27524:
[----:B------:R-:W-:Y:S05]  /*11c50*/  BSYNC B3 ;  /* 0x0000000000037941 */ /* 0x000fea0003800000 */
.L_x_27523:
        /* <DEDUP_REMOVED lines=42> */
.L_x_27522:
[----:B------:R-:W-:Y:S05]  /*11f00*/  BSYNC B2 ;  /* 0x0000000000027941 */ /* 0x000fea0003800000 */
.L_x_27521:
        /* <DEDUP_REMOVED lines=10> */
.L_x_27517:
        /* <DEDUP_REMOVED lines=12> */
.L_x_27526:
[----:B------:R-:W-:Y:S02]  /*12070*/  IMAD.MOV.U32 R18, RZ, RZ, R22 ;  /* 0x000000ffff127224 */ /* 0x000fe400078e0016 */
.L_x_27527:
[----:B------:R-:W-:Y:S05]  /*12080*/  BSYNC B2 ;  /* 0x0000000000027941 */ /* 0x000fea0003800000 */
.L_x_27525:
        /* <DEDUP_REMOVED lines=16> */
.L_x_27531:
[----:B------:R-:W-:Y:S05]  /*12190*/  BSYNC B3 ;  /* 0x0000000000037941 */ /* 0x000fea0003800000 */
.L_x_27530:
        /* <DEDUP_REMOVED lines=42> */
.L_x_27529:
[----:B------:R-:W-:Y:S05]  /*12440*/  BSYNC B2 ;  /* 0x0000000000027941 */ /* 0x000fea0003800000 */
.L_x_27528:
        /* <DEDUP_REMOVED lines=13> */
.L_x_27532:
        /* <DEDUP_REMOVED lines=12> */
.L_x_27535:
[----:B------:R-:W-:Y:S02]  /*125e0*/  IMAD.MOV.U32 R8, RZ, RZ, R22 ;  /* 0x000000ffff087224 */ /* 0x000fe400078e0016 */
.L_x_27536:
[----:B------:R-:W-:Y:S05]  /*125f0*/  BSYNC B2 ;  /* 0x0000000000027941 */ /* 0x000fea0003800000 */
.L_x_27534:
        /* <DEDUP_REMOVED lines=16> */
.L_x_27540:
[----:B------:R-:W-:Y:S05]  /*12700*/  BSYNC B3 ;  /* 0x0000000000037941 */ /* 0x000fea0003800000 */
.L_x_27539:
        /* <DEDUP_REMOVED lines=42> */
.L_x_27538:
[----:B------:R-:W-:Y:S05]  /*129b0*/  BSYNC B2 ;  /* 0x0000000000027941 */ /* 0x000fea0003800000 */
.L_x_27537:
        /* <DEDUP_REMOVED lines=10> */
.L_x_27533:
        /* <DEDUP_REMOVED lines=54> */
.L_x_27541:
[----:B------:R-:W-:Y:S02]  /*12dc0*/  IADD3 R96, R96, 0x20, RZ ;  /* 0x0000002060607810 */ /* 0x000fe40007ffe0ff */
.L_x_27412:
[----:B------:R-:W-:Y:S05]  /*12dd0*/  BSYNC B1 ;  /* 0x0000000000017941 */ /* 0x000fea0003800000 */
.L_x_27411:
        /* <DEDUP_REMOVED lines=30> */
.L_x_27545:
[----:B------:R-:W-:Y:S02]  /*12fc0*/  IMAD.MOV.U32 R5, RZ, RZ, R22 ;  /* 0x000000ffff057224 */ /* 0x000fe400078e0016 */
.L_x_27546:
[----:B------:R-:W-:Y:S05]  /*12fd0*/  BSYNC B2 ;  /* 0x0000000000027941 */ /* 0x000fea0003800000 */
.L_x_27544:
        /* <DEDUP_REMOVED lines=16> */
.L_x_27550:
[----:B------:R-:W-:Y:S05]  /*130e0*/  BSYNC B3 ;  /* 0x0000000000037941 */ /* 0x000fea0003800000 */
.L_x_27549:
        /* <DEDUP_REMOVED lines=42> */
.L_x_27548:
[----:B------:R-:W-:Y:S05]  /*13390*/  BSYNC B2 ;  /* 0x0000000000027941 */ /* 0x000fea0003800000 */
.L_x_27547:
        /* <DEDUP_REMOVED lines=18> */
.L_x_27551:
        /* <DEDUP_REMOVED lines=12> */
.L_x_27554:
[----:B------:R-:W-:Y:S02]  /*13580*/  IMAD.MOV.U32 R15, RZ, RZ, R22 ;  /* 0x000000ffff0f7224 */ /* 0x000fe400078e0016 */
.L_x_27555:
[----:B------:R-:W-:Y:S05]  /*13590*/  BSYNC B2 ;  /* 0x0000000000027941 */ /* 0x000fea0003800000 */
.L_x_27553:
        /* <DEDUP_REMOVED lines=16> */
.L_x_27559:
[----:B------:R-:W-:Y:S05]  /*136a0*/  BSYNC B3 ;  /* 0x0000000000037941 */ /* 0x000fea0003800000 */
.L_x_27558:
        /* <DEDUP_REMOVED lines=42> */
.L_x_27557:
[----:B------:R-:W-:Y:S05]  /*13950*/  BSYNC B2 ;  /* 0x0000000000027941 */ /* 0x000fea0003800000 */
.L_x_27556:
        /* <DEDUP_REMOVED lines=10> */
.L_x_27552:
        /* <DEDUP_REMOVED lines=12> */
.L_x_27561:
[----:B------:R-:W-:Y:S02]  /*13ac0*/  IMAD.MOV.U32 R18, RZ, RZ, R22 ;  /* 0x000000ffff127224 */ /* 0x000fe400078e0016 */
.L_x_27562:
[----:B------:R-:W-:Y:S05]  /*13ad0*/  BSYNC B2 ;  /* 0x0000000000027941 */ /* 0x000fea0003800000 */
.L_x_27560:
        /* <DEDUP_REMOVED lines=16> */
.L_x_27566:
[----:B------:R-:W-:Y:S05]  /*13be0*/  BSYNC B3 ;  /* 0x0000000000037941 */ /* 0x000fea0003800000 */
.L_x_27565:
        /* <DEDUP_REMOVED lines=42> */
.L_x_27564:
[----:B------:R-:W-:Y:S05]  /*13e90*/  BSYNC B2 ;  /* 0x0000000000027941 */ /* 0x000fea0003800000 */
.L_x_27563:
        /* <DEDUP_REMOVED lines=15> */
.L_x_27567:
        /* <DEDUP_REMOVED lines=12> */
.L_x_27570:
[----:B------:R-:W-:Y:S02]  /*14050*/  IMAD.MOV.U32 R14, RZ, RZ, R22 ;  /* 0x000000ffff0e7224 */ /* 0x000fe400078e0016 */
.L_x_27571:
[----:B------:R-:W-:Y:S05]  /*14060*/  BSYNC B2 ;  /* 0x0000000000027941 */ /* 0x000fea0003800000 */
.L_x_27569:
        /* <DEDUP_REMOVED lines=16> */
.L_x_27575:
[----:B------:R-:W-:Y:S05]  /*14170*/  BSYNC B3 ;  /* 0x0000000000037941 */ /* 0x000fea0003800000 */
.L_x_27574:
        /* <DEDUP_REMOVED lines=42> */
.L_x_27573:
[----:B------:R-:W-:Y:S05]  /*14420*/  BSYNC B2 ;  /* 0x0000000000027941 */ /* 0x000fea0003800000 */
.L_x_27572:
        /* <DEDUP_REMOVED lines=10> */
.L_x_27568:
        /* <DEDUP_REMOVED lines=12> */
.L_x_27577:
[----:B------:R-:W-:Y:S02]  /*14590*/  IMAD.MOV.U32 R18, RZ, RZ, R22 ;  /* 0x000000ffff127224 */ /* 0x000fe400078e0016 */
.L_x_27578:
[----:B------:R-:W-:Y:S05]  /*145a0*/  BSYNC B2 ;  /* 0x0000000000027941 */ /* 0x000fea0003800000 */
.L_x_27576:
        /* <DEDUP_REMOVED lines=16> */
.L_x_27582:
[----:B------:R-:W-:Y:S05]  /*146b0*/  BSYNC B3 ;  /* 0x0000000000037941 */ /* 0x000fea0003800000 */
.L_x_27581:
        /* <DEDUP_REMOVED lines=42> */
.L_x_27580:
[----:B------:R-:W-:Y:S05]  /*14960*/  BSYNC B2 ;  /* 0x0000000000027941 */ /* 0x000fea0003800000 */
.L_x_27579:
        /* <DEDUP_REMOVED lines=15> */
.L_x_27583:
        /* <DEDUP_REMOVED lines=12> */
.L_x_27586:
[----:B------:R-:W-:Y:S02]  /*14b20*/  IMAD.MOV.U32 R13, RZ, RZ, R22 ;  /* 0x000000ffff0d7224 */ /* 0x000fe400078e0016 */
.L_x_27587:
[----:B------:R-:W-:Y:S05]  /*14b30*/  BSYNC B2 ;  /* 0x0000000000027941 */ /* 0x000fea0003800000 */
.L_x_27585:
        /* <DEDUP_REMOVED lines=16> */
.L_x_27591:
[----:B------:R-:W-:Y:S05]  /*14c40*/  BSYNC B3 ;  /* 0x0000000000037941 */ /* 0x000fea0003800000 */
.L_x_27590:
        /* <DEDUP_REMOVED lines=42> */
.L_x_27589:
[----:B------:R-:W-:Y:S05]  /*14ef0*/  BSYNC B2 ;  /* 0x0000000000027941 */ /* 0x000fea0003800000 */
.L_x_27588:
        /* <DEDUP_REMOVED lines=10> */
.L_x_27584:
        /* <DEDUP_REMOVED lines=12> */
.L_x_27593:
[----:B------:R-:W-:Y:S02]  /*15060*/  IMAD.MOV.U32 R18, RZ, RZ, R22 ;  /* 0x000000ffff127224 */ /* 0x000fe400078e0016 */
.L_x_27594:
[----:B------:R-:W-:Y:S05]  /*15070*/  BSYNC B2 ;  /* 0x0000000000027941 */ /* 0x000fea0003800000 */
.L_x_27592:
        /* <DEDUP_REMOVED lines=16> */
.L_x_27598:
[----:B------:R-:W-:Y:S05]  /*15180*/  BSYNC B3 ;  /* 0x0000000000037941 */ /* 0x000fea0003800000 */
.L_x_27597:
        /* <DEDUP_REMOVED lines=42> */
.L_x_27596:
[----:B------:R-:W-:Y:S05]  /*15430*/  BSYNC B2 ;  /* 0x0000000000027941 */ /* 0x000fea0003800000 */
.L_x_27595:
        /* <DEDUP_REMOVED lines=15> */
.L_x_27599:
        /* <DEDUP_REMOVED lines=12> */
.L_x_27602:
[----:B------:R-:W-:Y:S02]  /*155f0*/  IMAD.MOV.U32 R12, RZ, RZ, R22 ;  /* 0x000000ffff0c7224 */ /* 0x000fe400078e0016 */
.L_x_27603:
[----:B------:R-:W-:Y:S05]  /*15600*/  BSYNC B2 ;  /* 0x0000000000027941 */ /* 0x000fea0003800000 */
.L_x_27601:
        /* <DEDUP_REMOVED lines=16> */
.L_x_27607:
[----:B------:R-:W-:Y:S05]  /*15710*/  BSYNC B3 ;  /* 0x0000000000037941 */ /* 0x000fea0003800000 */
.L_x_27606:
        /* <DEDUP_REMOVED lines=42> */
.L_x_27605:
[----:B------:R-:W-:Y:S05]  /*159c0*/  BSYNC B2 ;  /* 0x0000000000027941 */ /* 0x000fea0003800000 */
.L_x_27604:
        /* <DEDUP_REMOVED lines=10> */
.L_x_27600:
        /* <DEDUP_REMOVED lines=12> */
.L_x_27609:
[----:B------:R-:W-:Y:S02]  /*15b30*/  IMAD.MOV.U32 R18, RZ, RZ, R22 ;  /* 0x000000ffff127224 */ /* 0x000fe400078e0016 */
.L_x_27610:
[----:B------:R-:W-:Y:S05]  /*15b40*/  BSYNC B2 ;  /* 0x0000000000027941 */ /* 0x000fea0003800000 */
.L_x_27608:
        /* <DEDUP_REMOVED lines=16> */
.L_x_27614:
[----:B------:R-:W-:Y:S05]  /*15c50*/  BSYNC B3 ;  /* 0x0000000000037941 */ /* 0x000fea0003800000 */
.L_x_27613:
        /* <DEDUP_REMOVED lines=42> */
.L_x_27612:
[----:B------:R-:W-:Y:S05]  /*15f00*/  BSYNC B2 ;  /* 0x0000000000027941 */ /* 0x000fea0003800000 */
.L_x_27611:
        /* <DEDUP_REMOVED lines=13> */
.L_x_27615:
        /* <DEDUP_REMOVED lines=12> */
.L_x_27618:
[----:B------:R-:W-:Y:S02]  /*160a0*/  IMAD.MOV.U32 R11, RZ, RZ, R22 ;  /* 0x000000ffff0b7224 */ /* 0x000fe400078e0016 */
.L_x_27619:
[----:B------:R-:W-:Y:S05]  /*160b0*/  BSYNC B2 ;  /* 0x0000000000027941 */ /* 0x000fea0003800000 */
.L_x_27617:
        /* <DEDUP_REMOVED lines=16> */
.L_x_27623:
[----:B------:R-:W-:Y:S05]  /*161c0*/  BSYNC B3 ;  /* 0x0000000000037941 */ /* 0x000fea0003800000 */
.L_x_27622:
        /* <DEDUP_REMOVED lines=42> */
.L_x_27621:
[----:B------:R-:W-:Y:S05]  /*16470*/  BSYNC B2 ;  /* 0x0000000000027941 */ /* 0x000fea0003800000 */
.L_x_27620:
        /* <DEDUP_REMOVED lines=10> */
.L_x_27616:
        /* <DEDUP_REMOVED lines=12> */
.L_x_27625:
[----:B------:R-:W-:Y:S02]  /*165e0*/  IMAD.MOV.U32 R18, RZ, RZ, R22 ;  /* 0x000000ffff127224 */ /* 0x000fe400078e0016 */
.L_x_27626:
[----:B------:R-:W-:Y:S05]  /*165f0*/  BSYNC B2 ;  /* 0x0000000000027941 */ /* 0x000fea0003800000 */
.L_x_27624:
        /* <DEDUP_REMOVED lines=16> */
.L_x_27630:
[----:B------:R-:W-:Y:S05]  /*16700*/  BSYNC B3 ;  /* 0x0000000000037941 */ /* 0x000fea0003800000 */
.L_x_27629:
        /* <DEDUP_REMOVED lines=42> */
.L_x_27628:
[----:B------:R-:W-:Y:S05]  /*169b0*/  BSYNC B2 ;  /* 0x0000000000027941 */ /* 0x000fea0003800000 */
.L_x_27627:
        /* <DEDUP_REMOVED lines=13> */
.L_x_27631:
        /* <DEDUP_REMOVED lines=12> */
.L_x_27634:
[----:B------:R-:W-:Y:S02]  /*16b50*/  IMAD.MOV.U32 R10, RZ, RZ, R22 ;  /* 0x000000ffff0a7224 */ /* 0x000fe400078e0016 */
.L_x_27635:
[----:B------:R-:W-:Y:S05]  /*16b60*/  BSYNC B2 ;  /* 0x0000000000027941 */ /* 0x000fea0003800000 */
.L_x_27633:
        /* <DEDUP_REMOVED lines=16> */
.L_x_27639:
[----:B------:R-:W-:Y:S05]  /*16c70*/  BSYNC B3 ;  /* 0x0000000000037941 */ /* 0x000fea0003800000 */
.L_x_27638:
        /* <DEDUP_REMOVED lines=42> */
.L_x_27637:
[----:B------:R-:W-:Y:S05]  /*16f20*/  BSYNC B2 ;  /* 0x0000000000027941 */ /* 0x000fea0003800000 */
.L_x_27636:
        /* <DEDUP_REMOVED lines=10> */
.L_x_27632:
        /* <DEDUP_REMOVED lines=12> */
.L_x_27641:
[----:B------:R-:W-:Y:S02]  /*17090*/  IMAD.MOV.U32 R18, RZ, RZ, R22 ;  /* 0x000000ffff127224 */ /* 0x000fe400078e0016 */
.L_x_27642:
[----:B------:R-:W-:Y:S05]  /*170a0*/  BSYNC B2 ;  /* 0x0000000000027941 */ /* 0x000fea0003800000 */
.L_x_27640:
        /* <DEDUP_REMOVED lines=16> */
.L_x_27646:
[----:B------:R-:W-:Y:S05]  /*171b0*/  BSYNC B3 ;  /* 0x0000000000037941 */ /* 0x000fea0003800000 */
.L_x_27645:
        /* <DEDUP_REMOVED lines=42> */
.L_x_27644:
[----:B------:R-:W-:Y:S05]  /*17460*/  BSYNC B2 ;  /* 0x0000000000027941 */ /* 0x000fea0003800000 */
.L_x_27643:
        /* <DEDUP_REMOVED lines=13> */
.L_x_27647:
        /* <DEDUP_REMOVED lines=12> */
.L_x_27650:
[----:B------:R-:W-:Y:S02]  /*17600*/  IMAD.MOV.U32 R9, RZ, RZ, R22 ;  /* 0x000000ffff097224 */ /* 0x000fe400078e0016 */
.L_x_27651:
[----:B------:R-:W-:Y:S05]  /*17610*/  BSYNC B2 ;  /* 0x0000000000027941 */ /* 0x000fea0003800000 */
.L_x_27649:
        /* <DEDUP_REMOVED lines=16> */
.L_x_27655:
[----:B------:R-:W-:Y:S05]  /*17720*/  BSYNC B3 ;  /* 0x0000000000037941 */ /* 0x000fea0003800000 */
.L_x_27654:
        /* <DEDUP_REMOVED lines=42> */
.L_x_27653:
[----:B------:R-:W-:Y:S05]  /*179d0*/  BSYNC B2 ;  /* 0x0000000000027941 */ /* 0x000fea0003800000 */
.L_x_27652:
        /* <DEDUP_REMOVED lines=10> */
.L_x_27648:
        /* <DEDUP_REMOVED lines=12> */
.L_x_27657:
[----:B------:R-:W-:Y:S02]  /*17b40*/  IMAD.MOV.U32 R18, RZ, RZ, R22 ;  /* 0x000000ffff127224 */ /* 0x000fe400078e0016 */
.L_x_27658:
[----:B------:R-:W-:Y:S05]  /*17b50*/  BSYNC B2 ;  /* 0x0000000000027941 */ /* 0x000fea0003800000 */
.L_x_27656:
        /* <DEDUP_REMOVED lines=16> */
.L_x_27662:
[----:B------:R-:W-:Y:S05]  /*17c60*/  BSYNC B3 ;  /* 0x0000000000037941 */ /* 0x000fea0003800000 */
.L_x_27661:
        /* <DEDUP_REMOVED lines=42> */
.L_x_27660:
[----:B------:R-:W-:Y:S05]  /*17f10*/  BSYNC B2 ;  /* 0x0000000000027941 */ /* 0x000fea0003800000 */
.L_x_27659:
        /* <DEDUP_REMOVED lines=13> */
.L_x_27663:
        /* <DEDUP_REMOVED lines=12> */
.L_x_27666:
[----:B------:R-:W-:Y:S02]  /*180b0*/  IMAD.MOV.U32 R8, RZ, RZ, R22 ;  /* 0x000000ffff087224 */ /* 0x000fe400078e0016 */
.L_x_27667:
[----:B------:R-:W-:Y:S05]  /*180c0*/  BSYNC B2 ;  /* 0x0000000000027941 */ /* 0x000fea0003800000 */
.L_x_27665:
        /* <DEDUP_REMOVED lines=16> */
.L_x_27671:
[----:B------:R-:W-:Y:S05]  /*181d0*/  BSYNC B3 ;  /* 0x0000000000037941 */ /* 0x000fea0003800000 */
.L_x_27670:
        /* <DEDUP_REMOVED lines=42> */
.L_x_27669:
[----:B------:R-:W-:Y:S05]  /*18480*/  BSYNC B2 ;  /* 0x0000000000027941 */ /* 0x000fea0003800000 */
.L_x_27668:
        /* <DEDUP_REMOVED lines=10> */
.L_x_27664:
        /* <DEDUP_REMOVED lines=54> */
.L_x_27672:
[----:B------:R-:W-:Y:S02]  /*18890*/  IADD3 R96, R96, 0x20, RZ ;  /* 0x0000002060607810 */ /* 0x000fe40007ffe0ff */
.L_x_27543:
[----:B------:R-:W-:Y:S05]  /*188a0*/  BSYNC B1 ;  /* 0x0000000000017941 */ /* 0x000fea0003800000 */
.L_x_27542:
        /* <DEDUP_REMOVED lines=30> */
.L_x_27676:
[----:B------:R-:W-:Y:S02]  /*18a90*/  IMAD.MOV.U32 R4, RZ, RZ, R22 ;  /* 0x000000ffff047224 */ /* 0x000fe400078e0016 */
.L_x_27677:
[----:B------:R-:W-:Y:S05]  /*18aa0*/  BSYNC B2 ;  /* 0x0000000000027941 */ /* 0x000fea0003800000 */
.L_x_27675:
        /* <DEDUP_REMOVED lines=16> */
.L_x_27681:
[----:B------:R-:W-:Y:S05]  /*18bb0*/  BSYNC B3 ;  /* 0x0000000000037941 */ /* 0x000fea0003800000 */
.L_x_27680:
        /* <DEDUP_REMOVED lines=42> */
.L_x_27679:
[----:B------:R-:W-:Y:S05]  /*18e60*/  BSYNC B2 ;  /* 0x0000000000027941 */ /* 0x000fea0003800000 */
.L_x_27678:
        /* <DEDUP_REMOVED lines=18> */
.L_x_27682:
        /* <DEDUP_REMOVED lines=12> */
.L_x_27685:
[----:B------:R-:W-:Y:S02]  /*19050*/  IMAD.MOV.U32 R15, RZ, RZ, R22 ;  /* 0x000000ffff0f7224 */ /* 0x000fe400078e0016 */
.L_x_27686:
[----:B------:R-:W-:Y:S05]  /*19060*/  BSYNC B2 ;  /* 0x0000000000027941 */ /* 0x000fea0003800000 */
.L_x_27684:
        /* <DEDUP_REMOVED lines=16> */
.L_x_27690:
[----:B------:R-:W-:Y:S05]  /*19170*/  BSYNC B3 ;  /* 0x0000000000037941 */ /* 0x000fea0003800000 */
.L_x_27689:
        /* <DEDUP_REMOVED lines=42> */
.L_x_27688:
[----:B------:R-:W-:Y:S05]  /*19420*/  BSYNC B2 ;  /* 0x0000000000027941 */ /* 0x000fea0003800000 */
.L_x_27687:
        /* <DEDUP_REMOVED lines=10> */
.L_x_27683:
        /* <DEDUP_REMOVED lines=12> */
.L_x_27692:
[----:B------:R-:W-:Y:S02]  /*19590*/  IMAD.MOV.U32 R18, RZ, RZ, R22 ;  /* 0x000000ffff127224 */ /* 0x000fe400078e0016 */
.L_x_27693:
[----:B------:R-:W-:Y:S05]  /*195a0*/  BSYNC B2 ;  /* 0x0000000000027941 */ /* 0x000fea0003800000 */
.L_x_27691:
        /* <DEDUP_REMOVED lines=16> */
.L_x_27697:
[----:B------:R-:W-:Y:S05]  /*196b0*/  BSYNC B3 ;  /* 0x0000000000037941 */ /* 0x000fea0003800000 */
.L_x_27696:
        /* <DEDUP_REMOVED lines=42> */
.L_x_27695:
[----:B------:R-:W-:Y:S05]  /*19960*/  BSYNC B2 ;  /* 0x0000000000027941 */ /* 0x000fea0003800000 */
.L_x_27694:
        /* <DEDUP_REMOVED lines=15> */
.L_x_27698:
        /* <DEDUP_REMOVED lines=12> */
.L_x_27701:
[----:B------:R-:W-:Y:S02]  /*19b20*/  IMAD.MOV.U32 R14, RZ, RZ, R22 ;  /* 0x000000ffff0e7224 */ /* 0x000fe400078e0016 */
.L_x_27702:
[----:B------:R-:W-:Y:S05]  /*19b30*/  BSYNC B2 ;  /* 0x0000000000027941 */ /* 0x000fea0003800000 */
.L_x_27700:
        /* <DEDUP_REMOVED lines=16> */
.L_x_27706:
[----:B------:R-:W-:Y:S05]  /*19c40*/  BSYNC B3 ;  /* 0x0000000000037941 */ /* 0x000fea0003800000 */
.L_x_27705:
        /* <DEDUP_REMOVED lines=42> */
.L_x_27704:
[----:B------:R-:W-:Y:S05]  /*19ef0*/  BSYNC B2 ;  /* 0x0000000000027941 */ /* 0x000fea0003800000 */
.L_x_27703:
        /* <DEDUP_REMOVED lines=10> */
.L_x_27699:
        /* <DEDUP_REMOVED lines=12> */
.L_x_27708:
[----:B------:R-:W-:Y:S02]  /*1a060*/  IMAD.MOV.U32 R18, RZ, RZ, R22 ;  /* 0x000000ffff127224 */ /* 0x000fe400078e0016 */
.L_x_27709:
[----:B------:R-:W-:Y:S05]  /*1a070*/  BSYNC B2 ;  /* 0x0000000000027941 */ /* 0x000fea0003800000 */
.L_x_27707:
        /* <DEDUP_REMOVED lines=16> */
.L_x_27713:
[----:B------:R-:W-:Y:S05]  /*1a180*/  BSYNC B3 ;  /* 0x0000000000037941 */ /* 0x000fea0003800000 */
.L_x_27712:
        /* <DEDUP_REMOVED lines=42> */
.L_x_27711:
[----:B------:R-:W-:Y:S05]  /*1a430*/  BSYNC B2 ;  /* 0x0000000000027941 */ /* 0x000fea0003800000 */
.L_x_27710:
        /* <DEDUP_REMOVED lines=15> */
.L_x_27714:
        /* <DEDUP_REMOVED lines=12> */
.L_x_27717:
[----:B------:R-:W-:Y:S02]  /*1a5f0*/  IMAD.MOV.U32 R13, RZ, RZ, R22 ;  /* 0x000000ffff0d7224 */ /* 0x000fe400078e0016 */
.L_x_27718:
[----:B------:R-:W-:Y:S05]  /*1a600*/  BSYNC B2 ;  /* 0x0000000000027941 */ /* 0x000fea0003800000 */
.L_x_27716:
        /* <DEDUP_REMOVED lines=16> */
.L_x_27722:
[----:B------:R-:W-:Y:S05]  /*1a710*/  BSYNC B3 ;  /* 0x0000000000037941 */ /* 0x000fea0003800000 */
.L_x_27721:
        /* <DEDUP_REMOVED lines=42> */
.L_x_27720:
[----:B------:R-:W-:Y:S05]  /*1a9c0*/  BSYNC B2 ;  /* 0x0000000000027941 */ /* 0x000fea0003800000 */
.L_x_27719:
        /* <DEDUP_REMOVED lines=10> */
.L_x_27715:
        /* <DEDUP_REMOVED lines=12> */
.L_x_27724:
[----:B------:R-:W-:Y:S02]  /*1ab30*/  IMAD.MOV.U32 R18, RZ, RZ, R22 ;  /* 0x000000ffff127224 */ /* 0x000fe400078e0016 */
.L_x_27725:
[----:B------:R-:W-:Y:S05]  /*1ab40*/  BSYNC B2 ;  /* 0x0000000000027941 */ /* 0x000fea0003800000 */
.L_x_27723:
        /* <DEDUP_REMOVED lines=16> */
.L_x_27729:
[----:B------:R-:W-:Y:S05]  /*1ac50*/  BSYNC B3 ;  /* 0x0000000000037941 */ /* 0x000fea0003800000 */
.L_x_27728:
        /* <DEDUP_REMOVED lines=42> */
.L_x_27727:
[----:B------:R-:W-:Y:S05]  /*1af00*/  BSYNC B2 ;  /* 0x0000000000027941 */ /* 0x000fea0003800000 */
.L_x_27726:
        /* <DEDUP_REMOVED lines=15> */
.L_x_27730:
        /* <DEDUP_REMOVED lines=12> */
.L_x_27733:
[----:B------:R-:W-:Y:S02]  /*1b0c0*/  IMAD.MOV.U32 R12, RZ, RZ, R22 ;  /* 0x000000ffff0c7224 */ /* 0x000fe400078e0016 */
.L_x_27734:
[----:B------:R-:W-:Y:S05]  /*1b0d0*/  BSYNC B2 ;  /* 0x0000000000027941 */ /* 0x000fea0003800000 */
.L_x_27732:
        /* <DEDUP_REMOVED lines=16> */
.L_x_27738:
[----:B------:R-:W-:Y:S05]  /*1b1e0*/  BSYNC B3 ;  /* 0x0000000000037941 */ /* 0x000fea0003800000 */
.L_x_27737:
        /* <DEDUP_REMOVED lines=42> */
.L_x_27736:
[----:B------:R-:W-:Y:S05]  /*1b490*/  BSYNC B2 ;  /* 0x0000000000027941 */ /* 0x000fea0003800000 */
.L_x_27735:
        /* <DEDUP_REMOVED lines=10> */
.L_x_27731:
        /* <DEDUP_REMOVED lines=12> */
.L_x_27740:
[----:B------:R-:W-:Y:S02]  /*1b600*/  IMAD.MOV.U32 R18, RZ, RZ, R22 ;  /* 0x000000ffff127224 */ /* 0x000fe400078e0016 */
.L_x_27741:
[----:B------:R-:W-:Y:S05]  /*1b610*/  BSYNC B2 ;  /* 0x0000000000027941 */ /* 0x000fea0003800000 */
.L_x_27739:
        /* <DEDUP_REMOVED lines=16> */
.L_x_27745:
[----:B------:R-:W-:Y:S05]  /*1b720*/  BSYNC B3 ;  /* 0x0000000000037941 */ /* 0x000fea0003800000 */
.L_x_27744:
        /* <DEDUP_REMOVED lines=42> */
.L_x_27743:
[----:B------:R-:W-:Y:S05]  /*1b9d0*/  BSYNC B2 ;  /* 0x0000000000027941 */ /* 0x000fea0003800000 */
.L_x_27742:
        /* <DEDUP_REMOVED lines=13> */
.L_x_27746:
        /* <DEDUP_REMOVED lines=12> */
.L_x_27749:
[----:B------:R-:W-:Y:S02]  /*1bb70*/  IMAD.MOV.U32 R11, RZ, RZ, R22 ;  /* 0x000000ffff0b7224 */ /* 0x000fe400078e0016 */
.L_x_27750:
[----:B------:R-:W-:Y:S05]  /*1bb80*/  BSYNC B2 ;  /* 0x0000000000027941 */ /* 0x000fea0003800000 */
.L_x_27748:
        /* <DEDUP_REMOVED lines=16> */
.L_x_27754:
[----:B------:R-:W-:Y:S05]  /*1bc90*/  BSYNC B3 ;  /* 0x0000000000037941 */ /* 0x000fea0003800000 */
.L_x_27753:
        /* <DEDUP_REMOVED lines=42> */
.L_x_27752:
[----:B------:R-:W-:Y:S05]  /*1bf40*/  BSYNC B2 ;  /* 0x0000000000027941 */ /* 0x000fea0003800000 */
.L_x_27751:
        /* <DEDUP_REMOVED lines=10> */
.L_x_27747:
        /* <DEDUP_REMOVED lines=12> */
.L_x_27756:
[----:B------:R-:W-:Y:S02]  /*1c0b0*/  IMAD.MOV.U32 R18, RZ, RZ, R22 ;  /* 0x000000ffff127224 */ /* 0x000fe400078e0016 */
.L_x_27757:
[----:B------:R-:W-:Y:S05]  /*1c0c0*/  BSYNC B2 ;  /* 0x0000000000027941 */ /* 0x000fea0003800000 */
.L_x_27755:
        /* <DEDUP_REMOVED lines=16> */
.L_x_27761:
[----:B------:R-:W-:Y:S05]  /*1c1d0*/  BSYNC B3 ;  /* 0x0000000000037941 */ /* 0x000fea0003800000 */
.L_x_27760:
        /* <DEDUP_REMOVED lines=42> */
.L_x_27759:
[----:B------:R-:W-:Y:S05]  /*1c480*/  BSYNC B2 ;  /* 0x0000000000027941 */ /* 0x000fea0003800000 */
.L_x_27758:
        /* <DEDUP_REMOVED lines=13> */
.L_x_27762:
        /* <DEDUP_REMOVED lines=12> */
.L_x_27765:
[----:B------:R-:W-:Y:S02]  /*1c620*/  IMAD.MOV.U32 R10, RZ, RZ, R22 ;  /* 0x000000ffff0a7224 */ /* 0x000fe400078e0016 */
.L_x_27766:
[----:B------:R-:W-:Y:S05]  /*1c630*/  BSYNC B2 ;  /* 0x0000000000027941 */ /* 0x000fea0003800000 */
.L_x_27764:
        /* <DEDUP_REMOVED lines=16> */
.L_x_27770:
[----:B------:R-:W-:Y:S05]  /*1c740*/  BSYNC B3 ;  /* 0x0000000000037941 */ /* 0x000fea0003800000 */
.L_x_27769:
        /* <DEDUP_REMOVED lines=42> */
.L_x_27768:
[----:B------:R-:W-:Y:S05]  /*1c9f0*/  BSYNC B2 ;  /* 0x0000000000027941 */ /* 0x000fea0003800000 */
.L_x_27767:
        /* <DEDUP_REMOVED lines=10> */
.L_x_27763:
        /* <DEDUP_REMOVED lines=12> */
.L_x_27772:
[----:B------:R-:W-:Y:S02]  /*1cb60*/  IMAD.MOV.U32 R18, RZ, RZ, R22 ;  /* 0x000000ffff127224 */ /* 0x000fe400078e0016 */
.L_x_27773:
[----:B------:R-:W-:Y:S05]  /*1cb70*/  BSYNC B2 ;  /* 0x0000000000027941 */ /* 0x000fea0003800000 */
.L_x_27771:
        /* <DEDUP_REMOVED lines=16> */
.L_x_27777:
[----:B------:R-:W-:Y:S05]  /*1cc80*/  BSYNC B3 ;  /* 0x0000000000037941 */ /* 0x000fea0003800000 */
.L_x_27776:
        /* <DEDUP_REMOVED lines=42> */
.L_x_27775:
[----:B------:R-:W-:Y:S05]  /*1cf30*/  BSYNC B2 ;  /* 0x0000000000027941 */ /* 0x000fea0003800000 */
.L_x_27774:
        /* <DEDUP_REMOVED lines=13> */
.L_x_27778:
        /* <DEDUP_REMOVED lines=12> */
.L_x_27781:
[----:B------:R-:W-:Y:S02]  /*1d0d0*/  IMAD.MOV.U32 R9, RZ, RZ, R22 ;  /* 0x000000ffff097224 */ /* 0x000fe400078e0016 */
.L_x_27782:
[----:B------:R-:W-:Y:S05]  /*1d0e0*/  BSYNC B2 ;  /* 0x0000000000027941 */ /* 0x000fea0003800000 */
.L_x_27780:
        /* <DEDUP_REMOVED lines=16> */
.L_x_27786:
[----:B------:R-:W-:Y:S05]  /*1d1f0*/  BSYNC B3 ;  /* 0x0000000000037941 */ /* 0x000fea0003800000 */
.L_x_27785:
        /* <DEDUP_REMOVED lines=42> */
.L_x_27784:
[----:B------:R-:W-:Y:S05]  /*1d4a0*/  BSYNC B2 ;  /* 0x0000000000027941 */ /* 0x000fea0003800000 */
.L_x_27783:
        /* <DEDUP_REMOVED lines=10> */
.L_x_27779:
        /* <DEDUP_REMOVED lines=12> */
.L_x_27788:
[----:B------:R-:W-:Y:S02]  /*1d610*/  IMAD.MOV.U32 R18, RZ, RZ, R22 ;  /* 0x000000ffff127224 */ /* 0x000fe400078e0016 */
.L_x_27789:
[----:B------:R-:W-:Y:S05]  /*1d620*/  BSYNC B2 ;  /* 0x0000000000027941 */ /* 0x000fea0003800000 */
.L_x_27787:
        /* <DEDUP_REMOVED lines=16> */
.L_x_27793:
[----:B------:R-:W-:Y:S05]  /*1d730*/  BSYNC B3 ;  /* 0x0000000000037941 */ /* 0x000fea0003800000 */
.L_x_27792:
        /* <DEDUP_REMOVED lines=42> */
.L_x_27791:
[----:B------:R-:W-:Y:S05]  /*1d9e0*/  BSYNC B2 ;  /* 0x0000000000027941 */ /* 0x000fea0003800000 */
.L_x_27790:
        /* <DEDUP_REMOVED lines=13> */
.L_x_27794:
        /* <DEDUP_REMOVED lines=12> */
.L_x_27797:
[----:B------:R-:W-:Y:S02]  /*1db80*/  IMAD.MOV.U32 R8, RZ, RZ, R22 ;  /* 0x000000ffff087224 */ /* 0x000fe400078e0016 */
.L_x_27798:
[----:B------:R-:W-:Y:S05]  /*1db90*/  BSYNC B2 ;  /* 0x0000000000027941 */ /* 0x000fea0003800000 */
.L_x_27796:
        /* <DEDUP_REMOVED lines=16> */
.L_x_27802:
[----:B------:R-:W-:Y:S05]  /*1dca0*/  BSYNC B3 ;  /* 0x0000000000037941 */ /* 0x000fea0003800000 */
.L_x_27801:
        /* <DEDUP_REMOVED lines=42> */
.L_x_27800:
[----:B------:R-:W-:Y:S05]  /*1df50*/  BSYNC B2 ;  /* 0x0000000000027941 */ /* 0x000fea0003800000 */
.L_x_27799:
        /* <DEDUP_REMOVED lines=10> */
.L_x_27795:
        /* <DEDUP_REMOVED lines=54> */
.L_x_27803:
[----:B------:R-:W-:Y:S02]  /*1e360*/  IADD3 R96, R96, 0x20, RZ ;  /* 0x0000002060607810 */ /* 0x000fe40007ffe0ff */
.L_x_27674:
[----:B------:R-:W-:Y:S05]  /*1e370*/  BSYNC B1 ;  /* 0x0000000000017941 */ /* 0x000fea0003800000 */
.L_x_27673:
        /* <DEDUP_REMOVED lines=30> */
.L_x_27807:
[----:B------:R-:W-:Y:S02]  /*1e560*/  IMAD.MOV.U32 R3, RZ, RZ, R22 ;  /* 0x000000ffff037224 */ /* 0x000fe400078e0016 */
.L_x_27808:
[----:B------:R-:W-:Y:S05]  /*1e570*/  BSYNC B2 ;  /* 0x0000000000027941 */ /* 0x000fea0003800000 */
.L_x_27806:
        /* <DEDUP_REMOVED lines=16> */
.L_x_27812:
[----:B------:R-:W-:Y:S05]  /*1e680*/  BSYNC B3 ;  /* 0x0000000000037941 */ /* 0x000fea0003800000 */
.L_x_27811:
        /* <DEDUP_REMOVED lines=41> */
[----:B------:R-:W-:-:S06]  /*1e920*/  HFMA2.MMA R40, -RZ, RZ, 0, 0 ;  /* 0x00000000ff287435 */ /* 0x000fcc00000001ff */
.L_x_27810:
[----:B------:R-:W-:Y:S05]  /*1e930*/  BSYNC B2 ;  /* 0x0000000000027941 */ /* 0x000fea0003800000 */
.L_x_27809:
        /* <DEDUP_REMOVED lines=18> */
.L_x_27813:
        /* <DEDUP_REMOVED lines=12> */
.L_x_27816:
[----:B------:R-:W-:Y:S02]  /*1eb20*/  IMAD.MOV.U32 R15, RZ, RZ, R22 ;  /* 0x000000ffff0f7224 */ /* 0x000fe400078e0016 */
.L_x_27817:
[----:B------:R-:W-:Y:S05]  /*1eb30*/  BSYNC B2 ;  /* 0x0000000000027941 */ /* 0x000fea0003800000 */
.L_x_27815:
        /* <DEDUP_REMOVED lines=16> */
.L_x_27821:
[----:B------:R-:W-:Y:S05]  /*1ec40*/  BSYNC B3 ;  /* 0x0000000000037941 */ /* 0x000fea0003800000 */
.L_x_27820:
        /* <DEDUP_REMOVED lines=42> */
.L_x_27819:
[----:B------:R-:W-:Y:S05]  /*1eef0*/  BSYNC B2 ;  /* 0x0000000000027941 */ /* 0x000fea0003800000 */
.L_x_27818:
        /* <DEDUP_REMOVED lines=10> */
.L_x_27814:
        /* <DEDUP_REMOVED lines=12> */
.L_x_27823:
[----:B------:R-:W-:Y:S02]  /*1f060*/  IMAD.MOV.U32 R18, RZ, RZ, R22 ;  /* 0x000000ffff127224 */ /* 0x000fe400078e0016 */
.L_x_27824:
[----:B------:R-:W-:Y:S05]  /*1f070*/  BSYNC B2 ;  /* 0x0000000000027941 */ /* 0x000fea0003800000 */
.L_x_27822:
        /* <DEDUP_REMOVED lines=16> */
.L_x_27828:
[----:B------:R-:W-:Y:S05]  /*1f180*/  BSYNC B3 ;  /* 0x0000000000037941 */ /* 0x000fea0003800000 */
.L_x_27827:
        /* <DEDUP_REMOVED lines=42> */
.L_x_27826:
[----:B------:R-:W-:Y:S05]  /*1f430*/  BSYNC B2 ;  /* 0x0000000000027941 */ /* 0x000fea0003800000 */
.L_x_27825:
        /* <DEDUP_REMOVED lines=15> */
.L_x_27829:
        /* <DEDUP_REMOVED lines=12> */
.L_x_27832:
[----:B------:R-:W-:Y:S02]  /*1f5f0*/  IMAD.MOV.U32 R14, RZ, RZ, R22 ;  /* 0x000000ffff0e7224 */ /* 0x000fe400078e0016 */
.L_x_27833:
[----:B------:R-:W-:Y:S05]  /*1f600*/  BSYNC B2 ;  /* 0x0000000000027941 */ /* 0x000fea0003800000 */
.L_x_27831:
        /* <DEDUP_REMOVED lines=16> */
.L_x_27837:
[----:B------:R-:W-:Y:S05]  /*1f710*/  BSYNC B3 ;  /* 0x0000000000037941 */ /* 0x000fea0003800000 */
.L_x_27836:
        /* <DEDUP_REMOVED lines=42> */
.L_x_27835:
[----:B------:R-:W-:Y:S05]  /*1f9c0*/  BSYNC B2 ;  /* 0x0000000000027941 */ /* 0x000fea0003800000 */
.L_x_27834:
        /* <DEDUP_REMOVED lines=10> */
.L_x_27830:
        /* <DEDUP_REMOVED lines=12> */
.L_x_27839:
[----:B------:R-:W-:Y:S02]  /*1fb30*/  IMAD.MOV.U32 R18, RZ, RZ, R22 ;  /* 0x000000ffff127224 */ /* 0x000fe400078e0016 */
.L_x_27840:
[----:B------:R-:W-:Y:S05]  /*1fb40*/  BSYNC B2 ;  /* 0x0000000000027941 */ /* 0x000fea0003800000 */
.L_x_27838:
        /* <DEDUP_REMOVED lines=16> */
.L_x_27844:
[----:B------:R-:W-:Y:S05]  /*1fc50*/  BSYNC B3 ;  /* 0x0000000000037941 */ /* 0x000fea0003800000 */
.L_x_27843:
        /* <DEDUP_REMOVED lines=42> */
.L_x_27842:
[----:B------:R-:W-:Y:S05]  /*1ff00*/  BSYNC B2 ;  /* 0x0000000000027941 */ /* 0x000fea0003800000 */
.L_x_27841:
        /* <DEDUP_REMOVED lines=15> */
.L_x_27845:
        /* <DEDUP_REMOVED lines=12> */
.L_x_27848:
[----:B------:R-:W-:Y:S02]  /*200c0*/  IMAD.MOV.U32 R13, RZ, RZ, R22 ;  /* 0x000000ffff0d7224 */ /* 0x000fe400078e0016 */
.L_x_27849:
[----:B------:R-:W-:Y:S05]  /*200d0*/  BSYNC B2 ;  /* 0x0000000000027941 */ /* 0x000fea0003800000 */
.L_x_27847:
        /* <DEDUP_REMOVED lines=16> */
.L_x_27853:
[----:B------:R-:W-:Y:S05]  /*201e0*/  BSYNC B3 ;  /* 0x0000000000037941 */ /* 0x000fea0003800000 */
.L_x_27852:
        /* <DEDUP_REMOVED lines=42> */
.L_x_27851:
[----:B------:R-:W-:Y:S05]  /*20490*/  BSYNC B2 ;  /* 0x0000000000027941 */ /* 0x000fea0003800000 */
.L_x_27850:
        /* <DEDUP_REMOVED lines=10> */
.L_x_27846:
        /* <DEDUP_REMOVED lines=12> */
.L_x_27855:
[----:B------:R-:W-:Y:S02]  /*20600*/  IMAD.MOV.U32 R18, RZ, RZ, R22 ;  /* 0x000000ffff127224 */ /* 0x000fe400078e0016 */
.L_x_27856:
[----:B------:R-:W-:Y:S05]  /*20610*/  BSYNC B2 ;  /* 0x0000000000027941 */ /* 0x000fea0003800000 */
.L_x_27854:
        /* <DEDUP_REMOVED lines=16> */
.L_x_27860:
[----:B------:R-:W-:Y:S05]  /*20720*/  BSYNC B3 ;  /* 0x0000000000037941 */ /* 0x000fea0003800000 */
.L_x_27859:
        /* <DEDUP_REMOVED lines=42> */
.L_x_27858:
[----:B------:R-:W-:Y:S05]  /*209d0*/  BSYNC B2 ;  /* 0x0000000000027941 */ /* 0x000fea0003800000 */
.L_x_27857:
        /* <DEDUP_REMOVED lines=15> */
.L_x_27861:
        /* <DEDUP_REMOVED lines=12> */
.L_x_27864:
[----:B------:R-:W-:Y:S02]  /*20b90*/  IMAD.MOV.U32 R12, RZ, RZ, R22 ;  /* 0x000000ffff0c7224 */ /* 0x000fe400078e0016 */
.L_x_27865:
[----:B------:R-:W-:Y:S05]  /*20ba0*/  BSYNC B2 ;  /* 0x0000000000027941 */ /* 0x000fea0003800000 */
.L_x_27863:
        /* <DEDUP_REMOVED lines=16> */
.L_x_27869:
[----:B------:R-:W-:Y:S05]  /*20cb0*/  BSYNC B3 ;  /* 0x0000000000037941 */ /* 0x000fea0003800000 */
.L_x_27868:
        /* <DEDUP_REMOVED lines=42> */
.L_x_27867:
[----:B------:R-:W-:Y:S05]  /*20f60*/  BSYNC B2 ;  /* 0x0000000000027941 */ /* 0x000fea0003800000 */
.L_x_27866:
        /* <DEDUP_REMOVED lines=10> */
.L_x_27862:
        /* <DEDUP_REMOVED lines=12> */
.L_x_27871:
[----:B------:R-:W-:Y:S02]  /*210d0*/  IMAD.MOV.U32 R18, RZ, RZ, R22 ;  /* 0x000000ffff127224 */ /* 0x000fe400078e0016 */
.L_x_27872:
[----:B------:R-:W-:Y:S05]  /*210e0*/  BSYNC B2 ;  /* 0x0000000000027941 */ /* 0x000fea0003800000 */
.L_x_27870:
        /* <DEDUP_REMOVED lines=16> */
.L_x_27876:
[----:B------:R-:W-:Y:S05]  /*211f0*/  BSYNC B3 ;  /* 0x0000000000037941 */ /* 0x000fea0003800000 */
.L_x_27875:
        /* <DEDUP_REMOVED lines=42> */
.L_x_27874:
[----:B------:R-:W-:Y:S05]  /*214a0*/  BSYNC B2 ;  /* 0x0000000000027941 */ /* 0x000fea0003800000 */
.L_x_27873:
        /* <DEDUP_REMOVED lines=13> */
.L_x_27877:
        /* <DEDUP_REMOVED lines=12> */
.L_x_27880:
[----:B------:R-:W-:Y:S02]  /*21640*/  IMAD.MOV.U32 R11, RZ, RZ, R22 ;  /* 0x000000ffff0b7224 */ /* 0x000fe400078e0016 */
.L_x_27881:
[----:B------:R-:W-:Y:S05]  /*21650*/  BSYNC B2 ;  /* 0x0000000000027941 */ /* 0x000fea0003800000 */
.L_x_27879:
        /* <DEDUP_REMOVED lines=16> */
.L_x_27885:
[----:B------:R-:W-:Y:S05]  /*21760*/  BSYNC B3 ;  /* 0x0000000000037941 */ /* 0x000fea0003800000 */
.L_x_27884:
        /* <DEDUP_REMOVED lines=42> */
.L_x_27883:
[----:B------:R-:W-:Y:S05]  /*21a10*/  BSYNC B2 ;  /* 0x0000000000027941 */ /* 0x000fea0003800000 */
.L_x_27882:
        /* <DEDUP_REMOVED lines=10> */
.L_x_27878:
        /* <DEDUP_REMOVED lines=12> */
.L_x_27887:
[----:B------:R-:W-:Y:S02]  /*21b80*/  IMAD.MOV.U32 R18, RZ, RZ, R22 ;  /* 0x000000ffff127224 */ /* 0x000fe400078e0016 */
.L_x_27888:
[----:B------:R-:W-:Y:S05]  /*21b90*/  BSYNC B2 ;  /* 0x0000000000027941 */ /* 0x000fea0003800000 */
.L_x_27886:
        /* <DEDUP_REMOVED lines=16> */
.L_x_27892:
[----:B------:R-:W-:Y:S05]  /*21ca0*/  BSYNC B3 ;  /* 0x0000000000037941 */ /* 0x000fea0003800000 */
.L_x_27891:
        /* <DEDUP_REMOVED lines=42> */
.L_x_27890:
[----:B------:R-:W-:Y:S05]  /*21f50*/  BSYNC B2 ;  /* 0x0000000000027941 */ /* 0x000fea0003800000 */
.L_x_27889:
        /* <DEDUP_REMOVED lines=13> */
.L_x_27893:
        /* <DEDUP_REMOVED lines=12> */
.L_x_27896:
[----:B------:R-:W-:Y:S02]  /*220f0*/  IMAD.MOV.U32 R10, RZ, RZ, R22 ;  /* 0x000000ffff0a7224 */ /* 0x000fe400078e0016 */
.L_x_27897:
[----:B------:R-:W-:Y:S05]  /*22100*/  BSYNC B2 ;  /* 0x0000000000027941 */ /* 0x000fea0003800000 */
.L_x_27895:
        /* <DEDUP_REMOVED lines=16> */
.L_x_27901:
[----:B------:R-:W-:Y:S05]  /*22210*/  BSYNC B3 ;  /* 0x0000000000037941 */ /* 0x000fea0003800000 */
.L_x_27900:
        /* <DEDUP_REMOVED lines=42> */
.L_x_27899:
[----:B------:R-:W-:Y:S05]  /*224c0*/  BSYNC B2 ;  /* 0x0000000000027941 */ /* 0x000fea0003800000 */
.L_x_27898:
        /* <DEDUP_REMOVED lines=10> */
.L_x_27894:
        /* <DEDUP_REMOVED lines=12> */
.L_x_27903:
[----:B------:R-:W-:Y:S02]  /*22630*/  IMAD.MOV.U32 R18, RZ, RZ, R22 ;  /* 0x000000ffff127224 */ /* 0x000fe400078e0016 */
.L_x_27904:
[----:B------:R-:W-:Y:S05]  /*22640*/  BSYNC B2 ;  /* 0x0000000000027941 */ /* 0x000fea0003800000 */
.L_x_27902:
        /* <DEDUP_REMOVED lines=16> */
.L_x_27908:
[----:B------:R-:W-:Y:S05]  /*22750*/  BSYNC B3 ;  /* 0x0000000000037941 */ /* 0x000fea0003800000 */
.L_x_27907:
        /* <DEDUP_REMOVED lines=42> */
.L_x_27906:
[----:B------:R-:W-:Y:S05]  /*22a00*/  BSYNC B2 ;  /* 0x0000000000027941 */ /* 0x000fea0003800000 */
.L_x_27905:
        /* <DEDUP_REMOVED lines=13> */
.L_x_27909:
        /* <DEDUP_REMOVED lines=12> */
.L_x_27912:
[----:B------:R-:W-:Y:S02]  /*22ba0*/  IMAD.MOV.U32 R9, RZ, RZ, R22 ;  /* 0x000000ffff097224 */ /* 0x000fe400078e0016 */
.L_x_27913:
[----:B------:R-:W-:Y:S05]  /*22bb0*/  BSYNC B2 ;  /* 0x0000000000027941 */ /* 0x000fea0003800000 */
.L_x_27911:
        /* <DEDUP_REMOVED lines=16> */
.L_x_27917:
[----:B------:R-:W-:Y:S05]  /*22cc0*/  BSYNC B3 ;  /* 0x0000000000037941 */ /* 0x000fea0003800000 */
.L_x_27916:
        /* <DEDUP_REMOVED lines=42> */
.L_x_27915:
[----:B------:R-:W-:Y:S05]  /*22f70*/  BSYNC B2 ;  /* 0x0000000000027941 */ /* 0x000fea0003800000 */
.L_x_27914:
        /* <DEDUP_REMOVED lines=10> */
.L_x_27910:
        /* <DEDUP_REMOVED lines=12> */
.L_x_27919:
[----:B------:R-:W-:Y:S02]  /*230e0*/  IMAD.MOV.U32 R18, RZ, RZ, R22 ;  /* 0x000000ffff127224 */ /* 0x000fe400078e0016 */
.L_x_27920:
[----:B------:R-:W-:Y:S05]  /*230f0*/  BSYNC B2 ;  /* 0x0000000000027941 */ /* 0x000fea0003800000 */
.L_x_27918:
        /* <DEDUP_REMOVED lines=16> */
.L_x_27924:
[----:B------:R-:W-:Y:S05]  /*23200*/  BSYNC B3 ;  /* 0x0000000000037941 */ /* 0x000fea0003800000 */
.L_x_27923:
        /* <DEDUP_REMOVED lines=42> */
.L_x_27922:
[----:B------:R-:W-:Y:S05]  /*234b0*/  BSYNC B2 ;  /* 0x0000000000027941 */ /* 0x000fea0003800000 */
.L_x_27921:
        /* <DEDUP_REMOVED lines=13> */
.L_x_27925:
        /* <DEDUP_REMOVED lines=12> */
.L_x_27928:
[----:B------:R-:W-:Y:S02]  /*23650*/  IMAD.MOV.U32 R8, RZ, RZ, R22 ;  /* 0x000000ffff087224 */ /* 0x000fe400078e0016 */
.L_x_27929:
[----:B------:R-:W-:Y:S05]  /*23660*/  BSYNC B2 ;  /* 0x0000000000027941 */ /* 0x000fea0003800000 */
.L_x_27927:
        /* <DEDUP_REMOVED lines=16> */
.L_x_27933:
[----:B------:R-:W-:Y:S05]  /*23770*/  BSYNC B3 ;  /* 0x0000000000037941 */ /* 0x000fea0003800000 */
.L_x_27932:
        /* <DEDUP_REMOVED lines=42> */
.L_x_27931:
[----:B------:R-:W-:Y:S05]  /*23a20*/  BSYNC B2 ;  /* 0x0000000000027941 */ /* 0x000fea0003800000 */
.L_x_27930:
        /* <DEDUP_REMOVED lines=10> */
.L_x_27926:
        /* <DEDUP_REMOVED lines=54> */
.L_x_27934:
[----:B------:R-:W-:Y:S02]  /*23e30*/  IADD3 R96, R96, 0x20, RZ ;  /* 0x0000002060607810 */ /* 0x000fe40007ffe0ff */
.L_x_27805:
[----:B------:R-:W-:Y:S05]  /*23e40*/  BSYNC B1 ;  /* 0x0000000000017941 */ /* 0x000fea0003800000 */
.L_x_27804:
        /* <DEDUP_REMOVED lines=30> */
.L_x_27938:
[----:B------:R-:W-:Y:S02]  /*24030*/  IMAD.MOV.U32 R2, RZ, RZ, R22 ;  /* 0x000000ffff027224 */ /* 0x000fe400078e0016 */
.L_x_27939:
[----:B------:R-:W-:Y:S05]  /*24040*/  BSYNC B2 ;  /* 0x0000000000027941 */ /* 0x000fea0003800000 */
.L_x_27937:
        /* <DEDUP_REMOVED lines=16> */
.L_x_27943:
[----:B------:R-:W-:Y:S05]  /*24150*/  BSYNC B3 ;  /* 0x0000000000037941 */ /* 0x000fea0003800000 */
.L_x_27942:
        /* <DEDUP_REMOVED lines=42> */
.L_x_27941:
[----:B------:R-:W-:Y:S05]  /*24400*/  BSYNC B2 ;  /* 0x0000000000027941 */ /* 0x000fea0003800000 */
.L_x_27940:
        /* <DEDUP_REMOVED lines=18> */
.L_x_27944:
        /* <DEDUP_REMOVED lines=12> */
.L_x_27947:
[----:B------:R-:W-:Y:S02]  /*245f0*/  IMAD.MOV.U32 R15, RZ, RZ, R22 ;  /* 0x000000ffff0f7224 */ /* 0x000fe400078e0016 */
.L_x_27948:
[----:B------:R-:W-:Y:S05]  /*24600*/  BSYNC B2 ;  /* 0x0000000000027941 */ /* 0x000fea0003800000 */
.L_x_27946:
        /* <DEDUP_REMOVED lines=16> */
.L_x_27952:
[----:B------:R-:W-:Y:S05]  /*24710*/  BSYNC B3 ;  /* 0x0000000000037941 */ /* 0x000fea0003800000 */
.L_x_27951:
        /* <DEDUP_REMOVED lines=42> */
.L_x_27950:
[----:B------:R-:W-:Y:S05]  /*249c0*/  BSYNC B2 ;  /* 0x0000000000027941 */ /* 0x000fea0003800000 */
.L_x_27949:
        /* <DEDUP_REMOVED lines=10> */
.L_x_27945:
        /* <DEDUP_REMOVED lines=12> */
.L_x_27954:
[----:B------:R-:W-:Y:S02]  /*24b30*/  IMAD.MOV.U32 R18, RZ, RZ, R22 ;  /* 0x000000ffff127224 */ /* 0x000fe400078e0016 */
.L_x_27955:
[----:B------:R-:W-:Y:S05]  /*24b40*/  BSYNC B2 ;  /* 0x0000000000027941 */ /* 0x000fea0003800000 */
.L_x_27953:
        /* <DEDUP_REMOVED lines=16> */
.L_x_27959:
[----:B------:R-:W-:Y:S05]  /*24c50*/  BSYNC B3 ;  /* 0x0000000000037941 */ /* 0x000fea0003800000 */
.L_x_27958:
        /* <DEDUP_REMOVED lines=42> */
.L_x_27957:
[----:B------:R-:W-:Y:S05]  /*24f00*/  BSYNC B2 ;  /* 0x0000000000027941 */ /* 0x000fea0003800000 */
.L_x_27956:
        /* <DEDUP_REMOVED lines=15> */
.L_x_27960:
        /* <DEDUP_REMOVED lines=12> */
.L_x_27963:
[----:B------:R-:W-:Y:S02]  /*250c0*/  IMAD.MOV.U32 R14, RZ, RZ, R22 ;  /* 0x000000ffff0e7224 */ /* 0x000fe400078e0016 */
.L_x_27964:
[----:B------:R-:W-:Y:S05]  /*250d0*/  BSYNC B2 ;  /* 0x0000000000027941 */ /* 0x000fea0003800000 */
.L_x_27962:
        /* <DEDUP_REMOVED lines=16> */
.L_x_27968:
[----:B------:R-:W-:Y:S05]  /*251e0*/  BSYNC B3 ;  /* 0x0000000000037941 */ /* 0x000fea0003800000 */
.L_x_27967:
        /* <DEDUP_REMOVED lines=42> */
.L_x_27966:
[----:B------:R-:W-:Y:S05]  /*25490*/  BSYNC B2 ;  /* 0x0000000000027941 */ /* 0x000fea0003800000 */
.L_x_27965:
        /* <DEDUP_REMOVED lines=10> */
.L_x_27961:
        /* <DEDUP_REMOVED lines=12> */
.L_x_27970:
[----:B------:R-:W-:Y:S02]  /*25600*/  IMAD.MOV.U32 R18, RZ, RZ, R22 ;  /* 0x000000ffff127224 */ /* 0x000fe400078e0016 */
.L_x_27971:
[----:B------:R-:W-:Y:S05]  /*25610*/  BSYNC B2 ;  /* 0x0000000000027941 */ /* 0x000fea0003800000 */
.L_x_27969:
        /* <DEDUP_REMOVED lines=16> */
.L_x_27975:
[----:B------:R-:W-:Y:S05]  /*25720*/  BSYNC B3 ;  /* 0x0000000000037941 */ /* 0x000fea0003800000 */
.L_x_27974:
        /* <DEDUP_REMOVED lines=42> */
.L_x_27973:
[----:B------:R-:W-:Y:S05]  /*259d0*/  BSYNC B2 ;  /* 0x0000000000027941 */ /* 0x000fea0003800000 */
.L_x_27972:
        /* <DEDUP_REMOVED lines=15> */
.L_x_27976:
        /* <DEDUP_REMOVED lines=12> */
.L_x_27979:
[----:B------:R-:W-:Y:S02]  /*25b90*/  IMAD.MOV.U32 R13, RZ, RZ, R22 ;  /* 0x000000ffff0d7224 */ /* 0x000fe400078e0016 */
.L_x_27980:
[----:B------:R-:W-:Y:S05]  /*25ba0*/  BSYNC B2 ;  /* 0x0000000000027941 */ /* 0x000fea0003800000 */
.L_x_27978:
        /* <DEDUP_REMOVED lines=16> */
.L_x_27984:
[----:B------:R-:W-:Y:S05]  /*25cb0*/  BSYNC B3 ;  /* 0x0000000000037941 */ /* 0x000fea0003800000 */
.L_x_27983:
        /* <DEDUP_REMOVED lines=42> */
.L_x_27982:
[----:B------:R-:W-:Y:S05]  /*25f60*/  BSYNC B2 ;  /* 0x0000000000027941 */ /* 0x000fea0003800000 */
.L_x_27981:
        /* <DEDUP_REMOVED lines=10> */
.L_x_27977:
        /* <DEDUP_REMOVED lines=12> */
.L_x_27986:
[----:B------:R-:W-:Y:S02]  /*260d0*/  IMAD.MOV.U32 R18, RZ, RZ, R22 ;  /* 0x000000ffff127224 */ /* 0x000fe400078e0016 */
.L_x_27987:
[----:B------:R-:W-:Y:S05]  /*260e0*/  BSYNC B2 ;  /* 0x0000000000027941 */ /* 0x000fea0003800000 */
.L_x_27985:
        /* <DEDUP_REMOVED lines=16> */
.L_x_27991:
[----:B------:R-:W-:Y:S05]  /*261f0*/  BSYNC B3 ;  /* 0x0000000000037941 */ /* 0x000fea0003800000 */
.L_x_27990:
        /* <DEDUP_REMOVED lines=42> */
.L_x_27989:
[----:B------:R-:W-:Y:S05]  /*264a0*/  BSYNC B2 ;  /* 0x0000000000027941 */ /* 0x000fea0003800000 */
.L_x_27988:
        /* <DEDUP_REMOVED lines=15> */
.L_x_27992:
        /* <DEDUP_REMOVED lines=12> */
.L_x_27995:
[----:B------:R-:W-:Y:S02]  /*26660*/  IMAD.MOV.U32 R12, RZ, RZ, R22 ;  /* 0x000000ffff0c7224 */ /* 0x000fe400078e0016 */
.L_x_27996:
[----:B------:R-:W-:Y:S05]  /*26670*/  BSYNC B2 ;  /* 0x0000000000027941 */ /* 0x000fea0003800000 */
.L_x_27994:
        /* <DEDUP_REMOVED lines=16> */
.L_x_28000:
[----:B------:R-:W-:Y:S05]  /*26780*/  BSYNC B3 ;  /* 0x0000000000037941 */ /* 0x000fea0003800000 */
.L_x_27999:
        /* <DEDUP_REMOVED lines=42> */
.L_x_27998:
[----:B------:R-:W-:Y:S05]  /*26a30*/  BSYNC B2 ;  /* 0x0000000000027941 */ /* 0x000fea0003800000 */
.L_x_27997:
        /* <DEDUP_REMOVED lines=10> */
.L_x_27993:
        /* <DEDUP_REMOVED lines=12> */
.L_x_28002:
[----:B------:R-:W-:Y:S02]  /*26ba0*/  IMAD.MOV.U32 R18, RZ, RZ, R22 ;  /* 0x000000ffff127224 */ /* 0x000fe400078e0016 */
.L_x_28003:
[----:B------:R-:W-:Y:S05]  /*26bb0*/  BSYNC B2 ;  /* 0x0000000000027941 */ /* 0x000fea0003800000 */
.L_x_28001:
        /* <DEDUP_REMOVED lines=16> */
.L_x_28007:
[----:B------:R-:W-:Y:S05]  /*26cc0*/  BSYNC B3 ;  /* 0x0000000000037941 */ /* 0x000fea0003800000 */
.L_x_28006:
        /* <DEDUP_REMOVED lines=42> */
.L_x_28005:
[----:B------:R-:W-:Y:S05]  /*26f70*/  BSYNC B2 ;  /* 0x0000000000027941 */ /* 0x000fea0003800000 */
.L_x_28004:
        /* <DEDUP_REMOVED lines=13> */
.L_x_28008:
        /* <DEDUP_REMOVED lines=12> */
.L_x_28011:
[----:B------:R-:W-:Y:S02]  /*27110*/  IMAD.MOV.U32 R11, RZ, RZ, R22 ;  /* 0x000000ffff0b7224 */ /* 0x000fe400078e0016 */
.L_x_28012:
[----:B------:R-:W-:Y:S05]  /*27120*/  BSYNC B2 ;  /* 0x0000000000027941 */ /* 0x000fea0003800000 */
.L_x_28010:
        /* <DEDUP_REMOVED lines=16> */
.L_x_28016:
[----:B------:R-:W-:Y:S05]  /*27230*/  BSYNC B3 ;  /* 0x0000000000037941 */ /* 0x000fea0003800000 */
.L_x_28015:
        /* <DEDUP_REMOVED lines=42> */
.L_x_28014:
[----:B------:R-:W-:Y:S05]  /*274e0*/  BSYNC B2 ;  /* 0x0000000000027941 */ /* 0x000fea0003800000 */
.L_x_28013:
        /* <DEDUP_REMOVED lines=10> */
.L_x_28009:
        /* <DEDUP_REMOVED lines=12> */
.L_x_28018:
[----:B------:R-:W-:Y:S02]  /*27650*/  IMAD.MOV.U32 R18, RZ, RZ, R22 ;  /* 0x000000ffff127224 */ /* 0x000fe400078e0016 */
.L_x_28019:
[----:B------:R-:W-:Y:S05]  /*27660*/  BSYNC B2 ;  /* 0x0000000000027941 */ /* 0x000fea0003800000 */
.L_x_28017:
        /* <DEDUP_REMOVED lines=16> */
.L_x_28023:
[----:B------:R-:W-:Y:S05]  /*27770*/  BSYNC B3 ;  /* 0x0000000000037941 */ /* 0x000fea0003800000 */
.L_x_28022:
        /* <DEDUP_REMOVED lines=42> */
.L_x_28021:
[----:B------:R-:W-:Y:S05]  /*27a20*/  BSYNC B2 ;  /* 0x0000000000027941 */ /* 0x000fea0003800000 */
.L_x_28020:
        /* <DEDUP_REMOVED lines=13> */
.L_x_28024:
        /* <DEDUP_REMOVED lines=12> */
.L_x_28027:
[----:B------:R-:W-:Y:S02]  /*27bc0*/  IMAD.MOV.U32 R10, RZ, RZ, R22 ;  /* 0x000000ffff0a7224 */ /* 0x000fe400078e0016 */
.L_x_28028:
[----:B------:R-:W-:Y:S05]  /*27bd0*/  BSYNC B2 ;  /* 0x0000000000027941 */ /* 0x000fea0003800000 */
.L_x_28026:
        /* <DEDUP_REMOVED lines=16> */
.L_x_28032:
[----:B------:R-:W-:Y:S05]  /*27ce0*/  BSYNC B3 ;  /* 0x0000000000037941 */ /* 0x000fea0003800000 */
.L_x_28031:
        /* <DEDUP_REMOVED lines=42> */
.L_x_28030:
[----:B------:R-:W-:Y:S05]  /*27f90*/  BSYNC B2 ;  /* 0x0000000000027941 */ /* 0x000fea0003800000 */
.L_x_28029:
        /* <DEDUP_REMOVED lines=10> */
.L_x_28025:
        /* <DEDUP_REMOVED lines=12> */
.L_x_28034:
[----:B------:R-:W-:Y:S02]  /*28100*/  IMAD.MOV.U32 R18, RZ, RZ, R22 ;  /* 0x000000ffff127224 */ /* 0x000fe400078e0016 */
.L_x_28035:
[----:B------:R-:W-:Y:S05]  /*28110*/  BSYNC B2 ;  /* 0x0000000000027941 */ /* 0x000fea0003800000 */
.L_x_28033:
        /* <DEDUP_REMOVED lines=16> */
.L_x_28039:
[----:B------:R-:W-:Y:S05]  /*28220*/  BSYNC B3 ;  /* 0x0000000000037941 */ /* 0x000fea0003800000 */
.L_x_28038:
        /* <DEDUP_REMOVED lines=42> */
.L_x_28037:
[----:B------:R-:W-:Y:S05]  /*284d0*/  BSYNC B2 ;  /* 0x0000000000027941 */ /* 0x000fea0003800000 */
.L_x_28036:
        /* <DEDUP_REMOVED lines=13> */
.L_x_28040:
        /* <DEDUP_REMOVED lines=12> */
.L_x_28043:
[----:B------:R-:W-:Y:S02]  /*28670*/  IMAD.MOV.U32 R9, RZ, RZ, R22 ;  /* 0x000000ffff097224 */ /* 0x000fe400078e0016 */
.L_x_28044:
[----:B------:R-:W-:Y:S05]  /*28680*/  BSYNC B2 ;  /* 0x0000000000027941 */ /* 0x000fea0003800000 */
.L_x_28042:
        /* <DEDUP_REMOVED lines=16> */
.L_x_28048:
[----:B------:R-:W-:Y:S05]  /*28790*/  BSYNC B3 ;  /* 0x0000000000037941 */ /* 0x000fea0003800000 */
.L_x_28047:
        /* <DEDUP_REMOVED lines=42> */
.L_x_28046:
[----:B------:R-:W-:Y:S05]  /*28a40*/  BSYNC B2 ;  /* 0x0000000000027941 */ /* 0x000fea0003800000 */
.L_x_28045:
        /* <DEDUP_REMOVED lines=10> */
.L_x_28041:
        /* <DEDUP_REMOVED lines=12> */
.L_x_28050:
[----:B------:R-:W-:Y:S02]  /*28bb0*/  IMAD.MOV.U32 R18, RZ, RZ, R22 ;  /* 0x000000ffff127224 */ /* 0x000fe400078e0016 */
.L_x_28051:
[----:B------:R-:W-:Y:S05]  /*28bc0*/  BSYNC B2 ;  /* 0x0000000000027941 */ /* 0x000fea0003800000 */
.L_x_28049:
        /* <DEDUP_REMOVED lines=16> */
.L_x_28055:
[----:B------:R-:W-:Y:S05]  /*28cd0*/  BSYNC B3 ;  /* 0x0000000000037941 */ /* 0x000fea0003800000 */
.L_x_28054:
        /* <DEDUP_REMOVED lines=42> */
.L_x_28053:
[----:B------:R-:W-:Y:S05]  /*28f80*/  BSYNC B2 ;  /* 0x0000000000027941 */ /* 0x000fea0003800000 */
.L_x_28052:
        /* <DEDUP_REMOVED lines=13> */
.L_x_28056:
        /* <DEDUP_REMOVED lines=12> */
.L_x_28059:
[----:B------:R-:W-:Y:S02]  /*29120*/  IMAD.MOV.U32 R8, RZ, RZ, R22 ;  /* 0x000000ffff087224 */ /* 0x000fe400078e0016 */
.L_x_28060:
[----:B------:R-:W-:Y:S05]  /*29130*/  BSYNC B2 ;  /* 0x0000000000027941 */ /* 0x000fea0003800000 */
.L_x_28058:
        /* <DEDUP_REMOVED lines=16> */
.L_x_28064:
[----:B------:R-:W-:Y:S05]  /*29240*/  BSYNC B3 ;  /* 0x0000000000037941 */ /* 0x000fea0003800000 */
.L_x_28063:
        /* <DEDUP_REMOVED lines=42> */
.L_x_28062:
[----:B------:R-:W-:Y:S05]  /*294f0*/  BSYNC B2 ;  /* 0x0000000000027941 */ /* 0x000fea0003800000 */
.L_x_28061:
        /* <DEDUP_REMOVED lines=10> */
.L_x_28057:
        /* <DEDUP_REMOVED lines=54> */
.L_x_28065:
[----:B------:R-:W-:Y:S02]  /*29900*/  IADD3 R96, R96, 0x20, RZ ;  /* 0x0000002060607810 */ /* 0x000fe40007ffe0ff */
.L_x_27936:
[----:B------:R-:W-:Y:S05]  /*29910*/  BSYNC B1 ;  /* 0x0000000000017941 */ /* 0x000fea0003800000 */
.L_x_27935:
        /* <DEDUP_REMOVED lines=12> */
[----:B------:R-:W-:Y:S01]  /*299e0*/  ISETP.NE.AND.EX P0, PT, RZ, c[0x0][0x184], PT, P0 ;  /* 0x00006100ff007a0c */ /* 0x000fe20003f05300 */
[----:B-1----:R-:W-:-:S12]  /*299f0*/  HFMA2.MMA R44, -RZ, RZ, 0, 9.5367431640625e-07 ;  /* 0x00000010ff2c7435 */ /* 0x002fd800000001ff */
[----:B0-----:R-:W-:-:S04]  /*29a00*/  @P0 LEA R92, P1, R96, c[0x0][0x180], 0x4 ;  /* 0x00006000605c0a11 */ /* 0x001fc800078220ff */
[----:B------:R-:W-:Y:S02]  /*29a10*/  @P0 LEA.HI.X R93, R96, c[0x0][0x184], RZ, 0x4, P1 ;  /* 0x00006100605d0a11 */ /* 0x000fe400008f24ff */
[----:B------:R-:W-:Y:S01]  /*29a20*/  ISETP.NE.AND P1, PT, R18, 0x1, PT ;  /* 0x000000011200780c */ /* 0x000fe20003f25270 */
[----:B------:R-:W-:Y:S02]  /*29a30*/  IMAD.WIDE.U32 R44, R96, R44, c[0x0][0x170] ;  /* 0x00005c00602c7625 */ /* 0x000fe400078e002c */
[----:B------:R0:W5:Y:S04]  /*29a40*/  @P0 LDG.E.128 R88, [R92.64] ;  /* 0x000000085c580981 */ /* 0x000168000c1e1d00 */
[----:B0-----:R0:W5:Y:S02]  /*29a50*/  LDG.E.128 R92, [R44.64] ;  /* 0x000000082c5c7981 */ /* 0x001164000c1e1d00 */
[----:B0-----:R-:W-:-:S04]  /*29a60*/  IADD3 R44, R18, 0x1, RZ ;  /* 0x00000001122c7810 */ /* 0x001fc80007ffe0ff */
        /* <DEDUP_REMOVED lines=9> */
.L_x_28069:
[----:B------:R-:W-:Y:S02]  /*29b00*/  IMAD.MOV.U32 R0, RZ, RZ, R22 ;  /* 0x000000ffff007224 */ /* 0x000fe400078e0016 */
.L_x_28070:
[----:B------:R-:W-:Y:S05]  /*29b10*/  BSYNC B2 ;  /* 0x0000000000027941 */ /* 0x000fea0003800000 */
.L_x_28068:
        /* <DEDUP_REMOVED lines=16> */
.L_x_28074:
[----:B------:R-:W-:Y:S05]  /*29c20*/  BSYNC B3 ;  /* 0x0000000000037941 */ /* 0x000fea0003800000 */
.L_x_28073:
        /* <DEDUP_REMOVED lines=42> */
.L_x_28072:
[----:B------:R-:W-:Y:S05]  /*29ed0*/  BSYNC B2 ;  /* 0x0000000000027941 */ /* 0x000fea0003800000 */
.L_x_28071:
        /* <DEDUP_REMOVED lines=18> */
.L_x_28075:
        /* <DEDUP_REMOVED lines=12> */
.L_x_28078:
[----:B------:R-:W-:Y:S02]  /*2a0c0*/  IMAD.MOV.U32 R15, RZ, RZ, R22 ;  /* 0x000000ffff0f7224 */ /* 0x000fe400078e0016 */
.L_x_28079:
[----:B------:R-:W-:Y:S05]  /*2a0d0*/  BSYNC B2 ;  /* 0x0000000000027941 */ /* 0x000fea0003800000 */
.L_x_28077:
        /* <DEDUP_REMOVED lines=16> */
.L_x_28083:
[----:B------:R-:W-:Y:S05]  /*2a1e0*/  BSYNC B3 ;  /* 0x0000000000037941 */ /* 0x000fea0003800000 */
.L_x_28082:
        /* <DEDUP_REMOVED lines=42> */
.L_x_28081:
[----:B------:R-:W-:Y:S05]  /*2a490*/  BSYNC B2 ;  /* 0x0000000000027941 */ /* 0x000fea0003800000 */
.L_x_28080:
        /* <DEDUP_REMOVED lines=10> */
.L_x_28076:
        /* <DEDUP_REMOVED lines=12> */
.L_x_28085:
[----:B------:R-:W-:Y:S02]  /*2a600*/  IMAD.MOV.U32 R18, RZ, RZ, R22 ;  /* 0x000000ffff127224 */ /* 0x000fe400078e0016 */
.L_x_28086:
[----:B------:R-:W-:Y:S05]  /*2a610*/  BSYNC B2 ;  /* 0x0000000000027941 */ /* 0x000fea0003800000 */
.L_x_28084:
        /* <DEDUP_REMOVED lines=16> */
.L_x_28090:
[----:B------:R-:W-:Y:S05]  /*2a720*/  BSYNC B3 ;  /* 0x0000000000037941 */ /* 0x000fea0003800000 */
.L_x_28089:
        /* <DEDUP_REMOVED lines=42> */
.L_x_28088:
[----:B------:R-:W-:Y:S05]  /*2a9d0*/  BSYNC B2 ;  /* 0x0000000000027941 */ /* 0x000fea0003800000 */
.L_x_28087:
        /* <DEDUP_REMOVED lines=15> */
.L_x_28091:
        /* <DEDUP_REMOVED lines=12> */
.L_x_28094:
[----:B------:R-:W-:Y:S02]  /*2ab90*/  IMAD.MOV.U32 R14, RZ, RZ, R22 ;  /* 0x000000ffff0e7224 */ /* 0x000fe400078e0016 */
.L_x_28095:
[----:B------:R-:W-:Y:S05]  /*2aba0*/  BSYNC B2 ;  /* 0x0000000000027941 */ /* 0x000fea0003800000 */
.L_x_28093:
        /* <DEDUP_REMOVED lines=16> */
.L_x_28099:
[----:B------:R-:W-:Y:S05]  /*2acb0*/  BSYNC B3 ;  /* 0x0000000000037941 */ /* 0x000fea0003800000 */
.L_x_28098:
        /* <DEDUP_REMOVED lines=42> */
.L_x_28097:
[----:B------:R-:W-:Y:S05]  /*2af60*/  BSYNC B2 ;  /* 0x0000000000027941 */ /* 0x000fea0003800000 */
.L_x_28096:
        /* <DEDUP_REMOVED lines=10> */
.L_x_28092:
        /* <DEDUP_REMOVED lines=12> */
.L_x_28101:
[----:B------:R-:W-:Y:S02]  /*2b0d0*/  IMAD.MOV.U32 R18, RZ, RZ, R22 ;  /* 0x000000ffff127224 */ /* 0x000fe400078e0016 */
.L_x_28102:
[----:B------:R-:W-:Y:S05]  /*2b0e0*/  BSYNC B2 ;  /* 0x0000000000027941 */ /* 0x000fea0003800000 */
.L_x_28100:
        /* <DEDUP_REMOVED lines=16> */
.L_x_28106:
[----:B------:R-:W-:Y:S05]  /*2b1f0*/  BSYNC B3 ;  /* 0x0000000000037941 */ /* 0x000fea0003800000 */
.L_x_28105:
        /* <DEDUP_REMOVED lines=42> */
.L_x_28104:
[----:B------:R-:W-:Y:S05]  /*2b4a0*/  BSYNC B2 ;  /* 0x0000000000027941 */ /* 0x000fea0003800000 */
.L_x_28103:
        /* <DEDUP_REMOVED lines=15> */
.L_x_28107:
        /* <DEDUP_REMOVED lines=12> */
.L_x_28110:
[----:B------:R-:W-:Y:S02]  /*2b660*/  IMAD.MOV.U32 R13, RZ, RZ, R22 ;  /* 0x000000ffff0d7224 */ /* 0x000fe400078e0016 */
.L_x_28111:
[----:B------:R-:W-:Y:S05]  /*2b670*/  BSYNC B2 ;  /* 0x0000000000027941 */ /* 0x000fea0003800000 */
.L_x_28109:
        /* <DEDUP_REMOVED lines=16> */
.L_x_28115:
[----:B------:R-:W-:Y:S05]  /*2b780*/  BSYNC B3 ;  /* 0x0000000000037941 */ /* 0x000fea0003800000 */
.L_x_28114:
        /* <DEDUP_REMOVED lines=42> */
.L_x_28113:
[----:B------:R-:W-:Y:S05]  /*2ba30*/  BSYNC B2 ;  /* 0x0000000000027941 */ /* 0x000fea0003800000 */
.L_x_28112:
        /* <DEDUP_REMOVED lines=10> */
.L_x_28108:
        /* <DEDUP_REMOVED lines=12> */
.L_x_28117:
[----:B------:R-:W-:Y:S02]  /*2bba0*/  IMAD.MOV.U32 R18, RZ, RZ, R22 ;  /* 0x000000ffff127224 */ /* 0x000fe400078e0016 */
.L_x_28118:
[----:B------:R-:W-:Y:S05]  /*2bbb0*/  BSYNC B2 ;  /* 0x0000000000027941 */ /* 0x000fea0003800000 */
.L_x_28116:
        /* <DEDUP_REMOVED lines=16> */
.L_x_28122:
[----:B------:R-:W-:Y:S05]  /*2bcc0*/  BSYNC B3 ;  /* 0x0000000000037941 */ /* 0x000fea0003800000 */
.L_x_28121:
        /* <DEDUP_REMOVED lines=42> */
.L_x_28120:
[----:B------:R-:W-:Y:S05]  /*2bf70*/  BSYNC B2 ;  /* 0x0000000000027941 */ /* 0x000fea0003800000 */
.L_x_28119:
        /* <DEDUP_REMOVED lines=15> */
.L_x_28123:
        /* <DEDUP_REMOVED lines=12> */
.L_x_28126:
[----:B------:R-:W-:Y:S02]  /*2c130*/  IMAD.MOV.U32 R12, RZ, RZ, R22 ;  /* 0x000000ffff0c7224 */ /* 0x000fe400078e0016 */
.L_x_28127:
[----:B------:R-:W-:Y:S05]  /*2c140*/  BSYNC B2 ;  /* 0x0000000000027941 */ /* 0x000fea0003800000 */
.L_x_28125:
        /* <DEDUP_REMOVED lines=16> */
.L_x_28131:
[----:B------:R-:W-:Y:S05]  /*2c250*/  BSYNC B3 ;  /* 0x0000000000037941 */ /* 0x000fea0003800000 */
.L_x_28130:
        /* <DEDUP_REMOVED lines=42> */
.L_x_28129:
[----:B------:R-:W-:Y:S05]  /*2c500*/  BSYNC B2 ;  /* 0x0000000000027941 */ /* 0x000fea0003800000 */
.L_x_28128:
        /* <DEDUP_REMOVED lines=10> */
.L_x_28124:
        /* <DEDUP_REMOVED lines=12> */
.L_x_28133:
[----:B------:R-:W-:Y:S02]  /*2c670*/  IMAD.MOV.U32 R18, RZ, RZ, R22 ;  /* 0x000000ffff127224 */ /* 0x000fe400078e0016 */
.L_x_28134:
[----:B------:R-:W-:Y:S05]  /*2c680*/  BSYNC B2 ;  /* 0x0000000000027941 */ /* 0x000fea0003800000 */
.L_x_28132:
        /* <DEDUP_REMOVED lines=16> */
.L_x_28138:
[----:B------:R-:W-:Y:S05]  /*2c790*/  BSYNC B3 ;  /* 0x0000000000037941 */ /* 0x000fea0003800000 */
.L_x_28137:
        /* <DEDUP_REMOVED lines=42> */
.L_x_28136:
[----:B------:R-:W-:Y:S05]  /*2ca40*/  BSYNC B2 ;  /* 0x0000000000027941 */ /* 0x000fea0003800000 */
.L_x_28135:
        /* <DEDUP_REMOVED lines=13> */
.L_x_28139:
        /* <DEDUP_REMOVED lines=12> */
.L_x_28142:
[----:B------:R-:W-:Y:S02]  /*2cbe0*/  IMAD.MOV.U32 R11, RZ, RZ, R22 ;  /* 0x000000ffff0b7224 */ /* 0x000fe400078e0016 */
.L_x_28143:
[----:B------:R-:W-:Y:S05]  /*2cbf0*/  BSYNC B2 ;  /* 0x0000000000027941 */ /* 0x000fea0003800000 */
.L_x_28141:
        /* <DEDUP_REMOVED lines=16> */
.L_x_28147:
[----:B------:R-:W-:Y:S05]  /*2cd00*/  BSYNC B3 ;  /* 0x0000000000037941 */ /* 0x000fea0003800000 */
.L_x_28146:
        /* <DEDUP_REMOVED lines=42> */
.L_x_28145:
[----:B------:R-:W-:Y:S05]  /*2cfb0*/  BSYNC B2 ;  /* 0x0000000000027941 */ /* 0x000fea0003800000 */
.L_x_28144:
        /* <DEDUP_REMOVED lines=10> */
.L_x_28140:
        /* <DEDUP_REMOVED lines=12> */
.L_x_28149:
[----:B------:R-:W-:Y:S02]  /*2d120*/  IMAD.MOV.U32 R18, RZ, RZ, R22 ;  /* 0x000000ffff127224 */ /* 0x000fe400078e0016 */
.L_x_28150:
[----:B------:R-:W-:Y:S05]  /*2d130*/  BSYNC B2 ;  /* 0x0000000000027941 */ /* 0x000fea0003800000 */
.L_x_28148:
        /* <DEDUP_REMOVED lines=16> */
.L_x_28154:
[----:B------:R-:W-:Y:S05]  /*2d240*/  BSYNC B3 ;  /* 0x0000000000037941 */ /* 0x000fea0003800000 */
.L_x_28153:
        /* <DEDUP_REMOVED lines=42> */
.L_x_28152:
[----:B------:R-:W-:Y:S05]  /*2d4f0*/  BSYNC B2 ;  /* 0x0000000000027941 */ /* 0x000fea0003800000 */
.L_x_28151:
        /* <DEDUP_REMOVED lines=13> */
.L_x_28155:
        /* <DEDUP_REMOVED lines=12> */
.L_x_28158:
[----:B------:R-:W-:Y:S02]  /*2d690*/  IMAD.MOV.U32 R10, RZ, RZ, R22 ;  /* 0x000000ffff0a7224 */ /* 0x000fe400078e0016 */
.L_x_28159:
[----:B------:R-:W-:Y:S05]  /*2d6a0*/  BSYNC B2 ;  /* 0x0000000000027941 */ /* 0x000fea0003800000 */
.L_x_28157:
        /* <DEDUP_REMOVED lines=16> */
.L_x_28163:
[----:B------:R-:W-:Y:S05]  /*2d7b0*/  BSYNC B3 ;  /* 0x0000000000037941 */ /* 0x000fea0003800000 */
.L_x_28162:
        /* <DEDUP_REMOVED lines=42> */
.L_x_28161:
[----:B------:R-:W-:Y:S05]  /*2da60*/  BSYNC B2 ;  /* 0x0000000000027941 */ /* 0x000fea0003800000 */
.L_x_28160:
        /* <DEDUP_REMOVED lines=10> */
.L_x_28156:
        /* <DEDUP_REMOVED lines=12> */
.L_x_28165:
[----:B------:R-:W-:Y:S02]  /*2dbd0*/  IMAD.MOV.U32 R18, RZ, RZ, R22 ;  /* 0x000000ffff127224 */ /* 0x000fe400078e0016 */
.L_x_28166:
[----:B------:R-:W-:Y:S05]  /*2dbe0*/  BSYNC B2 ;  /* 0x0000000000027941 */ /* 0x000fea0003800000 */
.L_x_28164:
        /* <DEDUP_REMOVED lines=16> */
.L_x_28170:
[----:B------:R-:W-:Y:S05]  /*2dcf0*/  BSYNC B3 ;  /* 0x0000000000037941 */ /* 0x000fea0003800000 */
.L_x_28169:
        /* <DEDUP_REMOVED lines=42> */
.L_x_28168:
[----:B------:R-:W-:Y:S05]  /*2dfa0*/  BSYNC B2 ;  /* 0x0000000000027941 */ /* 0x000fea0003800000 */
.L_x_28167:
        /* <DEDUP_REMOVED lines=13> */
.L_x_28171:
        /* <DEDUP_REMOVED lines=12> */
.L_x_28174:
[----:B------:R-:W-:Y:S02]  /*2e140*/  IMAD.MOV.U32 R9, RZ, RZ, R22 ;  /* 0x000000ffff097224 */ /* 0x000fe400078e0016 */
.L_x_28175:
[----:B------:R-:W-:Y:S05]  /*2e150*/  BSYNC B2 ;  /* 0x0000000000027941 */ /* 0x000fea0003800000 */
.L_x_28173:
        /* <DEDUP_REMOVED lines=16> */
.L_x_28179:
[----:B------:R-:W-:Y:S05]  /*2e260*/  BSYNC B3 ;  /* 0x0000000000037941 */ /* 0x000fea0003800000 */
.L_x_28178:
        /* <DEDUP_REMOVED lines=42> */
.L_x_28177:
[----:B------:R-:W-:Y:S05]  /*2e510*/  BSYNC B2 ;  /* 0x0000000000027941 */ /* 0x000fea0003800000 */
.L_x_28176:
        /* <DEDUP_REMOVED lines=10> */
.L_x_28172:
        /* <DEDUP_REMOVED lines=12> */
.L_x_28181:
[----:B------:R-:W-:Y:S02]  /*2e680*/  IMAD.MOV.U32 R18, RZ, RZ, R22 ;  /* 0x000000ffff127224 */ /* 0x000fe400078e0016 */
.L_x_28182:
[----:B------:R-:W-:Y:S05]  /*2e690*/  BSYNC B2 ;  /* 0x0000000000027941 */ /* 0x000fea0003800000 */
.L_x_28180:
        /* <DEDUP_REMOVED lines=16> */
.L_x_28186:
[----:B------:R-:W-:Y:S05]  /*2e7a0*/  BSYNC B3 ;  /* 0x0000000000037941 */ /* 0x000fea0003800000 */
.L_x_28185:
        /* <DEDUP_REMOVED lines=42> */
.L_x_28184:
[----:B------:R-:W-:Y:S05]  /*2ea50*/  BSYNC B2 ;  /* 0x0000000000027941 */ /* 0x000fea0003800000 */
.L_x_28183:
        /* <DEDUP_REMOVED lines=13> */
.L_x_28187:
        /* <DEDUP_REMOVED lines=12> */
.L_x_28190:
[----:B------:R-:W-:Y:S02]  /*2ebf0*/  IMAD.MOV.U32 R8, RZ, RZ, R22 ;  /* 0x000000ffff087224 */ /* 0x000fe400078e0016 */
.L_x_28191:
[----:B------:R-:W-:Y:S05]  /*2ec00*/  BSYNC B2 ;  /* 0x0000000000027941 */ /* 0x000fea0003800000 */
.L_x_28189:
        /* <DEDUP_REMOVED lines=16> */
.L_x_28195:
[----:B------:R-:W-:Y:S05]  /*2ed10*/  BSYNC B3 ;  /* 0x0000000000037941 */ /* 0x000fea0003800000 */
.L_x_28194:
        /* <DEDUP_REMOVED lines=42> */
.L_x_28193:
[----:B------:R-:W-:Y:S05]  /*2efc0*/  BSYNC B2 ;  /* 0x0000000000027941 */ /* 0x000fea0003800000 */
.L_x_28192:
        /* <DEDUP_REMOVED lines=10> */
.L_x_28188:
        /* <DEDUP_REMOVED lines=54> */
.L_x_28067:
[----:B------:R-:W-:Y:S05]  /*2f3d0*/  BSYNC B1 ;  /* 0x0000000000017941 */ /* 0x000fea0003800000 */
.L_x_28066:
        /* <DEDUP_REMOVED lines=78> */
.L_x_28216:
        /* <DEDUP_REMOVED lines=157> */
.L_x_28217:
        /* <DEDUP_REMOVED lines=49> */
[----:B------:R-:W-:Y:S01]  /*305a0*/  F2FP.PACK_AB R93, R98, R93 ;  /* 0x0000005d625d723e */ /* 0x000fe200000000ff */
[----:B------:R-:W-:Y:S02]  /*305b0*/  FADD.FTZ R98, R47, -R95 ;  /* 0x8000005f2f627221 */ /* 0x000fe40000010000 */
[----:B------:R-:W-:Y:S02]  /*305c0*/  FFMA.FTZ R97, R252, R97, R222 ;  /* 0x00000061fc617223 */ /* 0x000fe400000100de */
[----:B------:R-:W-:Y:S01]  /*305d0*/  FMUL.FTZ R98, R172, R98 ;  /* 0x00000062ac627220 */ /* 0x000fe20000410000 */
[----:B------:R-:W4:Y:S02]  /*305e0*/  LDL R252, [R1+0x18c] ;  /* 0x00018c0001fc7983 */ /* 0x000f240000100800 */
[----:B------:R-:W-:Y:S01]  /*305f0*/  F2FP.PACK_AB R97, R135, R97 ;  /* 0x000000618761723e */ /* 0x000fe200000000ff */
        /* <DEDUP_REMOVED lines=8> */
[----:B------:R-:W-:Y:S01]  /*30680*/  F2FP.PACK_AB R98, R99, R98 ;  /* 0x000000626362723e */ /* 0x000fe200000000ff */
[--C-:B------:R-:W-:Y:S02]  /*30690*/  FADD.FTZ R99, R111, -R95.reuse ;  /* 0x8000005f6f637221 */ /* 0x100fe40000010000 */
[----:B------:R-:W-:Y:S02]  /*306a0*/  FADD.FTZ R95, R126, -R95 ;  /* 0x8000005f7e5f7221 */ /* 0x000fe40000010000 */
[C---:B------:R-:W-:Y:S02]  /*306b0*/  FMUL.FTZ R99, R172.reuse, R99 ;  /* 0x00000063ac637220 */ /* 0x040fe40000410000 */
[----:B------:R-:W-:Y:S01]  /*306c0*/  FMUL.FTZ R174, R172, R95 ;  /* 0x0000005facae7220 */ /* 0x000fe20000410000 */
[----:B------:R-:W-:-:S03]  /*306d0*/  F2FP.PACK_AB R94, R134, R94 ;  /* 0x0000005e865e723e */ /* 0x000fc600000000ff */
[----:B--2---:R-:W-:Y:S02]  /*306e0*/  FFMA.FTZ R134, R175, R174, R235 ;  /* 0x000000aeaf867223 */ /* 0x004fe400000100eb */
[----:B------:R-:W-:Y:S02]  /*306f0*/  IMAD.MOV.U32 R175, RZ, RZ, 0x10 ;  /* 0x00000010ffaf7424 */ /* 0x000fe400078e00ff */
[----:B---3--:R-:W-:-:S05]  /*30700*/  FFMA.FTZ R95, R135, R99, R234 ;  /* 0x00000063875f7223 */ /* 0x008fca00000100ea */
[----:B------:R-:W-:Y:S01]  /*30710*/  F2FP.PACK_AB R95, R134, R95 ;  /* 0x0000005f865f723e */ /* 0x000fe200000000ff */
[----:B------:R-:W-:-:S05]  /*30720*/  IMAD.WIDE.U32 R134, R17, R175, c[0x0][0x208] ;  /* 0x0000820011867625 */ /* 0x000fca00078e00af */
[----:B------:R1:W-:Y:S04]  /*30730*/  STG.E.128 [R134.64], R92 ;  /* 0x0000005c86007986 */ /* 0x0003e8000c101d08 */
[----:B-1----:R-:W2:Y:S01]  /*30740*/  LDL R135, [R1+0x188] ;  /* 0x0001880001877983 */ /* 0x002ea20000100800 */
[----:B----4-:R-:W-:Y:S02]  /*30750*/  FFMA.FTZ R93, R252, R174, R227 ;  /* 0x000000aefc5d7223 */ /* 0x010fe400000100e3 */
[----:B--2---:R-:W-:-:S05]  /*30760*/  FFMA.FTZ R92, R135, R99, R226 ;  /* 0x00000063875c7223 */ /* 0x004fca00000100e2 */
[----:B------:R-:W-:Y:S01]  /*30770*/  F2FP.PACK_AB R99, R93, R92 ;  /* 0x0000005c5d63723e */ /* 0x000fe200000000ff */
[----:B------:R-:W-:-:S05]  /*30780*/  IMAD.WIDE.U32 R92, R17, R175, c[0x0][0x210] ;  /* 0x00008400115c7625 */ /* 0x000fca00078e00af */
[----:B------:R0:W-:Y:S01]  /*30790*/  STG.E.128 [R92.64], R96 ;  /* 0x000000605c007986 */ /* 0x0001e2000c101d08 */
[----:B------:R-:W-:-:S03]  /*307a0*/  IADD3 R17, R17, 0x20, RZ ;  /* 0x0000002011117810 */ /* 0x000fc60007ffe0ff */
.L_x_28199:
[----:B------:R-:W-:Y:S05]  /*307b0*/  BSYNC B1 ;  /* 0x0000000000017941 */ /* 0x000fea0003800000 */
.L_x_28198:
        /* <DEDUP_REMOVED lines=68> */
.L_x_28201:
[----:B------:R-:W-:Y:S05]  /*30c00*/  BSYNC B1 ;  /* 0x0000000000017941 */ /* 0x000fea0003800000 */
.L_x_28200:
        /* <DEDUP_REMOVED lines=68> */
.L_x_28203:
[----:B------:R-:W-:Y:S05]  /*31050*/  BSYNC B1 ;  /* 0x0000000000017941 */ /* 0x000fea0003800000 */
.L_x_28202:
        /* <DEDUP_REMOVED lines=68> */
.L_x_28205:
[----:B------:R-:W-:Y:S05]  /*314a0*/  BSYNC B1 ;  /* 0x0000000000017941 */ /* 0x000fea0003800000 */
.L_x_28204:
        /* <DEDUP_REMOVED lines=68> */
.L_x_28207:
[----:B------:R-:W-:Y:S05]  /*318f0*/  BSYNC B1 ;  /* 0x0000000000017941 */ /* 0x000fea0003800000 */
.L_x_28206:
        /* <DEDUP_REMOVED lines=39> */
[----:B------:R-:W-:Y:S02]  /*31b70*/  FADD.FTZ R95, R131, -R95 ;  /* 0x8000005f835f7221 */ /* 0x000fe40000010000 */
[C---:B------:R-:W-:Y:S02]  /*31b80*/  FMUL.FTZ R99, R172.reuse, R99 ;  /* 0x00000063ac637220 */ /* 0x040fe40000410000 */
[----:B------:R-:W-:Y:S01]  /*31b90*/  FMUL.FTZ R174, R172, R95 ;  /* 0x0000005facae7220 */ /* 0x000fe20000410000 */
[----:B------:R-:W-:Y:S01]  /*31ba0*/  F2FP.PACK_AB R94, R134, R94 ;  /* 0x0000005e865e723e */ /* 0x000fe200000000ff */
[----:B------:R-:W-:Y:S02]  /*31bb0*/  FFMA.FTZ R97, R175, R97, R138 ;  /* 0x00000061af617223 */ /* 0x000fe4000001008a */
[----:B------:R-:W-:-:S02]  /*31bc0*/  FFMA.FTZ R95, R246, R99, R150 ;  /* 0x00000063f65f7223 */ /* 0x000fc40000010096 */
[----:B------:R-:W-:Y:S02]  /*31bd0*/  FFMA.FTZ R134, R247, R174, R151 ;  /* 0x000000aef7867223 */ /* 0x000fe40000010097 */
[----:B------:R-:W-:Y:S01]  /*31be0*/  IMAD.MOV.U32 R175, RZ, RZ, 0x10 ;  /* 0x00000010ffaf7424 */ /* 0x000fe200078e00ff */
[----:B------:R-:W-:Y:S02]  /*31bf0*/  F2FP.PACK_AB R97, R135, R97 ;  /* 0x000000618761723e */ /* 0x000fe400000000ff */
[----:B------:R-:W-:Y:S01]  /*31c00*/  F2FP.PACK_AB R95, R134, R95 ;  /* 0x0000005f865f723e */ /* 0x000fe200000000ff */
[----:B------:R-:W-:-:S05]  /*31c10*/  IMAD.WIDE.U32 R134, R17, R175, c[0x0][0x208] ;  /* 0x0000820011867625 */ /* 0x000fca00078e00af */
[----:B------:R0:W-:Y:S04]  /*31c20*/  STG.E.128 [R134.64], R92 ;  /* 0x0000005c86007986 */ /* 0x0001e8000c101d08 */
[----:B0-----:R-:W2:Y:S01]  /*31c30*/  LDL R135, [R1+0xe8] ;  /* 0x0000e80001877983 */ /* 0x001ea20000100800 */
[----:B------:R-:W-:Y:S02]  /*31c40*/  FFMA.FTZ R93, R252, R174, R143 ;  /* 0x000000aefc5d7223 */ /* 0x000fe4000001008f */
[----:B--2---:R-:W-:-:S05]  /*31c50*/  FFMA.FTZ R92, R135, R99, R142 ;  /* 0x00000063875c7223 */ /* 0x004fca000001008e */
[----:B------:R-:W-:Y:S01]  /*31c60*/  F2FP.PACK_AB R99, R93, R92 ;  /* 0x0000005c5d63723e */ /* 0x000fe200000000ff */
[----:B------:R-:W-:-:S05]  /*31c70*/  IMAD.WIDE.U32 R92, R17, R175, c[0x0][0x210] ;  /* 0x00008400115c7625 */ /* 0x000fca00078e00af */
[----:B------:R0:W-:Y:S01]  /*31c80*/  STG.E.128 [R92.64], R96 ;  /* 0x000000605c007986 */ /* 0x0001e2000c101d08 */
[----:B------:R-:W-:-:S03]  /*31c90*/  IADD3 R17, R17, 0x20, RZ ;  /* 0x0000002011117810 */ /* 0x000fc60007ffe0ff */
.L_x_28209:
[----:B------:R-:W-:Y:S05]  /*31ca0*/  BSYNC B1 ;  /* 0x0000000000017941 */ /* 0x000fea0003800000 */
.L_x_28208:
        /* <DEDUP_REMOVED lines=58> */
.L_x_28211:
[----:B------:R-:W-:Y:S05]  /*32050*/  BSYNC B1 ;  /* 0x0000000000017941 */ /* 0x000fea0003800000 */
.L_x_28210:
        /* <DEDUP_REMOVED lines=29> */
[----:B------:R-:W-:Y:S02]  /*32230*/  F2FP.PACK_AB R92, R93, R92 ;  /* 0x0000005c5d5c723e */ /* 0x000fe400000000ff */
[----:B------:R-:W2:Y:S01]  /*32240*/  LDL R93, [R1+0xb8] ;  /* 0x0000b800015d7983 */ /* 0x000ea20000100800 */
[----:B----4-:R-:W-:Y:S02]  /*32250*/  FFMA.FTZ R96, R96, R98, R71 ;  /* 0x0000006260607223 */ /* 0x010fe40000010047 */
[----:B------:R-:W-:Y:S02]  /*32260*/  FFMA.FTZ R94, R94, R173, R72 ;  /* 0x000000ad5e5e7223 */ /* 0x000fe40000010048 */
[----:B------:R-:W-:-:S05]  /*32270*/  FFMA.FTZ R95, R95, R174, R73 ;  /* 0x000000ae5f5f7223 */ /* 0x000fca0000010049 */
[----:B------:R-:W-:Y:S01]  /*32280*/  F2FP.PACK_AB R94, R95, R94 ;  /* 0x0000005e5f5e723e */ /* 0x000fe200000000ff */
[----:B------:R-:W-:Y:S02]  /*32290*/  FFMA.FTZ R95, R97, R175, R74 ;  /* 0x000000af615f7223 */ /* 0x000fe4000001004a */
[----:B--2---:R-:W-:-:S05]  /*322a0*/  FFMA.FTZ R93, R93, R135, R70 ;  /* 0x000000875d5d7223 */ /* 0x004fca0000010046 */
[----:B------:R-:W-:Y:S01]  /*322b0*/  F2FP.PACK_AB R93, R96, R93 ;  /* 0x0000005d605d723e */ /* 0x000fe200000000ff */
[----:B------:R-:W-:Y:S02]  /*322c0*/  FFMA.FTZ R96, R252, R172, R75 ;  /* 0x000000acfc607223 */ /* 0x000fe4000001004b */
[----:B------:R-:W-:-:S03]  /*322d0*/  IMAD.MOV.U32 R252, RZ, RZ, 0x10 ;  /* 0x00000010fffc7424 */ /* 0x000fc600078e00ff */
[----:B------:R-:W-:Y:S01]  /*322e0*/  F2FP.PACK_AB R95, R96, R95 ;  /* 0x0000005f605f723e */ /* 0x000fe200000000ff */
        /* <DEDUP_REMOVED lines=13> */
[----:B------:R-:W-:Y:S01]  /*323c0*/  F2FP.PACK_AB R95, R92, R95 ;  /* 0x0000005f5c5f723e */ /* 0x000fe200000000ff */
[----:B------:R-:W-:Y:S02]  /*323d0*/  FFMA.FTZ R96, R96, R174, R81 ;  /* 0x000000ae60607223 */ /* 0x000fe40000010051 */
[----:B------:R-:W-:Y:S02]  /*323e0*/  FFMA.FTZ R93, R93, R135, R78 ;  /* 0x000000875d5d7223 */ /* 0x000fe4000001004e */
[----:B------:R-:W-:Y:S01]  /*323f0*/  FFMA.FTZ R99, R97, R99, R77 ;  /* 0x0000006361637223 */ /* 0x000fe2000001004d */
[----:B------:R-:W-:Y:S01]  /*32400*/  F2FP.PACK_AB R94, R96, R94 ;  /* 0x0000005e605e723e */ /* 0x000fe200000000ff */
[----:B------:R-:W-:-:S04]  /*32410*/  IMAD.WIDE.U32 R96, R17, R252, c[0x0][0x210] ;  /* 0x0000840011607625 */ /* 0x000fc800078e00fc */
[----:B--2---:R-:W-:Y:S02]  /*32420*/  FFMA.FTZ R98, R175, R98, R79 ;  /* 0x00000062af627223 */ /* 0x004fe4000001004f */
[----:B---3--:R-:W-:-:S03]  /*32430*/  FFMA.FTZ R92, R172, R134, R76 ;  /* 0x00000086ac5c7223 */ /* 0x008fc6000001004c */
[----:B------:R-:W-:Y:S02]  /*32440*/  F2FP.PACK_AB R93, R98, R93 ;  /* 0x0000005d625d723e */ /* 0x000fe400000000ff */
[----:B------:R-:W-:-:S05]  /*32450*/  F2FP.PACK_AB R92, R99, R92 ;  /* 0x0000005c635c723e */ /* 0x000fca00000000ff */
[----:B------:R0:W-:Y:S02]  /*32460*/  STG.E.128 [R96.64], R92 ;  /* 0x0000005c60007986 */ /* 0x0001e4000c101d08 */
.L_x_28213:
[----:B------:R-:W-:Y:S05]  /*32470*/  BSYNC B1 ;  /* 0x0000000000017941 */ /* 0x000fea0003800000 */
.L_x_28212:
[----:B------:R-:W-:-:S04]  /*32480*/  IMAD.MOV.U32 R17, RZ, RZ, 0x4 ;  /* 0x00000004ff117424 */ /* 0x000fc800078e00ff */
[----:B------:R-:W-:-:S05]  /*32490*/  IMAD R28, R17, c[0x0][0x160], R28 ;  /* 0x00005800111c7a24 */ /* 0x000fca00078e021c */
[----:B------:R-:W-:-:S13]  /*324a0*/  ISETP.GE.AND P0, PT, R28, c[0x0][0x164], PT ;  /* 0x000059001c007a0c */ /* 0x000fda0003f06270 */
[----:B0----5:R-:W-:Y:S01]  /*324b0*/  @P0 CALL.REL.NOINC `(.L_x_28214) ;  /* 0x0000001000000944 */ /* 0x021fe20003c00000 */
[----:B------:R-:W-:Y:S05]  /*324c0*/  BRA `(.L_x_28215) ;  /* 0xfffcf83000007947 */ /* 0x000fea000383ffff */
.L_x_28214:
[----:B------:R-:W-:Y:S05]  /*324d0*/  BSYNC B0 ;  /* 0x0000000000007941 */ /* 0x000fea0003800000 */
.L_x_27148:
[----:B------:R-:W-:Y:S05]  /*324e0*/  EXIT ;  /* 0x000000000000794d */ /* 0x000fea0003800000 */
.L_x_28196:
[----:B------:R-:W-:Y:S01]  /*324f0*/  IMAD.MOV.U32 R94, RZ, RZ, 0x1 ;  /* 0x00000001ff5e7424 */ /* 0x000fe200078e00ff */
[----:B------:R-:W-:Y:S01]  /*32500*/  MOV R92, 0x32540 ;  /* 0x00032540005c7802 */ /* 0x000fe20000000f00 */
[----:B------:R-:W-:Y:S02]  /*32510*/  IMAD.MOV.U32 R96, RZ, RZ, 0x1f ;  /* 0x0000001fff607424 */ /* 0x000fe400078e00ff */
[----:B------:R-:W-:Y:S02]  /*32520*/  IMAD.MOV.U32 R93, RZ, RZ, -0x1 ;  /* 0xffffffffff5d7424 */ /* 0x000fe400078e00ff */
[----:B-----5:R-:W-:Y:S05]  /*32530*/  CALL.REL.NOINC `($__internal_44_$__cuda_sm70_shflsync_bfly_p) ;  /* 0x00000c1000007944 */ /* 0x020fea0003c00000 */
[----:B-1----:R-:W-:Y:S05]  /*32540*/  BRA `(.L_x_28216) ;  /* 0xffffd37000007947 */ /* 0x002fea000383ffff */
.L_x_28197:
[----:B------:R-:W-:Y:S01]  /*32550*/  IMAD.MOV.U32 R94, RZ, RZ, 0x2 ;  /* 0x00000002ff5e7424 */ /* 0x000fe200078e00ff */
[----:B------:R-:W-:Y:S01]  /*32560*/  MOV R92, 0x325a0 ;  /* 0x000325a0005c7802 */ /* 0x000fe20000000f00 */
[----:B------:R-:W-:Y:S02]  /*32570*/  IMAD.MOV.U32 R96, RZ, RZ, 0x1f ;  /* 0x0000001fff607424 */ /* 0x000fe400078e00ff */
[----:B------:R-:W-:Y:S02]  /*32580*/  IMAD.MOV.U32 R93, RZ, RZ, -0x1 ;  /* 0xffffffffff5d7424 */ /* 0x000fe400078e00ff */
[----:B-----5:R-:W-:Y:S05]  /*32590*/  CALL.REL.NOINC `($__internal_44_$__cuda_sm70_shflsync_bfly_p) ;  /* 0x00000bb000007944 */ /* 0x020fea0003c00000 */
[----:B-1----:R-:W-:Y:S01]  /*325a0*/  FADD.FTZ R95, R95, R94 ;  /* 0x0000005e5f5f7221 */ /* 0x002fe20000010000 */
[----:B------:R-:W-:Y:S01]  /*325b0*/  MOV R92, 0x32600 ;  /* 0x00032600005c7802 */ /* 0x000fe20000000f00 */
[----:B------:R-:W-:-:S02]  /*325c0*/  IMAD.MOV.U32 R94, RZ, RZ, 0x4 ;  /* 0x00000004ff5e7424 */ /* 0x000fc400078e00ff */
[----:B------:R-:W-:Y:S02]  /*325d0*/  IMAD.MOV.U32 R96, RZ, RZ, 0x1f ;  /* 0x0000001fff607424 */ /* 0x000fe400078e00ff */
[----:B------:R-:W-:Y:S02]  /*325e0*/  IMAD.MOV.U32 R93, RZ, RZ, -0x1 ;  /* 0xffffffffff5d7424 */ /* 0x000fe400078e00ff */
[----:B------:R-:W-:Y:S05]  /*325f0*/  CALL.REL.NOINC `($__internal_44_$__cuda_sm70_shflsync_bfly_p) ;  /* 0x00000b5000007944 */ /* 0x000fea0003c00000 */
[----:B-1----:R-:W-:Y:S01]  /*32600*/  FADD.FTZ R95, R95, R94 ;  /* 0x0000005e5f5f7221 */ /* 0x002fe20000010000 */
[----:B------:R-:W-:Y:S01]  /*32610*/  MOV R92, 0x32660 ;  /* 0x00032660005c7802 */ /* 0x000fe20000000f00 */
[----:B------:R-:W-:Y:S02]  /*32620*/  IMAD.MOV.U32 R94, RZ, RZ, 0x8 ;  /* 0x00000008ff5e7424 */ /* 0x000fe400078e00ff */
[----:B------:R-:W-:Y:S02]  /*32630*/  IMAD.MOV.U32 R96, RZ, RZ, 0x1f ;  /* 0x0000001fff607424 */ /* 0x000fe400078e00ff */
[----:B------:R-:W-:Y:S02]  /*32640*/  IMAD.MOV.U32 R93, RZ, RZ, -0x1 ;  /* 0xffffffffff5d7424 */ /* 0x000fe400078e00ff */
[----:B------:R-:W-:Y:S05]  /*32650*/  CALL.REL.NOINC `($__internal_44_$__cuda_sm70_shflsync_bfly_p) ;  /* 0x00000af000007944 */ /* 0x000fea0003c00000 */
[----:B-1----:R-:W-:Y:S01]  /*32660*/  FADD.FTZ R95, R95, R94 ;  /* 0x0000005e5f5f7221 */ /* 0x002fe20000010000 */
[----:B------:R-:W-:Y:S01]  /*32670*/  MOV R92, 0x326c0 ;  /* 0x000326c0005c7802 */ /* 0x000fe20000000f00 */
[----:B------:R-:W-:-:S02]  /*32680*/  IMAD.MOV.U32 R94, RZ, RZ, 0x10 ;  /* 0x00000010ff5e7424 */ /* 0x000fc400078e00ff */
[----:B------:R-:W-:Y:S02]  /*32690*/  IMAD.MOV.U32 R96, RZ, RZ, 0x1f ;  /* 0x0000001fff607424 */ /* 0x000fe400078e00ff */
[----:B------:R-:W-:Y:S02]  /*326a0*/  IMAD.MOV.U32 R93, RZ, RZ, -0x1 ;  /* 0xffffffffff5d7424 */ /* 0x000fe400078e00ff */
[----:B------:R-:W-:Y:S05]  /*326b0*/  CALL.REL.NOINC `($__internal_44_$__cuda_sm70_shflsync_bfly_p) ;  /* 0x00000a9000007944 */ /* 0x000fea0003c00000 */
        /* <DEDUP_REMOVED lines=168> */
[----:B-1----:R-:W-:Y:S05]  /*33140*/  BRA `(.L_x_28217) ;  /* 0xffffd14000007947 */ /* 0x002fea000383ffff */
        .weak           $__internal_44_$__cuda_sm70_shflsync_bfly_p
        .type           $__internal_44_$__cuda_sm70_shflsync_bfly_p,@function
        .size           $__internal_44_$__cuda_sm70_shflsync_bfly_p,(.L_x_52462 - $__internal_44_$__cuda_sm70_shflsync_bfly_p)
$__internal_44_$__cuda_sm70_shflsync_bfly_p:
[----:B------:R-:W-:Y:S04]  /*33150*/  WARPSYNC R93 ;  /* 0x0000005d00007348 */ /* 0x000fe80003800000 */
[----:B------:R0:W1:Y:S02]  /*33160*/  SHFL.BFLY PT, R94, R95, R94, R96 ;  /* 0x0c00005e5f5e7389 */ /* 0x00006400000e0060 */
[----:B0-----:R-:W-:-:S04]  /*33170*/  IMAD.MOV.U32 R93, RZ, RZ, 0x0 ;  /* 0x00000000ff5d7424 */ /* 0x001fc800078e00ff */
[----:B------:R-:W-:Y:S05]  /*33180*/  RET.REL.NODEC R92 `(_ZN10layer_norm31ln_parallel_residual_fwd_kernelINS_13Kernel_traitsIf6__halfS2_S2_fjLj2048ELj1ELj4ELj1ELj16ENS_18Kernel_traits_baseILj2048EfS2_S2_S2_fjLj128EEEEELb1ELb0ELb0EEEvNS_9FwdParamsE) ;  /* 0xfffcce705c007950 */ /* 0x000fea0003c3ffff */
.L_x_28218:
        /* <DEDUP_REMOVED lines=15> */
.L_x_52462:


//--------------------- .text._ZN10layer_norm31ln_parallel_residual_fwd_kernelINS_13Kernel_traitsIf6__halfS2_S2_fjLj2048ELj1ELj4ELj1ELj16ENS_18Kernel_traits_baseILj2048EfS2_S2_S2_fjLj128EEEEELb1ELb0ELb1EEEvNS_9FwdParamsE --------------------------
	.section	.text._ZN10layer_norm31ln_parallel_residual_fwd_kernelINS_13Kernel_traitsIf6__halfS2_S2_fjLj2048ELj1ELj4ELj1ELj16ENS_18Kernel_traits_baseILj2048EfS2_S2_S2_fjLj128EEEEELb1ELb0ELb1EEEvNS_9FwdParamsE,"ax",@progbits
	.sectioninfo	@"SHI_REGISTERS=255"
	.align	128
        .global         _ZN10layer_norm31ln_parallel_residual_fwd_kernelINS_13Kernel_traitsIf6__halfS2_S2_fjLj2048ELj1ELj4ELj1ELj16ENS_18Kernel_traits_baseILj2048EfS2_S2_S2_fjLj128EEEEELb1ELb0ELb1EEEvNS_9FwdParamsE
        .type           _ZN10layer_norm31ln_parallel_residual_fwd_kernelINS_13Kernel_traitsIf6__halfS2_S2_fjLj2048ELj1ELj4ELj1ELj16ENS_18Kernel_traits_baseILj2048EfS2_S2_S2_fjLj128EEEEELb1ELb0ELb1EEEvNS_9FwdParamsE,@function
        .size           _ZN10layer_norm31ln_parallel_residual_fwd_kernelINS_13Kernel_traitsIf6__halfS2_S2_fjLj2048ELj1ELj4ELj1ELj16ENS_18Kernel_traits_baseILj2048EfS2_S2_S2_fjLj128EEEEELb1ELb0ELb1EEEvNS_9FwdParamsE,(.L_x_52463 - _ZN10layer_norm31ln_parallel_residual_fwd_kernelINS_13Kernel_traitsIf6__halfS2_S2_fjLj2048ELj1ELj4ELj1ELj16ENS_18Kernel_traits_baseILj2048EfS2_S2_S2_fjLj128EEEEELb1ELb0ELb1EEEvNS_9FwdParamsE)
        .other          _ZN10layer_norm31ln_parallel_residual_fwd_kernelINS_13Kernel_traitsIf6__halfS2_S2_fjLj2048ELj1ELj4ELj1ELj16ENS_18Kernel_traits_baseILj2048EfS2_S2_S2_fjLj128EEEEELb1ELb0ELb1EEEvNS_9FwdParamsE,@"STO_CUDA_ENTRY STV_DEFAULT"
_ZN10layer_norm31ln_parallel_residual_fwd_kernelINS_13Kernel_traitsIf6__halfS2_S2_fjLj2048ELj1ELj4ELj1ELj16ENS_18Kernel_traits_baseILj2048EfS2_S2_S2_fjLj128EEEEELb1ELb0ELb1EEEvNS_9FwdParamsE:
.text._ZN10layer_norm31ln_parallel_residual_fwd_kernelINS_13Kernel_traitsIf6__halfS2_S2_fjLj2048ELj1ELj4ELj1ELj16ENS_18Kernel_traits_baseILj2048EfS2_S2_S2_fjLj128EEEEELb1ELb0ELb1EEEvNS_9FwdParamsE:
        /* <DEDUP_REMOVED lines=90> */
[----:B------:R-:W-:Y:S01]  /*05a0*/  MOV R9, UR6 ;  /* 0x0000000600097c02 */ /* 0x000fe20008000f00 */
[----:B------:R-:W-:Y:S01]  /*05b0*/  ULOP3.LUT UR4, UR13, UR9, URZ, 0x3c, !UPT ;  /* 0x000000090d047292 */ /* 0x000fe2000f8e3c3f */
[----:B------:R-:W-:Y:S01]  /*05c0*/  IMAD.U32 R8, RZ, RZ, UR12 ;  /* 0x0000000cff087e24 */ /* 0x000fe2000f8e00ff */
[----:B------:R-:W-:Y:S01]  /*05d0*/  UIADD3 UR12, UR9, 0x76cf5d0a, URZ ;  /* 0x76cf5d0a090c7890 */ /* 0x000fe2000fffe03f */
[----:B0-----:R-:W-:Y:S01]  /*05e0*/  LOP3.LUT R2, R5, UR8, R9, 0x96, !PT ;  /* 0x0000000805027c12 */ /* 0x001fe2000f8e9609 */
[----:B------:R-:W-:Y:S01]  /*05f0*/  UIMAD.WIDE.U32 UR4, UR4, -0x326172a9, URZ ;  /* 0xcd9e8d57040478a5 */ /* 0x000fe2000f8e003f */
[----:B------:R-:W-:Y:S01]  /*0600*/  IMAD.U32 R9, RZ, RZ, UR13 ;  /* 0x0000000dff097e24 */ /* 0x000fe2000f8e00ff */
[----:B------:R-:W-:-:S02]  /*0610*/  UIADD3 UR15, UR8, -0x61c88647, URZ ;  /* 0x9e3779b9080f7890 */ /* 0x000fc4000fffe03f */
        /* <DEDUP_REMOVED lines=43> */
[----:B------:R-:W-:Y:S01]  /*08d0*/  LOP3.LUT R26, R250, 0x20, RZ, 0xfc, !PT ;  /* 0x00000020fa1a7812 */ /* 0x000fe200078efcff */
[----:B------:R-:W-:Y:S01]  /*08e0*/  CS2R R66, SRZ ;  /* 0x0000000000427805 */ /* 0x000fe2000001ff00 */
[----:B------:R-:W-:Y:S01]  /*08f0*/  LOP3.LUT R3, R13, UR24, R8, 0x96, !PT ;  /* 0x000000180d037c12 */ /* 0x000fe2000f8e9608 */
[----:B------:R-:W-:Y:S01]  /*0900*/  IMAD.HI.U32 R9, R0, -0x326172a9, RZ ;  /* 0xcd9e8d5700097827 */ /* 0x000fe200078e00ff */
[----:B------:R-:W-:-:S03]  /*0910*/  @P0 LEA R8, P1, R250, c[0x0][0x218], 0x5 ;  /* 0x00008600fa080a11 */ /* 0x000fc600078228ff */
[----:B------:R-:W-:Y:S01]  /*0920*/  IMAD.HI.U32 R5, R3, -0x2daee0ad, RZ ;  /* 0xd2511f5303057827 */ /* 0x000fe200078e00ff */
[----:B------:R-:W-:Y:S02]  /*0930*/  LOP3.LUT R6, R9, UR26, R12, 0x96, !PT ;  /* 0x0000001a09067c12 */ /* 0x000fe4000f8e960c */
[----:B------:R-:W-:Y:S01]  /*0940*/  @P0 IADD3.X R9, RZ, c[0x0][0x21c], RZ, P1, !PT ;  /* 0x00008700ff090a10 */ /* 0x000fe20000ffe4ff */
[----:B------:R-:W-:Y:S01]  /*0950*/  CS2R R64, SRZ ;  /* 0x0000000000407805 */ /* 0x000fe2000001ff00 */
[----:B------:R-:W-:Y:S01]  /*0960*/  LOP3.LUT R5, R5, UR27, R10, 0x96, !PT ;  /* 0x0000001b05057c12 */ /* 0x000fe2000f8e960a */
[----:B------:R-:W-:Y:S01]  /*0970*/  CS2R R62, SRZ ;  /* 0x00000000003e7805 */ /* 0x000fe2000001ff00 */
[----:B------:R-:W-:Y:S01]  /*0980*/  @P0 LEA R10, P2, R26, c[0x0][0x218], 0x5 ;  /* 0x000086001a0a0a11 */ /* 0x000fe200078428ff */
[----:B------:R0:W5:Y:S01]  /*0990*/  @P0 LDG.E.128 R232, [R8.64] ;  /* 0x0000000a08e80981 */ /* 0x000162000c1e1d00 */
[C---:B------:R-:W-:Y:S01]  /*09a0*/  LOP3.LUT R34, R250.reuse, 0x60, RZ, 0xfc, !PT ;  /* 0x00000060fa227812 */ /* 0x040fe200078efcff */
[----:B------:R-:W-:Y:S01]  /*09b0*/  CS2R R60, SRZ ;  /* 0x00000000003c7805 */ /* 0x000fe2000001ff00 */
        /* <DEDUP_REMOVED lines=8> */
[----:B------:R-:W-:-:S03]  /*0a40*/  IMAD R2, R15, 0x4, R2 ;  /* 0x000000040f027824 */ /* 0x000fc600078e0202 */
        /* <DEDUP_REMOVED lines=8> */
[----:B------:R1:W5:Y:S04]  /*0ad0*/  @P0 LDG.E.128 R184, [R10.64] ;  /* 0x0000000a0ab80981 */ /* 0x000368000c1e1d00 */
[----:B------:R1:W5:Y:S04]  /*0ae0*/  @P0 LDG.E.128 R180, [R10.64+0x10] ;  /* 0x0000100a0ab40981 */ /* 0x000368000c1e1d00 */
[----:B------:R0:W5:Y:S01]  /*0af0*/  @P0 LDG.E.128 R196, [R8.64+0x10] ;  /* 0x0000100a08c40981 */ /* 0x000162000c1e1d00 */
[----:B-1----:R-:W-:-:S02]  /*0b00*/  @P0 LEA R10, P2, R20, c[0x0][0x218], 0x5 ;  /* 0x00008600140a0a11 */ /* 0x002fc400078428ff */
[----:B0-----:R-:W-:-:S03]  /*0b10*/  @P0 LEA R8, P1, R22, c[0x0][0x218], 0x5 ;  /* 0x0000860016080a11 */ /* 0x001fc600078228ff */
        /* <DEDUP_REMOVED lines=11> */
[----:B------:R-:W-:Y:S02]  /*0bd0*/  @P0 IADD3.X R9, RZ, c[0x0][0x21c], RZ, P1, !PT ;  /* 0x00008700ff090a10 */ /* 0x000fe40000ffe4ff */
[----:B------:R-:W-:Y:S02]  /*0be0*/  ISETP.NE.U32.AND P1, PT, RZ, c[0x0][0x220], PT ;  /* 0x00008800ff007a0c */ /* 0x000fe40003f25070 */
[----:B------:R0:W5:Y:S04]  /*0bf0*/  @P0 LDG.E.128 R92, [R10.64] ;  /* 0x0000000a0a5c0981 */ /* 0x000168000c1e1d00 */
[----:B------:R1:W5:Y:S04]  /*0c00*/  @P0 LDG.E.128 R100, [R8.64] ;  /* 0x0000000a08640981 */ /* 0x000368000c1e1d00 */
[----:B------:R1:W5:Y:S04]  /*0c10*/  @P0 LDG.E.128 R96, [R8.64+0x10] ;  /* 0x0000100a08600981 */ /* 0x000368000c1e1d00 */
[----:B------:R0:W5:Y:S01]  /*0c20*/  @P0 LDG.E.128 R88, [R10.64+0x10] ;  /* 0x0000100a0a580981 */ /* 0x000162000c1e1d00 */
[----:B------:R-:W-:Y:S01]  /*0c30*/  ISETP.NE.AND.EX P0, PT, RZ, c[0x0][0x224], PT, P1 ;  /* 0x00008900ff007a0c */ /* 0x000fe20003f05310 */
[----:B------:R-:W-:-:S02]  /*0c40*/  IMAD.SHL.U32 R28, R26, 0x20, RZ ;  /* 0x000000201a1c7824 */ /* 0x000fc400078e00ff */
[----:B------:R-:W-:Y:S02]  /*0c50*/  IMAD.SHL.U32 R24, R250, 0x20, RZ ;  /* 0x00000020fa187824 */ /* 0x000fe400078e00ff */
[----:B------:R-:W-:-:S08]  /*0c60*/  IMAD.SHL.U32 R36, R34, 0x20, RZ ;  /* 0x0000002022247824 */ /* 0x000fd000078e00ff */
[----:B0-----:R-:W-:Y:S02]  /*0c70*/  @P0 IADD3 R10, P2, R28, c[0x0][0x220], RZ ;  /* 0x000088001c0a0a10 */ /* 0x001fe40007f5e0ff */
[----:B-1----:R-:W-:-:S03]  /*0c80*/  @P0 IADD3 R8, P1, R24, c[0x0][0x220], RZ ;  /* 0x0000880018080a10 */ /* 0x002fc60007f3e0ff */
[----:B------:R-:W-:Y:S02]  /*0c90*/  @P0 IMAD.X R11, RZ, RZ, c[0x0][0x224], P2 ;  /* 0x00008900ff0b0624 */ /* 0x000fe400010e06ff */
[----:B------:R-:W-:Y:S01]  /*0ca0*/  @P0 IMAD.X R9, RZ, RZ, c[0x0][0x224], P1 ;  /* 0x00008900ff090624 */ /* 0x000fe200008e06ff */
[----:B------:R-:W-:Y:S02]  /*0cb0*/  SHF.L.U32 R32, R30, 0x5, RZ ;  /* 0x000000051e207819 */ /* 0x000fe400000006ff */
        /* <DEDUP_REMOVED lines=8> */
[----:B------:R-:W-:Y:S02]  /*0d40*/  IMAD.SHL.U32 R38, R22, 0x20, RZ ;  /* 0x0000002016267824 */ /* 0x000fe400078e00ff */
[----:B------:R-:W-:Y:S01]  /*0d50*/  @P0 IMAD.X R9, RZ, RZ, c[0x0][0x224], P1 ;  /* 0x00008900ff090624 */ /* 0x000fe200008e06ff */
[----:B------:R0:W5:Y:S04]  /*0d60*/  @P0 LDG.E.128 R84, [R10.64] ;  /* 0x0000000a0a540981 */ /* 0x000168000c1e1d00 */
[----:B------:R0:W5:Y:S04]  /*0d70*/  @P0 LDG.E.128 R176, [R10.64+0x10] ;  /* 0x0000100a0ab00981 */ /* 0x000168000c1e1d00 */
[----:B------:R1:W5:Y:S04]  /*0d80*/  @P0 LDG.E.128 R188, [R8.64] ;  /* 0x0000000a08bc0981 */ /* 0x000368000c1e1d00 */
[----:B------:R1:W5:Y:S01]  /*0d90*/  @P0 LDG.E.128 R192, [R8.64+0x10] ;  /* 0x0000100a08c00981 */ /* 0x000362000c1e1d00 */
[----:B0-----:R-:W-:Y:S01]  /*0da0*/  @P0 IADD3 R10, P2, R18, c[0x0][0x220], RZ ;  /* 0x00008800120a0a10 */ /* 0x001fe20007f5e0ff */
[----:B------:R-:W-:-:S02]  /*0db0*/  IMAD.SHL.U32 R14, R16, 0x20, RZ ;  /* 0x00000020100e7824 */ /* 0x000fc400078e00ff */
[----:B------:R-:W-:Y:S01]  /*0dc0*/  IMAD.SHL.U32 R4, R12, 0x20, RZ ;  /* 0x000000200c047824 */ /* 0x000fe200078e00ff */
[----:B-1----:R-:W-:Y:S01]  /*0dd0*/  @P0 IADD3 R8, P1, R38, c[0x0][0x220], RZ ;  /* 0x0000880026080a10 */ /* 0x002fe20007f3e0ff */
[----:B------:R-:W-:-:S03]  /*0de0*/  @P0 IMAD.X R11, RZ, RZ, c[0x0][0x224], P2 ;  /* 0x00008900ff0b0624 */ /* 0x000fc600010e06ff */
[----:B------:R-:W-:Y:S02]  /*0df0*/  @P0 IADD3.X R9, RZ, c[0x0][0x224], RZ, P1, !PT ;  /* 0x00008900ff090a10 */ /* 0x000fe40000ffe4ff */
[----:B------:R0:W5:Y:S04]  /*0e00*/  @P0 LDG.E.128 R72, [R10.64] ;  /* 0x0000000a0a480981 */ /* 0x000168000c1e1d00 */
[----:B------:R1:W5:Y:S04]  /*0e10*/  @P0 LDG.E.128 R80, [R8.64] ;  /* 0x0000000a08500981 */ /* 0x000368000c1e1d00 */
[----:B------:R1:W5:Y:S04]  /*0e20*/  @P0 LDG.E.128 R76, [R8.64+0x10] ;  /* 0x0000100a084c0981 */ /* 0x000368000c1e1d00 */
[----:B------:R0:W5:Y:S01]  /*0e30*/  @P0 LDG.E.128 R68, [R10.64+0x10] ;  /* 0x0000100a0a440981 */ /* 0x000162000c1e1d00 */
[----:B-1----:R-:W-:-:S02]  /*0e40*/  @P0 IADD3 R8, P1, R14, c[0x0][0x220], RZ ;  /* 0x000088000e080a10 */ /* 0x002fc40007f3e0ff */
[----:B0-----:R-:W-:-:S03]  /*0e50*/  @P0 IADD3 R10, P2, R4, c[0x0][0x220], RZ ;  /* 0x00008800040a0a10 */ /* 0x001fc60007f5e0ff */
[----:B------:R-:W-:Y:S02]  /*0e60*/  @P0 IMAD.X R9, RZ, RZ, c[0x0][0x224], P1 ;  /* 0x00008900ff090624 */ /* 0x000fe400008e06ff */
[----:B------:R-:W-:-:S03]  /*0e70*/  @P0 IMAD.X R11, RZ, RZ, c[0x0][0x224], P2 ;  /* 0x00008900ff0b0624 */ /* 0x000fc600010e06ff */
[----:B------:R0:W5:Y:S04]  /*0e80*/  @P0 LDG.E.128 R64, [R8.64] ;  /* 0x0000000a08400981 */ /* 0x000168000c1e1d00 */
[----:B------:R0:W5:Y:S04]  /*0e90*/  @P0 LDG.E.128 R60, [R8.64+0x10] ;  /* 0x0000100a083c0981 */ /* 0x000168000c1e1d00 */
[----:B------:R1:W5:Y:S04]  /*0ea0*/  @P0 LDG.E.128 R56, [R10.64] ;  /* 0x0000000a0a380981 */ /* 0x000368000c1e1d00 */
[----:B------:R1:W5:Y:S01]  /*0eb0*/  @P0 LDG.E.128 R52, [R10.64+0x10] ;  /* 0x0000100a0a340981 */ /* 0x000362000c1e1d00 */
[----:B------:R-:W-:Y:S01]  /*0ec0*/  ISETP.GE.AND P0, PT, R2, c[0x0][0x164], PT ;  /* 0x0000590002007a0c */ /* 0x000fe20003f06270 */
[----:B------:R-:W-:Y:S01]  /*0ed0*/  HFMA2.MMA R41, -RZ, RZ, 0, 1.9073486328125e-06 ;  /* 0x00000020ff297435 */ /* 0x000fe200000001ff */
[----:B------:R-:W-:-:S02]  /*0ee0*/  IADD3 R28, P5, R28, c[0x0][0x1b8], RZ ;  /* 0x00006e001c1c7a10 */ /* 0x000fc40007fbe0ff */
[----:B------:R-:W-:Y:S02]  /*0ef0*/  IADD3 R32, P3, R32, c[0x0][0x1b8], RZ ;  /* 0x00006e0020207a10 */ /* 0x000fe40007f7e0ff */
[----:B------:R-:W-:Y:S01]  /*0f00*/  IADD3 R24, P4, R24, c[0x0][0x1b8], RZ ;  /* 0x00006e0018187a10 */ /* 0x000fe20007f9e0ff */
[----:B------:R-:W-:Y:S01]  /*0f10*/  IMAD.X R29, RZ, RZ, c[0x0][0x1bc], P5 ;  /* 0x00006f00ff1d7624 */ /* 0x000fe200028e06ff */
[----:B------:R-:W-:Y:S01]  /*0f20*/  IADD3 R36, P1, R36, c[0x0][0x1b8], RZ ;  /* 0x00006e0024247a10 */ /* 0x000fe20007f3e0ff */
[----:B------:R-:W-:Y:S01]  /*0f30*/  IMAD.X R33, RZ, RZ, c[0x0][0x1bc], P3 ;  /* 0x00006f00ff217624 */ /* 0x000fe200018e06ff */
[----:B------:R-:W-:Y:S01]  /*0f40*/  IADD3 R38, P2, R38, c[0x0][0x1b8], RZ ;  /* 0x00006e0026267a10 */ /* 0x000fe20007f5e0ff */
[----:B------:R-:W-:Y:S01]  /*0f50*/  IMAD.X R25, RZ, RZ, c[0x0][0x1bc], P4 ;  /* 0x00006f00ff197624 */ /* 0x000fe200020e06ff */
[----:B------:R-:W-:Y:S02]  /*0f60*/  IADD3 R14, P5, R14, c[0x0][0x1b8], RZ ;  /* 0x00006e000e0e7a10 */ /* 0x000fe40007fbe0ff */
        /* <DEDUP_REMOVED lines=94> */
[----:B------:R-:W-:Y:S01]  /*1550*/  BSSY B0, `(.L_x_28219) ;  /* 0x00030c4000007945 */ /* 0x000fe20003800000 */
[----:B------:R-:W-:Y:S01]  /*1560*/  MOV R8, RZ ;  /* 0x000000ff00087202 */ /* 0x000fe20000000f00 */
[----:B------:R-:W-:Y:S01]  /*1570*/  IMAD R20, R5, -0x326172a9, RZ ;  /* 0xcd9e8d5705147824 */ /* 0x000fe200078e02ff */
[----:B------:R-:W-:Y:S01]  /*1580*/  LOP3.LUT R3, R4, UR29, R3, 0x96, !PT ;  /* 0x0000001d04037c12 */ /* 0x000fe2000f8e9603 */
[----:B------:R-:W-:Y:S02]  /*1590*/  IMAD.MOV.U32 R4, RZ, RZ, R7 ;  /* 0x000000ffff047224 */ /* 0x000fe400078e0007 */
[----:B------:R-:W-:-:S02]  /*15a0*/  IMAD R6, R6, -0x2daee0ad, RZ ;  /* 0xd2511f5306067824 */ /* 0x000fc400078e02ff */
[----:B------:R-:W-:Y:S02]  /*15b0*/  IMAD.U32 R5, RZ, RZ, UR14 ;  /* 0x0000000eff057e24 */ /* 0x000fe4000f8e00ff */
[----:B------:R-:W-:Y:S02]  /*15c0*/  IMAD.U32 R7, RZ, RZ, UR6 ;  /* 0x00000006ff077e24 */ /* 0x000fe4000f8e00ff */
        /* <DEDUP_REMOVED lines=22> */
.L_x_29255:
        /* <DEDUP_REMOVED lines=31> */
.L_x_28221:
[----:B------:R-:W-:Y:S02]  /*1920*/  MOV R22, R20 ;  /* 0x0000001400167202 */ /* 0x000fe40000000f00 */
.L_x_28222:
[----:B------:R-:W-:Y:S05]  /*1930*/  BSYNC B1 ;  /* 0x0000000000017941 */ /* 0x000fea0003800000 */
.L_x_28220:
        /* <DEDUP_REMOVED lines=16> */
.L_x_28226:
[----:B------:R-:W-:Y:S05]  /*1a40*/  BSYNC B2 ;  /* 0x0000000000027941 */ /* 0x000fea0003800000 */
.L_x_28225:
        /* <DEDUP_REMOVED lines=42> */
[----:B------:R-:W-:Y:S01]  /*1cf0*/  IMAD.MOV.U32 R20, RZ, RZ, R18 ;  /* 0x000000ffff147224 */ /* 0x000fe200078e0012 */
[----:B------:R-:W-:-:S06]  /*1d00*/  HFMA2.MMA R18, -RZ, RZ, 0, 0 ;  /* 0x00000000ff127435 */ /* 0x000fcc00000001ff */
.L_x_28224:
[----:B------:R-:W-:Y:S05]  /*1d10*/  BSYNC B1 ;  /* 0x0000000000017941 */ /* 0x000fea0003800000 */
.L_x_28223:
        /* <DEDUP_REMOVED lines=20> */
.L_x_28227:
        /* <DEDUP_REMOVED lines=12> */
.L_x_28230:
[----:B------:R-:W-:Y:S02]  /*1f20*/  IMAD.MOV.U32 R10, RZ, RZ, R20 ;  /* 0x000000ffff0a7224 */ /* 0x000fe400078e0014 */
.L_x_28231:
[----:B------:R-:W-:Y:S05]  /*1f30*/  BSYNC B1 ;  /* 0x0000000000017941 */ /* 0x000fea0003800000 */
.L_x_28229:
        /* <DEDUP_REMOVED lines=16> */
.L_x_28235:
[----:B------:R-:W-:Y:S05]  /*2040*/  BSYNC B2 ;  /* 0x0000000000027941 */ /* 0x000fea0003800000 */
.L_x_28234:
        /* <DEDUP_REMOVED lines=44> */
.L_x_28233:
[----:B------:R-:W-:Y:S05]  /*2310*/  BSYNC B1 ;  /* 0x0000000000017941 */ /* 0x000fea0003800000 */
.L_x_28232:
        /* <DEDUP_REMOVED lines=10> */
.L_x_28228:
        /* <DEDUP_REMOVED lines=12> */
.L_x_28237:
[----:B------:R-:W-:Y:S02]  /*2480*/  IMAD.MOV.U32 R22, RZ, RZ, R20 ;  /* 0x000000ffff167224 */ /* 0x000fe400078e0014 */
.L_x_28238:
[----:B------:R-:W-:Y:S05]  /*2490*/  BSYNC B1 ;  /* 0x0000000000017941 */ /* 0x000fea0003800000 */
.L_x_28236:
        /* <DEDUP_REMOVED lines=16> */
.L_x_28242:
[----:B------:R-:W-:Y:S05]  /*25a0*/  BSYNC B2 ;  /* 0x0000000000027941 */ /* 0x000fea0003800000 */
.L_x_28241:
        /* <DEDUP_REMOVED lines=44> */
.L_x_28240:
[----:B------:R-:W-:Y:S05]  /*2870*/  BSYNC B1 ;  /* 0x0000000000017941 */ /* 0x000fea0003800000 */
.L_x_28239:
        /* <DEDUP_REMOVED lines=9> */
[----:B------:R-:W-:Y:S01]  /*2910*/  MOV R19, R18 ;  /* 0x0000001200137202 */ /* 0x000fe20000000f00 */
[----:B------:R-:W-:Y:S05]  /*2920*/  @!P0 BRA `(.L_x_28244) ;  /* 0x000005a000008947 */ /* 0x000fea0003800000 */
[----:B------:R-:W-:-:S05]  /*2930*/  HADD2.F32 R19, -RZ, R44.H1_H1 ;  /* 0x3000002cff137230 */ /* 0x000fca0000004100 */
[----:B------:R-:W-:Y:S02]  /*2940*/  FADD.FTZ R38, R38, R19 ;  /* 0x0000001326267221 */ /* 0x000fe40000010000 */
[----:B------:R-:W-:Y:S01]  /*2950*/  IMAD.MOV.U32 R19, RZ, RZ, R18 ;  /* 0x000000ffff137224 */ /* 0x000fe200078e0012 */
[----:B------:R-:W-:Y:S05]  /*2960*/  BRA `(.L_x_28244) ;  /* 0x0000056000007947 */ /* 0x000fea0003800000 */
.L_x_28243:
        /* <DEDUP_REMOVED lines=12> */
.L_x_28246:
[----:B------:R-:W-:Y:S02]  /*2a30*/  IMAD.MOV.U32 R11, RZ, RZ, R20 ;  /* 0x000000ffff0b7224 */ /* 0x000fe400078e0014 */
.L_x_28247:
[----:B------:R-:W-:Y:S05]  /*2a40*/  BSYNC B1 ;  /* 0x0000000000017941 */ /* 0x000fea0003800000 */
.L_x_28245:
        /* <DEDUP_REMOVED lines=16> */
.L_x_28251:
[----:B------:R-:W-:Y:S05]  /*2b50*/  BSYNC B2 ;  /* 0x0000000000027941 */ /* 0x000fea0003800000 */
.L_x_28250:
        /* <DEDUP_REMOVED lines=44> */
.L_x_28249:
[----:B------:R-:W-:Y:S05]  /*2e20*/  BSYNC B1 ;  /* 0x0000000000017941 */ /* 0x000fea0003800000 */
.L_x_28248:
        /* <DEDUP_REMOVED lines=10> */
.L_x_28244:
        /* <DEDUP_REMOVED lines=12> */
.L_x_28253:
[----:B------:R-:W-:Y:S02]  /*2f90*/  IMAD.MOV.U32 R18, RZ, RZ, R20 ;  /* 0x000000ffff127224 */ /* 0x000fe400078e0014 */
.L_x_28254:
[----:B------:R-:W-:Y:S05]  /*2fa0*/  BSYNC B1 ;  /* 0x0000000000017941 */ /* 0x000fea0003800000 */
.L_x_28252:
        /* <DEDUP_REMOVED lines=16> */
.L_x_28258:
[----:B------:R-:W-:Y:S05]  /*30b0*/  BSYNC B2 ;  /* 0x0000000000027941 */ /* 0x000fea0003800000 */
.L_x_28257:
        /* <DEDUP_REMOVED lines=43> */
.L_x_28256:
[----:B------:R-:W-:Y:S05]  /*3370*/  BSYNC B1 ;  /* 0x0000000000017941 */ /* 0x000fea0003800000 */
.L_x_28255:
        /* <DEDUP_REMOVED lines=15> */
.L_x_28259:
        /* <DEDUP_REMOVED lines=12> */
.L_x_28262:
[----:B------:R-:W-:Y:S02]  /*3530*/  IMAD.MOV.U32 R12, RZ, RZ, R20 ;  /* 0x000000ffff0c7224 */ /* 0x000fe400078e0014 */
.L_x_28263:
[----:B------:R-:W-:Y:S05]  /*3540*/  BSYNC B1 ;  /* 0x0000000000017941 */ /* 0x000fea0003800000 */
.L_x_28261:
        /* <DEDUP_REMOVED lines=16> */
.L_x_28267:
[----:B------:R-:W-:Y:S05]  /*3650*/  BSYNC B2 ;  /* 0x0000000000027941 */ /* 0x000fea0003800000 */
.L_x_28266:
        /* <DEDUP_REMOVED lines=44> */
.L_x_28265:
[----:B------:R-:W-:Y:S05]  /*3920*/  BSYNC B1 ;  /* 0x0000000000017941 */ /* 0x000fea0003800000 */
.L_x_28264:
        /* <DEDUP_REMOVED lines=10> */
.L_x_28260:
        /* <DEDUP_REMOVED lines=12> */
.L_x_28269:
[----:B------:R-:W-:Y:S02]  /*3a90*/  MOV R22, R20 ;  /* 0x0000001400167202 */ /* 0x000fe40000000f00 */
.L_x_28270:
[----:B------:R-:W-:Y:S05]  /*3aa0*/  BSYNC B1 ;  /* 0x0000000000017941 */ /* 0x000fea0003800000 */
.L_x_28268:
        /* <DEDUP_REMOVED lines=16> */
.L_x_28274:
[----:B------:R-:W-:Y:S05]  /*3bb0*/  BSYNC B2 ;  /* 0x0000000000027941 */ /* 0x000fea0003800000 */
.L_x_28273:
        /* <DEDUP_REMOVED lines=44> */
.L_x_28272:
[----:B------:R-:W-:Y:S05]  /*3e80*/  BSYNC B1 ;  /* 0x0000000000017941 */ /* 0x000fea0003800000 */
.L_x_28271:
        /* <DEDUP_REMOVED lines=13> */
.L_x_28275:
        /* <DEDUP_REMOVED lines=12> */
.L_x_28278:
[----:B------:R-:W-:Y:S02]  /*4020*/  MOV R13, R20 ;  /* 0x00000014000d7202 */ /* 0x000fe40000000f00 */
.L_x_28279:
[----:B------:R-:W-:Y:S05]  /*4030*/  BSYNC B1 ;  /* 0x0000000000017941 */ /* 0x000fea0003800000 */
.L_x_28277:
        /* <DEDUP_REMOVED lines=16> */
.L_x_28283:
[----:B------:R-:W-:Y:S05]  /*4140*/  BSYNC B2 ;  /* 0x0000000000027941 */ /* 0x000fea0003800000 */
.L_x_28282:
        /* <DEDUP_REMOVED lines=42> */
[----:B------:R-:W-:Y:S01]  /*43f0*/  HFMA2.MMA R19, -RZ, RZ, 0, 0 ;  /* 0x00000000ff137435 */ /* 0x000fe200000001ff */
[----:B------:R-:W-:-:S05]  /*4400*/  IMAD.MOV.U32 R20, RZ, RZ, R18 ;  /* 0x000000ffff147224 */ /* 0x000fca00078e0012 */
.L_x_28281:
[----:B------:R-:W-:Y:S05]  /*4410*/  BSYNC B1 ;  /* 0x0000000000017941 */ /* 0x000fea0003800000 */
.L_x_28280:
        /* <DEDUP_REMOVED lines=10> */
.L_x_28276:
        /* <DEDUP_REMOVED lines=12> */
.L_x_28285:
[----:B------:R-:W-:Y:S02]  /*4580*/  IMAD.MOV.U32 R22, RZ, RZ, R20 ;  /* 0x000000ffff167224 */ /* 0x000fe400078e0014 */
.L_x_28286:
[----:B------:R-:W-:Y:S05]  /*4590*/  BSYNC B1 ;  /* 0x0000000000017941 */ /* 0x000fea0003800000 */
.L_x_28284:
        /* <DEDUP_REMOVED lines=16> */
.L_x_28290:
[----:B------:R-:W-:Y:S05]  /*46a0*/  BSYNC B2 ;  /* 0x0000000000027941 */ /* 0x000fea0003800000 */
.L_x_28289:
        /* <DEDUP_REMOVED lines=44> */
.L_x_28288:
[----:B------:R-:W-:Y:S05]  /*4970*/  BSYNC B1 ;  /* 0x0000000000017941 */ /* 0x000fea0003800000 */
.L_x_28287:
        /* <DEDUP_REMOVED lines=13> */
.L_x_28291:
        /* <DEDUP_REMOVED lines=12> */
.L_x_28294:
[----:B------:R-:W-:Y:S02]  /*4b10*/  IMAD.MOV.U32 R14, RZ, RZ, R20 ;  /* 0x000000ffff0e7224 */ /* 0x000fe400078e0014 */
.L_x_28295:
[----:B------:R-:W-:Y:S05]  /*4b20*/  BSYNC B1 ;  /* 0x0000000000017941 */ /* 0x000fea0003800000 */
.L_x_28293:
        /* <DEDUP_REMOVED lines=16> */
.L_x_28299:
[----:B------:R-:W-:Y:S05]  /*4c30*/  BSYNC B2 ;  /* 0x0000000000027941 */ /* 0x000fea0003800000 */
.L_x_28298:
        /* <DEDUP_REMOVED lines=44> */
.L_x_28297:
[----:B------:R-:W-:Y:S05]  /*4f00*/  BSYNC B1 ;  /* 0x0000000000017941 */ /* 0x000fea0003800000 */
.L_x_28296:
        /* <DEDUP_REMOVED lines=10> */
.L_x_28292:
        /* <DEDUP_REMOVED lines=12> */
.L_x_28301:
[----:B------:R-:W-:Y:S02]  /*5070*/  IMAD.MOV.U32 R18, RZ, RZ, R20 ;  /* 0x000000ffff127224 */ /* 0x000fe400078e0014 */
.L_x_28302:
[----:B------:R-:W-:Y:S05]  /*5080*/  BSYNC B1 ;  /* 0x0000000000017941 */ /* 0x000fea0003800000 */
.L_x_28300:
        /* <DEDUP_REMOVED lines=16> */
.L_x_28306:
[----:B------:R-:W-:Y:S05]  /*5190*/  BSYNC B2 ;  /* 0x0000000000027941 */ /* 0x000fea0003800000 */
.L_x_28305:
        /* <DEDUP_REMOVED lines=42> */
[----:B------:R-:W-:Y:S02]  /*5440*/  LOP3.LUT R0, R21, UR28, R22, 0x96, !PT ;  /* 0x0000001c15007c12 */ /* 0x000fe4000f8e9616 */
.L_x_28304:
[----:B------:R-:W-:Y:S05]  /*5450*/  BSYNC B1 ;  /* 0x0000000000017941 */ /* 0x000fea0003800000 */
.L_x_28303:
        /* <DEDUP_REMOVED lines=13> */
.L_x_28307:
        /* <DEDUP_REMOVED lines=12> */
.L_x_28310:
[----:B------:R-:W-:Y:S02]  /*55f0*/  IMAD.MOV.U32 R15, RZ, RZ, R20 ;  /* 0x000000ffff0f7224 */ /* 0x000fe400078e0014 */
.L_x_28311:
[----:B------:R-:W-:Y:S05]  /*5600*/  BSYNC B1 ;  /* 0x0000000000017941 */ /* 0x000fea0003800000 */
.L_x_28309:
        /* <DEDUP_REMOVED lines=16> */
.L_x_28315:
[----:B------:R-:W-:Y:S05]  /*5710*/  BSYNC B2 ;  /* 0x0000000000027941 */ /* 0x000fea0003800000 */
.L_x_28314:
        /* <DEDUP_REMOVED lines=42> */
[----:B------:R-:W-:Y:S02]  /*59c0*/  LOP3.LUT R0, R19, UR28, R20, 0x96, !PT ;  /* 0x0000001c13007c12 */ /* 0x000fe4000f8e9614 */
[----:B------:R-:W-:Y:S02]  /*59d0*/  MOV R20, R18 ;  /* 0x0000001200147202 */ /* 0x000fe40000000f00 */
.L_x_28313:
[----:B------:R-:W-:Y:S05]  /*59e0*/  BSYNC B1 ;  /* 0x0000000000017941 */ /* 0x000fea0003800000 */
.L_x_28312:
        /* <DEDUP_REMOVED lines=10> */
.L_x_28308:
        /* <DEDUP_REMOVED lines=12> */
.L_x_28317:
[----:B------:R-:W-:Y:S02]  /*5b50*/  IMAD.MOV.U32 R22, RZ, RZ, R20 ;  /* 0x000000ffff167224 */ /* 0x000fe400078e0014 */
.L_x_28318:
[----:B------:R-:W-:Y:S05]  /*5b60*/  BSYNC B1 ;  /* 0x0000000000017941 */ /* 0x000fea0003800000 */
.L_x_28316:
        /* <DEDUP_REMOVED lines=16> */
.L_x_28322:
[----:B------:R-:W-:Y:S05]  /*5c70*/  BSYNC B2 ;  /* 0x0000000000027941 */ /* 0x000fea0003800000 */
.L_x_28321:
        /* <DEDUP_REMOVED lines=44> */
.L_x_28320:
[----:B------:R-:W-:Y:S05]  /*5f40*/  BSYNC B1 ;  /* 0x0000000000017941 */ /* 0x000fea0003800000 */
.L_x_28319:
        /* <DEDUP_REMOVED lines=13> */
.L_x_28323:
        /* <DEDUP_REMOVED lines=12> */
.L_x_28326:
[----:B------:R-:W-:Y:S02]  /*60e0*/  IMAD.MOV.U32 R16, RZ, RZ, R20 ;  /* 0x000000ffff107224 */ /* 0x000fe400078e0014 */
.L_x_28327:
[----:B------:R-:W-:Y:S05]  /*60f0*/  BSYNC B1 ;  /* 0x0000000000017941 */ /* 0x000fea0003800000 */
.L_x_28325:
        /* <DEDUP_REMOVED lines=16> */
.L_x_28331:
[----:B------:R-:W-:Y:S05]  /*6200*/  BSYNC B2 ;  /* 0x0000000000027941 */ /* 0x000fea0003800000 */
.L_x_28330:
        /* <DEDUP_REMOVED lines=44> */
.L_x_28329:
[----:B------:R-:W-:Y:S05]  /*64d0*/  BSYNC B1 ;  /* 0x0000000000017941 */ /* 0x000fea0003800000 */
.L_x_28328:
        /* <DEDUP_REMOVED lines=10> */
.L_x_28324:
        /* <DEDUP_REMOVED lines=12> */
.L_x_28333:
[----:B------:R-:W-:Y:S02]  /*6640*/  IMAD.MOV.U32 R18, RZ, RZ, R20 ;  /* 0x000000ffff127224 */ /* 0x000fe400078e0014 */
.L_x_28334:
[----:B------:R-:W-:Y:S05]  /*6650*/  BSYNC B1 ;  /* 0x0000000000017941 */ /* 0x000fea0003800000 */
.L_x_28332:
        /* <DEDUP_REMOVED lines=16> */
.L_x_28338:
[----:B------:R-:W-:Y:S05]  /*6760*/  BSYNC B2 ;  /* 0x0000000000027941 */ /* 0x000fea0003800000 */
.L_x_28337:
        /* <DEDUP_REMOVED lines=43> */
.L_x_28336:
[----:B------:R-:W-:Y:S05]  /*6a20*/  BSYNC B1 ;  /* 0x0000000000017941 */ /* 0x000fea0003800000 */
.L_x_28335:
[----:B------:R-:W0:Y:S01]  /*6a30*/  I2F.U32 R18, R18 ;  /* 0x0000001200127306 */ /* 0x000e220000201000 */
[----:B------:R-:W-:Y:S01]  /*6a40*/  LOP3.LUT P6, RZ, R9, 0x10, RZ, 0xc0, !PT ;  /* 0x0000001009ff7812 */ /* 0x000fe200078cc0ff */
        /* <DEDUP_REMOVED lines=12> */
.L_x_28339:
        /* <DEDUP_REMOVED lines=12> */
.L_x_28342:
[----:B------:R-:W-:Y:S02]  /*6bd0*/  IMAD.MOV.U32 R17, RZ, RZ, R20 ;  /* 0x000000ffff117224 */ /* 0x000fe400078e0014 */
.L_x_28343:
[----:B------:R-:W-:Y:S05]  /*6be0*/  BSYNC B1 ;  /* 0x0000000000017941 */ /* 0x000fea0003800000 */
.L_x_28341:
        /* <DEDUP_REMOVED lines=19> */
.L_x_28347:
[----:B------:R-:W-:Y:S05]  /*6d20*/  BSYNC B2 ;  /* 0x0000000000027941 */ /* 0x000fea0003800000 */
.L_x_28346:
        /* <DEDUP_REMOVED lines=41> */
[----:B------:R-:W-:-:S05]  /*6fc0*/  IMAD.WIDE.U32 R18, R0, -0x326172a9, RZ ;  /* 0xcd9e8d5700127825 */ /* 0x000fca00078e00ff */
[----:B------:R-:W-:Y:S01]  /*6fd0*/  LOP3.LUT R0, R19, UR28, R20, 0x96, !PT ;  /* 0x0000001c13007c12 */ /* 0x000fe2000f8e9614 */
[----:B------:R-:W-:Y:S02]  /*6fe0*/  IMAD.MOV.U32 R20, RZ, RZ, R18 ;  /* 0x000000ffff147224 */ /* 0x000fe400078e0012 */
.L_x_28345:
[----:B------:R-:W-:Y:S05]  /*6ff0*/  BSYNC B1 ;  /* 0x0000000000017941 */ /* 0x000fea0003800000 */
.L_x_28344:
        /* <DEDUP_REMOVED lines=10> */
.L_x_28340:
[----:B------:R-:W-:Y:S02]  /*70a0*/  SEL R22, RZ, 0x1000000, P5 ;  /* 0x01000000ff167807 */ /* 0x000fe40002800000 */
[C---:B------:R-:W-:Y:S02]  /*70b0*/  LEA R18, P5, R161.reuse, c[0x0][0x188], 0x4 ;  /* 0x00006200a1127a11 */ /* 0x040fe400078a20ff */
[----:B------:R-:W-:Y:S02]  /*70c0*/  F2FP.PACK_AB R27, R36, R35 ;  /* 0x00000023241b723e */ /* 0x000fe400000000ff */
[----:B------:R-:W-:Y:S02]  /*70d0*/  LEA.HI.X R19, R161, c[0x0][0x18c], RZ, 0x4, P5 ;  /* 0x00006300a1137a11 */ /* 0x000fe400028f24ff */
[----:B------:R-:W-:Y:S02]  /*70e0*/  F2FP.PACK_AB R26, R42, R41 ;  /* 0x000000292a1a723e */ /* 0x000fe400000000ff */
[----:B------:R-:W-:-:S02]  /*70f0*/  F2FP.PACK_AB R25, R40, R39 ;  /* 0x000000272819723e */ /* 0x000fc400000000ff */
[----:B------:R-:W-:Y:S02]  /*7100*/  F2FP.PACK_AB R24, R38, R37 ;  /* 0x000000252618723e */ /* 0x000fe400000000ff */
        /* <DEDUP_REMOVED lines=46> */
.L_x_28348:
        /* <DEDUP_REMOVED lines=19> */
.L_x_28350:
[----:B------:R-:W-:Y:S02]  /*7520*/  IMAD.MOV.U32 R22, RZ, RZ, R20 ;  /* 0x000000ffff167224 */ /* 0x000fe400078e0014 */
.L_x_28351:
[----:B------:R-:W-:Y:S05]  /*7530*/  BSYNC B1 ;  /* 0x0000000000017941 */ /* 0x000fea0003800000 */
.L_x_28349:
        /* <DEDUP_REMOVED lines=16> */
.L_x_28355:
[----:B------:R-:W-:Y:S05]  /*7640*/  BSYNC B2 ;  /* 0x0000000000027941 */ /* 0x000fea0003800000 */
.L_x_28354:
        /* <DEDUP_REMOVED lines=44> */
.L_x_28353:
[----:B------:R-:W-:Y:S05]  /*7910*/  BSYNC B1 ;  /* 0x0000000000017941 */ /* 0x000fea0003800000 */
.L_x_28352:
        /* <DEDUP_REMOVED lines=16> */
.L_x_28356:
        /* <DEDUP_REMOVED lines=12> */
.L_x_28359:
[----:B------:R-:W-:Y:S02]  /*7ae0*/  IMAD.MOV.U32 R10, RZ, RZ, R20 ;  /* 0x000000ffff0a7224 */ /* 0x000fe400078e0014 */
.L_x_28360:
[----:B------:R-:W-:Y:S05]  /*7af0*/  BSYNC B1 ;  /* 0x0000000000017941 */ /* 0x000fea0003800000 */
.L_x_28358:
        /* <DEDUP_REMOVED lines=16> */
.L_x_28364:
[----:B------:R-:W-:Y:S05]  /*7c00*/  BSYNC B2 ;  /* 0x0000000000027941 */ /* 0x000fea0003800000 */
.L_x_28363:
        /* <DEDUP_REMOVED lines=44> */
.L_x_28362:
[----:B------:R-:W-:Y:S05]  /*7ed0*/  BSYNC B1 ;  /* 0x0000000000017941 */ /* 0x000fea0003800000 */
.L_x_28361:
        /* <DEDUP_REMOVED lines=10> */
.L_x_28357:
        /* <DEDUP_REMOVED lines=12> */
.L_x_28366:
[----:B------:R-:W-:Y:S02]  /*8040*/  MOV R18, R20 ;  /* 0x0000001400127202 */ /* 0x000fe40000000f00 */
.L_x_28367:
[----:B------:R-:W-:Y:S05]  /*8050*/  BSYNC B1 ;  /* 0x0000000000017941 */ /* 0x000fea0003800000 */
.L_x_28365:
        /* <DEDUP_REMOVED lines=16> */
.L_x_28371:
[----:B------:R-:W-:Y:S05]  /*8160*/  BSYNC B2 ;  /* 0x0000000000027941 */ /* 0x000fea0003800000 */
.L_x_28370:
        /* <DEDUP_REMOVED lines=43> */
.L_x_28369:
[----:B------:R-:W-:Y:S05]  /*8420*/  BSYNC B1 ;  /* 0x0000000000017941 */ /* 0x000fea0003800000 */
.L_x_28368:
        /* <DEDUP_REMOVED lines=15> */
.L_x_28372:
        /* <DEDUP_REMOVED lines=12> */
.L_x_28375:
[----:B------:R-:W-:Y:S02]  /*85e0*/  IMAD.MOV.U32 R11, RZ, RZ, R20 ;  /* 0x000000ffff0b7224 */ /* 0x000fe400078e0014 */
.L_x_28376:
[----:B------:R-:W-:Y:S05]  /*85f0*/  BSYNC B1 ;  /* 0x0000000000017941 */ /* 0x000fea0003800000 */
.L_x_28374:
        /* <DEDUP_REMOVED lines=16> */
.L_x_28380:
[----:B------:R-:W-:Y:S05]  /*8700*/  BSYNC B2 ;  /* 0x0000000000027941 */ /* 0x000fea0003800000 */
.L_x_28379:
        /* <DEDUP_REMOVED lines=44> */
.L_x_28378:
[----:B------:R-:W-:Y:S05]  /*89d0*/  BSYNC B1 ;  /* 0x0000000000017941 */ /* 0x000fea0003800000 */
.L_x_28377:
        /* <DEDUP_REMOVED lines=10> */
.L_x_28373:
        /* <DEDUP_REMOVED lines=12> */
.L_x_28382:
[----:B------:R-:W-:Y:S02]  /*8b40*/  IMAD.MOV.U32 R22, RZ, RZ, R20 ;  /* 0x000000ffff167224 */ /* 0x000fe400078e0014 */
.L_x_28383:
[----:B------:R-:W-:Y:S05]  /*8b50*/  BSYNC B1 ;  /* 0x0000000000017941 */ /* 0x000fea0003800000 */
.L_x_28381:
        /* <DEDUP_REMOVED lines=16> */
.L_x_28387:
[----:B------:R-:W-:Y:S05]  /*8c60*/  BSYNC B2 ;  /* 0x0000000000027941 */ /* 0x000fea0003800000 */
.L_x_28386:
        /* <DEDUP_REMOVED lines=44> */
.L_x_28385:
[----:B------:R-:W-:Y:S05]  /*8f30*/  BSYNC B1 ;  /* 0x0000000000017941 */ /* 0x000fea0003800000 */
.L_x_28384:
        /* <DEDUP_REMOVED lines=15> */
.L_x_28388:
        /* <DEDUP_REMOVED lines=12> */
.L_x_28391:
[----:B------:R-:W-:Y:S02]  /*90f0*/  IMAD.MOV.U32 R12, RZ, RZ, R20 ;  /* 0x000000ffff0c7224 */ /* 0x000fe400078e0014 */
.L_x_28392:
[----:B------:R-:W-:Y:S05]  /*9100*/  BSYNC B1 ;  /* 0x0000000000017941 */ /* 0x000fea0003800000 */
.L_x_28390:
        /* <DEDUP_REMOVED lines=16> */
.L_x_28396:
[----:B------:R-:W-:Y:S05]  /*9210*/  BSYNC B2 ;  /* 0x0000000000027941 */ /* 0x000fea0003800000 */
.L_x_28395:
        /* <DEDUP_REMOVED lines=44> */
.L_x_28394:
[----:B------:R-:W-:Y:S05]  /*94e0*/  BSYNC B1 ;  /* 0x0000000000017941 */ /* 0x000fea0003800000 */
.L_x_28393:
        /* <DEDUP_REMOVED lines=10> */
.L_x_28389:
        /* <DEDUP_REMOVED lines=12> */
.L_x_28398:
[----:B------:R-:W-:Y:S02]  /*9650*/  IMAD.MOV.U32 R18, RZ, RZ, R20 ;  /* 0x000000ffff127224 */ /* 0x000fe400078e0014 */
.L_x_28399:
[----:B------:R-:W-:Y:S05]  /*9660*/  BSYNC B1 ;  /* 0x0000000000017941 */ /* 0x000fea0003800000 */
.L_x_28397:
        /* <DEDUP_REMOVED lines=16> */
.L_x_28403:
[----:B------:R-:W-:Y:S05]  /*9770*/  BSYNC B2 ;  /* 0x0000000000027941 */ /* 0x000fea0003800000 */
.L_x_28402:
        /* <DEDUP_REMOVED lines=43> */
.L_x_28401:
[----:B------:R-:W-:Y:S05]  /*9a30*/  BSYNC B1 ;  /* 0x0000000000017941 */ /* 0x000fea0003800000 */
.L_x_28400:
        /* <DEDUP_REMOVED lines=13> */
.L_x_28404:
        /* <DEDUP_REMOVED lines=12> */
.L_x_28407:
[----:B------:R-:W-:Y:S02]  /*9bd0*/  MOV R13, R20 ;  /* 0x00000014000d7202 */ /* 0x000fe40000000f00 */
.L_x_28408:
[----:B------:R-:W-:Y:S05]  /*9be0*/  BSYNC B1 ;  /* 0x0000000000017941 */ /* 0x000fea0003800000 */
.L_x_28406:
        /* <DEDUP_REMOVED lines=16> */
.L_x_28412:
[----:B------:R-:W-:Y:S05]  /*9cf0*/  BSYNC B2 ;  /* 0x0000000000027941 */ /* 0x000fea0003800000 */
.L_x_28411:
        /* <DEDUP_REMOVED lines=40> */
[----:B------:R-:W-:Y:S01]  /*9f80*/  IMAD.WIDE.U32 R18, R0, -0x326172a9, RZ ;  /* 0xcd9e8d5700127825 */ /* 0x000fe200078e00ff */
[----:B------:R-:W-:-:S04]  /*9f90*/  HFMA2.MMA R22, -RZ, RZ, 0, 0 ;  /* 0x00000000ff167435 */ /* 0x000fc800000001ff */
[----:B------:R-:W-:Y:S01]  /*9fa0*/  LOP3.LUT R0, R19, UR28, R20, 0x96, !PT ;  /* 0x0000001c13007c12 */ /* 0x000fe2000f8e9614 */
[----:B------:R-:W-:Y:S02]  /*9fb0*/  IMAD.MOV.U32 R20, RZ, RZ, R18 ;  /* 0x000000ffff147224 */ /* 0x000fe400078e0012 */
.L_x_28410:
[----:B------:R-:W-:Y:S05]  /*9fc0*/  BSYNC B1 ;  /* 0x0000000000017941 */ /* 0x000fea0003800000 */
.L_x_28409:
        /* <DEDUP_REMOVED lines=10> */
.L_x_28405:
        /* <DEDUP_REMOVED lines=12> */
.L_x_28414:
[----:B------:R-:W-:Y:S02]  /*a130*/  IMAD.MOV.U32 R18, RZ, RZ, R20 ;  /* 0x000000ffff127224 */ /* 0x000fe400078e0014 */
.L_x_28415:
[----:B------:R-:W-:Y:S05]  /*a140*/  BSYNC B1 ;  /* 0x0000000000017941 */ /* 0x000fea0003800000 */
.L_x_28413:
        /* <DEDUP_REMOVED lines=16> */
.L_x_28419:
[----:B------:R-:W-:Y:S05]  /*a250*/  BSYNC B2 ;  /* 0x0000000000027941 */ /* 0x000fea0003800000 */
.L_x_28418:
        /* <DEDUP_REMOVED lines=43> */
.L_x_28417:
[----:B------:R-:W-:Y:S05]  /*a510*/  BSYNC B1 ;  /* 0x0000000000017941 */ /* 0x000fea0003800000 */
.L_x_28416:
        /* <DEDUP_REMOVED lines=13> */
.L_x_28420:
        /* <DEDUP_REMOVED lines=12> */
.L_x_28423:
[----:B------:R-:W-:Y:S02]  /*a6b0*/  IMAD.MOV.U32 R14, RZ, RZ, R20 ;  /* 0x000000ffff0e7224 */ /* 0x000fe400078e0014 */
.L_x_28424:
[----:B------:R-:W-:Y:S05]  /*a6c0*/  BSYNC B1 ;  /* 0x0000000000017941 */ /* 0x000fea0003800000 */
.L_x_28422:
        /* <DEDUP_REMOVED lines=16> */
.L_x_28428:
[----:B------:R-:W-:Y:S05]  /*a7d0*/  BSYNC B2 ;  /* 0x0000000000027941 */ /* 0x000fea0003800000 */
.L_x_28427:
        /* <DEDUP_REMOVED lines=44> */
.L_x_28426:
[----:B------:R-:W-:Y:S05]  /*aaa0*/  BSYNC B1 ;  /* 0x0000000000017941 */ /* 0x000fea0003800000 */
.L_x_28425:
        /* <DEDUP_REMOVED lines=10> */
.L_x_28421:
        /* <DEDUP_REMOVED lines=12> */
.L_x_28430:
[----:B------:R-:W-:Y:S02]  /*ac10*/  IMAD.MOV.U32 R22, RZ, RZ, R20 ;  /* 0x000000ffff167224 */ /* 0x000fe400078e0014 */
.L_x_28431:
[----:B------:R-:W-:Y:S05]  /*ac20*/  BSYNC B1 ;  /* 0x0000000000017941 */ /* 0x000fea0003800000 */
.L_x_28429:
        /* <DEDUP_REMOVED lines=16> */
.L_x_28435:
[----:B------:R-:W-:Y:S05]  /*ad30*/  BSYNC B2 ;  /* 0x0000000000027941 */ /* 0x000fea0003800000 */
.L_x_28434:
        /* <DEDUP_REMOVED lines=42> */
[----:B------:R-:W-:Y:S01]  /*afe0*/  MOV R20, R18 ;  /* 0x0000001200147202 */ /* 0x000fe20000000f00 */
[----:B------:R-:W-:Y:S02]  /*aff0*/  IMAD.MOV.U32 R18, RZ, RZ, RZ ;  /* 0x000000ffff127224 */ /* 0x000fe400078e00ff */
.L_x_28433:
[----:B------:R-:W-:Y:S05]  /*b000*/  BSYNC B1 ;  /* 0x0000000000017941 */ /* 0x000fea0003800000 */
.L_x_28432:
        /* <DEDUP_REMOVED lines=13> */
.L_x_28436:
        /* <DEDUP_REMOVED lines=12> */
.L_x_28439:
[----:B------:R-:W-:Y:S02]  /*b1a0*/  IMAD.MOV.U32 R15, RZ, RZ, R20 ;  /* 0x000000ffff0f7224 */ /* 0x000fe400078e0014 */
.L_x_28440:
[----:B------:R-:W-:Y:S05]  /*b1b0*/  BSYNC B1 ;  /* 0x0000000000017941 */ /* 0x000fea0003800000 */
.L_x_28438:
        /* <DEDUP_REMOVED lines=16> */
.L_x_28444:
[----:B------:R-:W-:Y:S05]  /*b2c0*/  BSYNC B2 ;  /* 0x0000000000027941 */ /* 0x000fea0003800000 */
.L_x_28443:
        /* <DEDUP_REMOVED lines=44> */
.L_x_28442:
[----:B------:R-:W-:Y:S05]  /*b590*/  BSYNC B1 ;  /* 0x0000000000017941 */ /* 0x000fea0003800000 */
.L_x_28441:
        /* <DEDUP_REMOVED lines=10> */
.L_x_28437:
        /* <DEDUP_REMOVED lines=12> */
.L_x_28446:
[----:B------:R-:W-:Y:S02]  /*b700*/  IMAD.MOV.U32 R18, RZ, RZ, R20 ;  /* 0x000000ffff127224 */ /* 0x000fe400078e0014 */
.L_x_28447:
[----:B------:R-:W-:Y:S05]  /*b710*/  BSYNC B1 ;  /* 0x0000000000017941 */ /* 0x000fea0003800000 */
.L_x_28445:
        /* <DEDUP_REMOVED lines=16> */
.L_x_28451:
[----:B------:R-:W-:Y:S05]  /*b820*/  BSYNC B2 ;  /* 0x0000000000027941 */ /* 0x000fea0003800000 */
.L_x_28450:
        /* <DEDUP_REMOVED lines=43> */
.L_x_28449:
[----:B------:R-:W-:Y:S05]  /*bae0*/  BSYNC B1 ;  /* 0x0000000000017941 */ /* 0x000fea0003800000 */
.L_x_28448:
        /* <DEDUP_REMOVED lines=13> */
.L_x_28452:
        /* <DEDUP_REMOVED lines=12> */
.L_x_28455:
[----:B------:R-:W-:Y:S02]  /*bc80*/  IMAD.MOV.U32 R16, RZ, RZ, R20 ;  /* 0x000000ffff107224 */ /* 0x000fe400078e0014 */
.L_x_28456:
[----:B------:R-:W-:Y:S05]  /*bc90*/  BSYNC B1 ;  /* 0x0000000000017941 */ /* 0x000fea0003800000 */
.L_x_28454:
        /* <DEDUP_REMOVED lines=16> */
.L_x_28460:
[----:B------:R-:W-:Y:S05]  /*bda0*/  BSYNC B2 ;  /* 0x0000000000027941 */ /* 0x000fea0003800000 */
.L_x_28459:
        /* <DEDUP_REMOVED lines=44> */
.L_x_28458:
[----:B------:R-:W-:Y:S05]  /*c070*/  BSYNC B1 ;  /* 0x0000000000017941 */ /* 0x000fea0003800000 */
.L_x_28457:
        /* <DEDUP_REMOVED lines=10> */
.L_x_28453:
        /* <DEDUP_REMOVED lines=12> */
.L_x_28462:
[----:B------:R-:W-:Y:S02]  /*c1e0*/  IMAD.MOV.U32 R22, RZ, RZ, R20 ;  /* 0x000000ffff167224 */ /* 0x000fe400078e0014 */
.L_x_28463:
[----:B------:R-:W-:Y:S05]  /*c1f0*/  BSYNC B1 ;  /* 0x0000000000017941 */ /* 0x000fea0003800000 */
.L_x_28461:
        /* <DEDUP_REMOVED lines=16> */
.L_x_28467:
[----:B------:R-:W-:Y:S05]  /*c300*/  BSYNC B2 ;  /* 0x0000000000027941 */ /* 0x000fea0003800000 */
.L_x_28466:
        /* <DEDUP_REMOVED lines=44> */
.L_x_28465:
[----:B------:R-:W-:Y:S05]  /*c5d0*/  BSYNC B1 ;  /* 0x0000000000017941 */ /* 0x000fea0003800000 */
.L_x_28464:
        /* <DEDUP_REMOVED lines=14> */
.L_x_28468:
        /* <DEDUP_REMOVED lines=12> */
.L_x_28471:
[----:B------:R-:W-:Y:S02]  /*c780*/  IMAD.MOV.U32 R17, RZ, RZ, R20 ;  /* 0x000000ffff117224 */ /* 0x000fe400078e0014 */
.L_x_28472:
[----:B------:R-:W-:Y:S05]  /*c790*/  BSYNC B1 ;  /* 0x0000000000017941 */ /* 0x000fea0003800000 */
.L_x_28470:
        /* <DEDUP_REMOVED lines=19> */
.L_x_28476:
[----:B------:R-:W-:Y:S05]  /*c8d0*/  BSYNC B2 ;  /* 0x0000000000027941 */ /* 0x000fea0003800000 */
.L_x_28475:
        /* <DEDUP_REMOVED lines=44> */
.L_x_28474:
[----:B------:R-:W-:Y:S05]  /*cba0*/  BSYNC B1 ;  /* 0x0000000000017941 */ /* 0x000fea0003800000 */
.L_x_28473:
        /* <DEDUP_REMOVED lines=10> */
.L_x_28469:
        /* <DEDUP_REMOVED lines=49> */
.L_x_28477:
        /* <DEDUP_REMOVED lines=19> */
.L_x_28479:
[----:B------:R-:W-:Y:S02]  /*d090*/  IMAD.MOV.U32 R19, RZ, RZ, R20 ;  /* 0x000000ffff137224 */ /* 0x000fe400078e0014 */
.L_x_28480:
[----:B------:R-:W-:Y:S05]  /*d0a0*/  BSYNC B1 ;  /* 0x0000000000017941 */ /* 0x000fea0003800000 */
.L_x_28478:
        /* <DEDUP_REMOVED lines=16> */
.L_x_28484:
[----:B------:R-:W-:Y:S05]  /*d1b0*/  BSYNC B2 ;  /* 0x0000000000027941 */ /* 0x000fea0003800000 */
.L_x_28483:
        /* <DEDUP_REMOVED lines=42> */
[----:B------:R-:W-:Y:S02]  /*d460*/  IMAD.MOV.U32 R22, RZ, RZ, RZ ;  /* 0x000000ffff167224 */ /* 0x000fe400078e00ff */
.L_x_28482:
[----:B------:R-:W-:Y:S05]  /*d470*/  BSYNC B1 ;  /* 0x0000000000017941 */ /* 0x000fea0003800000 */
.L_x_28481:
        /* <DEDUP_REMOVED lines=16> */
.L_x_28485:
        /* <DEDUP_REMOVED lines=12> */
.L_x_28488:
[----:B------:R-:W-:Y:S02]  /*d640*/  IMAD.MOV.U32 R10, RZ, RZ, R20 ;  /* 0x000000ffff0a7224 */ /* 0x000fe400078e0014 */
.L_x_28489:
[----:B------:R-:W-:Y:S05]  /*d650*/  BSYNC B1 ;  /* 0x0000000000017941 */ /* 0x000fea0003800000 */
.L_x_28487:
        /* <DEDUP_REMOVED lines=16> */
.L_x_28493:
[----:B------:R-:W-:Y:S05]  /*d760*/  BSYNC B2 ;  /* 0x0000000000027941 */ /* 0x000fea0003800000 */
.L_x_28492:
        /* <DEDUP_REMOVED lines=42> */
[----:B------:R-:W-:-:S06]  /*da10*/  HFMA2.MMA R21, -RZ, RZ, 0, 0 ;  /* 0x00000000ff157435 */ /* 0x000fcc00000001ff */
.L_x_28491:
[----:B------:R-:W-:Y:S05]  /*da20*/  BSYNC B1 ;  /* 0x0000000000017941 */ /* 0x000fea0003800000 */
.L_x_28490:
        /* <DEDUP_REMOVED lines=10> */
.L_x_28486:
        /* <DEDUP_REMOVED lines=12> */
.L_x_28495:
[----:B------:R-:W-:Y:S02]  /*db90*/  IMAD.MOV.U32 R19, RZ, RZ, R20 ;  /* 0x000000ffff137224 */ /* 0x000fe400078e0014 */
.L_x_28496:
[----:B------:R-:W-:Y:S05]  /*dba0*/  BSYNC B1 ;  /* 0x0000000000017941 */ /* 0x000fea0003800000 */
.L_x_28494:
        /* <DEDUP_REMOVED lines=16> */
.L_x_28500:
[----:B------:R-:W-:Y:S05]  /*dcb0*/  BSYNC B2 ;  /* 0x0000000000027941 */ /* 0x000fea0003800000 */
.L_x_28499:
        /* <DEDUP_REMOVED lines=43> */
.L_x_28498:
[----:B------:R-:W-:Y:S05]  /*df70*/  BSYNC B1 ;  /* 0x0000000000017941 */ /* 0x000fea0003800000 */
.L_x_28497:
        /* <DEDUP_REMOVED lines=15> */
.L_x_28501:
        /* <DEDUP_REMOVED lines=12> */
.L_x_28504:
[----:B------:R-:W-:Y:S02]  /*e130*/  IMAD.MOV.U32 R11, RZ, RZ, R20 ;  /* 0x000000ffff0b7224 */ /* 0x000fe400078e0014 */
.L_x_28505:
[----:B------:R-:W-:Y:S05]  /*e140*/  BSYNC B1 ;  /* 0x0000000000017941 */ /* 0x000fea0003800000 */
.L_x_28503:
        /* <DEDUP_REMOVED lines=16> */
.L_x_28509:
[----:B------:R-:W-:Y:S05]  /*e250*/  BSYNC B2 ;  /* 0x0000000000027941 */ /* 0x000fea0003800000 */
.L_x_28508:
        /* <DEDUP_REMOVED lines=44> */
.L_x_28507:
[----:B------:R-:W-:Y:S05]  /*e520*/  BSYNC B1 ;  /* 0x0000000000017941 */ /* 0x000fea0003800000 */
.L_x_28506:
        /* <DEDUP_REMOVED lines=10> */
.L_x_28502:
        /* <DEDUP_REMOVED lines=12> */
.L_x_28511:
[----:B------:R-:W-:Y:S02]  /*e690*/  IMAD.MOV.U32 R19, RZ, RZ, R20 ;  /* 0x000000ffff137224 */ /* 0x000fe400078e0014 */
.L_x_28512:
[----:B------:R-:W-:Y:S05]  /*e6a0*/  BSYNC B1 ;  /* 0x0000000000017941 */ /* 0x000fea0003800000 */
.L_x_28510:
        /* <DEDUP_REMOVED lines=16> */
.L_x_28516:
[----:B------:R-:W-:Y:S05]  /*e7b0*/  BSYNC B2 ;  /* 0x0000000000027941 */ /* 0x000fea0003800000 */
.L_x_28515:
        /* <DEDUP_REMOVED lines=44> */
.L_x_28514:
[----:B------:R-:W-:Y:S05]  /*ea80*/  BSYNC B1 ;  /* 0x0000000000017941 */ /* 0x000fea0003800000 */
.L_x_28513:
        /* <DEDUP_REMOVED lines=15> */
.L_x_28517:
        /* <DEDUP_REMOVED lines=12> */
.L_x_28520:
[----:B------:R-:W-:Y:S02]  /*ec40*/  IMAD.MOV.U32 R12, RZ, RZ, R20 ;  /* 0x000000ffff0c7224 */ /* 0x000fe400078e0014 */
.L_x_28521:
[----:B------:R-:W-:Y:S05]  /*ec50*/  BSYNC B1 ;  /* 0x0000000000017941 */ /* 0x000fea0003800000 */
.L_x_28519:
        /* <DEDUP_REMOVED lines=16> */
.L_x_28525:
[----:B------:R-:W-:Y:S05]  /*ed60*/  BSYNC B2 ;  /* 0x0000000000027941 */ /* 0x000fea0003800000 */
.L_x_28524:
        /* <DEDUP_REMOVED lines=44> */
.L_x_28523:
[----:B------:R-:W-:Y:S05]  /*f030*/  BSYNC B1 ;  /* 0x0000000000017941 */ /* 0x000fea0003800000 */
.L_x_28522:
        /* <DEDUP_REMOVED lines=10> */
.L_x_28518:
        /* <DEDUP_REMOVED lines=12> */
.L_x_28527:
[----:B------:R-:W-:Y:S02]  /*f1a0*/  IMAD.MOV.U32 R26, RZ, RZ, R20 ;  /* 0x000000ffff1a7224 */ /* 0x000fe400078e0014 */
.L_x_28528:
[----:B------:R-:W-:Y:S05]  /*f1b0*/  BSYNC B1 ;  /* 0x0000000000017941 */ /* 0x000fea0003800000 */
.L_x_28526:
        /* <DEDUP_REMOVED lines=16> */
.L_x_28532:
[----:B------:R-:W-:Y:S05]  /*f2c0*/  BSYNC B2 ;  /* 0x0000000000027941 */ /* 0x000fea0003800000 */
.L_x_28531:
        /* <DEDUP_REMOVED lines=44> */
.L_x_28530:
[----:B------:R-:W-:Y:S05]  /*f590*/  BSYNC B1 ;  /* 0x0000000000017941 */ /* 0x000fea0003800000 */
.L_x_28529:
[----:B------:R-:W0:Y:S02]  /*f5a0*/  I2F.U32 R23, R26 ;  /* 0x0000001a00177306 */ /* 0x000e240000201000 */
[----:B0-----:R-:W-:-:S05]  /*f5b0*/  FFMA.FTZ R23, R23, R173, 1.1641532182693481445e-10 ;  /* 0x2f00000017177423 */ /* 0x001fca00000100ad */
[----:B------:R-:W-:Y:S01]  /*f5c0*/  FSETP.GTU.FTZ.AND P1, PT, R23, c[0x0][0x1e4], PT ;  /* 0x0000790017007a0b */ /* 0x000fe20003f3c000 */
[----:B------:R-:W-:-:S05]  /*f5d0*/  HADD2.F32 R23, -RZ, R121.H1_H1 ;  /* 0x30000079ff177230 */ /* 0x000fca0000004100 */
[----:B------:R-:W-:-:S05]  /*f5e0*/  FMUL.FTZ R23, R23, c[0x0][0x1e8] ;  /* 0x00007a0017177a20 */ /* 0x000fca0000410000 */
        /* <DEDUP_REMOVED lines=8> */
.L_x_28533:
        /* <DEDUP_REMOVED lines=12> */
.L_x_28536:
[----:B------:R-:W-:Y:S02]  /*f730*/  IMAD.MOV.U32 R13, RZ, RZ, R20 ;  /* 0x000000ffff0d7224 */ /* 0x000fe400078e0014 */
.L_x_28537:
[----:B------:R-:W-:Y:S05]  /*f740*/  BSYNC B1 ;  /* 0x0000000000017941 */ /* 0x000fea0003800000 */
.L_x_28535:
        /* <DEDUP_REMOVED lines=16> */
.L_x_28541:
[----:B------:R-:W-:Y:S05]  /*f850*/  BSYNC B2 ;  /* 0x0000000000027941 */ /* 0x000fea0003800000 */
.L_x_28540:
        /* <DEDUP_REMOVED lines=44> */
.L_x_28539:
[----:B------:R-:W-:Y:S05]  /*fb20*/  BSYNC B1 ;  /* 0x0000000000017941 */ /* 0x000fea0003800000 */
.L_x_28538:
        /* <DEDUP_REMOVED lines=10> */
.L_x_28534:
        /* <DEDUP_REMOVED lines=12> */
.L_x_28543:
[----:B------:R-:W-:Y:S02]  /*fc90*/  IMAD.MOV.U32 R43, RZ, RZ, R20 ;  /* 0x000000ffff2b7224 */ /* 0x000fe400078e0014 */
.L_x_28544:
[----:B------:R-:W-:Y:S05]  /*fca0*/  BSYNC B1 ;  /* 0x0000000000017941 */ /* 0x000fea0003800000 */
.L_x_28542:
        /* <DEDUP_REMOVED lines=16> */
.L_x_28548:
[----:B------:R-:W-:Y:S05]  /*fdb0*/  BSYNC B2 ;  /* 0x0000000000027941 */ /* 0x000fea0003800000 */
.L_x_28547:
        /* <DEDUP_REMOVED lines=44> */
.L_x_28546:
[----:B------:R-:W-:Y:S05]  /*10080*/  BSYNC B1 ;  /* 0x0000000000017941 */ /* 0x000fea0003800000 */
.L_x_28545:
        /* <DEDUP_REMOVED lines=13> */
.L_x_28549:
        /* <DEDUP_REMOVED lines=12> */
.L_x_28552:
[----:B------:R-:W-:Y:S02]  /*10220*/  IMAD.MOV.U32 R14, RZ, RZ, R20 ;  /* 0x000000ffff0e7224 */ /* 0x000fe400078e0014 */
.L_x_28553:
[----:B------:R-:W-:Y:S05]  /*10230*/  BSYNC B1 ;  /* 0x0000000000017941 */ /* 0x000fea0003800000 */
.L_x_28551:
        /* <DEDUP_REMOVED lines=16> */
.L_x_28557:
[----:B------:R-:W-:Y:S05]  /*10340*/  BSYNC B2 ;  /* 0x0000000000027941 */ /* 0x000fea0003800000 */
.L_x_28556:
        /* <DEDUP_REMOVED lines=44> */
.L_x_28555:
[----:B------:R-:W-:Y:S05]  /*10610*/  BSYNC B1 ;  /* 0x0000000000017941 */ /* 0x000fea0003800000 */
.L_x_28554:
        /* <DEDUP_REMOVED lines=10> */
.L_x_28550:
        /* <DEDUP_REMOVED lines=12> */
.L_x_28559:
[----:B------:R-:W-:Y:S02]  /*10780*/  IMAD.MOV.U32 R22, RZ, RZ, R20 ;  /* 0x000000ffff167224 */ /* 0x000fe400078e0014 */
.L_x_28560:
[----:B------:R-:W-:Y:S05]  /*10790*/  BSYNC B1 ;  /* 0x0000000000017941 */ /* 0x000fea0003800000 */
.L_x_28558:
        /* <DEDUP_REMOVED lines=16> */
.L_x_28564:
[----:B------:R-:W-:Y:S05]  /*108a0*/  BSYNC B2 ;  /* 0x0000000000027941 */ /* 0x000fea0003800000 */
.L_x_28563:
        /* <DEDUP_REMOVED lines=44> */
.L_x_28562:
[----:B------:R-:W-:Y:S05]  /*10b70*/  BSYNC B1 ;  /* 0x0000000000017941 */ /* 0x000fea0003800000 */
.L_x_28561:
        /* <DEDUP_REMOVED lines=13> */
.L_x_28565:
        /* <DEDUP_REMOVED lines=12> */
.L_x_28568:
[----:B------:R-:W-:Y:S02]  /*10d10*/  IMAD.MOV.U32 R15, RZ, RZ, R20 ;  /* 0x000000ffff0f7224 */ /* 0x000fe400078e0014 */
.L_x_28569:
[----:B------:R-:W-:Y:S05]  /*10d20*/  BSYNC B1 ;  /* 0x0000000000017941 */ /* 0x000fea0003800000 */
.L_x_28567:
        /* <DEDUP_REMOVED lines=16> */
.L_x_28573:
[----:B------:R-:W-:Y:S05]  /*10e30*/  BSYNC B2 ;  /* 0x0000000000027941 */ /* 0x000fea0003800000 */
.L_x_28572:
        /* <DEDUP_REMOVED lines=44> */
.L_x_28571:
[----:B------:R-:W-:Y:S05]  /*11100*/  BSYNC B1 ;  /* 0x0000000000017941 */ /* 0x000fea0003800000 */
.L_x_28570:
        /* <DEDUP_REMOVED lines=10> */
.L_x_28566:
        /* <DEDUP_REMOVED lines=12> */
.L_x_28575:
[----:B------:R-:W-:Y:S02]  /*11270*/  IMAD.MOV.U32 R22, RZ, RZ, R20 ;  /* 0x000000ffff167224 */ /* 0x000fe400078e0014 */
.L_x_28576:
[----:B------:R-:W-:Y:S05]  /*11280*/  BSYNC B1 ;  /* 0x0000000000017941 */ /* 0x000fea0003800000 */
.L_x_28574:
        /* <DEDUP_REMOVED lines=16> */
.L_x_28580:
[----:B------:R-:W-:Y:S05]  /*11390*/  BSYNC B2 ;  /* 0x0000000000027941 */ /* 0x000fea0003800000 */
.L_x_28579:
        /* <DEDUP_REMOVED lines=44> */
.L_x_28578:
[----:B------:R-:W-:Y:S05]  /*11660*/  BSYNC B1 ;  /* 0x0000000000017941 */ /* 0x000fea0003800000 */
.L_x_28577:
        /* <DEDUP_REMOVED lines=13> */
.L_x_28581:
        /* <DEDUP_REMOVED lines=12> */
.L_x_28584:
[----:B------:R-:W-:Y:S02]  /*11800*/  IMAD.MOV.U32 R16, RZ, RZ, R20 ;  /* 0x000000ffff107224 */ /* 0x000fe400078e0014 */
.L_x_28585:
[----:B------:R-:W-:Y:S05]  /*11810*/  BSYNC B1 ;  /* 0x0000000000017941 */ /* 0x000fea0003800000 */
.L_x_28583:
        /* <DEDUP_REMOVED lines=16> */
.L_x_28589:
[----:B------:R-:W-:Y:S05]  /*11920*/  BSYNC B2 ;  /* 0x0000000000027941 */ /* 0x000fea0003800000 */
.L_x_28588:
        /* <DEDUP_REMOVED lines=44> */
.L_x_28587:
[----:B------:R-:W-:Y:S05]  /*11bf0*/  BSYNC B1 ;  /* 0x0000000000017941 */ /* 0x000fea0003800000 */
.L_x_28586:
        /* <DEDUP_REMOVED lines=10> */
.L_x_28582:
        /* <DEDUP_REMOVED lines=12> */
.L_x_28591:
[----:B------:R-:W-:Y:S02]  /*11d60*/  IMAD.MOV.U32 R122, RZ, RZ, R20 ;  /* 0x000000ffff7a7224 */ /* 0x000fe400078e0014 */
.L_x_28592:
[----:B------:R-:W-:Y:S05]  /*11d70*/  BSYNC B1 ;  /* 0x0000000000017941 */ /* 0x000fea0003800000 */
.L_x_28590:
        /* <DEDUP_REMOVED lines=16> */
.L_x_28596:
[----:B------:R-:W-:Y:S05]  /*11e80*/  BSYNC B2 ;  /* 0x0000000000027941 */ /* 0x000fea0003800000 */
.L_x_28595:
        /* <DEDUP_REMOVED lines=44> */
.L_x_28594:
[----:B------:R-:W-:Y:S05]  /*12150*/  BSYNC B1 ;  /* 0x0000000000017941 */ /* 0x000fea0003800000 */
.L_x_28593:
        /* <DEDUP_REMOVED lines=14> */
.L_x_28597:
        /* <DEDUP_REMOVED lines=12> */
.L_x_28600:
[----:B------:R-:W-:Y:S02]  /*12300*/  IMAD.MOV.U32 R17, RZ, RZ, R20 ;  /* 0x000000ffff117224 */ /* 0x000fe400078e0014 */
.L_x_28601:
[----:B------:R-:W-:Y:S05]  /*12310*/  BSYNC B1 ;  /* 0x0000000000017941 */ /* 0x000fea0003800000 */
.L_x_28599:
        /* <DEDUP_REMOVED lines=19> */
.L_x_28605:
[----:B------:R-:W-:Y:S05]  /*12450*/  BSYNC B2 ;  /* 0x0000000000027941 */ /* 0x000fea0003800000 */
.L_x_28604:
        /* <DEDUP_REMOVED lines=44> */
.L_x_28603:
[----:B------:R-:W-:Y:S05]  /*12720*/  BSYNC B1 ;  /* 0x0000000000017941 */ /* 0x000fea0003800000 */
.L_x_28602:
        /* <DEDUP_REMOVED lines=10> */
.L_x_28598:
        /* <DEDUP_REMOVED lines=48> */
.L_x_28606:
        /* <DEDUP_REMOVED lines=19> */
.L_x_28608:
[----:B------:R-:W-:Y:S02]  /*12c00*/  IMAD.MOV.U32 R132, RZ, RZ, R20 ;  /* 0x000000ffff847224 */ /* 0x000fe400078e0014 */
.L_x_28609:
[----:B------:R-:W-:Y:S05]  /*12c10*/  BSYNC B1 ;  /* 0x0000000000017941 */ /* 0x000fea0003800000 */
.L_x_28607:
        /* <DEDUP_REMOVED lines=16> */
.L_x_28613:
[----:B------:R-:W-:Y:S05]  /*12d20*/  BSYNC B2 ;  /* 0x0000000000027941 */ /* 0x000fea0003800000 */
.L_x_28612:
        /* <DEDUP_REMOVED lines=44> */
.L_x_28611:
[----:B------:R-:W-:Y:S05]  /*12ff0*/  BSYNC B1 ;  /* 0x0000000000017941 */ /* 0x000fea0003800000 */
.L_x_28610:
        /* <DEDUP_REMOVED lines=16> */
.L_x_28614:
        /* <DEDUP_REMOVED lines=12> */
.L_x_28617:
[----:B------:R-:W-:Y:S02]  /*131c0*/  IMAD.MOV.U32 R10, RZ, RZ, R20 ;  /* 0x000000ffff0a7224 */ /* 0x000fe400078e0014 */
.L_x_28618:
[----:B------:R-:W-:Y:S05]  /*131d0*/  BSYNC B1 ;  /* 0x0000000000017941 */ /* 0x000fea0003800000 */
.L_x_28616:
        /* <DEDUP_REMOVED lines=16> */
.L_x_28622:
[----:B------:R-:W-:Y:S05]  /*132e0*/  BSYNC B2 ;  /* 0x0000000000027941 */ /* 0x000fea0003800000 */
.L_x_28621:
        /* <DEDUP_REMOVED lines=44> */
.L_x_28620:
[----:B------:R-:W-:Y:S05]  /*135b0*/  BSYNC B1 ;  /* 0x0000000000017941 */ /* 0x000fea0003800000 */
.L_x_28619:
        /* <DEDUP_REMOVED lines=10> */
.L_x_28615:
        /* <DEDUP_REMOVED lines=12> */
.L_x_28624:
[----:B------:R-:W-:Y:S02]  /*13720*/  MOV R127, R20 ;  /* 0x00000014007f7202 */ /* 0x000fe40000000f00 */
.L_x_28625:
[----:B------:R-:W-:Y:S05]  /*13730*/  BSYNC B1 ;  /* 0x0000000000017941 */ /* 0x000fea0003800000 */
.L_x_28623:
        /* <DEDUP_REMOVED lines=16> */
.L_x_28629:
[----:B------:R-:W-:Y:S05]  /*13840*/  BSYNC B2 ;  /* 0x0000000000027941 */ /* 0x000fea0003800000 */
.L_x_28628:
        /* <DEDUP_REMOVED lines=44> */
.L_x_28627:
[----:B------:R-:W-:Y:S05]  /*13b10*/  BSYNC B1 ;  /* 0x0000000000017941 */ /* 0x000fea0003800000 */
.L_x_28626:
        /* <DEDUP_REMOVED lines=15> */
.L_x_28630:
        /* <DEDUP_REMOVED lines=12> */
.L_x_28633:
[----:B------:R-:W-:Y:S02]  /*13cd0*/  MOV R11, R20 ;  /* 0x00000014000b7202 */ /* 0x000fe40000000f00 */
.L_x_28634:
[----:B------:R-:W-:Y:S05]  /*13ce0*/  BSYNC B1 ;  /* 0x0000000000017941 */ /* 0x000fea0003800000 */
.L_x_28632:
        /* <DEDUP_REMOVED lines=16> */
.L_x_28638:
[----:B------:R-:W-:Y:S05]  /*13df0*/  BSYNC B2 ;  /* 0x0000000000027941 */ /* 0x000fea0003800000 */
.L_x_28637:
        /* <DEDUP_REMOVED lines=44> */
.L_x_28636:
[----:B------:R-:W-:Y:S05]  /*140c0*/  BSYNC B1 ;  /* 0x0000000000017941 */ /* 0x000fea0003800000 */
.L_x_28635:
        /* <DEDUP_REMOVED lines=10> */
.L_x_28631:
        /* <DEDUP_REMOVED lines=12> */
.L_x_28640:
[----:B------:R-:W-:Y:S02]  /*14230*/  IMAD.MOV.U32 R120, RZ, RZ, R20 ;  /* 0x000000ffff787224 */ /* 0x000fe400078e0014 */
.L_x_28641:
[----:B------:R-:W-:Y:S05]  /*14240*/  BSYNC B1 ;  /* 0x0000000000017941 */ /* 0x000fea0003800000 */
.L_x_28639:
        /* <DEDUP_REMOVED lines=16> */
.L_x_28645:
[----:B------:R-:W-:Y:S05]  /*14350*/  BSYNC B2 ;  /* 0x0000000000027941 */ /* 0x000fea0003800000 */
.L_x_28644:
        /* <DEDUP_REMOVED lines=44> */
.L_x_28643:
[----:B------:R-:W-:Y:S05]  /*14620*/  BSYNC B1 ;  /* 0x0000000000017941 */ /* 0x000fea0003800000 */
.L_x_28642:
        /* <DEDUP_REMOVED lines=15> */
.L_x_28646:
        /* <DEDUP_REMOVED lines=12> */
.L_x_28649:
[----:B------:R-:W-:Y:S02]  /*147e0*/  IMAD.MOV.U32 R12, RZ, RZ, R20 ;  /* 0x000000ffff0c7224 */ /* 0x000fe400078e0014 */
.L_x_28650:
[----:B------:R-:W-:Y:S05]  /*147f0*/  BSYNC B1 ;  /* 0x0000000000017941 */ /* 0x000fea0003800000 */
.L_x_28648:
        /* <DEDUP_REMOVED lines=16> */
.L_x_28654:
[----:B------:R-:W-:Y:S05]  /*14900*/  BSYNC B2 ;  /* 0x0000000000027941 */ /* 0x000fea0003800000 */
.L_x_28653:
        /* <DEDUP_REMOVED lines=44> */
.L_x_28652:
[----:B------:R-:W-:Y:S05]  /*14bd0*/  BSYNC B1 ;  /* 0x0000000000017941 */ /* 0x000fea0003800000 */
.L_x_28651:
        /* <DEDUP_REMOVED lines=10> */
.L_x_28647:
        /* <DEDUP_REMOVED lines=12> */
.L_x_28656:
[----:B------:R-:W-:Y:S02]  /*14d40*/  IMAD.MOV.U32 R120, RZ, RZ, R20 ;  /* 0x000000ffff787224 */ /* 0x000fe400078e0014 */
.L_x_28657:
[----:B------:R-:W-:Y:S05]  /*14d50*/  BSYNC B1 ;  /* 0x0000000000017941 */ /* 0x000fea0003800000 */
.L_x_28655:
        /* <DEDUP_REMOVED lines=16> */
.L_x_28661:
[----:B------:R-:W-:Y:S05]  /*14e60*/  BSYNC B2 ;  /* 0x0000000000027941 */ /* 0x000fea0003800000 */
.L_x_28660:
        /* <DEDUP_REMOVED lines=44> */
.L_x_28659:
[----:B------:R-:W-:Y:S05]  /*15130*/  BSYNC B1 ;  /* 0x0000000000017941 */ /* 0x000fea0003800000 */
.L_x_28658:
        /* <DEDUP_REMOVED lines=13> */
.L_x_28662:
        /* <DEDUP_REMOVED lines=12> */
.L_x_28665:
[----:B------:R-:W-:Y:S02]  /*152d0*/  IMAD.MOV.U32 R13, RZ, RZ, R20 ;  /* 0x000000ffff0d7224 */ /* 0x000fe400078e0014 */
.L_x_28666:
[----:B------:R-:W-:Y:S05]  /*152e0*/  BSYNC B1 ;  /* 0x0000000000017941 */ /* 0x000fea0003800000 */
.L_x_28664:
        /* <DEDUP_REMOVED lines=16> */
.L_x_28670:
[----:B------:R-:W-:Y:S05]  /*153f0*/  BSYNC B2 ;  /* 0x0000000000027941 */ /* 0x000fea0003800000 */
.L_x_28669:
        /* <DEDUP_REMOVED lines=44> */
.L_x_28668:
[----:B------:R-:W-:Y:S05]  /*156c0*/  BSYNC B1 ;  /* 0x0000000000017941 */ /* 0x000fea0003800000 */
.L_x_28667:
        /* <DEDUP_REMOVED lines=10> */
.L_x_28663:
        /* <DEDUP_REMOVED lines=12> */
.L_x_28672:
[----:B------:R-:W-:Y:S02]  /*15830*/  MOV R134, R20 ;  /* 0x0000001400867202 */ /* 0x000fe40000000f00 */
.L_x_28673:
[----:B------:R-:W-:Y:S05]  /*15840*/  BSYNC B1 ;  /* 0x0000000000017941 */ /* 0x000fea0003800000 */
.L_x_28671:
        /* <DEDUP_REMOVED lines=16> */
.L_x_28677:
[----:B------:R-:W-:Y:S05]  /*15950*/  BSYNC B2 ;  /* 0x0000000000027941 */ /* 0x000fea0003800000 */
.L_x_28676:
        /* <DEDUP_REMOVED lines=44> */
.L_x_28675:
[----:B------:R-:W-:Y:S05]  /*15c20*/  BSYNC B1 ;  /* 0x0000000000017941 */ /* 0x000fea0003800000 */
.L_x_28674:
        /* <DEDUP_REMOVED lines=13> */
.L_x_28678:
        /* <DEDUP_REMOVED lines=12> */
.L_x_28681:
[----:B------:R-:W-:Y:S02]  /*15dc0*/  MOV R14, R20 ;  /* 0x00000014000e7202 */ /* 0x000fe40000000f00 */
.L_x_28682:
[----:B------:R-:W-:Y:S05]  /*15dd0*/  BSYNC B1 ;  /* 0x0000000000017941 */ /* 0x000fea0003800000 */
.L_x_28680:
        /* <DEDUP_REMOVED lines=16> */
.L_x_28686:
[----:B------:R-:W-:Y:S05]  /*15ee0*/  BSYNC B2 ;  /* 0x0000000000027941 */ /* 0x000fea0003800000 */
.L_x_28685:
        /* <DEDUP_REMOVED lines=44> */
.L_x_28684:
[----:B------:R-:W-:Y:S05]  /*161b0*/  BSYNC B1 ;  /* 0x0000000000017941 */ /* 0x000fea0003800000 */
.L_x_28683:
        /* <DEDUP_REMOVED lines=10> */
.L_x_28679:
        /* <DEDUP_REMOVED lines=12> */
.L_x_28688:
[----:B------:R-:W-:Y:S02]  /*16320*/  IMAD.MOV.U32 R131, RZ, RZ, R20 ;  /* 0x000000ffff837224 */ /* 0x000fe400078e0014 */
.L_x_28689:
[----:B------:R-:W-:Y:S05]  /*16330*/  BSYNC B1 ;  /* 0x0000000000017941 */ /* 0x000fea0003800000 */
.L_x_28687:
        /* <DEDUP_REMOVED lines=16> */
.L_x_28693:
[----:B------:R-:W-:Y:S05]  /*16440*/  BSYNC B2 ;  /* 0x0000000000027941 */ /* 0x000fea0003800000 */
.L_x_28692:
        /* <DEDUP_REMOVED lines=44> */
.L_x_28691:
[----:B------:R-:W-:Y:S05]  /*16710*/  BSYNC B1 ;  /* 0x0000000000017941 */ /* 0x000fea0003800000 */
.L_x_28690:
        /* <DEDUP_REMOVED lines=13> */
.L_x_28694:
        /* <DEDUP_REMOVED lines=12> */
.L_x_28697:
[----:B------:R-:W-:Y:S02]  /*168b0*/  IMAD.MOV.U32 R15, RZ, RZ, R20 ;  /* 0x000000ffff0f7224 */ /* 0x000fe400078e0014 */
.L_x_28698:
[----:B------:R-:W-:Y:S05]  /*168c0*/  BSYNC B1 ;  /* 0x0000000000017941 */ /* 0x000fea0003800000 */
.L_x_28696:
        /* <DEDUP_REMOVED lines=16> */
.L_x_28702:
[----:B------:R-:W-:Y:S05]  /*169d0*/  BSYNC B2 ;  /* 0x0000000000027941 */ /* 0x000fea0003800000 */
.L_x_28701:
        /* <DEDUP_REMOVED lines=44> */
.L_x_28700:
[----:B------:R-:W-:Y:S05]  /*16ca0*/  BSYNC B1 ;  /* 0x0000000000017941 */ /* 0x000fea0003800000 */
.L_x_28699:
        /* <DEDUP_REMOVED lines=10> */
.L_x_28695:
        /* <DEDUP_REMOVED lines=12> */
.L_x_28704:
[----:B------:R-:W-:Y:S02]  /*16e10*/  IMAD.MOV.U32 R122, RZ, RZ, R20 ;  /* 0x000000ffff7a7224 */ /* 0x000fe400078e0014 */
.L_x_28705:
[----:B------:R-:W-:Y:S05]  /*16e20*/  BSYNC B1 ;  /* 0x0000000000017941 */ /* 0x000fea0003800000 */
.L_x_28703:
        /* <DEDUP_REMOVED lines=16> */
.L_x_28709:
[----:B------:R-:W-:Y:S05]  /*16f30*/  BSYNC B2 ;  /* 0x0000000000027941 */ /* 0x000fea0003800000 */
.L_x_28708:
        /* <DEDUP_REMOVED lines=44> */
.L_x_28707:
[----:B------:R-:W-:Y:S05]  /*17200*/  BSYNC B1 ;  /* 0x0000000000017941 */ /* 0x000fea0003800000 */
.L_x_28706:
        /* <DEDUP_REMOVED lines=13> */
.L_x_28710:
        /* <DEDUP_REMOVED lines=12> */
.L_x_28713:
[----:B------:R-:W-:Y:S02]  /*173a0*/  IMAD.MOV.U32 R16, RZ, RZ, R20 ;  /* 0x000000ffff107224 */ /* 0x000fe400078e0014 */
.L_x_28714:
[----:B------:R-:W-:Y:S05]  /*173b0*/  BSYNC B1 ;  /* 0x0000000000017941 */ /* 0x000fea0003800000 */
.L_x_28712:
        /* <DEDUP_REMOVED lines=16> */
.L_x_28718:
[----:B------:R-:W-:Y:S05]  /*174c0*/  BSYNC B2 ;  /* 0x0000000000027941 */ /* 0x000fea0003800000 */
.L_x_28717:
        /* <DEDUP_REMOVED lines=44> */
.L_x_28716:
[----:B------:R-:W-:Y:S05]  /*17790*/  BSYNC B1 ;  /* 0x0000000000017941 */ /* 0x000fea0003800000 */
.L_x_28715:
        /* <DEDUP_REMOVED lines=10> */
.L_x_28711:
        /* <DEDUP_REMOVED lines=12> */
.L_x_28720:
[----:B------:R-:W-:Y:S02]  /*17900*/  MOV R122, R20 ;  /* 0x00000014007a7202 */ /* 0x000fe40000000f00 */
.L_x_28721:
[----:B------:R-:W-:Y:S05]  /*17910*/  BSYNC B1 ;  /* 0x0000000000017941 */ /* 0x000fea0003800000 */
.L_x_28719:
        /* <DEDUP_REMOVED lines=16> */
.L_x_28725:
[----:B------:R-:W-:Y:S05]  /*17a20*/  BSYNC B2 ;  /* 0x0000000000027941 */ /* 0x000fea0003800000 */
.L_x_28724:
        /* <DEDUP_REMOVED lines=44> */
.L_x_28723:
[----:B------:R-:W-:Y:S05]  /*17cf0*/  BSYNC B1 ;  /* 0x0000000000017941 */ /* 0x000fea0003800000 */
.L_x_28722:
        /* <DEDUP_REMOVED lines=14> */
.L_x_28726:
        /* <DEDUP_REMOVED lines=12> */
.L_x_28729:
[----:B------:R-:W-:Y:S02]  /*17ea0*/  MOV R17, R20 ;  /* 0x0000001400117202 */ /* 0x000fe40000000f00 */
.L_x_28730:
[----:B------:R-:W-:Y:S05]  /*17eb0*/  BSYNC B1 ;  /* 0x0000000000017941 */ /* 0x000fea0003800000 */
.L_x_28728:
        /* <DEDUP_REMOVED lines=19> */
.L_x_28734:
[----:B------:R-:W-:Y:S05]  /*17ff0*/  BSYNC B2 ;  /* 0x0000000000027941 */ /* 0x000fea0003800000 */
.L_x_28733:
        /* <DEDUP_REMOVED lines=44> */
.L_x_28732:
[----:B------:R-:W-:Y:S05]  /*182c0*/  BSYNC B1 ;  /* 0x0000000000017941 */ /* 0x000fea0003800000 */
.L_x_28731:
        /* <DEDUP_REMOVED lines=10> */
.L_x_28727:
        /* <DEDUP_REMOVED lines=48> */
.L_x_28735:
        /* <DEDUP_REMOVED lines=19> */
.L_x_28737:
[----:B------:R-:W-:Y:S02]  /*187a0*/  IMAD.MOV.U32 R135, RZ, RZ, R20 ;  /* 0x000000ffff877224 */ /* 0x000fe400078e0014 */
.L_x_28738:
[----:B------:R-:W-:Y:S05]  /*187b0*/  BSYNC B1 ;  /* 0x0000000000017941 */ /* 0x000fea0003800000 */
.L_x_28736:
        /* <DEDUP_REMOVED lines=16> */
.L_x_28742:
[----:B------:R-:W-:Y:S05]  /*188c0*/  BSYNC B2 ;  /* 0x0000000000027941 */ /* 0x000fea0003800000 */
.L_x_28741:
        /* <DEDUP_REMOVED lines=44> */
.L_x_28740:
[----:B------:R-:W-:Y:S05]  /*18b90*/  BSYNC B1 ;  /* 0x0000000000017941 */ /* 0x000fea0003800000 */
.L_x_28739:
        /* <DEDUP_REMOVED lines=12> */
[----:B------:R-:W-:-:S05]  /*18c60*/  HADD2.F32 R136, -RZ, R44.H0_H0 ;  /* 0x2000002cff887230 */ /* 0x000fca0000004100 */
[----:B------:R-:W-:Y:S02]  /*18c70*/  FADD.FTZ R135, R136, R135 ;  /* 0x0000008788877221 */ /* 0x000fe40000010000 */
[----:B------:R-:W-:Y:S01]  /*18c80*/  IMAD.MOV.U32 R136, RZ, RZ, R137 ;  /* 0x000000ffff887224 */ /* 0x000fe200078e0089 */
[----:B------:R-:W-:Y:S05]  /*18c90*/  BRA `(.L_x_28744) ;  /* 0x0000056000007947 */ /* 0x000fea0003800000 */
.L_x_28743:
        /* <DEDUP_REMOVED lines=12> */
.L_x_28746:
[----:B------:R-:W-:Y:S02]  /*18d60*/  MOV R10, R20 ;  /* 0x00000014000a7202 */ /* 0x000fe40000000f00 */
.L_x_28747:
[----:B------:R-:W-:Y:S05]  /*18d70*/  BSYNC B1 ;  /* 0x0000000000017941 */ /* 0x000fea0003800000 */
.L_x_28745:
        /* <DEDUP_REMOVED lines=16> */
.L_x_28751:
[----:B------:R-:W-:Y:S05]  /*18e80*/  BSYNC B2 ;  /* 0x0000000000027941 */ /* 0x000fea0003800000 */
.L_x_28750:
        /* <DEDUP_REMOVED lines=44> */
.L_x_28749:
[----:B------:R-:W-:Y:S05]  /*19150*/  BSYNC B1 ;  /* 0x0000000000017941 */ /* 0x000fea0003800000 */
.L_x_28748:
        /* <DEDUP_REMOVED lines=10> */
.L_x_28744:
        /* <DEDUP_REMOVED lines=12> */
.L_x_28753:
[----:B------:R-:W-:Y:S02]  /*192c0*/  MOV R142, R20 ;  /* 0x00000014008e7202 */ /* 0x000fe40000000f00 */
.L_x_28754:
[----:B------:R-:W-:Y:S05]  /*192d0*/  BSYNC B1 ;  /* 0x0000000000017941 */ /* 0x000fea0003800000 */
.L_x_28752:
        /* <DEDUP_REMOVED lines=16> */
.L_x_28758:
[----:B------:R-:W-:Y:S05]  /*193e0*/  BSYNC B2 ;  /* 0x0000000000027941 */ /* 0x000fea0003800000 */
.L_x_28757:
        /* <DEDUP_REMOVED lines=44> */
.L_x_28756:
[----:B------:R-:W-:Y:S05]  /*196b0*/  BSYNC B1 ;  /* 0x0000000000017941 */ /* 0x000fea0003800000 */
.L_x_28755:
        /* <DEDUP_REMOVED lines=15> */
.L_x_28759:
        /* <DEDUP_REMOVED lines=12> */
.L_x_28762:
[----:B------:R-:W-:Y:S02]  /*19870*/  IMAD.MOV.U32 R11, RZ, RZ, R20 ;  /* 0x000000ffff0b7224 */ /* 0x000fe400078e0014 */
.L_x_28763:
[----:B------:R-:W-:Y:S05]  /*19880*/  BSYNC B1 ;  /* 0x0000000000017941 */ /* 0x000fea0003800000 */
.L_x_28761:
        /* <DEDUP_REMOVED lines=16> */
.L_x_28767:
[----:B------:R-:W-:Y:S05]  /*19990*/  BSYNC B2 ;  /* 0x0000000000027941 */ /* 0x000fea0003800000 */
.L_x_28766:
        /* <DEDUP_REMOVED lines=44> */
.L_x_28765:
[----:B------:R-:W-:Y:S05]  /*19c60*/  BSYNC B1 ;  /* 0x0000000000017941 */ /* 0x000fea0003800000 */
.L_x_28764:
        /* <DEDUP_REMOVED lines=10> */
.L_x_28760:
        /* <DEDUP_REMOVED lines=12> */
.L_x_28769:
[----:B------:R-:W-:Y:S02]  /*19dd0*/  IMAD.MOV.U32 R120, RZ, RZ, R20 ;  /* 0x000000ffff787224 */ /* 0x000fe400078e0014 */
.L_x_28770:
[----:B------:R-:W-:Y:S05]  /*19de0*/  BSYNC B1 ;  /* 0x0000000000017941 */ /* 0x000fea0003800000 */
.L_x_28768:
        /* <DEDUP_REMOVED lines=16> */
.L_x_28774:
[----:B------:R-:W-:Y:S05]  /*19ef0*/  BSYNC B2 ;  /* 0x0000000000027941 */ /* 0x000fea0003800000 */
.L_x_28773:
        /* <DEDUP_REMOVED lines=44> */
.L_x_28772:
[----:B------:R-:W-:Y:S05]  /*1a1c0*/  BSYNC B1 ;  /* 0x0000000000017941 */ /* 0x000fea0003800000 */
.L_x_28771:
        /* <DEDUP_REMOVED lines=15> */
.L_x_28775:
        /* <DEDUP_REMOVED lines=12> */
.L_x_28778:
[----:B------:R-:W-:Y:S02]  /*1a380*/  IMAD.MOV.U32 R12, RZ, RZ, R20 ;  /* 0x000000ffff0c7224 */ /* 0x000fe400078e0014 */
.L_x_28779:
[----:B------:R-:W-:Y:S05]  /*1a390*/  BSYNC B1 ;  /* 0x0000000000017941 */ /* 0x000fea0003800000 */
.L_x_28777:
        /* <DEDUP_REMOVED lines=16> */
.L_x_28783:
[----:B------:R-:W-:Y:S05]  /*1a4a0*/  BSYNC B2 ;  /* 0x0000000000027941 */ /* 0x000fea0003800000 */
.L_x_28782:
        /* <DEDUP_REMOVED lines=44> */
.L_x_28781:
[----:B------:R-:W-:Y:S05]  /*1a770*/  BSYNC B1 ;  /* 0x0000000000017941 */ /* 0x000fea0003800000 */
.L_x_28780:
        /* <DEDUP_REMOVED lines=10> */
.L_x_28776:
        /* <DEDUP_REMOVED lines=12> */
.L_x_28785:
[----:B------:R-:W-:Y:S02]  /*1a8e0*/  IMAD.MOV.U32 R120, RZ, RZ, R20 ;  /* 0x000000ffff787224 */ /* 0x000fe400078e0014 */
.L_x_28786:
[----:B------:R-:W-:Y:S05]  /*1a8f0*/  BSYNC B1 ;  /* 0x0000000000017941 */ /* 0x000fea0003800000 */
.L_x_28784:
        /* <DEDUP_REMOVED lines=16> */
.L_x_28790:
[----:B------:R-:W-:Y:S05]  /*1aa00*/  BSYNC B2 ;  /* 0x0000000000027941 */ /* 0x000fea0003800000 */
.L_x_28789:
        /* <DEDUP_REMOVED lines=44> */
.L_x_28788:
[----:B------:R-:W-:Y:S05]  /*1acd0*/  BSYNC B1 ;  /* 0x0000000000017941 */ /* 0x000fea0003800000 */
.L_x_28787:
        /* <DEDUP_REMOVED lines=13> */
.L_x_28791:
        /* <DEDUP_REMOVED lines=12> */
.L_x_28794:
[----:B------:R-:W-:Y:S02]  /*1ae70*/  IMAD.MOV.U32 R13, RZ, RZ, R20 ;  /* 0x000000ffff0d7224 */ /* 0x000fe400078e0014 */
.L_x_28795:
[----:B------:R-:W-:Y:S05]  /*1ae80*/  BSYNC B1 ;  /* 0x0000000000017941 */ /* 0x000fea0003800000 */
.L_x_28793:
        /* <DEDUP_REMOVED lines=16> */
.L_x_28799:
[----:B------:R-:W-:Y:S05]  /*1af90*/  BSYNC B2 ;  /* 0x0000000000027941 */ /* 0x000fea0003800000 */
.L_x_28798:
        /* <DEDUP_REMOVED lines=44> */
.L_x_28797:
[----:B------:R-:W-:Y:S05]  /*1b260*/  BSYNC B1 ;  /* 0x0000000000017941 */ /* 0x000fea0003800000 */
.L_x_28796:
        /* <DEDUP_REMOVED lines=10> */
.L_x_28792:
        /* <DEDUP_REMOVED lines=12> */
.L_x_28801:
[----:B------:R-:W-:Y:S02]  /*1b3d0*/  IMAD.MOV.U32 R139, RZ, RZ, R20 ;  /* 0x000000ffff8b7224 */ /* 0x000fe400078e0014 */
.L_x_28802:
[----:B------:R-:W-:Y:S05]  /*1b3e0*/  BSYNC B1 ;  /* 0x0000000000017941 */ /* 0x000fea0003800000 */
.L_x_28800:
        /* <DEDUP_REMOVED lines=16> */
.L_x_28806:
[----:B------:R-:W-:Y:S05]  /*1b4f0*/  BSYNC B2 ;  /* 0x0000000000027941 */ /* 0x000fea0003800000 */
.L_x_28805:
        /* <DEDUP_REMOVED lines=44> */
.L_x_28804:
[----:B------:R-:W-:Y:S05]  /*1b7c0*/  BSYNC B1 ;  /* 0x0000000000017941 */ /* 0x000fea0003800000 */
.L_x_28803:
        /* <DEDUP_REMOVED lines=13> */
.L_x_28807:
        /* <DEDUP_REMOVED lines=12> */
.L_x_28810:
[----:B------:R-:W-:Y:S02]  /*1b960*/  IMAD.MOV.U32 R14, RZ, RZ, R20 ;  /* 0x000000ffff0e7224 */ /* 0x000fe400078e0014 */
.L_x_28811:
[----:B------:R-:W-:Y:S05]  /*1b970*/  BSYNC B1 ;  /* 0x0000000000017941 */ /* 0x000fea0003800000 */
.L_x_28809:
        /* <DEDUP_REMOVED lines=16> */
.L_x_28815:
[----:B------:R-:W-:Y:S05]  /*1ba80*/  BSYNC B2 ;  /* 0x0000000000027941 */ /* 0x000fea0003800000 */
.L_x_28814:
        /* <DEDUP_REMOVED lines=44> */
.L_x_28813:
[----:B------:R-:W-:Y:S05]  /*1bd50*/  BSYNC B1 ;  /* 0x0000000000017941 */ /* 0x000fea0003800000 */
.L_x_28812:
        /* <DEDUP_REMOVED lines=10> */
.L_x_28808:
        /* <DEDUP_REMOVED lines=12> */
.L_x_28817:
[----:B------:R-:W-:Y:S02]  /*1bec0*/  IMAD.MOV.U32 R144, RZ, RZ, R20 ;  /* 0x000000ffff907224 */ /* 0x000fe400078e0014 */
.L_x_28818:
[----:B------:R-:W-:Y:S05]  /*1bed0*/  BSYNC B1 ;  /* 0x0000000000017941 */ /* 0x000fea0003800000 */
.L_x_28816:
        /* <DEDUP_REMOVED lines=16> */
.L_x_28822:
[----:B------:R-:W-:Y:S05]  /*1bfe0*/  BSYNC B2 ;  /* 0x0000000000027941 */ /* 0x000fea0003800000 */
.L_x_28821:
        /* <DEDUP_REMOVED lines=44> */
.L_x_28820:
[----:B------:R-:W-:Y:S05]  /*1c2b0*/  BSYNC B1 ;  /* 0x0000000000017941 */ /* 0x000fea0003800000 */
.L_x_28819:
        /* <DEDUP_REMOVED lines=13> */
.L_x_28823:
        /* <DEDUP_REMOVED lines=12> */
.L_x_28826:
[----:B------:R-:W-:Y:S02]  /*1c450*/  MOV R15, R20 ;  /* 0x00000014000f7202 */ /* 0x000fe40000000f00 */
.L_x_28827:
[----:B------:R-:W-:Y:S05]  /*1c460*/  BSYNC B1 ;  /* 0x0000000000017941 */ /* 0x000fea0003800000 */
.L_x_28825:
        /* <DEDUP_REMOVED lines=16> */
.L_x_28831:
[----:B------:R-:W-:Y:S05]  /*1c570*/  BSYNC B2 ;  /* 0x0000000000027941 */ /* 0x000fea0003800000 */
.L_x_28830:
        /* <DEDUP_REMOVED lines=44> */
.L_x_28829:
[----:B------:R-:W-:Y:S05]  /*1c840*/  BSYNC B1 ;  /* 0x0000000000017941 */ /* 0x000fea0003800000 */
.L_x_28828:
        /* <DEDUP_REMOVED lines=10> */
.L_x_28824:
        /* <DEDUP_REMOVED lines=12> */
.L_x_28833:
[----:B------:R-:W-:Y:S02]  /*1c9b0*/  MOV R122, R20 ;  /* 0x00000014007a7202 */ /* 0x000fe40000000f00 */
.L_x_28834:
[----:B------:R-:W-:Y:S05]  /*1c9c0*/  BSYNC B1 ;  /* 0x0000000000017941 */ /* 0x000fea0003800000 */
.L_x_28832:
        /* <DEDUP_REMOVED lines=16> */
.L_x_28838:
[----:B------:R-:W-:Y:S05]  /*1cad0*/  BSYNC B2 ;  /* 0x0000000000027941 */ /* 0x000fea0003800000 */
.L_x_28837:
        /* <DEDUP_REMOVED lines=44> */
.L_x_28836:
[----:B------:R-:W-:Y:S05]  /*1cda0*/  BSYNC B1 ;  /* 0x0000000000017941 */ /* 0x000fea0003800000 */
.L_x_28835:
        /* <DEDUP_REMOVED lines=13> */
.L_x_28839:
        /* <DEDUP_REMOVED lines=12> */
.L_x_28842:
[----:B------:R-:W-:Y:S02]  /*1cf40*/  IMAD.MOV.U32 R16, RZ, RZ, R20 ;  /* 0x000000ffff107224 */ /* 0x000fe400078e0014 */
.L_x_28843:
[----:B------:R-:W-:Y:S05]  /*1cf50*/  BSYNC B1 ;  /* 0x0000000000017941 */ /* 0x000fea0003800000 */
.L_x_28841:
        /* <DEDUP_REMOVED lines=16> */
.L_x_28847:
[----:B------:R-:W-:Y:S05]  /*1d060*/  BSYNC B2 ;  /* 0x0000000000027941 */ /* 0x000fea0003800000 */
.L_x_28846:
        /* <DEDUP_REMOVED lines=44> */
.L_x_28845:
[----:B------:R-:W-:Y:S05]  /*1d330*/  BSYNC B1 ;  /* 0x0000000000017941 */ /* 0x000fea0003800000 */
.L_x_28844:
        /* <DEDUP_REMOVED lines=10> */
.L_x_28840:
        /* <DEDUP_REMOVED lines=12> */
.L_x_28849:
[----:B------:R-:W-:Y:S02]  /*1d4a0*/  IMAD.MOV.U32 R122, RZ, RZ, R20 ;  /* 0x000000ffff7a7224 */ /* 0x000fe400078e0014 */
.L_x_28850:
[----:B------:R-:W-:Y:S05]  /*1d4b0*/  BSYNC B1 ;  /* 0x0000000000017941 */ /* 0x000fea0003800000 */
.L_x_28848:
        /* <DEDUP_REMOVED lines=16> */
.L_x_28854:
[----:B------:R-:W-:Y:S05]  /*1d5c0*/  BSYNC B2 ;  /* 0x0000000000027941 */ /* 0x000fea0003800000 */
.L_x_28853:
        /* <DEDUP_REMOVED lines=44> */
.L_x_28852:
[----:B------:R-:W-:Y:S05]  /*1d890*/  BSYNC B1 ;  /* 0x0000000000017941 */ /* 0x000fea0003800000 */
.L_x_28851:
        /* <DEDUP_REMOVED lines=14> */
.L_x_28855:
        /* <DEDUP_REMOVED lines=12> */
.L_x_28858:
[----:B------:R-:W-:Y:S02]  /*1da40*/  IMAD.MOV.U32 R17, RZ, RZ, R20 ;  /* 0x000000ffff117224 */ /* 0x000fe400078e0014 */
.L_x_28859:
[----:B------:R-:W-:Y:S05]  /*1da50*/  BSYNC B1 ;  /* 0x0000000000017941 */ /* 0x000fea0003800000 */
.L_x_28857:
        /* <DEDUP_REMOVED lines=19> */
.L_x_28863:
[----:B------:R-:W-:Y:S05]  /*1db90*/  BSYNC B2 ;  /* 0x0000000000027941 */ /* 0x000fea0003800000 */
.L_x_28862:
        /* <DEDUP_REMOVED lines=44> */
.L_x_28861:
[----:B------:R-:W-:Y:S05]  /*1de60*/  BSYNC B1 ;  /* 0x0000000000017941 */ /* 0x000fea0003800000 */
.L_x_28860:
        /* <DEDUP_REMOVED lines=10> */
.L_x_28856:
        /* <DEDUP_REMOVED lines=48> */
.L_x_28864:
        /* <DEDUP_REMOVED lines=19> */
.L_x_28866:
[----:B------:R-:W-:Y:S02]  /*1e340*/  MOV R150, R20 ;  /* 0x0000001400967202 */ /* 0x000fe40000000f00 */
.L_x_28867:
[----:B------:R-:W-:Y:S05]  /*1e350*/  BSYNC B1 ;  /* 0x0000000000017941 */ /* 0x000fea0003800000 */
.L_x_28865:
        /* <DEDUP_REMOVED lines=16> */
.L_x_28871:
[----:B------:R-:W-:Y:S05]  /*1e460*/  BSYNC B2 ;  /* 0x0000000000027941 */ /* 0x000fea0003800000 */
.L_x_28870:
        /* <DEDUP_REMOVED lines=44> */
.L_x_28869:
[----:B------:R-:W-:Y:S05]  /*1e730*/  BSYNC B1 ;  /* 0x0000000000017941 */ /* 0x000fea0003800000 */
.L_x_28868:
        /* <DEDUP_REMOVED lines=16> */
.L_x_28872:
        /* <DEDUP_REMOVED lines=12> */
.L_x_28875:
[----:B------:R-:W-:Y:S02]  /*1e900*/  IMAD.MOV.U32 R10, RZ, RZ, R20 ;  /* 0x000000ffff0a7224 */ /* 0x000fe400078e0014 */
.L_x_28876:
[----:B------:R-:W-:Y:S05]  /*1e910*/  BSYNC B1 ;  /* 0x0000000000017941 */ /* 0x000fea0003800000 */
.L_x_28874:
        /* <DEDUP_REMOVED lines=16> */
.L_x_28880:
[----:B------:R-:W-:Y:S05]  /*1ea20*/  BSYNC B2 ;  /* 0x0000000000027941 */ /* 0x000fea0003800000 */
.L_x_28879:
        /* <DEDUP_REMOVED lines=44> */
.L_x_28878:
[----:B------:R-:W-:Y:S05]  /*1ecf0*/  BSYNC B1 ;  /* 0x0000000000017941 */ /* 0x000fea0003800000 */
.L_x_28877:
        /* <DEDUP_REMOVED lines=10> */
.L_x_28873:
        /* <DEDUP_REMOVED lines=12> */
.L_x_28882:
[----:B------:R-:W-:Y:S02]  /*1ee60*/  IMAD.MOV.U32 R145, RZ, RZ, R20 ;  /* 0x000000ffff917224 */ /* 0x000fe400078e0014 */
.L_x_28883:
[----:B------:R-:W-:Y:S05]  /*1ee70*/  BSYNC B1 ;  /* 0x0000000000017941 */ /* 0x000fea0003800000 */
.L_x_28881:
        /* <DEDUP_REMOVED lines=16> */
.L_x_28887:
[----:B------:R-:W-:Y:S05]  /*1ef80*/  BSYNC B2 ;  /* 0x0000000000027941 */ /* 0x000fea0003800000 */
.L_x_28886:
        /* <DEDUP_REMOVED lines=44> */
.L_x_28885:
[----:B------:R-:W-:Y:S05]  /*1f250*/  BSYNC B1 ;  /* 0x0000000000017941 */ /* 0x000fea0003800000 */
.L_x_28884:
        /* <DEDUP_REMOVED lines=15> */
.L_x_28888:
        /* <DEDUP_REMOVED lines=12> */
.L_x_28891:
[----:B------:R-:W-:Y:S02]  /*1f410*/  IMAD.MOV.U32 R11, RZ, RZ, R20 ;  /* 0x000000ffff0b7224 */ /* 0x000fe400078e0014 */
.L_x_28892:
[----:B------:R-:W-:Y:S05]  /*1f420*/  BSYNC B1 ;  /* 0x0000000000017941 */ /* 0x000fea0003800000 */
.L_x_28890:
        /* <DEDUP_REMOVED lines=16> */
.L_x_28896:
[----:B------:R-:W-:Y:S05]  /*1f530*/  BSYNC B2 ;  /* 0x0000000000027941 */ /* 0x000fea0003800000 */
.L_x_28895:
        /* <DEDUP_REMOVED lines=44> */
.L_x_28894:
[----:B------:R-:W-:Y:S05]  /*1f800*/  BSYNC B1 ;  /* 0x0000000000017941 */ /* 0x000fea0003800000 */
.L_x_28893:
        /* <DEDUP_REMOVED lines=10> */
.L_x_28889:
        /* <DEDUP_REMOVED lines=12> */
.L_x_28898:
[----:B------:R-:W-:Y:S02]  /*1f970*/  IMAD.MOV.U32 R120, RZ, RZ, R20 ;  /* 0x000000ffff787224 */ /* 0x000fe400078e0014 */
.L_x_28899:
[----:B------:R-:W-:Y:S05]  /*1f980*/  BSYNC B1 ;  /* 0x0000000000017941 */ /* 0x000fea0003800000 */
.L_x_28897:
        /* <DEDUP_REMOVED lines=16> */
.L_x_28903:
[----:B------:R-:W-:Y:S05]  /*1fa90*/  BSYNC B2 ;  /* 0x0000000000027941 */ /* 0x000fea0003800000 */
.L_x_28902:
        /* <DEDUP_REMOVED lines=44> */
.L_x_28901:
[----:B------:R-:W-:Y:S05]  /*1fd60*/  BSYNC B1 ;  /* 0x0000000000017941 */ /* 0x000fea0003800000 */
.L_x_28900:
        /* <DEDUP_REMOVED lines=15> */
.L_x_28904:
        /* <DEDUP_REMOVED lines=12> */
.L_x_28907:
[----:B------:R-:W-:Y:S02]  /*1ff20*/  IMAD.MOV.U32 R12, RZ, RZ, R20 ;  /* 0x000000ffff0c7224 */ /* 0x000fe400078e0014 */
.L_x_28908:
[----:B------:R-:W-:Y:S05]  /*1ff30*/  BSYNC B1 ;  /* 0x0000000000017941 */ /* 0x000fea0003800000 */
.L_x_28906:
        /* <DEDUP_REMOVED lines=16> */
.L_x_28912:
[----:B------:R-:W-:Y:S05]  /*20040*/  BSYNC B2 ;  /* 0x0000000000027941 */ /* 0x000fea0003800000 */
.L_x_28911:
        /* <DEDUP_REMOVED lines=44> */
.L_x_28910:
[----:B------:R-:W-:Y:S05]  /*20310*/  BSYNC B1 ;  /* 0x0000000000017941 */ /* 0x000fea0003800000 */
.L_x_28909:
        /* <DEDUP_REMOVED lines=10> */
.L_x_28905:
        /* <DEDUP_REMOVED lines=12> */
.L_x_28914:
[----:B------:R-:W-:Y:S02]  /*20480*/  IMAD.MOV.U32 R120, RZ, RZ, R20 ;  /* 0x000000ffff787224 */ /* 0x000fe400078e0014 */
.L_x_28915:
[----:B------:R-:W-:Y:S05]  /*20490*/  BSYNC B1 ;  /* 0x0000000000017941 */ /* 0x000fea0003800000 */
.L_x_28913:
        /* <DEDUP_REMOVED lines=16> */
.L_x_28919:
[----:B------:R-:W-:Y:S05]  /*205a0*/  BSYNC B2 ;  /* 0x0000000000027941 */ /* 0x000fea0003800000 */
.L_x_28918:
        /* <DEDUP_REMOVED lines=44> */
.L_x_28917:
[----:B------:R-:W-:Y:S05]  /*20870*/  BSYNC B1 ;  /* 0x0000000000017941 */ /* 0x000fea0003800000 */
.L_x_28916:
        /* <DEDUP_REMOVED lines=13> */
.L_x_28920:
        /* <DEDUP_REMOVED lines=12> */
.L_x_28923:
[----:B------:R-:W-:Y:S02]  /*20a10*/  IMAD.MOV.U32 R13, RZ, RZ, R20 ;  /* 0x000000ffff0d7224 */ /* 0x000fe400078e0014 */
.L_x_28924:
[----:B------:R-:W-:Y:S05]  /*20a20*/  BSYNC B1 ;  /* 0x0000000000017941 */ /* 0x000fea0003800000 */
.L_x_28922:
        /* <DEDUP_REMOVED lines=16> */
.L_x_28928:
[----:B------:R-:W-:Y:S05]  /*20b30*/  BSYNC B2 ;  /* 0x0000000000027941 */ /* 0x000fea0003800000 */
.L_x_28927:
        /* <DEDUP_REMOVED lines=44> */
.L_x_28926:
[----:B------:R-:W-:Y:S05]  /*20e00*/  BSYNC B1 ;  /* 0x0000000000017941 */ /* 0x000fea0003800000 */
.L_x_28925:
        /* <DEDUP_REMOVED lines=10> */
.L_x_28921:
        /* <DEDUP_REMOVED lines=12> */
.L_x_28930:
[----:B------:R-:W-:Y:S02]  /*20f70*/  IMAD.MOV.U32 R152, RZ, RZ, R20 ;  /* 0x000000ffff987224 */ /* 0x000fe400078e0014 */
.L_x_28931:
[----:B------:R-:W-:Y:S05]  /*20f80*/  BSYNC B1 ;  /* 0x0000000000017941 */ /* 0x000fea0003800000 */
.L_x_28929:
        /* <DEDUP_REMOVED lines=16> */
.L_x_28935:
[----:B------:R-:W-:Y:S05]  /*21090*/  BSYNC B2 ;  /* 0x0000000000027941 */ /* 0x000fea0003800000 */
.L_x_28934:
        /* <DEDUP_REMOVED lines=44> */
.L_x_28933:
[----:B------:R-:W-:Y:S05]  /*21360*/  BSYNC B1 ;  /* 0x0000000000017941 */ /* 0x000fea0003800000 */
.L_x_28932:
        /* <DEDUP_REMOVED lines=13> */
.L_x_28936:
        /* <DEDUP_REMOVED lines=12> */
.L_x_28939:
[----:B------:R-:W-:Y:S02]  /*21500*/  MOV R14, R20 ;  /* 0x00000014000e7202 */ /* 0x000fe40000000f00 */
.L_x_28940:
[----:B------:R-:W-:Y:S05]  /*21510*/  BSYNC B1 ;  /* 0x0000000000017941 */ /* 0x000fea0003800000 */
.L_x_28938:
        /* <DEDUP_REMOVED lines=16> */
.L_x_28944:
[----:B------:R-:W-:Y:S05]  /*21620*/  BSYNC B2 ;  /* 0x0000000000027941 */ /* 0x000fea0003800000 */
.L_x_28943:
        /* <DEDUP_REMOVED lines=44> */
.L_x_28942:
[----:B------:R-:W-:Y:S05]  /*218f0*/  BSYNC B1 ;  /* 0x0000000000017941 */ /* 0x000fea0003800000 */
.L_x_28941:
        /* <DEDUP_REMOVED lines=10> */
.L_x_28937:
        /* <DEDUP_REMOVED lines=12> */
.L_x_28946:
[----:B------:R-:W-:Y:S02]  /*21a60*/  MOV R149, R20 ;  /* 0x0000001400957202 */ /* 0x000fe40000000f00 */
.L_x_28947:
[----:B------:R-:W-:Y:S05]  /*21a70*/  BSYNC B1 ;  /* 0x0000000000017941 */ /* 0x000fea0003800000 */
.L_x_28945:
        /* <DEDUP_REMOVED lines=16> */
.L_x_28951:
[----:B------:R-:W-:Y:S05]  /*21b80*/  BSYNC B2 ;  /* 0x0000000000027941 */ /* 0x000fea0003800000 */
.L_x_28950:
        /* <DEDUP_REMOVED lines=44> */
.L_x_28949:
[----:B------:R-:W-:Y:S05]  /*21e50*/  BSYNC B1 ;  /* 0x0000000000017941 */ /* 0x000fea0003800000 */
.L_x_28948:
        /* <DEDUP_REMOVED lines=13> */
.L_x_28952:
        /* <DEDUP_REMOVED lines=12> */
.L_x_28955:
[----:B------:R-:W-:Y:S02]  /*21ff0*/  IMAD.MOV.U32 R15, RZ, RZ, R20 ;  /* 0x000000ffff0f7224 */ /* 0x000fe400078e0014 */
.L_x_28956:
[----:B------:R-:W-:Y:S05]  /*22000*/  BSYNC B1 ;  /* 0x0000000000017941 */ /* 0x000fea0003800000 */
.L_x_28954:
        /* <DEDUP_REMOVED lines=16> */
.L_x_28960:
[----:B------:R-:W-:Y:S05]  /*22110*/  BSYNC B2 ;  /* 0x0000000000027941 */ /* 0x000fea0003800000 */
.L_x_28959:
        /* <DEDUP_REMOVED lines=44> */
.L_x_28958:
[----:B------:R-:W-:Y:S05]  /*223e0*/  BSYNC B1 ;  /* 0x0000000000017941 */ /* 0x000fea0003800000 */
.L_x_28957:
        /* <DEDUP_REMOVED lines=10> */
.L_x_28953:
        /* <DEDUP_REMOVED lines=12> */
.L_x_28962:
[----:B------:R-:W-:Y:S02]  /*22550*/  IMAD.MOV.U32 R122, RZ, RZ, R20 ;  /* 0x000000ffff7a7224 */ /* 0x000fe400078e0014 */
.L_x_28963:
[----:B------:R-:W-:Y:S05]  /*22560*/  BSYNC B1 ;  /* 0x0000000000017941 */ /* 0x000fea0003800000 */
.L_x_28961:
        /* <DEDUP_REMOVED lines=16> */
.L_x_28967:
[----:B------:R-:W-:Y:S05]  /*22670*/  BSYNC B2 ;  /* 0x0000000000027941 */ /* 0x000fea0003800000 */
.L_x_28966:
        /* <DEDUP_REMOVED lines=44> */
.L_x_28965:
[----:B------:R-:W-:Y:S05]  /*22940*/  BSYNC B1 ;  /* 0x0000000000017941 */ /* 0x000fea0003800000 */
.L_x_28964:
        /* <DEDUP_REMOVED lines=13> */
.L_x_28968:
        /* <DEDUP_REMOVED lines=12> */
.L_x_28971:
[----:B------:R-:W-:Y:S02]  /*22ae0*/  IMAD.MOV.U32 R16, RZ, RZ, R20 ;  /* 0x000000ffff107224 */ /* 0x000fe400078e0014 */
.L_x_28972:
[----:B------:R-:W-:Y:S05]  /*22af0*/  BSYNC B1 ;  /* 0x0000000000017941 */ /* 0x000fea0003800000 */
.L_x_28970:
        /* <DEDUP_REMOVED lines=16> */
.L_x_28976:
[----:B------:R-:W-:Y:S05]  /*22c00*/  BSYNC B2 ;  /* 0x0000000000027941 */ /* 0x000fea0003800000 */
.L_x_28975:
        /* <DEDUP_REMOVED lines=44> */
.L_x_28974:
[----:B------:R-:W-:Y:S05]  /*22ed0*/  BSYNC B1 ;  /* 0x0000000000017941 */ /* 0x000fea0003800000 */
.L_x_28973:
        /* <DEDUP_REMOVED lines=10> */
.L_x_28969:
        /* <DEDUP_REMOVED lines=12> */
.L_x_28978:
[----:B------:R-:W-:Y:S02]  /*23040*/  IMAD.MOV.U32 R122, RZ, RZ, R20 ;  /* 0x000000ffff7a7224 */ /* 0x000fe400078e0014 */
.L_x_28979:
[----:B------:R-:W-:Y:S05]  /*23050*/  BSYNC B1 ;  /* 0x0000000000017941 */ /* 0x000fea0003800000 */
.L_x_28977:
        /* <DEDUP_REMOVED lines=16> */
.L_x_28983:
[----:B------:R-:W-:Y:S05]  /*23160*/  BSYNC B2 ;  /* 0x0000000000027941 */ /* 0x000fea0003800000 */
.L_x_28982:
        /* <DEDUP_REMOVED lines=44> */
.L_x_28981:
[----:B------:R-:W-:Y:S05]  /*23430*/  BSYNC B1 ;  /* 0x0000000000017941 */ /* 0x000fea0003800000 */
.L_x_28980:
        /* <DEDUP_REMOVED lines=14> */
.L_x_28984:
        /* <DEDUP_REMOVED lines=12> */
.L_x_28987:
[----:B------:R-:W-:Y:S02]  /*235e0*/  IMAD.MOV.U32 R17, RZ, RZ, R20 ;  /* 0x000000ffff117224 */ /* 0x000fe400078e0014 */
.L_x_28988:
[----:B------:R-:W-:Y:S05]  /*235f0*/  BSYNC B1 ;  /* 0x0000000000017941 */ /* 0x000fea0003800000 */
.L_x_28986:
        /* <DEDUP_REMOVED lines=19> */
.L_x_28992:
[----:B------:R-:W-:Y:S05]  /*23730*/  BSYNC B2 ;  /* 0x0000000000027941 */ /* 0x000fea0003800000 */
.L_x_28991:
        /* <DEDUP_REMOVED lines=44> */
.L_x_28990:
[----:B------:R-:W-:Y:S05]  /*23a00*/  BSYNC B1 ;  /* 0x0000000000017941 */ /* 0x000fea0003800000 */
.L_x_28989:
        /* <DEDUP_REMOVED lines=10> */
.L_x_28985:
        /* <DEDUP_REMOVED lines=48> */
.L_x_28993:
        /* <DEDUP_REMOVED lines=19> */
.L_x_28995:
[----:B------:R-:W-:Y:S02]  /*23ee0*/  IMAD.MOV.U32 R153, RZ, RZ, R20 ;  /* 0x000000ffff997224 */ /* 0x000fe400078e0014 */
.L_x_28996:
[----:B------:R-:W-:Y:S05]  /*23ef0*/  BSYNC B1 ;  /* 0x0000000000017941 */ /* 0x000fea0003800000 */
.L_x_28994:
        /* <DEDUP_REMOVED lines=16> */
.L_x_29000:
[----:B------:R-:W-:Y:S05]  /*24000*/  BSYNC B2 ;  /* 0x0000000000027941 */ /* 0x000fea0003800000 */
.L_x_28999:
        /* <DEDUP_REMOVED lines=44> */
.L_x_28998:
[----:B------:R-:W-:Y:S05]  /*242d0*/  BSYNC B1 ;  /* 0x0000000000017941 */ /* 0x000fea0003800000 */
.L_x_28997:
        /* <DEDUP_REMOVED lines=16> */
.L_x_29001:
        /* <DEDUP_REMOVED lines=12> */
.L_x_29004:
[----:B------:R-:W-:Y:S02]  /*244a0*/  IMAD.MOV.U32 R10, RZ, RZ, R20 ;  /* 0x000000ffff0a7224 */ /* 0x000fe400078e0014 */
.L_x_29005:
[----:B------:R-:W-:Y:S05]  /*244b0*/  BSYNC B1 ;  /* 0x0000000000017941 */ /* 0x000fea0003800000 */
.L_x_29003:
        /* <DEDUP_REMOVED lines=16> */
.L_x_29009:
[----:B------:R-:W-:Y:S05]  /*245c0*/  BSYNC B2 ;  /* 0x0000000000027941 */ /* 0x000fea0003800000 */
.L_x_29008:
        /* <DEDUP_REMOVED lines=44> */
.L_x_29007:
[----:B------:R-:W-:Y:S05]  /*24890*/  BSYNC B1 ;  /* 0x0000000000017941 */ /* 0x000fea0003800000 */
.L_x_29006:
        /* <DEDUP_REMOVED lines=10> */
.L_x_29002:
        /* <DEDUP_REMOVED lines=12> */
.L_x_29011:
[----:B------:R-:W-:Y:S02]  /*24a00*/  IMAD.MOV.U32 R160, RZ, RZ, R20 ;  /* 0x000000ffffa07224 */ /* 0x000fe400078e0014 */
.L_x_29012:
[----:B------:R-:W-:Y:S05]  /*24a10*/  BSYNC B1 ;  /* 0x0000000000017941 */ /* 0x000fea0003800000 */
.L_x_29010:
        /* <DEDUP_REMOVED lines=16> */
.L_x_29016:
[----:B------:R-:W-:Y:S05]  /*24b20*/  BSYNC B2 ;  /* 0x0000000000027941 */ /* 0x000fea0003800000 */
.L_x_29015:
        /* <DEDUP_REMOVED lines=44> */
.L_x_29014:
[----:B------:R-:W-:Y:S05]  /*24df0*/  BSYNC B1 ;  /* 0x0000000000017941 */ /* 0x000fea0003800000 */
.L_x_29013:
        /* <DEDUP_REMOVED lines=15> */
.L_x_29017:
        /* <DEDUP_REMOVED lines=12> */
.L_x_29020:
[----:B------:R-:W-:Y:S02]  /*24fb0*/  IMAD.MOV.U32 R11, RZ, RZ, R20 ;  /* 0x000000ffff0b7224 */ /* 0x000fe400078e0014 */
.L_x_29021:
[----:B------:R-:W-:Y:S05]  /*24fc0*/  BSYNC B1 ;  /* 0x0000000000017941 */ /* 0x000fea0003800000 */
.L_x_29019:
        /* <DEDUP_REMOVED lines=16> */
.L_x_29025:
[----:B------:R-:W-:Y:S05]  /*250d0*/  BSYNC B2 ;  /* 0x0000000000027941 */ /* 0x000fea0003800000 */
.L_x_29024:
        /* <DEDUP_REMOVED lines=44> */
.L_x_29023:
[----:B------:R-:W-:Y:S05]  /*253a0*/  BSYNC B1 ;  /* 0x0000000000017941 */ /* 0x000fea0003800000 */
.L_x_29022:
        /* <DEDUP_REMOVED lines=10> */
.L_x_29018:
        /* <DEDUP_REMOVED lines=12> */
.L_x_29027:
[----:B------:R-:W-:Y:S02]  /*25510*/  IMAD.MOV.U32 R120, RZ, RZ, R20 ;  /* 0x000000ffff787224 */ /* 0x000fe400078e0014 */
.L_x_29028:
[----:B------:R-:W-:Y:S05]  /*25520*/  BSYNC B1 ;  /* 0x0000000000017941 */ /* 0x000fea0003800000 */
.L_x_29026:
        /* <DEDUP_REMOVED lines=16> */
.L_x_29032:
[----:B------:R-:W-:Y:S05]  /*25630*/  BSYNC B2 ;  /* 0x0000000000027941 */ /* 0x000fea0003800000 */
.L_x_29031:
        /* <DEDUP_REMOVED lines=44> */
.L_x_29030:
[----:B------:R-:W-:Y:S05]  /*25900*/  BSYNC B1 ;  /* 0x0000000000017941 */ /* 0x000fea0003800000 */
.L_x_29029:
        /* <DEDUP_REMOVED lines=15> */
.L_x_29033:
        /* <DEDUP_REMOVED lines=12> */
.L_x_29036:
[----:B------:R-:W-:Y:S02]  /*25ac0*/  IMAD.MOV.U32 R12, RZ, RZ, R20 ;  /* 0x000000ffff0c7224 */ /* 0x000fe400078e0014 */
.L_x_29037:
[----:B------:R-:W-:Y:S05]  /*25ad0*/  BSYNC B1 ;  /* 0x0000000000017941 */ /* 0x000fea0003800000 */
.L_x_29035:
        /* <DEDUP_REMOVED lines=16> */
.L_x_29041:
[----:B------:R-:W-:Y:S05]  /*25be0*/  BSYNC B2 ;  /* 0x0000000000027941 */ /* 0x000fea0003800000 */
.L_x_29040:
        /* <DEDUP_REMOVED lines=44> */
.L_x_29039:
[----:B------:R-:W-:Y:S05]  /*25eb0*/  BSYNC B1 ;  /* 0x0000000000017941 */ /* 0x000fea0003800000 */
.L_x_29038:
        /* <DEDUP_REMOVED lines=10> */
.L_x_29034:
        /* <DEDUP_REMOVED lines=12> */
.L_x_29043:
[----:B------:R-:W-:Y:S02]  /*26020*/  IMAD.MOV.U32 R120, RZ, RZ, R20 ;  /* 0x000000ffff787224 */ /* 0x000fe400078e0014 */
.L_x_29044:
[----:B------:R-:W-:Y:S05]  /*26030*/  BSYNC B1 ;  /* 0x0000000000017941 */ /* 0x000fea0003800000 */
.L_x_29042:
        /* <DEDUP_REMOVED lines=16> */
.L_x_29048:
[----:B------:R-:W-:Y:S05]  /*26140*/  BSYNC B2 ;  /* 0x0000000000027941 */ /* 0x000fea0003800000 */
.L_x_29047:
        /* <DEDUP_REMOVED lines=44> */
.L_x_29046:
[----:B------:R-:W-:Y:S05]  /*26410*/  BSYNC B1 ;  /* 0x0000000000017941 */ /* 0x000fea0003800000 */
.L_x_29045:
        /* <DEDUP_REMOVED lines=13> */
.L_x_29049:
        /* <DEDUP_REMOVED lines=12> */
.L_x_29052:
[----:B------:R-:W-:Y:S02]  /*265b0*/  MOV R13, R20 ;  /* 0x00000014000d7202 */ /* 0x000fe40000000f00 */
.L_x_29053:
[----:B------:R-:W-:Y:S05]  /*265c0*/  BSYNC B1 ;  /* 0x0000000000017941 */ /* 0x000fea0003800000 */
.L_x_29051:
        /* <DEDUP_REMOVED lines=16> */
.L_x_29057:
[----:B------:R-:W-:Y:S05]  /*266d0*/  BSYNC B2 ;  /* 0x0000000000027941 */ /* 0x000fea0003800000 */
.L_x_29056:
        /* <DEDUP_REMOVED lines=44> */
.L_x_29055:
[----:B------:R-:W-:Y:S05]  /*269a0*/  BSYNC B1 ;  /* 0x0000000000017941 */ /* 0x000fea0003800000 */
.L_x_29054:
        /* <DEDUP_REMOVED lines=10> */
.L_x_29050:
        /* <DEDUP_REMOVED lines=12> */
.L_x_29059:
[----:B------:R-:W-:Y:S02]  /*26b10*/  MOV R157, R20 ;  /* 0x00000014009d7202 */ /* 0x000fe40000000f00 */
.L_x_29060:
[----:B------:R-:W-:Y:S05]  /*26b20*/  BSYNC B1 ;  /* 0x0000000000017941 */ /* 0x000fea0003800000 */
.L_x_29058:
        /* <DEDUP_REMOVED lines=16> */
.L_x_29064:
[----:B------:R-:W-:Y:S05]  /*26c30*/  BSYNC B2 ;  /* 0x0000000000027941 */ /* 0x000fea0003800000 */
.L_x_29063:
        /* <DEDUP_REMOVED lines=44> */
.L_x_29062:
[----:B------:R-:W-:Y:S05]  /*26f00*/  BSYNC B1 ;  /* 0x0000000000017941 */ /* 0x000fea0003800000 */
.L_x_29061:
        /* <DEDUP_REMOVED lines=13> */
.L_x_29065:
        /* <DEDUP_REMOVED lines=12> */
.L_x_29068:
[----:B------:R-:W-:Y:S02]  /*270a0*/  IMAD.MOV.U32 R14, RZ, RZ, R20 ;  /* 0x000000ffff0e7224 */ /* 0x000fe400078e0014 */
.L_x_29069:
[----:B------:R-:W-:Y:S05]  /*270b0*/  BSYNC B1 ;  /* 0x0000000000017941 */ /* 0x000fea0003800000 */
.L_x_29067:
        /* <DEDUP_REMOVED lines=16> */
.L_x_29073:
[----:B------:R-:W-:Y:S05]  /*271c0*/  BSYNC B2 ;  /* 0x0000000000027941 */ /* 0x000fea0003800000 */
.L_x_29072:
        /* <DEDUP_REMOVED lines=44> */
.L_x_29071:
[----:B------:R-:W-:Y:S05]  /*27490*/  BSYNC B1 ;  /* 0x0000000000017941 */ /* 0x000fea0003800000 */
.L_x_29070:
        /* <DEDUP_REMOVED lines=10> */
.L_x_29066:
        /* <DEDUP_REMOVED lines=12> */
.L_x_29075:
[----:B------:R-:W-:Y:S02]  /*27600*/  IMAD.MOV.U32 R160, RZ, RZ, R20 ;  /* 0x000000ffffa07224 */ /* 0x000fe400078e0014 */
.L_x_29076:
[----:B------:R-:W-:Y:S05]  /*27610*/  BSYNC B1 ;  /* 0x0000000000017941 */ /* 0x000fea0003800000 */
.L_x_29074:
        /* <DEDUP_REMOVED lines=16> */
.L_x_29080:
[----:B------:R-:W-:Y:S05]  /*27720*/  BSYNC B2 ;  /* 0x0000000000027941 */ /* 0x000fea0003800000 */
.L_x_29079:
        /* <DEDUP_REMOVED lines=44> */
.L_x_29078:
[----:B------:R-:W-:Y:S05]  /*279f0*/  BSYNC B1 ;  /* 0x0000000000017941 */ /* 0x000fea0003800000 */
.L_x_29077:
        /* <DEDUP_REMOVED lines=13> */
.L_x_29081:
        /* <DEDUP_REMOVED lines=12> */
.L_x_29084:
[----:B------:R-:W-:Y:S02]  /*27b90*/  IMAD.MOV.U32 R15, RZ, RZ, R20 ;  /* 0x000000ffff0f7224 */ /* 0x000fe400078e0014 */
.L_x_29085:
[----:B------:R-:W-:Y:S05]  /*27ba0*/  BSYNC B1 ;  /* 0x0000000000017941 */ /* 0x000fea0003800000 */
.L_x_29083:
        /* <DEDUP_REMOVED lines=16> */
.L_x_29089:
[----:B------:R-:W-:Y:S05]  /*27cb0*/  BSYNC B2 ;  /* 0x0000000000027941 */ /* 0x000fea0003800000 */
.L_x_29088:
        /* <DEDUP_REMOVED lines=44> */
.L_x_29087:
[----:B------:R-:W-:Y:S05]  /*27f80*/  BSYNC B1 ;  /* 0x0000000000017941 */ /* 0x000fea0003800000 */
.L_x_29086:
        /* <DEDUP_REMOVED lines=10> */
.L_x_29082:
        /* <DEDUP_REMOVED lines=12> */
.L_x_29091:
[----:B------:R-:W-:Y:S02]  /*280f0*/  IMAD.MOV.U32 R122, RZ, RZ, R20 ;  /* 0x000000ffff7a7224 */ /* 0x000fe400078e0014 */
.L_x_29092:
[----:B------:R-:W-:Y:S05]  /*28100*/  BSYNC B1 ;  /* 0x0000000000017941 */ /* 0x000fea0003800000 */
.L_x_29090:
        /* <DEDUP_REMOVED lines=16> */
.L_x_29096:
[----:B------:R-:W-:Y:S05]  /*28210*/  BSYNC B2 ;  /* 0x0000000000027941 */ /* 0x000fea0003800000 */
.L_x_29095:
        /* <DEDUP_REMOVED lines=44> */
.L_x_29094:
[----:B------:R-:W-:Y:S05]  /*284e0*/  BSYNC B1 ;  /* 0x0000000000017941 */ /* 0x000fea0003800000 */
.L_x_29093:
        /* <DEDUP_REMOVED lines=13> */
.L_x_29097:
        /* <DEDUP_REMOVED lines=12> */
.L_x_29100:
[----:B------:R-:W-:Y:S02]  /*28680*/  IMAD.MOV.U32 R16, RZ, RZ, R20 ;  /* 0x000000ffff107224 */ /* 0x000fe400078e0014 */
.L_x_29101:
[----:B------:R-:W-:Y:S05]  /*28690*/  BSYNC B1 ;  /* 0x0000000000017941 */ /* 0x000fea0003800000 */
.L_x_29099:
        /* <DEDUP_REMOVED lines=16> */
.L_x_29105:
[----:B------:R-:W-:Y:S05]  /*287a0*/  BSYNC B2 ;  /* 0x0000000000027941 */ /* 0x000fea0003800000 */
.L_x_29104:
        /* <DEDUP_REMOVED lines=44> */
.L_x_29103:
[----:B------:R-:W-:Y:S05]  /*28a70*/  BSYNC B1 ;  /* 0x0000000000017941 */ /* 0x000fea0003800000 */
.L_x_29102:
        /* <DEDUP_REMOVED lines=10> */
.L_x_29098:
        /* <DEDUP_REMOVED lines=12> */
.L_x_29107:
[----:B------:R-:W-:Y:S02]  /*28be0*/  IMAD.MOV.U32 R122, RZ, RZ, R20 ;  /* 0x000000ffff7a7224 */ /* 0x000fe400078e0014 */
.L_x_29108:
[----:B------:R-:W-:Y:S05]  /*28bf0*/  BSYNC B1 ;  /* 0x0000000000017941 */ /* 0x000fea0003800000 */
.L_x_29106:
        /* <DEDUP_REMOVED lines=16> */
.L_x_29112:
[----:B------:R-:W-:Y:S05]  /*28d00*/  BSYNC B2 ;  /* 0x0000000000027941 */ /* 0x000fea0003800000 */
.L_x_29111:
        /* <DEDUP_REMOVED lines=44> */
.L_x_29110:
[----:B------:R-:W-:Y:S05]  /*28fd0*/  BSYNC B1 ;  /* 0x0000000000017941 */ /* 0x000fea0003800000 */
.L_x_29109:
        /* <DEDUP_REMOVED lines=14> */
.L_x_29113:
        /* <DEDUP_REMOVED lines=12> */
.L_x_29116:
[----:B------:R-:W-:Y:S02]  /*29180*/  IMAD.MOV.U32 R17, RZ, RZ, R20 ;  /* 0x000000ffff117224 */ /* 0x000fe400078e0014 */
.L_x_29117:
[----:B------:R-:W-:Y:S05]  /*29190*/  BSYNC B1 ;  /* 0x0000000000017941 */ /* 0x000fea0003800000 */
.L_x_29115:
        /* <DEDUP_REMOVED lines=19> */
.L_x_29121:
[----:B------:R-:W-:Y:S05]  /*292d0*/  BSYNC B2 ;  /* 0x0000000000027941 */ /* 0x000fea0003800000 */
.L_x_29120:
        /* <DEDUP_REMOVED lines=44> */
.L_x_29119:
[----:B------:R-:W-:Y:S05]  /*295a0*/  BSYNC B1 ;  /* 0x0000000000017941 */ /* 0x000fea0003800000 */
.L_x_29118:
        /* <DEDUP_REMOVED lines=10> */
.L_x_29114:
        /* <DEDUP_REMOVED lines=49> */
.L_x_29122:
        /* <DEDUP_REMOVED lines=18> */
.L_x_29124:
[----:B------:R-:W-:Y:S02]  /*29a80*/  IMAD.MOV.U32 R168, RZ, RZ, R20 ;  /* 0x000000ffffa87224 */ /* 0x000fe400078e0014 */
.L_x_29125:
[----:B------:R-:W-:Y:S05]  /*29a90*/  BSYNC B1 ;  /* 0x0000000000017941 */ /* 0x000fea0003800000 */
.L_x_29123:
        /* <DEDUP_REMOVED lines=16> */
.L_x_29129:
[----:B------:R-:W-:Y:S05]  /*29ba0*/  BSYNC B2 ;  /* 0x0000000000027941 */ /* 0x000fea0003800000 */
.L_x_29128:
        /* <DEDUP_REMOVED lines=44> */
.L_x_29127:
[----:B------:R-:W-:Y:S05]  /*29e70*/  BSYNC B1 ;  /* 0x0000000000017941 */ /* 0x000fea0003800000 */
.L_x_29126:
        /* <DEDUP_REMOVED lines=16> */
.L_x_29130:
        /* <DEDUP_REMOVED lines=12> */
.L_x_29133:
[----:B------:R-:W-:Y:S02]  /*2a040*/  IMAD.MOV.U32 R10, RZ, RZ, R20 ;  /* 0x000000ffff0a7224 */ /* 0x000fe400078e0014 */
.L_x_29134:
[----:B------:R-:W-:Y:S05]  /*2a050*/  BSYNC B1 ;  /* 0x0000000000017941 */ /* 0x000fea0003800000 */
.L_x_29132:
        /* <DEDUP_REMOVED lines=16> */
.L_x_29138:
[----:B------:R-:W-:Y:S05]  /*2a160*/  BSYNC B2 ;  /* 0x0000000000027941 */ /* 0x000fea0003800000 */
.L_x_29137:
        /* <DEDUP_REMOVED lines=44> */
.L_x_29136:
[----:B------:R-:W-:Y:S05]  /*2a430*/  BSYNC B1 ;  /* 0x0000000000017941 */ /* 0x000fea0003800000 */
.L_x_29135:
        /* <DEDUP_REMOVED lines=10> */
.L_x_29131:
        /* <DEDUP_REMOVED lines=12> */
.L_x_29140:
[----:B------:R-:W-:Y:S02]  /*2a5a0*/  IMAD.MOV.U32 R163, RZ, RZ, R20 ;  /* 0x000000ffffa37224 */ /* 0x000fe400078e0014 */
.L_x_29141:
[----:B------:R-:W-:Y:S05]  /*2a5b0*/  BSYNC B1 ;  /* 0x0000000000017941 */ /* 0x000fea0003800000 */
.L_x_29139:
        /* <DEDUP_REMOVED lines=16> */
.L_x_29145:
[----:B------:R-:W-:Y:S05]  /*2a6c0*/  BSYNC B2 ;  /* 0x0000000000027941 */ /* 0x000fea0003800000 */
.L_x_29144:
        /* <DEDUP_REMOVED lines=44> */
.L_x_29143:
[----:B------:R-:W-:Y:S05]  /*2a990*/  BSYNC B1 ;  /* 0x0000000000017941 */ /* 0x000fea0003800000 */
.L_x_29142:
        /* <DEDUP_REMOVED lines=15> */
.L_x_29146:
        /* <DEDUP_REMOVED lines=12> */
.L_x_29149:
[----:B------:R-:W-:Y:S02]  /*2ab50*/  IMAD.MOV.U32 R11, RZ, RZ, R20 ;  /* 0x000000ffff0b7224 */ /* 0x000fe400078e0014 */
.L_x_29150:
[----:B------:R-:W-:Y:S05]  /*2ab60*/  BSYNC B1 ;  /* 0x0000000000017941 */ /* 0x000fea0003800000 */
.L_x_29148:
        /* <DEDUP_REMOVED lines=16> */
.L_x_29154:
[----:B------:R-:W-:Y:S05]  /*2ac70*/  BSYNC B2 ;  /* 0x0000000000027941 */ /* 0x000fea0003800000 */
.L_x_29153:
        /* <DEDUP_REMOVED lines=44> */
.L_x_29152:
[----:B------:R-:W-:Y:S05]  /*2af40*/  BSYNC B1 ;  /* 0x0000000000017941 */ /* 0x000fea0003800000 */
.L_x_29151:
        /* <DEDUP_REMOVED lines=10> */
.L_x_29147:
        /* <DEDUP_REMOVED lines=12> */
.L_x_29156:
[----:B------:R-:W-:Y:S02]  /*2b0b0*/  IMAD.MOV.U32 R120, RZ, RZ, R20 ;  /* 0x000000ffff787224 */ /* 0x000fe400078e0014 */
.L_x_29157:
[----:B------:R-:W-:Y:S05]  /*2b0c0*/  BSYNC B1 ;  /* 0x0000000000017941 */ /* 0x000fea0003800000 */
.L_x_29155:
        /* <DEDUP_REMOVED lines=16> */
.L_x_29161:
[----:B------:R-:W-:Y:S05]  /*2b1d0*/  BSYNC B2 ;  /* 0x0000000000027941 */ /* 0x000fea0003800000 */
.L_x_29160:
        /* <DEDUP_REMOVED lines=44> */
.L_x_29159:
[----:B------:R-:W-:Y:S05]  /*2b4a0*/  BSYNC B1 ;  /* 0x0000000000017941 */ /* 0x000fea0003800000 */
.L_x_29158:
        /* <DEDUP_REMOVED lines=15> */
.L_x_29162:
        /* <DEDUP_REMOVED lines=12> */
.L_x_29165:
[----:B------:R-:W-:Y:S02]  /*2b660*/  MOV R12, R20 ;  /* 0x00000014000c7202 */ /* 0x000fe40000000f00 */
.L_x_29166:
[----:B------:R-:W-:Y:S05]  /*2b670*/  BSYNC B1 ;  /* 0x0000000000017941 */ /* 0x000fea0003800000 */
.L_x_29164:
        /* <DEDUP_REMOVED lines=16> */
.L_x_29170:
[----:B------:R-:W-:Y:S05]  /*2b780*/  BSYNC B2 ;  /* 0x0000000000027941 */ /* 0x000fea0003800000 */
.L_x_29169:
        /* <DEDUP_REMOVED lines=44> */
.L_x_29168:
[----:B------:R-:W-:Y:S05]  /*2ba50*/  BSYNC B1 ;  /* 0x0000000000017941 */ /* 0x000fea0003800000 */
.L_x_29167:
        /* <DEDUP_REMOVED lines=10> */
.L_x_29163:
        /* <DEDUP_REMOVED lines=12> */
.L_x_29172:
[----:B------:R-:W-:Y:S02]  /*2bbc0*/  MOV R120, R20 ;  /* 0x0000001400787202 */ /* 0x000fe40000000f00 */
.L_x_29173:
[----:B------:R-:W-:Y:S05]  /*2bbd0*/  BSYNC B1 ;  /* 0x0000000000017941 */ /* 0x000fea0003800000 */
.L_x_29171:
        /* <DEDUP_REMOVED lines=16> */
.L_x_29177:
[----:B------:R-:W-:Y:S05]  /*2bce0*/  BSYNC B2 ;  /* 0x0000000000027941 */ /* 0x000fea0003800000 */
.L_x_29176:
        /* <DEDUP_REMOVED lines=44> */
.L_x_29175:
[----:B------:R-:W-:Y:S05]  /*2bfb0*/  BSYNC B1 ;  /* 0x0000000000017941 */ /* 0x000fea0003800000 */
.L_x_29174:
        /* <DEDUP_REMOVED lines=13> */
.L_x_29178:
        /* <DEDUP_REMOVED lines=12> */
.L_x_29181:
[----:B------:R-:W-:Y:S02]  /*2c150*/  IMAD.MOV.U32 R13, RZ, RZ, R20 ;  /* 0x000000ffff0d7224 */ /* 0x000fe400078e0014 */
.L_x_29182:
[----:B------:R-:W-:Y:S05]  /*2c160*/  BSYNC B1 ;  /* 0x0000000000017941 */ /* 0x000fea0003800000 */
.L_x_29180:
        /* <DEDUP_REMOVED lines=16> */
.L_x_29186:
[----:B------:R-:W-:Y:S05]  /*2c270*/  BSYNC B2 ;  /* 0x0000000000027941 */ /* 0x000fea0003800000 */
.L_x_29185:
        /* <DEDUP_REMOVED lines=44> */
.L_x_29184:
[----:B------:R-:W-:Y:S05]  /*2c540*/  BSYNC B1 ;  /* 0x0000000000017941 */ /* 0x000fea0003800000 */
.L_x_29183:
        /* <DEDUP_REMOVED lines=10> */
.L_x_29179:
        /* <DEDUP_REMOVED lines=12> */
.L_x_29188:
[----:B------:R-:W-:Y:S02]  /*2c6b0*/  IMAD.MOV.U32 R170, RZ, RZ, R20 ;  /* 0x000000ffffaa7224 */ /* 0x000fe400078e0014 */
.L_x_29189:
[----:B------:R-:W-:Y:S05]  /*2c6c0*/  BSYNC B1 ;  /* 0x0000000000017941 */ /* 0x000fea0003800000 */
.L_x_29187:
        /* <DEDUP_REMOVED lines=16> */
.L_x_29193:
[----:B------:R-:W-:Y:S05]  /*2c7d0*/  BSYNC B2 ;  /* 0x0000000000027941 */ /* 0x000fea0003800000 */
.L_x_29192:
        /* <DEDUP_REMOVED lines=44> */
.L_x_29191:
[----:B------:R-:W-:Y:S05]  /*2caa0*/  BSYNC B1 ;  /* 0x0000000000017941 */ /* 0x000fea0003800000 */
.L_x_29190:
        /* <DEDUP_REMOVED lines=13> */
.L_x_29194:
        /* <DEDUP_REMOVED lines=12> */
.L_x_29197:
[----:B------:R-:W-:Y:S02]  /*2cc40*/  IMAD.MOV.U32 R14, RZ, RZ, R20 ;  /* 0x000000ffff0e7224 */ /* 0x000fe400078e0014 */
.L_x_29198:
[----:B------:R-:W-:Y:S05]  /*2cc50*/  BSYNC B1 ;  /* 0x0000000000017941 */ /* 0x000fea0003800000 */
.L_x_29196:
        /* <DEDUP_REMOVED lines=16> */
.L_x_29202:
[----:B------:R-:W-:Y:S05]  /*2cd60*/  BSYNC B2 ;  /* 0x0000000000027941 */ /* 0x000fea0003800000 */
.L_x_29201:
        /* <DEDUP_REMOVED lines=44> */
.L_x_29200:
[----:B------:R-:W-:Y:S05]  /*2d030*/  BSYNC B1 ;  /* 0x0000000000017941 */ /* 0x000fea0003800000 */
.L_x_29199:
        /* <DEDUP_REMOVED lines=10> */
.L_x_29195:
        /* <DEDUP_REMOVED lines=12> */
.L_x_29204:
[----:B------:R-:W-:Y:S02]  /*2d1a0*/  IMAD.MOV.U32 R169, RZ, RZ, R20 ;  /* 0x000000ffffa97224 */ /* 0x000fe400078e0014 */
.L_x_29205:
[----:B------:R-:W-:Y:S05]  /*2d1b0*/  BSYNC B1 ;  /* 0x0000000000017941 */ /* 0x000fea0003800000 */
.L_x_29203:
        /* <DEDUP_REMOVED lines=16> */
.L_x_29209:
[----:B------:R-:W-:Y:S05]  /*2d2c0*/  BSYNC B2 ;  /* 0x0000000000027941 */ /* 0x000fea0003800000 */
.L_x_29208:
        /* <DEDUP_REMOVED lines=44> */
.L_x_29207:
[----:B------:R-:W-:Y:S05]  /*2d590*/  BSYNC B1 ;  /* 0x0000000000017941 */ /* 0x000fea0003800000 */
.L_x_29206:
        /* <DEDUP_REMOVED lines=13> */
.L_x_29210:
        /* <DEDUP_REMOVED lines=12> */
.L_x_29213:
[----:B------:R-:W-:Y:S02]  /*2d730*/  IMAD.MOV.U32 R15, RZ, RZ, R20 ;  /* 0x000000ffff0f7224 */ /* 0x000fe400078e0014 */
.L_x_29214:
[----:B------:R-:W-:Y:S05]  /*2d740*/  BSYNC B1 ;  /* 0x0000000000017941 */ /* 0x000fea0003800000 */
.L_x_29212:
        /* <DEDUP_REMOVED lines=16> */
.L_x_29218:
[----:B------:R-:W-:Y:S05]  /*2d850*/  BSYNC B2 ;  /* 0x0000000000027941 */ /* 0x000fea0003800000 */
.L_x_29217:
        /* <DEDUP_REMOVED lines=44> */
.L_x_29216:
[----:B------:R-:W-:Y:S05]  /*2db20*/  BSYNC B1 ;  /* 0x0000000000017941 */ /* 0x000fea0003800000 */
.L_x_29215:
        /* <DEDUP_REMOVED lines=10> */
.L_x_29211:
        /* <DEDUP_REMOVED lines=12> */
.L_x_29220:
[----:B------:R-:W-:Y:S02]  /*2dc90*/  IMAD.MOV.U32 R122, RZ, RZ, R20 ;  /* 0x000000ffff7a7224 */ /* 0x000fe400078e0014 */
.L_x_29221:
[----:B------:R-:W-:Y:S05]  /*2dca0*/  BSYNC B1 ;  /* 0x0000000000017941 */ /* 0x000fea0003800000 */
.L_x_29219:
        /* <DEDUP_REMOVED lines=16> */
.L_x_29225:
[----:B------:R-:W-:Y:S05]  /*2ddb0*/  BSYNC B2 ;  /* 0x0000000000027941 */ /* 0x000fea0003800000 */
.L_x_29224:
        /* <DEDUP_REMOVED lines=44> */
.L_x_29223:
[----:B------:R-:W-:Y:S05]  /*2e080*/  BSYNC B1 ;  /* 0x0000000000017941 */ /* 0x000fea0003800000 */
.L_x_29222:
        /* <DEDUP_REMOVED lines=13> */
.L_x_29226:
        /* <DEDUP_REMOVED lines=12> */
.L_x_29229:
[----:B------:R-:W-:Y:S02]  /*2e220*/  IMAD.MOV.U32 R16, RZ, RZ, R20 ;  /* 0x000000ffff107224 */ /* 0x000fe400078e0014 */
.L_x_29230:
[----:B------:R-:W-:Y:S05]  /*2e230*/  BSYNC B1 ;  /* 0x0000000000017941 */ /* 0x000fea0003800000 */
.L_x_29228:
        /* <DEDUP_REMOVED lines=16> */
.L_x_29234:
[----:B------:R-:W-:Y:S05]  /*2e340*/  BSYNC B2 ;  /* 0x0000000000027941 */ /* 0x000fea0003800000 */
.L_x_29233:
        /* <DEDUP_REMOVED lines=44> */
.L_x_29232:
[----:B------:R-:W-:Y:S05]  /*2e610*/  BSYNC B1 ;  /* 0x0000000000017941 */ /* 0x000fea0003800000 */
.L_x_29231:
        /* <DEDUP_REMOVED lines=10> */
.L_x_29227:
        /* <DEDUP_REMOVED lines=12> */
.L_x_29236:
[----:B------:R-:W-:Y:S02]  /*2e780*/  IMAD.MOV.U32 R122, RZ, RZ, R20 ;  /* 0x000000ffff7a7224 */ /* 0x000fe400078e0014 */
.L_x_29237:
[----:B------:R-:W-:Y:S05]  /*2e790*/  BSYNC B1 ;  /* 0x0000000000017941 */ /* 0x000fea0003800000 */
.L_x_29235:
        /* <DEDUP_REMOVED lines=16> */
.L_x_29241:
[----:B------:R-:W-:Y:S05]  /*2e8a0*/  BSYNC B2 ;  /* 0x0000000000027941 */ /* 0x000fea0003800000 */
.L_x_29240:
        /* <DEDUP_REMOVED lines=44> */
.L_x_29239:
[----:B------:R-:W-:Y:S05]  /*2eb70*/  BSYNC B1 ;  /* 0x0000000000017941 */ /* 0x000fea0003800000 */
.L_x_29238:
        /* <DEDUP_REMOVED lines=14> */
.L_x_29242:
        /* <DEDUP_REMOVED lines=12> */
.L_x_29245:
[----:B------:R-:W-:Y:S02]  /*2ed20*/  MOV R17, R20 ;  /* 0x0000001400117202 */ /* 0x000fe40000000f00 */
.L_x_29246:
[----:B------:R-:W-:Y:S05]  /*2ed30*/  BSYNC B1 ;  /* 0x0000000000017941 */ /* 0x000fea0003800000 */
.L_x_29244:
        /* <DEDUP_REMOVED lines=19> */
.L_x_29250:
[----:B------:R-:W-:Y:S05]  /*2ee70*/  BSYNC B2 ;  /* 0x0000000000027941 */ /* 0x000fea0003800000 */
.L_x_29249:
        /* <DEDUP_REMOVED lines=44> */
.L_x_29248:
[----:B------:R-:W-:Y:S05]  /*2f140*/  BSYNC B1 ;  /* 0x0000000000017941 */ /* 0x000fea0003800000 */
.L_x_29247:
        /* <DEDUP_REMOVED lines=10> */
.L_x_29243:
[----:B------:R-:W-:Y:S01]  /*2f1f0*/  IMAD.WIDE.U32 R166, R161, R248, c[0x0][0x188] ;  /* 0x00006200a1a67625 */ /* 0x000fe200078e00f8 */
[----:B------:R-:W-:Y:S02]  /*2f200*/  F2FP.PACK_AB R123, R170, R172 ;  /* 0x000000acaa7b723e */ /* 0x000fe400000000ff */
[----:B------:R-:W-:Y:S02]  /*2f210*/  F2FP.PACK_AB R122, R169, R168 ;  /* 0x000000a8a97a723e */ /* 0x000fe400000000ff */
[----:B------:R-:W-:Y:S02]  /*2f220*/  F2FP.PACK_AB R121, R165, R164 ;  /* 0x000000a4a579723e */ /* 0x000fe400000000ff */
[----:B------:R-:W-:Y:S02]  /*2f230*/  F2FP.PACK_AB R120, R163, R162 ;  /* 0x000000a2a378723e */ /* 0x000fe400000000ff */
        /* <DEDUP_REMOVED lines=43> */
.L_x_29251:
        /* <DEDUP_REMOVED lines=67> */
.L_x_29256:
        /* <DEDUP_REMOVED lines=148> */
.L_x_29257:
        /* <DEDUP_REMOVED lines=40> */
[----:B------:R-:W-:Y:S01]  /*304e0*/  F2FP.PACK_AB R120, R120, R40 ;  /* 0x000000287878723e */ /* 0x000fe200000000ff */
[----:B------:R-:W-:Y:S02]  /*304f0*/  FFMA.FTZ R40, R123, R39, R234 ;  /* 0x000000277b287223 */ /* 0x000fe400000100ea */
[----:B------:R-:W-:-:S03]  /*30500*/  FADD.FTZ R122, -R167, R36 ;  /* 0x00000024a77a7221 */ /* 0x000fc60000010100 */
[----:B------:R-:W-:Y:S01]  /*30510*/  F2FP.PACK_AB R121, R121, R40 ;  /* 0x000000287979723e */ /* 0x000fe200000000ff */
[----:B------:R-:W-:Y:S02]  /*30520*/  FADD.FTZ R40, -R167, R35 ;  /* 0x00000023a7287221 */ /* 0x000fe40000010100 */
[----:B------:R-:W-:Y:S02]  /*30530*/  FFMA.FTZ R35, R248, R41, R228 ;  /* 0x00000029f8237223 */ /* 0x000fe400000100e4 */
[----:B------:R-:W-:Y:S02]  /*30540*/  FFMA.FTZ R36, R175, R42, R229 ;  /* 0x0000002aaf247223 */ /* 0x000fe400000100e5 */
[C---:B------:R-:W-:Y:S02]  /*30550*/  FMUL.FTZ R175, R166.reuse, R40 ;  /* 0x00000028a6af7220 */ /* 0x040fe40000410000 */
[----:B------:R-:W-:Y:S01]  /*30560*/  FMUL.FTZ R248, R166, R122 ;  /* 0x0000007aa6f87220 */ /* 0x000fe20000410000 */
[----:B------:R-:W-:Y:S01]  /*30570*/  F2FP.PACK_AB R122, R36, R35 ;  /* 0x00000023247a723e */ /* 0x000fe200000000ff */
[----:B-----5:R-:W-:-:S02]  /*30580*/  FFMA.FTZ R36, R252, R175, R230 ;  /* 0x000000affc247223 */ /* 0x020fc400000100e6 */
[----:B------:R-:W-:Y:S01]  /*30590*/  FFMA.FTZ R40, R251, R248, R231 ;  /* 0x000000f8fb287223 */ /* 0x000fe200000100e7 */
[----:B------:R-:W-:Y:S01]  /*305a0*/  LEA.HI.SX32 R35, R37, R250, 0x1d ;  /* 0x000000fa25237211 */ /* 0x000fe200078feaff */
[----:B------:R-:W2:Y:S03]  /*305b0*/  LDL R252, [R1+0x1c0] ;  /* 0x0001c00001fc7983 */ /* 0x000ea60000100800 */
[----:B------:R-:W-:Y:S01]  /*305c0*/  F2FP.PACK_AB R123, R40, R36 ;  /* 0x00000024287b723e */ /* 0x000fe200000000ff */
        /* <DEDUP_REMOVED lines=20> */
[----:B------:R-:W-:Y:S01]  /*30710*/  F2FP.PACK_AB R39, R41, R39 ;  /* 0x000000272927723e */ /* 0x000fe200000000ff */
[----:B------:R-:W-:Y:S01]  /*30720*/  FFMA.FTZ R41, R251, R174, R221 ;  /* 0x000000aefb297223 */ /* 0x000fe200000100dd */
[----:B------:R-:W4:Y:S01]  /*30730*/  LDL R122, [R1+0x168] ;  /* 0x00016800017a7983 */ /* 0x000f220000100800 */
[----:B------:R-:W-:Y:S01]  /*30740*/  FFMA.FTZ R120, R123, R38, R223 ;  /* 0x000000267b787223 */ /* 0x000fe200000100df */
[----:B------:R-:W-:Y:S01]  /*30750*/  F2FP.PACK_AB R38, R42, R36 ;  /* 0x000000242a26723e */ /* 0x000fe200000000ff */
[----:B------:R-:W-:Y:S01]  /*30760*/  FFMA.FTZ R36, R252, R173, R220 ;  /* 0x000000adfc247223 */ /* 0x000fe200000100dc */
[----:B------:R-:W5:Y:S02]  /*30770*/  LDL R42, [R1+0x18c] ;  /* 0x00018c00012a7983 */ /* 0x000f640000100800 */
[----:B------:R-:W-:-:S02]  /*30780*/  F2FP.PACK_AB R37, R120, R37 ;  /* 0x000000257825723e */ /* 0x000fc400000000ff */
[----:B------:R-:W-:Y:S01]  /*30790*/  F2FP.PACK_AB R36, R41, R36 ;  /* 0x000000242924723e */ /* 0x000fe200000000ff */
        /* <DEDUP_REMOVED lines=25> */
[----:B------:R-:W-:Y:S01]  /*30930*/  F2FP.PACK_AB R32, R31, R29 ;  /* 0x0000001d1f20723e */ /* 0x000fe200000000ff */
[----:B-----5:R-:W-:Y:S02]  /*30940*/  FFMA.FTZ R31, R42, R37, R219 ;  /* 0x000000252a1f7223 */ /* 0x020fe400000100db */
[----:B----4-:R-:W-:Y:S01]  /*30950*/  FFMA.FTZ R29, R41, R38, R218 ;  /* 0x00000026291d7223 */ /* 0x010fe200000100da */
[----:B------:R-:W2:Y:S04]  /*30960*/  LDL R42, [R1+0x16c] ;  /* 0x00016c00012a7983 */ /* 0x000ea80000100800 */
[----:B------:R-:W3:Y:S01]  /*30970*/  LDL R41, [R1+0x164] ;  /* 0x0001640001297983 */ /* 0x000ee20000100800 */
[C---:B------:R-:W-:Y:S02]  /*30980*/  FMUL.FTZ R39, R166.reuse, R35 ;  /* 0x00000023a6277220 */ /* 0x040fe40000410000 */
[----:B------:R-:W-:Y:S01]  /*30990*/  FMUL.FTZ R40, R166, R34 ;  /* 0x00000022a6287220 */ /* 0x000fe20000410000 */
[----:B------:R-:W-:Y:S01]  /*309a0*/  F2FP.PACK_AB R33, R31, R29 ;  /* 0x0000001d1f21723e */ /* 0x000fe200000000ff */
[----:B------:R-:W-:-:S02]  /*309b0*/  FADD.FTZ R31, -R167, R28 ;  /* 0x0000001ca71f7221 */ /* 0x000fc40000010100 */
[----:B------:R-:W-:Y:S02]  /*309c0*/  FFMA.FTZ R28, R174, R39, R212 ;  /* 0x00000027ae1c7223 */ /* 0x000fe400000100d4 */
[----:B------:R-:W-:Y:S01]  /*309d0*/  FFMA.FTZ R29, R252, R40, R213 ;  /* 0x00000028fc1d7223 */ /* 0x000fe200000100d5 */
[----:B------:R-:W4:Y:S01]  /*309e0*/  LDL R174, [R1+0x14c] ;  /* 0x00014c0001ae7983 */ /* 0x000f220000100800 */
[C---:B------:R-:W-:Y:S02]  /*309f0*/  FMUL.FTZ R27, R166.reuse, R27 ;  /* 0x0000001ba61b7220 */ /* 0x040fe40000410000 */
[----:B------:R-:W-:Y:S01]  /*30a00*/  FMUL.FTZ R31, R166, R31 ;  /* 0x0000001fa61f7220 */ /* 0x000fe20000410000 */
[----:B------:R-:W-:Y:S01]  /*30a10*/  F2FP.PACK_AB R34, R29, R28 ;  /* 0x0000001c1d22723e */ /* 0x000fe200000000ff */
        /* <DEDUP_REMOVED lines=9> */
[----:B------:R-:W-:Y:S01]  /*30ab0*/  F2FP.PACK_AB R35, R29, R28 ;  /* 0x0000001c1d23723e */ /* 0x000fe200000000ff */
[----:B------:R-:W-:Y:S01]  /*30ac0*/  IMAD.WIDE.U32 R28, R25, R173, c[0x0][0x208] ;  /* 0x00008200191c7625 */ /* 0x000fe200078e00ad */
[----:B------:R-:W-:-:S03]  /*30ad0*/  F2FP.PACK_AB R31, R27, R31 ;  /* 0x0000001f1b1f723e */ /* 0x000fc600000000ff */
        /* <DEDUP_REMOVED lines=19> */
[----:B------:R-:W-:Y:S02]  /*30c10*/  F2FP.PACK_AB R30, R32, R28 ;  /* 0x0000001c201e723e */ /* 0x000fe400000000ff */
[----:B------:R-:W-:Y:S01]  /*30c20*/  F2FP.PACK_AB R29, R33, R29 ;  /* 0x0000001d211d723e */ /* 0x000fe200000000ff */
[----:B------:R-:W-:Y:S01]  /*30c30*/  IMAD.WIDE.U32 R32, R25, R173, c[0x0][0x210] ;  /* 0x0000840019207625 */ /* 0x000fe200078e00ad */
[----:B------:R-:W-:-:S03]  /*30c40*/  F2FP.PACK_AB R28, R34, R27 ;  /* 0x0000001b221c723e */ /* 0x000fc600000000ff */
        /* <DEDUP_REMOVED lines=18> */
[----:B------:R-:W-:Y:S01]  /*30d70*/  F2FP.PACK_AB R25, R26, R25 ;  /* 0x000000191a19723e */ /* 0x000fe200000000ff */
[----:B------:R-:W-:Y:S01]  /*30d80*/  FADD.FTZ R26, -R167, R43 ;  /* 0x0000002ba71a7221 */ /* 0x000fe20000010100 */
[----:B------:R-:W-:Y:S01]  /*30d90*/  F2FP.PACK_AB R24, R27, R24 ;  /* 0x000000181b18723e */ /* 0x000fe200000000ff */
        /* <DEDUP_REMOVED lines=10> */
[----:B------:R-:W-:-:S04]  /*30e40*/  F2FP.PACK_AB R26, R27, R26 ;  /* 0x0000001a1b1a723e */ /* 0x000fc800000000ff */
[----:B------:R-:W-:Y:S01]  /*30e50*/  F2FP.PACK_AB R27, R23, R22 ;  /* 0x00000016171b723e */ /* 0x000fe200000000ff */
[----:B------:R-:W-:-:S05]  /*30e60*/  IMAD.WIDE.U32 R22, R18, R173, c[0x0][0x208] ;  /* 0x0000820012167625 */ /* 0x000fca00078e00ad */
[----:B------:R0:W-:Y:S01]  /*30e70*/  STG.E.128 [R22.64], R24 ;  /* 0x0000001816007986 */ /* 0x0001e2000c101d0a */
[----:B------:R-:W-:Y:S02]  /*30e80*/  FFMA.FTZ R19, R35, R19, R189 ;  /* 0x0000001323137223 */ /* 0x000fe400000100bd */
[----:B------:R-:W-:Y:S02]  /*30e90*/  FFMA.FTZ R21, R36, R21, R191 ;  /* 0x0000001524157223 */ /* 0x000fe400000100bf */
[----:B0-----:R-:W-:Y:S02]  /*30ea0*/  FFMA.FTZ R27, R39, R32, R194 ;  /* 0x00000020271b7223 */ /* 0x001fe400000100c2 */
[----:B------:R-:W-:Y:S02]  /*30eb0*/  FFMA.FTZ R24, R38, R33, R195 ;  /* 0x0000002126187223 */ /* 0x000fe400000100c3 */
[----:B------:R-:W-:-:S03]  /*30ec0*/  FFMA.FTZ R26, R40, R31, R192 ;  /* 0x0000001f281a7223 */ /* 0x000fc600000100c0 */
[----:B------:R-:W-:Y:S01]  /*30ed0*/  F2FP.PACK_AB R27, R24, R27 ;  /* 0x0000001b181b723e */ /* 0x000fe200000000ff */
        /* <DEDUP_REMOVED lines=25> */
[----:B------:R-:W-:Y:S02]  /*31070*/  F2FP.PACK_AB R26, R25, R26 ;  /* 0x0000001a191a723e */ /* 0x000fe400000000ff */
[----:B------:R-:W-:Y:S01]  /*31080*/  F2FP.PACK_AB R24, R19, R22 ;  /* 0x000000161318723e */ /* 0x000fe200000000ff */
[----:B------:R-:W-:Y:S01]  /*31090*/  IMAD.WIDE.U32 R18, R18, R173, c[0x0][0x210] ;  /* 0x0000840012127625 */ /* 0x000fe200078e00ad */
[----:B------:R-:W-:-:S05]  /*310a0*/  F2FP.PACK_AB R25, R21, R23 ;  /* 0x000000171519723e */ /* 0x000fca00000000ff */
        /* <DEDUP_REMOVED lines=37> */
[----:B------:R-:W-:Y:S01]  /*31300*/  F2FP.PACK_AB R24, R140, R24 ;  /* 0x000000188c18723e */ /* 0x000fe200000000ff */
        /* <DEDUP_REMOVED lines=23> */
[----:B------:R-:W-:Y:S01]  /*31480*/  F2FP.PACK_AB R25, R129, R25 ;  /* 0x000000198119723e */ /* 0x000fe200000000ff */
[----:B------:R-:W-:-:S04]  /*31490*/  FMUL.FTZ R129, R166, R26 ;  /* 0x0000001aa6817220 */ /* 0x000fc80000410000 */
[-C--:B------:R-:W-:Y:S02]  /*314a0*/  FFMA.FTZ R30, R144, R129.reuse, R176 ;  /* 0x00000081901e7223 */ /* 0x080fe400000100b0 */
[----:B------:R-:W-:Y:S02]  /*314b0*/  FFMA.FTZ R26, R145, R129, R180 ;  /* 0x00000081911a7223 */ /* 0x000fe400000100b4 */
        /* <DEDUP_REMOVED lines=8> */
[----:B------:R-:W-:-:S02]  /*31540*/  FMUL.FTZ R140, R166, R18 ;  /* 0x00000012a68c7220 */ /* 0x000fc40000410000 */
[C---:B------:R-:W-:Y:S02]  /*31550*/  FMUL.FTZ R141, R166.reuse, R19 ;  /* 0x00000013a68d7220 */ /* 0x040fe40000410000 */
[C---:B------:R-:W-:Y:S02]  /*31560*/  FMUL.FTZ R142, R166.reuse, R28 ;  /* 0x0000001ca68e7220 */ /* 0x040fe40000410000 */
[C---:B------:R-:W-:Y:S02]  /*31570*/  FMUL.FTZ R144, R166.reuse, R32 ;  /* 0x00000020a6907220 */ /* 0x040fe40000410000 */
[C---:B------:R-:W-:Y:S02]  /*31580*/  FMUL.FTZ R145, R166.reuse, R33 ;  /* 0x00000021a6917220 */ /* 0x040fe40000410000 */
[----:B------:R-:W-:Y:S01]  /*31590*/  FMUL.FTZ R146, R166, R34 ;  /* 0x00000022a6927220 */ /* 0x000fe20000410000 */
[----:B------:R-:W-:Y:S01]  /*315a0*/  F2FP.PACK_AB R30, R29, R30 ;  /* 0x0000001e1d1e723e */ /* 0x000fe200000000ff */
[----:B------:R-:W-:Y:S01]  /*315b0*/  FFMA.FTZ R32, R157, R140, R116 ;  /* 0x0000008c9d207223 */ /* 0x000fe20000010074 */
[----:B------:R-:W-:Y:S01]  /*315c0*/  F2FP.PACK_AB R29, R129, R23 ;  /* 0x00000017811d723e */ /* 0x000fe200000000ff */
        /* <DEDUP_REMOVED lines=13> */
[----:B------:R-:W-:Y:S01]  /*316a0*/  F2FP.PACK_AB R32, R35, R32 ;  /* 0x000000202320723e */ /* 0x000fe200000000ff */
[----:B------:R-:W3:Y:S01]  /*316b0*/  LDL R159, [R1+0x90] ;  /* 0x00009000019f7983 */ /* 0x000ee20000100800 */
[----:B------:R-:W-:Y:S02]  /*316c0*/  F2FP.PACK_AB R33, R34, R33 ;  /* 0x000000212221723e */ /* 0x000fe400000000ff */
[----:B------:R-:W-:Y:S01]  /*316d0*/  F2FP.PACK_AB R35, R19, R18 ;  /* 0x000000121323723e */ /* 0x000fe200000000ff */
[-C--:B------:R-:W-:Y:S01]  /*316e0*/  IMAD.WIDE.U32 R18, R125, R173.reuse, c[0x0][0x208] ;  /* 0x000082007d127625 */ /* 0x080fe200078e00ad */
[----:B------:R-:W-:Y:S01]  /*316f0*/  F2FP.PACK_AB R34, R23, R22 ;  /* 0x000000161722723e */ /* 0x000fe200000000ff */
[----:B------:R-:W3:Y:S01]  /*31700*/  LDL R158, [R1+0x94] ;  /* 0x00009400019e7983 */ /* 0x000ee20000100800 */
[----:B------:R-:W-:Y:S01]  /*31710*/  F2FP.PACK_AB R28, R41, R28 ;  /* 0x0000001c291c723e */ /* 0x000fe200000000ff */
        /* <DEDUP_REMOVED lines=39> */
[----:B------:R-:W-:Y:S01]  /*31990*/  F2FP.PACK_AB R27, R133, R132 ;  /* 0x00000084851b723e */ /* 0x000fe200000000ff */
[----:B------:R-:W5:Y:S04]  /*319a0*/  LDL R129, [R1+0x3c] ;  /* 0x00003c0001817983 */ /* 0x000f680000100800 */
[----:B------:R-:W5:Y:S04]  /*319b0*/  LDL R132, [R1+0x38] ;  /* 0x0000380001847983 */ /* 0x000f680000100800 */
[----:B------:R-:W5:Y:S04]  /*319c0*/  LDL R150, [R1+0x30] ;  /* 0x0000300001967983 */ /* 0x000f680000100800 */
[----:B------:R-:W5:Y:S01]  /*319d0*/  LDL R133, [R1+0x34] ;  /* 0x0000340001857983 */ /* 0x000f620000100800 */
[----:B------:R-:W-:-:S02]  /*319e0*/  FFMA.FTZ R22, R162, R142, R82 ;  /* 0x0000008ea2167223 */ /* 0x000fc40000010052 */
[----:B------:R-:W-:Y:S01]  /*319f0*/  FFMA.FTZ R25, R160, R144, R83 ;  /* 0x00000090a0197223 */ /* 0x000fe20000010053 */
[----:B------:R-:W5:Y:S04]  /*31a00*/  LDL R142, [R1+0x2c] ;  /* 0x00002c00018e7983 */ /* 0x000f680000100800 */
[----:B------:R-:W-:Y:S01]  /*31a10*/  F2FP.PACK_AB R25, R25, R22 ;  /* 0x000000161919723e */ /* 0x000fe200000000ff */
        /* <DEDUP_REMOVED lines=12> */
[----:B------:R-:W-:Y:S01]  /*31ae0*/  F2FP.PACK_AB R29, R29, R23 ;  /* 0x000000171d1d723e */ /* 0x000fe200000000ff */
[----:B------:R-:W3:Y:S03]  /*31af0*/  LDL R146, [R1+0x20] ;  /* 0x0000200001927983 */ /* 0x000ee60000100800 */
[----:B------:R-:W-:Y:S01]  /*31b00*/  F2FP.PACK_AB R26, R24, R26 ;  /* 0x0000001a181a723e */ /* 0x000fe200000000ff */
[----:B------:R-:W3:Y:S01]  /*31b10*/  LDL R145, [R1+0x24] ;  /* 0x0000240001917983 */ /* 0x000ee20000100800 */
[----:B------:R-:W-:-:S02]  /*31b20*/  F2FP.PACK_AB R24, R19, R18 ;  /* 0x000000121318723e */ /* 0x000fc400000000ff */
[----:B------:R-:W-:Y:S01]  /*31b30*/  F2FP.PACK_AB R28, R30, R28 ;  /* 0x0000001c1e1c723e */ /* 0x000fe200000000ff */
        /* <DEDUP_REMOVED lines=10> */
[----:B------:R-:W-:Y:S01]  /*31be0*/  F2FP.PACK_AB R35, R32, R35 ;  /* 0x000000232023723e */ /* 0x000fe200000000ff */
        /* <DEDUP_REMOVED lines=13> */
[----:B------:R-:W-:Y:S01]  /*31cc0*/  F2FP.PACK_AB R34, R34, R19 ;  /* 0x000000132222723e */ /* 0x000fe200000000ff */
[----:B----4-:R-:W-:Y:S01]  /*31cd0*/  FFMA.FTZ R128, R128, R37, R73 ;  /* 0x0000002580807223 */ /* 0x010fe20000010049 */
[----:B------:R-:W-:Y:S01]  /*31ce0*/  F2FP.PACK_AB R33, R33, R18 ;  /* 0x000000122121723e */ /* 0x000fe200000000ff */
[----:B-----5:R-:W-:Y:S01]  /*31cf0*/  FFMA.FTZ R18, R132, R124, R98 ;  /* 0x0000007c84127223 */ /* 0x020fe20000010062 */
[----:B------:R-:W-:Y:S01]  /*31d00*/  F2FP.PACK_AB R30, R30, R22 ;  /* 0x000000161e1e723e */ /* 0x000fe200000000ff */
[----:B------:R-:W-:Y:S01]  /*31d10*/  FFMA.FTZ R19, R129, R131, R99 ;  /* 0x0000008381137223 */ /* 0x000fe20000010063 */
[----:B------:R-:W-:Y:S01]  /*31d20*/  F2FP.PACK_AB R31, R31, R23 ;  /* 0x000000171f1f723e */ /* 0x000fe200000000ff */
[----:B------:R-:W-:-:S02]  /*31d30*/  FFMA.FTZ R22, R150, R126, R96 ;  /* 0x0000007e96167223 */ /* 0x000fc40000010060 */
[----:B------:R-:W-:Y:S02]  /*31d40*/  FFMA.FTZ R23, R133, R127, R97 ;  /* 0x0000007f85177223 */ /* 0x000fe40000010061 */
[----:B------:R-:W-:Y:S01]  /*31d50*/  FMUL.FTZ R21, R166, R21 ;  /* 0x00000015a6157220 */ /* 0x000fe20000410000 */
[----:B------:R-:W-:Y:S01]  /*31d60*/  F2FP.PACK_AB R32, R128, R32 ;  /* 0x000000208020723e */ /* 0x000fe200000000ff */
        /* <DEDUP_REMOVED lines=8> */
[----:B------:R-:W-:-:S02]  /*31df0*/  F2FP.PACK_AB R36, R39, R36 ;  /* 0x000000242724723e */ /* 0x000fc400000000ff */
[----:B------:R-:W-:Y:S01]  /*31e00*/  F2FP.PACK_AB R39, R19, R18 ;  /* 0x000000121327723e */ /* 0x000fe200000000ff */
[----:B------:R-:W-:Y:S01]  /*31e10*/  IMAD.WIDE.U32 R18, R134, R173, c[0x0][0x210] ;  /* 0x0000840086127625 */ /* 0x000fe200078e00ad */
[----:B------:R-:W-:Y:S02]  /*31e20*/  F2FP.PACK_AB R37, R38, R37 ;  /* 0x000000252625723e */ /* 0x000fe400000000ff */
[----:B------:R-:W-:Y:S01]  /*31e30*/  F2FP.PACK_AB R38, R23, R22 ;  /* 0x000000161726723e */ /* 0x000fe200000000ff */
        /* <DEDUP_REMOVED lines=9> */
[----:B------:R-:W-:Y:S01]  /*31ed0*/  F2FP.PACK_AB R26, R24, R26 ;  /* 0x0000001a181a723e */ /* 0x000fe200000000ff */
[----:B------:R-:W-:Y:S01]  /*31ee0*/  FFMA.FTZ R25, R142, R121, R67 ;  /* 0x000000798e197223 */ /* 0x000fe20000010043 */
[----:B------:R-:W-:Y:S01]  /*31ef0*/  F2FP.PACK_AB R24, R19, R18 ;  /* 0x000000121318723e */ /* 0x000fe200000000ff */
[----:B------:R-:W-:Y:S02]  /*31f00*/  FFMA.FTZ R28, R139, R40, R92 ;  /* 0x000000288b1c7223 */ /* 0x000fe4000001005c */
[----:B------:R-:W-:Y:S02]  /*31f10*/  FFMA.FTZ R19, R244, R125, R88 ;  /* 0x0000007df4137223 */ /* 0x000fe40000010058 */
[----:B------:R-:W-:Y:S01]  /*31f20*/  FFMA.FTZ R23, R137, R43, R94 ;  /* 0x0000002b89177223 */ /* 0x000fe2000001005e */
[----:B------:R-:W-:Y:S01]  /*31f30*/  F2FP.PACK_AB R28, R30, R28 ;  /* 0x0000001c1e1c723e */ /* 0x000fe200000000ff */
[----:B------:R-:W-:Y:S02]  /*31f40*/  FFMA.FTZ R30, R245, R21, R89 ;  /* 0x00000015f51e7223 */ /* 0x000fe40000010059 */
[----:B------:R-:W-:Y:S01]  /*31f50*/  FFMA.FTZ R29, R136, R120, R95 ;  /* 0x00000078881d7223 */ /* 0x000fe2000001005f */
[----:B------:R0:W-:Y:S01]  /*31f60*/  STG.E.128 [R128.64], R32 ;  /* 0x0000002080007986 */ /* 0x0001e2000c101d0a */
[----:B------:R-:W-:Y:S01]  /*31f70*/  FFMA.FTZ R31, R247, R135, R91 ;  /* 0x00000087f71f7223 */ /* 0x000fe2000001005b */
[----:B------:R-:W-:-:S02]  /*31f80*/  F2FP.PACK_AB R25, R25, R22 ;  /* 0x000000161919723e */ /* 0x000fc400000000ff */
[----:B------:R-:W-:Y:S01]  /*31f90*/  F2FP.PACK_AB R29, R29, R23 ;  /* 0x000000171d1d723e */ /* 0x000fe200000000ff */
[-C--:B------:R-:W-:Y:S01]  /*31fa0*/  FFMA.FTZ R23, R246, R130.reuse, R90 ;  /* 0x00000082f6177223 */ /* 0x080fe2000001005a */
[----:B------:R-:W-:Y:S01]  /*31fb0*/  F2FP.PACK_AB R30, R30, R19 ;  /* 0x000000131e1e723e */ /* 0x000fe200000000ff */
[----:B------:R-:W-:Y:S02]  /*31fc0*/  FFMA.FTZ R18, R236, R125, R52 ;  /* 0x0000007dec127223 */ /* 0x000fe40000010034 */
[----:B------:R-:W-:Y:S02]  /*31fd0*/  FFMA.FTZ R21, R237, R21, R53 ;  /* 0x00000015ed157223 */ /* 0x000fe40000010035 */
[----:B------:R-:W-:Y:S02]  /*31fe0*/  FFMA.FTZ R22, R238, R130, R54 ;  /* 0x00000082ee167223 */ /* 0x000fe40000010036 */
[----:B------:R-:W-:Y:S01]  /*31ff0*/  IMAD.SHL.U32 R19, R161, 0x10, RZ ;  /* 0x00000010a1137824 */ /* 0x000fe200078e00ff */
[----:B------:R-:W-:Y:S01]  /*32000*/  F2FP.PACK_AB R31, R31, R23 ;  /* 0x000000171f1f723e */ /* 0x000fe200000000ff */
[----:B------:R-:W-:-:S02]  /*32010*/  FFMA.FTZ R124, R148, R124, R62 ;  /* 0x0000007c947c7223 */ /* 0x000fc4000001003e */
[----:B0-----:R-:W-:Y:S01]  /*32020*/  FFMA.FTZ R35, R239, R135, R55 ;  /* 0x00000087ef237223 */ /* 0x001fe20000010037 */
[----:B------:R0:W-:Y:S01]  /*32030*/  STG.E.128 [R132.64], R36 ;  /* 0x0000002484007986 */ /* 0x0001e2000c101d0a */
[----:B------:R-:W-:Y:S01]  /*32040*/  F2FP.PACK_AB R34, R21, R18 ;  /* 0x000000121522723e */ /* 0x000fe200000000ff */
[----:B------:R-:W-:Y:S01]  /*32050*/  FFMA.FTZ R23, R242, R43, R58 ;  /* 0x0000002bf2177223 */ /* 0x000fe2000001003a */
[----:B------:R-:W-:Y:S01]  /*32060*/  SHF.R.U32.HI R21, RZ, 0x1c, R161 ;  /* 0x0000001cff157819 */ /* 0x000fe200000116a1 */
[----:B------:R-:W-:Y:S01]  /*32070*/  FFMA.FTZ R33, R243, R120, R59 ;  /* 0x00000078f3217223 */ /* 0x000fe2000001003b */
[----:B------:R-:W-:Y:S01]  /*32080*/  F2FP.PACK_AB R35, R35, R22 ;  /* 0x000000162323723e */ /* 0x000fe200000000ff */
[----:B------:R-:W-:Y:S01]  /*32090*/  FFMA.FTZ R32, R240, R40, R56 ;  /* 0x00000028f0207223 */ /* 0x000fe20000010038 */
[C---:B------:R-:W-:Y:S02]  /*320a0*/  IADD3 R18, P0, R19.reuse, c[0x0][0x208], RZ ;  /* 0x0000820013127a10 */ /* 0x040fe40007f1e0ff */
[----:B------:R-:W-:-:S02]  /*320b0*/  IADD3 R22, P1, R19, c[0x0][0x210], RZ ;  /* 0x0000840013167a10 */ /* 0x000fc40007f3e0ff */
[----:B------:R-:W-:Y:S02]  /*320c0*/  F2FP.PACK_AB R27, R131, R124 ;  /* 0x0000007c831b723e */ /* 0x000fe400000000ff */
[----:B------:R-:W-:Y:S01]  /*320d0*/  IADD3.X R19, R21, c[0x0][0x20c], RZ, P0, !PT ;  /* 0x0000830015137a10 */ /* 0x000fe200007fe4ff */
[----:B0-----:R-:W-:Y:S01]  /*320e0*/  FFMA.FTZ R38, R241, R42, R57 ;  /* 0x0000002af1267223 */ /* 0x001fe20000010039 */
[----:B------:R-:W-:Y:S01]  /*320f0*/  F2FP.PACK_AB R33, R33, R23 ;  /* 0x000000172121723e */ /* 0x000fe200000000ff */
[----:B------:R-:W-:Y:S01]  /*32100*/  IMAD.WIDE.U32 R36, R152, R173, c[0x0][0x210] ;  /* 0x0000840098247625 */ /* 0x000fe200078e00ad */
[----:B------:R-:W-:Y:S02]  /*32110*/  IADD3.X R23, R21, c[0x0][0x214], RZ, P1, !PT ;  /* 0x0000850015177a10 */ /* 0x000fe40000ffe4ff */
[----:B------:R-:W-:Y:S02]  /*32120*/  F2FP.PACK_AB R32, R38, R32 ;  /* 0x000000202620723e */ /* 0x000fe400000000ff */
[----:B------:R0:W-:Y:S04]  /*32130*/  STG.E.128 [R36.64], R24 ;  /* 0x0000001824007986 */ /* 0x0001e8000c101d0a */
[----:B------:R0:W-:Y:S04]  /*32140*/  STG.E.128 [R18.64], R28 ;  /* 0x0000001c12007986 */ /* 0x0001e8000c101d0a */
[----:B------:R0:W-:Y:S01]  /*32150*/  STG.E.128 [R22.64], R32 ;  /* 0x0000002016007986 */ /* 0x0001e2000c101d0a */
[----:B------:R-:W-:-:S13]  /*32160*/  ISETP.GE.AND P0, PT, R2, c[0x0][0x164], PT ;  /* 0x0000590002007a0c */ /* 0x000fda0003f06270 */
[----:B0-----:R-:W-:Y:S01]  /*32170*/  @P0 CALL.REL.NOINC `(.L_x_29254) ;  /* 0x0000001000000944 */ /* 0x001fe20003c00000 */
[----:B------:R-:W-:Y:S05]  /*32180*/  BRA `(.L_x_29255) ;  /* 0xfffcf5a000007947 */ /* 0x000fea000383ffff */
.L_x_29254:
[----:B------:R-:W-:Y:S05]  /*32190*/  BSYNC B0 ;  /* 0x0000000000007941 */ /* 0x000fea0003800000 */
.L_x_28219:
[----:B------:R-:W-:Y:S05]  /*321a0*/  EXIT ;  /* 0x000000000000794d */ /* 0x000fea0003800000 */
.L_x_29252:
[----:B------:R-:W-:Y:S01]  /*321b0*/  HFMA2.MMA R167, -RZ, RZ, 0, 1.847743988037109375e-06 ;  /* 0x0000001fffa77435 */ /* 0x000fe200000001ff */
[----:B------:R-:W-:Y:S01]  /*321c0*/  IMAD.MOV.U32 R166, RZ, RZ, R123 ;  /* 0x000000ffffa67224 */ /* 0x000fe200078e007b */
[----:B------:R-:W-:Y:S01]  /*321d0*/  MOV R120, 0x32210 ;  /* 0x0003221000787802 */ /* 0x000fe20000000f00 */
[----:B------:R-:W-:Y:S02]  /*321e0*/  IMAD.MOV.U32 R122, RZ, RZ, 0x1 ;  /* 0x00000001ff7a7424 */ /* 0x000fe400078e00ff */
[----:B------:R-:W-:Y:S02]  /*321f0*/  IMAD.MOV.U32 R121, RZ, RZ, -0x1 ;  /* 0xffffffffff797424 */ /* 0x000fe400078e00ff */
[----:B------:R-:W-:Y:S05]  /*32200*/  CALL.REL.NOINC `($__internal_45_$__cuda_sm70_shflsync_bfly_p) ;  /* 0x00000bc000007944 */ /* 0x000fea0003c00000 */
[----:B-1----:R-:W-:Y:S05]  /*32210*/  BRA `(.L_x_29256) ;  /* 0xffffd70000007947 */ /* 0x002fea000383ffff */
.L_x_29253:
[----:B------:R-:W-:Y:S01]  /*32220*/  IMAD.MOV.U32 R166, RZ, RZ, R123 ;  /* 0x000000ffffa67224 */ /* 0x000fe200078e007b */
[----:B------:R-:W-:Y:S01]  /*32230*/  MOV R121, 0xffffffff ;  /* 0xffffffff00797802 */ /* 0x000fe20000000f00 */
[----:B------:R-:W-:Y:S01]  /*32240*/  IMAD.MOV.U32 R122, RZ, RZ, 0x2 ;  /* 0x00000002ff7a7424 */ /* 0x000fe200078e00ff */
[----:B------:R-:W-:Y:S01]  /*32250*/  MOV R120, 0x32280 ;  /* 0x0003228000787802 */ /* 0x000fe20000000f00 */
[----:B------:R-:W-:Y:S02]  /*32260*/  IMAD.MOV.U32 R167, RZ, RZ, 0x1f ;  /* 0x0000001fffa77424 */ /* 0x000fe400078e00ff */
[----:B------:R-:W-:Y:S05]  /*32270*/  CALL.REL.NOINC `($__internal_45_$__cuda_sm70_shflsync_bfly_p) ;  /* 0x00000b5000007944 */ /* 0x000fea0003c00000 */
[----:B-1----:R-:W-:Y:S01]  /*32280*/  FADD.FTZ R123, R123, R122 ;  /* 0x0000007a7b7b7221 */ /* 0x002fe20000010000 */
[----:B------:R-:W-:Y:S01]  /*32290*/  MOV R120, 0x322f0 ;  /* 0x000322f000787802 */ /* 0x000fe20000000f00 */
[----:B------:R-:W-:-:S02]  /*322a0*/  IMAD.MOV.U32 R122, RZ, RZ, 0x4 ;  /* 0x00000004ff7a7424 */ /* 0x000fc400078e00ff */
[----:B------:R-:W-:Y:S02]  /*322b0*/  IMAD.MOV.U32 R167, RZ, RZ, 0x1f ;  /* 0x0000001fffa77424 */ /* 0x000fe400078e00ff */
[----:B------:R-:W-:Y:S02]  /*322c0*/  IMAD.MOV.U32 R121, RZ, RZ, -0x1 ;  /* 0xffffffffff797424 */ /* 0x000fe400078e00ff */
[----:B------:R-:W-:Y:S02]  /*322d0*/  IMAD.MOV.U32 R166, RZ, RZ, R123 ;  /* 0x000000ffffa67224 */ /* 0x000fe400078e007b */
[----:B------:R-:W-:Y:S05]  /*322e0*/  CALL.REL.NOINC `($__internal_45_$__cuda_sm70_shflsync_bfly_p) ;  /* 0x00000ae000007944 */ /* 0x000fea0003c00000 */
[----:B-1----:R-:W-:Y:S01]  /*322f0*/  FADD.FTZ R123, R123, R122 ;  /* 0x0000007a7b7b7221 */ /* 0x002fe20000010000 */
[----:B------:R-:W-:Y:S01]  /*32300*/  HFMA2.MMA R122, -RZ, RZ, 0, 4.76837158203125e-07 ;  /* 0x00000008ff7a7435 */ /* 0x000fe200000001ff */
[----:B------:R-:W-:Y:S01]  /*32310*/  IMAD.MOV.U32 R167, RZ, RZ, 0x1f ;  /* 0x0000001fffa77424 */ /* 0x000fe200078e00ff */
[----:B------:R-:W-:Y:S01]  /*32320*/  MOV R120, 0x32360 ;  /* 0x0003236000787802 */ /* 0x000fe20000000f00 */
[----:B------:R-:W-:Y:S02]  /*32330*/  IMAD.MOV.U32 R121, RZ, RZ, -0x1 ;  /* 0xffffffffff797424 */ /* 0x000fe400078e00ff */
[----:B------:R-:W-:-:S02]  /*32340*/  IMAD.MOV.U32 R166, RZ, RZ, R123 ;  /* 0x000000ffffa67224 */ /* 0x000fc400078e007b */
[----:B------:R-:W-:Y:S05]  /*32350*/  CALL.REL.NOINC `($__internal_45_$__cuda_sm70_shflsync_bfly_p) ;  /* 0x00000a7000007944 */ /* 0x000fea0003c00000 */
[----:B-1----:R-:W-:Y:S01]  /*32360*/  FADD.FTZ R123, R123, R122 ;  /* 0x0000007a7b7b7221 */ /* 0x002fe20000010000 */
[----:B------:R-:W-:Y:S01]  /*32370*/  MOV R167, 0x1f ;  /* 0x0000001f00a77802 */ /* 0x000fe20000000f00 */
[----:B------:R-:W-:Y:S01]  /*32380*/  IMAD.MOV.U32 R122, RZ, RZ, 0x10 ;  /* 0x00000010ff7a7424 */ /* 0x000fe200078e00ff */
[----:B------:R-:W-:Y:S01]  /*32390*/  MOV R120, 0x323d0 ;  /* 0x000323d000787802 */ /* 0x000fe20000000f00 */
[----:B------:R-:W-:-:S02]  /*323a0*/  IMAD.MOV.U32 R121, RZ, RZ, -0x1 ;  /* 0xffffffffff797424 */ /* 0x000fc400078e00ff */
[----:B------:R-:W-:Y:S02]  /*323b0*/  IMAD.MOV.U32 R166, RZ, RZ, R123 ;  /* 0x000000ffffa67224 */ /* 0x000fe400078e007b */
[----:B------:R-:W-:Y:S05]  /*323c0*/  CALL.REL.NOINC `($__internal_45_$__cuda_sm70_shflsync_bfly_p) ;  /* 0x00000a0000007944 */ /* 0x000fea0003c00000 */
[----:B-1----:R-:W-:Y:S02]  /*323d0*/  FADD.FTZ R123, R123, R122 ;  /* 0x0000007a7b7b7221 */ /* 0x002fe40000010000 */
[----:B------:R-:W-:Y:S02]  /*323e0*/  IMAD.MOV.U32 R122, RZ, RZ, 0x1 ;  /* 0x00000001ff7a7424 */ /* 0x000fe400078e00ff */
[----:B------:R-:W-:Y:S02]  /*323f0*/  FMUL.FTZ R123, R123, c[0x0][0x1e0] ;  /* 0x000078007b7b7a20 */ /* 0x000fe40000410000 */
[----:B------:R-:W-:Y:S02]  /*32400*/  IMAD.MOV.U32 R167, RZ, RZ, 0x1f ;  /* 0x0000001fffa77424 */ /* 0x000fe400078e00ff */
        /* <DEDUP_REMOVED lines=130> */
[----:B------:R-:W-:Y:S05]  /*32c30*/  CALL.REL.NOINC `($__internal_45_$__cuda_sm70_shflsync_bfly_p) ;  /* 0x0000019000007944 */ /* 0x000fea0003c00000 */
[----:B-1----:R-:W-:Y:S01]  /*32c40*/  FADD.FTZ R166, R166, R122 ;  /* 0x0000007aa6a67221 */ /* 0x002fe20000010000 */
[----:B------:R-:W-:Y:S01]  /*32c50*/  MOV R120, 0x32ca0 ;  /* 0x00032ca000787802 */ /* 0x000fe20000000f00 */
[----:B------:R-:W-:Y:S02]  /*32c60*/  IMAD.MOV.U32 R122, RZ, RZ, 0x2 ;  /* 0x00000002ff7a7424 */ /* 0x000fe400078e00ff */
[----:B------:R-:W-:Y:S02]  /*32c70*/  IMAD.MOV.U32 R167, RZ, RZ, 0x1f ;  /* 0x0000001fffa77424 */ /* 0x000fe400078e00ff */
[----:B------:R-:W-:Y:S02]  /*32c80*/  IMAD.MOV.U32 R121, RZ, RZ, -0x1 ;  /* 0xffffffffff797424 */ /* 0x000fe400078e00ff */
[----:B------:R-:W-:Y:S05]  /*32c90*/  CALL.REL.NOINC `($__internal_45_$__cuda_sm70_shflsync_bfly_p) ;  /* 0x0000013000007944 */ /* 0x000fea0003c00000 */
[----:B------:R-:W-:Y:S01]  /*32ca0*/  HFMA2.MMA R167, -RZ, RZ, 0, 1.847743988037109375e-06 ;  /* 0x0000001fffa77435 */ /* 0x000fe200000001ff */
[----:B-1----:R-:W-:Y:S01]  /*32cb0*/  FADD.FTZ R166, R166, R122 ;  /* 0x0000007aa6a67221 */ /* 0x002fe20000010000 */
[----:B------:R-:W-:Y:S01]  /*32cc0*/  MOV R120, 0x32d00 ;  /* 0x00032d0000787802 */ /* 0x000fe20000000f00 */
[----:B------:R-:W-:-:S02]  /*32cd0*/  IMAD.MOV.U32 R122, RZ, RZ, 0x4 ;  /* 0x00000004ff7a7424 */ /* 0x000fc400078e00ff */
[----:B------:R-:W-:Y:S02]  /*32ce0*/  IMAD.MOV.U32 R121, RZ, RZ, -0x1 ;  /* 0xffffffffff797424 */ /* 0x000fe400078e00ff */
[----:B------:R-:W-:Y:S05]  /*32cf0*/  CALL.REL.NOINC `($__internal_45_$__cuda_sm70_shflsync_bfly_p) ;  /* 0x000000d000007944 */ /* 0x000fea0003c00000 */
[----:B-1----:R-:W-:Y:S01]  /*32d00*/  FADD.FTZ R166, R166, R122 ;  /* 0x0000007aa6a67221 */ /* 0x002fe20000010000 */
[----:B------:R-:W-:Y:S01]  /*32d10*/  MOV R120, 0x32d60 ;  /* 0x00032d6000787802 */ /* 0x000fe20000000f00 */
[----:B------:R-:W-:Y:S02]  /*32d20*/  IMAD.MOV.U32 R122, RZ, RZ, 0x8 ;  /* 0x00000008ff7a7424 */ /* 0x000fe400078e00ff */
[----:B------:R-:W-:Y:S02]  /*32d30*/  IMAD.MOV.U32 R167, RZ, RZ, 0x1f ;  /* 0x0000001fffa77424 */ /* 0x000fe400078e00ff */
[----:B------:R-:W-:Y:S02]  /*32d40*/  IMAD.MOV.U32 R121, RZ, RZ, -0x1 ;  /* 0xffffffffff797424 */ /* 0x000fe400078e00ff */
[----:B------:R-:W-:Y:S05]  /*32d50*/  CALL.REL.NOINC `($__internal_45_$__cuda_sm70_shflsync_bfly_p) ;  /* 0x0000007000007944 */ /* 0x000fea0003c00000 */
[----:B-1----:R-:W-:Y:S01]  /*32d60*/  FADD.FTZ R166, R166, R122 ;  /* 0x0000007aa6a67221 */ /* 0x002fe20000010000 */
[----:B------:R-:W-:Y:S01]  /*32d70*/  MOV R122, 0x10 ;  /* 0x00000010007a7802 */ /* 0x000fe20000000f00 */
[----:B------:R-:W-:Y:S01]  /*32d80*/  IMAD.MOV.U32 R167, RZ, RZ, 0x1f ;  /* 0x0000001fffa77424 */ /* 0x000fe200078e00ff */
[----:B------:R-:W-:Y:S01]  /*32d90*/  MOV R120, 0x32dc0 ;  /* 0x00032dc000787802 */ /* 0x000fe20000000f00 */
[----:B------:R-:W-:-:S02]  /*32da0*/  IMAD.MOV.U32 R121, RZ, RZ, -0x1 ;  /* 0xffffffffff797424 */ /* 0x000fc400078e00ff */
[----:B------:R-:W-:Y:S05]  /*32db0*/  CALL.REL.NOINC `($__internal_45_$__cuda_sm70_shflsync_bfly_p) ;  /* 0x0000001000007944 */ /* 0x000fea0003c00000 */
[----:B-1----:R-:W-:Y:S05]  /*32dc0*/  BRA `(.L_x_29257) ;  /* 0xffffd49000007947 */ /* 0x002fea000383ffff */
        .weak           $__internal_45_$__cuda_sm70_shflsync_bfly_p
        .type           $__internal_45_$__cuda_sm70_shflsync_bfly_p,@function
        .size           $__internal_45_$__cuda_sm70_shflsync_bfly_p,(.L_x_52463 - $__internal_45_$__cuda_sm70_shflsync_bfly_p)
$__internal_45_$__cuda_sm70_shflsync_bfly_p:
[----:B------:R-:W-:Y:S04]  /*32dd0*/  WARPSYNC R121 ;  /* 0x0000007900007348 */ /* 0x000fe80003800000 */
[----:B------:R0:W1:Y:S02]  /*32de0*/  SHFL.BFLY PT, R122, R166, R122, R167 ;  /* 0x0c00007aa67a7389 */ /* 0x00006400000e00a7 */
[----:B0-----:R-:W-:-:S04]  /*32df0*/  IMAD.MOV.U32 R121, RZ, RZ, 0x0 ;  /* 0x00000000ff797424 */ /* 0x001fc800078e00ff */
[----:B------:R-:W-:Y:S05]  /*32e00*/  RET.REL.NODEC R120 `(_ZN10layer_norm31ln_parallel_residual_fwd_kernelINS_13Kernel_traitsIf6__halfS2_S2_fjLj2048ELj1ELj4ELj1ELj16ENS_18Kernel_traits_baseILj2048EfS2_S2_S2_fjLj128EEEEELb1ELb0ELb1EEEvNS_9FwdParamsE) ;  /* 0xfffcd1f078007950 */ /* 0x000fea0003c3ffff */
.L_x_29258:
        /* <DEDUP_REMOVED lines=15> */
.L_x_52463:


//--------------------- .text._ZN10layer_norm31ln_parallel_residual_fwd_kernelINS_13Kernel_traitsIf6__halfS2_S2_fjLj2048ELj1ELj4ELj1ELj16ENS_18Kernel_traits_baseILj2048EfS2_S2_S2_fjLj128EEEEELb1ELb1ELb0EEEvNS_9FwdParamsE --------------------------
	.section	.text._ZN10layer_norm31ln_parallel_residual_fwd_kernelINS_13Kernel_traitsIf6__halfS2_S2_fjLj2048ELj1ELj4ELj1ELj16ENS_18Kernel_traits_baseILj2048EfS2_S2_S2_fjLj128EEEEELb1ELb1ELb0EEEvNS_9FwdParamsE,"ax",@progbits
	.sectioninfo	@"SHI_REGISTERS=242"
	.align	128
        .global         _ZN10layer_norm31ln_parallel_residual_fwd_kernelINS_13Kernel_traitsIf6__halfS2_S2_fjLj2048ELj1ELj4ELj1ELj16ENS_18Kernel_traits_baseILj2048EfS2_S2_S2_fjLj128EEEEELb1ELb1ELb0EEEvNS_9FwdParamsE
        .type           _ZN10layer_norm31ln_parallel_residual_fwd_kernelINS_13Kernel_traitsIf6__halfS2_S2_fjLj2048ELj1ELj4ELj1ELj16ENS_18Kernel_traits_baseILj2048EfS2_S2_S2_fjLj128EEEEELb1ELb1ELb0EEEvNS_9FwdParamsE,@function
        .size           _ZN10layer_norm31ln_parallel_residual_fwd_kernelINS_13Kernel_traitsIf6__halfS2_S2_fjLj2048ELj1ELj4ELj1ELj16ENS_18Kernel_traits_baseILj2048EfS2_S2_S2_fjLj128EEEEELb1ELb1ELb0EEEvNS_9FwdParamsE,(.L_x_52464 - _ZN10layer_norm31ln_parallel_residual_fwd_kernelINS_13Kernel_traitsIf6__halfS2_S2_fjLj2048ELj1ELj4ELj1ELj16ENS_18Kernel_traits_baseILj2048EfS2_S2_S2_fjLj128EEEEELb1ELb1ELb0EEEvNS_9FwdParamsE)
        .other          _ZN10layer_norm31ln_parallel_residual_fwd_kernelINS_13Kernel_traitsIf6__halfS2_S2_fjLj2048ELj1ELj4ELj1ELj16ENS_18Kernel_traits_baseILj2048EfS2_S2_S2_fjLj128EEEEELb1ELb1ELb0EEEvNS_9FwdParamsE,@"STO_CUDA_ENTRY STV_DEFAULT"
_ZN10layer_norm31ln_parallel_residual_fwd_kernelINS_13Kernel_traitsIf6__halfS2_S2_fjLj2048ELj1ELj4ELj1ELj16ENS_18Kernel_traits_baseILj2048EfS2_S2_S2_fjLj128EEEEELb1ELb1ELb0EEEvNS_9FwdParamsE:
.text._ZN10layer_norm31ln_parallel_residual_fwd_kernelINS_13Kernel_traitsIf6__halfS2_S2_fjLj2048ELj1ELj4ELj1ELj16ENS_18Kernel_traits_baseILj2048EfS2_S2_S2_fjLj128EEEEELb1ELb1ELb0EEEvNS_9FwdParamsE:
        /* <DEDUP_REMOVED lines=99> */
.L_x_29260:
[----:B------:R-:W-:Y:S05]  /*0630*/  BSYNC B0 ;  /* 0x0000000000007941 */ /* 0x000fea0003800000 */
.L_x_29259:
        /* <DEDUP_REMOVED lines=17> */
.L_x_29262:
[----:B------:R-:W-:Y:S05]  /*0750*/  BSYNC B0 ;  /* 0x0000000000007941 */ /* 0x000fea0003800000 */
.L_x_29261:
        /* <DEDUP_REMOVED lines=17> */
.L_x_29264:
[----:B------:R-:W-:Y:S05]  /*0870*/  BSYNC B0 ;  /* 0x0000000000007941 */ /* 0x000fea0003800000 */
.L_x_29263:
        /* <DEDUP_REMOVED lines=17> */
.L_x_29266:
[----:B------:R-:W-:Y:S05]  /*0990*/  BSYNC B0 ;  /* 0x0000000000007941 */ /* 0x000fea0003800000 */
.L_x_29265:
        /* <DEDUP_REMOVED lines=17> */
.L_x_29268:
[----:B------:R-:W-:Y:S05]  /*0ab0*/  BSYNC B0 ;  /* 0x0000000000007941 */ /* 0x000fea0003800000 */
.L_x_29267:
        /* <DEDUP_REMOVED lines=27> */
.L_x_29270:
[----:B------:R-:W-:Y:S05]  /*0c70*/  BSYNC B0 ;  /* 0x0000000000007941 */ /* 0x000fea0003800000 */
.L_x_29269:
        /* <DEDUP_REMOVED lines=26> */
.L_x_29272:
[----:B------:R-:W-:Y:S05]  /*0e20*/  BSYNC B0 ;  /* 0x0000000000007941 */ /* 0x000fea0003800000 */
.L_x_29271:
        /* <DEDUP_REMOVED lines=21> */
.L_x_29274:
[----:B------:R-:W-:Y:S05]  /*0f80*/  BSYNC B0 ;  /* 0x0000000000007941 */ /* 0x000fea0003800000 */
.L_x_29273:
        /* <DEDUP_REMOVED lines=16> */
.L_x_30342:
        /* <DEDUP_REMOVED lines=37> */
.L_x_29279:
[----:B0-----:R-:W-:Y:S02]  /*12e0*/  IMAD.MOV.U32 R202, RZ, RZ, R8 ;  /* 0x000000ffffca7224 */ /* 0x001fe400078e0008 */
.L_x_29280:
[----:B------:R-:W-:Y:S05]  /*12f0*/  BSYNC B2 ;  /* 0x0000000000027941 */ /* 0x000fea0003800000 */
.L_x_29278:
        /* <DEDUP_REMOVED lines=16> */
.L_x_29284:
[----:B------:R-:W-:Y:S05]  /*1400*/  BSYNC B3 ;  /* 0x0000000000037941 */ /* 0x000fea0003800000 */
.L_x_29283:
        /* <DEDUP_REMOVED lines=43> */
.L_x_29282:
[----:B------:R-:W-:Y:S05]  /*16c0*/  BSYNC B2 ;  /* 0x0000000000027941 */ /* 0x000fea0003800000 */
.L_x_29281:
        /* <DEDUP_REMOVED lines=18> */
.L_x_29285:
        /* <DEDUP_REMOVED lines=12> */
.L_x_29288:
[----:B------:R-:W-:Y:S02]  /*18b0*/  IMAD.MOV.U32 R218, RZ, RZ, R8 ;  /* 0x000000ffffda7224 */ /* 0x000fe400078e0008 */
.L_x_29289:
[----:B------:R-:W-:Y:S05]  /*18c0*/  BSYNC B2 ;  /* 0x0000000000027941 */ /* 0x000fea0003800000 */
.L_x_29287:
        /* <DEDUP_REMOVED lines=16> */
.L_x_29293:
[----:B------:R-:W-:Y:S05]  /*19d0*/  BSYNC B3 ;  /* 0x0000000000037941 */ /* 0x000fea0003800000 */
.L_x_29292:
        /* <DEDUP_REMOVED lines=44> */
.L_x_29291:
[----:B------:R-:W-:Y:S05]  /*1ca0*/  BSYNC B2 ;  /* 0x0000000000027941 */ /* 0x000fea0003800000 */
.L_x_29290:
        /* <DEDUP_REMOVED lines=10> */
.L_x_29286:
        /* <DEDUP_REMOVED lines=12> */
.L_x_29295:
[----:B------:R-:W-:Y:S02]  /*1e10*/  IMAD.MOV.U32 R218, RZ, RZ, R8 ;  /* 0x000000ffffda7224 */ /* 0x000fe400078e0008 */
.L_x_29296:
[----:B------:R-:W-:Y:S05]  /*1e20*/  BSYNC B2 ;  /* 0x0000000000027941 */ /* 0x000fea0003800000 */
.L_x_29294:
        /* <DEDUP_REMOVED lines=16> */
.L_x_29300:
[----:B------:R-:W-:Y:S05]  /*1f30*/  BSYNC B3 ;  /* 0x0000000000037941 */ /* 0x000fea0003800000 */
.L_x_29299:
        /* <DEDUP_REMOVED lines=44> */
.L_x_29298:
[----:B------:R-:W-:Y:S05]  /*2200*/  BSYNC B2 ;  /* 0x0000000000027941 */ /* 0x000fea0003800000 */
.L_x_29297:
        /* <DEDUP_REMOVED lines=15> */
.L_x_29301:
        /* <DEDUP_REMOVED lines=12> */
.L_x_29304:
[----:B------:R-:W-:Y:S02]  /*23c0*/  IMAD.MOV.U32 R164, RZ, RZ, R8 ;  /* 0x000000ffffa47224 */ /* 0x000fe400078e0008 */
.L_x_29305:
[----:B------:R-:W-:Y:S05]  /*23d0*/  BSYNC B2 ;  /* 0x0000000000027941 */ /* 0x000fea0003800000 */
.L_x_29303:
        /* <DEDUP_REMOVED lines=16> */
.L_x_29309:
[----:B------:R-:W-:Y:S05]  /*24e0*/  BSYNC B3 ;  /* 0x0000000000037941 */ /* 0x000fea0003800000 */
.L_x_29308:
        /* <DEDUP_REMOVED lines=44> */
.L_x_29307:
[----:B------:R-:W-:Y:S05]  /*27b0*/  BSYNC B2 ;  /* 0x0000000000027941 */ /* 0x000fea0003800000 */
.L_x_29306:
        /* <DEDUP_REMOVED lines=10> */
.L_x_29302:
        /* <DEDUP_REMOVED lines=12> */
.L_x_29311:
[----:B------:R-:W-:Y:S02]  /*2920*/  IMAD.MOV.U32 R164, RZ, RZ, R8 ;  /* 0x000000ffffa47224 */ /* 0x000fe400078e0008 */
.L_x_29312:
[----:B------:R-:W-:Y:S05]  /*2930*/  BSYNC B2 ;  /* 0x0000000000027941 */ /* 0x000fea0003800000 */
.L_x_29310:
        /* <DEDUP_REMOVED lines=16> */
.L_x_29316:
[----:B------:R-:W-:Y:S05]  /*2a40*/  BSYNC B3 ;  /* 0x0000000000037941 */ /* 0x000fea0003800000 */
.L_x_29315:
        /* <DEDUP_REMOVED lines=44> */
.L_x_29314:
[----:B------:R-:W-:Y:S05]  /*2d10*/  BSYNC B2 ;  /* 0x0000000000027941 */ /* 0x000fea0003800000 */
.L_x_29313:
        /* <DEDUP_REMOVED lines=15> */
.L_x_29317:
        /* <DEDUP_REMOVED lines=12> */
.L_x_29320:
[----:B------:R-:W-:Y:S02]  /*2ed0*/  IMAD.MOV.U32 R164, RZ, RZ, R8 ;  /* 0x000000ffffa47224 */ /* 0x000fe400078e0008 */
.L_x_29321:
[----:B------:R-:W-:Y:S05]  /*2ee0*/  BSYNC B2 ;  /* 0x0000000000027941 */ /* 0x000fea0003800000 */
.L_x_29319:
        /* <DEDUP_REMOVED lines=16> */
.L_x_29325:
[----:B------:R-:W-:Y:S05]  /*2ff0*/  BSYNC B3 ;  /* 0x0000000000037941 */ /* 0x000fea0003800000 */
.L_x_29324:
        /* <DEDUP_REMOVED lines=44> */
.L_x_29323:
[----:B------:R-:W-:Y:S05]  /*32c0*/  BSYNC B2 ;  /* 0x0000000000027941 */ /* 0x000fea0003800000 */
.L_x_29322:
        /* <DEDUP_REMOVED lines=10> */
.L_x_29318:
        /* <DEDUP_REMOVED lines=12> */
.L_x_29327:
[----:B------:R-:W-:Y:S02]  /*3430*/  IMAD.MOV.U32 R164, RZ, RZ, R8 ;  /* 0x000000ffffa47224 */ /* 0x000fe400078e0008 */
.L_x_29328:
[----:B------:R-:W-:Y:S05]  /*3440*/  BSYNC B2 ;  /* 0x0000000000027941 */ /* 0x000fea0003800000 */
.L_x_29326:
        /* <DEDUP_REMOVED lines=16> */
.L_x_29332:
[----:B------:R-:W-:Y:S05]  /*3550*/  BSYNC B3 ;  /* 0x0000000000037941 */ /* 0x000fea0003800000 */
.L_x_29331:
        /* <DEDUP_REMOVED lines=44> */
.L_x_29330:
[----:B------:R-:W-:Y:S05]  /*3820*/  BSYNC B2 ;  /* 0x0000000000027941 */ /* 0x000fea0003800000 */
.L_x_29329:
        /* <DEDUP_REMOVED lines=15> */
.L_x_29333:
        /* <DEDUP_REMOVED lines=12> */
.L_x_29336:
[----:B------:R-:W-:Y:S02]  /*39e0*/  IMAD.MOV.U32 R187, RZ, RZ, R8 ;  /* 0x000000ffffbb7224 */ /* 0x000fe400078e0008 */
.L_x_29337:
[----:B------:R-:W-:Y:S05]  /*39f0*/  BSYNC B2 ;  /* 0x0000000000027941 */ /* 0x000fea0003800000 */
.L_x_29335:
        /* <DEDUP_REMOVED lines=16> */
.L_x_29341:
[----:B------:R-:W-:Y:S05]  /*3b00*/  BSYNC B3 ;  /* 0x0000000000037941 */ /* 0x000fea0003800000 */
.L_x_29340:
        /* <DEDUP_REMOVED lines=44> */
.L_x_29339:
[----:B------:R-:W-:Y:S05]  /*3dd0*/  BSYNC B2 ;  /* 0x0000000000027941 */ /* 0x000fea0003800000 */
.L_x_29338:
        /* <DEDUP_REMOVED lines=10> */
.L_x_29334:
        /* <DEDUP_REMOVED lines=12> */
.L_x_29343:
[----:B------:R-:W-:Y:S02]  /*3f40*/  IMAD.MOV.U32 R218, RZ, RZ, R8 ;  /* 0x000000ffffda7224 */ /* 0x000fe400078e0008 */
.L_x_29344:
[----:B------:R-:W-:Y:S05]  /*3f50*/  BSYNC B2 ;  /* 0x0000000000027941 */ /* 0x000fea0003800000 */
.L_x_29342:
        /* <DEDUP_REMOVED lines=16> */
.L_x_29348:
[----:B------:R-:W-:Y:S05]  /*4060*/  BSYNC B3 ;  /* 0x0000000000037941 */ /* 0x000fea0003800000 */
.L_x_29347:
        /* <DEDUP_REMOVED lines=44> */
.L_x_29346:
[----:B------:R-:W-:Y:S05]  /*4330*/  BSYNC B2 ;  /* 0x0000000000027941 */ /* 0x000fea0003800000 */
.L_x_29345:
        /* <DEDUP_REMOVED lines=13> */
.L_x_29349:
        /* <DEDUP_REMOVED lines=12> */
.L_x_29352:
[----:B------:R-:W-:Y:S02]  /*44d0*/  IMAD.MOV.U32 R218, RZ, RZ, R8 ;  /* 0x000000ffffda7224 */ /* 0x000fe400078e0008 */
.L_x_29353:
[----:B------:R-:W-:Y:S05]  /*44e0*/  BSYNC B2 ;  /* 0x0000000000027941 */ /* 0x000fea0003800000 */
.L_x_29351:
        /* <DEDUP_REMOVED lines=16> */
.L_x_29357:
[----:B------:R-:W-:Y:S05]  /*45f0*/  BSYNC B3 ;  /* 0x0000000000037941 */ /* 0x000fea0003800000 */
.L_x_29356:
        /* <DEDUP_REMOVED lines=44> */
.L_x_29355:
[----:B------:R-:W-:Y:S05]  /*48c0*/  BSYNC B2 ;  /* 0x0000000000027941 */ /* 0x000fea0003800000 */
.L_x_29354:
        /* <DEDUP_REMOVED lines=10> */
.L_x_29350:
        /* <DEDUP_REMOVED lines=12> */
.L_x_29359:
[----:B------:R-:W-:Y:S02]  /*4a30*/  IMAD.MOV.U32 R218, RZ, RZ, R8 ;  /* 0x000000ffffda7224 */ /* 0x000fe400078e0008 */
.L_x_29360:
[----:B------:R-:W-:Y:S05]  /*4a40*/  BSYNC B2 ;  /* 0x0000000000027941 */ /* 0x000fea0003800000 */
.L_x_29358:
        /* <DEDUP_REMOVED lines=16> */
.L_x_29364:
[----:B------:R-:W-:Y:S05]  /*4b50*/  BSYNC B3 ;  /* 0x0000000000037941 */ /* 0x000fea0003800000 */
.L_x_29363:
        /* <DEDUP_REMOVED lines=44> */
.L_x_29362:
[----:B------:R-:W-:Y:S05]  /*4e20*/  BSYNC B2 ;  /* 0x0000000000027941 */ /* 0x000fea0003800000 */
.L_x_29361:
        /* <DEDUP_REMOVED lines=13> */
.L_x_29365:
        /* <DEDUP_REMOVED lines=12> */
.L_x_29368:
[----:B------:R-:W-:Y:S02]  /*4fc0*/  IMAD.MOV.U32 R166, RZ, RZ, R8 ;  /* 0x000000ffffa67224 */ /* 0x000fe400078e0008 */
.L_x_29369:
[----:B------:R-:W-:Y:S05]  /*4fd0*/  BSYNC B2 ;  /* 0x0000000000027941 */ /* 0x000fea0003800000 */
.L_x_29367:
        /* <DEDUP_REMOVED lines=16> */
.L_x_29373:
[----:B------:R-:W-:Y:S05]  /*50e0*/  BSYNC B3 ;  /* 0x0000000000037941 */ /* 0x000fea0003800000 */
.L_x_29372:
        /* <DEDUP_REMOVED lines=44> */
.L_x_29371:
[----:B------:R-:W-:Y:S05]  /*53b0*/  BSYNC B2 ;  /* 0x0000000000027941 */ /* 0x000fea0003800000 */
.L_x_29370:
        /* <DEDUP_REMOVED lines=10> */
.L_x_29366:
        /* <DEDUP_REMOVED lines=12> */
.L_x_29375:
[----:B------:R-:W-:Y:S02]  /*5520*/  IMAD.MOV.U32 R166, RZ, RZ, R8 ;  /* 0x000000ffffa67224 */ /* 0x000fe400078e0008 */
.L_x_29376:
[----:B------:R-:W-:Y:S05]  /*5530*/  BSYNC B2 ;  /* 0x0000000000027941 */ /* 0x000fea0003800000 */
.L_x_29374:
        /* <DEDUP_REMOVED lines=16> */
.L_x_29380:
[----:B------:R-:W-:Y:S05]  /*5640*/  BSYNC B3 ;  /* 0x0000000000037941 */ /* 0x000fea0003800000 */
.L_x_29379:
        /* <DEDUP_REMOVED lines=44> */
.L_x_29378:
[----:B------:R-:W-:Y:S05]  /*5910*/  BSYNC B2 ;  /* 0x0000000000027941 */ /* 0x000fea0003800000 */
.L_x_29377:
        /* <DEDUP_REMOVED lines=13> */
.L_x_29381:
        /* <DEDUP_REMOVED lines=12> */
.L_x_29384:
[----:B------:R-:W-:Y:S02]  /*5ab0*/  IMAD.MOV.U32 R166, RZ, RZ, R8 ;  /* 0x000000ffffa67224 */ /* 0x000fe400078e0008 */
.L_x_29385:
[----:B------:R-:W-:Y:S05]  /*5ac0*/  BSYNC B2 ;  /* 0x0000000000027941 */ /* 0x000fea0003800000 */
.L_x_29383:
        /* <DEDUP_REMOVED lines=16> */
.L_x_29389:
[----:B------:R-:W-:Y:S05]  /*5bd0*/  BSYNC B3 ;  /* 0x0000000000037941 */ /* 0x000fea0003800000 */
.L_x_29388:
        /* <DEDUP_REMOVED lines=44> */
.L_x_29387:
[----:B------:R-:W-:Y:S05]  /*5ea0*/  BSYNC B2 ;  /* 0x0000000000027941 */ /* 0x000fea0003800000 */
.L_x_29386:
        /* <DEDUP_REMOVED lines=10> */
.L_x_29382:
        /* <DEDUP_REMOVED lines=12> */
.L_x_29391:
[----:B------:R-:W-:Y:S02]  /*6010*/  IMAD.MOV.U32 R166, RZ, RZ, R8 ;  /* 0x000000ffffa67224 */ /* 0x000fe400078e0008 */
.L_x_29392:
[----:B------:R-:W-:Y:S05]  /*6020*/  BSYNC B2 ;  /* 0x0000000000027941 */ /* 0x000fea0003800000 */
.L_x_29390:
        /* <DEDUP_REMOVED lines=16> */
.L_x_29396:
[----:B------:R-:W-:Y:S05]  /*6130*/  BSYNC B3 ;  /* 0x0000000000037941 */ /* 0x000fea0003800000 */
.L_x_29395:
        /* <DEDUP_REMOVED lines=44> */
.L_x_29394:
[----:B------:R-:W-:Y:S05]  /*6400*/  BSYNC B2 ;  /* 0x0000000000027941 */ /* 0x000fea0003800000 */
.L_x_29393:
        /* <DEDUP_REMOVED lines=13> */
.L_x_29397:
        /* <DEDUP_REMOVED lines=12> */
.L_x_29400:
[----:B------:R-:W-:Y:S02]  /*65a0*/  IMAD.MOV.U32 R230, RZ, RZ, R8 ;  /* 0x000000ffffe67224 */ /* 0x000fe400078e0008 */
.L_x_29401:
[----:B------:R-:W-:Y:S05]  /*65b0*/  BSYNC B2 ;  /* 0x0000000000027941 */ /* 0x000fea0003800000 */
.L_x_29399:
        /* <DEDUP_REMOVED lines=16> */
.L_x_29405:
[----:B------:R-:W-:Y:S05]  /*66c0*/  BSYNC B3 ;  /* 0x0000000000037941 */ /* 0x000fea0003800000 */
.L_x_29404:
        /* <DEDUP_REMOVED lines=44> */
.L_x_29403:
[----:B------:R-:W-:Y:S05]  /*6990*/  BSYNC B2 ;  /* 0x0000000000027941 */ /* 0x000fea0003800000 */
.L_x_29402:
        /* <DEDUP_REMOVED lines=10> */
.L_x_29398:
        /* <DEDUP_REMOVED lines=17> */
[C---:B------:R-:W-:Y:S01]  /*6b50*/  SHF.L.U32 R237, R27.reuse, 0x3, RZ ;  /* 0x000000031bed7819 */ /* 0x040fe200000006ff */
[----:B------:R-:W-:Y:S01]  /*6b60*/  IMAD.WIDE.U32 R230, R230, 0x100, RZ ;  /* 0x00000100e6e67825 */ /* 0x000fe200078e00ff */
[C---:B------:R-:W-:Y:S02]  /*6b70*/  LEA.HI.X R233, R27.reuse, c[0x0][0x18c], RZ, 0x4, P0 ;  /* 0x000063001be97a11 */ /* 0x040fe400000f24ff */
[----:B------:R-:W-:-:S02]  /*6b80*/  SHF.L.U64.HI R235, R27, 0x3, RZ ;  /* 0x000000031beb7819 */ /* 0x000fc400000102ff */
[----:B------:R-:W-:Y:S02]  /*6b90*/  IADD3 R228, P0, R237, c[0x0][0x190], RZ ;  /* 0x00006400ede47a10 */ /* 0x000fe40007f1e0ff */
[----:B------:R-:W-:Y:S02]  /*6ba0*/  LOP3.LUT R227, R230, R166, R164, 0xfe, !PT ;  /* 0x000000a6e6e37212 */ /* 0x000fe400078efea4 */
[----:B------:R-:W-:Y:S02]  /*6bb0*/  LOP3.LUT R231, R231, R167, R165, 0xfe, !PT ;  /* 0x000000a7e7e77212 */ /* 0x000fe400078efea5 */
[----:B------:R-:W-:Y:S02]  /*6bc0*/  F2FP.PACK_AB R167, R218, R203 ;  /* 0x000000cbdaa7723e */ /* 0x000fe400000000ff */
[----:B------:R-:W-:Y:S02]  /*6bd0*/  F2FP.PACK_AB R166, R202, R187 ;  /* 0x000000bbcaa6723e */ /* 0x000fe400000000ff */
[----:B------:R-:W-:-:S02]  /*6be0*/  F2FP.PACK_AB R165, R186, R171 ;  /* 0x000000abbaa5723e */ /* 0x000fc400000000ff */
[----:B------:R-:W-:Y:S02]  /*6bf0*/  F2FP.PACK_AB R164, R170, R11 ;  /* 0x0000000baaa4723e */ /* 0x000fe400000000ff */
        /* <DEDUP_REMOVED lines=26> */
.L_x_29406:
[----:B------:R-:W-:Y:S02]  /*6da0*/  IADD3 R227, R27, 0x20, RZ ;  /* 0x000000201be37810 */ /* 0x000fe40007ffe0ff */
.L_x_29277:
[----:B------:R-:W-:Y:S05]  /*6db0*/  BSYNC B1 ;  /* 0x0000000000017941 */ /* 0x000fea0003800000 */
.L_x_29276:
        /* <DEDUP_REMOVED lines=30> */
.L_x_29410:
[----:B0-----:R-:W-:Y:S02]  /*6fa0*/  IMAD.MOV.U32 R219, RZ, RZ, R8 ;  /* 0x000000ffffdb7224 */ /* 0x001fe400078e0008 */
.L_x_29411:
[----:B------:R-:W-:Y:S05]  /*6fb0*/  BSYNC B2 ;  /* 0x0000000000027941 */ /* 0x000fea0003800000 */
.L_x_29409:
        /* <DEDUP_REMOVED lines=16> */
.L_x_29415:
[----:B------:R-:W-:Y:S05]  /*70c0*/  BSYNC B3 ;  /* 0x0000000000037941 */ /* 0x000fea0003800000 */
.L_x_29414:
        /* <DEDUP_REMOVED lines=44> */
.L_x_29413:
[----:B------:R-:W-:Y:S05]  /*7390*/  BSYNC B2 ;  /* 0x0000000000027941 */ /* 0x000fea0003800000 */
.L_x_29412:
        /* <DEDUP_REMOVED lines=18> */
.L_x_29416:
        /* <DEDUP_REMOVED lines=12> */
.L_x_29419:
[----:B------:R-:W-:Y:S02]  /*7580*/  IMAD.MOV.U32 R219, RZ, RZ, R8 ;  /* 0x000000ffffdb7224 */ /* 0x000fe400078e0008 */
.L_x_29420:
[----:B------:R-:W-:Y:S05]  /*7590*/  BSYNC B2 ;  /* 0x0000000000027941 */ /* 0x000fea0003800000 */
.L_x_29418:
        /* <DEDUP_REMOVED lines=16> */
.L_x_29424:
[----:B------:R-:W-:Y:S05]  /*76a0*/  BSYNC B3 ;  /* 0x0000000000037941 */ /* 0x000fea0003800000 */
.L_x_29423:
        /* <DEDUP_REMOVED lines=44> */
.L_x_29422:
[----:B------:R-:W-:Y:S05]  /*7970*/  BSYNC B2 ;  /* 0x0000000000027941 */ /* 0x000fea0003800000 */
.L_x_29421:
        /* <DEDUP_REMOVED lines=10> */
.L_x_29417:
        /* <DEDUP_REMOVED lines=12> */
.L_x_29426:
[----:B------:R-:W-:Y:S02]  /*7ae0*/  IMAD.MOV.U32 R219, RZ, RZ, R8 ;  /* 0x000000ffffdb7224 */ /* 0x000fe400078e0008 */
.L_x_29427:
[----:B------:R-:W-:Y:S05]  /*7af0*/  BSYNC B2 ;  /* 0x0000000000027941 */ /* 0x000fea0003800000 */
.L_x_29425:
        /* <DEDUP_REMOVED lines=16> */
.L_x_29431:
[----:B------:R-:W-:Y:S05]  /*7c00*/  BSYNC B3 ;  /* 0x0000000000037941 */ /* 0x000fea0003800000 */
.L_x_29430:
        /* <DEDUP_REMOVED lines=44> */
.L_x_29429:
[----:B------:R-:W-:Y:S05]  /*7ed0*/  BSYNC B2 ;  /* 0x0000000000027941 */ /* 0x000fea0003800000 */
.L_x_29428:
        /* <DEDUP_REMOVED lines=15> */
.L_x_29432:
        /* <DEDUP_REMOVED lines=12> */
.L_x_29435:
[----:B------:R-:W-:Y:S02]  /*8090*/  IMAD.MOV.U32 R164, RZ, RZ, R8 ;  /* 0x000000ffffa47224 */ /* 0x000fe400078e0008 */
.L_x_29436:
[----:B------:R-:W-:Y:S05]  /*80a0*/  BSYNC B2 ;  /* 0x0000000000027941 */ /* 0x000fea0003800000 */
.L_x_29434:
        /* <DEDUP_REMOVED lines=16> */
.L_x_29440:
[----:B------:R-:W-:Y:S05]  /*81b0*/  BSYNC B3 ;  /* 0x0000000000037941 */ /* 0x000fea0003800000 */
.L_x_29439:
        /* <DEDUP_REMOVED lines=44> */
.L_x_29438:
[----:B------:R-:W-:Y:S05]  /*8480*/  BSYNC B2 ;  /* 0x0000000000027941 */ /* 0x000fea0003800000 */
.L_x_29437:
        /* <DEDUP_REMOVED lines=10> */
.L_x_29433:
        /* <DEDUP_REMOVED lines=12> */
.L_x_29442:
[----:B------:R-:W-:Y:S02]  /*85f0*/  IMAD.MOV.U32 R164, RZ, RZ, R8 ;  /* 0x000000ffffa47224 */ /* 0x000fe400078e0008 */
.L_x_29443:
[----:B------:R-:W-:Y:S05]  /*8600*/  BSYNC B2 ;  /* 0x0000000000027941 */ /* 0x000fea0003800000 */
.L_x_29441:
        /* <DEDUP_REMOVED lines=16> */
.L_x_29447:
[----:B------:R-:W-:Y:S05]  /*8710*/  BSYNC B3 ;  /* 0x0000000000037941 */ /* 0x000fea0003800000 */
.L_x_29446:
        /* <DEDUP_REMOVED lines=44> */
.L_x_29445:
[----:B------:R-:W-:Y:S05]  /*89e0*/  BSYNC B2 ;  /* 0x0000000000027941 */ /* 0x000fea0003800000 */
.L_x_29444:
        /* <DEDUP_REMOVED lines=15> */
.L_x_29448:
        /* <DEDUP_REMOVED lines=12> */
.L_x_29451:
[----:B------:R-:W-:Y:S02]  /*8ba0*/  IMAD.MOV.U32 R164, RZ, RZ, R8 ;  /* 0x000000ffffa47224 */ /* 0x000fe400078e0008 */
.L_x_29452:
[----:B------:R-:W-:Y:S05]  /*8bb0*/  BSYNC B2 ;  /* 0x0000000000027941 */ /* 0x000fea0003800000 */
.L_x_29450:
        /* <DEDUP_REMOVED lines=16> */
.L_x_29456:
[----:B------:R-:W-:Y:S05]  /*8cc0*/  BSYNC B3 ;  /* 0x0000000000037941 */ /* 0x000fea0003800000 */
.L_x_29455:
        /* <DEDUP_REMOVED lines=44> */
.L_x_29454:
[----:B------:R-:W-:Y:S05]  /*8f90*/  BSYNC B2 ;  /* 0x0000000000027941 */ /* 0x000fea0003800000 */
.L_x_29453:
        /* <DEDUP_REMOVED lines=10> */
.L_x_29449:
        /* <DEDUP_REMOVED lines=12> */
.L_x_29458:
[----:B------:R-:W-:Y:S02]  /*9100*/  IMAD.MOV.U32 R164, RZ, RZ, R8 ;  /* 0x000000ffffa47224 */ /* 0x000fe400078e0008 */
.L_x_29459:
[----:B------:R-:W-:Y:S05]  /*9110*/  BSYNC B2 ;  /* 0x0000000000027941 */ /* 0x000fea0003800000 */
.L_x_29457:
        /* <DEDUP_REMOVED lines=16> */
.L_x_29463:
[----:B------:R-:W-:Y:S05]  /*9220*/  BSYNC B3 ;  /* 0x0000000000037941 */ /* 0x000fea0003800000 */
.L_x_29462:
        /* <DEDUP_REMOVED lines=44> */
.L_x_29461:
[----:B------:R-:W-:Y:S05]  /*94f0*/  BSYNC B2 ;  /* 0x0000000000027941 */ /* 0x000fea0003800000 */
.L_x_29460:
        /* <DEDUP_REMOVED lines=15> */
.L_x_29464:
        /* <DEDUP_REMOVED lines=12> */
.L_x_29467:
[----:B------:R-:W-:Y:S02]  /*96b0*/  IMAD.MOV.U32 R188, RZ, RZ, R8 ;  /* 0x000000ffffbc7224 */ /* 0x000fe400078e0008 */
.L_x_29468:
[----:B------:R-:W-:Y:S05]  /*96c0*/  BSYNC B2 ;  /* 0x0000000000027941 */ /* 0x000fea0003800000 */
.L_x_29466:
        /* <DEDUP_REMOVED lines=16> */
.L_x_29472:
[----:B------:R-:W-:Y:S05]  /*97d0*/  BSYNC B3 ;  /* 0x0000000000037941 */ /* 0x000fea0003800000 */
.L_x_29471:
        /* <DEDUP_REMOVED lines=44> */
.L_x_29470:
[----:B------:R-:W-:Y:S05]  /*9aa0*/  BSYNC B2 ;  /* 0x0000000000027941 */ /* 0x000fea0003800000 */
.L_x_29469:
        /* <DEDUP_REMOVED lines=10> */
.L_x_29465:
        /* <DEDUP_REMOVED lines=12> */
.L_x_29474:
[----:B------:R-:W-:Y:S02]  /*9c10*/  IMAD.MOV.U32 R219, RZ, RZ, R8 ;  /* 0x000000ffffdb7224 */ /* 0x000fe400078e0008 */
.L_x_29475:
[----:B------:R-:W-:Y:S05]  /*9c20*/  BSYNC B2 ;  /* 0x0000000000027941 */ /* 0x000fea0003800000 */
.L_x_29473:
        /* <DEDUP_REMOVED lines=16> */
.L_x_29479:
[----:B------:R-:W-:Y:S05]  /*9d30*/  BSYNC B3 ;  /* 0x0000000000037941 */ /* 0x000fea0003800000 */
.L_x_29478:
        /* <DEDUP_REMOVED lines=44> */
.L_x_29477:
[----:B------:R-:W-:Y:S05]  /*a000*/  BSYNC B2 ;  /* 0x0000000000027941 */ /* 0x000fea0003800000 */
.L_x_29476:
        /* <DEDUP_REMOVED lines=13> */
.L_x_29480:
        /* <DEDUP_REMOVED lines=12> */
.L_x_29483:
[----:B------:R-:W-:Y:S02]  /*a1a0*/  IMAD.MOV.U32 R219, RZ, RZ, R8 ;  /* 0x000000ffffdb7224 */ /* 0x000fe400078e0008 */
.L_x_29484:
[----:B------:R-:W-:Y:S05]  /*a1b0*/  BSYNC B2 ;  /* 0x0000000000027941 */ /* 0x000fea0003800000 */
.L_x_29482:
        /* <DEDUP_REMOVED lines=16> */
.L_x_29488:
[----:B------:R-:W-:Y:S05]  /*a2c0*/  BSYNC B3 ;  /* 0x0000000000037941 */ /* 0x000fea0003800000 */
.L_x_29487:
        /* <DEDUP_REMOVED lines=44> */
.L_x_29486:
[----:B------:R-:W-:Y:S05]  /*a590*/  BSYNC B2 ;  /* 0x0000000000027941 */ /* 0x000fea0003800000 */
.L_x_29485:
        /* <DEDUP_REMOVED lines=10> */
.L_x_29481:
        /* <DEDUP_REMOVED lines=12> */
.L_x_29490:
[----:B------:R-:W-:Y:S02]  /*a700*/  IMAD.MOV.U32 R219, RZ, RZ, R8 ;  /* 0x000000ffffdb7224 */ /* 0x000fe400078e0008 */
.L_x_29491:
[----:B------:R-:W-:Y:S05]  /*a710*/  BSYNC B2 ;  /* 0x0000000000027941 */ /* 0x000fea0003800000 */
.L_x_29489:
        /* <DEDUP_REMOVED lines=16> */
.L_x_29495:
[----:B------:R-:W-:Y:S05]  /*a820*/  BSYNC B3 ;  /* 0x0000000000037941 */ /* 0x000fea0003800000 */
.L_x_29494:
        /* <DEDUP_REMOVED lines=44> */
.L_x_29493:
[----:B------:R-:W-:Y:S05]  /*aaf0*/  BSYNC B2 ;  /* 0x0000000000027941 */ /* 0x000fea0003800000 */
.L_x_29492:
        /* <DEDUP_REMOVED lines=13> */
.L_x_29496:
        /* <DEDUP_REMOVED lines=12> */
.L_x_29499:
[----:B------:R-:W-:Y:S02]  /*ac90*/  IMAD.MOV.U32 R166, RZ, RZ, R8 ;  /* 0x000000ffffa67224 */ /* 0x000fe400078e0008 */
.L_x_29500:
[----:B------:R-:W-:Y:S05]  /*aca0*/  BSYNC B2 ;  /* 0x0000000000027941 */ /* 0x000fea0003800000 */
.L_x_29498:
        /* <DEDUP_REMOVED lines=16> */
.L_x_29504:
[----:B------:R-:W-:Y:S05]  /*adb0*/  BSYNC B3 ;  /* 0x0000000000037941 */ /* 0x000fea0003800000 */
.L_x_29503:
        /* <DEDUP_REMOVED lines=44> */
.L_x_29502:
[----:B------:R-:W-:Y:S05]  /*b080*/  BSYNC B2 ;  /* 0x0000000000027941 */ /* 0x000fea0003800000 */
.L_x_29501:
        /* <DEDUP_REMOVED lines=10> */
.L_x_29497:
        /* <DEDUP_REMOVED lines=12> */
.L_x_29506:
[----:B------:R-:W-:Y:S02]  /*b1f0*/  IMAD.MOV.U32 R166, RZ, RZ, R8 ;  /* 0x000000ffffa67224 */ /* 0x000fe400078e0008 */
.L_x_29507:
[----:B------:R-:W-:Y:S05]  /*b200*/  BSYNC B2 ;  /* 0x0000000000027941 */ /* 0x000fea0003800000 */
.L_x_29505:
        /* <DEDUP_REMOVED lines=16> */
.L_x_29511:
[----:B------:R-:W-:Y:S05]  /*b310*/  BSYNC B3 ;  /* 0x0000000000037941 */ /* 0x000fea0003800000 */
.L_x_29510:
        /* <DEDUP_REMOVED lines=44> */
.L_x_29509:
[----:B------:R-:W-:Y:S05]  /*b5e0*/  BSYNC B2 ;  /* 0x0000000000027941 */ /* 0x000fea0003800000 */
.L_x_29508:
        /* <DEDUP_REMOVED lines=13> */
.L_x_29512:
        /* <DEDUP_REMOVED lines=12> */
.L_x_29515:
[----:B------:R-:W-:Y:S02]  /*b780*/  IMAD.MOV.U32 R166, RZ, RZ, R8 ;  /* 0x000000ffffa67224 */ /* 0x000fe400078e0008 */
.L_x_29516:
[----:B------:R-:W-:Y:S05]  /*b790*/  BSYNC B2 ;  /* 0x0000000000027941 */ /* 0x000fea0003800000 */
.L_x_29514:
        /* <DEDUP_REMOVED lines=16> */
.L_x_29520:
[----:B------:R-:W-:Y:S05]  /*b8a0*/  BSYNC B3 ;  /* 0x0000000000037941 */ /* 0x000fea0003800000 */
.L_x_29519:
        /* <DEDUP_REMOVED lines=44> */
.L_x_29518:
[----:B------:R-:W-:Y:S05]  /*bb70*/  BSYNC B2 ;  /* 0x0000000000027941 */ /* 0x000fea0003800000 */
.L_x_29517:
        /* <DEDUP_REMOVED lines=10> */
.L_x_29513:
        /* <DEDUP_REMOVED lines=12> */
.L_x_29522:
[----:B------:R-:W-:Y:S02]  /*bce0*/  IMAD.MOV.U32 R166, RZ, RZ, R8 ;  /* 0x000000ffffa67224 */ /* 0x000fe400078e0008 */
.L_x_29523:
[----:B------:R-:W-:Y:S05]  /*bcf0*/  BSYNC B2 ;  /* 0x0000000000027941 */ /* 0x000fea0003800000 */
.L_x_29521:
        /* <DEDUP_REMOVED lines=16> */
.L_x_29527:
[----:B------:R-:W-:Y:S05]  /*be00*/  BSYNC B3 ;  /* 0x0000000000037941 */ /* 0x000fea0003800000 */
.L_x_29526:
        /* <DEDUP_REMOVED lines=44> */
.L_x_29525:
[----:B------:R-:W-:Y:S05]  /*c0d0*/  BSYNC B2 ;  /* 0x0000000000027941 */ /* 0x000fea0003800000 */
.L_x_29524:
        /* <DEDUP_REMOVED lines=13> */
.L_x_29528:
        /* <DEDUP_REMOVED lines=12> */
.L_x_29531:
[----:B------:R-:W-:Y:S02]  /*c270*/  IMAD.MOV.U32 R230, RZ, RZ, R8 ;  /* 0x000000ffffe67224 */ /* 0x000fe400078e0008 */
.L_x_29532:
[----:B------:R-:W-:Y:S05]  /*c280*/  BSYNC B2 ;  /* 0x0000000000027941 */ /* 0x000fea0003800000 */
.L_x_29530:
        /* <DEDUP_REMOVED lines=16> */
.L_x_29536:
[----:B------:R-:W-:Y:S05]  /*c390*/  BSYNC B3 ;  /* 0x0000000000037941 */ /* 0x000fea0003800000 */
.L_x_29535:
        /* <DEDUP_REMOVED lines=44> */
.L_x_29534:
[----:B------:R-:W-:Y:S05]  /*c660*/  BSYNC B2 ;  /* 0x0000000000027941 */ /* 0x000fea0003800000 */
.L_x_29533:
        /* <DEDUP_REMOVED lines=10> */
.L_x_29529:
        /* <DEDUP_REMOVED lines=54> */
.L_x_29537:
[----:B------:R-:W-:Y:S02]  /*ca70*/  IADD3 R227, R227, 0x20, RZ ;  /* 0x00000020e3e37810 */ /* 0x000fe40007ffe0ff */
.L_x_29408:
[----:B------:R-:W-:Y:S05]  /*ca80*/  BSYNC B1 ;  /* 0x0000000000017941 */ /* 0x000fea0003800000 */
.L_x_29407:
        /* <DEDUP_REMOVED lines=30> */
.L_x_29541:
[----:B0-----:R-:W-:Y:S02]  /*cc70*/  IMAD.MOV.U32 R220, RZ, RZ, R8 ;  /* 0x000000ffffdc7224 */ /* 0x001fe400078e0008 */
.L_x_29542:
[----:B------:R-:W-:Y:S05]  /*cc80*/  BSYNC B2 ;  /* 0x0000000000027941 */ /* 0x000fea0003800000 */
.L_x_29540:
        /* <DEDUP_REMOVED lines=16> */
.L_x_29546:
[----:B------:R-:W-:Y:S05]  /*cd90*/  BSYNC B3 ;  /* 0x0000000000037941 */ /* 0x000fea0003800000 */
.L_x_29545:
        /* <DEDUP_REMOVED lines=44> */
.L_x_29544:
[----:B------:R-:W-:Y:S05]  /*d060*/  BSYNC B2 ;  /* 0x0000000000027941 */ /* 0x000fea0003800000 */
.L_x_29543:
        /* <DEDUP_REMOVED lines=18> */
.L_x_29547:
        /* <DEDUP_REMOVED lines=12> */
.L_x_29550:
[----:B------:R-:W-:Y:S02]  /*d250*/  IMAD.MOV.U32 R220, RZ, RZ, R8 ;  /* 0x000000ffffdc7224 */ /* 0x000fe400078e0008 */
.L_x_29551:
[----:B------:R-:W-:Y:S05]  /*d260*/  BSYNC B2 ;  /* 0x0000000000027941 */ /* 0x000fea0003800000 */
.L_x_29549:
        /* <DEDUP_REMOVED lines=16> */
.L_x_29555:
[----:B------:R-:W-:Y:S05]  /*d370*/  BSYNC B3 ;  /* 0x0000000000037941 */ /* 0x000fea0003800000 */
.L_x_29554:
        /* <DEDUP_REMOVED lines=44> */
.L_x_29553:
[----:B------:R-:W-:Y:S05]  /*d640*/  BSYNC B2 ;  /* 0x0000000000027941 */ /* 0x000fea0003800000 */
.L_x_29552:
        /* <DEDUP_REMOVED lines=10> */
.L_x_29548:
        /* <DEDUP_REMOVED lines=12> */
.L_x_29557:
[----:B------:R-:W-:Y:S02]  /*d7b0*/  IMAD.MOV.U32 R220, RZ, RZ, R8 ;  /* 0x000000ffffdc7224 */ /* 0x000fe400078e0008 */
.L_x_29558:
[----:B------:R-:W-:Y:S05]  /*d7c0*/  BSYNC B2 ;  /* 0x0000000000027941 */ /* 0x000fea0003800000 */
.L_x_29556:
        /* <DEDUP_REMOVED lines=16> */
.L_x_29562:
[----:B------:R-:W-:Y:S05]  /*d8d0*/  BSYNC B3 ;  /* 0x0000000000037941 */ /* 0x000fea0003800000 */
.L_x_29561:
        /* <DEDUP_REMOVED lines=44> */
.L_x_29560:
[----:B------:R-:W-:Y:S05]  /*dba0*/  BSYNC B2 ;  /* 0x0000000000027941 */ /* 0x000fea0003800000 */
.L_x_29559:
        /* <DEDUP_REMOVED lines=15> */
.L_x_29563:
        /* <DEDUP_REMOVED lines=12> */
.L_x_29566:
[----:B------:R-:W-:Y:S02]  /*dd60*/  IMAD.MOV.U32 R164, RZ, RZ, R8 ;  /* 0x000000ffffa47224 */ /* 0x000fe400078e0008 */
.L_x_29567:
[----:B------:R-:W-:Y:S05]  /*dd70*/  BSYNC B2 ;  /* 0x0000000000027941 */ /* 0x000fea0003800000 */
.L_x_29565:
        /* <DEDUP_REMOVED lines=16> */
.L_x_29571:
[----:B------:R-:W-:Y:S05]  /*de80*/  BSYNC B3 ;  /* 0x0000000000037941 */ /* 0x000fea0003800000 */
.L_x_29570:
        /* <DEDUP_REMOVED lines=44> */
.L_x_29569:
[----:B------:R-:W-:Y:S05]  /*e150*/  BSYNC B2 ;  /* 0x0000000000027941 */ /* 0x000fea0003800000 */
.L_x_29568:
        /* <DEDUP_REMOVED lines=10> */
.L_x_29564:
        /* <DEDUP_REMOVED lines=12> */
.L_x_29573:
[----:B------:R-:W-:Y:S02]  /*e2c0*/  IMAD.MOV.U32 R164, RZ, RZ, R8 ;  /* 0x000000ffffa47224 */ /* 0x000fe400078e0008 */
.L_x_29574:
[----:B------:R-:W-:Y:S05]  /*e2d0*/  BSYNC B2 ;  /* 0x0000000000027941 */ /* 0x000fea0003800000 */
.L_x_29572:
        /* <DEDUP_REMOVED lines=16> */
.L_x_29578:
[----:B------:R-:W-:Y:S05]  /*e3e0*/  BSYNC B3 ;  /* 0x0000000000037941 */ /* 0x000fea0003800000 */
.L_x_29577:
        /* <DEDUP_REMOVED lines=44> */
.L_x_29576:
[----:B------:R-:W-:Y:S05]  /*e6b0*/  BSYNC B2 ;  /* 0x0000000000027941 */ /* 0x000fea0003800000 */
.L_x_29575:
        /* <DEDUP_REMOVED lines=15> */
.L_x_29579:
        /* <DEDUP_REMOVED lines=12> */
.L_x_29582:
[----:B------:R-:W-:Y:S02]  /*e870*/  IMAD.MOV.U32 R164, RZ, RZ, R8 ;  /* 0x000000ffffa47224 */ /* 0x000fe400078e0008 */
.L_x_29583:
[----:B------:R-:W-:Y:S05]  /*e880*/  BSYNC B2 ;  /* 0x0000000000027941 */ /* 0x000fea0003800000 */
.L_x_29581:
        /* <DEDUP_REMOVED lines=16> */
.L_x_29587:
[----:B------:R-:W-:Y:S05]  /*e990*/  BSYNC B3 ;  /* 0x0000000000037941 */ /* 0x000fea0003800000 */
.L_x_29586:
        /* <DEDUP_REMOVED lines=44> */
.L_x_29585:
[----:B------:R-:W-:Y:S05]  /*ec60*/  BSYNC B2 ;  /* 0x0000000000027941 */ /* 0x000fea0003800000 */
.L_x_29584:
        /* <DEDUP_REMOVED lines=10> */
.L_x_29580:
        /* <DEDUP_REMOVED lines=12> */
.L_x_29589:
[----:B------:R-:W-:Y:S02]  /*edd0*/  IMAD.MOV.U32 R164, RZ, RZ, R8 ;  /* 0x000000ffffa47224 */ /* 0x000fe400078e0008 */
.L_x_29590:
[----:B------:R-:W-:Y:S05]  /*ede0*/  BSYNC B2 ;  /* 0x0000000000027941 */ /* 0x000fea0003800000 */
.L_x_29588:
        /* <DEDUP_REMOVED lines=16> */
.L_x_29594:
[----:B------:R-:W-:Y:S05]  /*eef0*/  BSYNC B3 ;  /* 0x0000000000037941 */ /* 0x000fea0003800000 */
.L_x_29593:
        /* <DEDUP_REMOVED lines=44> */
.L_x_29592:
[----:B------:R-:W-:Y:S05]  /*f1c0*/  BSYNC B2 ;  /* 0x0000000000027941 */ /* 0x000fea0003800000 */
.L_x_29591:
        /* <DEDUP_REMOVED lines=15> */
.L_x_29595:
        /* <DEDUP_REMOVED lines=12> */
.L_x_29598:
[----:B------:R-:W-:Y:S02]  /*f380*/  IMAD.MOV.U32 R191, RZ, RZ, R8 ;  /* 0x000000ffffbf7224 */ /* 0x000fe400078e0008 */
.L_x_29599:
[----:B------:R-:W-:Y:S05]  /*f390*/  BSYNC B2 ;  /* 0x0000000000027941 */ /* 0x000fea0003800000 */
.L_x_29597:
        /* <DEDUP_REMOVED lines=16> */
.L_x_29603:
[----:B------:R-:W-:Y:S05]  /*f4a0*/  BSYNC B3 ;  /* 0x0000000000037941 */ /* 0x000fea0003800000 */
.L_x_29602:
        /* <DEDUP_REMOVED lines=44> */
.L_x_29601:
[----:B------:R-:W-:Y:S05]  /*f770*/  BSYNC B2 ;  /* 0x0000000000027941 */ /* 0x000fea0003800000 */
.L_x_29600:
        /* <DEDUP_REMOVED lines=10> */
.L_x_29596:
        /* <DEDUP_REMOVED lines=12> */
.L_x_29605:
[----:B------:R-:W-:Y:S02]  /*f8e0*/  IMAD.MOV.U32 R220, RZ, RZ, R8 ;  /* 0x000000ffffdc7224 */ /* 0x000fe400078e0008 */
.L_x_29606:
[----:B------:R-:W-:Y:S05]  /*f8f0*/  BSYNC B2 ;  /* 0x0000000000027941 */ /* 0x000fea0003800000 */
.L_x_29604:
        /* <DEDUP_REMOVED lines=16> */
.L_x_29610:
[----:B------:R-:W-:Y:S05]  /*fa00*/  BSYNC B3 ;  /* 0x0000000000037941 */ /* 0x000fea0003800000 */
.L_x_29609:
        /* <DEDUP_REMOVED lines=44> */
.L_x_29608:
[----:B------:R-:W-:Y:S05]  /*fcd0*/  BSYNC B2 ;  /* 0x0000000000027941 */ /* 0x000fea0003800000 */
.L_x_29607:
        /* <DEDUP_REMOVED lines=13> */
.L_x_29611:
        /* <DEDUP_REMOVED lines=12> */
.L_x_29614:
[----:B------:R-:W-:Y:S02]  /*fe70*/  IMAD.MOV.U32 R220, RZ, RZ, R8 ;  /* 0x000000ffffdc7224 */ /* 0x000fe400078e0008 */
.L_x_29615:
[----:B------:R-:W-:Y:S05]  /*fe80*/  BSYNC B2 ;  /* 0x0000000000027941 */ /* 0x000fea0003800000 */
.L_x_29613:
        /* <DEDUP_REMOVED lines=16> */
.L_x_29619:
[----:B------:R-:W-:Y:S05]  /*ff90*/  BSYNC B3 ;  /* 0x0000000000037941 */ /* 0x000fea0003800000 */
.L_x_29618:
        /* <DEDUP_REMOVED lines=44> */
.L_x_29617:
[----:B------:R-:W-:Y:S05]  /*10260*/  BSYNC B2 ;  /* 0x0000000000027941 */ /* 0x000fea0003800000 */
.L_x_29616:
        /* <DEDUP_REMOVED lines=10> */
.L_x_29612:
        /* <DEDUP_REMOVED lines=12> */
.L_x_29621:
[----:B------:R-:W-:Y:S02]  /*103d0*/  IMAD.MOV.U32 R220, RZ, RZ, R8 ;  /* 0x000000ffffdc7224 */ /* 0x000fe400078e0008 */
.L_x_29622:
[----:B------:R-:W-:Y:S05]  /*103e0*/  BSYNC B2 ;  /* 0x0000000000027941 */ /* 0x000fea0003800000 */
.L_x_29620:
        /* <DEDUP_REMOVED lines=16> */
.L_x_29626:
[----:B------:R-:W-:Y:S05]  /*104f0*/  BSYNC B3 ;  /* 0x0000000000037941 */ /* 0x000fea0003800000 */
.L_x_29625:
        /* <DEDUP_REMOVED lines=44> */
.L_x_29624:
[----:B------:R-:W-:Y:S05]  /*107c0*/  BSYNC B2 ;  /* 0x0000000000027941 */ /* 0x000fea0003800000 */
.L_x_29623:
        /* <DEDUP_REMOVED lines=13> */
.L_x_29627:
        /* <DEDUP_REMOVED lines=12> */
.L_x_29630:
[----:B------:R-:W-:Y:S02]  /*10960*/  IMAD.MOV.U32 R166, RZ, RZ, R8 ;  /* 0x000000ffffa67224 */ /* 0x000fe400078e0008 */
.L_x_29631:
[----:B------:R-:W-:Y:S05]  /*10970*/  BSYNC B2 ;  /* 0x0000000000027941 */ /* 0x000fea0003800000 */
.L_x_29629:
        /* <DEDUP_REMOVED lines=16> */
.L_x_29635:
[----:B------:R-:W-:Y:S05]  /*10a80*/  BSYNC B3 ;  /* 0x0000000000037941 */ /* 0x000fea0003800000 */
.L_x_29634:
        /* <DEDUP_REMOVED lines=44> */
.L_x_29633:
[----:B------:R-:W-:Y:S05]  /*10d50*/  BSYNC B2 ;  /* 0x0000000000027941 */ /* 0x000fea0003800000 */
.L_x_29632:
        /* <DEDUP_REMOVED lines=10> */
.L_x_29628:
        /* <DEDUP_REMOVED lines=12> */
.L_x_29637:
[----:B------:R-:W-:Y:S02]  /*10ec0*/  IMAD.MOV.U32 R166, RZ, RZ, R8 ;  /* 0x000000ffffa67224 */ /* 0x000fe400078e0008 */
.L_x_29638:
[----:B------:R-:W-:Y:S05]  /*10ed0*/  BSYNC B2 ;  /* 0x0000000000027941 */ /* 0x000fea0003800000 */
.L_x_29636:
        /* <DEDUP_REMOVED lines=16> */
.L_x_29642:
[----:B------:R-:W-:Y:S05]  /*10fe0*/  BSYNC B3 ;  /* 0x0000000000037941 */ /* 0x000fea0003800000 */
.L_x_29641:
        /* <DEDUP_REMOVED lines=44> */
.L_x_29640:
[----:B------:R-:W-:Y:S05]  /*112b0*/  BSYNC B2 ;  /* 0x0000000000027941 */ /* 0x000fea0003800000 */
.L_x_29639:
        /* <DEDUP_REMOVED lines=13> */
.L_x_29643:
        /* <DEDUP_REMOVED lines=12> */
.L_x_29646:
[----:B------:R-:W-:Y:S02]  /*11450*/  IMAD.MOV.U32 R166, RZ, RZ, R8 ;  /* 0x000000ffffa67224 */ /* 0x000fe400078e0008 */
.L_x_29647:
[----:B------:R-:W-:Y:S05]  /*11460*/  BSYNC B2 ;  /* 0x0000000000027941 */ /* 0x000fea0003800000 */
.L_x_29645:
        /* <DEDUP_REMOVED lines=16> */
.L_x_29651:
[----:B------:R-:W-:Y:S05]  /*11570*/  BSYNC B3 ;  /* 0x0000000000037941 */ /* 0x000fea0003800000 */
.L_x_29650:
        /* <DEDUP_REMOVED lines=44> */
.L_x_29649:
[----:B------:R-:W-:Y:S05]  /*11840*/  BSYNC B2 ;  /* 0x0000000000027941 */ /* 0x000fea0003800000 */
.L_x_29648:
        /* <DEDUP_REMOVED lines=10> */
.L_x_29644:
        /* <DEDUP_REMOVED lines=12> */
.L_x_29653:
[----:B------:R-:W-:Y:S02]  /*119b0*/  IMAD.MOV.U32 R166, RZ, RZ, R8 ;  /* 0x000000ffffa67224 */ /* 0x000fe400078e0008 */
.L_x_29654:
[----:B------:R-:W-:Y:S05]  /*119c0*/  BSYNC B2 ;  /* 0x0000000000027941 */ /* 0x000fea0003800000 */
.L_x_29652:
        /* <DEDUP_REMOVED lines=16> */
.L_x_29658:
[----:B------:R-:W-:Y:S05]  /*11ad0*/  BSYNC B3 ;  /* 0x0000000000037941 */ /* 0x000fea0003800000 */
.L_x_29657:
        /* <DEDUP_REMOVED lines=44> */
.L_x_29656:
[----:B------:R-:W-:Y:S05]  /*11da0*/  BSYNC B2 ;  /* 0x0000000000027941 */ /* 0x000fea0003800000 */
.L_x_29655:
        /* <DEDUP_REMOVED lines=13> */
.L_x_29659:
        /* <DEDUP_REMOVED lines=12> */
.L_x_29662:
[----:B------:R-:W-:Y:S02]  /*11f40*/  IMAD.MOV.U32 R230, RZ, RZ, R8 ;  /* 0x000000ffffe67224 */ /* 0x000fe400078e0008 */
.L_x_29663:
[----:B------:R-:W-:Y:S05]  /*11f50*/  BSYNC B2 ;  /* 0x0000000000027941 */ /* 0x000fea0003800000 */
.L_x_29661:
        /* <DEDUP_REMOVED lines=16> */
.L_x_29667:
[----:B------:R-:W-:Y:S05]  /*12060*/  BSYNC B3 ;  /* 0x0000000000037941 */ /* 0x000fea0003800000 */
.L_x_29666:
        /* <DEDUP_REMOVED lines=44> */
.L_x_29665:
[----:B------:R-:W-:Y:S05]  /*12330*/  BSYNC B2 ;  /* 0x0000000000027941 */ /* 0x000fea0003800000 */
.L_x_29664:
        /* <DEDUP_REMOVED lines=10> */
.L_x_29660:
        /* <DEDUP_REMOVED lines=54> */
.L_x_29668:
[----:B------:R-:W-:Y:S02]  /*12740*/  IADD3 R227, R227, 0x20, RZ ;  /* 0x00000020e3e37810 */ /* 0x000fe40007ffe0ff */
.L_x_29539:
[----:B------:R-:W-:Y:S05]  /*12750*/  BSYNC B1 ;  /* 0x0000000000017941 */ /* 0x000fea0003800000 */
.L_x_29538:
        /* <DEDUP_REMOVED lines=30> */
.L_x_29672:
[----:B0-----:R-:W-:Y:S02]  /*12940*/  IMAD.MOV.U32 R221, RZ, RZ, R8 ;  /* 0x000000ffffdd7224 */ /* 0x001fe400078e0008 */
.L_x_29673:
[----:B------:R-:W-:Y:S05]  /*12950*/  BSYNC B2 ;  /* 0x0000000000027941 */ /* 0x000fea0003800000 */
.L_x_29671:
        /* <DEDUP_REMOVED lines=16> */
.L_x_29677:
[----:B------:R-:W-:Y:S05]  /*12a60*/  BSYNC B3 ;  /* 0x0000000000037941 */ /* 0x000fea0003800000 */
.L_x_29676:
        /* <DEDUP_REMOVED lines=44> */
.L_x_29675:
[----:B------:R-:W-:Y:S05]  /*12d30*/  BSYNC B2 ;  /* 0x0000000000027941 */ /* 0x000fea0003800000 */
.L_x_29674:
        /* <DEDUP_REMOVED lines=18> */
.L_x_29678:
        /* <DEDUP_REMOVED lines=12> */
.L_x_29681:
[----:B------:R-:W-:Y:S02]  /*12f20*/  IMAD.MOV.U32 R221, RZ, RZ, R8 ;  /* 0x000000ffffdd7224 */ /* 0x000fe400078e0008 */
.L_x_29682:
[----:B------:R-:W-:Y:S05]  /*12f30*/  BSYNC B2 ;  /* 0x0000000000027941 */ /* 0x000fea0003800000 */
.L_x_29680:
        /* <DEDUP_REMOVED lines=16> */
.L_x_29686:
[----:B------:R-:W-:Y:S05]  /*13040*/  BSYNC B3 ;  /* 0x0000000000037941 */ /* 0x000fea0003800000 */
.L_x_29685:
        /* <DEDUP_REMOVED lines=44> */
.L_x_29684:
[----:B------:R-:W-:Y:S05]  /*13310*/  BSYNC B2 ;  /* 0x0000000000027941 */ /* 0x000fea0003800000 */
.L_x_29683:
        /* <DEDUP_REMOVED lines=10> */
.L_x_29679:
        /* <DEDUP_REMOVED lines=12> */
.L_x_29688:
[----:B------:R-:W-:Y:S02]  /*13480*/  IMAD.MOV.U32 R221, RZ, RZ, R8 ;  /* 0x000000ffffdd7224 */ /* 0x000fe400078e0008 */
.L_x_29689:
[----:B------:R-:W-:Y:S05]  /*13490*/  BSYNC B2 ;  /* 0x0000000000027941 */ /* 0x000fea0003800000 */
.L_x_29687:
        /* <DEDUP_REMOVED lines=16> */
.L_x_29693:
[----:B------:R-:W-:Y:S05]  /*135a0*/  BSYNC B3 ;  /* 0x0000000000037941 */ /* 0x000fea0003800000 */
.L_x_29692:
        /* <DEDUP_REMOVED lines=44> */
.L_x_29691:
[----:B------:R-:W-:Y:S05]  /*13870*/  BSYNC B2 ;  /* 0x0000000000027941 */ /* 0x000fea0003800000 */
.L_x_29690:
        /* <DEDUP_REMOVED lines=15> */
.L_x_29694:
        /* <DEDUP_REMOVED lines=12> */
.L_x_29697:
[----:B------:R-:W-:Y:S02]  /*13a30*/  IMAD.MOV.U32 R164, RZ, RZ, R8 ;  /* 0x000000ffffa47224 */ /* 0x000fe400078e0008 */
.L_x_29698:
[----:B------:R-:W-:Y:S05]  /*13a40*/  BSYNC B2 ;  /* 0x0000000000027941 */ /* 0x000fea0003800000 */
.L_x_29696:
        /* <DEDUP_REMOVED lines=16> */
.L_x_29702:
[----:B------:R-:W-:Y:S05]  /*13b50*/  BSYNC B3 ;  /* 0x0000000000037941 */ /* 0x000fea0003800000 */
.L_x_29701:
        /* <DEDUP_REMOVED lines=44> */
.L_x_29700:
[----:B------:R-:W-:Y:S05]  /*13e20*/  BSYNC B2 ;  /* 0x0000000000027941 */ /* 0x000fea0003800000 */
.L_x_29699:
        /* <DEDUP_REMOVED lines=10> */
.L_x_29695:
        /* <DEDUP_REMOVED lines=12> */
.L_x_29704:
[----:B------:R-:W-:Y:S02]  /*13f90*/  IMAD.MOV.U32 R164, RZ, RZ, R8 ;  /* 0x000000ffffa47224 */ /* 0x000fe400078e0008 */
.L_x_29705:
[----:B------:R-:W-:Y:S05]  /*13fa0*/  BSYNC B2 ;  /* 0x0000000000027941 */ /* 0x000fea0003800000 */
.L_x_29703:
        /* <DEDUP_REMOVED lines=16> */
.L_x_29709:
[----:B------:R-:W-:Y:S05]  /*140b0*/  BSYNC B3 ;  /* 0x0000000000037941 */ /* 0x000fea0003800000 */
.L_x_29708:
        /* <DEDUP_REMOVED lines=44> */
.L_x_29707:
[----:B------:R-:W-:Y:S05]  /*14380*/  BSYNC B2 ;  /* 0x0000000000027941 */ /* 0x000fea0003800000 */
.L_x_29706:
        /* <DEDUP_REMOVED lines=15> */
.L_x_29710:
        /* <DEDUP_REMOVED lines=12> */
.L_x_29713:
[----:B------:R-:W-:Y:S02]  /*14540*/  IMAD.MOV.U32 R164, RZ, RZ, R8 ;  /* 0x000000ffffa47224 */ /* 0x000fe400078e0008 */
.L_x_29714:
[----:B------:R-:W-:Y:S05]  /*14550*/  BSYNC B2 ;  /* 0x0000000000027941 */ /* 0x000fea0003800000 */
.L_x_29712:
        /* <DEDUP_REMOVED lines=16> */
.L_x_29718:
[----:B------:R-:W-:Y:S05]  /*14660*/  BSYNC B3 ;  /* 0x0000000000037941 */ /* 0x000fea0003800000 */
.L_x_29717:
        /* <DEDUP_REMOVED lines=44> */
.L_x_29716:
[----:B------:R-:W-:Y:S05]  /*14930*/  BSYNC B2 ;  /* 0x0000000000027941 */ /* 0x000fea0003800000 */
.L_x_29715:
        /* <DEDUP_REMOVED lines=10> */
.L_x_29711:
        /* <DEDUP_REMOVED lines=12> */
.L_x_29720:
[----:B------:R-:W-:Y:S02]  /*14aa0*/  IMAD.MOV.U32 R164, RZ, RZ, R8 ;  /* 0x000000ffffa47224 */ /* 0x000fe400078e0008 */
.L_x_29721:
[----:B------:R-:W-:Y:S05]  /*14ab0*/  BSYNC B2 ;  /* 0x0000000000027941 */ /* 0x000fea0003800000 */
.L_x_29719:
        /* <DEDUP_REMOVED lines=16> */
.L_x_29725:
[----:B------:R-:W-:Y:S05]  /*14bc0*/  BSYNC B3 ;  /* 0x0000000000037941 */ /* 0x000fea0003800000 */
.L_x_29724:
        /* <DEDUP_REMOVED lines=44> */
.L_x_29723:
[----:B------:R-:W-:Y:S05]  /*14e90*/  BSYNC B2 ;  /* 0x0000000000027941 */ /* 0x000fea0003800000 */
.L_x_29722:
        /* <DEDUP_REMOVED lines=15> */
.L_x_29726:
        /* <DEDUP_REMOVED lines=12> */
.L_x_29729:
[----:B------:R-:W-:Y:S02]  /*15050*/  IMAD.MOV.U32 R192, RZ, RZ, R8 ;  /* 0x000000ffffc07224 */ /* 0x000fe400078e0008 */
.L_x_29730:
[----:B------:R-:W-:Y:S05]  /*15060*/  BSYNC B2 ;  /* 0x0000000000027941 */ /* 0x000fea0003800000 */
.L_x_29728:
        /* <DEDUP_REMOVED lines=16> */
.L_x_29734:
[----:B------:R-:W-:Y:S05]  /*15170*/  BSYNC B3 ;  /* 0x0000000000037941 */ /* 0x000fea0003800000 */
.L_x_29733:
        /* <DEDUP_REMOVED lines=44> */
.L_x_29732:
[----:B------:R-:W-:Y:S05]  /*15440*/  BSYNC B2 ;  /* 0x0000000000027941 */ /* 0x000fea0003800000 */
.L_x_29731:
        /* <DEDUP_REMOVED lines=10> */
.L_x_29727:
        /* <DEDUP_REMOVED lines=12> */
.L_x_29736:
[----:B------:R-:W-:Y:S02]  /*155b0*/  IMAD.MOV.U32 R221, RZ, RZ, R8 ;  /* 0x000000ffffdd7224 */ /* 0x000fe400078e0008 */
.L_x_29737:
[----:B------:R-:W-:Y:S05]  /*155c0*/  BSYNC B2 ;  /* 0x0000000000027941 */ /* 0x000fea0003800000 */
.L_x_29735:
        /* <DEDUP_REMOVED lines=16> */
.L_x_29741:
[----:B------:R-:W-:Y:S05]  /*156d0*/  BSYNC B3 ;  /* 0x0000000000037941 */ /* 0x000fea0003800000 */
.L_x_29740:
        /* <DEDUP_REMOVED lines=44> */
.L_x_29739:
[----:B------:R-:W-:Y:S05]  /*159a0*/  BSYNC B2 ;  /* 0x0000000000027941 */ /* 0x000fea0003800000 */
.L_x_29738:
        /* <DEDUP_REMOVED lines=13> */
.L_x_29742:
        /* <DEDUP_REMOVED lines=12> */
.L_x_29745:
[----:B------:R-:W-:Y:S02]  /*15b40*/  IMAD.MOV.U32 R221, RZ, RZ, R8 ;  /* 0x000000ffffdd7224 */ /* 0x000fe400078e0008 */
.L_x_29746:
[----:B------:R-:W-:Y:S05]  /*15b50*/  BSYNC B2 ;  /* 0x0000000000027941 */ /* 0x000fea0003800000 */
.L_x_29744:
        /* <DEDUP_REMOVED lines=16> */
.L_x_29750:
[----:B------:R-:W-:Y:S05]  /*15c60*/  BSYNC B3 ;  /* 0x0000000000037941 */ /* 0x000fea0003800000 */
.L_x_29749:
        /* <DEDUP_REMOVED lines=44> */
.L_x_29748:
[----:B------:R-:W-:Y:S05]  /*15f30*/  BSYNC B2 ;  /* 0x0000000000027941 */ /* 0x000fea0003800000 */
.L_x_29747:
        /* <DEDUP_REMOVED lines=10> */
.L_x_29743:
        /* <DEDUP_REMOVED lines=12> */
.L_x_29752:
[----:B------:R-:W-:Y:S02]  /*160a0*/  IMAD.MOV.U32 R221, RZ, RZ, R8 ;  /* 0x000000ffffdd7224 */ /* 0x000fe400078e0008 */
.L_x_29753:
[----:B------:R-:W-:Y:S05]  /*160b0*/  BSYNC B2 ;  /* 0x0000000000027941 */ /* 0x000fea0003800000 */
.L_x_29751:
        /* <DEDUP_REMOVED lines=16> */
.L_x_29757:
[----:B------:R-:W-:Y:S05]  /*161c0*/  BSYNC B3 ;  /* 0x0000000000037941 */ /* 0x000fea0003800000 */
.L_x_29756:
        /* <DEDUP_REMOVED lines=44> */
.L_x_29755:
[----:B------:R-:W-:Y:S05]  /*16490*/  BSYNC B2 ;  /* 0x0000000000027941 */ /* 0x000fea0003800000 */
.L_x_29754:
        /* <DEDUP_REMOVED lines=13> */
.L_x_29758:
        /* <DEDUP_REMOVED lines=12> */
.L_x_29761:
[----:B------:R-:W-:Y:S02]  /*16630*/  IMAD.MOV.U32 R166, RZ, RZ, R8 ;  /* 0x000000ffffa67224 */ /* 0x000fe400078e0008 */
.L_x_29762:
[----:B------:R-:W-:Y:S05]  /*16640*/  BSYNC B2 ;  /* 0x0000000000027941 */ /* 0x000fea0003800000 */
.L_x_29760:
        /* <DEDUP_REMOVED lines=16> */
.L_x_29766:
[----:B------:R-:W-:Y:S05]  /*16750*/  BSYNC B3 ;  /* 0x0000000000037941 */ /* 0x000fea0003800000 */
.L_x_29765:
        /* <DEDUP_REMOVED lines=44> */
.L_x_29764:
[----:B------:R-:W-:Y:S05]  /*16a20*/  BSYNC B2 ;  /* 0x0000000000027941 */ /* 0x000fea0003800000 */
.L_x_29763:
        /* <DEDUP_REMOVED lines=10> */
.L_x_29759:
        /* <DEDUP_REMOVED lines=12> */
.L_x_29768:
[----:B------:R-:W-:Y:S02]  /*16b90*/  IMAD.MOV.U32 R166, RZ, RZ, R8 ;  /* 0x000000ffffa67224 */ /* 0x000fe400078e0008 */
.L_x_29769:
[----:B------:R-:W-:Y:S05]  /*16ba0*/  BSYNC B2 ;  /* 0x0000000000027941 */ /* 0x000fea0003800000 */
.L_x_29767:
        /* <DEDUP_REMOVED lines=16> */
.L_x_29773:
[----:B------:R-:W-:Y:S05]  /*16cb0*/  BSYNC B3 ;  /* 0x0000000000037941 */ /* 0x000fea0003800000 */
.L_x_29772:
        /* <DEDUP_REMOVED lines=44> */
.L_x_29771:
[----:B------:R-:W-:Y:S05]  /*16f80*/  BSYNC B2 ;  /* 0x0000000000027941 */ /* 0x000fea0003800000 */
.L_x_29770:
        /* <DEDUP_REMOVED lines=13> */
.L_x_29774:
        /* <DEDUP_REMOVED lines=12> */
.L_x_29777:
[----:B------:R-:W-:Y:S02]  /*17120*/  IMAD.MOV.U32 R166, RZ, RZ, R8 ;  /* 0x000000ffffa67224 */ /* 0x000fe400078e0008 */
.L_x_29778:
[----:B------:R-:W-:Y:S05]  /*17130*/  BSYNC B2 ;  /* 0x0000000000027941 */ /* 0x000fea0003800000 */
.L_x_29776:
        /* <DEDUP_REMOVED lines=16> */
.L_x_29782:
[----:B------:R-:W-:Y:S05]  /*17240*/  BSYNC B3 ;  /* 0x0000000000037941 */ /* 0x000fea0003800000 */
.L_x_29781:
        /* <DEDUP_REMOVED lines=44> */
.L_x_29780:
[----:B------:R-:W-:Y:S05]  /*17510*/  BSYNC B2 ;  /* 0x0000000000027941 */ /* 0x000fea0003800000 */
.L_x_29779:
        /* <DEDUP_REMOVED lines=10> */
.L_x_29775:
        /* <DEDUP_REMOVED lines=12> */
.L_x_29784:
[----:B------:R-:W-:Y:S02]  /*17680*/  IMAD.MOV.U32 R166, RZ, RZ, R8 ;  /* 0x000000ffffa67224 */ /* 0x000fe400078e0008 */
.L_x_29785:
[----:B------:R-:W-:Y:S05]  /*17690*/  BSYNC B2 ;  /* 0x0000000000027941 */ /* 0x000fea0003800000 */
.L_x_29783:
        /* <DEDUP_REMOVED lines=16> */
.L_x_29789:
[----:B------:R-:W-:Y:S05]  /*177a0*/  BSYNC B3 ;  /* 0x0000000000037941 */ /* 0x000fea0003800000 */
.L_x_29788:
        /* <DEDUP_REMOVED lines=44> */
.L_x_29787:
[----:B------:R-:W-:Y:S05]  /*17a70*/  BSYNC B2 ;  /* 0x0000000000027941 */ /* 0x000fea0003800000 */
.L_x_29786:
        /* <DEDUP_REMOVED lines=13> */
.L_x_29790:
        /* <DEDUP_REMOVED lines=12> */
.L_x_29793:
[----:B------:R-:W-:Y:S02]  /*17c10*/  IMAD.MOV.U32 R230, RZ, RZ, R8 ;  /* 0x000000ffffe67224 */ /* 0x000fe400078e0008 */
.L_x_29794:
[----:B------:R-:W-:Y:S05]  /*17c20*/  BSYNC B2 ;  /* 0x0000000000027941 */ /* 0x000fea0003800000 */
.L_x_29792:
        /* <DEDUP_REMOVED lines=16> */
.L_x_29798:
[----:B------:R-:W-:Y:S05]  /*17d30*/  BSYNC B3 ;  /* 0x0000000000037941 */ /* 0x000fea0003800000 */
.L_x_29797:
        /* <DEDUP_REMOVED lines=44> */
.L_x_29796:
[----:B------:R-:W-:Y:S05]  /*18000*/  BSYNC B2 ;  /* 0x0000000000027941 */ /* 0x000fea0003800000 */
.L_x_29795:
        /* <DEDUP_REMOVED lines=10> */
.L_x_29791:
        /* <DEDUP_REMOVED lines=54> */
.L_x_29799:
[----:B------:R-:W-:Y:S02]  /*18410*/  IADD3 R227, R227, 0x20, RZ ;  /* 0x00000020e3e37810 */ /* 0x000fe40007ffe0ff */
.L_x_29670:
[----:B------:R-:W-:Y:S05]  /*18420*/  BSYNC B1 ;  /* 0x0000000000017941 */ /* 0x000fea0003800000 */
.L_x_29669:
        /* <DEDUP_REMOVED lines=30> */
.L_x_29803:
[----:B0-----:R-:W-:Y:S02]  /*18610*/  IMAD.MOV.U32 R222, RZ, RZ, R8 ;  /* 0x000000ffffde7224 */ /* 0x001fe400078e0008 */
.L_x_29804:
[----:B------:R-:W-:Y:S05]  /*18620*/  BSYNC B2 ;  /* 0x0000000000027941 */ /* 0x000fea0003800000 */
.L_x_29802:
        /* <DEDUP_REMOVED lines=16> */
.L_x_29808:
[----:B------:R-:W-:Y:S05]  /*18730*/  BSYNC B3 ;  /* 0x0000000000037941 */ /* 0x000fea0003800000 */
.L_x_29807:
        /* <DEDUP_REMOVED lines=44> */
.L_x_29806:
[----:B------:R-:W-:Y:S05]  /*18a00*/  BSYNC B2 ;  /* 0x0000000000027941 */ /* 0x000fea0003800000 */
.L_x_29805:
        /* <DEDUP_REMOVED lines=18> */
.L_x_29809:
        /* <DEDUP_REMOVED lines=12> */
.L_x_29812:
[----:B------:R-:W-:Y:S02]  /*18bf0*/  IMAD.MOV.U32 R222, RZ, RZ, R8 ;  /* 0x000000ffffde7224 */ /* 0x000fe400078e0008 */
.L_x_29813:
[----:B------:R-:W-:Y:S05]  /*18c00*/  BSYNC B2 ;  /* 0x0000000000027941 */ /* 0x000fea0003800000 */
.L_x_29811:
        /* <DEDUP_REMOVED lines=16> */
.L_x_29817:
[----:B------:R-:W-:Y:S05]  /*18d10*/  BSYNC B3 ;  /* 0x0000000000037941 */ /* 0x000fea0003800000 */
.L_x_29816:
        /* <DEDUP_REMOVED lines=44> */
.L_x_29815:
[----:B------:R-:W-:Y:S05]  /*18fe0*/  BSYNC B2 ;  /* 0x0000000000027941 */ /* 0x000fea0003800000 */
.L_x_29814:
        /* <DEDUP_REMOVED lines=10> */
.L_x_29810:
        /* <DEDUP_REMOVED lines=12> */
.L_x_29819:
[----:B------:R-:W-:Y:S02]  /*19150*/  IMAD.MOV.U32 R222, RZ, RZ, R8 ;  /* 0x000000ffffde7224 */ /* 0x000fe400078e0008 */
.L_x_29820:
[----:B------:R-:W-:Y:S05]  /*19160*/  BSYNC B2 ;  /* 0x0000000000027941 */ /* 0x000fea0003800000 */
.L_x_29818:
        /* <DEDUP_REMOVED lines=16> */
.L_x_29824:
[----:B------:R-:W-:Y:S05]  /*19270*/  BSYNC B3 ;  /* 0x0000000000037941 */ /* 0x000fea0003800000 */
.L_x_29823:
        /* <DEDUP_REMOVED lines=44> */
.L_x_29822:
[----:B------:R-:W-:Y:S05]  /*19540*/  BSYNC B2 ;  /* 0x0000000000027941 */ /* 0x000fea0003800000 */
.L_x_29821:
        /* <DEDUP_REMOVED lines=15> */
.L_x_29825:
        /* <DEDUP_REMOVED lines=12> */
.L_x_29828:
[----:B------:R-:W-:Y:S02]  /*19700*/  IMAD.MOV.U32 R164, RZ, RZ, R8 ;  /* 0x000000ffffa47224 */ /* 0x000fe400078e0008 */
.L_x_29829:
[----:B------:R-:W-:Y:S05]  /*19710*/  BSYNC B2 ;  /* 0x0000000000027941 */ /* 0x000fea0003800000 */
.L_x_29827:
        /* <DEDUP_REMOVED lines=16> */
.L_x_29833:
[----:B------:R-:W-:Y:S05]  /*19820*/  BSYNC B3 ;  /* 0x0000000000037941 */ /* 0x000fea0003800000 */
.L_x_29832:
        /* <DEDUP_REMOVED lines=44> */
.L_x_29831:
[----:B------:R-:W-:Y:S05]  /*19af0*/  BSYNC B2 ;  /* 0x0000000000027941 */ /* 0x000fea0003800000 */
.L_x_29830:
        /* <DEDUP_REMOVED lines=10> */
.L_x_29826:
        /* <DEDUP_REMOVED lines=12> */
.L_x_29835:
[----:B------:R-:W-:Y:S02]  /*19c60*/  IMAD.MOV.U32 R164, RZ, RZ, R8 ;  /* 0x000000ffffa47224 */ /* 0x000fe400078e0008 */
.L_x_29836:
[----:B------:R-:W-:Y:S05]  /*19c70*/  BSYNC B2 ;  /* 0x0000000000027941 */ /* 0x000fea0003800000 */
.L_x_29834:
        /* <DEDUP_REMOVED lines=16> */
.L_x_29840:
[----:B------:R-:W-:Y:S05]  /*19d80*/  BSYNC B3 ;  /* 0x0000000000037941 */ /* 0x000fea0003800000 */
.L_x_29839:
        /* <DEDUP_REMOVED lines=44> */
.L_x_29838:
[----:B------:R-:W-:Y:S05]  /*1a050*/  BSYNC B2 ;  /* 0x0000000000027941 */ /* 0x000fea0003800000 */
.L_x_29837:
        /* <DEDUP_REMOVED lines=15> */
.L_x_29841:
        /* <DEDUP_REMOVED lines=12> */
.L_x_29844:
[----:B------:R-:W-:Y:S02]  /*1a210*/  IMAD.MOV.U32 R164, RZ, RZ, R8 ;  /* 0x000000ffffa47224 */ /* 0x000fe400078e0008 */
.L_x_29845:
[----:B------:R-:W-:Y:S05]  /*1a220*/  BSYNC B2 ;  /* 0x0000000000027941 */ /* 0x000fea0003800000 */
.L_x_29843:
        /* <DEDUP_REMOVED lines=16> */
.L_x_29849:
[----:B------:R-:W-:Y:S05]  /*1a330*/  BSYNC B3 ;  /* 0x0000000000037941 */ /* 0x000fea0003800000 */
.L_x_29848:
        /* <DEDUP_REMOVED lines=44> */
.L_x_29847:
[----:B------:R-:W-:Y:S05]  /*1a600*/  BSYNC B2 ;  /* 0x0000000000027941 */ /* 0x000fea0003800000 */
.L_x_29846:
        /* <DEDUP_REMOVED lines=10> */
.L_x_29842:
        /* <DEDUP_REMOVED lines=12> */
.L_x_29851:
[----:B------:R-:W-:Y:S02]  /*1a770*/  IMAD.MOV.U32 R164, RZ, RZ, R8 ;  /* 0x000000ffffa47224 */ /* 0x000fe400078e0008 */
.L_x_29852:
[----:B------:R-:W-:Y:S05]  /*1a780*/  BSYNC B2 ;  /* 0x0000000000027941 */ /* 0x000fea0003800000 */
.L_x_29850:
        /* <DEDUP_REMOVED lines=16> */
.L_x_29856:
[----:B------:R-:W-:Y:S05]  /*1a890*/  BSYNC B3 ;  /* 0x0000000000037941 */ /* 0x000fea0003800000 */
.L_x_29855:
        /* <DEDUP_REMOVED lines=44> */
.L_x_29854:
[----:B------:R-:W-:Y:S05]  /*1ab60*/  BSYNC B2 ;  /* 0x0000000000027941 */ /* 0x000fea0003800000 */
.L_x_29853:
        /* <DEDUP_REMOVED lines=15> */
.L_x_29857:
        /* <DEDUP_REMOVED lines=12> */
.L_x_29860:
[----:B------:R-:W-:Y:S02]  /*1ad20*/  IMAD.MOV.U32 R195, RZ, RZ, R8 ;  /* 0x000000ffffc37224 */ /* 0x000fe400078e0008 */
.L_x_29861:
[----:B------:R-:W-:Y:S05]  /*1ad30*/  BSYNC B2 ;  /* 0x0000000000027941 */ /* 0x000fea0003800000 */
.L_x_29859:
        /* <DEDUP_REMOVED lines=16> */
.L_x_29865:
[----:B------:R-:W-:Y:S05]  /*1ae40*/  BSYNC B3 ;  /* 0x0000000000037941 */ /* 0x000fea0003800000 */
.L_x_29864:
        /* <DEDUP_REMOVED lines=44> */
.L_x_29863:
[----:B------:R-:W-:Y:S05]  /*1b110*/  BSYNC B2 ;  /* 0x0000000000027941 */ /* 0x000fea0003800000 */
.L_x_29862:
        /* <DEDUP_REMOVED lines=10> */
.L_x_29858:
        /* <DEDUP_REMOVED lines=12> */
.L_x_29867:
[----:B------:R-:W-:Y:S02]  /*1b280*/  IMAD.MOV.U32 R222, RZ, RZ, R8 ;  /* 0x000000ffffde7224 */ /* 0x000fe400078e0008 */
.L_x_29868:
[----:B------:R-:W-:Y:S05]  /*1b290*/  BSYNC B2 ;  /* 0x0000000000027941 */ /* 0x000fea0003800000 */
.L_x_29866:
        /* <DEDUP_REMOVED lines=16> */
.L_x_29872:
[----:B------:R-:W-:Y:S05]  /*1b3a0*/  BSYNC B3 ;  /* 0x0000000000037941 */ /* 0x000fea0003800000 */
.L_x_29871:
        /* <DEDUP_REMOVED lines=44> */
.L_x_29870:
[----:B------:R-:W-:Y:S05]  /*1b670*/  BSYNC B2 ;  /* 0x0000000000027941 */ /* 0x000fea0003800000 */
.L_x_29869:
        /* <DEDUP_REMOVED lines=13> */
.L_x_29873:
        /* <DEDUP_REMOVED lines=12> */
.L_x_29876:
[----:B------:R-:W-:Y:S02]  /*1b810*/  IMAD.MOV.U32 R222, RZ, RZ, R8 ;  /* 0x000000ffffde7224 */ /* 0x000fe400078e0008 */
.L_x_29877:
[----:B------:R-:W-:Y:S05]  /*1b820*/  BSYNC B2 ;  /* 0x0000000000027941 */ /* 0x000fea0003800000 */
.L_x_29875:
        /* <DEDUP_REMOVED lines=16> */
.L_x_29881:
[----:B------:R-:W-:Y:S05]  /*1b930*/  BSYNC B3 ;  /* 0x0000000000037941 */ /* 0x000fea0003800000 */
.L_x_29880:
        /* <DEDUP_REMOVED lines=44> */
.L_x_29879:
[----:B------:R-:W-:Y:S05]  /*1bc00*/  BSYNC B2 ;  /* 0x0000000000027941 */ /* 0x000fea0003800000 */
.L_x_29878:
        /* <DEDUP_REMOVED lines=10> */
.L_x_29874:
        /* <DEDUP_REMOVED lines=12> */
.L_x_29883:
[----:B------:R-:W-:Y:S02]  /*1bd70*/  IMAD.MOV.U32 R222, RZ, RZ, R8 ;  /* 0x000000ffffde7224 */ /* 0x000fe400078e0008 */
.L_x_29884:
[----:B------:R-:W-:Y:S05]  /*1bd80*/  BSYNC B2 ;  /* 0x0000000000027941 */ /* 0x000fea0003800000 */
.L_x_29882:
        /* <DEDUP_REMOVED lines=16> */
.L_x_29888:
[----:B------:R-:W-:Y:S05]  /*1be90*/  BSYNC B3 ;  /* 0x0000000000037941 */ /* 0x000fea0003800000 */
.L_x_29887:
        /* <DEDUP_REMOVED lines=44> */
.L_x_29886:
[----:B------:R-:W-:Y:S05]  /*1c160*/  BSYNC B2 ;  /* 0x0000000000027941 */ /* 0x000fea0003800000 */
.L_x_29885:
        /* <DEDUP_REMOVED lines=13> */
.L_x_29889:
        /* <DEDUP_REMOVED lines=12> */
.L_x_29892:
[----:B------:R-:W-:Y:S02]  /*1c300*/  IMAD.MOV.U32 R166, RZ, RZ, R8 ;  /* 0x000000ffffa67224 */ /* 0x000fe400078e0008 */
.L_x_29893:
[----:B------:R-:W-:Y:S05]  /*1c310*/  BSYNC B2 ;  /* 0x0000000000027941 */ /* 0x000fea0003800000 */
.L_x_29891:
        /* <DEDUP_REMOVED lines=16> */
.L_x_29897:
[----:B------:R-:W-:Y:S05]  /*1c420*/  BSYNC B3 ;  /* 0x0000000000037941 */ /* 0x000fea0003800000 */
.L_x_29896:
        /* <DEDUP_REMOVED lines=44> */
.L_x_29895:
[----:B------:R-:W-:Y:S05]  /*1c6f0*/  BSYNC B2 ;  /* 0x0000000000027941 */ /* 0x000fea0003800000 */
.L_x_29894:
        /* <DEDUP_REMOVED lines=10> */
.L_x_29890:
        /* <DEDUP_REMOVED lines=12> */
.L_x_29899:
[----:B------:R-:W-:Y:S02]  /*1c860*/  IMAD.MOV.U32 R166, RZ, RZ, R8 ;  /* 0x000000ffffa67224 */ /* 0x000fe400078e0008 */
.L_x_29900:
[----:B------:R-:W-:Y:S05]  /*1c870*/  BSYNC B2 ;  /* 0x0000000000027941 */ /* 0x000fea0003800000 */
.L_x_29898:
        /* <DEDUP_REMOVED lines=16> */
.L_x_29904:
[----:B------:R-:W-:Y:S05]  /*1c980*/  BSYNC B3 ;  /* 0x0000000000037941 */ /* 0x000fea0003800000 */
.L_x_29903:
        /* <DEDUP_REMOVED lines=44> */
.L_x_29902:
[----:B------:R-:W-:Y:S05]  /*1cc50*/  BSYNC B2 ;  /* 0x0000000000027941 */ /* 0x000fea0003800000 */
.L_x_29901:
        /* <DEDUP_REMOVED lines=13> */
.L_x_29905:
        /* <DEDUP_REMOVED lines=12> */
.L_x_29908:
[----:B------:R-:W-:Y:S02]  /*1cdf0*/  IMAD.MOV.U32 R166, RZ, RZ, R8 ;  /* 0x000000ffffa67224 */ /* 0x000fe400078e0008 */
.L_x_29909:
[----:B------:R-:W-:Y:S05]  /*1ce00*/  BSYNC B2 ;  /* 0x0000000000027941 */ /* 0x000fea0003800000 */
.L_x_29907:
        /* <DEDUP_REMOVED lines=16> */
.L_x_29913:
[----:B------:R-:W-:Y:S05]  /*1cf10*/  BSYNC B3 ;  /* 0x0000000000037941 */ /* 0x000fea0003800000 */
.L_x_29912:
        /* <DEDUP_REMOVED lines=44> */
.L_x_29911:
[----:B------:R-:W-:Y:S05]  /*1d1e0*/  BSYNC B2 ;  /* 0x0000000000027941 */ /* 0x000fea0003800000 */
.L_x_29910:
        /* <DEDUP_REMOVED lines=10> */
.L_x_29906:
        /* <DEDUP_REMOVED lines=12> */
.L_x_29915:
[----:B------:R-:W-:Y:S02]  /*1d350*/  IMAD.MOV.U32 R166, RZ, RZ, R8 ;  /* 0x000000ffffa67224 */ /* 0x000fe400078e0008 */
.L_x_29916:
[----:B------:R-:W-:Y:S05]  /*1d360*/  BSYNC B2 ;  /* 0x0000000000027941 */ /* 0x000fea0003800000 */
.L_x_29914:
        /* <DEDUP_REMOVED lines=16> */
.L_x_29920:
[----:B------:R-:W-:Y:S05]  /*1d470*/  BSYNC B3 ;  /* 0x0000000000037941 */ /* 0x000fea0003800000 */
.L_x_29919:
        /* <DEDUP_REMOVED lines=44> */
.L_x_29918:
[----:B------:R-:W-:Y:S05]  /*1d740*/  BSYNC B2 ;  /* 0x0000000000027941 */ /* 0x000fea0003800000 */
.L_x_29917:
        /* <DEDUP_REMOVED lines=13> */
.L_x_29921:
        /* <DEDUP_REMOVED lines=12> */
.L_x_29924:
[----:B------:R-:W-:Y:S02]  /*1d8e0*/  IMAD.MOV.U32 R230, RZ, RZ, R8 ;  /* 0x000000ffffe67224 */ /* 0x000fe400078e0008 */
.L_x_29925:
[----:B------:R-:W-:Y:S05]  /*1d8f0*/  BSYNC B2 ;  /* 0x0000000000027941 */ /* 0x000fea0003800000 */
.L_x_29923:
        /* <DEDUP_REMOVED lines=16> */
.L_x_29929:
[----:B------:R-:W-:Y:S05]  /*1da00*/  BSYNC B3 ;  /* 0x0000000000037941 */ /* 0x000fea0003800000 */
.L_x_29928:
        /* <DEDUP_REMOVED lines=44> */
.L_x_29927:
[----:B------:R-:W-:Y:S05]  /*1dcd0*/  BSYNC B2 ;  /* 0x0000000000027941 */ /* 0x000fea0003800000 */
.L_x_29926:
        /* <DEDUP_REMOVED lines=10> */
.L_x_29922:
        /* <DEDUP_REMOVED lines=54> */
.L_x_29930:
[----:B------:R-:W-:Y:S02]  /*1e0e0*/  IADD3 R227, R227, 0x20, RZ ;  /* 0x00000020e3e37810 */ /* 0x000fe40007ffe0ff */
.L_x_29801:
[----:B------:R-:W-:Y:S05]  /*1e0f0*/  BSYNC B1 ;  /* 0x0000000000017941 */ /* 0x000fea0003800000 */
.L_x_29800:
        /* <DEDUP_REMOVED lines=30> */
.L_x_29934:
[----:B0-----:R-:W-:Y:S02]  /*1e2e0*/  IMAD.MOV.U32 R223, RZ, RZ, R8 ;  /* 0x000000ffffdf7224 */ /* 0x001fe400078e0008 */
.L_x_29935:
[----:B------:R-:W-:Y:S05]  /*1e2f0*/  BSYNC B2 ;  /* 0x0000000000027941 */ /* 0x000fea0003800000 */
.L_x_29933:
        /* <DEDUP_REMOVED lines=16> */
.L_x_29939:
[----:B------:R-:W-:Y:S05]  /*1e400*/  BSYNC B3 ;  /* 0x0000000000037941 */ /* 0x000fea0003800000 */
.L_x_29938:
        /* <DEDUP_REMOVED lines=44> */
.L_x_29937:
[----:B------:R-:W-:Y:S05]  /*1e6d0*/  BSYNC B2 ;  /* 0x0000000000027941 */ /* 0x000fea0003800000 */
.L_x_29936:
        /* <DEDUP_REMOVED lines=18> */
.L_x_29940:
        /* <DEDUP_REMOVED lines=12> */
.L_x_29943:
[----:B------:R-:W-:Y:S02]  /*1e8c0*/  IMAD.MOV.U32 R223, RZ, RZ, R8 ;  /* 0x000000ffffdf7224 */ /* 0x000fe400078e0008 */
.L_x_29944:
[----:B------:R-:W-:Y:S05]  /*1e8d0*/  BSYNC B2 ;  /* 0x0000000000027941 */ /* 0x000fea0003800000 */
.L_x_29942:
        /* <DEDUP_REMOVED lines=16> */
.L_x_29948:
[----:B------:R-:W-:Y:S05]  /*1e9e0*/  BSYNC B3 ;  /* 0x0000000000037941 */ /* 0x000fea0003800000 */
.L_x_29947:
        /* <DEDUP_REMOVED lines=44> */
.L_x_29946:
[----:B------:R-:W-:Y:S05]  /*1ecb0*/  BSYNC B2 ;  /* 0x0000000000027941 */ /* 0x000fea0003800000 */
.L_x_29945:
        /* <DEDUP_REMOVED lines=10> */
.L_x_29941:
        /* <DEDUP_REMOVED lines=12> */
.L_x_29950:
[----:B------:R-:W-:Y:S02]  /*1ee20*/  IMAD.MOV.U32 R223, RZ, RZ, R8 ;  /* 0x000000ffffdf7224 */ /* 0x000fe400078e0008 */
.L_x_29951:
[----:B------:R-:W-:Y:S05]  /*1ee30*/  BSYNC B2 ;  /* 0x0000000000027941 */ /* 0x000fea0003800000 */
.L_x_29949:
        /* <DEDUP_REMOVED lines=16> */
.L_x_29955:
[----:B------:R-:W-:Y:S05]  /*1ef40*/  BSYNC B3 ;  /* 0x0000000000037941 */ /* 0x000fea0003800000 */
.L_x_29954:
        /* <DEDUP_REMOVED lines=44> */
.L_x_29953:
[----:B------:R-:W-:Y:S05]  /*1f210*/  BSYNC B2 ;  /* 0x0000000000027941 */ /* 0x000fea0003800000 */
.L_x_29952:
        /* <DEDUP_REMOVED lines=15> */
.L_x_29956:
        /* <DEDUP_REMOVED lines=12> */
.L_x_29959:
[----:B------:R-:W-:Y:S02]  /*1f3d0*/  IMAD.MOV.U32 R164, RZ, RZ, R8 ;  /* 0x000000ffffa47224 */ /* 0x000fe400078e0008 */
.L_x_29960:
[----:B------:R-:W-:Y:S05]  /*1f3e0*/  BSYNC B2 ;  /* 0x0000000000027941 */ /* 0x000fea0003800000 */
.L_x_29958:
        /* <DEDUP_REMOVED lines=16> */
.L_x_29964:
[----:B------:R-:W-:Y:S05]  /*1f4f0*/  BSYNC B3 ;  /* 0x0000000000037941 */ /* 0x000fea0003800000 */
.L_x_29963:
        /* <DEDUP_REMOVED lines=44> */
.L_x_29962:
[----:B------:R-:W-:Y:S05]  /*1f7c0*/  BSYNC B2 ;  /* 0x0000000000027941 */ /* 0x000fea0003800000 */
.L_x_29961:
        /* <DEDUP_REMOVED lines=10> */
.L_x_29957:
        /* <DEDUP_REMOVED lines=12> */
.L_x_29966:
[----:B------:R-:W-:Y:S02]  /*1f930*/  IMAD.MOV.U32 R164, RZ, RZ, R8 ;  /* 0x000000ffffa47224 */ /* 0x000fe400078e0008 */
.L_x_29967:
[----:B------:R-:W-:Y:S05]  /*1f940*/  BSYNC B2 ;  /* 0x0000000000027941 */ /* 0x000fea0003800000 */
.L_x_29965:
        /* <DEDUP_REMOVED lines=16> */
.L_x_29971:
[----:B------:R-:W-:Y:S05]  /*1fa50*/  BSYNC B3 ;  /* 0x0000000000037941 */ /* 0x000fea0003800000 */
.L_x_29970:
        /* <DEDUP_REMOVED lines=44> */
.L_x_29969:
[----:B------:R-:W-:Y:S05]  /*1fd20*/  BSYNC B2 ;  /* 0x0000000000027941 */ /* 0x000fea0003800000 */
.L_x_29968:
        /* <DEDUP_REMOVED lines=15> */
.L_x_29972:
        /* <DEDUP_REMOVED lines=12> */
.L_x_29975:
[----:B------:R-:W-:Y:S02]  /*1fee0*/  IMAD.MOV.U32 R164, RZ, RZ, R8 ;  /* 0x000000ffffa47224 */ /* 0x000fe400078e0008 */
.L_x_29976:
[----:B------:R-:W-:Y:S05]  /*1fef0*/  BSYNC B2 ;  /* 0x0000000000027941 */ /* 0x000fea0003800000 */
.L_x_29974:
        /* <DEDUP_REMOVED lines=16> */
.L_x_29980:
[----:B------:R-:W-:Y:S05]  /*20000*/  BSYNC B3 ;  /* 0x0000000000037941 */ /* 0x000fea0003800000 */
.L_x_29979:
        /* <DEDUP_REMOVED lines=44> */
.L_x_29978:
[----:B------:R-:W-:Y:S05]  /*202d0*/  BSYNC B2 ;  /* 0x0000000000027941 */ /* 0x000fea0003800000 */
.L_x_29977:
        /* <DEDUP_REMOVED lines=10> */
.L_x_29973:
        /* <DEDUP_REMOVED lines=12> */
.L_x_29982:
[----:B------:R-:W-:Y:S02]  /*20440*/  IMAD.MOV.U32 R164, RZ, RZ, R8 ;  /* 0x000000ffffa47224 */ /* 0x000fe400078e0008 */
.L_x_29983:
[----:B------:R-:W-:Y:S05]  /*20450*/  BSYNC B2 ;  /* 0x0000000000027941 */ /* 0x000fea0003800000 */
.L_x_29981:
        /* <DEDUP_REMOVED lines=16> */
.L_x_29987:
[----:B------:R-:W-:Y:S05]  /*20560*/  BSYNC B3 ;  /* 0x0000000000037941 */ /* 0x000fea0003800000 */
.L_x_29986:
        /* <DEDUP_REMOVED lines=44> */
.L_x_29985:
[----:B------:R-:W-:Y:S05]  /*20830*/  BSYNC B2 ;  /* 0x0000000000027941 */ /* 0x000fea0003800000 */
.L_x_29984:
        /* <DEDUP_REMOVED lines=15> */
.L_x_29988:
        /* <DEDUP_REMOVED lines=12> */
.L_x_29991:
[----:B------:R-:W-:Y:S02]  /*209f0*/  IMAD.MOV.U32 R196, RZ, RZ, R8 ;  /* 0x000000ffffc47224 */ /* 0x000fe400078e0008 */
.L_x_29992:
[----:B------:R-:W-:Y:S05]  /*20a00*/  BSYNC B2 ;  /* 0x0000000000027941 */ /* 0x000fea0003800000 */
.L_x_29990:
        /* <DEDUP_REMOVED lines=16> */
.L_x_29996:
[----:B------:R-:W-:Y:S05]  /*20b10*/  BSYNC B3 ;  /* 0x0000000000037941 */ /* 0x000fea0003800000 */
.L_x_29995:
        /* <DEDUP_REMOVED lines=44> */
.L_x_29994:
[----:B------:R-:W-:Y:S05]  /*20de0*/  BSYNC B2 ;  /* 0x0000000000027941 */ /* 0x000fea0003800000 */
.L_x_29993:
        /* <DEDUP_REMOVED lines=10> */
.L_x_29989:
        /* <DEDUP_REMOVED lines=12> */
.L_x_29998:
[----:B------:R-:W-:Y:S02]  /*20f50*/  IMAD.MOV.U32 R223, RZ, RZ, R8 ;  /* 0x000000ffffdf7224 */ /* 0x000fe400078e0008 */
.L_x_29999:
[----:B------:R-:W-:Y:S05]  /*20f60*/  BSYNC B2 ;  /* 0x0000000000027941 */ /* 0x000fea0003800000 */
.L_x_29997:
        /* <DEDUP_REMOVED lines=16> */
.L_x_30003:
[----:B------:R-:W-:Y:S05]  /*21070*/  BSYNC B3 ;  /* 0x0000000000037941 */ /* 0x000fea0003800000 */
.L_x_30002:
        /* <DEDUP_REMOVED lines=44> */
.L_x_30001:
[----:B------:R-:W-:Y:S05]  /*21340*/  BSYNC B2 ;  /* 0x0000000000027941 */ /* 0x000fea0003800000 */
.L_x_30000:
        /* <DEDUP_REMOVED lines=13> */
.L_x_30004:
        /* <DEDUP_REMOVED lines=12> */
.L_x_30007:
[----:B------:R-:W-:Y:S02]  /*214e0*/  IMAD.MOV.U32 R223, RZ, RZ, R8 ;  /* 0x000000ffffdf7224 */ /* 0x000fe400078e0008 */
.L_x_30008:
[----:B------:R-:W-:Y:S05]  /*214f0*/  BSYNC B2 ;  /* 0x0000000000027941 */ /* 0x000fea0003800000 */
.L_x_30006:
        /* <DEDUP_REMOVED lines=16> */
.L_x_30012:
[----:B------:R-:W-:Y:S05]  /*21600*/  BSYNC B3 ;  /* 0x0000000000037941 */ /* 0x000fea0003800000 */
.L_x_30011:
        /* <DEDUP_REMOVED lines=44> */
.L_x_30010:
[----:B------:R-:W-:Y:S05]  /*218d0*/  BSYNC B2 ;  /* 0x0000000000027941 */ /* 0x000fea0003800000 */
.L_x_30009:
        /* <DEDUP_REMOVED lines=10> */
.L_x_30005:
        /* <DEDUP_REMOVED lines=12> */
.L_x_30014:
[----:B------:R-:W-:Y:S02]  /*21a40*/  IMAD.MOV.U32 R223, RZ, RZ, R8 ;  /* 0x000000ffffdf7224 */ /* 0x000fe400078e0008 */
.L_x_30015:
[----:B------:R-:W-:Y:S05]  /*21a50*/  BSYNC B2 ;  /* 0x0000000000027941 */ /* 0x000fea0003800000 */
.L_x_30013:
        /* <DEDUP_REMOVED lines=16> */
.L_x_30019:
[----:B------:R-:W-:Y:S05]  /*21b60*/  BSYNC B3 ;  /* 0x0000000000037941 */ /* 0x000fea0003800000 */
.L_x_30018:
        /* <DEDUP_REMOVED lines=44> */
.L_x_30017:
[----:B------:R-:W-:Y:S05]  /*21e30*/  BSYNC B2 ;  /* 0x0000000000027941 */ /* 0x000fea0003800000 */
.L_x_30016:
        /* <DEDUP_REMOVED lines=13> */
.L_x_30020:
        /* <DEDUP_REMOVED lines=12> */
.L_x_30023:
[----:B------:R-:W-:Y:S02]  /*21fd0*/  IMAD.MOV.U32 R166, RZ, RZ, R8 ;  /* 0x000000ffffa67224 */ /* 0x000fe400078e0008 */
.L_x_30024:
[----:B------:R-:W-:Y:S05]  /*21fe0*/  BSYNC B2 ;  /* 0x0000000000027941 */ /* 0x000fea0003800000 */
.L_x_30022:
        /* <DEDUP_REMOVED lines=16> */
.L_x_30028:
[----:B------:R-:W-:Y:S05]  /*220f0*/  BSYNC B3 ;  /* 0x0000000000037941 */ /* 0x000fea0003800000 */
.L_x_30027:
        /* <DEDUP_REMOVED lines=44> */
.L_x_30026:
[----:B------:R-:W-:Y:S05]  /*223c0*/  BSYNC B2 ;  /* 0x0000000000027941 */ /* 0x000fea0003800000 */
.L_x_30025:
        /* <DEDUP_REMOVED lines=10> */
.L_x_30021:
        /* <DEDUP_REMOVED lines=12> */
.L_x_30030:
[----:B------:R-:W-:Y:S02]  /*22530*/  IMAD.MOV.U32 R166, RZ, RZ, R8 ;  /* 0x000000ffffa67224 */ /* 0x000fe400078e0008 */
.L_x_30031:
[----:B------:R-:W-:Y:S05]  /*22540*/  BSYNC B2 ;  /* 0x0000000000027941 */ /* 0x000fea0003800000 */
.L_x_30029:
        /* <DEDUP_REMOVED lines=16> */
.L_x_30035:
[----:B------:R-:W-:Y:S05]  /*22650*/  BSYNC B3 ;  /* 0x0000000000037941 */ /* 0x000fea0003800000 */
.L_x_30034:
        /* <DEDUP_REMOVED lines=44> */
.L_x_30033:
[----:B------:R-:W-:Y:S05]  /*22920*/  BSYNC B2 ;  /* 0x0000000000027941 */ /* 0x000fea0003800000 */
.L_x_30032:
        /* <DEDUP_REMOVED lines=13> */
.L_x_30036:
        /* <DEDUP_REMOVED lines=12> */
.L_x_30039:
[----:B------:R-:W-:Y:S02]  /*22ac0*/  IMAD.MOV.U32 R166, RZ, RZ, R8 ;  /* 0x000000ffffa67224 */ /* 0x000fe400078e0008 */
.L_x_30040:
[----:B------:R-:W-:Y:S05]  /*22ad0*/  BSYNC B2 ;  /* 0x0000000000027941 */ /* 0x000fea0003800000 */
.L_x_30038:
        /* <DEDUP_REMOVED lines=16> */
.L_x_30044:
[----:B------:R-:W-:Y:S05]  /*22be0*/  BSYNC B3 ;  /* 0x0000000000037941 */ /* 0x000fea0003800000 */
.L_x_30043:
        /* <DEDUP_REMOVED lines=44> */
.L_x_30042:
[----:B------:R-:W-:Y:S05]  /*22eb0*/  BSYNC B2 ;  /* 0x0000000000027941 */ /* 0x000fea0003800000 */
.L_x_30041:
        /* <DEDUP_REMOVED lines=10> */
.L_x_30037:
        /* <DEDUP_REMOVED lines=12> */
.L_x_30046:
[----:B------:R-:W-:Y:S02]  /*23020*/  IMAD.MOV.U32 R166, RZ, RZ, R8 ;  /* 0x000000ffffa67224 */ /* 0x000fe400078e0008 */
.L_x_30047:
[----:B------:R-:W-:Y:S05]  /*23030*/  BSYNC B2 ;  /* 0x0000000000027941 */ /* 0x000fea0003800000 */
.L_x_30045:
        /* <DEDUP_REMOVED lines=16> */
.L_x_30051:
[----:B------:R-:W-:Y:S05]  /*23140*/  BSYNC B3 ;  /* 0x0000000000037941 */ /* 0x000fea0003800000 */
.L_x_30050:
        /* <DEDUP_REMOVED lines=44> */
.L_x_30049:
[----:B------:R-:W-:Y:S05]  /*23410*/  BSYNC B2 ;  /* 0x0000000000027941 */ /* 0x000fea0003800000 */
.L_x_30048:
        /* <DEDUP_REMOVED lines=13> */
.L_x_30052:
        /* <DEDUP_REMOVED lines=12> */
.L_x_30055:
[----:B------:R-:W-:Y:S02]  /*235b0*/  IMAD.MOV.U32 R230, RZ, RZ, R8 ;  /* 0x000000ffffe67224 */ /* 0x000fe400078e0008 */
.L_x_30056:
[----:B------:R-:W-:Y:S05]  /*235c0*/  BSYNC B2 ;  /* 0x0000000000027941 */ /* 0x000fea0003800000 */
.L_x_30054:
        /* <DEDUP_REMOVED lines=16> */
.L_x_30060:
[----:B------:R-:W-:Y:S05]  /*236d0*/  BSYNC B3 ;  /* 0x0000000000037941 */ /* 0x000fea0003800000 */
.L_x_30059:
        /* <DEDUP_REMOVED lines=44> */
.L_x_30058:
[----:B------:R-:W-:Y:S05]  /*239a0*/  BSYNC B2 ;  /* 0x0000000000027941 */ /* 0x000fea0003800000 */
.L_x_30057:
        /* <DEDUP_REMOVED lines=10> */
.L_x_30053:
        /* <DEDUP_REMOVED lines=54> */
.L_x_30061:
[----:B------:R-:W-:Y:S02]  /*23db0*/  IADD3 R227, R227, 0x20, RZ ;  /* 0x00000020e3e37810 */ /* 0x000fe40007ffe0ff */
.L_x_29932:
[----:B------:R-:W-:Y:S05]  /*23dc0*/  BSYNC B1 ;  /* 0x0000000000017941 */ /* 0x000fea0003800000 */
.L_x_29931:
        /* <DEDUP_REMOVED lines=30> */
.L_x_30065:
[----:B0-----:R-:W-:Y:S02]  /*23fb0*/  IMAD.MOV.U32 R224, RZ, RZ, R8 ;  /* 0x000000ffffe07224 */ /* 0x001fe400078e0008 */
.L_x_30066:
[----:B------:R-:W-:Y:S05]  /*23fc0*/  BSYNC B2 ;  /* 0x0000000000027941 */ /* 0x000fea0003800000 */
.L_x_30064:
        /* <DEDUP_REMOVED lines=16> */
.L_x_30070:
[----:B------:R-:W-:Y:S05]  /*240d0*/  BSYNC B3 ;  /* 0x0000000000037941 */ /* 0x000fea0003800000 */
.L_x_30069:
        /* <DEDUP_REMOVED lines=44> */
.L_x_30068:
[----:B------:R-:W-:Y:S05]  /*243a0*/  BSYNC B2 ;  /* 0x0000000000027941 */ /* 0x000fea0003800000 */
.L_x_30067:
        /* <DEDUP_REMOVED lines=18> */
.L_x_30071:
        /* <DEDUP_REMOVED lines=12> */
.L_x_30074:
[----:B------:R-:W-:Y:S02]  /*24590*/  IMAD.MOV.U32 R224, RZ, RZ, R8 ;  /* 0x000000ffffe07224 */ /* 0x000fe400078e0008 */
.L_x_30075:
[----:B------:R-:W-:Y:S05]  /*245a0*/  BSYNC B2 ;  /* 0x0000000000027941 */ /* 0x000fea0003800000 */
.L_x_30073:
        /* <DEDUP_REMOVED lines=16> */
.L_x_30079:
[----:B------:R-:W-:Y:S05]  /*246b0*/  BSYNC B3 ;  /* 0x0000000000037941 */ /* 0x000fea0003800000 */
.L_x_30078:
        /* <DEDUP_REMOVED lines=44> */
.L_x_30077:
[----:B------:R-:W-:Y:S05]  /*24980*/  BSYNC B2 ;  /* 0x0000000000027941 */ /* 0x000fea0003800000 */
.L_x_30076:
        /* <DEDUP_REMOVED lines=10> */
.L_x_30072:
        /* <DEDUP_REMOVED lines=12> */
.L_x_30081:
[----:B------:R-:W-:Y:S02]  /*24af0*/  IMAD.MOV.U32 R224, RZ, RZ, R8 ;  /* 0x000000ffffe07224 */ /* 0x000fe400078e0008 */
.L_x_30082:
[----:B------:R-:W-:Y:S05]  /*24b00*/  BSYNC B2 ;  /* 0x0000000000027941 */ /* 0x000fea0003800000 */
.L_x_30080:
        /* <DEDUP_REMOVED lines=16> */
.L_x_30086:
[----:B------:R-:W-:Y:S05]  /*24c10*/  BSYNC B3 ;  /* 0x0000000000037941 */ /* 0x000fea0003800000 */
.L_x_30085:
        /* <DEDUP_REMOVED lines=44> */
.L_x_30084:
[----:B------:R-:W-:Y:S05]  /*24ee0*/  BSYNC B2 ;  /* 0x0000000000027941 */ /* 0x000fea0003800000 */
.L_x_30083:
        /* <DEDUP_REMOVED lines=15> */
.L_x_30087:
        /* <DEDUP_REMOVED lines=12> */
.L_x_30090:
[----:B------:R-:W-:Y:S02]  /*250a0*/  IMAD.MOV.U32 R164, RZ, RZ, R8 ;  /* 0x000000ffffa47224 */ /* 0x000fe400078e0008 */
.L_x_30091:
[----:B------:R-:W-:Y:S05]  /*250b0*/  BSYNC B2 ;  /* 0x0000000000027941 */ /* 0x000fea0003800000 */
.L_x_30089:
        /* <DEDUP_REMOVED lines=16> */
.L_x_30095:
[----:B------:R-:W-:Y:S05]  /*251c0*/  BSYNC B3 ;  /* 0x0000000000037941 */ /* 0x000fea0003800000 */
.L_x_30094:
        /* <DEDUP_REMOVED lines=44> */
.L_x_30093:
[----:B------:R-:W-:Y:S05]  /*25490*/  BSYNC B2 ;  /* 0x0000000000027941 */ /* 0x000fea0003800000 */
.L_x_30092:
        /* <DEDUP_REMOVED lines=10> */
.L_x_30088:
        /* <DEDUP_REMOVED lines=12> */
.L_x_30097:
[----:B------:R-:W-:Y:S02]  /*25600*/  IMAD.MOV.U32 R164, RZ, RZ, R8 ;  /* 0x000000ffffa47224 */ /* 0x000fe400078e0008 */
.L_x_30098:
[----:B------:R-:W-:Y:S05]  /*25610*/  BSYNC B2 ;  /* 0x0000000000027941 */ /* 0x000fea0003800000 */
.L_x_30096:
        /* <DEDUP_REMOVED lines=16> */
.L_x_30102:
[----:B------:R-:W-:Y:S05]  /*25720*/  BSYNC B3 ;  /* 0x0000000000037941 */ /* 0x000fea0003800000 */
.L_x_30101:
        /* <DEDUP_REMOVED lines=44> */
.L_x_30100:
[----:B------:R-:W-:Y:S05]  /*259f0*/  BSYNC B2 ;  /* 0x0000000000027941 */ /* 0x000fea0003800000 */
.L_x_30099:
        /* <DEDUP_REMOVED lines=15> */
.L_x_30103:
        /* <DEDUP_REMOVED lines=12> */
.L_x_30106:
[----:B------:R-:W-:Y:S02]  /*25bb0*/  IMAD.MOV.U32 R164, RZ, RZ, R8 ;  /* 0x000000ffffa47224 */ /* 0x000fe400078e0008 */
.L_x_30107:
[----:B------:R-:W-:Y:S05]  /*25bc0*/  BSYNC B2 ;  /* 0x0000000000027941 */ /* 0x000fea0003800000 */
.L_x_30105:
        /* <DEDUP_REMOVED lines=16> */
.L_x_30111:
[----:B------:R-:W-:Y:S05]  /*25cd0*/  BSYNC B3 ;  /* 0x0000000000037941 */ /* 0x000fea0003800000 */
.L_x_30110:
        /* <DEDUP_REMOVED lines=44> */
.L_x_30109:
[----:B------:R-:W-:Y:S05]  /*25fa0*/  BSYNC B2 ;  /* 0x0000000000027941 */ /* 0x000fea0003800000 */
.L_x_30108:
        /* <DEDUP_REMOVED lines=10> */
.L_x_30104:
        /* <DEDUP_REMOVED lines=12> */
.L_x_30113:
[----:B------:R-:W-:Y:S02]  /*26110*/  IMAD.MOV.U32 R164, RZ, RZ, R8 ;  /* 0x000000ffffa47224 */ /* 0x000fe400078e0008 */
.L_x_30114:
[----:B------:R-:W-:Y:S05]  /*26120*/  BSYNC B2 ;  /* 0x0000000000027941 */ /* 0x000fea0003800000 */
.L_x_30112:
        /* <DEDUP_REMOVED lines=16> */
.L_x_30118:
[----:B------:R-:W-:Y:S05]  /*26230*/  BSYNC B3 ;  /* 0x0000000000037941 */ /* 0x000fea0003800000 */
.L_x_30117:
        /* <DEDUP_REMOVED lines=44> */
.L_x_30116:
[----:B------:R-:W-:Y:S05]  /*26500*/  BSYNC B2 ;  /* 0x0000000000027941 */ /* 0x000fea0003800000 */
.L_x_30115:
        /* <DEDUP_REMOVED lines=15> */
.L_x_30119:
        /* <DEDUP_REMOVED lines=12> */
.L_x_30122:
[----:B------:R-:W-:Y:S02]  /*266c0*/  IMAD.MOV.U32 R199, RZ, RZ, R8 ;  /* 0x000000ffffc77224 */ /* 0x000fe400078e0008 */
.L_x_30123:
[----:B------:R-:W-:Y:S05]  /*266d0*/  BSYNC B2 ;  /* 0x0000000000027941 */ /* 0x000fea0003800000 */
.L_x_30121:
        /* <DEDUP_REMOVED lines=16> */
.L_x_30127:
[----:B------:R-:W-:Y:S05]  /*267e0*/  BSYNC B3 ;  /* 0x0000000000037941 */ /* 0x000fea0003800000 */
.L_x_30126:
        /* <DEDUP_REMOVED lines=44> */
.L_x_30125:
[----:B------:R-:W-:Y:S05]  /*26ab0*/  BSYNC B2 ;  /* 0x0000000000027941 */ /* 0x000fea0003800000 */
.L_x_30124:
        /* <DEDUP_REMOVED lines=10> */
.L_x_30120:
        /* <DEDUP_REMOVED lines=12> */
.L_x_30129:
[----:B------:R-:W-:Y:S02]  /*26c20*/  IMAD.MOV.U32 R224, RZ, RZ, R8 ;  /* 0x000000ffffe07224 */ /* 0x000fe400078e0008 */
.L_x_30130:
[----:B------:R-:W-:Y:S05]  /*26c30*/  BSYNC B2 ;  /* 0x0000000000027941 */ /* 0x000fea0003800000 */
.L_x_30128:
        /* <DEDUP_REMOVED lines=16> */
.L_x_30134:
[----:B------:R-:W-:Y:S05]  /*26d40*/  BSYNC B3 ;  /* 0x0000000000037941 */ /* 0x000fea0003800000 */
.L_x_30133:
        /* <DEDUP_REMOVED lines=44> */
.L_x_30132:
[----:B------:R-:W-:Y:S05]  /*27010*/  BSYNC B2 ;  /* 0x0000000000027941 */ /* 0x000fea0003800000 */
.L_x_30131:
        /* <DEDUP_REMOVED lines=13> */
.L_x_30135:
        /* <DEDUP_REMOVED lines=12> */
.L_x_30138:
[----:B------:R-:W-:Y:S02]  /*271b0*/  IMAD.MOV.U32 R224, RZ, RZ, R8 ;  /* 0x000000ffffe07224 */ /* 0x000fe400078e0008 */
.L_x_30139:
[----:B------:R-:W-:Y:S05]  /*271c0*/  BSYNC B2 ;  /* 0x0000000000027941 */ /* 0x000fea0003800000 */
.L_x_30137:
        /* <DEDUP_REMOVED lines=16> */
.L_x_30143:
[----:B------:R-:W-:Y:S05]  /*272d0*/  BSYNC B3 ;  /* 0x0000000000037941 */ /* 0x000fea0003800000 */
.L_x_30142:
        /* <DEDUP_REMOVED lines=44> */
.L_x_30141:
[----:B------:R-:W-:Y:S05]  /*275a0*/  BSYNC B2 ;  /* 0x0000000000027941 */ /* 0x000fea0003800000 */
.L_x_30140:
        /* <DEDUP_REMOVED lines=10> */
.L_x_30136:
        /* <DEDUP_REMOVED lines=12> */
.L_x_30145:
[----:B------:R-:W-:Y:S02]  /*27710*/  IMAD.MOV.U32 R224, RZ, RZ, R8 ;  /* 0x000000ffffe07224 */ /* 0x000fe400078e0008 */
.L_x_30146:
[----:B------:R-:W-:Y:S05]  /*27720*/  BSYNC B2 ;  /* 0x0000000000027941 */ /* 0x000fea0003800000 */
.L_x_30144:
        /* <DEDUP_REMOVED lines=16> */
.L_x_30150:
[----:B------:R-:W-:Y:S05]  /*27830*/  BSYNC B3 ;  /* 0x0000000000037941 */ /* 0x000fea0003800000 */
.L_x_30149:
        /* <DEDUP_REMOVED lines=44> */
.L_x_30148:
[----:B------:R-:W-:Y:S05]  /*27b00*/  BSYNC B2 ;  /* 0x0000000000027941 */ /* 0x000fea0003800000 */
.L_x_30147:
        /* <DEDUP_REMOVED lines=13> */
.L_x_30151:
        /* <DEDUP_REMOVED lines=12> */
.L_x_30154:
[----:B------:R-:W-:Y:S02]  /*27ca0*/  IMAD.MOV.U32 R166, RZ, RZ, R8 ;  /* 0x000000ffffa67224 */ /* 0x000fe400078e0008 */
.L_x_30155:
[----:B------:R-:W-:Y:S05]  /*27cb0*/  BSYNC B2 ;  /* 0x0000000000027941 */ /* 0x000fea0003800000 */
.L_x_30153:
        /* <DEDUP_REMOVED lines=16> */
.L_x_30159:
[----:B------:R-:W-:Y:S05]  /*27dc0*/  BSYNC B3 ;  /* 0x0000000000037941 */ /* 0x000fea0003800000 */
.L_x_30158:
        /* <DEDUP_REMOVED lines=44> */
.L_x_30157:
[----:B------:R-:W-:Y:S05]  /*28090*/  BSYNC B2 ;  /* 0x0000000000027941 */ /* 0x000fea0003800000 */
.L_x_30156:
        /* <DEDUP_REMOVED lines=10> */
.L_x_30152:
        /* <DEDUP_REMOVED lines=12> */
.L_x_30161:
[----:B------:R-:W-:Y:S02]  /*28200*/  IMAD.MOV.U32 R166, RZ, RZ, R8 ;  /* 0x000000ffffa67224 */ /* 0x000fe400078e0008 */
.L_x_30162:
[----:B------:R-:W-:Y:S05]  /*28210*/  BSYNC B2 ;  /* 0x0000000000027941 */ /* 0x000fea0003800000 */
.L_x_30160:
        /* <DEDUP_REMOVED lines=16> */
.L_x_30166:
[----:B------:R-:W-:Y:S05]  /*28320*/  BSYNC B3 ;  /* 0x0000000000037941 */ /* 0x000fea0003800000 */
.L_x_30165:
        /* <DEDUP_REMOVED lines=44> */
.L_x_30164:
[----:B------:R-:W-:Y:S05]  /*285f0*/  BSYNC B2 ;  /* 0x0000000000027941 */ /* 0x000fea0003800000 */
.L_x_30163:
        /* <DEDUP_REMOVED lines=13> */
.L_x_30167:
        /* <DEDUP_REMOVED lines=12> */
.L_x_30170:
[----:B------:R-:W-:Y:S02]  /*28790*/  IMAD.MOV.U32 R166, RZ, RZ, R8 ;  /* 0x000000ffffa67224 */ /* 0x000fe400078e0008 */
.L_x_30171:
[----:B------:R-:W-:Y:S05]  /*287a0*/  BSYNC B2 ;  /* 0x0000000000027941 */ /* 0x000fea0003800000 */
.L_x_30169:
        /* <DEDUP_REMOVED lines=16> */
.L_x_30175:
[----:B------:R-:W-:Y:S05]  /*288b0*/  BSYNC B3 ;  /* 0x0000000000037941 */ /* 0x000fea0003800000 */
.L_x_30174:
        /* <DEDUP_REMOVED lines=44> */
.L_x_30173:
[----:B------:R-:W-:Y:S05]  /*28b80*/  BSYNC B2 ;  /* 0x0000000000027941 */ /* 0x000fea0003800000 */
.L_x_30172:
        /* <DEDUP_REMOVED lines=10> */
.L_x_30168:
        /* <DEDUP_REMOVED lines=12> */
.L_x_30177:
[----:B------:R-:W-:Y:S02]  /*28cf0*/  IMAD.MOV.U32 R166, RZ, RZ, R8 ;  /* 0x000000ffffa67224 */ /* 0x000fe400078e0008 */
.L_x_30178:
[----:B------:R-:W-:Y:S05]  /*28d00*/  BSYNC B2 ;  /* 0x0000000000027941 */ /* 0x000fea0003800000 */
.L_x_30176:
        /* <DEDUP_REMOVED lines=16> */
.L_x_30182:
[----:B------:R-:W-:Y:S05]  /*28e10*/  BSYNC B3 ;  /* 0x0000000000037941 */ /* 0x000fea0003800000 */
.L_x_30181:
        /* <DEDUP_REMOVED lines=44> */
.L_x_30180:
[----:B------:R-:W-:Y:S05]  /*290e0*/  BSYNC B2 ;  /* 0x0000000000027941 */ /* 0x000fea0003800000 */
.L_x_30179:
        /* <DEDUP_REMOVED lines=13> */
.L_x_30183:
        /* <DEDUP_REMOVED lines=12> */
.L_x_30186:
[----:B------:R-:W-:Y:S02]  /*29280*/  IMAD.MOV.U32 R230, RZ, RZ, R8 ;  /* 0x000000ffffe67224 */ /* 0x000fe400078e0008 */
.L_x_30187:
[----:B------:R-:W-:Y:S05]  /*29290*/  BSYNC B2 ;  /* 0x0000000000027941 */ /* 0x000fea0003800000 */
.L_x_30185:
        /* <DEDUP_REMOVED lines=16> */
.L_x_30191:
[----:B------:R-:W-:Y:S05]  /*293a0*/  BSYNC B3 ;  /* 0x0000000000037941 */ /* 0x000fea0003800000 */
.L_x_30190:
        /* <DEDUP_REMOVED lines=44> */
.L_x_30189:
[----:B------:R-:W-:Y:S05]  /*29670*/  BSYNC B2 ;  /* 0x0000000000027941 */ /* 0x000fea0003800000 */
.L_x_30188:
        /* <DEDUP_REMOVED lines=10> */
.L_x_30184:
        /* <DEDUP_REMOVED lines=54> */
.L_x_30192:
[----:B------:R-:W-:Y:S02]  /*29a80*/  IADD3 R227, R227, 0x20, RZ ;  /* 0x00000020e3e37810 */ /* 0x000fe40007ffe0ff */
.L_x_30063:
[----:B------:R-:W-:Y:S05]  /*29a90*/  BSYNC B1 ;  /* 0x0000000000017941 */ /* 0x000fea0003800000 */
.L_x_30062:
        /* <DEDUP_REMOVED lines=30> */
.L_x_30196:
[----:B0-----:R-:W-:Y:S02]  /*29c80*/  IMAD.MOV.U32 R225, RZ, RZ, R8 ;  /* 0x000000ffffe17224 */ /* 0x001fe400078e0008 */
.L_x_30197:
[----:B------:R-:W-:Y:S05]  /*29c90*/  BSYNC B2 ;  /* 0x0000000000027941 */ /* 0x000fea0003800000 */
.L_x_30195:
        /* <DEDUP_REMOVED lines=16> */
.L_x_30201:
[----:B------:R-:W-:Y:S05]  /*29da0*/  BSYNC B3 ;  /* 0x0000000000037941 */ /* 0x000fea0003800000 */
.L_x_30200:
        /* <DEDUP_REMOVED lines=44> */
.L_x_30199:
[----:B------:R-:W-:Y:S05]  /*2a070*/  BSYNC B2 ;  /* 0x0000000000027941 */ /* 0x000fea0003800000 */
.L_x_30198:
        /* <DEDUP_REMOVED lines=18> */
.L_x_30202:
        /* <DEDUP_REMOVED lines=12> */
.L_x_30205:
[----:B------:R-:W-:Y:S02]  /*2a260*/  IMAD.MOV.U32 R225, RZ, RZ, R8 ;  /* 0x000000ffffe17224 */ /* 0x000fe400078e0008 */
.L_x_30206:
[----:B------:R-:W-:Y:S05]  /*2a270*/  BSYNC B2 ;  /* 0x0000000000027941 */ /* 0x000fea0003800000 */
.L_x_30204:
        /* <DEDUP_REMOVED lines=16> */
.L_x_30210:
[----:B------:R-:W-:Y:S05]  /*2a380*/  BSYNC B3 ;  /* 0x0000000000037941 */ /* 0x000fea0003800000 */
.L_x_30209:
        /* <DEDUP_REMOVED lines=44> */
.L_x_30208:
[----:B------:R-:W-:Y:S05]  /*2a650*/  BSYNC B2 ;  /* 0x0000000000027941 */ /* 0x000fea0003800000 */
.L_x_30207:
        /* <DEDUP_REMOVED lines=10> */
.L_x_30203:
        /* <DEDUP_REMOVED lines=12> */
.L_x_30212:
[----:B------:R-:W-:Y:S02]  /*2a7c0*/  IMAD.MOV.U32 R225, RZ, RZ, R8 ;  /* 0x000000ffffe17224 */ /* 0x000fe400078e0008 */
.L_x_30213:
[----:B------:R-:W-:Y:S05]  /*2a7d0*/  BSYNC B2 ;  /* 0x0000000000027941 */ /* 0x000fea0003800000 */
.L_x_30211:
        /* <DEDUP_REMOVED lines=16> */
.L_x_30217:
[----:B------:R-:W-:Y:S05]  /*2a8e0*/  BSYNC B3 ;  /* 0x0000000000037941 */ /* 0x000fea0003800000 */
.L_x_30216:
        /* <DEDUP_REMOVED lines=44> */
.L_x_30215:
[----:B------:R-:W-:Y:S05]  /*2abb0*/  BSYNC B2 ;  /* 0x0000000000027941 */ /* 0x000fea0003800000 */
.L_x_30214:
        /* <DEDUP_REMOVED lines=15> */
.L_x_30218:
        /* <DEDUP_REMOVED lines=12> */
.L_x_30221:
[----:B------:R-:W-:Y:S02]  /*2ad70*/  IMAD.MOV.U32 R164, RZ, RZ, R8 ;  /* 0x000000ffffa47224 */ /* 0x000fe400078e0008 */
.L_x_30222:
[----:B------:R-:W-:Y:S05]  /*2ad80*/  BSYNC B2 ;  /* 0x0000000000027941 */ /* 0x000fea0003800000 */
.L_x_30220:
        /* <DEDUP_REMOVED lines=16> */
.L_x_30226:
[----:B------:R-:W-:Y:S05]  /*2ae90*/  BSYNC B3 ;  /* 0x0000000000037941 */ /* 0x000fea0003800000 */
.L_x_30225:
        /* <DEDUP_REMOVED lines=44> */
.L_x_30224:
[----:B------:R-:W-:Y:S05]  /*2b160*/  BSYNC B2 ;  /* 0x0000000000027941 */ /* 0x000fea0003800000 */
.L_x_30223:
        /* <DEDUP_REMOVED lines=10> */
.L_x_30219:
        /* <DEDUP_REMOVED lines=12> */
.L_x_30228:
[----:B------:R-:W-:Y:S02]  /*2b2d0*/  IMAD.MOV.U32 R164, RZ, RZ, R8 ;  /* 0x000000ffffa47224 */ /* 0x000fe400078e0008 */
.L_x_30229:
[----:B------:R-:W-:Y:S05]  /*2b2e0*/  BSYNC B2 ;  /* 0x0000000000027941 */ /* 0x000fea0003800000 */
.L_x_30227:
        /* <DEDUP_REMOVED lines=16> */
.L_x_30233:
[----:B------:R-:W-:Y:S05]  /*2b3f0*/  BSYNC B3 ;  /* 0x0000000000037941 */ /* 0x000fea0003800000 */
.L_x_30232:
        /* <DEDUP_REMOVED lines=44> */
.L_x_30231:
[----:B------:R-:W-:Y:S05]  /*2b6c0*/  BSYNC B2 ;  /* 0x0000000000027941 */ /* 0x000fea0003800000 */
.L_x_30230:
        /* <DEDUP_REMOVED lines=15> */
.L_x_30234:
        /* <DEDUP_REMOVED lines=12> */
.L_x_30237:
[----:B------:R-:W-:Y:S02]  /*2b880*/  IMAD.MOV.U32 R164, RZ, RZ, R8 ;  /* 0x000000ffffa47224 */ /* 0x000fe400078e0008 */
.L_x_30238:
[----:B------:R-:W-:Y:S05]  /*2b890*/  BSYNC B2 ;  /* 0x0000000000027941 */ /* 0x000fea0003800000 */
.L_x_30236:
        /* <DEDUP_REMOVED lines=16> */
.L_x_30242:
[----:B------:R-:W-:Y:S05]  /*2b9a0*/  BSYNC B3 ;  /* 0x0000000000037941 */ /* 0x000fea0003800000 */
.L_x_30241:
        /* <DEDUP_REMOVED lines=44> */
.L_x_30240:
[----:B------:R-:W-:Y:S05]  /*2bc70*/  BSYNC B2 ;  /* 0x0000000000027941 */ /* 0x000fea0003800000 */
.L_x_30239:
        /* <DEDUP_REMOVED lines=10> */
.L_x_30235:
        /* <DEDUP_REMOVED lines=12> */
.L_x_30244:
[----:B------:R-:W-:Y:S02]  /*2bde0*/  IMAD.MOV.U32 R164, RZ, RZ, R8 ;  /* 0x000000ffffa47224 */ /* 0x000fe400078e0008 */
.L_x_30245:
[----:B------:R-:W-:Y:S05]  /*2bdf0*/  BSYNC B2 ;  /* 0x0000000000027941 */ /* 0x000fea0003800000 */
.L_x_30243:
        /* <DEDUP_REMOVED lines=16> */
.L_x_30249:
[----:B------:R-:W-:Y:S05]  /*2bf00*/  BSYNC B3 ;  /* 0x0000000000037941 */ /* 0x000fea0003800000 */
.L_x_30248:
        /* <DEDUP_REMOVED lines=44> */
.L_x_30247:
[----:B------:R-:W-:Y:S05]  /*2c1d0*/  BSYNC B2 ;  /* 0x0000000000027941 */ /* 0x000fea0003800000 */
.L_x_30246:
        /* <DEDUP_REMOVED lines=15> */
.L_x_30250:
        /* <DEDUP_REMOVED lines=12> */
.L_x_30253:
[----:B------:R-:W-:Y:S02]  /*2c390*/  IMAD.MOV.U32 R200, RZ, RZ, R8 ;  /* 0x000000ffffc87224 */ /* 0x000fe400078e0008 */
.L_x_30254:
[----:B------:R-:W-:Y:S05]  /*2c3a0*/  BSYNC B2 ;  /* 0x0000000000027941 */ /* 0x000fea0003800000 */
.L_x_30252:
        /* <DEDUP_REMOVED lines=16> */
.L_x_30258:
[----:B------:R-:W-:Y:S05]  /*2c4b0*/  BSYNC B3 ;  /* 0x0000000000037941 */ /* 0x000fea0003800000 */
.L_x_30257:
        /* <DEDUP_REMOVED lines=44> */
.L_x_30256:
[----:B------:R-:W-:Y:S05]  /*2c780*/  BSYNC B2 ;  /* 0x0000000000027941 */ /* 0x000fea0003800000 */
.L_x_30255:
        /* <DEDUP_REMOVED lines=10> */
.L_x_30251:
        /* <DEDUP_REMOVED lines=12> */
.L_x_30260:
[----:B------:R-:W-:Y:S02]  /*2c8f0*/  IMAD.MOV.U32 R225, RZ, RZ, R8 ;  /* 0x000000ffffe17224 */ /* 0x000fe400078e0008 */
.L_x_30261:
[----:B------:R-:W-:Y:S05]  /*2c900*/  BSYNC B2 ;  /* 0x0000000000027941 */ /* 0x000fea0003800000 */
.L_x_30259:
        /* <DEDUP_REMOVED lines=16> */
.L_x_30265:
[----:B------:R-:W-:Y:S05]  /*2ca10*/  BSYNC B3 ;  /* 0x0000000000037941 */ /* 0x000fea0003800000 */
.L_x_30264:
        /* <DEDUP_REMOVED lines=44> */
.L_x_30263:
[----:B------:R-:W-:Y:S05]  /*2cce0*/  BSYNC B2 ;  /* 0x0000000000027941 */ /* 0x000fea0003800000 */
.L_x_30262:
        /* <DEDUP_REMOVED lines=13> */
.L_x_30266:
        /* <DEDUP_REMOVED lines=12> */
.L_x_30269:
[----:B------:R-:W-:Y:S02]  /*2ce80*/  IMAD.MOV.U32 R225, RZ, RZ, R8 ;  /* 0x000000ffffe17224 */ /* 0x000fe400078e0008 */
.L_x_30270:
[----:B------:R-:W-:Y:S05]  /*2ce90*/  BSYNC B2 ;  /* 0x0000000000027941 */ /* 0x000fea0003800000 */
.L_x_30268:
        /* <DEDUP_REMOVED lines=16> */
.L_x_30274:
[----:B------:R-:W-:Y:S05]  /*2cfa0*/  BSYNC B3 ;  /* 0x0000000000037941 */ /* 0x000fea0003800000 */
.L_x_30273:
        /* <DEDUP_REMOVED lines=44> */
.L_x_30272:
[----:B------:R-:W-:Y:S05]  /*2d270*/  BSYNC B2 ;  /* 0x0000000000027941 */ /* 0x000fea0003800000 */
.L_x_30271:
        /* <DEDUP_REMOVED lines=10> */
.L_x_30267:
        /* <DEDUP_REMOVED lines=12> */
.L_x_30276:
[----:B------:R-:W-:Y:S02]  /*2d3e0*/  IMAD.MOV.U32 R225, RZ, RZ, R8 ;  /* 0x000000ffffe17224 */ /* 0x000fe400078e0008 */
.L_x_30277:
[----:B------:R-:W-:Y:S05]  /*2d3f0*/  BSYNC B2 ;  /* 0x0000000000027941 */ /* 0x000fea0003800000 */
.L_x_30275:
        /* <DEDUP_REMOVED lines=16> */
.L_x_30281:
[----:B------:R-:W-:Y:S05]  /*2d500*/  BSYNC B3 ;  /* 0x0000000000037941 */ /* 0x000fea0003800000 */
.L_x_30280:
        /* <DEDUP_REMOVED lines=44> */
.L_x_30279:
[----:B------:R-:W-:Y:S05]  /*2d7d0*/  BSYNC B2 ;  /* 0x0000000000027941 */ /* 0x000fea0003800000 */
.L_x_30278:
        /* <DEDUP_REMOVED lines=13> */
.L_x_30282:
        /* <DEDUP_REMOVED lines=12> */
.L_x_30285:
[----:B------:R-:W-:Y:S02]  /*2d970*/  IMAD.MOV.U32 R166, RZ, RZ, R8 ;  /* 0x000000ffffa67224 */ /* 0x000fe400078e0008 */
.L_x_30286:
[----:B------:R-:W-:Y:S05]  /*2d980*/  BSYNC B2 ;  /* 0x0000000000027941 */ /* 0x000fea0003800000 */
.L_x_30284:
        /* <DEDUP_REMOVED lines=16> */
.L_x_30290:
[----:B------:R-:W-:Y:S05]  /*2da90*/  BSYNC B3 ;  /* 0x0000000000037941 */ /* 0x000fea0003800000 */
.L_x_30289:
        /* <DEDUP_REMOVED lines=44> */
.L_x_30288:
[----:B------:R-:W-:Y:S05]  /*2dd60*/  BSYNC B2 ;  /* 0x0000000000027941 */ /* 0x000fea0003800000 */
.L_x_30287:
        /* <DEDUP_REMOVED lines=10> */
.L_x_30283:
        /* <DEDUP_REMOVED lines=12> */
.L_x_30292:
[----:B------:R-:W-:Y:S02]  /*2ded0*/  IMAD.MOV.U32 R166, RZ, RZ, R8 ;  /* 0x000000ffffa67224 */ /* 0x000fe400078e0008 */
.L_x_30293:
[----:B------:R-:W-:Y:S05]  /*2dee0*/  BSYNC B2 ;  /* 0x0000000000027941 */ /* 0x000fea0003800000 */
.L_x_30291:
        /* <DEDUP_REMOVED lines=16> */
.L_x_30297:
[----:B------:R-:W-:Y:S05]  /*2dff0*/  BSYNC B3 ;  /* 0x0000000000037941 */ /* 0x000fea0003800000 */
.L_x_30296:
        /* <DEDUP_REMOVED lines=44> */
.L_x_30295:
[----:B------:R-:W-:Y:S05]  /*2e2c0*/  BSYNC B2 ;  /* 0x0000000000027941 */ /* 0x000fea0003800000 */
.L_x_30294:
        /* <DEDUP_REMOVED lines=13> */
.L_x_30298:
        /* <DEDUP_REMOVED lines=12> */
.L_x_30301:
[----:B------:R-:W-:Y:S02]  /*2e460*/  IMAD.MOV.U32 R166, RZ, RZ, R8 ;  /* 0x000000ffffa67224 */ /* 0x000fe400078e0008 */
.L_x_30302:
[----:B------:R-:W-:Y:S05]  /*2e470*/  BSYNC B2 ;  /* 0x0000000000027941 */ /* 0x000fea0003800000 */
.L_x_30300:
        /* <DEDUP_REMOVED lines=16> */
.L_x_30306:
[----:B------:R-:W-:Y:S05]  /*2e580*/  BSYNC B3 ;  /* 0x0000000000037941 */ /* 0x000fea0003800000 */
.L_x_30305:
        /* <DEDUP_REMOVED lines=44> */
.L_x_30304:
[----:B------:R-:W-:Y:S05]  /*2e850*/  BSYNC B2 ;  /* 0x0000000000027941 */ /* 0x000fea0003800000 */
.L_x_30303:
        /* <DEDUP_REMOVED lines=10> */
.L_x_30299:
        /* <DEDUP_REMOVED lines=12> */
.L_x_30308:
[----:B------:R-:W-:Y:S02]  /*2e9c0*/  IMAD.MOV.U32 R166, RZ, RZ, R8 ;  /* 0x000000ffffa67224 */ /* 0x000fe400078e0008 */
.L_x_30309:
[----:B------:R-:W-:Y:S05]  /*2e9d0*/  BSYNC B2 ;  /* 0x0000000000027941 */ /* 0x000fea0003800000 */
.L_x_30307:
        /* <DEDUP_REMOVED lines=16> */
.L_x_30313:
[----:B------:R-:W-:Y:S05]  /*2eae0*/  BSYNC B3 ;  /* 0x0000000000037941 */ /* 0x000fea0003800000 */
.L_x_30312:
        /* <DEDUP_REMOVED lines=44> */
.L_x_30311:
[----:B------:R-:W-:Y:S05]  /*2edb0*/  BSYNC B2 ;  /* 0x0000000000027941 */ /* 0x000fea0003800000 */
.L_x_30310:
        /* <DEDUP_REMOVED lines=13> */
.L_x_30314:
        /* <DEDUP_REMOVED lines=12> */
.L_x_30317:
[----:B------:R-:W-:Y:S02]  /*2ef50*/  IMAD.MOV.U32 R230, RZ, RZ, R8 ;  /* 0x000000ffffe67224 */ /* 0x000fe400078e0008 */
.L_x_30318:
[----:B------:R-:W-:Y:S05]  /*2ef60*/  BSYNC B2 ;  /* 0x0000000000027941 */ /* 0x000fea0003800000 */
.L_x_30316:
        /* <DEDUP_REMOVED lines=16> */
.L_x_30322:
[----:B------:R-:W-:Y:S05]  /*2f070*/  BSYNC B3 ;  /* 0x0000000000037941 */ /* 0x000fea0003800000 */
.L_x_30321:
        /* <DEDUP_REMOVED lines=44> */
.L_x_30320:
[----:B------:R-:W-:Y:S05]  /*2f340*/  BSYNC B2 ;  /* 0x0000000000027941 */ /* 0x000fea0003800000 */
.L_x_30319:
        /* <DEDUP_REMOVED lines=10> */
.L_x_30315:
        /* <DEDUP_REMOVED lines=54> */
.L_x_30194:
[----:B------:R-:W-:Y:S05]  /*2f750*/  BSYNC B1 ;  /* 0x0000000000017941 */ /* 0x000fea0003800000 */
.L_x_30193:
        /* <DEDUP_REMOVED lines=78> */
.L_x_30343:
        /* <DEDUP_REMOVED lines=155> */
.L_x_30344:
        /* <DEDUP_REMOVED lines=50> */
.L_x_30326:
[----:B------:R-:W-:Y:S05]  /*30910*/  BSYNC B1 ;  /* 0x0000000000017941 */ /* 0x000fea0003800000 */
.L_x_30325:
        /* <DEDUP_REMOVED lines=35> */
.L_x_30328:
[----:B------:R-:W-:Y:S05]  /*30b50*/  BSYNC B1 ;  /* 0x0000000000017941 */ /* 0x000fea0003800000 */
.L_x_30327:
        /* <DEDUP_REMOVED lines=35> */
.L_x_30330:
[----:B------:R-:W-:Y:S05]  /*30d90*/  BSYNC B1 ;  /* 0x0000000000017941 */ /* 0x000fea0003800000 */
.L_x_30329:
        /* <DEDUP_REMOVED lines=35> */
.L_x_30332:
[----:B------:R-:W-:Y:S05]  /*30fd0*/  BSYNC B1 ;  /* 0x0000000000017941 */ /* 0x000fea0003800000 */
.L_x_30331:
        /* <DEDUP_REMOVED lines=35> */
.L_x_30334:
[----:B------:R-:W-:Y:S05]  /*31210*/  BSYNC B1 ;  /* 0x0000000000017941 */ /* 0x000fea0003800000 */
.L_x_30333:
[----:B------:R-:W-:Y:S01]  /*31220*/  LOP3.LUT P0, RZ, R169, 0x100, RZ, 0xc0, !PT ;  /* 0x00000100a9ff7812 */ /* 0x000fe2000780c0ff */
        /* <DEDUP_REMOVED lines=34> */
.L_x_30336:
[----:B------:R-:W-:Y:S05]  /*31450*/  BSYNC B1 ;  /* 0x0000000000017941 */ /* 0x000fea0003800000 */
.L_x_30335:
        /* <DEDUP_REMOVED lines=35> */
.L_x_30338:
[----:B------:R-:W-:Y:S05]  /*31690*/  BSYNC B1 ;  /* 0x0000000000017941 */ /* 0x000fea0003800000 */
.L_x_30337:
        /* <DEDUP_REMOVED lines=28> */
[----:B------:R-:W-:-:S02]  /*31860*/  FFMA.FTZ R228, R43, R228, R51 ;  /* 0x000000e42be47223 */ /* 0x000fc40000010033 */
[----:B------:R-:W-:Y:S01]  /*31870*/  IMAD.MOV.U32 R232, RZ, RZ, 0x10 ;  /* 0x00000010ffe87424 */ /* 0x000fe200078e00ff */
[----:B------:R-:W-:Y:S02]  /*31880*/  F2FP.PACK_AB R166, R230, R233 ;  /* 0x000000e9e6a6723e */ /* 0x000fe400000000ff */
[----:B------:R-:W-:Y:S01]  /*31890*/  F2FP.PACK_AB R165, R228, R165 ;  /* 0x000000a5e4a5723e */ /* 0x000fe200000000ff */
[----:B------:R-:W-:-:S05]  /*318a0*/  IMAD.WIDE.U32 R226, R27, R232, c[0x0][0x208] ;  /* 0x000082001be27625 */ /* 0x000fca00078e00e8 */
[----:B------:R0:W-:Y:S02]  /*318b0*/  STG.E.128 [R226.64], R164 ;  /* 0x000000a4e2007986 */ /* 0x0001e4000c101d06 */
.L_x_30340:
[----:B------:R-:W-:Y:S05]  /*318c0*/  BSYNC B1 ;  /* 0x0000000000017941 */ /* 0x000fea0003800000 */
.L_x_30339:
[----:B------:R-:W-:-:S04]  /*318d0*/  IMAD.MOV.U32 R27, RZ, RZ, 0x4 ;  /* 0x00000004ff1b7424 */ /* 0x000fc800078e00ff */
[----:B------:R-:W-:-:S05]  /*318e0*/  IMAD R168, R27, c[0x0][0x160], R168 ;  /* 0x000058001ba87a24 */ /* 0x000fca00078e02a8 */
[----:B------:R-:W-:-:S13]  /*318f0*/  ISETP.GE.AND P0, PT, R168, c[0x0][0x164], PT ;  /* 0x00005900a8007a0c */ /* 0x000fda0003f06270 */
[----:B01---5:R-:W-:Y:S01]  /*31900*/  @P0 CALL.REL.NOINC `(.L_x_30341) ;  /* 0x0000001000000944 */ /* 0x023fe20003c00000 */
[----:B------:R-:W-:Y:S05]  /*31910*/  BRA `(.L_x_30342) ;  /* 0xfffcf77000007947 */ /* 0x000fea000383ffff */
.L_x_30341:
[----:B------:R-:W-:Y:S05]  /*31920*/  BSYNC B0 ;  /* 0x0000000000007941 */ /* 0x000fea0003800000 */
.L_x_29275:
[----:B------:R-:W-:Y:S05]  /*31930*/  EXIT ;  /* 0x000000000000794d */ /* 0x000fea0003800000 */
.L_x_30323:
[----:B------:R-:W-:Y:S01]  /*31940*/  IMAD.MOV.U32 R166, RZ, RZ, R167 ;  /* 0x000000ffffa67224 */ /* 0x000fe200078e00a7 */
[----:B------:R-:W-:Y:S01]  /*31950*/  MOV R164, 0x319a0 ;  /* 0x000319a000a47802 */ /* 0x000fe20000000f00 */
[----:B------:R-:W-:Y:S02]  /*31960*/  IMAD.MOV.U32 R231, RZ, RZ, 0x1 ;  /* 0x00000001ffe77424 */ /* 0x000fe400078e00ff */
[----:B------:R-:W-:Y:S02]  /*31970*/  IMAD.MOV.U32 R227, RZ, RZ, 0x1f ;  /* 0x0000001fffe37424 */ /* 0x000fe400078e00ff */
[----:B------:R-:W-:Y:S02]  /*31980*/  IMAD.MOV.U32 R228, RZ, RZ, -0x1 ;  /* 0xffffffffffe47424 */ /* 0x000fe400078e00ff */
[----:B-----5:R-:W-:Y:S05]  /*31990*/  CALL.REL.NOINC `($__internal_46_$__cuda_sm70_shflsync_bfly_p) ;  /* 0x00000c2000007944 */ /* 0x020fea0003c00000 */
[----:B-1----:R-:W-:Y:S01]  /*319a0*/  IMAD.MOV.U32 R164, RZ, RZ, R231 ;  /* 0x000000ffffa47224 */ /* 0x002fe200078e00e7 */
[----:B0-----:R-:W-:Y:S05]  /*319b0*/  BRA `(.L_x_30343) ;  /* 0xffffe28000007947 */ /* 0x001fea000383ffff */
.L_x_30324:
[----:B------:R-:W-:Y:S01]  /*319c0*/  IMAD.MOV.U32 R166, RZ, RZ, R230 ;  /* 0x000000ffffa67224 */ /* 0x000fe200078e00e6 */
[----:B------:R-:W-:Y:S01]  /*319d0*/  MOV R231, 0x2 ;  /* 0x0000000200e77802 */ /* 0x000fe20000000f00 */
[----:B------:R-:W-:Y:S01]  /*319e0*/  IMAD.MOV.U32 R227, RZ, RZ, 0x1f ;  /* 0x0000001fffe37424 */ /* 0x000fe200078e00ff */
[----:B------:R-:W-:Y:S01]  /*319f0*/  MOV R164, 0x31a20 ;  /* 0x00031a2000a47802 */ /* 0x000fe20000000f00 */
[----:B------:R-:W-:-:S02]  /*31a00*/  IMAD.MOV.U32 R228, RZ, RZ, -0x1 ;  /* 0xffffffffffe47424 */ /* 0x000fc400078e00ff */
[----:B0----5:R-:W-:Y:S05]  /*31a10*/  CALL.REL.NOINC `($__internal_46_$__cuda_sm70_shflsync_bfly_p) ;  /* 0x00000ba000007944 */ /* 0x021fea0003c00000 */
[----:B01----:R-:W-:Y:S01]  /*31a20*/  FADD.FTZ R166, R230, R231 ;  /* 0x000000e7e6a67221 */ /* 0x003fe20000010000 */
[----:B------:R-:W-:Y:S01]  /*31a30*/  MOV R164, 0x31a80 ;  /* 0x00031a8000a47802 */ /* 0x000fe20000000f00 */
[----:B------:R-:W-:-:S02]  /*31a40*/  IMAD.MOV.U32 R231, RZ, RZ, 0x4 ;  /* 0x00000004ffe77424 */ /* 0x000fc400078e00ff */
[----:B------:R-:W-:Y:S02]  /*31a50*/  IMAD.MOV.U32 R227, RZ, RZ, 0x1f ;  /* 0x0000001fffe37424 */ /* 0x000fe400078e00ff */
[----:B------:R-:W-:Y:S02]  /*31a60*/  IMAD.MOV.U32 R228, RZ, RZ, -0x1 ;  /* 0xffffffffffe47424 */ /* 0x000fe400078e00ff */
[----:B------:R-:W-:Y:S05]  /*31a70*/  CALL.REL.NOINC `($__internal_46_$__cuda_sm70_shflsync_bfly_p) ;  /* 0x00000b4000007944 */ /* 0x000fea0003c00000 */
[----:B01----:R-:W-:Y:S01]  /*31a80*/  FADD.FTZ R166, R166, R231 ;  /* 0x000000e7a6a67221 */ /* 0x003fe20000010000 */
[----:B------:R-:W-:Y:S01]  /*31a90*/  MOV R164, 0x31ae0 ;  /* 0x00031ae000a47802 */ /* 0x000fe20000000f00 */
[----:B------:R-:W-:Y:S02]  /*31aa0*/  IMAD.MOV.U32 R231, RZ, RZ, 0x8 ;  /* 0x00000008ffe77424 */ /* 0x000fe400078e00ff */
[----:B------:R-:W-:Y:S02]  /*31ab0*/  IMAD.MOV.U32 R227, RZ, RZ, 0x1f ;  /* 0x0000001fffe37424 */ /* 0x000fe400078e00ff */
[----:B------:R-:W-:Y:S02]  /*31ac0*/  IMAD.MOV.U32 R228, RZ, RZ, -0x1 ;  /* 0xffffffffffe47424 */ /* 0x000fe400078e00ff */
[----:B------:R-:W-:Y:S05]  /*31ad0*/  CALL.REL.NOINC `($__internal_46_$__cuda_sm70_shflsync_bfly_p) ;  /* 0x00000ae000007944 */ /* 0x000fea0003c00000 */
[----:B0-----:R-:W-:Y:S01]  /*31ae0*/  HFMA2.MMA R227, -RZ, RZ, 0, 1.847743988037109375e-06 ;  /* 0x0000001fffe37435 */ /* 0x001fe200000001ff */
[----:B-1----:R-:W-:Y:S01]  /*31af0*/  FADD.FTZ R166, R166, R231 ;  /* 0x000000e7a6a67221 */ /* 0x002fe20000010000 */
[----:B------:R-:W-:Y:S01]  /*31b00*/  MOV R164, 0x31b40 ;  /* 0x00031b4000a47802 */ /* 0x000fe20000000f00 */
[----:B------:R-:W-:-:S02]  /*31b10*/  IMAD.MOV.U32 R231, RZ, RZ, 0x10 ;  /* 0x00000010ffe77424 */ /* 0x000fc400078e00ff */
[----:B------:R-:W-:Y:S02]  /*31b20*/  IMAD.MOV.U32 R228, RZ, RZ, -0x1 ;  /* 0xffffffffffe47424 */ /* 0x000fe400078e00ff */
[----:B------:R-:W-:Y:S05]  /*31b30*/  CALL.REL.NOINC `($__internal_46_$__cuda_sm70_shflsync_bfly_p) ;  /* 0x00000a8000007944 */ /* 0x000fea0003c00000 */
        /* <DEDUP_REMOVED lines=141> */
[----:B------:R-:W-:Y:S05]  /*32410*/  CALL.REL.NOINC `($__internal_46_$__cuda_sm70_shflsync_bfly_p) ;  /* 0x000001a000007944 */ /* 0x000fea0003c00000 */
[----:B01----:R-:W-:Y:S01]  /*32420*/  FADD.FTZ R166, R166, R231 ;  /* 0x000000e7a6a67221 */ /* 0x003fe20000010000 */
[----:B------:R-:W-:Y:S01]  /*32430*/  MOV R164, 0x32480 ;  /* 0x0003248000a47802 */ /* 0x000fe20000000f00 */
[----:B------:R-:W-:Y:S02]  /*32440*/  IMAD.MOV.U32 R231, RZ, RZ, 0x2 ;  /* 0x00000002ffe77424 */ /* 0x000fe400078e00ff */
[----:B------:R-:W-:Y:S02]  /*32450*/  IMAD.MOV.U32 R227, RZ, RZ, 0x1f ;  /* 0x0000001fffe37424 */ /* 0x000fe400078e00ff */
[----:B------:R-:W-:Y:S02]  /*32460*/  IMAD.MOV.U32 R228, RZ, RZ, -0x1 ;  /* 0xffffffffffe47424 */ /* 0x000fe400078e00ff */
[----:B------:R-:W-:Y:S05]  /*32470*/  CALL.REL.NOINC `($__internal_46_$__cuda_sm70_shflsync_bfly_p) ;  /* 0x0000014000007944 */ /* 0x000fea0003c00000 */
[----:B01----:R-:W-:Y:S01]  /*32480*/  FADD.FTZ R166, R166, R231 ;  /* 0x000000e7a6a67221 */ /* 0x003fe20000010000 */
[----:B------:R-:W-:Y:S01]  /*32490*/  MOV R228, 0xffffffff ;  /* 0xffffffff00e47802 */ /* 0x000fe20000000f00 */
[----:B------:R-:W-:Y:S01]  /*324a0*/  IMAD.MOV.U32 R231, RZ, RZ, 0x4 ;  /* 0x00000004ffe77424 */ /* 0x000fe200078e00ff */
[----:B------:R-:W-:Y:S01]  /*324b0*/  MOV R164, 0x324e0 ;  /* 0x000324e000a47802 */ /* 0x000fe20000000f00 */
[----:B------:R-:W-:-:S02]  /*324c0*/  IMAD.MOV.U32 R227, RZ, RZ, 0x1f ;  /* 0x0000001fffe37424 */ /* 0x000fc400078e00ff */
[----:B------:R-:W-:Y:S05]  /*324d0*/  CALL.REL.NOINC `($__internal_46_$__cuda_sm70_shflsync_bfly_p) ;  /* 0x000000e000007944 */ /* 0x000fea0003c00000 */
[----:B01----:R-:W-:Y:S01]  /*324e0*/  FADD.FTZ R166, R166, R231 ;  /* 0x000000e7a6a67221 */ /* 0x003fe20000010000 */
[----:B------:R-:W-:Y:S01]  /*324f0*/  MOV R164, 0x32540 ;  /* 0x0003254000a47802 */ /* 0x000fe20000000f00 */
[----:B------:R-:W-:-:S02]  /*32500*/  IMAD.MOV.U32 R231, RZ, RZ, 0x8 ;  /* 0x00000008ffe77424 */ /* 0x000fc400078e00ff */
[----:B------:R-:W-:Y:S02]  /*32510*/  IMAD.MOV.U32 R227, RZ, RZ, 0x1f ;  /* 0x0000001fffe37424 */ /* 0x000fe400078e00ff */
[----:B------:R-:W-:Y:S02]  /*32520*/  IMAD.MOV.U32 R228, RZ, RZ, -0x1 ;  /* 0xffffffffffe47424 */ /* 0x000fe400078e00ff */
[----:B------:R-:W-:Y:S05]  /*32530*/  CALL.REL.NOINC `($__internal_46_$__cuda_sm70_shflsync_bfly_p) ;  /* 0x0000008000007944 */ /* 0x000fea0003c00000 */
[----:B-1----:R-:W-:Y:S01]  /*32540*/  FADD.FTZ R226, R166, R231 ;  /* 0x000000e7a6e27221 */ /* 0x002fe20000010000 */
[----:B------:R-:W-:Y:S01]  /*32550*/  MOV R164, 0x325b0 ;  /* 0x000325b000a47802 */ /* 0x000fe20000000f00 */
[----:B------:R-:W-:Y:S02]  /*32560*/  IMAD.MOV.U32 R231, RZ, RZ, 0x10 ;  /* 0x00000010ffe77424 */ /* 0x000fe400078e00ff */
[----:B0-----:R-:W-:Y:S02]  /*32570*/  IMAD.MOV.U32 R227, RZ, RZ, 0x1f ;  /* 0x0000001fffe37424 */ /* 0x001fe400078e00ff */
[----:B------:R-:W-:Y:S02]  /*32580*/  IMAD.MOV.U32 R228, RZ, RZ, -0x1 ;  /* 0xffffffffffe47424 */ /* 0x000fe400078e00ff */
[----:B------:R-:W-:-:S02]  /*32590*/  IMAD.MOV.U32 R166, RZ, RZ, R226 ;  /* 0x000000ffffa67224 */ /* 0x000fc400078e00e2 */
[----:B------:R-:W-:Y:S05]  /*325a0*/  CALL.REL.NOINC `($__internal_46_$__cuda_sm70_shflsync_bfly_p) ;  /* 0x0000001000007944 */ /* 0x000fea0003c00000 */
[----:B01----:R-:W-:Y:S05]  /*325b0*/  BRA `(.L_x_30344) ;  /* 0xffffe03000007947 */ /* 0x003fea000383ffff */
        .weak           $__internal_46_$__cuda_sm70_shflsync_bfly_p
        .type           $__internal_46_$__cuda_sm70_shflsync_bfly_p,@function
        .size           $__internal_46_$__cuda_sm70_shflsync_bfly_p,(.L_x_52464 - $__internal_46_$__cuda_sm70_shflsync_bfly_p)
$__internal_46_$__cuda_sm70_shflsync_bfly_p:
[----:B------:R-:W-:Y:S01]  /*325c0*/  IMAD.MOV.U32 R165, RZ, RZ, 0x0 ;  /* 0x00000000ffa57424 */ /* 0x000fe200078e00ff */
[----:B------:R-:W-:Y:S04]  /*325d0*/  WARPSYNC R228 ;  /* 0x000000e400007348 */ /* 0x000fe80003800000 */
[----:B------:R0:W1:Y:S01]  /*325e0*/  SHFL.BFLY PT, R231, R166, R231, R227 ;  /* 0x0c0000e7a6e77389 */ /* 0x00006200000e00e3 */
[----:B------:R-:W-:Y:S05]  /*325f0*/  RET.REL.NODEC R164 `(_ZN10layer_norm31ln_parallel_residual_fwd_kernelINS_13Kernel_traitsIf6__halfS2_S2_fjLj2048ELj1ELj4ELj1ELj16ENS_18Kernel_traits_baseILj2048EfS2_S2_S2_fjLj128EEEEELb1ELb1ELb0EEEvNS_9FwdParamsE) ;  /* 0xfffcda00a4007950 */ /* 0x000fea0003c3ffff */
.L_x_30345:
        /* <DEDUP_REMOVED lines=16> */
.L_x_52464:


//--------------------- .text._ZN10layer_norm31ln_parallel_residual_fwd_kernelINS_13Kernel_traitsIf6__halfS2_S2_fjLj2048ELj1ELj4ELj1ELj16ENS_18Kernel_traits_baseILj2048EfS2_S2_S2_fjLj128EEEEELb1ELb1ELb1EEEvNS_9FwdParamsE --------------------------
	.section	.text._ZN10layer_norm31ln_parallel_residual_fwd_kernelINS_13Kernel_traitsIf6__halfS2_S2_fjLj2048ELj1ELj4ELj1ELj16ENS_18Kernel_traits_baseILj2048EfS2_S2_S2_fjLj128EEEEELb1ELb1ELb1EEEvNS_9FwdParamsE,"ax",@progbits
	.sectioninfo	@"SHI_REGISTERS=246"
	.align	128
        .global         _ZN10layer_norm31ln_parallel_residual_fwd_kernelINS_13Kernel_traitsIf6__halfS2_S2_fjLj2048ELj1ELj4ELj1ELj16ENS_18Kernel_traits_baseILj2048EfS2_S2_S2_fjLj128EEEEELb1ELb1ELb1EEEvNS_9FwdParamsE
        .type           _ZN10layer_norm31ln_parallel_residual_fwd_kernelINS_13Kernel_traitsIf6__halfS2_S2_fjLj2048ELj1ELj4ELj1ELj16ENS_18Kernel_traits_baseILj2048EfS2_S2_S2_fjLj128EEEEELb1ELb1ELb1EEEvNS_9FwdParamsE,@function
        .size           _ZN10layer_norm31ln_parallel_residual_fwd_kernelINS_13Kernel_traitsIf6__halfS2_S2_fjLj2048ELj1ELj4ELj1ELj16ENS_18Kernel_traits_baseILj2048EfS2_S2_S2_fjLj128EEEEELb1ELb1ELb1EEEvNS_9FwdParamsE,(.L_x_52465 - _ZN10layer_norm31ln_parallel_residual_fwd_kernelINS_13Kernel_traitsIf6__halfS2_S2_fjLj2048ELj1ELj4ELj1ELj16ENS_18Kernel_traits_baseILj2048EfS2_S2_S2_fjLj128EEEEELb1ELb1ELb1EEEvNS_9FwdParamsE)
        .other          _ZN10layer_norm31ln_parallel_residual_fwd_kernelINS_13Kernel_traitsIf6__halfS2_S2_fjLj2048ELj1ELj4ELj1ELj16ENS_18Kernel_traits_baseILj2048EfS2_S2_S2_fjLj128EEEEELb1ELb1ELb1EEEvNS_9FwdParamsE,@"STO_CUDA_ENTRY STV_DEFAULT"
_ZN10layer_norm31ln_parallel_residual_fwd_kernelINS_13Kernel_traitsIf6__halfS2_S2_fjLj2048ELj1ELj4ELj1ELj16ENS_18Kernel_traits_baseILj2048EfS2_S2_S2_fjLj128EEEEELb1ELb1ELb1EEEvNS_9FwdParamsE:
.text._ZN10layer_norm31ln_parallel_residual_fwd_kernelINS_13Kernel_traitsIf6__halfS2_S2_fjLj2048ELj1ELj4ELj1ELj16ENS_18Kernel_traits_baseILj2048EfS2_S2_S2_fjLj128EEEEELb1ELb1ELb1EEEvNS_9FwdParamsE:
        /* <DEDUP_REMOVED lines=10> */
[----:B------:R-:W-:Y:S01]  /*00a0*/  @P0 MOV R8, R209 ;  /* 0x000000d100080202 */ /* 0x000fe20000000f00 */
        /* <DEDUP_REMOVED lines=153> */
.L_x_31382:
        /* <DEDUP_REMOVED lines=33> */
.L_x_30348:
[----:B0-----:R-:W-:Y:S02]  /*0c50*/  MOV R168, R16 ;  /* 0x0000001000a87202 */ /* 0x001fe40000000f00 */
.L_x_30349:
[----:B------:R-:W-:Y:S05]  /*0c60*/  BSYNC B1 ;  /* 0x0000000000017941 */ /* 0x000fea0003800000 */
.L_x_30347:
        /* <DEDUP_REMOVED lines=16> */
.L_x_30353:
[----:B------:R-:W-:Y:S05]  /*0d70*/  BSYNC B2 ;  /* 0x0000000000027941 */ /* 0x000fea0003800000 */
.L_x_30352:
        /* <DEDUP_REMOVED lines=44> */
.L_x_30351:
[----:B------:R-:W-:Y:S05]  /*1040*/  BSYNC B1 ;  /* 0x0000000000017941 */ /* 0x000fea0003800000 */
.L_x_30350:
        /* <DEDUP_REMOVED lines=19> */
.L_x_30354:
        /* <DEDUP_REMOVED lines=12> */
.L_x_30357:
[----:B------:R-:W-:Y:S02]  /*1240*/  IMAD.MOV.U32 R168, RZ, RZ, R16 ;  /* 0x000000ffffa87224 */ /* 0x000fe400078e0010 */
.L_x_30358:
[----:B------:R-:W-:Y:S05]  /*1250*/  BSYNC B1 ;  /* 0x0000000000017941 */ /* 0x000fea0003800000 */
.L_x_30356:
        /* <DEDUP_REMOVED lines=16> */
.L_x_30362:
[----:B------:R-:W-:Y:S05]  /*1360*/  BSYNC B2 ;  /* 0x0000000000027941 */ /* 0x000fea0003800000 */
.L_x_30361:
        /* <DEDUP_REMOVED lines=44> */
.L_x_30360:
[----:B------:R-:W-:Y:S05]  /*1630*/  BSYNC B1 ;  /* 0x0000000000017941 */ /* 0x000fea0003800000 */
.L_x_30359:
        /* <DEDUP_REMOVED lines=10> */
.L_x_30355:
        /* <DEDUP_REMOVED lines=12> */
.L_x_30364:
[----:B------:R-:W-:Y:S02]  /*17a0*/  IMAD.MOV.U32 R168, RZ, RZ, R16 ;  /* 0x000000ffffa87224 */ /* 0x000fe400078e0010 */
.L_x_30365:
[----:B------:R-:W-:Y:S05]  /*17b0*/  BSYNC B1 ;  /* 0x0000000000017941 */ /* 0x000fea0003800000 */
.L_x_30363:
        /* <DEDUP_REMOVED lines=16> */
.L_x_30369:
[----:B------:R-:W-:Y:S05]  /*18c0*/  BSYNC B2 ;  /* 0x0000000000027941 */ /* 0x000fea0003800000 */
.L_x_30368:
        /* <DEDUP_REMOVED lines=44> */
.L_x_30367:
[----:B------:R-:W-:Y:S05]  /*1b90*/  BSYNC B1 ;  /* 0x0000000000017941 */ /* 0x000fea0003800000 */
.L_x_30366:
        /* <DEDUP_REMOVED lines=14> */
.L_x_30370:
        /* <DEDUP_REMOVED lines=12> */
.L_x_30373:
[----:B------:R-:W-:Y:S02]  /*1d40*/  IMAD.MOV.U32 R168, RZ, RZ, R16 ;  /* 0x000000ffffa87224 */ /* 0x000fe400078e0010 */
.L_x_30374:
[----:B------:R-:W-:Y:S05]  /*1d50*/  BSYNC B1 ;  /* 0x0000000000017941 */ /* 0x000fea0003800000 */
.L_x_30372:
        /* <DEDUP_REMOVED lines=16> */
.L_x_30378:
[----:B------:R-:W-:Y:S05]  /*1e60*/  BSYNC B2 ;  /* 0x0000000000027941 */ /* 0x000fea0003800000 */
.L_x_30377:
        /* <DEDUP_REMOVED lines=44> */
.L_x_30376:
[----:B------:R-:W-:Y:S05]  /*2130*/  BSYNC B1 ;  /* 0x0000000000017941 */ /* 0x000fea0003800000 */
.L_x_30375:
        /* <DEDUP_REMOVED lines=10> */
.L_x_30371:
        /* <DEDUP_REMOVED lines=12> */
.L_x_30380:
[----:B------:R-:W-:Y:S02]  /*22a0*/  IMAD.MOV.U32 R168, RZ, RZ, R16 ;  /* 0x000000ffffa87224 */ /* 0x000fe400078e0010 */
.L_x_30381:
[----:B------:R-:W-:Y:S05]  /*22b0*/  BSYNC B1 ;  /* 0x0000000000017941 */ /* 0x000fea0003800000 */
.L_x_30379:
        /* <DEDUP_REMOVED lines=16> */
.L_x_30385:
[----:B------:R-:W-:Y:S05]  /*23c0*/  BSYNC B2 ;  /* 0x0000000000027941 */ /* 0x000fea0003800000 */
.L_x_30384:
        /* <DEDUP_REMOVED lines=44> */
.L_x_30383:
[----:B------:R-:W-:Y:S05]  /*2690*/  BSYNC B1 ;  /* 0x0000000000017941 */ /* 0x000fea0003800000 */
.L_x_30382:
        /* <DEDUP_REMOVED lines=14> */
.L_x_30386:
        /* <DEDUP_REMOVED lines=12> */
.L_x_30389:
[----:B------:R-:W-:Y:S02]  /*2840*/  IMAD.MOV.U32 R168, RZ, RZ, R16 ;  /* 0x000000ffffa87224 */ /* 0x000fe400078e0010 */
.L_x_30390:
[----:B------:R-:W-:Y:S05]  /*2850*/  BSYNC B1 ;  /* 0x0000000000017941 */ /* 0x000fea0003800000 */
.L_x_30388:
        /* <DEDUP_REMOVED lines=16> */
.L_x_30394:
[----:B------:R-:W-:Y:S05]  /*2960*/  BSYNC B2 ;  /* 0x0000000000027941 */ /* 0x000fea0003800000 */
.L_x_30393:
        /* <DEDUP_REMOVED lines=44> */
.L_x_30392:
[----:B------:R-:W-:Y:S05]  /*2c30*/  BSYNC B1 ;  /* 0x0000000000017941 */ /* 0x000fea0003800000 */
.L_x_30391:
        /* <DEDUP_REMOVED lines=10> */
.L_x_30387:
        /* <DEDUP_REMOVED lines=12> */
.L_x_30396:
[----:B------:R-:W-:Y:S02]  /*2da0*/  IMAD.MOV.U32 R168, RZ, RZ, R16 ;  /* 0x000000ffffa87224 */ /* 0x000fe400078e0010 */
.L_x_30397:
[----:B------:R-:W-:Y:S05]  /*2db0*/  BSYNC B1 ;  /* 0x0000000000017941 */ /* 0x000fea0003800000 */
.L_x_30395:
        /* <DEDUP_REMOVED lines=16> */
.L_x_30401:
[----:B------:R-:W-:Y:S05]  /*2ec0*/  BSYNC B2 ;  /* 0x0000000000027941 */ /* 0x000fea0003800000 */
.L_x_30400:
        /* <DEDUP_REMOVED lines=44> */
.L_x_30399:
[----:B------:R-:W-:Y:S05]  /*3190*/  BSYNC B1 ;  /* 0x0000000000017941 */ /* 0x000fea0003800000 */
.L_x_30398:
        /* <DEDUP_REMOVED lines=13> */
.L_x_30402:
        /* <DEDUP_REMOVED lines=12> */
.L_x_30405:
[----:B------:R-:W-:Y:S02]  /*3330*/  IMAD.MOV.U32 R165, RZ, RZ, R16 ;  /* 0x000000ffffa57224 */ /* 0x000fe400078e0010 */
.L_x_30406:
[----:B------:R-:W-:Y:S05]  /*3340*/  BSYNC B1 ;  /* 0x0000000000017941 */ /* 0x000fea0003800000 */
.L_x_30404:
        /* <DEDUP_REMOVED lines=16> */
.L_x_30410:
[----:B------:R-:W-:Y:S05]  /*3450*/  BSYNC B2 ;  /* 0x0000000000027941 */ /* 0x000fea0003800000 */
.L_x_30409:
        /* <DEDUP_REMOVED lines=44> */
.L_x_30408:
[----:B------:R-:W-:Y:S05]  /*3720*/  BSYNC B1 ;  /* 0x0000000000017941 */ /* 0x000fea0003800000 */
.L_x_30407:
        /* <DEDUP_REMOVED lines=10> */
.L_x_30403:
        /* <DEDUP_REMOVED lines=12> */
.L_x_30412:
[----:B------:R-:W-:Y:S02]  /*3890*/  IMAD.MOV.U32 R165, RZ, RZ, R16 ;  /* 0x000000ffffa57224 */ /* 0x000fe400078e0010 */
.L_x_30413:
[----:B------:R-:W-:Y:S05]  /*38a0*/  BSYNC B1 ;  /* 0x0000000000017941 */ /* 0x000fea0003800000 */
.L_x_30411:
        /* <DEDUP_REMOVED lines=16> */
.L_x_30417:
[----:B------:R-:W-:Y:S05]  /*39b0*/  BSYNC B2 ;  /* 0x0000000000027941 */ /* 0x000fea0003800000 */
.L_x_30416:
        /* <DEDUP_REMOVED lines=44> */
.L_x_30415:
[----:B------:R-:W-:Y:S05]  /*3c80*/  BSYNC B1 ;  /* 0x0000000000017941 */ /* 0x000fea0003800000 */
.L_x_30414:
        /* <DEDUP_REMOVED lines=13> */
.L_x_30418:
        /* <DEDUP_REMOVED lines=12> */
.L_x_30421:
[----:B------:R-:W-:Y:S02]  /*3e20*/  IMAD.MOV.U32 R165, RZ, RZ, R16 ;  /* 0x000000ffffa57224 */ /* 0x000fe400078e0010 */
.L_x_30422:
[----:B------:R-:W-:Y:S05]  /*3e30*/  BSYNC B1 ;  /* 0x0000000000017941 */ /* 0x000fea0003800000 */
.L_x_30420:
        /* <DEDUP_REMOVED lines=16> */
.L_x_30426:
[----:B------:R-:W-:Y:S05]  /*3f40*/  BSYNC B2 ;  /* 0x0000000000027941 */ /* 0x000fea0003800000 */
.L_x_30425:
        /* <DEDUP_REMOVED lines=44> */
.L_x_30424:
[----:B------:R-:W-:Y:S05]  /*4210*/  BSYNC B1 ;  /* 0x0000000000017941 */ /* 0x000fea0003800000 */
.L_x_30423:
        /* <DEDUP_REMOVED lines=10> */
.L_x_30419:
        /* <DEDUP_REMOVED lines=12> */
.L_x_30428:
[----:B------:R-:W-:Y:S02]  /*4380*/  IMAD.MOV.U32 R165, RZ, RZ, R16 ;  /* 0x000000ffffa57224 */ /* 0x000fe400078e0010 */
.L_x_30429:
[----:B------:R-:W-:Y:S05]  /*4390*/  BSYNC B1 ;  /* 0x0000000000017941 */ /* 0x000fea0003800000 */
.L_x_30427:
        /* <DEDUP_REMOVED lines=16> */
.L_x_30433:
[----:B------:R-:W-:Y:S05]  /*44a0*/  BSYNC B2 ;  /* 0x0000000000027941 */ /* 0x000fea0003800000 */
.L_x_30432:
        /* <DEDUP_REMOVED lines=44> */
.L_x_30431:
[----:B------:R-:W-:Y:S05]  /*4770*/  BSYNC B1 ;  /* 0x0000000000017941 */ /* 0x000fea0003800000 */
.L_x_30430:
        /* <DEDUP_REMOVED lines=13> */
.L_x_30434:
        /* <DEDUP_REMOVED lines=12> */
.L_x_30437:
[----:B------:R-:W-:Y:S02]  /*4910*/  IMAD.MOV.U32 R165, RZ, RZ, R16 ;  /* 0x000000ffffa57224 */ /* 0x000fe400078e0010 */
.L_x_30438:
[----:B------:R-:W-:Y:S05]  /*4920*/  BSYNC B1 ;  /* 0x0000000000017941 */ /* 0x000fea0003800000 */
.L_x_30436:
        /* <DEDUP_REMOVED lines=16> */
.L_x_30442:
[----:B------:R-:W-:Y:S05]  /*4a30*/  BSYNC B2 ;  /* 0x0000000000027941 */ /* 0x000fea0003800000 */
.L_x_30441:
        /* <DEDUP_REMOVED lines=44> */
.L_x_30440:
[----:B------:R-:W-:Y:S05]  /*4d00*/  BSYNC B1 ;  /* 0x0000000000017941 */ /* 0x000fea0003800000 */
.L_x_30439:
        /* <DEDUP_REMOVED lines=10> */
.L_x_30435:
        /* <DEDUP_REMOVED lines=12> */
.L_x_30444:
[----:B------:R-:W-:Y:S02]  /*4e70*/  IMAD.MOV.U32 R166, RZ, RZ, R16 ;  /* 0x000000ffffa67224 */ /* 0x000fe400078e0010 */
.L_x_30445:
[----:B------:R-:W-:Y:S05]  /*4e80*/  BSYNC B1 ;  /* 0x0000000000017941 */ /* 0x000fea0003800000 */
.L_x_30443:
        /* <DEDUP_REMOVED lines=16> */
.L_x_30449:
[----:B------:R-:W-:Y:S05]  /*4f90*/  BSYNC B2 ;  /* 0x0000000000027941 */ /* 0x000fea0003800000 */
.L_x_30448:
        /* <DEDUP_REMOVED lines=44> */
.L_x_30447:
[----:B------:R-:W-:Y:S05]  /*5260*/  BSYNC B1 ;  /* 0x0000000000017941 */ /* 0x000fea0003800000 */
.L_x_30446:
        /* <DEDUP_REMOVED lines=13> */
.L_x_30450:
        /* <DEDUP_REMOVED lines=12> */
.L_x_30453:
[----:B------:R-:W-:Y:S02]  /*5400*/  IMAD.MOV.U32 R166, RZ, RZ, R16 ;  /* 0x000000ffffa67224 */ /* 0x000fe400078e0010 */
.L_x_30454:
[----:B------:R-:W-:Y:S05]  /*5410*/  BSYNC B1 ;  /* 0x0000000000017941 */ /* 0x000fea0003800000 */
.L_x_30452:
        /* <DEDUP_REMOVED lines=16> */
.L_x_30458:
[----:B------:R-:W-:Y:S05]  /*5520*/  BSYNC B2 ;  /* 0x0000000000027941 */ /* 0x000fea0003800000 */
.L_x_30457:
        /* <DEDUP_REMOVED lines=44> */
.L_x_30456:
[----:B------:R-:W-:Y:S05]  /*57f0*/  BSYNC B1 ;  /* 0x0000000000017941 */ /* 0x000fea0003800000 */
.L_x_30455:
        /* <DEDUP_REMOVED lines=10> */
.L_x_30451:
        /* <DEDUP_REMOVED lines=12> */
.L_x_30460:
[----:B------:R-:W-:Y:S02]  /*5960*/  IMAD.MOV.U32 R166, RZ, RZ, R16 ;  /* 0x000000ffffa67224 */ /* 0x000fe400078e0010 */
.L_x_30461:
[----:B------:R-:W-:Y:S05]  /*5970*/  BSYNC B1 ;  /* 0x0000000000017941 */ /* 0x000fea0003800000 */
.L_x_30459:
        /* <DEDUP_REMOVED lines=16> */
.L_x_30465:
[----:B------:R-:W-:Y:S05]  /*5a80*/  BSYNC B2 ;  /* 0x0000000000027941 */ /* 0x000fea0003800000 */
.L_x_30464:
        /* <DEDUP_REMOVED lines=44> */
.L_x_30463:
[----:B------:R-:W-:Y:S05]  /*5d50*/  BSYNC B1 ;  /* 0x0000000000017941 */ /* 0x000fea0003800000 */
.L_x_30462:
        /* <DEDUP_REMOVED lines=14> */
.L_x_30466:
        /* <DEDUP_REMOVED lines=12> */
.L_x_30469:
[----:B------:R-:W-:Y:S02]  /*5f00*/  IMAD.MOV.U32 R26, RZ, RZ, R16 ;  /* 0x000000ffff1a7224 */ /* 0x000fe400078e0010 */
.L_x_30470:
[----:B------:R-:W-:Y:S05]  /*5f10*/  BSYNC B1 ;  /* 0x0000000000017941 */ /* 0x000fea0003800000 */
.L_x_30468:
        /* <DEDUP_REMOVED lines=18> */
.L_x_30474:
[----:B------:R-:W-:Y:S05]  /*6040*/  BSYNC B2 ;  /* 0x0000000000027941 */ /* 0x000fea0003800000 */
.L_x_30473:
        /* <DEDUP_REMOVED lines=44> */
.L_x_30472:
[----:B------:R-:W-:Y:S05]  /*6310*/  BSYNC B1 ;  /* 0x0000000000017941 */ /* 0x000fea0003800000 */
.L_x_30471:
        /* <DEDUP_REMOVED lines=10> */
.L_x_30467:
        /* <DEDUP_REMOVED lines=57> */
.L_x_30475:
        /* <DEDUP_REMOVED lines=15> */
.L_x_30477:
[----:B-1----:R-:W-:Y:S02]  /*6840*/  IMAD.MOV.U32 R180, RZ, RZ, R16 ;  /* 0x000000ffffb47224 */ /* 0x002fe400078e0010 */
.L_x_30478:
[----:B------:R-:W-:Y:S05]  /*6850*/  BSYNC B1 ;  /* 0x0000000000017941 */ /* 0x000fea0003800000 */
.L_x_30476:
        /* <DEDUP_REMOVED lines=16> */
.L_x_30482:
[----:B------:R-:W-:Y:S05]  /*6960*/  BSYNC B2 ;  /* 0x0000000000027941 */ /* 0x000fea0003800000 */
.L_x_30481:
        /* <DEDUP_REMOVED lines=44> */
.L_x_30480:
[----:B------:R-:W-:Y:S05]  /*6c30*/  BSYNC B1 ;  /* 0x0000000000017941 */ /* 0x000fea0003800000 */
.L_x_30479:
        /* <DEDUP_REMOVED lines=15> */
.L_x_30483:
        /* <DEDUP_REMOVED lines=12> */
.L_x_30486:
[----:B------:R-:W-:Y:S02]  /*6df0*/  IMAD.MOV.U32 R180, RZ, RZ, R16 ;  /* 0x000000ffffb47224 */ /* 0x000fe400078e0010 */
.L_x_30487:
[----:B------:R-:W-:Y:S05]  /*6e00*/  BSYNC B1 ;  /* 0x0000000000017941 */ /* 0x000fea0003800000 */
.L_x_30485:
        /* <DEDUP_REMOVED lines=16> */
.L_x_30491:
[----:B------:R-:W-:Y:S05]  /*6f10*/  BSYNC B2 ;  /* 0x0000000000027941 */ /* 0x000fea0003800000 */
.L_x_30490:
        /* <DEDUP_REMOVED lines=44> */
.L_x_30489:
[----:B------:R-:W-:Y:S05]  /*71e0*/  BSYNC B1 ;  /* 0x0000000000017941 */ /* 0x000fea0003800000 */
.L_x_30488:
        /* <DEDUP_REMOVED lines=10> */
.L_x_30484:
        /* <DEDUP_REMOVED lines=12> */
.L_x_30493:
[----:B------:R-:W-:Y:S02]  /*7350*/  IMAD.MOV.U32 R180, RZ, RZ, R16 ;  /* 0x000000ffffb47224 */ /* 0x000fe400078e0010 */
.L_x_30494:
[----:B------:R-:W-:Y:S05]  /*7360*/  BSYNC B1 ;  /* 0x0000000000017941 */ /* 0x000fea0003800000 */
.L_x_30492:
        /* <DEDUP_REMOVED lines=16> */
.L_x_30498:
[----:B------:R-:W-:Y:S05]  /*7470*/  BSYNC B2 ;  /* 0x0000000000027941 */ /* 0x000fea0003800000 */
.L_x_30497:
        /* <DEDUP_REMOVED lines=44> */
.L_x_30496:
[----:B------:R-:W-:Y:S05]  /*7740*/  BSYNC B1 ;  /* 0x0000000000017941 */ /* 0x000fea0003800000 */
.L_x_30495:
        /* <DEDUP_REMOVED lines=14> */
.L_x_30499:
        /* <DEDUP_REMOVED lines=12> */
.L_x_30502:
[----:B------:R-:W-:Y:S02]  /*78f0*/  IMAD.MOV.U32 R180, RZ, RZ, R16 ;  /* 0x000000ffffb47224 */ /* 0x000fe400078e0010 */
.L_x_30503:
[----:B------:R-:W-:Y:S05]  /*7900*/  BSYNC B1 ;  /* 0x0000000000017941 */ /* 0x000fea0003800000 */
.L_x_30501:
        /* <DEDUP_REMOVED lines=16> */
.L_x_30507:
[----:B------:R-:W-:Y:S05]  /*7a10*/  BSYNC B2 ;  /* 0x0000000000027941 */ /* 0x000fea0003800000 */
.L_x_30506:
        /* <DEDUP_REMOVED lines=44> */
.L_x_30505:
[----:B------:R-:W-:Y:S05]  /*7ce0*/  BSYNC B1 ;  /* 0x0000000000017941 */ /* 0x000fea0003800000 */
.L_x_30504:
        /* <DEDUP_REMOVED lines=10> */
.L_x_30500:
        /* <DEDUP_REMOVED lines=12> */
.L_x_30509:
[----:B------:R-:W-:Y:S02]  /*7e50*/  IMAD.MOV.U32 R180, RZ, RZ, R16 ;  /* 0x000000ffffb47224 */ /* 0x000fe400078e0010 */
.L_x_30510:
[----:B------:R-:W-:Y:S05]  /*7e60*/  BSYNC B1 ;  /* 0x0000000000017941 */ /* 0x000fea0003800000 */
.L_x_30508:
        /* <DEDUP_REMOVED lines=16> */
.L_x_30514:
[----:B------:R-:W-:Y:S05]  /*7f70*/  BSYNC B2 ;  /* 0x0000000000027941 */ /* 0x000fea0003800000 */
.L_x_30513:
        /* <DEDUP_REMOVED lines=44> */
.L_x_30512:
[----:B------:R-:W-:Y:S05]  /*8240*/  BSYNC B1 ;  /* 0x0000000000017941 */ /* 0x000fea0003800000 */
.L_x_30511:
        /* <DEDUP_REMOVED lines=14> */
.L_x_30515:
        /* <DEDUP_REMOVED lines=12> */
.L_x_30518:
[----:B------:R-:W-:Y:S02]  /*83f0*/  IMAD.MOV.U32 R180, RZ, RZ, R16 ;  /* 0x000000ffffb47224 */ /* 0x000fe400078e0010 */
.L_x_30519:
[----:B------:R-:W-:Y:S05]  /*8400*/  BSYNC B1 ;  /* 0x0000000000017941 */ /* 0x000fea0003800000 */
.L_x_30517:
        /* <DEDUP_REMOVED lines=16> */
.L_x_30523:
[----:B------:R-:W-:Y:S05]  /*8510*/  BSYNC B2 ;  /* 0x0000000000027941 */ /* 0x000fea0003800000 */
.L_x_30522:
        /* <DEDUP_REMOVED lines=44> */
.L_x_30521:
[----:B------:R-:W-:Y:S05]  /*87e0*/  BSYNC B1 ;  /* 0x0000000000017941 */ /* 0x000fea0003800000 */
.L_x_30520:
        /* <DEDUP_REMOVED lines=10> */
.L_x_30516:
        /* <DEDUP_REMOVED lines=12> */
.L_x_30525:
[----:B------:R-:W-:Y:S02]  /*8950*/  IMAD.MOV.U32 R180, RZ, RZ, R16 ;  /* 0x000000ffffb47224 */ /* 0x000fe400078e0010 */
.L_x_30526:
[----:B------:R-:W-:Y:S05]  /*8960*/  BSYNC B1 ;  /* 0x0000000000017941 */ /* 0x000fea0003800000 */
.L_x_30524:
        /* <DEDUP_REMOVED lines=16> */
.L_x_30530:
[----:B------:R-:W-:Y:S05]  /*8a70*/  BSYNC B2 ;  /* 0x0000000000027941 */ /* 0x000fea0003800000 */
.L_x_30529:
        /* <DEDUP_REMOVED lines=44> */
.L_x_30528:
[----:B------:R-:W-:Y:S05]  /*8d40*/  BSYNC B1 ;  /* 0x0000000000017941 */ /* 0x000fea0003800000 */
.L_x_30527:
        /* <DEDUP_REMOVED lines=13> */
.L_x_30531:
        /* <DEDUP_REMOVED lines=12> */
.L_x_30534:
[----:B------:R-:W-:Y:S02]  /*8ee0*/  IMAD.MOV.U32 R174, RZ, RZ, R16 ;  /* 0x000000ffffae7224 */ /* 0x000fe400078e0010 */
.L_x_30535:
[----:B------:R-:W-:Y:S05]  /*8ef0*/  BSYNC B1 ;  /* 0x0000000000017941 */ /* 0x000fea0003800000 */
.L_x_30533:
        /* <DEDUP_REMOVED lines=16> */
.L_x_30539:
[----:B------:R-:W-:Y:S05]  /*9000*/  BSYNC B2 ;  /* 0x0000000000027941 */ /* 0x000fea0003800000 */
.L_x_30538:
        /* <DEDUP_REMOVED lines=44> */
.L_x_30537:
[----:B------:R-:W-:Y:S05]  /*92d0*/  BSYNC B1 ;  /* 0x0000000000017941 */ /* 0x000fea0003800000 */
.L_x_30536:
        /* <DEDUP_REMOVED lines=10> */
.L_x_30532:
        /* <DEDUP_REMOVED lines=12> */
.L_x_30541:
[----:B------:R-:W-:Y:S02]  /*9440*/  IMAD.MOV.U32 R180, RZ, RZ, R16 ;  /* 0x000000ffffb47224 */ /* 0x000fe400078e0010 */
.L_x_30542:
[----:B------:R-:W-:Y:S05]  /*9450*/  BSYNC B1 ;  /* 0x0000000000017941 */ /* 0x000fea0003800000 */
.L_x_30540:
        /* <DEDUP_REMOVED lines=16> */
.L_x_30546:
[----:B------:R-:W-:Y:S05]  /*9560*/  BSYNC B2 ;  /* 0x0000000000027941 */ /* 0x000fea0003800000 */
.L_x_30545:
        /* <DEDUP_REMOVED lines=44> */
.L_x_30544:
[----:B------:R-:W-:Y:S05]  /*9830*/  BSYNC B1 ;  /* 0x0000000000017941 */ /* 0x000fea0003800000 */
.L_x_30543:
        /* <DEDUP_REMOVED lines=13> */
.L_x_30547:
        /* <DEDUP_REMOVED lines=12> */
.L_x_30550:
[----:B------:R-:W-:Y:S02]  /*99d0*/  IMAD.MOV.U32 R180, RZ, RZ, R16 ;  /* 0x000000ffffb47224 */ /* 0x000fe400078e0010 */
.L_x_30551:
[----:B------:R-:W-:Y:S05]  /*99e0*/  BSYNC B1 ;  /* 0x0000000000017941 */ /* 0x000fea0003800000 */
.L_x_30549:
        /* <DEDUP_REMOVED lines=16> */
.L_x_30555:
[----:B------:R-:W-:Y:S05]  /*9af0*/  BSYNC B2 ;  /* 0x0000000000027941 */ /* 0x000fea0003800000 */
.L_x_30554:
        /* <DEDUP_REMOVED lines=44> */
.L_x_30553:
[----:B------:R-:W-:Y:S05]  /*9dc0*/  BSYNC B1 ;  /* 0x0000000000017941 */ /* 0x000fea0003800000 */
.L_x_30552:
        /* <DEDUP_REMOVED lines=10> */
.L_x_30548:
        /* <DEDUP_REMOVED lines=12> */
.L_x_30557:
[----:B------:R-:W-:Y:S02]  /*9f30*/  IMAD.MOV.U32 R180, RZ, RZ, R16 ;  /* 0x000000ffffb47224 */ /* 0x000fe400078e0010 */
.L_x_30558:
[----:B------:R-:W-:Y:S05]  /*9f40*/  BSYNC B1 ;  /* 0x0000000000017941 */ /* 0x000fea0003800000 */
.L_x_30556:
        /* <DEDUP_REMOVED lines=16> */
.L_x_30562:
[----:B------:R-:W-:Y:S05]  /*a050*/  BSYNC B2 ;  /* 0x0000000000027941 */ /* 0x000fea0003800000 */
.L_x_30561:
        /* <DEDUP_REMOVED lines=44> */
.L_x_30560:
[----:B------:R-:W-:Y:S05]  /*a320*/  BSYNC B1 ;  /* 0x0000000000017941 */ /* 0x000fea0003800000 */
.L_x_30559:
        /* <DEDUP_REMOVED lines=13> */
.L_x_30563:
        /* <DEDUP_REMOVED lines=12> */
.L_x_30566:
[----:B------:R-:W-:Y:S02]  /*a4c0*/  IMAD.MOV.U32 R166, RZ, RZ, R16 ;  /* 0x000000ffffa67224 */ /* 0x000fe400078e0010 */
.L_x_30567:
[----:B------:R-:W-:Y:S05]  /*a4d0*/  BSYNC B1 ;  /* 0x0000000000017941 */ /* 0x000fea0003800000 */
.L_x_30565:
        /* <DEDUP_REMOVED lines=16> */
.L_x_30571:
[----:B------:R-:W-:Y:S05]  /*a5e0*/  BSYNC B2 ;  /* 0x0000000000027941 */ /* 0x000fea0003800000 */
.L_x_30570:
        /* <DEDUP_REMOVED lines=44> */
.L_x_30569:
[----:B------:R-:W-:Y:S05]  /*a8b0*/  BSYNC B1 ;  /* 0x0000000000017941 */ /* 0x000fea0003800000 */
.L_x_30568:
        /* <DEDUP_REMOVED lines=10> */
.L_x_30564:
        /* <DEDUP_REMOVED lines=12> */
.L_x_30573:
[----:B------:R-:W-:Y:S02]  /*aa20*/  IMAD.MOV.U32 R178, RZ, RZ, R16 ;  /* 0x000000ffffb27224 */ /* 0x000fe400078e0010 */
.L_x_30574:
[----:B------:R-:W-:Y:S05]  /*aa30*/  BSYNC B1 ;  /* 0x0000000000017941 */ /* 0x000fea0003800000 */
.L_x_30572:
        /* <DEDUP_REMOVED lines=16> */
.L_x_30578:
[----:B------:R-:W-:Y:S05]  /*ab40*/  BSYNC B2 ;  /* 0x0000000000027941 */ /* 0x000fea0003800000 */
.L_x_30577:
        /* <DEDUP_REMOVED lines=44> */
.L_x_30576:
[----:B------:R-:W-:Y:S05]  /*ae10*/  BSYNC B1 ;  /* 0x0000000000017941 */ /* 0x000fea0003800000 */
.L_x_30575:
        /* <DEDUP_REMOVED lines=13> */
.L_x_30579:
        /* <DEDUP_REMOVED lines=12> */
.L_x_30582:
[----:B------:R-:W-:Y:S02]  /*afb0*/  IMAD.MOV.U32 R178, RZ, RZ, R16 ;  /* 0x000000ffffb27224 */ /* 0x000fe400078e0010 */
.L_x_30583:
[----:B------:R-:W-:Y:S05]  /*afc0*/  BSYNC B1 ;  /* 0x0000000000017941 */ /* 0x000fea0003800000 */
.L_x_30581:
        /* <DEDUP_REMOVED lines=16> */
.L_x_30587:
[----:B------:R-:W-:Y:S05]  /*b0d0*/  BSYNC B2 ;  /* 0x0000000000027941 */ /* 0x000fea0003800000 */
.L_x_30586:
        /* <DEDUP_REMOVED lines=44> */
.L_x_30585:
[----:B------:R-:W-:Y:S05]  /*b3a0*/  BSYNC B1 ;  /* 0x0000000000017941 */ /* 0x000fea0003800000 */
.L_x_30584:
        /* <DEDUP_REMOVED lines=10> */
.L_x_30580:
        /* <DEDUP_REMOVED lines=12> */
.L_x_30589:
[----:B------:R-:W-:Y:S02]  /*b510*/  IMAD.MOV.U32 R178, RZ, RZ, R16 ;  /* 0x000000ffffb27224 */ /* 0x000fe400078e0010 */
.L_x_30590:
[----:B------:R-:W-:Y:S05]  /*b520*/  BSYNC B1 ;  /* 0x0000000000017941 */ /* 0x000fea0003800000 */
.L_x_30588:
        /* <DEDUP_REMOVED lines=16> */
.L_x_30594:
[----:B------:R-:W-:Y:S05]  /*b630*/  BSYNC B2 ;  /* 0x0000000000027941 */ /* 0x000fea0003800000 */
.L_x_30593:
        /* <DEDUP_REMOVED lines=44> */
.L_x_30592:
[----:B------:R-:W-:Y:S05]  /*b900*/  BSYNC B1 ;  /* 0x0000000000017941 */ /* 0x000fea0003800000 */
.L_x_30591:
        /* <DEDUP_REMOVED lines=14> */
.L_x_30595:
        /* <DEDUP_REMOVED lines=12> */
.L_x_30598:
[----:B------:R-:W-:Y:S02]  /*bab0*/  IMAD.MOV.U32 R165, RZ, RZ, R16 ;  /* 0x000000ffffa57224 */ /* 0x000fe400078e0010 */
.L_x_30599:
[----:B------:R-:W-:Y:S05]  /*bac0*/  BSYNC B1 ;  /* 0x0000000000017941 */ /* 0x000fea0003800000 */
.L_x_30597:
        /* <DEDUP_REMOVED lines=18> */
.L_x_30603:
[----:B------:R-:W-:Y:S05]  /*bbf0*/  BSYNC B2 ;  /* 0x0000000000027941 */ /* 0x000fea0003800000 */
.L_x_30602:
        /* <DEDUP_REMOVED lines=44> */
.L_x_30601:
[----:B------:R-:W-:Y:S05]  /*bec0*/  BSYNC B1 ;  /* 0x0000000000017941 */ /* 0x000fea0003800000 */
.L_x_30600:
        /* <DEDUP_REMOVED lines=10> */
.L_x_30596:
        /* <DEDUP_REMOVED lines=19> */
[----:B------:R-:W-:Y:S01]  /*c0a0*/  F2FP.PACK_AB R167, R180, R177 ;  /* 0x000000b1b4a7723e */ /* 0x000fe200000000ff */
[----:B------:R-:W-:Y:S01]  /*c0b0*/  IMAD.WIDE.U32 R190, R26, R181, c[0x0][0x190] ;  /* 0x000064001abe7625 */ /* 0x000fe200078e00b5 */
        /* <DEDUP_REMOVED lines=32> */
.L_x_30604:
        /* <DEDUP_REMOVED lines=15> */
.L_x_30606:
[----:B-1----:R-:W-:Y:S02]  /*c3b0*/  IMAD.MOV.U32 R189, RZ, RZ, R16 ;  /* 0x000000ffffbd7224 */ /* 0x002fe400078e0010 */
.L_x_30607:
[----:B------:R-:W-:Y:S05]  /*c3c0*/  BSYNC B1 ;  /* 0x0000000000017941 */ /* 0x000fea0003800000 */
.L_x_30605:
        /* <DEDUP_REMOVED lines=16> */
.L_x_30611:
[----:B------:R-:W-:Y:S05]  /*c4d0*/  BSYNC B2 ;  /* 0x0000000000027941 */ /* 0x000fea0003800000 */
.L_x_30610:
        /* <DEDUP_REMOVED lines=44> */
.L_x_30609:
[----:B------:R-:W-:Y:S05]  /*c7a0*/  BSYNC B1 ;  /* 0x0000000000017941 */ /* 0x000fea0003800000 */
.L_x_30608:
        /* <DEDUP_REMOVED lines=15> */
.L_x_30612:
        /* <DEDUP_REMOVED lines=12> */
.L_x_30615:
[----:B------:R-:W-:Y:S02]  /*c960*/  IMAD.MOV.U32 R190, RZ, RZ, R16 ;  /* 0x000000ffffbe7224 */ /* 0x000fe400078e0010 */
.L_x_30616:
[----:B------:R-:W-:Y:S05]  /*c970*/  BSYNC B1 ;  /* 0x0000000000017941 */ /* 0x000fea0003800000 */
.L_x_30614:
        /* <DEDUP_REMOVED lines=16> */
.L_x_30620:
[----:B------:R-:W-:Y:S05]  /*ca80*/  BSYNC B2 ;  /* 0x0000000000027941 */ /* 0x000fea0003800000 */
.L_x_30619:
        /* <DEDUP_REMOVED lines=44> */
.L_x_30618:
[----:B------:R-:W-:Y:S05]  /*cd50*/  BSYNC B1 ;  /* 0x0000000000017941 */ /* 0x000fea0003800000 */
.L_x_30617:
        /* <DEDUP_REMOVED lines=10> */
.L_x_30613:
        /* <DEDUP_REMOVED lines=12> */
.L_x_30622:
[----:B------:R-:W-:Y:S02]  /*cec0*/  IMAD.MOV.U32 R190, RZ, RZ, R16 ;  /* 0x000000ffffbe7224 */ /* 0x000fe400078e0010 */
.L_x_30623:
[----:B------:R-:W-:Y:S05]  /*ced0*/  BSYNC B1 ;  /* 0x0000000000017941 */ /* 0x000fea0003800000 */
.L_x_30621:
        /* <DEDUP_REMOVED lines=16> */
.L_x_30627:
[----:B------:R-:W-:Y:S05]  /*cfe0*/  BSYNC B2 ;  /* 0x0000000000027941 */ /* 0x000fea0003800000 */
.L_x_30626:
        /* <DEDUP_REMOVED lines=44> */
.L_x_30625:
[----:B------:R-:W-:Y:S05]  /*d2b0*/  BSYNC B1 ;  /* 0x0000000000017941 */ /* 0x000fea0003800000 */
.L_x_30624:
        /* <DEDUP_REMOVED lines=14> */
.L_x_30628:
        /* <DEDUP_REMOVED lines=12> */
.L_x_30631:
[----:B------:R-:W-:Y:S02]  /*d460*/  IMAD.MOV.U32 R183, RZ, RZ, R16 ;  /* 0x000000ffffb77224 */ /* 0x000fe400078e0010 */
.L_x_30632:
[----:B------:R-:W-:Y:S05]  /*d470*/  BSYNC B1 ;  /* 0x0000000000017941 */ /* 0x000fea0003800000 */
.L_x_30630:
        /* <DEDUP_REMOVED lines=16> */
.L_x_30636:
[----:B------:R-:W-:Y:S05]  /*d580*/  BSYNC B2 ;  /* 0x0000000000027941 */ /* 0x000fea0003800000 */
.L_x_30635:
        /* <DEDUP_REMOVED lines=44> */
.L_x_30634:
[----:B------:R-:W-:Y:S05]  /*d850*/  BSYNC B1 ;  /* 0x0000000000017941 */ /* 0x000fea0003800000 */
.L_x_30633:
        /* <DEDUP_REMOVED lines=10> */
.L_x_30629:
        /* <DEDUP_REMOVED lines=12> */
.L_x_30638:
[----:B------:R-:W-:Y:S02]  /*d9c0*/  IMAD.MOV.U32 R193, RZ, RZ, R16 ;  /* 0x000000ffffc17224 */ /* 0x000fe400078e0010 */
.L_x_30639:
[----:B------:R-:W-:Y:S05]  /*d9d0*/  BSYNC B1 ;  /* 0x0000000000017941 */ /* 0x000fea0003800000 */
.L_x_30637:
        /* <DEDUP_REMOVED lines=16> */
.L_x_30643:
[----:B------:R-:W-:Y:S05]  /*dae0*/  BSYNC B2 ;  /* 0x0000000000027941 */ /* 0x000fea0003800000 */
.L_x_30642:
        /* <DEDUP_REMOVED lines=44> */
.L_x_30641:
[----:B------:R-:W-:Y:S05]  /*ddb0*/  BSYNC B1 ;  /* 0x0000000000017941 */ /* 0x000fea0003800000 */
.L_x_30640:
        /* <DEDUP_REMOVED lines=14> */
.L_x_30644:
        /* <DEDUP_REMOVED lines=12> */
.L_x_30647:
[----:B------:R-:W-:Y:S02]  /*df60*/  IMAD.MOV.U32 R195, RZ, RZ, R16 ;  /* 0x000000ffffc37224 */ /* 0x000fe400078e0010 */
.L_x_30648:
[----:B------:R-:W-:Y:S05]  /*df70*/  BSYNC B1 ;  /* 0x0000000000017941 */ /* 0x000fea0003800000 */
.L_x_30646:
        /* <DEDUP_REMOVED lines=16> */
.L_x_30652:
[----:B------:R-:W-:Y:S05]  /*e080*/  BSYNC B2 ;  /* 0x0000000000027941 */ /* 0x000fea0003800000 */
.L_x_30651:
        /* <DEDUP_REMOVED lines=44> */
.L_x_30650:
[----:B------:R-:W-:Y:S05]  /*e350*/  BSYNC B1 ;  /* 0x0000000000017941 */ /* 0x000fea0003800000 */
.L_x_30649:
        /* <DEDUP_REMOVED lines=10> */
.L_x_30645:
        /* <DEDUP_REMOVED lines=12> */
.L_x_30654:
[----:B------:R-:W-:Y:S02]  /*e4c0*/  IMAD.MOV.U32 R195, RZ, RZ, R16 ;  /* 0x000000ffffc37224 */ /* 0x000fe400078e0010 */
.L_x_30655:
[----:B------:R-:W-:Y:S05]  /*e4d0*/  BSYNC B1 ;  /* 0x0000000000017941 */ /* 0x000fea0003800000 */
.L_x_30653:
        /* <DEDUP_REMOVED lines=16> */
.L_x_30659:
[----:B------:R-:W-:Y:S05]  /*e5e0*/  BSYNC B2 ;  /* 0x0000000000027941 */ /* 0x000fea0003800000 */
.L_x_30658:
        /* <DEDUP_REMOVED lines=44> */
.L_x_30657:
[----:B------:R-:W-:Y:S05]  /*e8b0*/  BSYNC B1 ;  /* 0x0000000000017941 */ /* 0x000fea0003800000 */
.L_x_30656:
        /* <DEDUP_REMOVED lines=13> */
.L_x_30660:
        /* <DEDUP_REMOVED lines=12> */
.L_x_30663:
[----:B------:R-:W-:Y:S02]  /*ea50*/  IMAD.MOV.U32 R187, RZ, RZ, R16 ;  /* 0x000000ffffbb7224 */ /* 0x000fe400078e0010 */
.L_x_30664:
[----:B------:R-:W-:Y:S05]  /*ea60*/  BSYNC B1 ;  /* 0x0000000000017941 */ /* 0x000fea0003800000 */
.L_x_30662:
        /* <DEDUP_REMOVED lines=16> */
.L_x_30668:
[----:B------:R-:W-:Y:S05]  /*eb70*/  BSYNC B2 ;  /* 0x0000000000027941 */ /* 0x000fea0003800000 */
.L_x_30667:
        /* <DEDUP_REMOVED lines=44> */
.L_x_30666:
[----:B------:R-:W-:Y:S05]  /*ee40*/  BSYNC B1 ;  /* 0x0000000000017941 */ /* 0x000fea0003800000 */
.L_x_30665:
        /* <DEDUP_REMOVED lines=10> */
.L_x_30661:
        /* <DEDUP_REMOVED lines=12> */
.L_x_30670:
[----:B------:R-:W-:Y:S02]  /*efb0*/  IMAD.MOV.U32 R187, RZ, RZ, R16 ;  /* 0x000000ffffbb7224 */ /* 0x000fe400078e0010 */
.L_x_30671:
[----:B------:R-:W-:Y:S05]  /*efc0*/  BSYNC B1 ;  /* 0x0000000000017941 */ /* 0x000fea0003800000 */
.L_x_30669:
        /* <DEDUP_REMOVED lines=16> */
.L_x_30675:
[----:B------:R-:W-:Y:S05]  /*f0d0*/  BSYNC B2 ;  /* 0x0000000000027941 */ /* 0x000fea0003800000 */
.L_x_30674:
        /* <DEDUP_REMOVED lines=44> */
.L_x_30673:
[----:B------:R-:W-:Y:S05]  /*f3a0*/  BSYNC B1 ;  /* 0x0000000000017941 */ /* 0x000fea0003800000 */
.L_x_30672:
        /* <DEDUP_REMOVED lines=13> */
.L_x_30676:
        /* <DEDUP_REMOVED lines=12> */
.L_x_30679:
[----:B------:R-:W-:Y:S02]  /*f540*/  IMAD.MOV.U32 R187, RZ, RZ, R16 ;  /* 0x000000ffffbb7224 */ /* 0x000fe400078e0010 */
.L_x_30680:
[----:B------:R-:W-:Y:S05]  /*f550*/  BSYNC B1 ;  /* 0x0000000000017941 */ /* 0x000fea0003800000 */
.L_x_30678:
        /* <DEDUP_REMOVED lines=16> */
.L_x_30684:
[----:B------:R-:W-:Y:S05]  /*f660*/  BSYNC B2 ;  /* 0x0000000000027941 */ /* 0x000fea0003800000 */
.L_x_30683:
        /* <DEDUP_REMOVED lines=44> */
.L_x_30682:
[----:B------:R-:W-:Y:S05]  /*f930*/  BSYNC B1 ;  /* 0x0000000000017941 */ /* 0x000fea0003800000 */
.L_x_30681:
        /* <DEDUP_REMOVED lines=10> */
.L_x_30677:
        /* <DEDUP_REMOVED lines=12> */
.L_x_30686:
[----:B------:R-:W-:Y:S02]  /*faa0*/  IMAD.MOV.U32 R195, RZ, RZ, R16 ;  /* 0x000000ffffc37224 */ /* 0x000fe400078e0010 */
.L_x_30687:
[----:B------:R-:W-:Y:S05]  /*fab0*/  BSYNC B1 ;  /* 0x0000000000017941 */ /* 0x000fea0003800000 */
.L_x_30685:
        /* <DEDUP_REMOVED lines=16> */
.L_x_30691:
[----:B------:R-:W-:Y:S05]  /*fbc0*/  BSYNC B2 ;  /* 0x0000000000027941 */ /* 0x000fea0003800000 */
.L_x_30690:
        /* <DEDUP_REMOVED lines=44> */
.L_x_30689:
[----:B------:R-:W-:Y:S05]  /*fe90*/  BSYNC B1 ;  /* 0x0000000000017941 */ /* 0x000fea0003800000 */
.L_x_30688:
        /* <DEDUP_REMOVED lines=13> */
.L_x_30692:
        /* <DEDUP_REMOVED lines=12> */
.L_x_30695:
[----:B------:R-:W-:Y:S02]  /*10030*/  IMAD.MOV.U32 R166, RZ, RZ, R16 ;  /* 0x000000ffffa67224 */ /* 0x000fe400078e0010 */
.L_x_30696:
[----:B------:R-:W-:Y:S05]  /*10040*/  BSYNC B1 ;  /* 0x0000000000017941 */ /* 0x000fea0003800000 */
.L_x_30694:
        /* <DEDUP_REMOVED lines=16> */
.L_x_30700:
[----:B------:R-:W-:Y:S05]  /*10150*/  BSYNC B2 ;  /* 0x0000000000027941 */ /* 0x000fea0003800000 */
.L_x_30699:
        /* <DEDUP_REMOVED lines=44> */
.L_x_30698:
[----:B------:R-:W-:Y:S05]  /*10420*/  BSYNC B1 ;  /* 0x0000000000017941 */ /* 0x000fea0003800000 */
.L_x_30697:
        /* <DEDUP_REMOVED lines=10> */
.L_x_30693:
        /* <DEDUP_REMOVED lines=12> */
.L_x_30702:
[----:B------:R-:W-:Y:S02]  /*10590*/  IMAD.MOV.U32 R166, RZ, RZ, R16 ;  /* 0x000000ffffa67224 */ /* 0x000fe400078e0010 */
.L_x_30703:
[----:B------:R-:W-:Y:S05]  /*105a0*/  BSYNC B1 ;  /* 0x0000000000017941 */ /* 0x000fea0003800000 */
.L_x_30701:
        /* <DEDUP_REMOVED lines=16> */
.L_x_30707:
[----:B------:R-:W-:Y:S05]  /*106b0*/  BSYNC B2 ;  /* 0x0000000000027941 */ /* 0x000fea0003800000 */
.L_x_30706:
        /* <DEDUP_REMOVED lines=44> */
.L_x_30705:
[----:B------:R-:W-:Y:S05]  /*10980*/  BSYNC B1 ;  /* 0x0000000000017941 */ /* 0x000fea0003800000 */
.L_x_30704:
        /* <DEDUP_REMOVED lines=13> */
.L_x_30708:
        /* <DEDUP_REMOVED lines=12> */
.L_x_30711:
[----:B------:R-:W-:Y:S02]  /*10b20*/  IMAD.MOV.U32 R166, RZ, RZ, R16 ;  /* 0x000000ffffa67224 */ /* 0x000fe400078e0010 */
.L_x_30712:
[----:B------:R-:W-:Y:S05]  /*10b30*/  BSYNC B1 ;  /* 0x0000000000017941 */ /* 0x000fea0003800000 */
.L_x_30710:
        /* <DEDUP_REMOVED lines=16> */
.L_x_30716:
[----:B------:R-:W-:Y:S05]  /*10c40*/  BSYNC B2 ;  /* 0x0000000000027941 */ /* 0x000fea0003800000 */
.L_x_30715:
        /* <DEDUP_REMOVED lines=44> */
.L_x_30714:
[----:B------:R-:W-:Y:S05]  /*10f10*/  BSYNC B1 ;  /* 0x0000000000017941 */ /* 0x000fea0003800000 */
.L_x_30713:
        /* <DEDUP_REMOVED lines=10> */
.L_x_30709:
        /* <DEDUP_REMOVED lines=12> */
.L_x_30718:
[----:B------:R-:W-:Y:S02]  /*11080*/  IMAD.MOV.U32 R166, RZ, RZ, R16 ;  /* 0x000000ffffa67224 */ /* 0x000fe400078e0010 */
.L_x_30719:
[----:B------:R-:W-:Y:S05]  /*11090*/  BSYNC B1 ;  /* 0x0000000000017941 */ /* 0x000fea0003800000 */
.L_x_30717:
        /* <DEDUP_REMOVED lines=16> */
.L_x_30723:
[----:B------:R-:W-:Y:S05]  /*111a0*/  BSYNC B2 ;  /* 0x0000000000027941 */ /* 0x000fea0003800000 */
.L_x_30722:
        /* <DEDUP_REMOVED lines=44> */
.L_x_30721:
[----:B------:R-:W-:Y:S05]  /*11470*/  BSYNC B1 ;  /* 0x0000000000017941 */ /* 0x000fea0003800000 */
.L_x_30720:
        /* <DEDUP_REMOVED lines=14> */
.L_x_30724:
        /* <DEDUP_REMOVED lines=12> */
.L_x_30727:
[----:B------:R-:W-:Y:S02]  /*11620*/  IMAD.MOV.U32 R195, RZ, RZ, R16 ;  /* 0x000000ffffc37224 */ /* 0x000fe400078e0010 */
.L_x_30728:
[----:B------:R-:W-:Y:S05]  /*11630*/  BSYNC B1 ;  /* 0x0000000000017941 */ /* 0x000fea0003800000 */
.L_x_30726:
        /* <DEDUP_REMOVED lines=18> */
.L_x_30732:
[----:B------:R-:W-:Y:S05]  /*11760*/  BSYNC B2 ;  /* 0x0000000000027941 */ /* 0x000fea0003800000 */
.L_x_30731:
        /* <DEDUP_REMOVED lines=44> */
.L_x_30730:
[----:B------:R-:W-:Y:S05]  /*11a30*/  BSYNC B1 ;  /* 0x0000000000017941 */ /* 0x000fea0003800000 */
.L_x_30729:
        /* <DEDUP_REMOVED lines=10> */
.L_x_30725:
        /* <DEDUP_REMOVED lines=15> */
[----:B------:R-:W-:-:S02]  /*11bd0*/  F2FP.PACK_AB R167, R189, R188 ;  /* 0x000000bcbda7723e */ /* 0x000fc400000000ff */
[----:B------:R-:W-:Y:S01]  /*11be0*/  LOP3.LUT R201, R191, R196, R201, 0xfe, !PT ;  /* 0x000000c4bfc97212 */ /* 0x000fe200078efec9 */
[----:B------:R-:W-:Y:S01]  /*11bf0*/  IMAD.WIDE.U32 R194, R194, 0x100, RZ ;  /* 0x00000100c2c27825 */ /* 0x000fe200078e00ff */
[----:B------:R-:W-:Y:S02]  /*11c00*/  F2FP.PACK_AB R166, R187, R184 ;  /* 0x000000b8bba6723e */ /* 0x000fe400000000ff */
[----:B------:R-:W-:Y:S02]  /*11c10*/  F2FP.PACK_AB R165, R186, R183 ;  /* 0x000000b7baa5723e */ /* 0x000fe400000000ff */
[----:B------:R-:W-:Y:S02]  /*11c20*/  LOP3.LUT R191, R194, R190, R192, 0xfe, !PT ;  /* 0x000000bec2bf7212 */ /* 0x000fe400078efec0 */
[----:B------:R-:W-:Y:S02]  /*11c30*/  SEL R192, RZ, 0x1, P5 ;  /* 0x00000001ffc07807 */ /* 0x000fe40002800000 */
        /* <DEDUP_REMOVED lines=30> */
.L_x_30733:
        /* <DEDUP_REMOVED lines=15> */
.L_x_30735:
[----:B-1----:R-:W-:Y:S02]  /*11f10*/  MOV R199, R16 ;  /* 0x0000001000c77202 */ /* 0x002fe40000000f00 */
.L_x_30736:
[----:B------:R-:W-:Y:S05]  /*11f20*/  BSYNC B1 ;  /* 0x0000000000017941 */ /* 0x000fea0003800000 */
.L_x_30734:
        /* <DEDUP_REMOVED lines=16> */
.L_x_30740:
[----:B------:R-:W-:Y:S05]  /*12030*/  BSYNC B2 ;  /* 0x0000000000027941 */ /* 0x000fea0003800000 */
.L_x_30739:
        /* <DEDUP_REMOVED lines=44> */
.L_x_30738:
[----:B------:R-:W-:Y:S05]  /*12300*/  BSYNC B1 ;  /* 0x0000000000017941 */ /* 0x000fea0003800000 */
.L_x_30737:
        /* <DEDUP_REMOVED lines=16> */
.L_x_30741:
        /* <DEDUP_REMOVED lines=12> */
.L_x_30744:
[----:B------:R-:W-:Y:S02]  /*124d0*/  MOV R199, R16 ;  /* 0x0000001000c77202 */ /* 0x000fe40000000f00 */
.L_x_30745:
[----:B------:R-:W-:Y:S05]  /*124e0*/  BSYNC B1 ;  /* 0x0000000000017941 */ /* 0x000fea0003800000 */
.L_x_30743:
        /* <DEDUP_REMOVED lines=16> */
.L_x_30749:
[----:B------:R-:W-:Y:S05]  /*125f0*/  BSYNC B2 ;  /* 0x0000000000027941 */ /* 0x000fea0003800000 */
.L_x_30748:
        /* <DEDUP_REMOVED lines=44> */
.L_x_30747:
[----:B------:R-:W-:Y:S05]  /*128c0*/  BSYNC B1 ;  /* 0x0000000000017941 */ /* 0x000fea0003800000 */
.L_x_30746:
        /* <DEDUP_REMOVED lines=10> */
.L_x_30742:
        /* <DEDUP_REMOVED lines=12> */
.L_x_30751:
[----:B------:R-:W-:Y:S02]  /*12a30*/  IMAD.MOV.U32 R200, RZ, RZ, R16 ;  /* 0x000000ffffc87224 */ /* 0x000fe400078e0010 */
.L_x_30752:
[----:B------:R-:W-:Y:S05]  /*12a40*/  BSYNC B1 ;  /* 0x0000000000017941 */ /* 0x000fea0003800000 */
.L_x_30750:
        /* <DEDUP_REMOVED lines=16> */
.L_x_30756:
[----:B------:R-:W-:Y:S05]  /*12b50*/  BSYNC B2 ;  /* 0x0000000000027941 */ /* 0x000fea0003800000 */
.L_x_30755:
        /* <DEDUP_REMOVED lines=44> */
.L_x_30754:
[----:B------:R-:W-:Y:S05]  /*12e20*/  BSYNC B1 ;  /* 0x0000000000017941 */ /* 0x000fea0003800000 */
.L_x_30753:
        /* <DEDUP_REMOVED lines=14> */
.L_x_30757:
        /* <DEDUP_REMOVED lines=12> */
.L_x_30760:
[----:B------:R-:W-:Y:S02]  /*12fd0*/  IMAD.MOV.U32 R164, RZ, RZ, R16 ;  /* 0x000000ffffa47224 */ /* 0x000fe400078e0010 */
.L_x_30761:
[----:B------:R-:W-:Y:S05]  /*12fe0*/  BSYNC B1 ;  /* 0x0000000000017941 */ /* 0x000fea0003800000 */
.L_x_30759:
        /* <DEDUP_REMOVED lines=16> */
.L_x_30765:
[----:B------:R-:W-:Y:S05]  /*130f0*/  BSYNC B2 ;  /* 0x0000000000027941 */ /* 0x000fea0003800000 */
.L_x_30764:
        /* <DEDUP_REMOVED lines=44> */
.L_x_30763:
[----:B------:R-:W-:Y:S05]  /*133c0*/  BSYNC B1 ;  /* 0x0000000000017941 */ /* 0x000fea0003800000 */
.L_x_30762:
        /* <DEDUP_REMOVED lines=10> */
.L_x_30758:
        /* <DEDUP_REMOVED lines=12> */
.L_x_30767:
[----:B------:R-:W-:Y:S02]  /*13530*/  IMAD.MOV.U32 R164, RZ, RZ, R16 ;  /* 0x000000ffffa47224 */ /* 0x000fe400078e0010 */
.L_x_30768:
[----:B------:R-:W-:Y:S05]  /*13540*/  BSYNC B1 ;  /* 0x0000000000017941 */ /* 0x000fea0003800000 */
.L_x_30766:
        /* <DEDUP_REMOVED lines=16> */
.L_x_30772:
[----:B------:R-:W-:Y:S05]  /*13650*/  BSYNC B2 ;  /* 0x0000000000027941 */ /* 0x000fea0003800000 */
.L_x_30771:
        /* <DEDUP_REMOVED lines=44> */
.L_x_30770:
[----:B------:R-:W-:Y:S05]  /*13920*/  BSYNC B1 ;  /* 0x0000000000017941 */ /* 0x000fea0003800000 */
.L_x_30769:
        /* <DEDUP_REMOVED lines=14> */
.L_x_30773:
        /* <DEDUP_REMOVED lines=12> */
.L_x_30776:
[----:B------:R-:W-:Y:S02]  /*13ad0*/  IMAD.MOV.U32 R164, RZ, RZ, R16 ;  /* 0x000000ffffa47224 */ /* 0x000fe400078e0010 */
.L_x_30777:
[----:B------:R-:W-:Y:S05]  /*13ae0*/  BSYNC B1 ;  /* 0x0000000000017941 */ /* 0x000fea0003800000 */
.L_x_30775:
        /* <DEDUP_REMOVED lines=16> */
.L_x_30781:
[----:B------:R-:W-:Y:S05]  /*13bf0*/  BSYNC B2 ;  /* 0x0000000000027941 */ /* 0x000fea0003800000 */
.L_x_30780:
        /* <DEDUP_REMOVED lines=44> */
.L_x_30779:
[----:B------:R-:W-:Y:S05]  /*13ec0*/  BSYNC B1 ;  /* 0x0000000000017941 */ /* 0x000fea0003800000 */
.L_x_30778:
        /* <DEDUP_REMOVED lines=10> */
.L_x_30774:
        /* <DEDUP_REMOVED lines=12> */
.L_x_30783:
[----:B------:R-:W-:Y:S02]  /*14030*/  MOV R164, R16 ;  /* 0x0000001000a47202 */ /* 0x000fe40000000f00 */
.L_x_30784:
[----:B------:R-:W-:Y:S05]  /*14040*/  BSYNC B1 ;  /* 0x0000000000017941 */ /* 0x000fea0003800000 */
.L_x_30782:
        /* <DEDUP_REMOVED lines=16> */
.L_x_30788:
[----:B------:R-:W-:Y:S05]  /*14150*/  BSYNC B2 ;  /* 0x0000000000027941 */ /* 0x000fea0003800000 */
.L_x_30787:
        /* <DEDUP_REMOVED lines=44> */
.L_x_30786:
[----:B------:R-:W-:Y:S05]  /*14420*/  BSYNC B1 ;  /* 0x0000000000017941 */ /* 0x000fea0003800000 */
.L_x_30785:
        /* <DEDUP_REMOVED lines=13> */
.L_x_30789:
        /* <DEDUP_REMOVED lines=12> */
.L_x_30792:
[----:B------:R-:W-:Y:S02]  /*145c0*/  MOV R193, R16 ;  /* 0x0000001000c17202 */ /* 0x000fe40000000f00 */
.L_x_30793:
[----:B------:R-:W-:Y:S05]  /*145d0*/  BSYNC B1 ;  /* 0x0000000000017941 */ /* 0x000fea0003800000 */
.L_x_30791:
        /* <DEDUP_REMOVED lines=16> */
.L_x_30797:
[----:B------:R-:W-:Y:S05]  /*146e0*/  BSYNC B2 ;  /* 0x0000000000027941 */ /* 0x000fea0003800000 */
.L_x_30796:
        /* <DEDUP_REMOVED lines=44> */
.L_x_30795:
[----:B------:R-:W-:Y:S05]  /*149b0*/  BSYNC B1 ;  /* 0x0000000000017941 */ /* 0x000fea0003800000 */
.L_x_30794:
        /* <DEDUP_REMOVED lines=10> */
.L_x_30790:
        /* <DEDUP_REMOVED lines=12> */
.L_x_30799:
[----:B------:R-:W-:Y:S02]  /*14b20*/  IMAD.MOV.U32 R198, RZ, RZ, R16 ;  /* 0x000000ffffc67224 */ /* 0x000fe400078e0010 */
.L_x_30800:
[----:B------:R-:W-:Y:S05]  /*14b30*/  BSYNC B1 ;  /* 0x0000000000017941 */ /* 0x000fea0003800000 */
.L_x_30798:
        /* <DEDUP_REMOVED lines=16> */
.L_x_30804:
[----:B------:R-:W-:Y:S05]  /*14c40*/  BSYNC B2 ;  /* 0x0000000000027941 */ /* 0x000fea0003800000 */
.L_x_30803:
        /* <DEDUP_REMOVED lines=44> */
.L_x_30802:
[----:B------:R-:W-:Y:S05]  /*14f10*/  BSYNC B1 ;  /* 0x0000000000017941 */ /* 0x000fea0003800000 */
.L_x_30801:
        /* <DEDUP_REMOVED lines=13> */
.L_x_30805:
        /* <DEDUP_REMOVED lines=12> */
.L_x_30808:
[----:B------:R-:W-:Y:S02]  /*150b0*/  IMAD.MOV.U32 R198, RZ, RZ, R16 ;  /* 0x000000ffffc67224 */ /* 0x000fe400078e0010 */
.L_x_30809:
[----:B------:R-:W-:Y:S05]  /*150c0*/  BSYNC B1 ;  /* 0x0000000000017941 */ /* 0x000fea0003800000 */
.L_x_30807:
        /* <DEDUP_REMOVED lines=16> */
.L_x_30813:
[----:B------:R-:W-:Y:S05]  /*151d0*/  BSYNC B2 ;  /* 0x0000000000027941 */ /* 0x000fea0003800000 */
.L_x_30812:
        /* <DEDUP_REMOVED lines=44> */
.L_x_30811:
[----:B------:R-:W-:Y:S05]  /*154a0*/  BSYNC B1 ;  /* 0x0000000000017941 */ /* 0x000fea0003800000 */
.L_x_30810:
        /* <DEDUP_REMOVED lines=10> */
.L_x_30806:
        /* <DEDUP_REMOVED lines=12> */
.L_x_30815:
[----:B------:R-:W-:Y:S02]  /*15610*/  IMAD.MOV.U32 R202, RZ, RZ, R16 ;  /* 0x000000ffffca7224 */ /* 0x000fe400078e0010 */
.L_x_30816:
[----:B------:R-:W-:Y:S05]  /*15620*/  BSYNC B1 ;  /* 0x0000000000017941 */ /* 0x000fea0003800000 */
.L_x_30814:
        /* <DEDUP_REMOVED lines=16> */
.L_x_30820:
[----:B------:R-:W-:Y:S05]  /*15730*/  BSYNC B2 ;  /* 0x0000000000027941 */ /* 0x000fea0003800000 */
.L_x_30819:
        /* <DEDUP_REMOVED lines=44> */
.L_x_30818:
[----:B------:R-:W-:Y:S05]  /*15a00*/  BSYNC B1 ;  /* 0x0000000000017941 */ /* 0x000fea0003800000 */
.L_x_30817:
        /* <DEDUP_REMOVED lines=13> */
.L_x_30821:
        /* <DEDUP_REMOVED lines=12> */
.L_x_30824:
[----:B------:R-:W-:Y:S02]  /*15ba0*/  IMAD.MOV.U32 R166, RZ, RZ, R16 ;  /* 0x000000ffffa67224 */ /* 0x000fe400078e0010 */
.L_x_30825:
[----:B------:R-:W-:Y:S05]  /*15bb0*/  BSYNC B1 ;  /* 0x0000000000017941 */ /* 0x000fea0003800000 */
.L_x_30823:
        /* <DEDUP_REMOVED lines=16> */
.L_x_30829:
[----:B------:R-:W-:Y:S05]  /*15cc0*/  BSYNC B2 ;  /* 0x0000000000027941 */ /* 0x000fea0003800000 */
.L_x_30828:
        /* <DEDUP_REMOVED lines=44> */
.L_x_30827:
[----:B------:R-:W-:Y:S05]  /*15f90*/  BSYNC B1 ;  /* 0x0000000000017941 */ /* 0x000fea0003800000 */
.L_x_30826:
        /* <DEDUP_REMOVED lines=10> */
.L_x_30822:
        /* <DEDUP_REMOVED lines=12> */
.L_x_30831:
[----:B------:R-:W-:Y:S02]  /*16100*/  MOV R166, R16 ;  /* 0x0000001000a67202 */ /* 0x000fe40000000f00 */
.L_x_30832:
[----:B------:R-:W-:Y:S05]  /*16110*/  BSYNC B1 ;  /* 0x0000000000017941 */ /* 0x000fea0003800000 */
.L_x_30830:
        /* <DEDUP_REMOVED lines=16> */
.L_x_30836:
[----:B------:R-:W-:Y:S05]  /*16220*/  BSYNC B2 ;  /* 0x0000000000027941 */ /* 0x000fea0003800000 */
.L_x_30835:
        /* <DEDUP_REMOVED lines=44> */
.L_x_30834:
[----:B------:R-:W-:Y:S05]  /*164f0*/  BSYNC B1 ;  /* 0x0000000000017941 */ /* 0x000fea0003800000 */
.L_x_30833:
        /* <DEDUP_REMOVED lines=13> */
.L_x_30837:
        /* <DEDUP_REMOVED lines=12> */
.L_x_30840:
[----:B------:R-:W-:Y:S02]  /*16690*/  MOV R166, R16 ;  /* 0x0000001000a67202 */ /* 0x000fe40000000f00 */
.L_x_30841:
[----:B------:R-:W-:Y:S05]  /*166a0*/  BSYNC B1 ;  /* 0x0000000000017941 */ /* 0x000fea0003800000 */
.L_x_30839:
        /* <DEDUP_REMOVED lines=16> */
.L_x_30845:
[----:B------:R-:W-:Y:S05]  /*167b0*/  BSYNC B2 ;  /* 0x0000000000027941 */ /* 0x000fea0003800000 */
.L_x_30844:
        /* <DEDUP_REMOVED lines=44> */
.L_x_30843:
[----:B------:R-:W-:Y:S05]  /*16a80*/  BSYNC B1 ;  /* 0x0000000000017941 */ /* 0x000fea0003800000 */
.L_x_30842:
        /* <DEDUP_REMOVED lines=10> */
.L_x_30838:
        /* <DEDUP_REMOVED lines=12> */
.L_x_30847:
[----:B------:R-:W-:Y:S02]  /*16bf0*/  IMAD.MOV.U32 R166, RZ, RZ, R16 ;  /* 0x000000ffffa67224 */ /* 0x000fe400078e0010 */
.L_x_30848:
[----:B------:R-:W-:Y:S05]  /*16c00*/  BSYNC B1 ;  /* 0x0000000000017941 */ /* 0x000fea0003800000 */
.L_x_30846:
        /* <DEDUP_REMOVED lines=16> */
.L_x_30852:
[----:B------:R-:W-:Y:S05]  /*16d10*/  BSYNC B2 ;  /* 0x0000000000027941 */ /* 0x000fea0003800000 */
.L_x_30851:
        /* <DEDUP_REMOVED lines=44> */
.L_x_30850:
[----:B------:R-:W-:Y:S05]  /*16fe0*/  BSYNC B1 ;  /* 0x0000000000017941 */ /* 0x000fea0003800000 */
.L_x_30849:
        /* <DEDUP_REMOVED lines=14> */
.L_x_30853:
        /* <DEDUP_REMOVED lines=12> */
.L_x_30856:
[----:B------:R-:W-:Y:S02]  /*17190*/  IMAD.MOV.U32 R202, RZ, RZ, R16 ;  /* 0x000000ffffca7224 */ /* 0x000fe400078e0010 */
.L_x_30857:
[----:B------:R-:W-:Y:S05]  /*171a0*/  BSYNC B1 ;  /* 0x0000000000017941 */ /* 0x000fea0003800000 */
.L_x_30855:
        /* <DEDUP_REMOVED lines=18> */
.L_x_30861:
[----:B------:R-:W-:Y:S05]  /*172d0*/  BSYNC B2 ;  /* 0x0000000000027941 */ /* 0x000fea0003800000 */
.L_x_30860:
        /* <DEDUP_REMOVED lines=44> */
.L_x_30859:
[----:B------:R-:W-:Y:S05]  /*175a0*/  BSYNC B1 ;  /* 0x0000000000017941 */ /* 0x000fea0003800000 */
.L_x_30858:
        /* <DEDUP_REMOVED lines=10> */
.L_x_30854:
        /* <DEDUP_REMOVED lines=52> */
.L_x_30862:
        /* <DEDUP_REMOVED lines=15> */
.L_x_30864:
[----:B-1----:R-:W-:Y:S02]  /*17a80*/  IMAD.MOV.U32 R201, RZ, RZ, R16 ;  /* 0x000000ffffc97224 */ /* 0x002fe400078e0010 */
.L_x_30865:
[----:B------:R-:W-:Y:S05]  /*17a90*/  BSYNC B1 ;  /* 0x0000000000017941 */ /* 0x000fea0003800000 */
.L_x_30863:
        /* <DEDUP_REMOVED lines=16> */
.L_x_30869:
[----:B------:R-:W-:Y:S05]  /*17ba0*/  BSYNC B2 ;  /* 0x0000000000027941 */ /* 0x000fea0003800000 */
.L_x_30868:
        /* <DEDUP_REMOVED lines=44> */
.L_x_30867:
[----:B------:R-:W-:Y:S05]  /*17e70*/  BSYNC B1 ;  /* 0x0000000000017941 */ /* 0x000fea0003800000 */
.L_x_30866:
        /* <DEDUP_REMOVED lines=16> */
.L_x_30870:
        /* <DEDUP_REMOVED lines=12> */
.L_x_30873:
[----:B------:R-:W-:Y:S02]  /*18040*/  IMAD.MOV.U32 R201, RZ, RZ, R16 ;  /* 0x000000ffffc97224 */ /* 0x000fe400078e0010 */
.L_x_30874:
[----:B------:R-:W-:Y:S05]  /*18050*/  BSYNC B1 ;  /* 0x0000000000017941 */ /* 0x000fea0003800000 */
.L_x_30872:
        /* <DEDUP_REMOVED lines=16> */
.L_x_30878:
[----:B------:R-:W-:Y:S05]  /*18160*/  BSYNC B2 ;  /* 0x0000000000027941 */ /* 0x000fea0003800000 */
.L_x_30877:
        /* <DEDUP_REMOVED lines=44> */
.L_x_30876:
[----:B------:R-:W-:Y:S05]  /*18430*/  BSYNC B1 ;  /* 0x0000000000017941 */ /* 0x000fea0003800000 */
.L_x_30875:
        /* <DEDUP_REMOVED lines=10> */
.L_x_30871:
        /* <DEDUP_REMOVED lines=12> */
.L_x_30880:
[----:B------:R-:W-:Y:S02]  /*185a0*/  IMAD.MOV.U32 R201, RZ, RZ, R16 ;  /* 0x000000ffffc97224 */ /* 0x000fe400078e0010 */
.L_x_30881:
[----:B------:R-:W-:Y:S05]  /*185b0*/  BSYNC B1 ;  /* 0x0000000000017941 */ /* 0x000fea0003800000 */
.L_x_30879:
        /* <DEDUP_REMOVED lines=16> */
.L_x_30885:
[----:B------:R-:W-:Y:S05]  /*186c0*/  BSYNC B2 ;  /* 0x0000000000027941 */ /* 0x000fea0003800000 */
.L_x_30884:
        /* <DEDUP_REMOVED lines=44> */
.L_x_30883:
[----:B------:R-:W-:Y:S05]  /*18990*/  BSYNC B1 ;  /* 0x0000000000017941 */ /* 0x000fea0003800000 */
.L_x_30882:
        /* <DEDUP_REMOVED lines=15> */
.L_x_30886:
        /* <DEDUP_REMOVED lines=12> */
.L_x_30889:
[----:B------:R-:W-:Y:S02]  /*18b50*/  IMAD.MOV.U32 R164, RZ, RZ, R16 ;  /* 0x000000ffffa47224 */ /* 0x000fe400078e0010 */
.L_x_30890:
[----:B------:R-:W-:Y:S05]  /*18b60*/  BSYNC B1 ;  /* 0x0000000000017941 */ /* 0x000fea0003800000 */
.L_x_30888:
        /* <DEDUP_REMOVED lines=16> */
.L_x_30894:
[----:B------:R-:W-:Y:S05]  /*18c70*/  BSYNC B2 ;  /* 0x0000000000027941 */ /* 0x000fea0003800000 */
.L_x_30893:
        /* <DEDUP_REMOVED lines=44> */
.L_x_30892:
[----:B------:R-:W-:Y:S05]  /*18f40*/  BSYNC B1 ;  /* 0x0000000000017941 */ /* 0x000fea0003800000 */
.L_x_30891:
        /* <DEDUP_REMOVED lines=10> */
.L_x_30887:
        /* <DEDUP_REMOVED lines=12> */
.L_x_30896:
[----:B------:R-:W-:Y:S02]  /*190b0*/  IMAD.MOV.U32 R164, RZ, RZ, R16 ;  /* 0x000000ffffa47224 */ /* 0x000fe400078e0010 */
.L_x_30897:
[----:B------:R-:W-:Y:S05]  /*190c0*/  BSYNC B1 ;  /* 0x0000000000017941 */ /* 0x000fea0003800000 */
.L_x_30895:
        /* <DEDUP_REMOVED lines=16> */
.L_x_30901:
[----:B------:R-:W-:Y:S05]  /*191d0*/  BSYNC B2 ;  /* 0x0000000000027941 */ /* 0x000fea0003800000 */
.L_x_30900:
        /* <DEDUP_REMOVED lines=44> */
.L_x_30899:
[----:B------:R-:W-:Y:S05]  /*194a0*/  BSYNC B1 ;  /* 0x0000000000017941 */ /* 0x000fea0003800000 */
.L_x_30898:
        /* <DEDUP_REMOVED lines=15> */
.L_x_30902:
        /* <DEDUP_REMOVED lines=12> */
.L_x_30905:
[----:B------:R-:W-:Y:S02]  /*19660*/  IMAD.MOV.U32 R164, RZ, RZ, R16 ;  /* 0x000000ffffa47224 */ /* 0x000fe400078e0010 */
.L_x_30906:
[----:B------:R-:W-:Y:S05]  /*19670*/  BSYNC B1 ;  /* 0x0000000000017941 */ /* 0x000fea0003800000 */
.L_x_30904:
        /* <DEDUP_REMOVED lines=16> */
.L_x_30910:
[----:B------:R-:W-:Y:S05]  /*19780*/  BSYNC B2 ;  /* 0x0000000000027941 */ /* 0x000fea0003800000 */
.L_x_30909:
        /* <DEDUP_REMOVED lines=44> */
.L_x_30908:
[----:B------:R-:W-:Y:S05]  /*19a50*/  BSYNC B1 ;  /* 0x0000000000017941 */ /* 0x000fea0003800000 */
.L_x_30907:
        /* <DEDUP_REMOVED lines=10> */
.L_x_30903:
        /* <DEDUP_REMOVED lines=12> */
.L_x_30912:
[----:B------:R-:W-:Y:S02]  /*19bc0*/  IMAD.MOV.U32 R164, RZ, RZ, R16 ;  /* 0x000000ffffa47224 */ /* 0x000fe400078e0010 */
.L_x_30913:
[----:B------:R-:W-:Y:S05]  /*19bd0*/  BSYNC B1 ;  /* 0x0000000000017941 */ /* 0x000fea0003800000 */
.L_x_30911:
        /* <DEDUP_REMOVED lines=16> */
.L_x_30917:
[----:B------:R-:W-:Y:S05]  /*19ce0*/  BSYNC B2 ;  /* 0x0000000000027941 */ /* 0x000fea0003800000 */
.L_x_30916:
        /* <DEDUP_REMOVED lines=44> */
.L_x_30915:
[----:B------:R-:W-:Y:S05]  /*19fb0*/  BSYNC B1 ;  /* 0x0000000000017941 */ /* 0x000fea0003800000 */
.L_x_30914:
        /* <DEDUP_REMOVED lines=13> */
.L_x_30918:
        /* <DEDUP_REMOVED lines=12> */
.L_x_30921:
[----:B------:R-:W-:Y:S02]  /*1a150*/  IMAD.MOV.U32 R203, RZ, RZ, R16 ;  /* 0x000000ffffcb7224 */ /* 0x000fe400078e0010 */
.L_x_30922:
[----:B------:R-:W-:Y:S05]  /*1a160*/  BSYNC B1 ;  /* 0x0000000000017941 */ /* 0x000fea0003800000 */
.L_x_30920:
        /* <DEDUP_REMOVED lines=16> */
.L_x_30926:
[----:B------:R-:W-:Y:S05]  /*1a270*/  BSYNC B2 ;  /* 0x0000000000027941 */ /* 0x000fea0003800000 */
.L_x_30925:
        /* <DEDUP_REMOVED lines=44> */
.L_x_30924:
[----:B------:R-:W-:Y:S05]  /*1a540*/  BSYNC B1 ;  /* 0x0000000000017941 */ /* 0x000fea0003800000 */
.L_x_30923:
        /* <DEDUP_REMOVED lines=10> */
.L_x_30919:
        /* <DEDUP_REMOVED lines=12> */
.L_x_30928:
[----:B------:R-:W-:Y:S02]  /*1a6b0*/  IMAD.MOV.U32 R205, RZ, RZ, R16 ;  /* 0x000000ffffcd7224 */ /* 0x000fe400078e0010 */
.L_x_30929:
[----:B------:R-:W-:Y:S05]  /*1a6c0*/  BSYNC B1 ;  /* 0x0000000000017941 */ /* 0x000fea0003800000 */
.L_x_30927:
        /* <DEDUP_REMOVED lines=16> */
.L_x_30933:
[----:B------:R-:W-:Y:S05]  /*1a7d0*/  BSYNC B2 ;  /* 0x0000000000027941 */ /* 0x000fea0003800000 */
.L_x_30932:
        /* <DEDUP_REMOVED lines=44> */
.L_x_30931:
[----:B------:R-:W-:Y:S05]  /*1aaa0*/  BSYNC B1 ;  /* 0x0000000000017941 */ /* 0x000fea0003800000 */
.L_x_30930:
        /* <DEDUP_REMOVED lines=13> */
.L_x_30934:
        /* <DEDUP_REMOVED lines=12> */
.L_x_30937:
[----:B------:R-:W-:Y:S02]  /*1ac40*/  IMAD.MOV.U32 R205, RZ, RZ, R16 ;  /* 0x000000ffffcd7224 */ /* 0x000fe400078e0010 */
.L_x_30938:
[----:B------:R-:W-:Y:S05]  /*1ac50*/  BSYNC B1 ;  /* 0x0000000000017941 */ /* 0x000fea0003800000 */
.L_x_30936:
        /* <DEDUP_REMOVED lines=16> */
.L_x_30942:
[----:B------:R-:W-:Y:S05]  /*1ad60*/  BSYNC B2 ;  /* 0x0000000000027941 */ /* 0x000fea0003800000 */
.L_x_30941:
        /* <DEDUP_REMOVED lines=44> */
.L_x_30940:
[----:B------:R-:W-:Y:S05]  /*1b030*/  BSYNC B1 ;  /* 0x0000000000017941 */ /* 0x000fea0003800000 */
.L_x_30939:
        /* <DEDUP_REMOVED lines=10> */
.L_x_30935:
        /* <DEDUP_REMOVED lines=12> */
.L_x_30944:
[----:B------:R-:W-:Y:S02]  /*1b1a0*/  IMAD.MOV.U32 R205, RZ, RZ, R16 ;  /* 0x000000ffffcd7224 */ /* 0x000fe400078e0010 */
.L_x_30945:
[----:B------:R-:W-:Y:S05]  /*1b1b0*/  BSYNC B1 ;  /* 0x0000000000017941 */ /* 0x000fea0003800000 */
.L_x_30943:
        /* <DEDUP_REMOVED lines=16> */
.L_x_30949:
[----:B------:R-:W-:Y:S05]  /*1b2c0*/  BSYNC B2 ;  /* 0x0000000000027941 */ /* 0x000fea0003800000 */
.L_x_30948:
        /* <DEDUP_REMOVED lines=44> */
.L_x_30947:
[----:B------:R-:W-:Y:S05]  /*1b590*/  BSYNC B1 ;  /* 0x0000000000017941 */ /* 0x000fea0003800000 */
.L_x_30946:
        /* <DEDUP_REMOVED lines=13> */
.L_x_30950:
        /* <DEDUP_REMOVED lines=12> */
.L_x_30953:
[----:B------:R-:W-:Y:S02]  /*1b730*/  IMAD.MOV.U32 R166, RZ, RZ, R16 ;  /* 0x000000ffffa67224 */ /* 0x000fe400078e0010 */
.L_x_30954:
[----:B------:R-:W-:Y:S05]  /*1b740*/  BSYNC B1 ;  /* 0x0000000000017941 */ /* 0x000fea0003800000 */
.L_x_30952:
        /* <DEDUP_REMOVED lines=16> */
.L_x_30958:
[----:B------:R-:W-:Y:S05]  /*1b850*/  BSYNC B2 ;  /* 0x0000000000027941 */ /* 0x000fea0003800000 */
.L_x_30957:
        /* <DEDUP_REMOVED lines=44> */
.L_x_30956:
[----:B------:R-:W-:Y:S05]  /*1bb20*/  BSYNC B1 ;  /* 0x0000000000017941 */ /* 0x000fea0003800000 */
.L_x_30955:
        /* <DEDUP_REMOVED lines=10> */
.L_x_30951:
        /* <DEDUP_REMOVED lines=12> */
.L_x_30960:
[----:B------:R-:W-:Y:S02]  /*1bc90*/  IMAD.MOV.U32 R166, RZ, RZ, R16 ;  /* 0x000000ffffa67224 */ /* 0x000fe400078e0010 */
.L_x_30961:
[----:B------:R-:W-:Y:S05]  /*1bca0*/  BSYNC B1 ;  /* 0x0000000000017941 */ /* 0x000fea0003800000 */
.L_x_30959:
        /* <DEDUP_REMOVED lines=16> */
.L_x_30965:
[----:B------:R-:W-:Y:S05]  /*1bdb0*/  BSYNC B2 ;  /* 0x0000000000027941 */ /* 0x000fea0003800000 */
.L_x_30964:
        /* <DEDUP_REMOVED lines=44> */
.L_x_30963:
[----:B------:R-:W-:Y:S05]  /*1c080*/  BSYNC B1 ;  /* 0x0000000000017941 */ /* 0x000fea0003800000 */
.L_x_30962:
        /* <DEDUP_REMOVED lines=13> */
.L_x_30966:
        /* <DEDUP_REMOVED lines=12> */
.L_x_30969:
[----:B------:R-:W-:Y:S02]  /*1c220*/  IMAD.MOV.U32 R166, RZ, RZ, R16 ;  /* 0x000000ffffa67224 */ /* 0x000fe400078e0010 */
.L_x_30970:
[----:B------:R-:W-:Y:S05]  /*1c230*/  BSYNC B1 ;  /* 0x0000000000017941 */ /* 0x000fea0003800000 */
.L_x_30968:
        /* <DEDUP_REMOVED lines=16> */
.L_x_30974:
[----:B------:R-:W-:Y:S05]  /*1c340*/  BSYNC B2 ;  /* 0x0000000000027941 */ /* 0x000fea0003800000 */
.L_x_30973:
        /* <DEDUP_REMOVED lines=44> */
.L_x_30972:
[----:B------:R-:W-:Y:S05]  /*1c610*/  BSYNC B1 ;  /* 0x0000000000017941 */ /* 0x000fea0003800000 */
.L_x_30971:
        /* <DEDUP_REMOVED lines=10> */
.L_x_30967:
        /* <DEDUP_REMOVED lines=12> */
.L_x_30976:
[----:B------:R-:W-:Y:S02]  /*1c780*/  IMAD.MOV.U32 R166, RZ, RZ, R16 ;  /* 0x000000ffffa67224 */ /* 0x000fe400078e0010 */
.L_x_30977:
[----:B------:R-:W-:Y:S05]  /*1c790*/  BSYNC B1 ;  /* 0x0000000000017941 */ /* 0x000fea0003800000 */
.L_x_30975:
        /* <DEDUP_REMOVED lines=16> */
.L_x_30981:
[----:B------:R-:W-:Y:S05]  /*1c8a0*/  BSYNC B2 ;  /* 0x0000000000027941 */ /* 0x000fea0003800000 */
.L_x_30980:
        /* <DEDUP_REMOVED lines=44> */
.L_x_30979:
[----:B------:R-:W-:Y:S05]  /*1cb70*/  BSYNC B1 ;  /* 0x0000000000017941 */ /* 0x000fea0003800000 */
.L_x_30978:
        /* <DEDUP_REMOVED lines=14> */
.L_x_30982:
        /* <DEDUP_REMOVED lines=12> */
.L_x_30985:
[----:B------:R-:W-:Y:S02]  /*1cd20*/  IMAD.MOV.U32 R211, RZ, RZ, R16 ;  /* 0x000000ffffd37224 */ /* 0x000fe400078e0010 */
.L_x_30986:
[----:B------:R-:W-:Y:S05]  /*1cd30*/  BSYNC B1 ;  /* 0x0000000000017941 */ /* 0x000fea0003800000 */
.L_x_30984:
        /* <DEDUP_REMOVED lines=18> */
.L_x_30990:
[----:B------:R-:W-:Y:S05]  /*1ce60*/  BSYNC B2 ;  /* 0x0000000000027941 */ /* 0x000fea0003800000 */
.L_x_30989:
        /* <DEDUP_REMOVED lines=44> */
.L_x_30988:
[----:B------:R-:W-:Y:S05]  /*1d130*/  BSYNC B1 ;  /* 0x0000000000017941 */ /* 0x000fea0003800000 */
.L_x_30987:
        /* <DEDUP_REMOVED lines=10> */
.L_x_30983:
        /* <DEDUP_REMOVED lines=52> */
.L_x_30991:
        /* <DEDUP_REMOVED lines=15> */
.L_x_30993:
[----:B-1----:R-:W-:Y:S02]  /*1d610*/  MOV R209, R16 ;  /* 0x0000001000d17202 */ /* 0x002fe40000000f00 */
.L_x_30994:
[----:B------:R-:W-:Y:S05]  /*1d620*/  BSYNC B1 ;  /* 0x0000000000017941 */ /* 0x000fea0003800000 */
.L_x_30992:
        /* <DEDUP_REMOVED lines=16> */
.L_x_30998:
[----:B------:R-:W-:Y:S05]  /*1d730*/  BSYNC B2 ;  /* 0x0000000000027941 */ /* 0x000fea0003800000 */
.L_x_30997:
        /* <DEDUP_REMOVED lines=44> */
.L_x_30996:
[----:B------:R-:W-:Y:S05]  /*1da00*/  BSYNC B1 ;  /* 0x0000000000017941 */ /* 0x000fea0003800000 */
.L_x_30995:
        /* <DEDUP_REMOVED lines=16> */
.L_x_30999:
        /* <DEDUP_REMOVED lines=12> */
.L_x_31002:
[----:B------:R-:W-:Y:S02]  /*1dbd0*/  MOV R209, R16 ;  /* 0x0000001000d17202 */ /* 0x000fe40000000f00 */
.L_x_31003:
[----:B------:R-:W-:Y:S05]  /*1dbe0*/  BSYNC B1 ;  /* 0x0000000000017941 */ /* 0x000fea0003800000 */
.L_x_31001:
        /* <DEDUP_REMOVED lines=16> */
.L_x_31007:
[----:B------:R-:W-:Y:S05]  /*1dcf0*/  BSYNC B2 ;  /* 0x0000000000027941 */ /* 0x000fea0003800000 */
.L_x_31006:
        /* <DEDUP_REMOVED lines=44> */
.L_x_31005:
[----:B------:R-:W-:Y:S05]  /*1dfc0*/  BSYNC B1 ;  /* 0x0000000000017941 */ /* 0x000fea0003800000 */
.L_x_31004:
        /* <DEDUP_REMOVED lines=10> */
.L_x_31000:
        /* <DEDUP_REMOVED lines=12> */
.L_x_31009:
[----:B------:R-:W-:Y:S02]  /*1e130*/  IMAD.MOV.U32 R209, RZ, RZ, R16 ;  /* 0x000000ffffd17224 */ /* 0x000fe400078e0010 */
.L_x_31010:
[----:B------:R-:W-:Y:S05]  /*1e140*/  BSYNC B1 ;  /* 0x0000000000017941 */ /* 0x000fea0003800000 */
.L_x_31008:
        /* <DEDUP_REMOVED lines=16> */
.L_x_31014:
[----:B------:R-:W-:Y:S05]  /*1e250*/  BSYNC B2 ;  /* 0x0000000000027941 */ /* 0x000fea0003800000 */
.L_x_31013:
        /* <DEDUP_REMOVED lines=44> */
.L_x_31012:
[----:B------:R-:W-:Y:S05]  /*1e520*/  BSYNC B1 ;  /* 0x0000000000017941 */ /* 0x000fea0003800000 */
.L_x_31011:
        /* <DEDUP_REMOVED lines=15> */
.L_x_31015:
        /* <DEDUP_REMOVED lines=12> */
.L_x_31018:
[----:B------:R-:W-:Y:S02]  /*1e6e0*/  IMAD.MOV.U32 R164, RZ, RZ, R16 ;  /* 0x000000ffffa47224 */ /* 0x000fe400078e0010 */
.L_x_31019:
[----:B------:R-:W-:Y:S05]  /*1e6f0*/  BSYNC B1 ;  /* 0x0000000000017941 */ /* 0x000fea0003800000 */
.L_x_31017:
        /* <DEDUP_REMOVED lines=16> */
.L_x_31023:
[----:B------:R-:W-:Y:S05]  /*1e800*/  BSYNC B2 ;  /* 0x0000000000027941 */ /* 0x000fea0003800000 */
.L_x_31022:
        /* <DEDUP_REMOVED lines=44> */
.L_x_31021:
[----:B------:R-:W-:Y:S05]  /*1ead0*/  BSYNC B1 ;  /* 0x0000000000017941 */ /* 0x000fea0003800000 */
.L_x_31020:
        /* <DEDUP_REMOVED lines=10> */
.L_x_31016:
        /* <DEDUP_REMOVED lines=12> */
.L_x_31025:
[----:B------:R-:W-:Y:S02]  /*1ec40*/  IMAD.MOV.U32 R164, RZ, RZ, R16 ;  /* 0x000000ffffa47224 */ /* 0x000fe400078e0010 */
.L_x_31026:
[----:B------:R-:W-:Y:S05]  /*1ec50*/  BSYNC B1 ;  /* 0x0000000000017941 */ /* 0x000fea0003800000 */
.L_x_31024:
        /* <DEDUP_REMOVED lines=16> */
.L_x_31030:
[----:B------:R-:W-:Y:S05]  /*1ed60*/  BSYNC B2 ;  /* 0x0000000000027941 */ /* 0x000fea0003800000 */
.L_x_31029:
        /* <DEDUP_REMOVED lines=44> */
.L_x_31028:
[----:B------:R-:W-:Y:S05]  /*1f030*/  BSYNC B1 ;  /* 0x0000000000017941 */ /* 0x000fea0003800000 */
.L_x_31027:
        /* <DEDUP_REMOVED lines=15> */
.L_x_31031:
        /* <DEDUP_REMOVED lines=12> */
.L_x_31034:
[----:B------:R-:W-:Y:S02]  /*1f1f0*/  IMAD.MOV.U32 R164, RZ, RZ, R16 ;  /* 0x000000ffffa47224 */ /* 0x000fe400078e0010 */
.L_x_31035:
[----:B------:R-:W-:Y:S05]  /*1f200*/  BSYNC B1 ;  /* 0x0000000000017941 */ /* 0x000fea0003800000 */
.L_x_31033:
        /* <DEDUP_REMOVED lines=16> */
.L_x_31039:
[----:B------:R-:W-:Y:S05]  /*1f310*/  BSYNC B2 ;  /* 0x0000000000027941 */ /* 0x000fea0003800000 */
.L_x_31038:
        /* <DEDUP_REMOVED lines=44> */
.L_x_31037:
[----:B------:R-:W-:Y:S05]  /*1f5e0*/  BSYNC B1 ;  /* 0x0000000000017941 */ /* 0x000fea0003800000 */
.L_x_31036:
        /* <DEDUP_REMOVED lines=10> */
.L_x_31032:
        /* <DEDUP_REMOVED lines=12> */
.L_x_31041:
[----:B------:R-:W-:Y:S02]  /*1f750*/  IMAD.MOV.U32 R164, RZ, RZ, R16 ;  /* 0x000000ffffa47224 */ /* 0x000fe400078e0010 */
.L_x_31042:
[----:B------:R-:W-:Y:S05]  /*1f760*/  BSYNC B1 ;  /* 0x0000000000017941 */ /* 0x000fea0003800000 */
.L_x_31040:
        /* <DEDUP_REMOVED lines=16> */
.L_x_31046:
[----:B------:R-:W-:Y:S05]  /*1f870*/  BSYNC B2 ;  /* 0x0000000000027941 */ /* 0x000fea0003800000 */
.L_x_31045:
        /* <DEDUP_REMOVED lines=44> */
.L_x_31044:
[----:B------:R-:W-:Y:S05]  /*1fb40*/  BSYNC B1 ;  /* 0x0000000000017941 */ /* 0x000fea0003800000 */
.L_x_31043:
        /* <DEDUP_REMOVED lines=13> */
.L_x_31047:
        /* <DEDUP_REMOVED lines=12> */
.L_x_31050:
[----:B------:R-:W-:Y:S02]  /*1fce0*/  IMAD.MOV.U32 R209, RZ, RZ, R16 ;  /* 0x000000ffffd17224 */ /* 0x000fe400078e0010 */
.L_x_31051:
[----:B------:R-:W-:Y:S05]  /*1fcf0*/  BSYNC B1 ;  /* 0x0000000000017941 */ /* 0x000fea0003800000 */
.L_x_31049:
        /* <DEDUP_REMOVED lines=16> */
.L_x_31055:
[----:B------:R-:W-:Y:S05]  /*1fe00*/  BSYNC B2 ;  /* 0x0000000000027941 */ /* 0x000fea0003800000 */
.L_x_31054:
        /* <DEDUP_REMOVED lines=44> */
.L_x_31053:
[----:B------:R-:W-:Y:S05]  /*200d0*/  BSYNC B1 ;  /* 0x0000000000017941 */ /* 0x000fea0003800000 */
.L_x_31052:
        /* <DEDUP_REMOVED lines=10> */
.L_x_31048:
        /* <DEDUP_REMOVED lines=12> */
.L_x_31057:
[----:B------:R-:W-:Y:S02]  /*20240*/  IMAD.MOV.U32 R209, RZ, RZ, R16 ;  /* 0x000000ffffd17224 */ /* 0x000fe400078e0010 */
.L_x_31058:
[----:B------:R-:W-:Y:S05]  /*20250*/  BSYNC B1 ;  /* 0x0000000000017941 */ /* 0x000fea0003800000 */
.L_x_31056:
        /* <DEDUP_REMOVED lines=16> */
.L_x_31062:
[----:B------:R-:W-:Y:S05]  /*20360*/  BSYNC B2 ;  /* 0x0000000000027941 */ /* 0x000fea0003800000 */
.L_x_31061:
        /* <DEDUP_REMOVED lines=44> */
.L_x_31060:
[----:B------:R-:W-:Y:S05]  /*20630*/  BSYNC B1 ;  /* 0x0000000000017941 */ /* 0x000fea0003800000 */
.L_x_31059:
        /* <DEDUP_REMOVED lines=13> */
.L_x_31063:
        /* <DEDUP_REMOVED lines=12> */
.L_x_31066:
[----:B------:R-:W-:Y:S02]  /*207d0*/  IMAD.MOV.U32 R209, RZ, RZ, R16 ;  /* 0x000000ffffd17224 */ /* 0x000fe400078e0010 */
.L_x_31067:
[----:B------:R-:W-:Y:S05]  /*207e0*/  BSYNC B1 ;  /* 0x0000000000017941 */ /* 0x000fea0003800000 */
.L_x_31065:
        /* <DEDUP_REMOVED lines=16> */
.L_x_31071:
[----:B------:R-:W-:Y:S05]  /*208f0*/  BSYNC B2 ;  /* 0x0000000000027941 */ /* 0x000fea0003800000 */
.L_x_31070:
        /* <DEDUP_REMOVED lines=44> */
.L_x_31069:
[----:B------:R-:W-:Y:S05]  /*20bc0*/  BSYNC B1 ;  /* 0x0000000000017941 */ /* 0x000fea0003800000 */
.L_x_31068:
        /* <DEDUP_REMOVED lines=10> */
.L_x_31064:
        /* <DEDUP_REMOVED lines=12> */
.L_x_31073:
[----:B------:R-:W-:Y:S02]  /*20d30*/  IMAD.MOV.U32 R209, RZ, RZ, R16 ;  /* 0x000000ffffd17224 */ /* 0x000fe400078e0010 */
.L_x_31074:
[----:B------:R-:W-:Y:S05]  /*20d40*/  BSYNC B1 ;  /* 0x0000000000017941 */ /* 0x000fea0003800000 */
.L_x_31072:
        /* <DEDUP_REMOVED lines=16> */
.L_x_31078:
[----:B------:R-:W-:Y:S05]  /*20e50*/  BSYNC B2 ;  /* 0x0000000000027941 */ /* 0x000fea0003800000 */
.L_x_31077:
        /* <DEDUP_REMOVED lines=44> */
.L_x_31076:
[----:B------:R-:W-:Y:S05]  /*21120*/  BSYNC B1 ;  /* 0x0000000000017941 */ /* 0x000fea0003800000 */
.L_x_31075:
        /* <DEDUP_REMOVED lines=13> */
.L_x_31079:
        /* <DEDUP_REMOVED lines=12> */
.L_x_31082:
[----:B------:R-:W-:Y:S02]  /*212c0*/  IMAD.MOV.U32 R166, RZ, RZ, R16 ;  /* 0x000000ffffa67224 */ /* 0x000fe400078e0010 */
.L_x_31083:
[----:B------:R-:W-:Y:S05]  /*212d0*/  BSYNC B1 ;  /* 0x0000000000017941 */ /* 0x000fea0003800000 */
.L_x_31081:
        /* <DEDUP_REMOVED lines=16> */
.L_x_31087:
[----:B------:R-:W-:Y:S05]  /*213e0*/  BSYNC B2 ;  /* 0x0000000000027941 */ /* 0x000fea0003800000 */
.L_x_31086:
        /* <DEDUP_REMOVED lines=44> */
.L_x_31085:
[----:B------:R-:W-:Y:S05]  /*216b0*/  BSYNC B1 ;  /* 0x0000000000017941 */ /* 0x000fea0003800000 */
.L_x_31084:
        /* <DEDUP_REMOVED lines=10> */
.L_x_31080:
        /* <DEDUP_REMOVED lines=12> */
.L_x_31089:
[----:B------:R-:W-:Y:S02]  /*21820*/  IMAD.MOV.U32 R166, RZ, RZ, R16 ;  /* 0x000000ffffa67224 */ /* 0x000fe400078e0010 */
.L_x_31090:
[----:B------:R-:W-:Y:S05]  /*21830*/  BSYNC B1 ;  /* 0x0000000000017941 */ /* 0x000fea0003800000 */
.L_x_31088:
        /* <DEDUP_REMOVED lines=16> */
.L_x_31094:
[----:B------:R-:W-:Y:S05]  /*21940*/  BSYNC B2 ;  /* 0x0000000000027941 */ /* 0x000fea0003800000 */
.L_x_31093:
        /* <DEDUP_REMOVED lines=44> */
.L_x_31092:
[----:B------:R-:W-:Y:S05]  /*21c10*/  BSYNC B1 ;  /* 0x0000000000017941 */ /* 0x000fea0003800000 */
.L_x_31091:
        /* <DEDUP_REMOVED lines=13> */
.L_x_31095:
        /* <DEDUP_REMOVED lines=12> */
.L_x_31098:
[----:B------:R-:W-:Y:S02]  /*21db0*/  MOV R166, R16 ;  /* 0x0000001000a67202 */ /* 0x000fe40000000f00 */
.L_x_31099:
[----:B------:R-:W-:Y:S05]  /*21dc0*/  BSYNC B1 ;  /* 0x0000000000017941 */ /* 0x000fea0003800000 */
.L_x_31097:
        /* <DEDUP_REMOVED lines=16> */
.L_x_31103:
[----:B------:R-:W-:Y:S05]  /*21ed0*/  BSYNC B2 ;  /* 0x0000000000027941 */ /* 0x000fea0003800000 */
.L_x_31102:
        /* <DEDUP_REMOVED lines=44> */
.L_x_31101:
[----:B------:R-:W-:Y:S05]  /*221a0*/  BSYNC B1 ;  /* 0x0000000000017941 */ /* 0x000fea0003800000 */
.L_x_31100:
        /* <DEDUP_REMOVED lines=10> */
.L_x_31096:
        /* <DEDUP_REMOVED lines=12> */
.L_x_31105:
[----:B------:R-:W-:Y:S02]  /*22310*/  MOV R166, R16 ;  /* 0x0000001000a67202 */ /* 0x000fe40000000f00 */
.L_x_31106:
[----:B------:R-:W-:Y:S05]  /*22320*/  BSYNC B1 ;  /* 0x0000000000017941 */ /* 0x000fea0003800000 */
.L_x_31104:
        /* <DEDUP_REMOVED lines=16> */
.L_x_31110:
[----:B------:R-:W-:Y:S05]  /*22430*/  BSYNC B2 ;  /* 0x0000000000027941 */ /* 0x000fea0003800000 */
.L_x_31109:
        /* <DEDUP_REMOVED lines=44> */
.L_x_31108:
[----:B------:R-:W-:Y:S05]  /*22700*/  BSYNC B1 ;  /* 0x0000000000017941 */ /* 0x000fea0003800000 */
.L_x_31107:
        /* <DEDUP_REMOVED lines=14> */
.L_x_31111:
        /* <DEDUP_REMOVED lines=12> */
.L_x_31114:
[----:B------:R-:W-:Y:S02]  /*228b0*/  IMAD.MOV.U32 R209, RZ, RZ, R16 ;  /* 0x000000ffffd17224 */ /* 0x000fe400078e0010 */
.L_x_31115:
[----:B------:R-:W-:Y:S05]  /*228c0*/  BSYNC B1 ;  /* 0x0000000000017941 */ /* 0x000fea0003800000 */
.L_x_31113:
        /* <DEDUP_REMOVED lines=18> */
.L_x_31119:
[----:B------:R-:W-:Y:S05]  /*229f0*/  BSYNC B2 ;  /* 0x0000000000027941 */ /* 0x000fea0003800000 */
.L_x_31118:
        /* <DEDUP_REMOVED lines=44> */
.L_x_31117:
[----:B------:R-:W-:Y:S05]  /*22cc0*/  BSYNC B1 ;  /* 0x0000000000017941 */ /* 0x000fea0003800000 */
.L_x_31116:
        /* <DEDUP_REMOVED lines=10> */
.L_x_31112:
        /* <DEDUP_REMOVED lines=52> */
.L_x_31120:
        /* <DEDUP_REMOVED lines=15> */
.L_x_31122:
[----:B-1----:R-:W-:Y:S02]  /*231a0*/  IMAD.MOV.U32 R209, RZ, RZ, R16 ;  /* 0x000000ffffd17224 */ /* 0x002fe400078e0010 */
.L_x_31123:
[----:B------:R-:W-:Y:S05]  /*231b0*/  BSYNC B1 ;  /* 0x0000000000017941 */ /* 0x000fea0003800000 */
.L_x_31121:
        /* <DEDUP_REMOVED lines=16> */
.L_x_31127:
[----:B------:R-:W-:Y:S05]  /*232c0*/  BSYNC B2 ;  /* 0x0000000000027941 */ /* 0x000fea0003800000 */
.L_x_31126:
        /* <DEDUP_REMOVED lines=44> */
.L_x_31125:
[----:B------:R-:W-:Y:S05]  /*23590*/  BSYNC B1 ;  /* 0x0000000000017941 */ /* 0x000fea0003800000 */
.L_x_31124:
        /* <DEDUP_REMOVED lines=16> */
.L_x_31128:
        /* <DEDUP_REMOVED lines=12> */
.L_x_31131:
[----:B------:R-:W-:Y:S02]  /*23760*/  MOV R209, R16 ;  /* 0x0000001000d17202 */ /* 0x000fe40000000f00 */
.L_x_31132:
[----:B------:R-:W-:Y:S05]  /*23770*/  BSYNC B1 ;  /* 0x0000000000017941 */ /* 0x000fea0003800000 */
.L_x_31130:
        /* <DEDUP_REMOVED lines=16> */
.L_x_31136:
[----:B------:R-:W-:Y:S05]  /*23880*/  BSYNC B2 ;  /* 0x0000000000027941 */ /* 0x000fea0003800000 */
.L_x_31135:
        /* <DEDUP_REMOVED lines=44> */
.L_x_31134:
[----:B------:R-:W-:Y:S05]  /*23b50*/  BSYNC B1 ;  /* 0x0000000000017941 */ /* 0x000fea0003800000 */
.L_x_31133:
        /* <DEDUP_REMOVED lines=10> */
.L_x_31129:
        /* <DEDUP_REMOVED lines=12> */
.L_x_31138:
[----:B------:R-:W-:Y:S02]  /*23cc0*/  MOV R209, R16 ;  /* 0x0000001000d17202 */ /* 0x000fe40000000f00 */
.L_x_31139:
[----:B------:R-:W-:Y:S05]  /*23cd0*/  BSYNC B1 ;  /* 0x0000000000017941 */ /* 0x000fea0003800000 */
.L_x_31137:
        /* <DEDUP_REMOVED lines=16> */
.L_x_31143:
[----:B------:R-:W-:Y:S05]  /*23de0*/  BSYNC B2 ;  /* 0x0000000000027941 */ /* 0x000fea0003800000 */
.L_x_31142:
        /* <DEDUP_REMOVED lines=44> */
.L_x_31141:
[----:B------:R-:W-:Y:S05]  /*240b0*/  BSYNC B1 ;  /* 0x0000000000017941 */ /* 0x000fea0003800000 */
.L_x_31140:
        /* <DEDUP_REMOVED lines=15> */
.L_x_31144:
        /* <DEDUP_REMOVED lines=12> */
.L_x_31147:
[----:B------:R-:W-:Y:S02]  /*24270*/  IMAD.MOV.U32 R164, RZ, RZ, R16 ;  /* 0x000000ffffa47224 */ /* 0x000fe400078e0010 */
.L_x_31148:
[----:B------:R-:W-:Y:S05]  /*24280*/  BSYNC B1 ;  /* 0x0000000000017941 */ /* 0x000fea0003800000 */
.L_x_31146:
        /* <DEDUP_REMOVED lines=16> */
.L_x_31152:
[----:B------:R-:W-:Y:S05]  /*24390*/  BSYNC B2 ;  /* 0x0000000000027941 */ /* 0x000fea0003800000 */
.L_x_31151:
        /* <DEDUP_REMOVED lines=44> */
.L_x_31150:
[----:B------:R-:W-:Y:S05]  /*24660*/  BSYNC B1 ;  /* 0x0000000000017941 */ /* 0x000fea0003800000 */
.L_x_31149:
        /* <DEDUP_REMOVED lines=10> */
.L_x_31145:
        /* <DEDUP_REMOVED lines=12> */
.L_x_31154:
[----:B------:R-:W-:Y:S02]  /*247d0*/  IMAD.MOV.U32 R164, RZ, RZ, R16 ;  /* 0x000000ffffa47224 */ /* 0x000fe400078e0010 */
.L_x_31155:
[----:B------:R-:W-:Y:S05]  /*247e0*/  BSYNC B1 ;  /* 0x0000000000017941 */ /* 0x000fea0003800000 */
.L_x_31153:
        /* <DEDUP_REMOVED lines=16> */
.L_x_31159:
[----:B------:R-:W-:Y:S05]  /*248f0*/  BSYNC B2 ;  /* 0x0000000000027941 */ /* 0x000fea0003800000 */
.L_x_31158:
        /* <DEDUP_REMOVED lines=44> */
.L_x_31157:
[----:B------:R-:W-:Y:S05]  /*24bc0*/  BSYNC B1 ;  /* 0x0000000000017941 */ /* 0x000fea0003800000 */
.L_x_31156:
        /* <DEDUP_REMOVED lines=15> */
.L_x_31160:
        /* <DEDUP_REMOVED lines=12> */
.L_x_31163:
[----:B------:R-:W-:Y:S02]  /*24d80*/  IMAD.MOV.U32 R164, RZ, RZ, R16 ;  /* 0x000000ffffa47224 */ /* 0x000fe400078e0010 */
.L_x_31164:
[----:B------:R-:W-:Y:S05]  /*24d90*/  BSYNC B1 ;  /* 0x0000000000017941 */ /* 0x000fea0003800000 */
.L_x_31162:
        /* <DEDUP_REMOVED lines=16> */
.L_x_31168:
[----:B------:R-:W-:Y:S05]  /*24ea0*/  BSYNC B2 ;  /* 0x0000000000027941 */ /* 0x000fea0003800000 */
.L_x_31167:
        /* <DEDUP_REMOVED lines=44> */
.L_x_31166:
[----:B------:R-:W-:Y:S05]  /*25170*/  BSYNC B1 ;  /* 0x0000000000017941 */ /* 0x000fea0003800000 */
.L_x_31165:
        /* <DEDUP_REMOVED lines=10> */
.L_x_31161:
        /* <DEDUP_REMOVED lines=12> */
.L_x_31170:
[----:B------:R-:W-:Y:S02]  /*252e0*/  IMAD.MOV.U32 R164, RZ, RZ, R16 ;  /* 0x000000ffffa47224 */ /* 0x000fe400078e0010 */
.L_x_31171:
[----:B------:R-:W-:Y:S05]  /*252f0*/  BSYNC B1 ;  /* 0x0000000000017941 */ /* 0x000fea0003800000 */
.L_x_31169:
        /* <DEDUP_REMOVED lines=16> */
.L_x_31175:
[----:B------:R-:W-:Y:S05]  /*25400*/  BSYNC B2 ;  /* 0x0000000000027941 */ /* 0x000fea0003800000 */
.L_x_31174:
        /* <DEDUP_REMOVED lines=44> */
.L_x_31173:
[----:B------:R-:W-:Y:S05]  /*256d0*/  BSYNC B1 ;  /* 0x0000000000017941 */ /* 0x000fea0003800000 */
.L_x_31172:
        /* <DEDUP_REMOVED lines=13> */
.L_x_31176:
        /* <DEDUP_REMOVED lines=12> */
.L_x_31179:
[----:B------:R-:W-:Y:S02]  /*25870*/  IMAD.MOV.U32 R209, RZ, RZ, R16 ;  /* 0x000000ffffd17224 */ /* 0x000fe400078e0010 */
.L_x_31180:
[----:B------:R-:W-:Y:S05]  /*25880*/  BSYNC B1 ;  /* 0x0000000000017941 */ /* 0x000fea0003800000 */
.L_x_31178:
        /* <DEDUP_REMOVED lines=16> */
.L_x_31184:
[----:B------:R-:W-:Y:S05]  /*25990*/  BSYNC B2 ;  /* 0x0000000000027941 */ /* 0x000fea0003800000 */
.L_x_31183:
        /* <DEDUP_REMOVED lines=44> */
.L_x_31182:
[----:B------:R-:W-:Y:S05]  /*25c60*/  BSYNC B1 ;  /* 0x0000000000017941 */ /* 0x000fea0003800000 */
.L_x_31181:
        /* <DEDUP_REMOVED lines=10> */
.L_x_31177:
        /* <DEDUP_REMOVED lines=12> */
.L_x_31186:
[----:B------:R-:W-:Y:S02]  /*25dd0*/  IMAD.MOV.U32 R209, RZ, RZ, R16 ;  /* 0x000000ffffd17224 */ /* 0x000fe400078e0010 */
.L_x_31187:
[----:B------:R-:W-:Y:S05]  /*25de0*/  BSYNC B1 ;  /* 0x0000000000017941 */ /* 0x000fea0003800000 */
.L_x_31185:
        /* <DEDUP_REMOVED lines=16> */
.L_x_31191:
[----:B------:R-:W-:Y:S05]  /*25ef0*/  BSYNC B2 ;  /* 0x0000000000027941 */ /* 0x000fea0003800000 */
.L_x_31190:
        /* <DEDUP_REMOVED lines=44> */
.L_x_31189:
[----:B------:R-:W-:Y:S05]  /*261c0*/  BSYNC B1 ;  /* 0x0000000000017941 */ /* 0x000fea0003800000 */
.L_x_31188:
        /* <DEDUP_REMOVED lines=13> */
.L_x_31192:
        /* <DEDUP_REMOVED lines=12> */
.L_x_31195:
[----:B------:R-:W-:Y:S02]  /*26360*/  IMAD.MOV.U32 R209, RZ, RZ, R16 ;  /* 0x000000ffffd17224 */ /* 0x000fe400078e0010 */
.L_x_31196:
[----:B------:R-:W-:Y:S05]  /*26370*/  BSYNC B1 ;  /* 0x0000000000017941 */ /* 0x000fea0003800000 */
.L_x_31194:
        /* <DEDUP_REMOVED lines=16> */
.L_x_31200:
[----:B------:R-:W-:Y:S05]  /*26480*/  BSYNC B2 ;  /* 0x0000000000027941 */ /* 0x000fea0003800000 */
.L_x_31199:
        /* <DEDUP_REMOVED lines=44> */
.L_x_31198:
[----:B------:R-:W-:Y:S05]  /*26750*/  BSYNC B1 ;  /* 0x0000000000017941 */ /* 0x000fea0003800000 */
.L_x_31197:
        /* <DEDUP_REMOVED lines=10> */
.L_x_31193:
        /* <DEDUP_REMOVED lines=12> */
.L_x_31202:
[----:B------:R-:W-:Y:S02]  /*268c0*/  IMAD.MOV.U32 R209, RZ, RZ, R16 ;  /* 0x000000ffffd17224 */ /* 0x000fe400078e0010 */
.L_x_31203:
[----:B------:R-:W-:Y:S05]  /*268d0*/  BSYNC B1 ;  /* 0x0000000000017941 */ /* 0x000fea0003800000 */
.L_x_31201:
        /* <DEDUP_REMOVED lines=16> */
.L_x_31207:
[----:B------:R-:W-:Y:S05]  /*269e0*/  BSYNC B2 ;  /* 0x0000000000027941 */ /* 0x000fea0003800000 */
.L_x_31206:
        /* <DEDUP_REMOVED lines=44> */
.L_x_31205:
[----:B------:R-:W-:Y:S05]  /*26cb0*/  BSYNC B1 ;  /* 0x0000000000017941 */ /* 0x000fea0003800000 */
.L_x_31204:
        /* <DEDUP_REMOVED lines=13> */
.L_x_31208:
        /* <DEDUP_REMOVED lines=12> */
.L_x_31211:
[----:B------:R-:W-:Y:S02]  /*26e50*/  MOV R166, R16 ;  /* 0x0000001000a67202 */ /* 0x000fe40000000f00 */
.L_x_31212:
[----:B------:R-:W-:Y:S05]  /*26e60*/  BSYNC B1 ;  /* 0x0000000000017941 */ /* 0x000fea0003800000 */
.L_x_31210:
        /* <DEDUP_REMOVED lines=16> */
.L_x_31216:
[----:B------:R-:W-:Y:S05]  /*26f70*/  BSYNC B2 ;  /* 0x0000000000027941 */ /* 0x000fea0003800000 */
.L_x_31215:
        /* <DEDUP_REMOVED lines=44> */
.L_x_31214:
[----:B------:R-:W-:Y:S05]  /*27240*/  BSYNC B1 ;  /* 0x0000000000017941 */ /* 0x000fea0003800000 */
.L_x_31213:
        /* <DEDUP_REMOVED lines=10> */
.L_x_31209:
        /* <DEDUP_REMOVED lines=12> */
.L_x_31218:
[----:B------:R-:W-:Y:S02]  /*273b0*/  MOV R166, R16 ;  /* 0x0000001000a67202 */ /* 0x000fe40000000f00 */
.L_x_31219:
[----:B------:R-:W-:Y:S05]  /*273c0*/  BSYNC B1 ;  /* 0x0000000000017941 */ /* 0x000fea0003800000 */
.L_x_31217:
        /* <DEDUP_REMOVED lines=16> */
.L_x_31223:
[----:B------:R-:W-:Y:S05]  /*274d0*/  BSYNC B2 ;  /* 0x0000000000027941 */ /* 0x000fea0003800000 */
.L_x_31222:
        /* <DEDUP_REMOVED lines=44> */
.L_x_31221:
[----:B------:R-:W-:Y:S05]  /*277a0*/  BSYNC B1 ;  /* 0x0000000000017941 */ /* 0x000fea0003800000 */
.L_x_31220:
        /* <DEDUP_REMOVED lines=13> */
.L_x_31224:
        /* <DEDUP_REMOVED lines=12> */
.L_x_31227:
[----:B------:R-:W-:Y:S02]  /*27940*/  IMAD.MOV.U32 R166, RZ, RZ, R16 ;  /* 0x000000ffffa67224 */ /* 0x000fe400078e0010 */
.L_x_31228:
[----:B------:R-:W-:Y:S05]  /*27950*/  BSYNC B1 ;  /* 0x0000000000017941 */ /* 0x000fea0003800000 */
.L_x_31226:
        /* <DEDUP_REMOVED lines=16> */
.L_x_31232:
[----:B------:R-:W-:Y:S05]  /*27a60*/  BSYNC B2 ;  /* 0x0000000000027941 */ /* 0x000fea0003800000 */
.L_x_31231:
        /* <DEDUP_REMOVED lines=44> */
.L_x_31230:
[----:B------:R-:W-:Y:S05]  /*27d30*/  BSYNC B1 ;  /* 0x0000000000017941 */ /* 0x000fea0003800000 */
.L_x_31229:
        /* <DEDUP_REMOVED lines=10> */
.L_x_31225:
        /* <DEDUP_REMOVED lines=12> */
.L_x_31234:
[----:B------:R-:W-:Y:S02]  /*27ea0*/  IMAD.MOV.U32 R166, RZ, RZ, R16 ;  /* 0x000000ffffa67224 */ /* 0x000fe400078e0010 */
.L_x_31235:
[----:B------:R-:W-:Y:S05]  /*27eb0*/  BSYNC B1 ;  /* 0x0000000000017941 */ /* 0x000fea0003800000 */
.L_x_31233:
        /* <DEDUP_REMOVED lines=16> */
.L_x_31239:
[----:B------:R-:W-:Y:S05]  /*27fc0*/  BSYNC B2 ;  /* 0x0000000000027941 */ /* 0x000fea0003800000 */
.L_x_31238:
        /* <DEDUP_REMOVED lines=44> */
.L_x_31237:
[----:B------:R-:W-:Y:S05]  /*28290*/  BSYNC B1 ;  /* 0x0000000000017941 */ /* 0x000fea0003800000 */
.L_x_31236:
        /* <DEDUP_REMOVED lines=14> */
.L_x_31240:
        /* <DEDUP_REMOVED lines=12> */
.L_x_31243:
[----:B------:R-:W-:Y:S02]  /*28440*/  IMAD.MOV.U32 R214, RZ, RZ, R16 ;  /* 0x000000ffffd67224 */ /* 0x000fe400078e0010 */
.L_x_31244:
[----:B------:R-:W-:Y:S05]  /*28450*/  BSYNC B1 ;  /* 0x0000000000017941 */ /* 0x000fea0003800000 */
.L_x_31242:
        /* <DEDUP_REMOVED lines=18> */
.L_x_31248:
[----:B------:R-:W-:Y:S05]  /*28580*/  BSYNC B2 ;  /* 0x0000000000027941 */ /* 0x000fea0003800000 */
.L_x_31247:
        /* <DEDUP_REMOVED lines=44> */
.L_x_31246:
[----:B------:R-:W-:Y:S05]  /*28850*/  BSYNC B1 ;  /* 0x0000000000017941 */ /* 0x000fea0003800000 */
.L_x_31245:
        /* <DEDUP_REMOVED lines=10> */
.L_x_31241:
        /* <DEDUP_REMOVED lines=52> */
.L_x_31249:
        /* <DEDUP_REMOVED lines=15> */
.L_x_31251:
[----:B-1----:R-:W-:Y:S02]  /*28d30*/  MOV R225, R16 ;  /* 0x0000001000e17202 */ /* 0x002fe40000000f00 */
.L_x_31252:
[----:B------:R-:W-:Y:S05]  /*28d40*/  BSYNC B1 ;  /* 0x0000000000017941 */ /* 0x000fea0003800000 */
.L_x_31250:
        /* <DEDUP_REMOVED lines=16> */
.L_x_31256:
[----:B------:R-:W-:Y:S05]  /*28e50*/  BSYNC B2 ;  /* 0x0000000000027941 */ /* 0x000fea0003800000 */
.L_x_31255:
        /* <DEDUP_REMOVED lines=44> */
.L_x_31254:
[----:B------:R-:W-:Y:S05]  /*29120*/  BSYNC B1 ;  /* 0x0000000000017941 */ /* 0x000fea0003800000 */
.L_x_31253:
        /* <DEDUP_REMOVED lines=16> */
.L_x_31257:
        /* <DEDUP_REMOVED lines=12> */
.L_x_31260:
[----:B------:R-:W-:Y:S02]  /*292f0*/  IMAD.MOV.U32 R209, RZ, RZ, R16 ;  /* 0x000000ffffd17224 */ /* 0x000fe400078e0010 */
.L_x_31261:
[----:B------:R-:W-:Y:S05]  /*29300*/  BSYNC B1 ;  /* 0x0000000000017941 */ /* 0x000fea0003800000 */
.L_x_31259:
        /* <DEDUP_REMOVED lines=16> */
.L_x_31265:
[----:B------:R-:W-:Y:S05]  /*29410*/  BSYNC B2 ;  /* 0x0000000000027941 */ /* 0x000fea0003800000 */
.L_x_31264:
        /* <DEDUP_REMOVED lines=44> */
.L_x_31263:
[----:B------:R-:W-:Y:S05]  /*296e0*/  BSYNC B1 ;  /* 0x0000000000017941 */ /* 0x000fea0003800000 */
.L_x_31262:
        /* <DEDUP_REMOVED lines=10> */
.L_x_31258:
        /* <DEDUP_REMOVED lines=12> */
.L_x_31267:
[----:B------:R-:W-:Y:S02]  /*29850*/  IMAD.MOV.U32 R209, RZ, RZ, R16 ;  /* 0x000000ffffd17224 */ /* 0x000fe400078e0010 */
.L_x_31268:
[----:B------:R-:W-:Y:S05]  /*29860*/  BSYNC B1 ;  /* 0x0000000000017941 */ /* 0x000fea0003800000 */
.L_x_31266:
        /* <DEDUP_REMOVED lines=16> */
.L_x_31272:
[----:B------:R-:W-:Y:S05]  /*29970*/  BSYNC B2 ;  /* 0x0000000000027941 */ /* 0x000fea0003800000 */
.L_x_31271:
        /* <DEDUP_REMOVED lines=44> */
.L_x_31270:
[----:B------:R-:W-:Y:S05]  /*29c40*/  BSYNC B1 ;  /* 0x0000000000017941 */ /* 0x000fea0003800000 */
.L_x_31269:
        /* <DEDUP_REMOVED lines=15> */
.L_x_31273:
        /* <DEDUP_REMOVED lines=12> */
.L_x_31276:
[----:B------:R-:W-:Y:S02]  /*29e00*/  IMAD.MOV.U32 R164, RZ, RZ, R16 ;  /* 0x000000ffffa47224 */ /* 0x000fe400078e0010 */
.L_x_31277:
[----:B------:R-:W-:Y:S05]  /*29e10*/  BSYNC B1 ;  /* 0x0000000000017941 */ /* 0x000fea0003800000 */
.L_x_31275:
        /* <DEDUP_REMOVED lines=16> */
.L_x_31281:
[----:B------:R-:W-:Y:S05]  /*29f20*/  BSYNC B2 ;  /* 0x0000000000027941 */ /* 0x000fea0003800000 */
.L_x_31280:
        /* <DEDUP_REMOVED lines=44> */
.L_x_31279:
[----:B------:R-:W-:Y:S05]  /*2a1f0*/  BSYNC B1 ;  /* 0x0000000000017941 */ /* 0x000fea0003800000 */
.L_x_31278:
        /* <DEDUP_REMOVED lines=10> */
.L_x_31274:
        /* <DEDUP_REMOVED lines=12> */
.L_x_31283:
[----:B------:R-:W-:Y:S02]  /*2a360*/  IMAD.MOV.U32 R164, RZ, RZ, R16 ;  /* 0x000000ffffa47224 */ /* 0x000fe400078e0010 */
.L_x_31284:
[----:B------:R-:W-:Y:S05]  /*2a370*/  BSYNC B1 ;  /* 0x0000000000017941 */ /* 0x000fea0003800000 */
.L_x_31282:
        /* <DEDUP_REMOVED lines=16> */
.L_x_31288:
[----:B------:R-:W-:Y:S05]  /*2a480*/  BSYNC B2 ;  /* 0x0000000000027941 */ /* 0x000fea0003800000 */
.L_x_31287:
        /* <DEDUP_REMOVED lines=44> */
.L_x_31286:
[----:B------:R-:W-:Y:S05]  /*2a750*/  BSYNC B1 ;  /* 0x0000000000017941 */ /* 0x000fea0003800000 */
.L_x_31285:
        /* <DEDUP_REMOVED lines=15> */
.L_x_31289:
        /* <DEDUP_REMOVED lines=12> */
.L_x_31292:
[----:B------:R-:W-:Y:S02]  /*2a910*/  IMAD.MOV.U32 R164, RZ, RZ, R16 ;  /* 0x000000ffffa47224 */ /* 0x000fe400078e0010 */
.L_x_31293:
[----:B------:R-:W-:Y:S05]  /*2a920*/  BSYNC B1 ;  /* 0x0000000000017941 */ /* 0x000fea0003800000 */
.L_x_31291:
        /* <DEDUP_REMOVED lines=16> */
.L_x_31297:
[----:B------:R-:W-:Y:S05]  /*2aa30*/  BSYNC B2 ;  /* 0x0000000000027941 */ /* 0x000fea0003800000 */
.L_x_31296:
        /* <DEDUP_REMOVED lines=44> */
.L_x_31295:
[----:B------:R-:W-:Y:S05]  /*2ad00*/  BSYNC B1 ;  /* 0x0000000000017941 */ /* 0x000fea0003800000 */
.L_x_31294:
        /* <DEDUP_REMOVED lines=10> */
.L_x_31290:
        /* <DEDUP_REMOVED lines=12> */
.L_x_31299:
[----:B------:R-:W-:Y:S02]  /*2ae70*/  IMAD.MOV.U32 R164, RZ, RZ, R16 ;  /* 0x000000ffffa47224 */ /* 0x000fe400078e0010 */
.L_x_31300:
[----:B------:R-:W-:Y:S05]  /*2ae80*/  BSYNC B1 ;  /* 0x0000000000017941 */ /* 0x000fea0003800000 */
.L_x_31298:
        /* <DEDUP_REMOVED lines=16> */
.L_x_31304:
[----:B------:R-:W-:Y:S05]  /*2af90*/  BSYNC B2 ;  /* 0x0000000000027941 */ /* 0x000fea0003800000 */
.L_x_31303:
        /* <DEDUP_REMOVED lines=44> */
.L_x_31302:
[----:B------:R-:W-:Y:S05]  /*2b260*/  BSYNC B1 ;  /* 0x0000000000017941 */ /* 0x000fea0003800000 */
.L_x_31301:
        /* <DEDUP_REMOVED lines=13> */
.L_x_31305:
        /* <DEDUP_REMOVED lines=12> */
.L_x_31308:
[----:B------:R-:W-:Y:S02]  /*2b400*/  IMAD.MOV.U32 R209, RZ, RZ, R16 ;  /* 0x000000ffffd17224 */ /* 0x000fe400078e0010 */
.L_x_31309:
[----:B------:R-:W-:Y:S05]  /*2b410*/  BSYNC B1 ;  /* 0x0000000000017941 */ /* 0x000fea0003800000 */
.L_x_31307:
        /* <DEDUP_REMOVED lines=16> */
.L_x_31313:
[----:B------:R-:W-:Y:S05]  /*2b520*/  BSYNC B2 ;  /* 0x0000000000027941 */ /* 0x000fea0003800000 */
.L_x_31312:
        /* <DEDUP_REMOVED lines=44> */
.L_x_31311:
[----:B------:R-:W-:Y:S05]  /*2b7f0*/  BSYNC B1 ;  /* 0x0000000000017941 */ /* 0x000fea0003800000 */
.L_x_31310:
        /* <DEDUP_REMOVED lines=10> */
.L_x_31306:
        /* <DEDUP_REMOVED lines=12> */
.L_x_31315:
[----:B------:R-:W-:Y:S02]  /*2b960*/  IMAD.MOV.U32 R209, RZ, RZ, R16 ;  /* 0x000000ffffd17224 */ /* 0x000fe400078e0010 */
.L_x_31316:
[----:B------:R-:W-:Y:S05]  /*2b970*/  BSYNC B1 ;  /* 0x0000000000017941 */ /* 0x000fea0003800000 */
.L_x_31314:
        /* <DEDUP_REMOVED lines=16> */
.L_x_31320:
[----:B------:R-:W-:Y:S05]  /*2ba80*/  BSYNC B2 ;  /* 0x0000000000027941 */ /* 0x000fea0003800000 */
.L_x_31319:
        /* <DEDUP_REMOVED lines=44> */
.L_x_31318:
[----:B------:R-:W-:Y:S05]  /*2bd50*/  BSYNC B1 ;  /* 0x0000000000017941 */ /* 0x000fea0003800000 */
.L_x_31317:
        /* <DEDUP_REMOVED lines=13> */
.L_x_31321:
        /* <DEDUP_REMOVED lines=12> */
.L_x_31324:
[----:B------:R-:W-:Y:S02]  /*2bef0*/  MOV R209, R16 ;  /* 0x0000001000d17202 */ /* 0x000fe40000000f00 */
.L_x_31325:
[----:B------:R-:W-:Y:S05]  /*2bf00*/  BSYNC B1 ;  /* 0x0000000000017941 */ /* 0x000fea0003800000 */
.L_x_31323:
        /* <DEDUP_REMOVED lines=16> */
.L_x_31329:
[----:B------:R-:W-:Y:S05]  /*2c010*/  BSYNC B2 ;  /* 0x0000000000027941 */ /* 0x000fea0003800000 */
.L_x_31328:
        /* <DEDUP_REMOVED lines=44> */
.L_x_31327:
[----:B------:R-:W-:Y:S05]  /*2c2e0*/  BSYNC B1 ;  /* 0x0000000000017941 */ /* 0x000fea0003800000 */
.L_x_31326:
        /* <DEDUP_REMOVED lines=10> */
.L_x_31322:
        /* <DEDUP_REMOVED lines=12> */
.L_x_31331:
[----:B------:R-:W-:Y:S02]  /*2c450*/  MOV R209, R16 ;  /* 0x0000001000d17202 */ /* 0x000fe40000000f00 */
.L_x_31332:
[----:B------:R-:W-:Y:S05]  /*2c460*/  BSYNC B1 ;  /* 0x0000000000017941 */ /* 0x000fea0003800000 */
.L_x_31330:
        /* <DEDUP_REMOVED lines=16> */
.L_x_31336:
[----:B------:R-:W-:Y:S05]  /*2c570*/  BSYNC B2 ;  /* 0x0000000000027941 */ /* 0x000fea0003800000 */
.L_x_31335:
        /* <DEDUP_REMOVED lines=44> */
.L_x_31334:
[----:B------:R-:W-:Y:S05]  /*2c840*/  BSYNC B1 ;  /* 0x0000000000017941 */ /* 0x000fea0003800000 */
.L_x_31333:
        /* <DEDUP_REMOVED lines=13> */
.L_x_31337:
        /* <DEDUP_REMOVED lines=12> */
.L_x_31340:
[----:B------:R-:W-:Y:S02]  /*2c9e0*/  IMAD.MOV.U32 R166, RZ, RZ, R16 ;  /* 0x000000ffffa67224 */ /* 0x000fe400078e0010 */
.L_x_31341:
[----:B------:R-:W-:Y:S05]  /*2c9f0*/  BSYNC B1 ;  /* 0x0000000000017941 */ /* 0x000fea0003800000 */
.L_x_31339:
        /* <DEDUP_REMOVED lines=16> */
.L_x_31345:
[----:B------:R-:W-:Y:S05]  /*2cb00*/  BSYNC B2 ;  /* 0x0000000000027941 */ /* 0x000fea0003800000 */
.L_x_31344:
        /* <DEDUP_REMOVED lines=44> */
.L_x_31343:
[----:B------:R-:W-:Y:S05]  /*2cdd0*/  BSYNC B1 ;  /* 0x0000000000017941 */ /* 0x000fea0003800000 */
.L_x_31342:
        /* <DEDUP_REMOVED lines=10> */
.L_x_31338:
        /* <DEDUP_REMOVED lines=12> */
.L_x_31347:
[----:B------:R-:W-:Y:S02]  /*2cf40*/  IMAD.MOV.U32 R166, RZ, RZ, R16 ;  /* 0x000000ffffa67224 */ /* 0x000fe400078e0010 */
.L_x_31348:
[----:B------:R-:W-:Y:S05]  /*2cf50*/  BSYNC B1 ;  /* 0x0000000000017941 */ /* 0x000fea0003800000 */
.L_x_31346:
        /* <DEDUP_REMOVED lines=16> */
.L_x_31352:
[----:B------:R-:W-:Y:S05]  /*2d060*/  BSYNC B2 ;  /* 0x0000000000027941 */ /* 0x000fea0003800000 */
.L_x_31351:
        /* <DEDUP_REMOVED lines=44> */
.L_x_31350:
[----:B------:R-:W-:Y:S05]  /*2d330*/  BSYNC B1 ;  /* 0x0000000000017941 */ /* 0x000fea0003800000 */
.L_x_31349:
        /* <DEDUP_REMOVED lines=13> */
.L_x_31353:
        /* <DEDUP_REMOVED lines=12> */
.L_x_31356:
[----:B------:R-:W-:Y:S02]  /*2d4d0*/  IMAD.MOV.U32 R166, RZ, RZ, R16 ;  /* 0x000000ffffa67224 */ /* 0x000fe400078e0010 */
.L_x_31357:
[----:B------:R-:W-:Y:S05]  /*2d4e0*/  BSYNC B1 ;  /* 0x0000000000017941 */ /* 0x000fea0003800000 */
.L_x_31355:
        /* <DEDUP_REMOVED lines=16> */
.L_x_31361:
[----:B------:R-:W-:Y:S05]  /*2d5f0*/  BSYNC B2 ;  /* 0x0000000000027941 */ /* 0x000fea0003800000 */
.L_x_31360:
        /* <DEDUP_REMOVED lines=44> */
.L_x_31359:
[----:B------:R-:W-:Y:S05]  /*2d8c0*/  BSYNC B1 ;  /* 0x0000000000017941 */ /* 0x000fea0003800000 */
.L_x_31358:
        /* <DEDUP_REMOVED lines=10> */
.L_x_31354:
        /* <DEDUP_REMOVED lines=12> */
.L_x_31363:
[----:B------:R-:W-:Y:S02]  /*2da30*/  IMAD.MOV.U32 R166, RZ, RZ, R16 ;  /* 0x000000ffffa67224 */ /* 0x000fe400078e0010 */
.L_x_31364:
[----:B------:R-:W-:Y:S05]  /*2da40*/  BSYNC B1 ;  /* 0x0000000000017941 */ /* 0x000fea0003800000 */
.L_x_31362:
        /* <DEDUP_REMOVED lines=16> */
.L_x_31368:
[----:B------:R-:W-:Y:S05]  /*2db50*/  BSYNC B2 ;  /* 0x0000000000027941 */ /* 0x000fea0003800000 */
.L_x_31367:
        /* <DEDUP_REMOVED lines=44> */
.L_x_31366:
[----:B------:R-:W-:Y:S05]  /*2de20*/  BSYNC B1 ;  /* 0x0000000000017941 */ /* 0x000fea0003800000 */
.L_x_31365:
        /* <DEDUP_REMOVED lines=14> */
.L_x_31369:
        /* <DEDUP_REMOVED lines=12> */
.L_x_31372:
[----:B------:R-:W-:Y:S02]  /*2dfd0*/  IMAD.MOV.U32 R233, RZ, RZ, R16 ;  /* 0x000000ffffe97224 */ /* 0x000fe400078e0010 */
.L_x_31373:
[----:B------:R-:W-:Y:S05]  /*2dfe0*/  BSYNC B1 ;  /* 0x0000000000017941 */ /* 0x000fea0003800000 */
.L_x_31371:
        /* <DEDUP_REMOVED lines=18> */
.L_x_31377:
[----:B------:R-:W-:Y:S05]  /*2e110*/  BSYNC B2 ;  /* 0x0000000000027941 */ /* 0x000fea0003800000 */
.L_x_31376:
        /* <DEDUP_REMOVED lines=44> */
.L_x_31375:
[----:B------:R-:W-:Y:S05]  /*2e3e0*/  BSYNC B1 ;  /* 0x0000000000017941 */ /* 0x000fea0003800000 */
.L_x_31374:
        /* <DEDUP_REMOVED lines=9> */
[----:B------:R-:W-:-:S04]  /*2e480*/  @P0 FADD.FTZ R236, R167, R236 ;  /* 0x000000eca7ec0221 */ /* 0x000fc80000010000 */
.L_x_31370:
[----:B------:R-:W-:Y:S01]  /*2e490*/  FADD.FTZ R242, RZ, R10 ;  /* 0x0000000afff27221 */ /* 0x000fe20000010000 */
[----:B------:R-:W-:Y:S01]  /*2e4a0*/  F2FP.PACK_AB R167, R236, R231 ;  /* 0x000000e7eca7723e */ /* 0x000fe200000000ff */
[----:B------:R-:W-:Y:S01]  /*2e4b0*/  IMAD.WIDE.U32 R238, R214, R171, c[0x0][0x188] ;  /* 0x00006200d6ee7625 */ /* 0x000fe200078e00ab */
[----:B------:R-:W-:Y:S02]  /*2e4c0*/  F2FP.PACK_AB R166, R234, R229 ;  /* 0x000000e5eaa6723e */ /* 0x000fe400000000ff */
[----:B------:R-:W-:Y:S01]  /*2e4d0*/  F2FP.PACK_AB R165, R232, R225 ;  /* 0x000000e1e8a5723e */ /* 0x000fe200000000ff */
[----:B------:R-:W-:Y:S01]  /*2e4e0*/  FADD.FTZ R242, R242, R23 ;  /* 0x00000017f2f27221 */ /* 0x000fe20000010000 */
[----:B------:R-:W-:Y:S02]  /*2e4f0*/  F2FP.PACK_AB R164, R227, R172 ;  /* 0x000000ace3a4723e */ /* 0x000fe400000000ff */
        /* <DEDUP_REMOVED lines=105> */
.L_x_31378:
[----:B------:R-:W-:Y:S01]  /*2eb90*/  FADD.FTZ R238, R11, R236 ;  /* 0x000000ec0bee7221 */ /* 0x000fe20000010000 */
[----:B------:R-:W-:Y:S05]  /*2eba0*/  BRA.DIV ~URZ, `(.L_x_31379) ;  /* 0x00001a227f007947 */ /* 0x000fea000b800000 */
[----:B------:R1:W2:Y:S02]  /*2ebb0*/  SHFL.BFLY PT, R11, R238, 0x1, 0x1f ;  /* 0x0c201f00ee0b7f89 */ /* 0x0002a400000e0000 */
.L_x_31383:
        /* <DEDUP_REMOVED lines=148> */
.L_x_31384:
[----:B------:R-:W-:Y:S01]  /*2f500*/  FMUL.FTZ R164, R169, R169 ;  /* 0x000000a9a9a47220 */ /* 0x000fe20000410000 */
[----:B------:R-:W-:Y:S01]  /*2f510*/  ISETP.NE.AND P0, PT, RZ, UR8, PT ;  /* 0x00000008ff007c0c */ /* 0x000fe2000bf05270 */
[----:B-1----:R-:W-:Y:S01]  /*2f520*/  FADD.FTZ R167, R167, R238 ;  /* 0x000000eea7a77221 */ /* 0x002fe20000010000 */
[----:B------:R-:W-:Y:S01]  /*2f530*/  MOV R166, c[0x0][0x1e0] ;  /* 0x0000780000a67a02 */ /* 0x000fe20000000f00 */
[----:B------:R-:W1:Y:S01]  /*2f540*/  S2R R181, SR_TID.X ;  /* 0x0000000000b57919 */ /* 0x000e620000002100 */
        /* <DEDUP_REMOVED lines=90> */
[----:B------:R-:W-:Y:S01]  /*2faf0*/  F2FP.PACK_AB R165, R24, R21 ;  /* 0x0000001518a5723e */ /* 0x000fe200000000ff */
        /* <DEDUP_REMOVED lines=66> */
[----:B------:R-:W-:Y:S01]  /*2ff20*/  FFMA.FTZ R25, R88, R25, R152 ;  /* 0x0000001958197223 */ /* 0x000fe20000010098 */
[----:B------:R-:W-:Y:S01]  /*2ff30*/  LEA R22, P0, R221, c[0x0][0x208], 0x4 ;  /* 0x00008200dd167a11 */ /* 0x000fe200078020ff */
[----:B------:R-:W-:Y:S01]  /*2ff40*/  FFMA.FTZ R169, R90, R173, R154 ;  /* 0x000000ad5aa97223 */ /* 0x000fe2000001009a */
[----:B------:R-:W-:Y:S01]  /*2ff50*/  F2FP.PACK_AB R172, R21, R10 ;  /* 0x0000000a15ac723e */ /* 0x000fe200000000ff */
[----:B------:R-:W-:Y:S01]  /*2ff60*/  FFMA.FTZ R243, R84, R243, R148 ;  /* 0x000000f354f37223 */ /* 0x000fe20000010094 */
[----:B------:R-:W-:Y:S01]  /*2ff70*/  LEA.HI.X R23, R221, c[0x0][0x20c], RZ, 0x4, P0 ;  /* 0x00008300dd177a11 */ /* 0x000fe200000f24ff */
[----:B------:R-:W-:-:S02]  /*2ff80*/  FFMA.FTZ R171, R86, R177, R150 ;  /* 0x000000b156ab7223 */ /* 0x000fc40000010096 */
[----:B------:R-:W-:Y:S02]  /*2ff90*/  FFMA.FTZ R180, R87, R180, R151 ;  /* 0x000000b457b47223 */ /* 0x000fe40000010097 */
[----:B------:R-:W-:Y:S01]  /*2ffa0*/  FFMA.FTZ R170, R85, R170, R149 ;  /* 0x000000aa55aa7223 */ /* 0x000fe20000010095 */
[----:B------:R0:W-:Y:S01]  /*2ffb0*/  STG.E.128 [R22.64], R164 ;  /* 0x000000a416007986 */ /* 0x0001e2000c101d06 */
        /* <DEDUP_REMOVED lines=9> */
[----:B------:R-:W-:Y:S01]  /*30050*/  LEA R176, P0, R214, c[0x0][0x208], 0x4 ;  /* 0x00008200d6b07a11 */ /* 0x000fe200078020ff */
[----:B------:R-:W-:Y:S01]  /*30060*/  FFMA.FTZ R175, R78, R187, R142 ;  /* 0x000000bb4eaf7223 */ /* 0x000fe2000001008e */
[----:B------:R-:W-:Y:S01]  /*30070*/  F2FP.PACK_AB R174, R174, R179 ;  /* 0x000000b3aeae723e */ /* 0x000fe200000000ff */
[----:B------:R-:W-:-:S02]  /*30080*/  FFMA.FTZ R184, R79, R184, R143 ;  /* 0x000000b84fb87223 */ /* 0x000fc4000001008f */
[----:B------:R-:W-:Y:S02]  /*30090*/  FFMA.FTZ R186, R83, R186, R147 ;  /* 0x000000ba53ba7223 */ /* 0x000fe40000010093 */
[----:B------:R-:W-:Y:S01]  /*300a0*/  IMAD.MOV.U32 R21, RZ, RZ, 0x10 ;  /* 0x00000010ff157424 */ /* 0x000fe200078e00ff */
[----:B------:R-:W-:Y:S01]  /*300b0*/  F2FP.PACK_AB R175, R184, R175 ;  /* 0x000000afb8af723e */ /* 0x000fe200000000ff */
[----:B------:R-:W-:Y:S01]  /*300c0*/  FFMA.FTZ R180, R72, R191, R136 ;  /* 0x000000bf48b47223 */ /* 0x000fe20000010088 */
[----:B------:R-:W-:Y:S01]  /*300d0*/  F2FP.PACK_AB R173, R186, R173 ;  /* 0x000000adbaad723e */ /* 0x000fe200000000ff */
[----:B------:R-:W-:-:S04]  /*300e0*/  IMAD.WIDE.U32 R26, R26, R21, c[0x0][0x208] ;  /* 0x000082001a1a7625 */ /* 0x000fc800078e0015 */
[----:B------:R-:W-:Y:S01]  /*300f0*/  IMAD.WIDE.U32 R178, R178, R21, c[0x0][0x208] ;  /* 0x00008200b2b27625 */ /* 0x000fe200078e0015 */
[----:B------:R1:W-:Y:S03]  /*30100*/  STG.E.128 [R26.64], R168 ;  /* 0x000000a81a007986 */ /* 0x0003e6000c101d06 */
[----:B------:R-:W-:Y:S01]  /*30110*/  FFMA.FTZ R25, R73, R194, R137 ;  /* 0x000000c249197223 */ /* 0x000fe20000010089 */
[----:B------:R2:W-:Y:S01]  /*30120*/  STG.E.128 [R178.64], R172 ;  /* 0x000000acb2007986 */ /* 0x0005e2000c101d06 */
[----:B0-----:R-:W-:Y:S02]  /*30130*/  FFMA.FTZ R164, R56, R207, R120 ;  /* 0x000000cf38a47223 */ /* 0x001fe40000010078 */
        /* <DEDUP_REMOVED lines=9> */
[----:B-1----:R-:W-:Y:S02]  /*301d0*/  FFMA.FTZ R169, R53, R220, R117 ;  /* 0x000000dc35a97223 */ /* 0x002fe40000010075 */
[----:B------:R-:W-:Y:S01]  /*301e0*/  FFMA.FTZ R170, R44, R195, R108 ;  /* 0x000000c32caa7223 */ /* 0x000fe2000001006c */
[----:B------:R-:W-:Y:S01]  /*301f0*/  F2FP.PACK_AB R183, R188, R183 ;  /* 0x000000b7bcb7723e */ /* 0x000fe200000000ff */
[----:B--2---:R-:W-:Y:S01]  /*30200*/  FFMA.FTZ R173, R45, R226, R109 ;  /* 0x000000e22dad7223 */ /* 0x004fe2000001006d */
[----:B------:R-:W-:Y:S01]  /*30210*/  F2FP.PACK_AB R166, R169, R166 ;  /* 0x000000a6a9a6723e */ /* 0x000fe200000000ff */
[----:B------:R-:W-:-:S02]  /*30220*/  FFMA.FTZ R181, R74, R185, R138 ;  /* 0x000000b94ab57223 */ /* 0x000fc4000001008a */
[----:B------:R-:W-:Y:S01]  /*30230*/  FFMA.FTZ R193, R68, R193, R132 ;  /* 0x000000c144c17223 */ /* 0x000fe20000010084 */
[----:B------:R-:W-:Y:S01]  /*30240*/  F2FP.PACK_AB R170, R173, R170 ;  /* 0x000000aaadaa723e */ /* 0x000fe200000000ff */
[----:B------:R-:W-:Y:S02]  /*30250*/  FFMA.FTZ R198, R69, R198, R133 ;  /* 0x000000c645c67223 */ /* 0x000fe40000010085 */
[----:B------:R-:W-:Y:S02]  /*30260*/  FFMA.FTZ R10, R75, R182, R139 ;  /* 0x000000b64b0a7223 */ /* 0x000fe4000001008b */
        /* <DEDUP_REMOVED lines=32> */
[----:B------:R-:W-:Y:S01]  /*30470*/  LEA.HI.X R177, R214, c[0x0][0x20c], RZ, 0x4, P0 ;  /* 0x00008300d6b17a11 */ /* 0x000fe200000f24ff */
[----:B------:R-:W-:-:S02]  /*30480*/  FFMA.FTZ R228, R43, R228, R107 ;  /* 0x000000e42be47223 */ /* 0x000fc4000001006b */
[----:B------:R-:W-:Y:S01]  /*30490*/  FFMA.FTZ R172, R40, R235, R104 ;  /* 0x000000eb28ac7223 */ /* 0x000fe20000010068 */
[----:B------:R-:W-:Y:S01]  /*304a0*/  F2FP.PACK_AB R175, R234, R175 ;  /* 0x000000afeaaf723e */ /* 0x000fe200000000ff */
[----:B------:R-:W-:Y:S01]  /*304b0*/  FFMA.FTZ R179, R41, R196, R105 ;  /* 0x000000c429b37223 */ /* 0x000fe20000010069 */
[----:B------:R-:W-:Y:S01]  /*304c0*/  F2FP.PACK_AB R173, R228, R173 ;  /* 0x000000ade4ad723e */ /* 0x000fe200000000ff */
[----:B------:R-:W-:-:S03]  /*304d0*/  IMAD.WIDE.U32 R190, R190, R21, c[0x0][0x208] ;  /* 0x00008200bebe7625 */ /* 0x000fc600078e0015 */
[----:B------:R-:W-:Y:S01]  /*304e0*/  F2FP.PACK_AB R172, R179, R172 ;  /* 0x000000acb3ac723e */ /* 0x000fe200000000ff */
        /* <DEDUP_REMOVED lines=12> */
.L_x_31381:
[----:B------:R-:W-:Y:S05]  /*305b0*/  BSYNC B0 ;  /* 0x0000000000007941 */ /* 0x000fea0003800000 */
.L_x_30346:
[----:B------:R-:W-:Y:S05]  /*305c0*/  EXIT ;  /* 0x000000000000794d */ /* 0x000fea0003800000 */
.L_x_31379:
[----:B------:R-:W-:Y:S01]  /*305d0*/  IMAD.MOV.U32 R11, RZ, RZ, 0x1 ;  /* 0x00000001ff0b7424 */ /* 0x000fe200078e00ff */
[----:B0-----:R-:W-:Y:S01]  /*305e0*/  MOV R164, 0x30620 ;  /* 0x0003062000a47802 */ /* 0x001fe20000000f00 */
[----:B------:R-:W-:Y:S02]  /*305f0*/  IMAD.MOV.U32 R166, RZ, RZ, 0x1f ;  /* 0x0000001fffa67424 */ /* 0x000fe400078e00ff */
[----:B------:R-:W-:Y:S02]  /*30600*/  IMAD.MOV.U32 R167, RZ, RZ, -0x1 ;  /* 0xffffffffffa77424 */ /* 0x000fe400078e00ff */
[----:B------:R-:W-:Y:S05]  /*30610*/  CALL.REL.NOINC `($__internal_47_$__cuda_sm70_shflsync_bfly_p) ;  /* 0x00000b9000007944 */ /* 0x000fea0003c00000 */
[----:B01----:R-:W-:Y:S05]  /*30620*/  BRA `(.L_x_31383) ;  /* 0xffffe59000007947 */ /* 0x003fea000383ffff */
.L_x_31380:
[----:B------:R-:W-:Y:S01]  /*30630*/  HFMA2.MMA R11, -RZ, RZ, 0, 1.1920928955078125e-07 ;  /* 0x00000002ff0b7435 */ /* 0x000fe200000001ff */
[----:B0-----:R-:W-:Y:S01]  /*30640*/  IMAD.MOV.U32 R166, RZ, RZ, 0x1f ;  /* 0x0000001fffa67424 */ /* 0x001fe200078e00ff */
[----:B------:R-:W-:Y:S01]  /*30650*/  MOV R164, 0x30680 ;  /* 0x0003068000a47802 */ /* 0x000fe20000000f00 */
[----:B------:R-:W-:-:S03]  /*30660*/  IMAD.MOV.U32 R167, RZ, RZ, -0x1 ;  /* 0xffffffffffa77424 */ /* 0x000fc600078e00ff */
[----:B------:R-:W-:Y:S05]  /*30670*/  CALL.REL.NOINC `($__internal_47_$__cuda_sm70_shflsync_bfly_p) ;  /* 0x00000b3000007944 */ /* 0x000fea0003c00000 */
[----:B01----:R-:W-:Y:S01]  /*30680*/  FADD.FTZ R238, R238, R11 ;  /* 0x0000000beeee7221 */ /* 0x003fe20000010000 */
[----:B------:R-:W-:Y:S01]  /*30690*/  MOV R167, 0xffffffff ;  /* 0xffffffff00a77802 */ /* 0x000fe20000000f00 */
[----:B------:R-:W-:Y:S01]  /*306a0*/  IMAD.MOV.U32 R11, RZ, RZ, 0x4 ;  /* 0x00000004ff0b7424 */ /* 0x000fe200078e00ff */
[----:B------:R-:W-:Y:S01]  /*306b0*/  MOV R164, 0x306e0 ;  /* 0x000306e000a47802 */ /* 0x000fe20000000f00 */
[----:B------:R-:W-:-:S02]  /*306c0*/  IMAD.MOV.U32 R166, RZ, RZ, 0x1f ;  /* 0x0000001fffa67424 */ /* 0x000fc400078e00ff */
[----:B------:R-:W-:Y:S05]  /*306d0*/  CALL.REL.NOINC `($__internal_47_$__cuda_sm70_shflsync_bfly_p) ;  /* 0x00000ad000007944 */ /* 0x000fea0003c00000 */
[----:B01----:R-:W-:Y:S01]  /*306e0*/  FADD.FTZ R238, R238, R11 ;  /* 0x0000000beeee7221 */ /* 0x003fe20000010000 */
[----:B------:R-:W-:Y:S01]  /*306f0*/  MOV R164, 0x30740 ;  /* 0x0003074000a47802 */ /* 0x000fe20000000f00 */
[----:B------:R-:W-:-:S02]  /*30700*/  IMAD.MOV.U32 R11, RZ, RZ, 0x8 ;  /* 0x00000008ff0b7424 */ /* 0x000fc400078e00ff */
[----:B------:R-:W-:Y:S02]  /*30710*/  IMAD.MOV.U32 R166, RZ, RZ, 0x1f ;  /* 0x0000001fffa67424 */ /* 0x000fe400078e00ff */
[----:B------:R-:W-:Y:S02]  /*30720*/  IMAD.MOV.U32 R167, RZ, RZ, -0x1 ;  /* 0xffffffffffa77424 */ /* 0x000fe400078e00ff */
[----:B------:R-:W-:Y:S05]  /*30730*/  CALL.REL.NOINC `($__internal_47_$__cuda_sm70_shflsync_bfly_p) ;  /* 0x00000a7000007944 */ /* 0x000fea0003c00000 */
[----:B0-----:R-:W-:Y:S01]  /*30740*/  HFMA2.MMA R166, -RZ, RZ, 0, 1.847743988037109375e-06 ;  /* 0x0000001fffa67435 */ /* 0x001fe200000001ff */
[----:B-1----:R-:W-:Y:S01]  /*30750*/  FADD.FTZ R238, R238, R11 ;  /* 0x0000000beeee7221 */ /* 0x002fe20000010000 */
[----:B------:R-:W-:Y:S01]  /*30760*/  MOV R164, 0x307a0 ;  /* 0x000307a000a47802 */ /* 0x000fe20000000f00 */
[----:B------:R-:W-:Y:S02]  /*30770*/  IMAD.MOV.U32 R11, RZ, RZ, 0x10 ;  /* 0x00000010ff0b7424 */ /* 0x000fe400078e00ff */
[----:B------:R-:W-:Y:S02]  /*30780*/  IMAD.MOV.U32 R167, RZ, RZ, -0x1 ;  /* 0xffffffffffa77424 */ /* 0x000fe400078e00ff */
[----:B------:R-:W-:Y:S05]  /*30790*/  CALL.REL.NOINC `($__internal_47_$__cuda_sm70_shflsync_bfly_p) ;  /* 0x00000a1000007944 */ /* 0x000fea0003c00000 */
[----:B-1----:R-:W-:Y:S02]  /*307a0*/  FADD.FTZ R11, R238, R11 ;  /* 0x0000000bee0b7221 */ /* 0x002fe40000010000 */
[----:B0-----:R-:W-:Y:S02]  /*307b0*/  IMAD.MOV.U32 R167, RZ, RZ, -0x1 ;  /* 0xffffffffffa77424 */ /* 0x001fe400078e00ff */
        /* <DEDUP_REMOVED lines=132> */
[----:B------:R-:W-:Y:S05]  /*31000*/  CALL.REL.NOINC `($__internal_47_$__cuda_sm70_shflsync_bfly_p) ;  /* 0x000001a000007944 */ /* 0x000fea0003c00000 */
[----:B01----:R-:W-:Y:S01]  /*31010*/  FADD.FTZ R238, R238, R11 ;  /* 0x0000000beeee7221 */ /* 0x003fe20000010000 */
[----:B------:R-:W-:Y:S01]  /*31020*/  MOV R11, 0x2 ;  /* 0x00000002000b7802 */ /* 0x000fe20000000f00 */
[----:B------:R-:W-:Y:S01]  /*31030*/  IMAD.MOV.U32 R166, RZ, RZ, 0x1f ;  /* 0x0000001fffa67424 */ /* 0x000fe200078e00ff */
[----:B------:R-:W-:Y:S01]  /*31040*/  MOV R164, 0x31070 ;  /* 0x0003107000a47802 */ /* 0x000fe20000000f00 */
[----:B------:R-:W-:-:S02]  /*31050*/  IMAD.MOV.U32 R167, RZ, RZ, -0x1 ;  /* 0xffffffffffa77424 */ /* 0x000fc400078e00ff */
        /* <DEDUP_REMOVED lines=19> */
[----:B01----:R-:W-:Y:S01]  /*31190*/  IMAD.MOV.U32 R167, RZ, RZ, R11 ;  /* 0x000000ffffa77224 */ /* 0x003fe200078e000b */
[----:B------:R-:W-:Y:S05]  /*311a0*/  BRA `(.L_x_31384) ;  /* 0xffffe35000007947 */ /* 0x000fea000383ffff */
        .weak           $__internal_47_$__cuda_sm70_shflsync_bfly_p
        .type           $__internal_47_$__cuda_sm70_shflsync_bfly_p,@function
        .size           $__internal_47_$__cuda_sm70_shflsync_bfly_p,(.L_x_52465 - $__internal_47_$__cuda_sm70_shflsync_bfly_p)
$__internal_47_$__cuda_sm70_shflsync_bfly_p:
[----:B------:R-:W-:Y:S01]  /*311b0*/  IMAD.MOV.U32 R165, RZ, RZ, 0x0 ;  /* 0x00000000ffa57424 */ /* 0x000fe200078e00ff */
[----:B------:R-:W-:Y:S04]  /*311c0*/  WARPSYNC R167 ;  /* 0x000000a700007348 */ /* 0x000fe80003800000 */
[----:B------:R0:W1:Y:S01]  /*311d0*/  SHFL.BFLY PT, R11, R238, R11, R166 ;  /* 0x0c00000bee0b7389 */ /* 0x00006200000e00a6 */
[----:B------:R-:W-:Y:S05]  /*311e0*/  RET.REL.NODEC R164 `(_ZN10layer_norm31ln_parallel_residual_fwd_kernelINS_13Kernel_traitsIf6__halfS2_S2_fjLj2048ELj1ELj4ELj1ELj16ENS_18Kernel_traits_baseILj2048EfS2_S2_S2_fjLj128EEEEELb1ELb1ELb1EEEvNS_9FwdParamsE) ;  /* 0xfffcee10a4007950 */ /* 0x000fea0003c3ffff */
.L_x_31385:
        /* <DEDUP_REMOVED lines=9> */
.L_x_52465:


//--------------------- .text._ZN10layer_norm31ln_parallel_residual_fwd_kernelINS_13Kernel_traitsI6__halfS2_fS2_fjLj2048ELj1ELj4ELj1ELj16ENS_18Kernel_traits_baseILj2048ES2_S2_fS2_fjLj128EEEEELb0ELb0ELb0EEEvNS_9FwdParamsE --------------------------
	.section	.text._ZN10layer_norm31ln_parallel_residual_fwd_kernelINS_13Kernel_traitsI6__halfS2_fS2_fjLj2048ELj1ELj4ELj1ELj16ENS_18Kernel_traits_baseILj2048ES2_S2_fS2_fjLj128EEEEELb0ELb0ELb0EEEvNS_9FwdParamsE,"ax",@progbits
	.sectioninfo	@"SHI_REGISTERS=255"
	.align	128
        .global         _ZN10layer_norm31ln_parallel_residual_fwd_kernelINS_13Kernel_traitsI6__halfS2_fS2_fjLj2048ELj1ELj4ELj1ELj16ENS_18Kernel_traits_baseILj2048ES2_S2_fS2_fjLj128EEEEELb0ELb0ELb0EEEvNS_9FwdParamsE
        .type           _ZN10layer_norm31ln_parallel_residual_fwd_kernelINS_13Kernel_traitsI6__halfS2_fS2_fjLj2048ELj1ELj4ELj1ELj16ENS_18Kernel_traits_baseILj2048ES2_S2_fS2_fjLj128EEEEELb0ELb0ELb0EEEvNS_9FwdParamsE,@function
        .size           _ZN10layer_norm31ln_parallel_residual_fwd_kernelINS_13Kernel_traitsI6__halfS2_fS2_fjLj2048ELj1ELj4ELj1ELj16ENS_18Kernel_traits_baseILj2048ES2_S2_fS2_fjLj128EEEEELb0ELb0ELb0EEEvNS_9FwdParamsE,(.L_x_52466 - _ZN10layer_norm31ln_parallel_residual_fwd_kernelINS_13Kernel_traitsI6__halfS2_fS2_fjLj2048ELj1ELj4ELj1ELj16ENS_18Kernel_traits_baseILj2048ES2_S2_fS2_fjLj128EEEEELb0ELb0ELb0EEEvNS_9FwdParamsE)
        .other          _ZN10layer_norm31ln_parallel_residual_fwd_kernelINS_13Kernel_traitsI6__halfS2_fS2_fjLj2048ELj1ELj4ELj1ELj16ENS_18Kernel_traits_baseILj2048ES2_S2_fS2_fjLj128EEEEELb0ELb0ELb0EEEvNS_9FwdParamsE,@"STO_CUDA_ENTRY STV_DEFAULT"
_ZN10layer_norm31ln_parallel_residual_fwd_kernelINS_13Kernel_traitsI6__halfS2_fS2_fjLj2048ELj1ELj4ELj1ELj16ENS_18Kernel_traits_baseILj2048ES2_S2_fS2_fjLj128EEEEELb0ELb0ELb0EEEvNS_9FwdParamsE:
.text._ZN10layer_norm31ln_parallel_residual_fwd_kernelINS_13Kernel_traitsI6__halfS2_fS2_fjLj2048ELj1ELj4ELj1ELj16ENS_18Kernel_traits_baseILj2048ES2_S2_fS2_fjLj128EEEEELb0ELb0ELb0EEEvNS_9FwdParamsE:
        /* <DEDUP_REMOVED lines=46> */
.L_x_31387:
[----:B-1----:R-:W-:Y:S05]  /*02e0*/  BSYNC B0 ;  /* 0x0000000000007941 */ /* 0x002fea0003800000 */
.L_x_31386:
        /* <DEDUP_REMOVED lines=25> */
.L_x_31389:
[----:B------:R-:W-:Y:S05]  /*0480*/  BSYNC B0 ;  /* 0x0000000000007941 */ /* 0x000fea0003800000 */
.L_x_31388:
        /* <DEDUP_REMOVED lines=25> */
.L_x_31391:
[----:B------:R-:W-:Y:S05]  /*0620*/  BSYNC B0 ;  /* 0x0000000000007941 */ /* 0x000fea0003800000 */
.L_x_31390:
        /* <DEDUP_REMOVED lines=25> */
.L_x_31393:
[----:B------:R-:W-:Y:S05]  /*07c0*/  BSYNC B0 ;  /* 0x0000000000007941 */ /* 0x000fea0003800000 */
.L_x_31392:
        /* <DEDUP_REMOVED lines=28> */
.L_x_31395:
[----:B0-----:R-:W-:Y:S05]  /*0990*/  BSYNC B0 ;  /* 0x0000000000007941 */ /* 0x001fea0003800000 */
.L_x_31394:
        /* <DEDUP_REMOVED lines=28> */
.L_x_31397:
[----:B0-----:R-:W-:Y:S05]  /*0b60*/  BSYNC B0 ;  /* 0x0000000000007941 */ /* 0x001fea0003800000 */
.L_x_31396:
        /* <DEDUP_REMOVED lines=30> */
.L_x_31399:
[----:B0-----:R-:W-:Y:S05]  /*0d50*/  BSYNC B0 ;  /* 0x0000000000007941 */ /* 0x001fea0003800000 */
.L_x_31398:
        /* <DEDUP_REMOVED lines=27> */
.L_x_31401:
[----:B0-----:R-:W-:Y:S05]  /*0f10*/  BSYNC B0 ;  /* 0x0000000000007941 */ /* 0x001fea0003800000 */
.L_x_31400:
[----:B------:R-:W-:-:S13]  /*0f20*/  ISETP.GE.AND P1, PT, R163, c[0x0][0x164], PT ;  /* 0x00005900a3007a0c */ /* 0x000fda0003f26270 */
[----:B------:R-:W-:Y:S05]  /*0f30*/  @P1 EXIT ;  /* 0x000000000000194d */ /* 0x000fea0003800000 */
        /* <DEDUP_REMOVED lines=46> */
[----:B------:R-:W-:Y:S02]  /*1220*/  HADD2.F32 R201, -RZ, R34.H0_H0 ;  /* 0x20000022ffc97230 */ /* 0x000fe40000004100 */
[----:B-1----:R-:W-:Y:S01]  /*1230*/  HADD2.F32 R3, -RZ, R106.H1_H1 ;  /* 0x3000006aff037230 */ /* 0x002fe20000004100 */
[----:B------:R0:W-:Y:S01]  /*1240*/  STL [R1+0x140], R0 ;  /* 0x0001400001007387 */ /* 0x0001e20000100800 */
[----:B------:R-:W-:-:S02]  /*1250*/  HADD2.F32 R197, -RZ, R34.H1_H1 ;  /* 0x30000022ffc57230 */ /* 0x000fc40000004100 */
[----:B--2---:R-:W-:Y:S01]  /*1260*/  HADD2.F32 R2, -RZ, R107.H0_H0 ;  /* 0x2000006bff027230 */ /* 0x004fe20000004100 */
[----:B------:R1:W-:Y:S01]  /*1270*/  STL [R1+0x130], R3 ;  /* 0x0001300301007387 */ /* 0x0003e20000100800 */
[--C-:B------:R-:W-:Y:S02]  /*1280*/  HADD2.F32 R193, -RZ, R35.reuse.H0_H0 ;  /* 0x20000023ffc17230 */ /* 0x100fe40000004100 */
[----:B------:R-:W-:Y:S01]  /*1290*/  HADD2.F32 R189, -RZ, R35.H1_H1 ;  /* 0x30000023ffbd7230 */ /* 0x000fe20000004100 */
        /* <DEDUP_REMOVED lines=13> */
[--C-:B0-----:R-:W-:Y:S02]  /*1370*/  HADD2.F32 R0, -RZ, R101.reuse.H0_H0 ;  /* 0x20000065ff007230 */ /* 0x101fe40000004100 */
[--C-:B------:R-:W-:Y:S02]  /*1380*/  HADD2.F32 R249, -RZ, R40.reuse.H0_H0 ;  /* 0x20000028fff97230 */ /* 0x100fe40000004100 */
        /* <DEDUP_REMOVED lines=52> */
[----:B------:R-:W-:Y:S02]  /*16d0*/  HADD2.F32 R166, -RZ, R26.H0_H0 ;  /* 0x2000001affa67230 */ /* 0x000fe40000004100 */
[----:B0-----:R-:W-:Y:S02]  /*16e0*/  HADD2.F32 R0, -RZ, R92.H1_H1 ;  /* 0x3000005cff007230 */ /* 0x001fe40000004100 */
[----:B------:R-:W-:-:S02]  /*16f0*/  HADD2.F32 R131, -RZ, R26.H1_H1 ;  /* 0x3000001aff837230 */ /* 0x000fc40000004100 */
[----:B-1----:R-:W-:Y:S01]  /*1700*/  HADD2.F32 R3, -RZ, R93.H0_H0 ;  /* 0x2000005dff037230 */ /* 0x002fe20000004100 */
[----:B------:R0:W-:Y:S01]  /*1710*/  STL [R1+0xf4], R0 ;  /* 0x0000f40001007387 */ /* 0x0001e20000100800 */
[----:B------:R-:W-:Y:S02]  /*1720*/  HADD2.F32 R130, -RZ, R27.H0_H0 ;  /* 0x2000001bff827230 */ /* 0x000fe40000004100 */
        /* <DEDUP_REMOVED lines=21> */
[----:B------:R-:W-:-:S02]  /*1880*/  HADD2.F32 R247, -RZ, R220.H1_H1 ;  /* 0x300000dcfff77230 */ /* 0x000fc40000004100 */
[----:B--2---:R-:W-:Y:S01]  /*1890*/  HADD2.F32 R2, -RZ, R88.H1_H1 ;  /* 0x30000058ff027230 */ /* 0x004fe20000004100 */
[----:B------:R1:W-:Y:S01]  /*18a0*/  STL [R1+0x100], R3 ;  /* 0x0001000301007387 */ /* 0x0003e20000100800 */
[--C-:B------:R-:W-:Y:S02]  /*18b0*/  HADD2.F32 R186, -RZ, R24.reuse.H0_H0 ;  /* 0x20000018ffba7230 */ /* 0x100fe40000004100 */
[----:B------:R-:W-:Y:S01]  /*18c0*/  HADD2.F32 R182, -RZ, R24.H1_H1 ;  /* 0x30000018ffb67230 */ /* 0x000fe20000004100 */
[----:B------:R2:W-:Y:S01]  /*18d0*/  STL [R1+0xf0], R2 ;  /* 0x0000f00201007387 */ /* 0x0005e20000100800 */
[----:B------:R-:W-:Y:S02]  /*18e0*/  HADD2.F32 R178, -RZ, R25.H0_H0 ;  /* 0x20000019ffb27230 */ /* 0x000fe40000004100 */
[----:B0-----:R-:W-:Y:S02]  /*18f0*/  HADD2.F32 R0, -RZ, R89.H0_H0 ;  /* 0x20000059ff007230 */ /* 0x001fe40000004100 */
[----:B------:R-:W-:-:S02]  /*1900*/  HADD2.F32 R173, -RZ, R25.H1_H1 ;  /* 0x30000019ffad7230 */ /* 0x000fc40000004100 */
[----:B-1----:R-:W-:Y:S01]  /*1910*/  HADD2.F32 R3, -RZ, R89.H1_H1 ;  /* 0x30000059ff037230 */ /* 0x002fe20000004100 */
[----:B------:R0:W-:Y:S01]  /*1920*/  STL [R1+0xe0], R0 ;  /* 0x0000e00001007387 */ /* 0x0001e20000100800 */
[----:B------:R-:W-:Y:S02]  /*1930*/  HADD2.F32 R165, -RZ, R22.H0_H0 ;  /* 0x20000016ffa57230 */ /* 0x000fe40000004100 */
[----:B--2---:R-:W-:Y:S01]  /*1940*/  HADD2.F32 R2, -RZ, R90.H0_H0 ;  /* 0x2000005aff027230 */ /* 0x004fe20000004100 */
[----:B------:R1:W-:Y:S01]  /*1950*/  STL [R1+0xd0], R3 ;  /* 0x0000d00301007387 */ /* 0x0003e20000100800 */
[----:B------:R-:W-:Y:S02]  /*1960*/  HADD2.F32 R128, -RZ, R22.H1_H1 ;  /* 0x30000016ff807230 */ /* 0x000fe40000004100 */
[--C-:B------:R-:W-:Y:S01]  /*1970*/  HADD2.F32 R43, -RZ, R23.reuse.H0_H0 ;  /* 0x20000017ff2b7230 */ /* 0x100fe20000004100 */
[----:B------:R2:W-:Y:S01]  /*1980*/  STL [R1+0xc0], R2 ;  /* 0x0000c00201007387 */ /* 0x0005e20000100800 */
[----:B------:R-:W-:-:S02]  /*1990*/  HADD2.F32 R42, -RZ, R23.H1_H1 ;  /* 0x30000017ff2a7230 */ /* 0x000fc40000004100 */
[----:B0-----:R-:W-:Y:S02]  /*19a0*/  HADD2.F32 R0, -RZ, R90.H1_H1 ;  /* 0x3000005aff007230 */ /* 0x001fe40000004100 */
[--C-:B------:R-:W-:Y:S02]  /*19b0*/  HADD2.F32 R41, -RZ, R16.reuse.H0_H0 ;  /* 0x20000010ff297230 */ /* 0x100fe40000004100 */
[--C-:B-1----:R-:W-:Y:S01]  /*19c0*/  HADD2.F32 R3, -RZ, R91.reuse.H0_H0 ;  /* 0x2000005bff037230 */ /* 0x102fe20000004100 */
[----:B------:R0:W-:Y:S01]  /*19d0*/  STL [R1+0xb0], R0 ;  /* 0x0000b00001007387 */ /* 0x0001e20000100800 */
[----:B------:R-:W-:Y:S02]  /*19e0*/  HADD2.F32 R40, -RZ, R16.H1_H1 ;  /* 0x30000010ff287230 */ /* 0x000fe40000004100 */
[----:B--2---:R-:W-:Y:S01]  /*19f0*/  HADD2.F32 R2, -RZ, R91.H1_H1 ;  /* 0x3000005bff027230 */ /* 0x004fe20000004100 */
[----:B------:R1:W-:Y:S01]  /*1a00*/  STL [R1+0xa0], R3 ;  /* 0x0000a00301007387 */ /* 0x0003e20000100800 */
[----:B------:R-:W-:-:S02]  /*1a10*/  HADD2.F32 R39, -RZ, R17.H0_H0 ;  /* 0x20000011ff277230 */ /* 0x000fc40000004100 */
[----:B------:R-:W-:Y:S01]  /*1a20*/  HADD2.F32 R38, -RZ, R17.H1_H1 ;  /* 0x30000011ff267230 */ /* 0x000fe20000004100 */
[----:B------:R2:W-:Y:S01]  /*1a30*/  STL [R1+0x90], R2 ;  /* 0x0000900201007387 */ /* 0x0005e20000100800 */
[----:B------:R-:W-:Y:S02]  /*1a40*/  HADD2.F32 R33, -RZ, R12.H0_H0 ;  /* 0x2000000cff217230 */ /* 0x000fe40000004100 */
        /* <DEDUP_REMOVED lines=9> */
[----:B------:R2:W-:Y:S01]  /*1ae0*/  STL [R1+0xdc], R2 ;  /* 0x0000dc0201007387 */ /* 0x0005e20000100800 */
[----:B------:R-:W-:Y:S02]  /*1af0*/  HADD2.F32 R28, -RZ, R14.H1_H1 ;  /* 0x3000000eff1c7230 */ /* 0x000fe40000004100 */
[----:B0-----:R-:W-:Y:S02]  /*1b00*/  HADD2.F32 R0, -RZ, R85.H1_H1 ;  /* 0x30000055ff007230 */ /* 0x001fe40000004100 */
[----:B------:R-:W-:-:S02]  /*1b10*/  HADD2.F32 R27, -RZ, R15.H0_H0 ;  /* 0x2000000fff1b7230 */ /* 0x000fc40000004100 */
[--C-:B-1----:R-:W-:Y:S01]  /*1b20*/  HADD2.F32 R3, -RZ, R86.reuse.H0_H0 ;  /* 0x20000056ff037230 */ /* 0x102fe20000004100 */
[----:B------:R0:W-:Y:S01]  /*1b30*/  STL [R1+0xcc], R0 ;  /* 0x0000cc0001007387 */ /* 0x0001e20000100800 */
[----:B------:R-:W-:Y:S02]  /*1b40*/  HADD2.F32 R26, -RZ, R15.H1_H1 ;  /* 0x3000000fff1a7230 */ /* 0x000fe40000004100 */
[----:B--2---:R-:W-:Y:S01]  /*1b50*/  HADD2.F32 R2, -RZ, R86.H1_H1 ;  /* 0x30000056ff027230 */ /* 0x004fe20000004100 */
        /* <DEDUP_REMOVED lines=14> */
[----:B------:R2:W-:Y:S01]  /*1c40*/  STL [R1+0xf8], R2 ;  /* 0x0000f80201007387 */ /* 0x0005e20000100800 */
[----:B------:R-:W-:Y:S02]  /*1c50*/  HADD2.F32 R231, -RZ, R222.H1_H1 ;  /* 0x300000deffe77230 */ /* 0x000fe40000004100 */
[----:B0-----:R-:W-:Y:S02]  /*1c60*/  HADD2.F32 R0, -RZ, R80.H1_H1 ;  /* 0x30000050ff007230 */ /* 0x001fe40000004100 */
[----:B------:R-:W-:Y:S02]  /*1c70*/  HADD2.F32 R227, -RZ, R223.H0_H0 ;  /* 0x200000dfffe37230 */ /* 0x000fe40000004100 */
[----:B-1----:R-:W-:Y:S01]  /*1c80*/  HADD2.F32 R3, -RZ, R81.H0_H0 ;  /* 0x20000051ff037230 */ /* 0x002fe20000004100 */
[----:B------:R0:W-:Y:S01]  /*1c90*/  STL [R1+0xe8], R0 ;  /* 0x0000e80001007387 */ /* 0x0001e20000100800 */
[----:B------:R-:W-:-:S02]  /*1ca0*/  HADD2.F32 R195, -RZ, R191.H0_H0 ;  /* 0x200000bfffc37230 */ /* 0x000fc40000004100 */
[----:B--2---:R-:W-:Y:S01]  /*1cb0*/  HADD2.F32 R2, -RZ, R81.H1_H1 ;  /* 0x30000051ff027230 */ /* 0x004fe20000004100 */
        /* <DEDUP_REMOVED lines=40> */
[----:B-1----:R-:W-:Y:S01]  /*1f40*/  HADD2.F32 R3, -RZ, R79.H0_H0 ;  /* 0x2000004fff037230 */ /* 0x002fe20000004100 */
        /* <DEDUP_REMOVED lines=12> */
[----:B------:R-:W-:Y:S02]  /*2010*/  HADD2.F32 R191, -RZ, R191.H1_H1 ;  /* 0x300000bfffbf7230 */ /* 0x000fe40000004100 */
[----:B--2---:R-:W-:Y:S01]  /*2020*/  HADD2.F32 R2, -RZ, R73.H0_H0 ;  /* 0x20000049ff027230 */ /* 0x004fe20000004100 */
[----:B------:R1:W-:Y:S01]  /*2030*/  STL [R1+0x70], R3 ;  /* 0x0000700301007387 */ /* 0x0003e20000100800 */
[----:B------:R-:W-:-:S02]  /*2040*/  HADD2.F32 R135, -RZ, R135.H1_H1 ;  /* 0x30000087ff877230 */ /* 0x000fc40000004100 */
[--C-:B------:R-:W-:Y:S01]  /*2050*/  HADD2.F32 R9, -RZ, R56.reuse.H0_H0 ;  /* 0x20000038ff097230 */ /* 0x100fe20000004100 */
[----:B------:R2:W-:Y:S01]  /*2060*/  STL [R1+0x60], R2 ;  /* 0x0000600201007387 */ /* 0x0005e20000100800 */
[----:B------:R-:W-:Y:S02]  /*2070*/  HADD2.F32 R8, -RZ, R56.H1_H1 ;  /* 0x30000038ff087230 */ /* 0x000fe40000004100 */
[----:B0-----:R-:W-:Y:S02]  /*2080*/  HADD2.F32 R0, -RZ, R73.H1_H1 ;  /* 0x30000049ff007230 */ /* 0x001fe40000004100 */
[--C-:B------:R-:W-:Y:S02]  /*2090*/  HADD2.F32 R7, -RZ, R57.reuse.H0_H0 ;  /* 0x20000039ff077230 */ /* 0x100fe40000004100 */
        /* <DEDUP_REMOVED lines=58> */
[--C-:B--2---:R-:W-:Y:S01]  /*2440*/  HADD2.F32 R2, -RZ, R66.reuse.H0_H0 ;  /* 0x20000042ff027230 */ /* 0x104fe20000004100 */
[----:B------:R1:W-:Y:S04]  /*2450*/  STL [R1+0x48], R3 ;  /* 0x0000480301007387 */ /* 0x0003e80000100800 */
[----:B------:R2:W-:Y:S01]  /*2460*/  STL [R1+0x38], R2 ;  /* 0x0000380201007387 */ /* 0x0005e20000100800 */
[----:B0-----:R-:W-:-:S02]  /*2470*/  HADD2.F32 R0, -RZ, R66.H1_H1 ;  /* 0x30000042ff007230 */ /* 0x001fc40000004100 */
[----:B-1----:R-:W-:-:S03]  /*2480*/  HADD2.F32 R3, -RZ, R67.H0_H0 ;  /* 0x20000043ff037230 */ /* 0x002fc60000004100 */
[----:B------:R0:W-:Y:S01]  /*2490*/  STL [R1+0x28], R0 ;  /* 0x0000280001007387 */ /* 0x0001e20000100800 */
[----:B--2---:R-:W-:-:S03]  /*24a0*/  HADD2.F32 R2, -RZ, R67.H1_H1 ;  /* 0x30000043ff027230 */ /* 0x004fc60000004100 */
[----:B------:R1:W-:Y:S04]  /*24b0*/  STL [R1+0x18], R3 ;  /* 0x0000180301007387 */ /* 0x0003e80000100800 */
[----:B------:R2:W-:Y:S01]  /*24c0*/  STL [R1+0x8], R2 ;  /* 0x0000080201007387 */ /* 0x0005e20000100800 */
[--C-:B0-----:R-:W-:Y:S02]  /*24d0*/  HADD2.F32 R0, -RZ, R248.reuse.H0_H0 ;  /* 0x200000f8ff007230 */ /* 0x101fe40000004100 */
[----:B------:R-:W-:Y:S02]  /*24e0*/  HADD2.F32 R248, -RZ, R248.H1_H1 ;  /* 0x300000f8fff87230 */ /* 0x000fe40000004100 */
[--C-:B-1----:R-:W-:Y:S01]  /*24f0*/  HADD2.F32 R3, -RZ, R59.reuse.H0_H0 ;  /* 0x2000003bff037230 */ /* 0x102fe20000004100 */
[----:B------:R0:W-:Y:S01]  /*2500*/  STL [R1+0x4], R0 ;  /* 0x0000040001007387 */ /* 0x0001e20000100800 */
[----:B--2---:R-:W-:-:S02]  /*2510*/  HADD2.F32 R2, -RZ, R59.H1_H1 ;  /* 0x3000003bff027230 */ /* 0x004fc40000004100 */
[----:B0-----:R-:W-:Y:S02]  /*2520*/  HADD2.F32 R0, -RZ, R220.H0_H0 ;  /* 0x200000dcff007230 */ /* 0x001fe40000004100 */
[--C-:B------:R-:W-:Y:S02]  /*2530*/  HADD2.F32 R220, -RZ, R216.reuse.H0_H0 ;  /* 0x200000d8ffdc7230 */ /* 0x100fe40000004100 */
[----:B------:R-:W-:Y:S01]  /*2540*/  HADD2.F32 R216, -RZ, R216.H1_H1 ;  /* 0x300000d8ffd87230 */ /* 0x000fe20000004100 */
[----:B------:R0:W-:Y:S02]  /*2550*/  STL [R1], R0 ;  /* 0x0000000001007387 */ /* 0x0001e40000100800 */
[----:B0-----:R-:W-:Y:S02]  /*2560*/  HADD2.F32 R0, -RZ, R44.H0_H0 ;  /* 0x2000002cff007230 */ /* 0x001fe40000004100 */
.L_x_31565:
        /* <DEDUP_REMOVED lines=25> */
[----:B--2---:R-:W-:-:S08]  /*2700*/  HADD2.F32 R56, -RZ, R60.H0_H0 ;  /* 0x2000003cff387230 */ /* 0x004fd00000004100 */
[----:B------:R-:W-:Y:S05]  /*2710*/  @P2 BRA `(.L_x_31404) ;  /* 0x0000003000002947 */ /* 0x000fea0003800000 */
[----:B------:R-:W-:Y:S05]  /*2720*/  @!P1 BRA `(.L_x_31405) ;  /* 0x0000005000009947 */ /* 0x000fea0003800000 */
[----:B-----5:R-:W-:Y:S01]  /*2730*/  FADD.FTZ R56, R48, R56 ;  /* 0x0000003830387221 */ /* 0x020fe20000010000 */
[----:B------:R-:W-:Y:S05]  /*2740*/  BRA `(.L_x_31405) ;  /* 0x0000003000007947 */ /* 0x000fea0003800000 */
.L_x_31404:
[----:B-----5:R-:W-:-:S05]  /*2750*/  HADD2.F32 R57, -RZ, R44.H0_H0 ;  /* 0x2000002cff397230 */ /* 0x020fca0000004100 */
[----:B------:R-:W-:-:S04]  /*2760*/  FADD.FTZ R56, R57, R56 ;  /* 0x0000003839387221 */ /* 0x000fc80000010000 */
[----:B------:R-:W-:Y:S02]  /*2770*/  @P1 FADD.FTZ R56, R48, R56 ;  /* 0x0000003830381221 */ /* 0x000fe40000010000 */
.L_x_31405:
[----:B------:R-:W-:Y:S01]  /*2780*/  HADD2.F32 R57, -RZ, R60.H1_H1 ;  /* 0x3000003cff397230 */ /* 0x000fe20000004100 */
[----:B------:R-:W-:Y:S05]  /*2790*/  @P2 BRA `(.L_x_31406) ;  /* 0x0000003000002947 */ /* 0x000fea0003800000 */
[----:B------:R-:W-:Y:S05]  /*27a0*/  @!P1 BRA `(.L_x_31407) ;  /* 0x0000005000009947 */ /* 0x000fea0003800000 */
[----:B-----5:R-:W-:Y:S01]  /*27b0*/  FADD.FTZ R57, R49, R57 ;  /* 0x0000003931397221 */ /* 0x020fe20000010000 */
[----:B------:R-:W-:Y:S05]  /*27c0*/  BRA `(.L_x_31407) ;  /* 0x0000003000007947 */ /* 0x000fea0003800000 */
.L_x_31406:
[----:B-----5:R-:W-:-:S05]  /*27d0*/  HADD2.F32 R58, -RZ, R44.H1_H1 ;  /* 0x3000002cff3a7230 */ /* 0x020fca0000004100 */
[----:B------:R-:W-:-:S04]  /*27e0*/  FADD.FTZ R57, R58, R57 ;  /* 0x000000393a397221 */ /* 0x000fc80000010000 */
[----:B------:R-:W-:Y:S02]  /*27f0*/  @P1 FADD.FTZ R57, R49, R57 ;  /* 0x0000003931391221 */ /* 0x000fe40000010000 */
.L_x_31407:
[----:B------:R-:W-:Y:S01]  /*2800*/  HADD2.F32 R58, -RZ, R61.H0_H0 ;  /* 0x2000003dff3a7230 */ /* 0x000fe20000004100 */
[----:B------:R-:W-:Y:S05]  /*2810*/  @P2 BRA `(.L_x_31408) ;  /* 0x0000003000002947 */ /* 0x000fea0003800000 */
[----:B------:R-:W-:Y:S05]  /*2820*/  @!P1 BRA `(.L_x_31409) ;  /* 0x0000005000009947 */ /* 0x000fea0003800000 */
[----:B-----5:R-:W-:Y:S01]  /*2830*/  FADD.FTZ R58, R50, R58 ;  /* 0x0000003a323a7221 */ /* 0x020fe20000010000 */
[----:B------:R-:W-:Y:S05]  /*2840*/  BRA `(.L_x_31409) ;  /* 0x0000003000007947 */ /* 0x000fea0003800000 */
.L_x_31408:
[----:B-----5:R-:W-:-:S05]  /*2850*/  HADD2.F32 R59, -RZ, R45.H0_H0 ;  /* 0x2000002dff3b7230 */ /* 0x020fca0000004100 */
[----:B------:R-:W-:-:S04]  /*2860*/  FADD.FTZ R58, R59, R58 ;  /* 0x0000003a3b3a7221 */ /* 0x000fc80000010000 */
[----:B------:R-:W-:Y:S02]  /*2870*/  @P1 FADD.FTZ R58, R50, R58 ;  /* 0x0000003a323a1221 */ /* 0x000fe40000010000 */
.L_x_31409:
[----:B------:R-:W-:Y:S01]  /*2880*/  HADD2.F32 R59, -RZ, R61.H1_H1 ;  /* 0x3000003dff3b7230 */ /* 0x000fe20000004100 */
[----:B------:R-:W-:Y:S05]  /*2890*/  @P2 BRA `(.L_x_31410) ;  /* 0x0000003000002947 */ /* 0x000fea0003800000 */
[----:B------:R-:W-:Y:S05]  /*28a0*/  @!P1 BRA `(.L_x_31411) ;  /* 0x0000005000009947 */ /* 0x000fea0003800000 */
[----:B-----5:R-:W-:Y:S01]  /*28b0*/  FADD.FTZ R59, R51, R59 ;  /* 0x0000003b333b7221 */ /* 0x020fe20000010000 */
[----:B------:R-:W-:Y:S05]  /*28c0*/  BRA `(.L_x_31411) ;  /* 0x0000003000007947 */ /* 0x000fea0003800000 */
.L_x_31410:
[----:B-----5:R-:W-:-:S05]  /*28d0*/  HADD2.F32 R60, -RZ, R45.H1_H1 ;  /* 0x3000002dff3c7230 */ /* 0x020fca0000004100 */
[----:B------:R-:W-:-:S04]  /*28e0*/  FADD.FTZ R59, R60, R59 ;  /* 0x0000003b3c3b7221 */ /* 0x000fc80000010000 */
[----:B------:R-:W-:Y:S02]  /*28f0*/  @P1 FADD.FTZ R59, R51, R59 ;  /* 0x0000003b333b1221 */ /* 0x000fe40000010000 */
.L_x_31411:
[----:B------:R-:W-:Y:S01]  /*2900*/  HADD2.F32 R60, -RZ, R62.H0_H0 ;  /* 0x2000003eff3c7230 */ /* 0x000fe20000004100 */
[----:B------:R-:W-:Y:S05]  /*2910*/  @P2 BRA `(.L_x_31412) ;  /* 0x0000003000002947 */ /* 0x000fea0003800000 */
[----:B------:R-:W-:Y:S05]  /*2920*/  @!P1 BRA `(.L_x_31413) ;  /* 0x0000005000009947 */ /* 0x000fea0003800000 */
[----:B-----5:R-:W-:Y:S01]  /*2930*/  FADD.FTZ R60, R52, R60 ;  /* 0x0000003c343c7221 */ /* 0x020fe20000010000 */
[----:B------:R-:W-:Y:S05]  /*2940*/  BRA `(.L_x_31413) ;  /* 0x0000003000007947 */ /* 0x000fea0003800000 */
.L_x_31412:
[----:B-----5:R-:W-:-:S05]  /*2950*/  HADD2.F32 R61, -RZ, R46.H0_H0 ;  /* 0x2000002eff3d7230 */ /* 0x020fca0000004100 */
[----:B------:R-:W-:-:S04]  /*2960*/  FADD.FTZ R60, R61, R60 ;  /* 0x0000003c3d3c7221 */ /* 0x000fc80000010000 */
[----:B------:R-:W-:Y:S02]  /*2970*/  @P1 FADD.FTZ R60, R52, R60 ;  /* 0x0000003c343c1221 */ /* 0x000fe40000010000 */
.L_x_31413:
[----:B------:R-:W-:Y:S01]  /*2980*/  HADD2.F32 R61, -RZ, R62.H1_H1 ;  /* 0x3000003eff3d7230 */ /* 0x000fe20000004100 */
[----:B------:R-:W-:Y:S05]  /*2990*/  @P2 BRA `(.L_x_31414) ;  /* 0x0000003000002947 */ /* 0x000fea0003800000 */
[----:B------:R-:W-:Y:S05]  /*29a0*/  @!P1 BRA `(.L_x_31415) ;  /* 0x0000005000009947 */ /* 0x000fea0003800000 */
[----:B-----5:R-:W-:Y:S01]  /*29b0*/  FADD.FTZ R61, R53, R61 ;  /* 0x0000003d353d7221 */ /* 0x020fe20000010000 */
[----:B------:R-:W-:Y:S05]  /*29c0*/  BRA `(.L_x_31415) ;  /* 0x0000003000007947 */ /* 0x000fea0003800000 */
.L_x_31414:
[----:B-----5:R-:W-:-:S05]  /*29d0*/  HADD2.F32 R62, -RZ, R46.H1_H1 ;  /* 0x3000002eff3e7230 */ /* 0x020fca0000004100 */
[----:B------:R-:W-:-:S04]  /*29e0*/  FADD.FTZ R61, R62, R61 ;  /* 0x0000003d3e3d7221 */ /* 0x000fc80000010000 */
[----:B------:R-:W-:Y:S02]  /*29f0*/  @P1 FADD.FTZ R61, R53, R61 ;  /* 0x0000003d353d1221 */ /* 0x000fe40000010000 */
.L_x_31415:
[----:B------:R-:W-:Y:S01]  /*2a00*/  HADD2.F32 R62, -RZ, R63.H0_H0 ;  /* 0x2000003fff3e7230 */ /* 0x000fe20000004100 */
[----:B------:R-:W-:Y:S05]  /*2a10*/  @P2 BRA `(.L_x_31416) ;  /* 0x0000003000002947 */ /* 0x000fea0003800000 */
[----:B------:R-:W-:Y:S05]  /*2a20*/  @!P1 BRA `(.L_x_31417) ;  /* 0x0000005000009947 */ /* 0x000fea0003800000 */
[----:B-----5:R-:W-:Y:S01]  /*2a30*/  FADD.FTZ R62, R54, R62 ;  /* 0x0000003e363e7221 */ /* 0x020fe20000010000 */
[----:B------:R-:W-:Y:S05]  /*2a40*/  BRA `(.L_x_31417) ;  /* 0x0000003000007947 */ /* 0x000fea0003800000 */
.L_x_31416:
[----:B-----5:R-:W-:-:S05]  /*2a50*/  HADD2.F32 R120, -RZ, R47.H0_H0 ;  /* 0x2000002fff787230 */ /* 0x020fca0000004100 */
[----:B------:R-:W-:-:S04]  /*2a60*/  FADD.FTZ R62, R120, R62 ;  /* 0x0000003e783e7221 */ /* 0x000fc80000010000 */
[----:B------:R-:W-:Y:S02]  /*2a70*/  @P1 FADD.FTZ R62, R54, R62 ;  /* 0x0000003e363e1221 */ /* 0x000fe40000010000 */
.L_x_31417:
[----:B------:R-:W-:Y:S01]  /*2a80*/  HADD2.F32 R63, -RZ, R63.H1_H1 ;  /* 0x3000003fff3f7230 */ /* 0x000fe20000004100 */
[----:B------:R-:W-:Y:S05]  /*2a90*/  @P2 BRA `(.L_x_31418) ;  /* 0x0000003000002947 */ /* 0x000fea0003800000 */
[----:B------:R-:W-:Y:S05]  /*2aa0*/  @!P1 BRA `(.L_x_31419) ;  /* 0x0000005000009947 */ /* 0x000fea0003800000 */
[----:B-----5:R-:W-:Y:S01]  /*2ab0*/  FADD.FTZ R63, R55, R63 ;  /* 0x0000003f373f7221 */ /* 0x020fe20000010000 */
[----:B------:R-:W-:Y:S05]  /*2ac0*/  BRA `(.L_x_31419) ;  /* 0x0000003000007947 */ /* 0x000fea0003800000 */
.L_x_31418:
[----:B-----5:R-:W-:-:S05]  /*2ad0*/  HADD2.F32 R120, -RZ, R47.H1_H1 ;  /* 0x3000002fff787230 */ /* 0x020fca0000004100 */
[----:B------:R-:W-:-:S04]  /*2ae0*/  FADD.FTZ R63, R120, R63 ;  /* 0x0000003f783f7221 */ /* 0x000fc80000010000 */
[----:B------:R-:W-:Y:S02]  /*2af0*/  @P1 FADD.FTZ R63, R55, R63 ;  /* 0x0000003f373f1221 */ /* 0x000fe40000010000 */
.L_x_31419:
[C---:B------:R-:W-:Y:S02]  /*2b00*/  LEA R120, P1, R164.reuse, c[0x0][0x188], 0x5 ;  /* 0x00006200a4787a11 */ /* 0x040fe400078228ff */
[C---:B------:R-:W-:Y:S02]  /*2b10*/  IADD3 R122, R164.reuse, 0x20, RZ ;  /* 0x00000020a47a7810 */ /* 0x040fe40007ffe0ff */
[----:B------:R-:W-:-:S05]  /*2b20*/  LEA.HI.X R121, R164, c[0x0][0x18c], RZ, 0x5, P1 ;  /* 0x00006300a4797a11 */ /* 0x000fca00008f2cff */
[----:B------:R0:W-:Y:S04]  /*2b30*/  STG.E.128 [R120.64], R56 ;  /* 0x0000003878007986 */ /* 0x0001e8000c101d04 */
[----:B------:R0:W-:Y:S02]  /*2b40*/  STG.E.128 [R120.64+0x10], R60 ;  /* 0x0000103c78007986 */ /* 0x0001e4000c101d04 */
.L_x_31403:
[----:B------:R-:W-:Y:S05]  /*2b50*/  BSYNC B0 ;  /* 0x0000000000007941 */ /* 0x000fea0003800000 */
.L_x_31402:
        /* <DEDUP_REMOVED lines=24> */
.L_x_31422:
[----:B-----5:R-:W-:-:S05]  /*2ce0*/  HADD2.F32 R65, -RZ, R44.H0_H0 ;  /* 0x2000002cff417230 */ /* 0x020fca0000004100 */
[----:B------:R-:W-:-:S04]  /*2cf0*/  FADD.FTZ R64, R65, R64 ;  /* 0x0000004041407221 */ /* 0x000fc80000010000 */
[----:B------:R-:W-:Y:S02]  /*2d00*/  @P1 FADD.FTZ R64, R48, R64 ;  /* 0x0000004030401221 */ /* 0x000fe40000010000 */
.L_x_31423:
[----:B------:R-:W-:Y:S01]  /*2d10*/  HADD2.F32 R65, -RZ, R68.H1_H1 ;  /* 0x30000044ff417230 */ /* 0x000fe20000004100 */
[----:B------:R-:W-:Y:S05]  /*2d20*/  @P2 BRA `(.L_x_31424) ;  /* 0x0000003000002947 */ /* 0x000fea0003800000 */
[----:B------:R-:W-:Y:S05]  /*2d30*/  @!P1 BRA `(.L_x_31425) ;  /* 0x0000005000009947 */ /* 0x000fea0003800000 */
[----:B-----5:R-:W-:Y:S01]  /*2d40*/  FADD.FTZ R65, R49, R65 ;  /* 0x0000004131417221 */ /* 0x020fe20000010000 */
[----:B------:R-:W-:Y:S05]  /*2d50*/  BRA `(.L_x_31425) ;  /* 0x0000003000007947 */ /* 0x000fea0003800000 */
.L_x_31424:
[----:B-----5:R-:W-:-:S05]  /*2d60*/  HADD2.F32 R66, -RZ, R44.H1_H1 ;  /* 0x3000002cff427230 */ /* 0x020fca0000004100 */
[----:B------:R-:W-:-:S04]  /*2d70*/  FADD.FTZ R65, R66, R65 ;  /* 0x0000004142417221 */ /* 0x000fc80000010000 */
[----:B------:R-:W-:Y:S02]  /*2d80*/  @P1 FADD.FTZ R65, R49, R65 ;  /* 0x0000004131411221 */ /* 0x000fe40000010000 */
.L_x_31425:
[----:B------:R-:W-:Y:S01]  /*2d90*/  HADD2.F32 R66, -RZ, R69.H0_H0 ;  /* 0x20000045ff427230 */ /* 0x000fe20000004100 */
[----:B------:R-:W-:Y:S05]  /*2da0*/  @P2 BRA `(.L_x_31426) ;  /* 0x0000003000002947 */ /* 0x000fea0003800000 */
[----:B------:R-:W-:Y:S05]  /*2db0*/  @!P1 BRA `(.L_x_31427) ;  /* 0x0000005000009947 */ /* 0x000fea0003800000 */
[----:B-----5:R-:W-:Y:S01]  /*2dc0*/  FADD.FTZ R66, R50, R66 ;  /* 0x0000004232427221 */ /* 0x020fe20000010000 */
[----:B------:R-:W-:Y:S05]  /*2dd0*/  BRA `(.L_x_31427) ;  /* 0x0000003000007947 */ /* 0x000fea0003800000 */
.L_x_31426:
[----:B-----5:R-:W-:-:S05]  /*2de0*/  HADD2.F32 R67, -RZ, R45.H0_H0 ;  /* 0x2000002dff437230 */ /* 0x020fca0000004100 */
[----:B------:R-:W-:-:S04]  /*2df0*/  FADD.FTZ R66, R67, R66 ;  /* 0x0000004243427221 */ /* 0x000fc80000010000 */
[----:B------:R-:W-:Y:S02]  /*2e00*/  @P1 FADD.FTZ R66, R50, R66 ;  /* 0x0000004232421221 */ /* 0x000fe40000010000 */
.L_x_31427:
[----:B------:R-:W-:Y:S01]  /*2e10*/  HADD2.F32 R67, -RZ, R69.H1_H1 ;  /* 0x30000045ff437230 */ /* 0x000fe20000004100 */
[----:B------:R-:W-:Y:S05]  /*2e20*/  @P2 BRA `(.L_x_31428) ;  /* 0x0000003000002947 */ /* 0x000fea0003800000 */
[----:B------:R-:W-:Y:S05]  /*2e30*/  @!P1 BRA `(.L_x_31429) ;  /* 0x0000005000009947 */ /* 0x000fea0003800000 */
[----:B-----5:R-:W-:Y:S01]  /*2e40*/  FADD.FTZ R67, R51, R67 ;  /* 0x0000004333437221 */ /* 0x020fe20000010000 */
[----:B------:R-:W-:Y:S05]  /*2e50*/  BRA `(.L_x_31429) ;  /* 0x0000003000007947 */ /* 0x000fea0003800000 */
.L_x_31428:
[----:B-----5:R-:W-:-:S05]  /*2e60*/  HADD2.F32 R68, -RZ, R45.H1_H1 ;  /* 0x3000002dff447230 */ /* 0x020fca0000004100 */
[----:B------:R-:W-:-:S04]  /*2e70*/  FADD.FTZ R67, R68, R67 ;  /* 0x0000004344437221 */ /* 0x000fc80000010000 */
[----:B------:R-:W-:Y:S02]  /*2e80*/  @P1 FADD.FTZ R67, R51, R67 ;  /* 0x0000004333431221 */ /* 0x000fe40000010000 */
.L_x_31429:
[----:B------:R-:W-:Y:S01]  /*2e90*/  HADD2.F32 R68, -RZ, R70.H0_H0 ;  /* 0x20000046ff447230 */ /* 0x000fe20000004100 */
[----:B------:R-:W-:Y:S05]  /*2ea0*/  @P2 BRA `(.L_x_31430) ;  /* 0x0000003000002947 */ /* 0x000fea0003800000 */
[----:B------:R-:W-:Y:S05]  /*2eb0*/  @!P1 BRA `(.L_x_31431) ;  /* 0x0000005000009947 */ /* 0x000fea0003800000 */
[----:B-----5:R-:W-:Y:S01]  /*2ec0*/  FADD.FTZ R68, R52, R68 ;  /* 0x0000004434447221 */ /* 0x020fe20000010000 */
[----:B------:R-:W-:Y:S05]  /*2ed0*/  BRA `(.L_x_31431) ;  /* 0x0000003000007947 */ /* 0x000fea0003800000 */
.L_x_31430:
[----:B-----5:R-:W-:-:S05]  /*2ee0*/  HADD2.F32 R69, -RZ, R46.H0_H0 ;  /* 0x2000002eff457230 */ /* 0x020fca0000004100 */
[----:B------:R-:W-:-:S04]  /*2ef0*/  FADD.FTZ R68, R69, R68 ;  /* 0x0000004445447221 */ /* 0x000fc80000010000 */
[----:B------:R-:W-:Y:S02]  /*2f00*/  @P1 FADD.FTZ R68, R52, R68 ;  /* 0x0000004434441221 */ /* 0x000fe40000010000 */
.L_x_31431:
[----:B------:R-:W-:Y:S01]  /*2f10*/  HADD2.F32 R69, -RZ, R70.H1_H1 ;  /* 0x30000046ff457230 */ /* 0x000fe20000004100 */
[----:B------:R-:W-:Y:S05]  /*2f20*/  @P2 BRA `(.L_x_31432) ;  /* 0x0000003000002947 */ /* 0x000fea0003800000 */
[----:B------:R-:W-:Y:S05]  /*2f30*/  @!P1 BRA `(.L_x_31433) ;  /* 0x0000005000009947 */ /* 0x000fea0003800000 */
[----:B-----5:R-:W-:Y:S01]  /*2f40*/  FADD.FTZ R69, R53, R69 ;  /* 0x0000004535457221 */ /* 0x020fe20000010000 */
[----:B------:R-:W-:Y:S05]  /*2f50*/  BRA `(.L_x_31433) ;  /* 0x0000003000007947 */ /* 0x000fea0003800000 */
.L_x_31432:
[----:B-----5:R-:W-:-:S05]  /*2f60*/  HADD2.F32 R70, -RZ, R46.H1_H1 ;  /* 0x3000002eff467230 */ /* 0x020fca0000004100 */
[----:B------:R-:W-:-:S04]  /*2f70*/  FADD.FTZ R69, R70, R69 ;  /* 0x0000004546457221 */ /* 0x000fc80000010000 */
[----:B------:R-:W-:Y:S02]  /*2f80*/  @P1 FADD.FTZ R69, R53, R69 ;  /* 0x0000004535451221 */ /* 0x000fe40000010000 */
.L_x_31433:
[----:B------:R-:W-:Y:S01]  /*2f90*/  HADD2.F32 R70, -RZ, R71.H0_H0 ;  /* 0x20000047ff467230 */ /* 0x000fe20000004100 */
[----:B------:R-:W-:Y:S05]  /*2fa0*/  @P2 BRA `(.L_x_31434) ;  /* 0x0000003000002947 */ /* 0x000fea0003800000 */
[----:B------:R-:W-:Y:S05]  /*2fb0*/  @!P1 BRA `(.L_x_31435) ;  /* 0x0000005000009947 */ /* 0x000fea0003800000 */
[----:B-----5:R-:W-:Y:S01]  /*2fc0*/  FADD.FTZ R70, R54, R70 ;  /* 0x0000004636467221 */ /* 0x020fe20000010000 */
[----:B------:R-:W-:Y:S05]  /*2fd0*/  BRA `(.L_x_31435) ;  /* 0x0000003000007947 */ /* 0x000fea0003800000 */
.L_x_31434:
[----:B0----5:R-:W-:-:S05]  /*2fe0*/  HADD2.F32 R120, -RZ, R47.H0_H0 ;  /* 0x2000002fff787230 */ /* 0x021fca0000004100 */
[----:B------:R-:W-:-:S04]  /*2ff0*/  FADD.FTZ R70, R120, R70 ;  /* 0x0000004678467221 */ /* 0x000fc80000010000 */
[----:B------:R-:W-:Y:S02]  /*3000*/  @P1 FADD.FTZ R70, R54, R70 ;  /* 0x0000004636461221 */ /* 0x000fe40000010000 */
.L_x_31435:
[----:B------:R-:W-:Y:S01]  /*3010*/  HADD2.F32 R71, -RZ, R71.H1_H1 ;  /* 0x30000047ff477230 */ /* 0x000fe20000004100 */
[----:B------:R-:W-:Y:S05]  /*3020*/  @P2 BRA `(.L_x_31436) ;  /* 0x0000003000002947 */ /* 0x000fea0003800000 */
[----:B------:R-:W-:Y:S05]  /*3030*/  @!P1 BRA `(.L_x_31437) ;  /* 0x0000005000009947 */ /* 0x000fea0003800000 */
[----:B-----5:R-:W-:Y:S01]  /*3040*/  FADD.FTZ R71, R55, R71 ;  /* 0x0000004737477221 */ /* 0x020fe20000010000 */
[----:B------:R-:W-:Y:S05]  /*3050*/  BRA `(.L_x_31437) ;  /* 0x0000003000007947 */ /* 0x000fea0003800000 */
.L_x_31436:
[----:B0----5:R-:W-:-:S05]  /*3060*/  HADD2.F32 R120, -RZ, R47.H1_H1 ;  /* 0x3000002fff787230 */ /* 0x021fca0000004100 */
[----:B------:R-:W-:-:S04]  /*3070*/  FADD.FTZ R71, R120, R71 ;  /* 0x0000004778477221 */ /* 0x000fc80000010000 */
[----:B------:R-:W-:Y:S02]  /*3080*/  @P1 FADD.FTZ R71, R55, R71 ;  /* 0x0000004737471221 */ /* 0x000fe40000010000 */
.L_x_31437:
[----:B0-----:R-:W-:-:S04]  /*3090*/  LEA R120, P1, R122, c[0x0][0x188], 0x5 ;  /* 0x000062007a787a11 */ /* 0x001fc800078228ff */
[C---:B------:R-:W-:Y:S02]  /*30a0*/  LEA.HI.X R121, R122.reuse, c[0x0][0x18c], RZ, 0x5, P1 ;  /* 0x000063007a797a11 */ /* 0x040fe400008f2cff */
[----:B------:R-:W-:-:S03]  /*30b0*/  IADD3 R122, R122, 0x20, RZ ;  /* 0x000000207a7a7810 */ /* 0x000fc60007ffe0ff */
[----:B------:R0:W-:Y:S04]  /*30c0*/  STG.E.128 [R120.64], R64 ;  /* 0x0000004078007986 */ /* 0x0001e8000c101d04 */
[----:B------:R0:W-:Y:S02]  /*30d0*/  STG.E.128 [R120.64+0x10], R68 ;  /* 0x0000104478007986 */ /* 0x0001e4000c101d04 */
.L_x_31421:
[----:B------:R-:W-:Y:S05]  /*30e0*/  BSYNC B0 ;  /* 0x0000000000007941 */ /* 0x000fea0003800000 */
.L_x_31420:
        /* <DEDUP_REMOVED lines=24> */
.L_x_31440:
[----:B-----5:R-:W-:-:S05]  /*3270*/  HADD2.F32 R73, -RZ, R44.H0_H0 ;  /* 0x2000002cff497230 */ /* 0x020fca0000004100 */
[----:B------:R-:W-:-:S04]  /*3280*/  FADD.FTZ R72, R73, R72 ;  /* 0x0000004849487221 */ /* 0x000fc80000010000 */
[----:B------:R-:W-:Y:S02]  /*3290*/  @P1 FADD.FTZ R72, R48, R72 ;  /* 0x0000004830481221 */ /* 0x000fe40000010000 */
.L_x_31441:
[----:B------:R-:W-:Y:S01]  /*32a0*/  HADD2.F32 R73, -RZ, R76.H1_H1 ;  /* 0x3000004cff497230 */ /* 0x000fe20000004100 */
[----:B------:R-:W-:Y:S05]  /*32b0*/  @P2 BRA `(.L_x_31442) ;  /* 0x0000003000002947 */ /* 0x000fea0003800000 */
[----:B------:R-:W-:Y:S05]  /*32c0*/  @!P1 BRA `(.L_x_31443) ;  /* 0x0000005000009947 */ /* 0x000fea0003800000 */
[----:B-----5:R-:W-:Y:S01]  /*32d0*/  FADD.FTZ R73, R49, R73 ;  /* 0x0000004931497221 */ /* 0x020fe20000010000 */
[----:B------:R-:W-:Y:S05]  /*32e0*/  BRA `(.L_x_31443) ;  /* 0x0000003000007947 */ /* 0x000fea0003800000 */
.L_x_31442:
[----:B-----5:R-:W-:-:S05]  /*32f0*/  HADD2.F32 R74, -RZ, R44.H1_H1 ;  /* 0x3000002cff4a7230 */ /* 0x020fca0000004100 */
[----:B------:R-:W-:-:S04]  /*3300*/  FADD.FTZ R73, R74, R73 ;  /* 0x000000494a497221 */ /* 0x000fc80000010000 */
[----:B------:R-:W-:Y:S02]  /*3310*/  @P1 FADD.FTZ R73, R49, R73 ;  /* 0x0000004931491221 */ /* 0x000fe40000010000 */
.L_x_31443:
[----:B------:R-:W-:Y:S01]  /*3320*/  HADD2.F32 R74, -RZ, R77.H0_H0 ;  /* 0x2000004dff4a7230 */ /* 0x000fe20000004100 */
[----:B------:R-:W-:Y:S05]  /*3330*/  @P2 BRA `(.L_x_31444) ;  /* 0x0000003000002947 */ /* 0x000fea0003800000 */
[----:B------:R-:W-:Y:S05]  /*3340*/  @!P1 BRA `(.L_x_31445) ;  /* 0x0000005000009947 */ /* 0x000fea0003800000 */
[----:B-----5:R-:W-:Y:S01]  /*3350*/  FADD.FTZ R74, R50, R74 ;  /* 0x0000004a324a7221 */ /* 0x020fe20000010000 */
[----:B------:R-:W-:Y:S05]  /*3360*/  BRA `(.L_x_31445) ;  /* 0x0000003000007947 */ /* 0x000fea0003800000 */
.L_x_31444:
[----:B-----5:R-:W-:-:S05]  /*3370*/  HADD2.F32 R75, -RZ, R45.H0_H0 ;  /* 0x2000002dff4b7230 */ /* 0x020fca0000004100 */
[----:B------:R-:W-:-:S04]  /*3380*/  FADD.FTZ R74, R75, R74 ;  /* 0x0000004a4b4a7221 */ /* 0x000fc80000010000 */
[----:B------:R-:W-:Y:S02]  /*3390*/  @P1 FADD.FTZ R74, R50, R74 ;  /* 0x0000004a324a1221 */ /* 0x000fe40000010000 */
.L_x_31445:
[----:B------:R-:W-:Y:S01]  /*33a0*/  HADD2.F32 R75, -RZ, R77.H1_H1 ;  /* 0x3000004dff4b7230 */ /* 0x000fe20000004100 */
[----:B------:R-:W-:Y:S05]  /*33b0*/  @P2 BRA `(.L_x_31446) ;  /* 0x0000003000002947 */ /* 0x000fea0003800000 */
[----:B------:R-:W-:Y:S05]  /*33c0*/  @!P1 BRA `(.L_x_31447) ;  /* 0x0000005000009947 */ /* 0x000fea0003800000 */
[----:B-----5:R-:W-:Y:S01]  /*33d0*/  FADD.FTZ R75, R51, R75 ;  /* 0x0000004b334b7221 */ /* 0x020fe20000010000 */
[----:B------:R-:W-:Y:S05]  /*33e0*/  BRA `(.L_x_31447) ;  /* 0x0000003000007947 */ /* 0x000fea0003800000 */
.L_x_31446:
[----:B-----5:R-:W-:-:S05]  /*33f0*/  HADD2.F32 R76, -RZ, R45.H1_H1 ;  /* 0x3000002dff4c7230 */ /* 0x020fca0000004100 */
[----:B------:R-:W-:-:S04]  /*3400*/  FADD.FTZ R75, R76, R75 ;  /* 0x0000004b4c4b7221 */ /* 0x000fc80000010000 */
[----:B------:R-:W-:Y:S02]  /*3410*/  @P1 FADD.FTZ R75, R51, R75 ;  /* 0x0000004b334b1221 */ /* 0x000fe40000010000 */
.L_x_31447:
[----:B------:R-:W-:Y:S01]  /*3420*/  HADD2.F32 R76, -RZ, R78.H0_H0 ;  /* 0x2000004eff4c7230 */ /* 0x000fe20000004100 */
[----:B------:R-:W-:Y:S05]  /*3430*/  @P2 BRA `(.L_x_31448) ;  /* 0x0000003000002947 */ /* 0x000fea0003800000 */
[----:B------:R-:W-:Y:S05]  /*3440*/  @!P1 BRA `(.L_x_31449) ;  /* 0x0000005000009947 */ /* 0x000fea0003800000 */
[----:B-----5:R-:W-:Y:S01]  /*3450*/  FADD.FTZ R76, R52, R76 ;  /* 0x0000004c344c7221 */ /* 0x020fe20000010000 */
[----:B------:R-:W-:Y:S05]  /*3460*/  BRA `(.L_x_31449) ;  /* 0x0000003000007947 */ /* 0x000fea0003800000 */
.L_x_31448:
[----:B-----5:R-:W-:-:S05]  /*3470*/  HADD2.F32 R77, -RZ, R46.H0_H0 ;  /* 0x2000002eff4d7230 */ /* 0x020fca0000004100 */
[----:B------:R-:W-:-:S04]  /*3480*/  FADD.FTZ R76, R77, R76 ;  /* 0x0000004c4d4c7221 */ /* 0x000fc80000010000 */
[----:B------:R-:W-:Y:S02]  /*3490*/  @P1 FADD.FTZ R76, R52, R76 ;  /* 0x0000004c344c1221 */ /* 0x000fe40000010000 */
.L_x_31449:
[----:B------:R-:W-:Y:S01]  /*34a0*/  HADD2.F32 R77, -RZ, R78.H1_H1 ;  /* 0x3000004eff4d7230 */ /* 0x000fe20000004100 */
[----:B------:R-:W-:Y:S05]  /*34b0*/  @P2 BRA `(.L_x_31450) ;  /* 0x0000003000002947 */ /* 0x000fea0003800000 */
[----:B------:R-:W-:Y:S05]  /*34c0*/  @!P1 BRA `(.L_x_31451) ;  /* 0x0000005000009947 */ /* 0x000fea0003800000 */
[----:B-----5:R-:W-:Y:S01]  /*34d0*/  FADD.FTZ R77, R53, R77 ;  /* 0x0000004d354d7221 */ /* 0x020fe20000010000 */
[----:B------:R-:W-:Y:S05]  /*34e0*/  BRA `(.L_x_31451) ;  /* 0x0000003000007947 */ /* 0x000fea0003800000 */
.L_x_31450:
[----:B-----5:R-:W-:-:S05]  /*34f0*/  HADD2.F32 R78, -RZ, R46.H1_H1 ;  /* 0x3000002eff4e7230 */ /* 0x020fca0000004100 */
[----:B------:R-:W-:-:S04]  /*3500*/  FADD.FTZ R77, R78, R77 ;  /* 0x0000004d4e4d7221 */ /* 0x000fc80000010000 */
[----:B------:R-:W-:Y:S02]  /*3510*/  @P1 FADD.FTZ R77, R53, R77 ;  /* 0x0000004d354d1221 */ /* 0x000fe40000010000 */
.L_x_31451:
[----:B------:R-:W-:Y:S01]  /*3520*/  HADD2.F32 R78, -RZ, R79.H0_H0 ;  /* 0x2000004fff4e7230 */ /* 0x000fe20000004100 */
[----:B------:R-:W-:Y:S05]  /*3530*/  @P2 BRA `(.L_x_31452) ;  /* 0x0000003000002947 */ /* 0x000fea0003800000 */
[----:B------:R-:W-:Y:S05]  /*3540*/  @!P1 BRA `(.L_x_31453) ;  /* 0x0000005000009947 */ /* 0x000fea0003800000 */
[----:B-----5:R-:W-:Y:S01]  /*3550*/  FADD.FTZ R78, R54, R78 ;  /* 0x0000004e364e7221 */ /* 0x020fe20000010000 */
[----:B------:R-:W-:Y:S05]  /*3560*/  BRA `(.L_x_31453) ;  /* 0x0000003000007947 */ /* 0x000fea0003800000 */
.L_x_31452:
[----:B0----5:R-:W-:-:S05]  /*3570*/  HADD2.F32 R120, -RZ, R47.H0_H0 ;  /* 0x2000002fff787230 */ /* 0x021fca0000004100 */
[----:B------:R-:W-:-:S04]  /*3580*/  FADD.FTZ R78, R120, R78 ;  /* 0x0000004e784e7221 */ /* 0x000fc80000010000 */
[----:B------:R-:W-:Y:S02]  /*3590*/  @P1 FADD.FTZ R78, R54, R78 ;  /* 0x0000004e364e1221 */ /* 0x000fe40000010000 */
.L_x_31453:
[----:B------:R-:W-:Y:S01]  /*35a0*/  HADD2.F32 R79, -RZ, R79.H1_H1 ;  /* 0x3000004fff4f7230 */ /* 0x000fe20000004100 */
[----:B------:R-:W-:Y:S05]  /*35b0*/  @P2 BRA `(.L_x_31454) ;  /* 0x0000003000002947 */ /* 0x000fea0003800000 */
[----:B------:R-:W-:Y:S05]  /*35c0*/  @!P1 BRA `(.L_x_31455) ;  /* 0x0000005000009947 */ /* 0x000fea0003800000 */
[----:B-----5:R-:W-:Y:S01]  /*35d0*/  FADD.FTZ R79, R55, R79 ;  /* 0x0000004f374f7221 */ /* 0x020fe20000010000 */
[----:B------:R-:W-:Y:S05]  /*35e0*/  BRA `(.L_x_31455) ;  /* 0x0000003000007947 */ /* 0x000fea0003800000 */
.L_x_31454:
[----:B0----5:R-:W-:-:S05]  /*35f0*/  HADD2.F32 R120, -RZ, R47.H1_H1 ;  /* 0x3000002fff787230 */ /* 0x021fca0000004100 */
[----:B------:R-:W-:-:S04]  /*3600*/  FADD.FTZ R79, R120, R79 ;  /* 0x0000004f784f7221 */ /* 0x000fc80000010000 */
[----:B------:R-:W-:Y:S02]  /*3610*/  @P1 FADD.FTZ R79, R55, R79 ;  /* 0x0000004f374f1221 */ /* 0x000fe40000010000 */
.L_x_31455:
[----:B0-----:R-:W-:-:S04]  /*3620*/  LEA R120, P1, R122, c[0x0][0x188], 0x5 ;  /* 0x000062007a787a11 */ /* 0x001fc800078228ff */
[C---:B------:R-:W-:Y:S02]  /*3630*/  LEA.HI.X R121, R122.reuse, c[0x0][0x18c], RZ, 0x5, P1 ;  /* 0x000063007a797a11 */ /* 0x040fe400008f2cff */
[----:B------:R-:W-:-:S03]  /*3640*/  IADD3 R122, R122, 0x20, RZ ;  /* 0x000000207a7a7810 */ /* 0x000fc60007ffe0ff */
[----:B------:R0:W-:Y:S04]  /*3650*/  STG.E.128 [R120.64], R72 ;  /* 0x0000004878007986 */ /* 0x0001e8000c101d04 */
[----:B------:R0:W-:Y:S02]  /*3660*/  STG.E.128 [R120.64+0x10], R76 ;  /* 0x0000104c78007986 */ /* 0x0001e4000c101d04 */
.L_x_31439:
[----:B------:R-:W-:Y:S05]  /*3670*/  BSYNC B0 ;  /* 0x0000000000007941 */ /* 0x000fea0003800000 */
.L_x_31438:
        /* <DEDUP_REMOVED lines=24> */
.L_x_31458:
[----:B-----5:R-:W-:-:S05]  /*3800*/  HADD2.F32 R81, -RZ, R44.H0_H0 ;  /* 0x2000002cff517230 */ /* 0x020fca0000004100 */
[----:B------:R-:W-:-:S04]  /*3810*/  FADD.FTZ R80, R81, R80 ;  /* 0x0000005051507221 */ /* 0x000fc80000010000 */
[----:B------:R-:W-:Y:S02]  /*3820*/  @P1 FADD.FTZ R80, R48, R80 ;  /* 0x0000005030501221 */ /* 0x000fe40000010000 */
.L_x_31459:
[----:B------:R-:W-:Y:S01]  /*3830*/  HADD2.F32 R81, -RZ, R84.H1_H1 ;  /* 0x30000054ff517230 */ /* 0x000fe20000004100 */
[----:B------:R-:W-:Y:S05]  /*3840*/  @P2 BRA `(.L_x_31460) ;  /* 0x0000003000002947 */ /* 0x000fea0003800000 */
[----:B------:R-:W-:Y:S05]  /*3850*/  @!P1 BRA `(.L_x_31461) ;  /* 0x0000005000009947 */ /* 0x000fea0003800000 */
[----:B-----5:R-:W-:Y:S01]  /*3860*/  FADD.FTZ R81, R49, R81 ;  /* 0x0000005131517221 */ /* 0x020fe20000010000 */
[----:B------:R-:W-:Y:S05]  /*3870*/  BRA `(.L_x_31461) ;  /* 0x0000003000007947 */ /* 0x000fea0003800000 */
.L_x_31460:
[----:B-----5:R-:W-:-:S05]  /*3880*/  HADD2.F32 R82, -RZ, R44.H1_H1 ;  /* 0x3000002cff527230 */ /* 0x020fca0000004100 */
[----:B------:R-:W-:-:S04]  /*3890*/  FADD.FTZ R81, R82, R81 ;  /* 0x0000005152517221 */ /* 0x000fc80000010000 */
[----:B------:R-:W-:Y:S02]  /*38a0*/  @P1 FADD.FTZ R81, R49, R81 ;  /* 0x0000005131511221 */ /* 0x000fe40000010000 */
.L_x_31461:
[----:B------:R-:W-:Y:S01]  /*38b0*/  HADD2.F32 R82, -RZ, R85.H0_H0 ;  /* 0x20000055ff527230 */ /* 0x000fe20000004100 */
[----:B------:R-:W-:Y:S05]  /*38c0*/  @P2 BRA `(.L_x_31462) ;  /* 0x0000003000002947 */ /* 0x000fea0003800000 */
[----:B------:R-:W-:Y:S05]  /*38d0*/  @!P1 BRA `(.L_x_31463) ;  /* 0x0000005000009947 */ /* 0x000fea0003800000 */
[----:B-----5:R-:W-:Y:S01]  /*38e0*/  FADD.FTZ R82, R50, R82 ;  /* 0x0000005232527221 */ /* 0x020fe20000010000 */
[----:B------:R-:W-:Y:S05]  /*38f0*/  BRA `(.L_x_31463) ;  /* 0x0000003000007947 */ /* 0x000fea0003800000 */
.L_x_31462:
[----:B-----5:R-:W-:-:S05]  /*3900*/  HADD2.F32 R83, -RZ, R45.H0_H0 ;  /* 0x2000002dff537230 */ /* 0x020fca0000004100 */
[----:B------:R-:W-:-:S04]  /*3910*/  FADD.FTZ R82, R83, R82 ;  /* 0x0000005253527221 */ /* 0x000fc80000010000 */
[----:B------:R-:W-:Y:S02]  /*3920*/  @P1 FADD.FTZ R82, R50, R82 ;  /* 0x0000005232521221 */ /* 0x000fe40000010000 */
.L_x_31463:
[----:B------:R-:W-:Y:S01]  /*3930*/  HADD2.F32 R83, -RZ, R85.H1_H1 ;  /* 0x30000055ff537230 */ /* 0x000fe20000004100 */
[----:B------:R-:W-:Y:S05]  /*3940*/  @P2 BRA `(.L_x_31464) ;  /* 0x0000003000002947 */ /* 0x000fea0003800000 */
[----:B------:R-:W-:Y:S05]  /*3950*/  @!P1 BRA `(.L_x_31465) ;  /* 0x0000005000009947 */ /* 0x000fea0003800000 */
[----:B-----5:R-:W-:Y:S01]  /*3960*/  FADD.FTZ R83, R51, R83 ;  /* 0x0000005333537221 */ /* 0x020fe20000010000 */
[----:B------:R-:W-:Y:S05]  /*3970*/  BRA `(.L_x_31465) ;  /* 0x0000003000007947 */ /* 0x000fea0003800000 */
.L_x_31464:
[----:B-----5:R-:W-:-:S05]  /*3980*/  HADD2.F32 R84, -RZ, R45.H1_H1 ;  /* 0x3000002dff547230 */ /* 0x020fca0000004100 */
[----:B------:R-:W-:-:S04]  /*3990*/  FADD.FTZ R83, R84, R83 ;  /* 0x0000005354537221 */ /* 0x000fc80000010000 */
[----:B------:R-:W-:Y:S02]  /*39a0*/  @P1 FADD.FTZ R83, R51, R83 ;  /* 0x0000005333531221 */ /* 0x000fe40000010000 */
.L_x_31465:
[----:B------:R-:W-:Y:S01]  /*39b0*/  HADD2.F32 R84, -RZ, R86.H0_H0 ;  /* 0x20000056ff547230 */ /* 0x000fe20000004100 */
[----:B------:R-:W-:Y:S05]  /*39c0*/  @P2 BRA `(.L_x_31466) ;  /* 0x0000003000002947 */ /* 0x000fea0003800000 */
[----:B------:R-:W-:Y:S05]  /*39d0*/  @!P1 BRA `(.L_x_31467) ;  /* 0x0000005000009947 */ /* 0x000fea0003800000 */
[----:B-----5:R-:W-:Y:S01]  /*39e0*/  FADD.FTZ R84, R52, R84 ;  /* 0x0000005434547221 */ /* 0x020fe20000010000 */
[----:B------:R-:W-:Y:S05]  /*39f0*/  BRA `(.L_x_31467) ;  /* 0x0000003000007947 */ /* 0x000fea0003800000 */
.L_x_31466:
[----:B-----5:R-:W-:-:S05]  /*3a00*/  HADD2.F32 R85, -RZ, R46.H0_H0 ;  /* 0x2000002eff557230 */ /* 0x020fca0000004100 */
[----:B------:R-:W-:-:S04]  /*3a10*/  FADD.FTZ R84, R85, R84 ;  /* 0x0000005455547221 */ /* 0x000fc80000010000 */
[----:B------:R-:W-:Y:S02]  /*3a20*/  @P1 FADD.FTZ R84, R52, R84 ;  /* 0x0000005434541221 */ /* 0x000fe40000010000 */
.L_x_31467:
[----:B------:R-:W-:Y:S01]  /*3a30*/  HADD2.F32 R85, -RZ, R86.H1_H1 ;  /* 0x30000056ff557230 */ /* 0x000fe20000004100 */
[----:B------:R-:W-:Y:S05]  /*3a40*/  @P2 BRA `(.L_x_31468) ;  /* 0x0000003000002947 */ /* 0x000fea0003800000 */
[----:B------:R-:W-:Y:S05]  /*3a50*/  @!P1 BRA `(.L_x_31469) ;  /* 0x0000005000009947 */ /* 0x000fea0003800000 */
[----:B-----5:R-:W-:Y:S01]  /*3a60*/  FADD.FTZ R85, R53, R85 ;  /* 0x0000005535557221 */ /* 0x020fe20000010000 */
[----:B------:R-:W-:Y:S05]  /*3a70*/  BRA `(.L_x_31469) ;  /* 0x0000003000007947 */ /* 0x000fea0003800000 */
.L_x_31468:
[----:B-----5:R-:W-:-:S05]  /*3a80*/  HADD2.F32 R86, -RZ, R46.H1_H1 ;  /* 0x3000002eff567230 */ /* 0x020fca0000004100 */
[----:B------:R-:W-:-:S04]  /*3a90*/  FADD.FTZ R85, R86, R85 ;  /* 0x0000005556557221 */ /* 0x000fc80000010000 */
[----:B------:R-:W-:Y:S02]  /*3aa0*/  @P1 FADD.FTZ R85, R53, R85 ;  /* 0x0000005535551221 */ /* 0x000fe40000010000 */
.L_x_31469:
[----:B------:R-:W-:Y:S01]  /*3ab0*/  HADD2.F32 R86, -RZ, R87.H0_H0 ;  /* 0x20000057ff567230 */ /* 0x000fe20000004100 */
[----:B------:R-:W-:Y:S05]  /*3ac0*/  @P2 BRA `(.L_x_31470) ;  /* 0x0000003000002947 */ /* 0x000fea0003800000 */
[----:B------:R-:W-:Y:S05]  /*3ad0*/  @!P1 BRA `(.L_x_31471) ;  /* 0x0000005000009947 */ /* 0x000fea0003800000 */
[----:B-----5:R-:W-:Y:S01]  /*3ae0*/  FADD.FTZ R86, R54, R86 ;  /* 0x0000005636567221 */ /* 0x020fe20000010000 */
[----:B------:R-:W-:Y:S05]  /*3af0*/  BRA `(.L_x_31471) ;  /* 0x0000003000007947 */ /* 0x000fea0003800000 */
.L_x_31470:
[----:B0----5:R-:W-:-:S05]  /*3b00*/  HADD2.F32 R120, -RZ, R47.H0_H0 ;  /* 0x2000002fff787230 */ /* 0x021fca0000004100 */
[----:B------:R-:W-:-:S04]  /*3b10*/  FADD.FTZ R86, R120, R86 ;  /* 0x0000005678567221 */ /* 0x000fc80000010000 */
[----:B------:R-:W-:Y:S02]  /*3b20*/  @P1 FADD.FTZ R86, R54, R86 ;  /* 0x0000005636561221 */ /* 0x000fe40000010000 */
.L_x_31471:
[----:B------:R-:W-:Y:S01]  /*3b30*/  HADD2.F32 R87, -RZ, R87.H1_H1 ;  /* 0x30000057ff577230 */ /* 0x000fe20000004100 */
[----:B------:R-:W-:Y:S05]  /*3b40*/  @P2 BRA `(.L_x_31472) ;  /* 0x0000003000002947 */ /* 0x000fea0003800000 */
[----:B------:R-:W-:Y:S05]  /*3b50*/  @!P1 BRA `(.L_x_31473) ;  /* 0x0000005000009947 */ /* 0x000fea0003800000 */
[----:B-----5:R-:W-:Y:S01]  /*3b60*/  FADD.FTZ R87, R55, R87 ;  /* 0x0000005737577221 */ /* 0x020fe20000010000 */
[----:B------:R-:W-:Y:S05]  /*3b70*/  BRA `(.L_x_31473) ;  /* 0x0000003000007947 */ /* 0x000fea0003800000 */
.L_x_31472:
[----:B0----5:R-:W-:-:S05]  /*3b80*/  HADD2.F32 R120, -RZ, R47.H1_H1 ;  /* 0x3000002fff787230 */ /* 0x021fca0000004100 */
[----:B------:R-:W-:-:S04]  /*3b90*/  FADD.FTZ R87, R120, R87 ;  /* 0x0000005778577221 */ /* 0x000fc80000010000 */
[----:B------:R-:W-:Y:S02]  /*3ba0*/  @P1 FADD.FTZ R87, R55, R87 ;  /* 0x0000005737571221 */ /* 0x000fe40000010000 */
.L_x_31473:
[----:B0-----:R-:W-:-:S04]  /*3bb0*/  LEA R120, P1, R122, c[0x0][0x188], 0x5 ;  /* 0x000062007a787a11 */ /* 0x001fc800078228ff */
[C---:B------:R-:W-:Y:S02]  /*3bc0*/  LEA.HI.X R121, R122.reuse, c[0x0][0x18c], RZ, 0x5, P1 ;  /* 0x000063007a797a11 */ /* 0x040fe400008f2cff */
[----:B------:R-:W-:-:S03]  /*3bd0*/  IADD3 R122, R122, 0x20, RZ ;  /* 0x000000207a7a7810 */ /* 0x000fc60007ffe0ff */
[----:B------:R0:W-:Y:S04]  /*3be0*/  STG.E.128 [R120.64], R80 ;  /* 0x0000005078007986 */ /* 0x0001e8000c101d04 */
[----:B------:R0:W-:Y:S02]  /*3bf0*/  STG.E.128 [R120.64+0x10], R84 ;  /* 0x0000105478007986 */ /* 0x0001e4000c101d04 */
.L_x_31457:
[----:B------:R-:W-:Y:S05]  /*3c00*/  BSYNC B0 ;  /* 0x0000000000007941 */ /* 0x000fea0003800000 */
.L_x_31456:
        /* <DEDUP_REMOVED lines=24> */
.L_x_31476:
[----:B-----5:R-:W-:-:S05]  /*3d90*/  HADD2.F32 R89, -RZ, R44.H0_H0 ;  /* 0x2000002cff597230 */ /* 0x020fca0000004100 */
[----:B------:R-:W-:-:S04]  /*3da0*/  FADD.FTZ R88, R89, R88 ;  /* 0x0000005859587221 */ /* 0x000fc80000010000 */
[----:B------:R-:W-:Y:S02]  /*3db0*/  @P1 FADD.FTZ R88, R48, R88 ;  /* 0x0000005830581221 */ /* 0x000fe40000010000 */
.L_x_31477:
[----:B------:R-:W-:Y:S01]  /*3dc0*/  HADD2.F32 R89, -RZ, R92.H1_H1 ;  /* 0x3000005cff597230 */ /* 0x000fe20000004100 */
[----:B------:R-:W-:Y:S05]  /*3dd0*/  @P2 BRA `(.L_x_31478) ;  /* 0x0000003000002947 */ /* 0x000fea0003800000 */
[----:B------:R-:W-:Y:S05]  /*3de0*/  @!P1 BRA `(.L_x_31479) ;  /* 0x0000005000009947 */ /* 0x000fea0003800000 */
[----:B-----5:R-:W-:Y:S01]  /*3df0*/  FADD.FTZ R89, R49, R89 ;  /* 0x0000005931597221 */ /* 0x020fe20000010000 */
[----:B------:R-:W-:Y:S05]  /*3e00*/  BRA `(.L_x_31479) ;  /* 0x0000003000007947 */ /* 0x000fea0003800000 */
.L_x_31478:
[----:B-----5:R-:W-:-:S05]  /*3e10*/  HADD2.F32 R90, -RZ, R44.H1_H1 ;  /* 0x3000002cff5a7230 */ /* 0x020fca0000004100 */
[----:B------:R-:W-:-:S04]  /*3e20*/  FADD.FTZ R89, R90, R89 ;  /* 0x000000595a597221 */ /* 0x000fc80000010000 */
[----:B------:R-:W-:Y:S02]  /*3e30*/  @P1 FADD.FTZ R89, R49, R89 ;  /* 0x0000005931591221 */ /* 0x000fe40000010000 */
.L_x_31479:
[----:B------:R-:W-:Y:S01]  /*3e40*/  HADD2.F32 R90, -RZ, R93.H0_H0 ;  /* 0x2000005dff5a7230 */ /* 0x000fe20000004100 */
[----:B------:R-:W-:Y:S05]  /*3e50*/  @P2 BRA `(.L_x_31480) ;  /* 0x0000003000002947 */ /* 0x000fea0003800000 */
[----:B------:R-:W-:Y:S05]  /*3e60*/  @!P1 BRA `(.L_x_31481) ;  /* 0x0000005000009947 */ /* 0x000fea0003800000 */
[----:B-----5:R-:W-:Y:S01]  /*3e70*/  FADD.FTZ R90, R50, R90 ;  /* 0x0000005a325a7221 */ /* 0x020fe20000010000 */
[----:B------:R-:W-:Y:S05]  /*3e80*/  BRA `(.L_x_31481) ;  /* 0x0000003000007947 */ /* 0x000fea0003800000 */
.L_x_31480:
[----:B-----5:R-:W-:-:S05]  /*3e90*/  HADD2.F32 R91, -RZ, R45.H0_H0 ;  /* 0x2000002dff5b7230 */ /* 0x020fca0000004100 */
[----:B------:R-:W-:-:S04]  /*3ea0*/  FADD.FTZ R90, R91, R90 ;  /* 0x0000005a5b5a7221 */ /* 0x000fc80000010000 */
[----:B------:R-:W-:Y:S02]  /*3eb0*/  @P1 FADD.FTZ R90, R50, R90 ;  /* 0x0000005a325a1221 */ /* 0x000fe40000010000 */
.L_x_31481:
[----:B------:R-:W-:Y:S01]  /*3ec0*/  HADD2.F32 R91, -RZ, R93.H1_H1 ;  /* 0x3000005dff5b7230 */ /* 0x000fe20000004100 */
[----:B------:R-:W-:Y:S05]  /*3ed0*/  @P2 BRA `(.L_x_31482) ;  /* 0x0000003000002947 */ /* 0x000fea0003800000 */
[----:B------:R-:W-:Y:S05]  /*3ee0*/  @!P1 BRA `(.L_x_31483) ;  /* 0x0000005000009947 */ /* 0x000fea0003800000 */
[----:B-----5:R-:W-:Y:S01]  /*3ef0*/  FADD.FTZ R91, R51, R91 ;  /* 0x0000005b335b7221 */ /* 0x020fe20000010000 */
[----:B------:R-:W-:Y:S05]  /*3f00*/  BRA `(.L_x_31483) ;  /* 0x0000003000007947 */ /* 0x000fea0003800000 */
.L_x_31482:
[----:B-----5:R-:W-:-:S05]  /*3f10*/  HADD2.F32 R92, -RZ, R45.H1_H1 ;  /* 0x3000002dff5c7230 */ /* 0x020fca0000004100 */
[----:B------:R-:W-:-:S04]  /*3f20*/  FADD.FTZ R91, R92, R91 ;  /* 0x0000005b5c5b7221 */ /* 0x000fc80000010000 */
[----:B------:R-:W-:Y:S02]  /*3f30*/  @P1 FADD.FTZ R91, R51, R91 ;  /* 0x0000005b335b1221 */ /* 0x000fe40000010000 */
.L_x_31483:
[----:B------:R-:W-:Y:S01]  /*3f40*/  HADD2.F32 R92, -RZ, R94.H0_H0 ;  /* 0x2000005eff5c7230 */ /* 0x000fe20000004100 */
[----:B------:R-:W-:Y:S05]  /*3f50*/  @P2 BRA `(.L_x_31484) ;  /* 0x0000003000002947 */ /* 0x000fea0003800000 */
[----:B------:R-:W-:Y:S05]  /*3f60*/  @!P1 BRA `(.L_x_31485) ;  /* 0x0000005000009947 */ /* 0x000fea0003800000 */
[----:B-----5:R-:W-:Y:S01]  /*3f70*/  FADD.FTZ R92, R52, R92 ;  /* 0x0000005c345c7221 */ /* 0x020fe20000010000 */
[----:B------:R-:W-:Y:S05]  /*3f80*/  BRA `(.L_x_31485) ;  /* 0x0000003000007947 */ /* 0x000fea0003800000 */
.L_x_31484:
[----:B-----5:R-:W-:-:S05]  /*3f90*/  HADD2.F32 R93, -RZ, R46.H0_H0 ;  /* 0x2000002eff5d7230 */ /* 0x020fca0000004100 */
[----:B------:R-:W-:-:S04]  /*3fa0*/  FADD.FTZ R92, R93, R92 ;  /* 0x0000005c5d5c7221 */ /* 0x000fc80000010000 */
[----:B------:R-:W-:Y:S02]  /*3fb0*/  @P1 FADD.FTZ R92, R52, R92 ;  /* 0x0000005c345c1221 */ /* 0x000fe40000010000 */
.L_x_31485:
[----:B------:R-:W-:Y:S01]  /*3fc0*/  HADD2.F32 R93, -RZ, R94.H1_H1 ;  /* 0x3000005eff5d7230 */ /* 0x000fe20000004100 */
[----:B------:R-:W-:Y:S05]  /*3fd0*/  @P2 BRA `(.L_x_31486) ;  /* 0x0000003000002947 */ /* 0x000fea0003800000 */
[----:B------:R-:W-:Y:S05]  /*3fe0*/  @!P1 BRA `(.L_x_31487) ;  /* 0x0000005000009947 */ /* 0x000fea0003800000 */
[----:B-----5:R-:W-:Y:S01]  /*3ff0*/  FADD.FTZ R93, R53, R93 ;  /* 0x0000005d355d7221 */ /* 0x020fe20000010000 */
[----:B------:R-:W-:Y:S05]  /*4000*/  BRA `(.L_x_31487) ;  /* 0x0000003000007947 */ /* 0x000fea0003800000 */
.L_x_31486:
[----:B-----5:R-:W-:-:S05]  /*4010*/  HADD2.F32 R94, -RZ, R46.H1_H1 ;  /* 0x3000002eff5e7230 */ /* 0x020fca0000004100 */
[----:B------:R-:W-:-:S04]  /*4020*/  FADD.FTZ R93, R94, R93 ;  /* 0x0000005d5e5d7221 */ /* 0x000fc80000010000 */
[----:B------:R-:W-:Y:S02]  /*4030*/  @P1 FADD.FTZ R93, R53, R93 ;  /* 0x0000005d355d1221 */ /* 0x000fe40000010000 */
.L_x_31487:
[----:B------:R-:W-:Y:S01]  /*4040*/  HADD2.F32 R94, -RZ, R95.H0_H0 ;  /* 0x2000005fff5e7230 */ /* 0x000fe20000004100 */
[----:B------:R-:W-:Y:S05]  /*4050*/  @P2 BRA `(.L_x_31488) ;  /* 0x0000003000002947 */ /* 0x000fea0003800000 */
[----:B------:R-:W-:Y:S05]  /*4060*/  @!P1 BRA `(.L_x_31489) ;  /* 0x0000005000009947 */ /* 0x000fea0003800000 */
[----:B-----5:R-:W-:Y:S01]  /*4070*/  FADD.FTZ R94, R54, R94 ;  /* 0x0000005e365e7221 */ /* 0x020fe20000010000 */
[----:B------:R-:W-:Y:S05]  /*4080*/  BRA `(.L_x_31489) ;  /* 0x0000003000007947 */ /* 0x000fea0003800000 */
.L_x_31488:
[----:B0----5:R-:W-:-:S05]  /*4090*/  HADD2.F32 R120, -RZ, R47.H0_H0 ;  /* 0x2000002fff787230 */ /* 0x021fca0000004100 */
[----:B------:R-:W-:-:S04]  /*40a0*/  FADD.FTZ R94, R120, R94 ;  /* 0x0000005e785e7221 */ /* 0x000fc80000010000 */
[----:B------:R-:W-:Y:S02]  /*40b0*/  @P1 FADD.FTZ R94, R54, R94 ;  /* 0x0000005e365e1221 */ /* 0x000fe40000010000 */
.L_x_31489:
[----:B------:R-:W-:Y:S01]  /*40c0*/  HADD2.F32 R95, -RZ, R95.H1_H1 ;  /* 0x3000005fff5f7230 */ /* 0x000fe20000004100 */
[----:B------:R-:W-:Y:S05]  /*40d0*/  @P2 BRA `(.L_x_31490) ;  /* 0x0000003000002947 */ /* 0x000fea0003800000 */
[----:B------:R-:W-:Y:S05]  /*40e0*/  @!P1 BRA `(.L_x_31491) ;  /* 0x0000005000009947 */ /* 0x000fea0003800000 */
[----:B-----5:R-:W-:Y:S01]  /*40f0*/  FADD.FTZ R95, R55, R95 ;  /* 0x0000005f375f7221 */ /* 0x020fe20000010000 */
[----:B------:R-:W-:Y:S05]  /*4100*/  BRA `(.L_x_31491) ;  /* 0x0000003000007947 */ /* 0x000fea0003800000 */
.L_x_31490:
[----:B0----5:R-:W-:-:S05]  /*4110*/  HADD2.F32 R120, -RZ, R47.H1_H1 ;  /* 0x3000002fff787230 */ /* 0x021fca0000004100 */
[----:B------:R-:W-:-:S04]  /*4120*/  FADD.FTZ R95, R120, R95 ;  /* 0x0000005f785f7221 */ /* 0x000fc80000010000 */
[----:B------:R-:W-:Y:S02]  /*4130*/  @P1 FADD.FTZ R95, R55, R95 ;  /* 0x0000005f375f1221 */ /* 0x000fe40000010000 */
.L_x_31491:
[----:B0-----:R-:W-:-:S04]  /*4140*/  LEA R120, P1, R122, c[0x0][0x188], 0x5 ;  /* 0x000062007a787a11 */ /* 0x001fc800078228ff */
[C---:B------:R-:W-:Y:S02]  /*4150*/  LEA.HI.X R121, R122.reuse, c[0x0][0x18c], RZ, 0x5, P1 ;  /* 0x000063007a797a11 */ /* 0x040fe400008f2cff */
[----:B------:R-:W-:-:S03]  /*4160*/  IADD3 R122, R122, 0x20, RZ ;  /* 0x000000207a7a7810 */ /* 0x000fc60007ffe0ff */
[----:B------:R0:W-:Y:S04]  /*4170*/  STG.E.128 [R120.64], R88 ;  /* 0x0000005878007986 */ /* 0x0001e8000c101d04 */
[----:B------:R0:W-:Y:S02]  /*4180*/  STG.E.128 [R120.64+0x10], R92 ;  /* 0x0000105c78007986 */ /* 0x0001e4000c101d04 */
.L_x_31475:
[----:B------:R-:W-:Y:S05]  /*4190*/  BSYNC B0 ;  /* 0x0000000000007941 */ /* 0x000fea0003800000 */
.L_x_31474:
        /* <DEDUP_REMOVED lines=24> */
.L_x_31494:
[----:B-----5:R-:W-:-:S05]  /*4320*/  HADD2.F32 R97, -RZ, R44.H0_H0 ;  /* 0x2000002cff617230 */ /* 0x020fca0000004100 */
[----:B------:R-:W-:-:S04]  /*4330*/  FADD.FTZ R96, R97, R96 ;  /* 0x0000006061607221 */ /* 0x000fc80000010000 */
[----:B------:R-:W-:Y:S02]  /*4340*/  @P1 FADD.FTZ R96, R48, R96 ;  /* 0x0000006030601221 */ /* 0x000fe40000010000 */
.L_x_31495:
[----:B------:R-:W-:Y:S01]  /*4350*/  HADD2.F32 R97, -RZ, R100.H1_H1 ;  /* 0x30000064ff617230 */ /* 0x000fe20000004100 */
[----:B------:R-:W-:Y:S05]  /*4360*/  @P2 BRA `(.L_x_31496) ;  /* 0x0000003000002947 */ /* 0x000fea0003800000 */
[----:B------:R-:W-:Y:S05]  /*4370*/  @!P1 BRA `(.L_x_31497) ;  /* 0x0000005000009947 */ /* 0x000fea0003800000 */
[----:B-----5:R-:W-:Y:S01]  /*4380*/  FADD.FTZ R97, R49, R97 ;  /* 0x0000006131617221 */ /* 0x020fe20000010000 */
[----:B------:R-:W-:Y:S05]  /*4390*/  BRA `(.L_x_31497) ;  /* 0x0000003000007947 */ /* 0x000fea0003800000 */
.L_x_31496:
[----:B-----5:R-:W-:-:S05]  /*43a0*/  HADD2.F32 R98, -RZ, R44.H1_H1 ;  /* 0x3000002cff627230 */ /* 0x020fca0000004100 */
[----:B------:R-:W-:-:S04]  /*43b0*/  FADD.FTZ R97, R98, R97 ;  /* 0x0000006162617221 */ /* 0x000fc80000010000 */
[----:B------:R-:W-:Y:S02]  /*43c0*/  @P1 FADD.FTZ R97, R49, R97 ;  /* 0x0000006131611221 */ /* 0x000fe40000010000 */
.L_x_31497:
[----:B------:R-:W-:Y:S01]  /*43d0*/  HADD2.F32 R98, -RZ, R101.H0_H0 ;  /* 0x20000065ff627230 */ /* 0x000fe20000004100 */
[----:B------:R-:W-:Y:S05]  /*43e0*/  @P2 BRA `(.L_x_31498) ;  /* 0x0000003000002947 */ /* 0x000fea0003800000 */
[----:B------:R-:W-:Y:S05]  /*43f0*/  @!P1 BRA `(.L_x_31499) ;  /* 0x0000005000009947 */ /* 0x000fea0003800000 */
[----:B-----5:R-:W-:Y:S01]  /*4400*/  FADD.FTZ R98, R50, R98 ;  /* 0x0000006232627221 */ /* 0x020fe20000010000 */
[----:B------:R-:W-:Y:S05]  /*4410*/  BRA `(.L_x_31499) ;  /* 0x0000003000007947 */ /* 0x000fea0003800000 */
.L_x_31498:
[----:B-----5:R-:W-:-:S05]  /*4420*/  HADD2.F32 R99, -RZ, R45.H0_H0 ;  /* 0x2000002dff637230 */ /* 0x020fca0000004100 */
[----:B------:R-:W-:-:S04]  /*4430*/  FADD.FTZ R98, R99, R98 ;  /* 0x0000006263627221 */ /* 0x000fc80000010000 */
[----:B------:R-:W-:Y:S02]  /*4440*/  @P1 FADD.FTZ R98, R50, R98 ;  /* 0x0000006232621221 */ /* 0x000fe40000010000 */
.L_x_31499:
[----:B------:R-:W-:Y:S01]  /*4450*/  HADD2.F32 R99, -RZ, R101.H1_H1 ;  /* 0x30000065ff637230 */ /* 0x000fe20000004100 */
[----:B------:R-:W-:Y:S05]  /*4460*/  @P2 BRA `(.L_x_31500) ;  /* 0x0000003000002947 */ /* 0x000fea0003800000 */
[----:B------:R-:W-:Y:S05]  /*4470*/  @!P1 BRA `(.L_x_31501) ;  /* 0x0000005000009947 */ /* 0x000fea0003800000 */
[----:B-----5:R-:W-:Y:S01]  /*4480*/  FADD.FTZ R99, R51, R99 ;  /* 0x0000006333637221 */ /* 0x020fe20000010000 */
[----:B------:R-:W-:Y:S05]  /*4490*/  BRA `(.L_x_31501) ;  /* 0x0000003000007947 */ /* 0x000fea0003800000 */
.L_x_31500:
[----:B-----5:R-:W-:-:S05]  /*44a0*/  HADD2.F32 R100, -RZ, R45.H1_H1 ;  /* 0x3000002dff647230 */ /* 0x020fca0000004100 */
[----:B------:R-:W-:-:S04]  /*44b0*/  FADD.FTZ R99, R100, R99 ;  /* 0x0000006364637221 */ /* 0x000fc80000010000 */
[----:B------:R-:W-:Y:S02]  /*44c0*/  @P1 FADD.FTZ R99, R51, R99 ;  /* 0x0000006333631221 */ /* 0x000fe40000010000 */
.L_x_31501:
[----:B------:R-:W-:Y:S01]  /*44d0*/  HADD2.F32 R100, -RZ, R102.H0_H0 ;  /* 0x20000066ff647230 */ /* 0x000fe20000004100 */
[----:B------:R-:W-:Y:S05]  /*44e0*/  @P2 BRA `(.L_x_31502) ;  /* 0x0000003000002947 */ /* 0x000fea0003800000 */
[----:B------:R-:W-:Y:S05]  /*44f0*/  @!P1 BRA `(.L_x_31503) ;  /* 0x0000005000009947 */ /* 0x000fea0003800000 */
[----:B-----5:R-:W-:Y:S01]  /*4500*/  FADD.FTZ R100, R52, R100 ;  /* 0x0000006434647221 */ /* 0x020fe20000010000 */
[----:B------:R-:W-:Y:S05]  /*4510*/  BRA `(.L_x_31503) ;  /* 0x0000003000007947 */ /* 0x000fea0003800000 */
.L_x_31502:
[----:B-----5:R-:W-:-:S05]  /*4520*/  HADD2.F32 R101, -RZ, R46.H0_H0 ;  /* 0x2000002eff657230 */ /* 0x020fca0000004100 */
[----:B------:R-:W-:-:S04]  /*4530*/  FADD.FTZ R100, R101, R100 ;  /* 0x0000006465647221 */ /* 0x000fc80000010000 */
[----:B------:R-:W-:Y:S02]  /*4540*/  @P1 FADD.FTZ R100, R52, R100 ;  /* 0x0000006434641221 */ /* 0x000fe40000010000 */
.L_x_31503:
[----:B------:R-:W-:Y:S01]  /*4550*/  HADD2.F32 R101, -RZ, R102.H1_H1 ;  /* 0x30000066ff657230 */ /* 0x000fe20000004100 */
[----:B------:R-:W-:Y:S05]  /*4560*/  @P2 BRA `(.L_x_31504) ;  /* 0x0000003000002947 */ /* 0x000fea0003800000 */
[----:B------:R-:W-:Y:S05]  /*4570*/  @!P1 BRA `(.L_x_31505) ;  /* 0x0000005000009947 */ /* 0x000fea0003800000 */
[----:B-----5:R-:W-:Y:S01]  /*4580*/  FADD.FTZ R101, R53, R101 ;  /* 0x0000006535657221 */ /* 0x020fe20000010000 */
[----:B------:R-:W-:Y:S05]  /*4590*/  BRA `(.L_x_31505) ;  /* 0x0000003000007947 */ /* 0x000fea0003800000 */
.L_x_31504:
[----:B-----5:R-:W-:-:S05]  /*45a0*/  HADD2.F32 R102, -RZ, R46.H1_H1 ;  /* 0x3000002eff667230 */ /* 0x020fca0000004100 */
[----:B------:R-:W-:-:S04]  /*45b0*/  FADD.FTZ R101, R102, R101 ;  /* 0x0000006566657221 */ /* 0x000fc80000010000 */
[----:B------:R-:W-:Y:S02]  /*45c0*/  @P1 FADD.FTZ R101, R53, R101 ;  /* 0x0000006535651221 */ /* 0x000fe40000010000 */
.L_x_31505:
[----:B------:R-:W-:Y:S01]  /*45d0*/  HADD2.F32 R102, -RZ, R103.H0_H0 ;  /* 0x20000067ff667230 */ /* 0x000fe20000004100 */
[----:B------:R-:W-:Y:S05]  /*45e0*/  @P2 BRA `(.L_x_31506) ;  /* 0x0000003000002947 */ /* 0x000fea0003800000 */
[----:B------:R-:W-:Y:S05]  /*45f0*/  @!P1 BRA `(.L_x_31507) ;  /* 0x0000005000009947 */ /* 0x000fea0003800000 */
[----:B-----5:R-:W-:Y:S01]  /*4600*/  FADD.FTZ R102, R54, R102 ;  /* 0x0000006636667221 */ /* 0x020fe20000010000 */
[----:B------:R-:W-:Y:S05]  /*4610*/  BRA `(.L_x_31507) ;  /* 0x0000003000007947 */ /* 0x000fea0003800000 */
.L_x_31506:
[----:B0----5:R-:W-:-:S05]  /*4620*/  HADD2.F32 R120, -RZ, R47.H0_H0 ;  /* 0x2000002fff787230 */ /* 0x021fca0000004100 */
[----:B------:R-:W-:-:S04]  /*4630*/  FADD.FTZ R102, R120, R102 ;  /* 0x0000006678667221 */ /* 0x000fc80000010000 */
[----:B------:R-:W-:Y:S02]  /*4640*/  @P1 FADD.FTZ R102, R54, R102 ;  /* 0x0000006636661221 */ /* 0x000fe40000010000 */
.L_x_31507:
[----:B------:R-:W-:Y:S01]  /*4650*/  HADD2.F32 R103, -RZ, R103.H1_H1 ;  /* 0x30000067ff677230 */ /* 0x000fe20000004100 */
[----:B------:R-:W-:Y:S05]  /*4660*/  @P2 BRA `(.L_x_31508) ;  /* 0x0000003000002947 */ /* 0x000fea0003800000 */
[----:B------:R-:W-:Y:S05]  /*4670*/  @!P1 BRA `(.L_x_31509) ;  /* 0x0000005000009947 */ /* 0x000fea0003800000 */
[----:B-----5:R-:W-:Y:S01]  /*4680*/  FADD.FTZ R103, R55, R103 ;  /* 0x0000006737677221 */ /* 0x020fe20000010000 */
[----:B------:R-:W-:Y:S05]  /*4690*/  BRA `(.L_x_31509) ;  /* 0x0000003000007947 */ /* 0x000fea0003800000 */
.L_x_31508:
[----:B0----5:R-:W-:-:S05]  /*46a0*/  HADD2.F32 R120, -RZ, R47.H1_H1 ;  /* 0x3000002fff787230 */ /* 0x021fca0000004100 */
[----:B------:R-:W-:-:S04]  /*46b0*/  FADD.FTZ R103, R120, R103 ;  /* 0x0000006778677221 */ /* 0x000fc80000010000 */
[----:B------:R-:W-:Y:S02]  /*46c0*/  @P1 FADD.FTZ R103, R55, R103 ;  /* 0x0000006737671221 */ /* 0x000fe40000010000 */
.L_x_31509:
[----:B0-----:R-:W-:-:S04]  /*46d0*/  LEA R120, P1, R122, c[0x0][0x188], 0x5 ;  /* 0x000062007a787a11 */ /* 0x001fc800078228ff */
[C---:B------:R-:W-:Y:S02]  /*46e0*/  LEA.HI.X R121, R122.reuse, c[0x0][0x18c], RZ, 0x5, P1 ;  /* 0x000063007a797a11 */ /* 0x040fe400008f2cff */
[----:B------:R-:W-:-:S03]  /*46f0*/  IADD3 R122, R122, 0x20, RZ ;  /* 0x000000207a7a7810 */ /* 0x000fc60007ffe0ff */
[----:B------:R0:W-:Y:S04]  /*4700*/  STG.E.128 [R120.64], R96 ;  /* 0x0000006078007986 */ /* 0x0001e8000c101d04 */
[----:B------:R0:W-:Y:S02]  /*4710*/  STG.E.128 [R120.64+0x10], R100 ;  /* 0x0000106478007986 */ /* 0x0001e4000c101d04 */
.L_x_31493:
[----:B------:R-:W-:Y:S05]  /*4720*/  BSYNC B0 ;  /* 0x0000000000007941 */ /* 0x000fea0003800000 */
.L_x_31492:
        /* <DEDUP_REMOVED lines=24> */
.L_x_31512:
[----:B-----5:R-:W-:-:S05]  /*48b0*/  HADD2.F32 R105, -RZ, R44.H0_H0 ;  /* 0x2000002cff697230 */ /* 0x020fca0000004100 */
[----:B------:R-:W-:-:S04]  /*48c0*/  FADD.FTZ R104, R105, R104 ;  /* 0x0000006869687221 */ /* 0x000fc80000010000 */
[----:B------:R-:W-:Y:S02]  /*48d0*/  @P1 FADD.FTZ R104, R48, R104 ;  /* 0x0000006830681221 */ /* 0x000fe40000010000 */
.L_x_31513:
[----:B------:R-:W-:Y:S01]  /*48e0*/  HADD2.F32 R105, -RZ, R108.H1_H1 ;  /* 0x3000006cff697230 */ /* 0x000fe20000004100 */
[----:B------:R-:W-:Y:S05]  /*48f0*/  @P2 BRA `(.L_x_31514) ;  /* 0x0000003000002947 */ /* 0x000fea0003800000 */
[----:B------:R-:W-:Y:S05]  /*4900*/  @!P1 BRA `(.L_x_31515) ;  /* 0x0000005000009947 */ /* 0x000fea0003800000 */
[----:B-----5:R-:W-:Y:S01]  /*4910*/  FADD.FTZ R105, R49, R105 ;  /* 0x0000006931697221 */ /* 0x020fe20000010000 */
[----:B------:R-:W-:Y:S05]  /*4920*/  BRA `(.L_x_31515) ;  /* 0x0000003000007947 */ /* 0x000fea0003800000 */
.L_x_31514:
[----:B-----5:R-:W-:-:S05]  /*4930*/  HADD2.F32 R106, -RZ, R44.H1_H1 ;  /* 0x3000002cff6a7230 */ /* 0x020fca0000004100 */
[----:B------:R-:W-:-:S04]  /*4940*/  FADD.FTZ R105, R106, R105 ;  /* 0x000000696a697221 */ /* 0x000fc80000010000 */
[----:B------:R-:W-:Y:S02]  /*4950*/  @P1 FADD.FTZ R105, R49, R105 ;  /* 0x0000006931691221 */ /* 0x000fe40000010000 */
.L_x_31515:
[----:B------:R-:W-:Y:S01]  /*4960*/  HADD2.F32 R106, -RZ, R109.H0_H0 ;  /* 0x2000006dff6a7230 */ /* 0x000fe20000004100 */
[----:B------:R-:W-:Y:S05]  /*4970*/  @P2 BRA `(.L_x_31516) ;  /* 0x0000003000002947 */ /* 0x000fea0003800000 */
[----:B------:R-:W-:Y:S05]  /*4980*/  @!P1 BRA `(.L_x_31517) ;  /* 0x0000005000009947 */ /* 0x000fea0003800000 */
[----:B-----5:R-:W-:Y:S01]  /*4990*/  FADD.FTZ R106, R50, R106 ;  /* 0x0000006a326a7221 */ /* 0x020fe20000010000 */
[----:B------:R-:W-:Y:S05]  /*49a0*/  BRA `(.L_x_31517) ;  /* 0x0000003000007947 */ /* 0x000fea0003800000 */
.L_x_31516:
[----:B-----5:R-:W-:-:S05]  /*49b0*/  HADD2.F32 R107, -RZ, R45.H0_H0 ;  /* 0x2000002dff6b7230 */ /* 0x020fca0000004100 */
[----:B------:R-:W-:-:S04]  /*49c0*/  FADD.FTZ R106, R107, R106 ;  /* 0x0000006a6b6a7221 */ /* 0x000fc80000010000 */
[----:B------:R-:W-:Y:S02]  /*49d0*/  @P1 FADD.FTZ R106, R50, R106 ;  /* 0x0000006a326a1221 */ /* 0x000fe40000010000 */
.L_x_31517:
[----:B------:R-:W-:Y:S01]  /*49e0*/  HADD2.F32 R107, -RZ, R109.H1_H1 ;  /* 0x3000006dff6b7230 */ /* 0x000fe20000004100 */
[----:B------:R-:W-:Y:S05]  /*49f0*/  @P2 BRA `(.L_x_31518) ;  /* 0x0000003000002947 */ /* 0x000fea0003800000 */
[----:B------:R-:W-:Y:S05]  /*4a00*/  @!P1 BRA `(.L_x_31519) ;  /* 0x0000005000009947 */ /* 0x000fea0003800000 */
[----:B-----5:R-:W-:Y:S01]  /*4a10*/  FADD.FTZ R107, R51, R107 ;  /* 0x0000006b336b7221 */ /* 0x020fe20000010000 */
[----:B------:R-:W-:Y:S05]  /*4a20*/  BRA `(.L_x_31519) ;  /* 0x0000003000007947 */ /* 0x000fea0003800000 */
.L_x_31518:
[----:B-----5:R-:W-:-:S05]  /*4a30*/  HADD2.F32 R108, -RZ, R45.H1_H1 ;  /* 0x3000002dff6c7230 */ /* 0x020fca0000004100 */
[----:B------:R-:W-:-:S04]  /*4a40*/  FADD.FTZ R107, R108, R107 ;  /* 0x0000006b6c6b7221 */ /* 0x000fc80000010000 */
[----:B------:R-:W-:Y:S02]  /*4a50*/  @P1 FADD.FTZ R107, R51, R107 ;  /* 0x0000006b336b1221 */ /* 0x000fe40000010000 */
.L_x_31519:
[----:B------:R-:W-:Y:S01]  /*4a60*/  HADD2.F32 R108, -RZ, R110.H0_H0 ;  /* 0x2000006eff6c7230 */ /* 0x000fe20000004100 */
[----:B------:R-:W-:Y:S05]  /*4a70*/  @P2 BRA `(.L_x_31520) ;  /* 0x0000003000002947 */ /* 0x000fea0003800000 */
[----:B------:R-:W-:Y:S05]  /*4a80*/  @!P1 BRA `(.L_x_31521) ;  /* 0x0000005000009947 */ /* 0x000fea0003800000 */
[----:B-----5:R-:W-:Y:S01]  /*4a90*/  FADD.FTZ R108, R52, R108 ;  /* 0x0000006c346c7221 */ /* 0x020fe20000010000 */
[----:B------:R-:W-:Y:S05]  /*4aa0*/  BRA `(.L_x_31521) ;  /* 0x0000003000007947 */ /* 0x000fea0003800000 */
.L_x_31520:
[----:B-----5:R-:W-:-:S05]  /*4ab0*/  HADD2.F32 R109, -RZ, R46.H0_H0 ;  /* 0x2000002eff6d7230 */ /* 0x020fca0000004100 */
[----:B------:R-:W-:-:S04]  /*4ac0*/  FADD.FTZ R108, R109, R108 ;  /* 0x0000006c6d6c7221 */ /* 0x000fc80000010000 */
[----:B------:R-:W-:Y:S02]  /*4ad0*/  @P1 FADD.FTZ R108, R52, R108 ;  /* 0x0000006c346c1221 */ /* 0x000fe40000010000 */
.L_x_31521:
[----:B------:R-:W-:Y:S01]  /*4ae0*/  HADD2.F32 R109, -RZ, R110.H1_H1 ;  /* 0x3000006eff6d7230 */ /* 0x000fe20000004100 */
[----:B------:R-:W-:Y:S05]  /*4af0*/  @P2 BRA `(.L_x_31522) ;  /* 0x0000003000002947 */ /* 0x000fea0003800000 */
[----:B------:R-:W-:Y:S05]  /*4b00*/  @!P1 BRA `(.L_x_31523) ;  /* 0x0000005000009947 */ /* 0x000fea0003800000 */
[----:B-----5:R-:W-:Y:S01]  /*4b10*/  FADD.FTZ R109, R53, R109 ;  /* 0x0000006d356d7221 */ /* 0x020fe20000010000 */
[----:B------:R-:W-:Y:S05]  /*4b20*/  BRA `(.L_x_31523) ;  /* 0x0000003000007947 */ /* 0x000fea0003800000 */
.L_x_31522:
[----:B-----5:R-:W-:-:S05]  /*4b30*/  HADD2.F32 R110, -RZ, R46.H1_H1 ;  /* 0x3000002eff6e7230 */ /* 0x020fca0000004100 */
[----:B------:R-:W-:-:S04]  /*4b40*/  FADD.FTZ R109, R110, R109 ;  /* 0x0000006d6e6d7221 */ /* 0x000fc80000010000 */
[----:B------:R-:W-:Y:S02]  /*4b50*/  @P1 FADD.FTZ R109, R53, R109 ;  /* 0x0000006d356d1221 */ /* 0x000fe40000010000 */
.L_x_31523:
[----:B------:R-:W-:Y:S01]  /*4b60*/  HADD2.F32 R110, -RZ, R111.H0_H0 ;  /* 0x2000006fff6e7230 */ /* 0x000fe20000004100 */
[----:B------:R-:W-:Y:S05]  /*4b70*/  @P2 BRA `(.L_x_31524) ;  /* 0x0000003000002947 */ /* 0x000fea0003800000 */
[----:B------:R-:W-:Y:S05]  /*4b80*/  @!P1 BRA `(.L_x_31525) ;  /* 0x0000005000009947 */ /* 0x000fea0003800000 */
[----:B-----5:R-:W-:Y:S01]  /*4b90*/  FADD.FTZ R110, R54, R110 ;  /* 0x0000006e366e7221 */ /* 0x020fe20000010000 */
[----:B------:R-:W-:Y:S05]  /*4ba0*/  BRA `(.L_x_31525) ;  /* 0x0000003000007947 */ /* 0x000fea0003800000 */
.L_x_31524:
[----:B0----5:R-:W-:-:S05]  /*4bb0*/  HADD2.F32 R120, -RZ, R47.H0_H0 ;  /* 0x2000002fff787230 */ /* 0x021fca0000004100 */
[----:B------:R-:W-:-:S04]  /*4bc0*/  FADD.FTZ R110, R120, R110 ;  /* 0x0000006e786e7221 */ /* 0x000fc80000010000 */
[----:B------:R-:W-:Y:S02]  /*4bd0*/  @P1 FADD.FTZ R110, R54, R110 ;  /* 0x0000006e366e1221 */ /* 0x000fe40000010000 */
.L_x_31525:
[----:B------:R-:W-:Y:S01]  /*4be0*/  HADD2.F32 R111, -RZ, R111.H1_H1 ;  /* 0x3000006fff6f7230 */ /* 0x000fe20000004100 */
[----:B------:R-:W-:Y:S05]  /*4bf0*/  @P2 BRA `(.L_x_31526) ;  /* 0x0000003000002947 */ /* 0x000fea0003800000 */
[----:B------:R-:W-:Y:S05]  /*4c00*/  @!P1 BRA `(.L_x_31527) ;  /* 0x0000005000009947 */ /* 0x000fea0003800000 */
[----:B-----5:R-:W-:Y:S01]  /*4c10*/  FADD.FTZ R111, R55, R111 ;  /* 0x0000006f376f7221 */ /* 0x020fe20000010000 */
[----:B------:R-:W-:Y:S05]  /*4c20*/  BRA `(.L_x_31527) ;  /* 0x0000003000007947 */ /* 0x000fea0003800000 */
.L_x_31526:
[----:B0----5:R-:W-:-:S05]  /*4c30*/  HADD2.F32 R120, -RZ, R47.H1_H1 ;  /* 0x3000002fff787230 */ /* 0x021fca0000004100 */
[----:B------:R-:W-:-:S04]  /*4c40*/  FADD.FTZ R111, R120, R111 ;  /* 0x0000006f786f7221 */ /* 0x000fc80000010000 */
[----:B------:R-:W-:Y:S02]  /*4c50*/  @P1 FADD.FTZ R111, R55, R111 ;  /* 0x0000006f376f1221 */ /* 0x000fe40000010000 */
.L_x_31527:
[----:B0-----:R-:W-:-:S04]  /*4c60*/  LEA R120, P1, R122, c[0x0][0x188], 0x5 ;  /* 0x000062007a787a11 */ /* 0x001fc800078228ff */
[C---:B------:R-:W-:Y:S02]  /*4c70*/  LEA.HI.X R121, R122.reuse, c[0x0][0x18c], RZ, 0x5, P1 ;  /* 0x000063007a797a11 */ /* 0x040fe400008f2cff */
[----:B------:R-:W-:-:S03]  /*4c80*/  IADD3 R122, R122, 0x20, RZ ;  /* 0x000000207a7a7810 */ /* 0x000fc60007ffe0ff */
[----:B------:R0:W-:Y:S04]  /*4c90*/  STG.E.128 [R120.64], R104 ;  /* 0x0000006878007986 */ /* 0x0001e8000c101d04 */
[----:B------:R0:W-:Y:S02]  /*4ca0*/  STG.E.128 [R120.64+0x10], R108 ;  /* 0x0000106c78007986 */ /* 0x0001e4000c101d04 */
.L_x_31511:
[----:B------:R-:W-:Y:S05]  /*4cb0*/  BSYNC B0 ;  /* 0x0000000000007941 */ /* 0x000fea0003800000 */
.L_x_31510:
        /* <DEDUP_REMOVED lines=24> */
.L_x_31530:
[----:B-----5:R-:W-:-:S05]  /*4e40*/  HADD2.F32 R113, -RZ, R44.H0_H0 ;  /* 0x2000002cff717230 */ /* 0x020fca0000004100 */
[----:B------:R-:W-:-:S04]  /*4e50*/  FADD.FTZ R112, R113, R112 ;  /* 0x0000007071707221 */ /* 0x000fc80000010000 */
[----:B------:R-:W-:Y:S02]  /*4e60*/  @P1 FADD.FTZ R112, R48, R112 ;  /* 0x0000007030701221 */ /* 0x000fe40000010000 */
.L_x_31531:
[----:B------:R-:W-:Y:S01]  /*4e70*/  HADD2.F32 R113, -RZ, R116.H1_H1 ;  /* 0x30000074ff717230 */ /* 0x000fe20000004100 */
[----:B------:R-:W-:Y:S05]  /*4e80*/  @P2 BRA `(.L_x_31532) ;  /* 0x0000003000002947 */ /* 0x000fea0003800000 */
[----:B------:R-:W-:Y:S05]  /*4e90*/  @!P1 BRA `(.L_x_31533) ;  /* 0x0000005000009947 */ /* 0x000fea0003800000 */
[----:B-----5:R-:W-:Y:S01]  /*4ea0*/  FADD.FTZ R113, R49, R113 ;  /* 0x0000007131717221 */ /* 0x020fe20000010000 */
[----:B------:R-:W-:Y:S05]  /*4eb0*/  BRA `(.L_x_31533) ;  /* 0x0000003000007947 */ /* 0x000fea0003800000 */
.L_x_31532:
[----:B-----5:R-:W-:-:S05]  /*4ec0*/  HADD2.F32 R114, -RZ, R44.H1_H1 ;  /* 0x3000002cff727230 */ /* 0x020fca0000004100 */
[----:B------:R-:W-:-:S04]  /*4ed0*/  FADD.FTZ R113, R114, R113 ;  /* 0x0000007172717221 */ /* 0x000fc80000010000 */
[----:B------:R-:W-:Y:S02]  /*4ee0*/  @P1 FADD.FTZ R113, R49, R113 ;  /* 0x0000007131711221 */ /* 0x000fe40000010000 */
.L_x_31533:
[----:B------:R-:W-:Y:S01]  /*4ef0*/  HADD2.F32 R114, -RZ, R117.H0_H0 ;  /* 0x20000075ff727230 */ /* 0x000fe20000004100 */
[----:B------:R-:W-:Y:S05]  /*4f00*/  @P2 BRA `(.L_x_31534) ;  /* 0x0000003000002947 */ /* 0x000fea0003800000 */
[----:B------:R-:W-:Y:S05]  /*4f10*/  @!P1 BRA `(.L_x_31535) ;  /* 0x0000005000009947 */ /* 0x000fea0003800000 */
[----:B-----5:R-:W-:Y:S01]  /*4f20*/  FADD.FTZ R114, R50, R114 ;  /* 0x0000007232727221 */ /* 0x020fe20000010000 */
[----:B------:R-:W-:Y:S05]  /*4f30*/  BRA `(.L_x_31535) ;  /* 0x0000003000007947 */ /* 0x000fea0003800000 */
.L_x_31534:
[----:B-----5:R-:W-:-:S05]  /*4f40*/  HADD2.F32 R115, -RZ, R45.H0_H0 ;  /* 0x2000002dff737230 */ /* 0x020fca0000004100 */
[----:B------:R-:W-:-:S04]  /*4f50*/  FADD.FTZ R114, R115, R114 ;  /* 0x0000007273727221 */ /* 0x000fc80000010000 */
[----:B------:R-:W-:Y:S02]  /*4f60*/  @P1 FADD.FTZ R114, R50, R114 ;  /* 0x0000007232721221 */ /* 0x000fe40000010000 */
.L_x_31535:
[----:B------:R-:W-:Y:S01]  /*4f70*/  HADD2.F32 R115, -RZ, R117.H1_H1 ;  /* 0x30000075ff737230 */ /* 0x000fe20000004100 */
[----:B------:R-:W-:Y:S05]  /*4f80*/  @P2 BRA `(.L_x_31536) ;  /* 0x0000003000002947 */ /* 0x000fea0003800000 */
[----:B------:R-:W-:Y:S05]  /*4f90*/  @!P1 BRA `(.L_x_31537) ;  /* 0x0000005000009947 */ /* 0x000fea0003800000 */
[----:B-----5:R-:W-:Y:S01]  /*4fa0*/  FADD.FTZ R115, R51, R115 ;  /* 0x0000007333737221 */ /* 0x020fe20000010000 */
[----:B------:R-:W-:Y:S05]  /*4fb0*/  BRA `(.L_x_31537) ;  /* 0x0000003000007947 */ /* 0x000fea0003800000 */
.L_x_31536:
[----:B-----5:R-:W-:-:S05]  /*4fc0*/  HADD2.F32 R116, -RZ, R45.H1_H1 ;  /* 0x3000002dff747230 */ /* 0x020fca0000004100 */
[----:B------:R-:W-:-:S04]  /*4fd0*/  FADD.FTZ R115, R116, R115 ;  /* 0x0000007374737221 */ /* 0x000fc80000010000 */
[----:B------:R-:W-:Y:S02]  /*4fe0*/  @P1 FADD.FTZ R115, R51, R115 ;  /* 0x0000007333731221 */ /* 0x000fe40000010000 */
.L_x_31537:
[----:B------:R-:W-:Y:S01]  /*4ff0*/  HADD2.F32 R116, -RZ, R118.H0_H0 ;  /* 0x20000076ff747230 */ /* 0x000fe20000004100 */
[----:B------:R-:W-:Y:S05]  /*5000*/  @P2 BRA `(.L_x_31538) ;  /* 0x0000003000002947 */ /* 0x000fea0003800000 */
[----:B------:R-:W-:Y:S05]  /*5010*/  @!P1 BRA `(.L_x_31539) ;  /* 0x0000005000009947 */ /* 0x000fea0003800000 */
[----:B-----5:R-:W-:Y:S01]  /*5020*/  FADD.FTZ R116, R52, R116 ;  /* 0x0000007434747221 */ /* 0x020fe20000010000 */
[----:B------:R-:W-:Y:S05]  /*5030*/  BRA `(.L_x_31539) ;  /* 0x0000003000007947 */ /* 0x000fea0003800000 */
.L_x_31538:
[----:B-----5:R-:W-:-:S05]  /*5040*/  HADD2.F32 R117, -RZ, R46.H0_H0 ;  /* 0x2000002eff757230 */ /* 0x020fca0000004100 */
[----:B------:R-:W-:-:S04]  /*5050*/  FADD.FTZ R116, R117, R116 ;  /* 0x0000007475747221 */ /* 0x000fc80000010000 */
[----:B------:R-:W-:Y:S02]  /*5060*/  @P1 FADD.FTZ R116, R52, R116 ;  /* 0x0000007434741221 */ /* 0x000fe40000010000 */
.L_x_31539:
[----:B------:R-:W-:Y:S01]  /*5070*/  HADD2.F32 R117, -RZ, R118.H1_H1 ;  /* 0x30000076ff757230 */ /* 0x000fe20000004100 */
[----:B------:R-:W-:Y:S05]  /*5080*/  @P2 BRA `(.L_x_31540) ;  /* 0x0000003000002947 */ /* 0x000fea0003800000 */
[----:B------:R-:W-:Y:S05]  /*5090*/  @!P1 BRA `(.L_x_31541) ;  /* 0x0000005000009947 */ /* 0x000fea0003800000 */
[----:B-----5:R-:W-:Y:S01]  /*50a0*/  FADD.FTZ R117, R53, R117 ;  /* 0x0000007535757221 */ /* 0x020fe20000010000 */
[----:B------:R-:W-:Y:S05]  /*50b0*/  BRA `(.L_x_31541) ;  /* 0x0000003000007947 */ /* 0x000fea0003800000 */
.L_x_31540:
[----:B-----5:R-:W-:-:S05]  /*50c0*/  HADD2.F32 R118, -RZ, R46.H1_H1 ;  /* 0x3000002eff767230 */ /* 0x020fca0000004100 */
[----:B------:R-:W-:-:S04]  /*50d0*/  FADD.FTZ R117, R118, R117 ;  /* 0x0000007576757221 */ /* 0x000fc80000010000 */
[----:B------:R-:W-:Y:S02]  /*50e0*/  @P1 FADD.FTZ R117, R53, R117 ;  /* 0x0000007535751221 */ /* 0x000fe40000010000 */
.L_x_31541:
[----:B------:R-:W-:Y:S01]  /*50f0*/  HADD2.F32 R118, -RZ, R119.H0_H0 ;  /* 0x20000077ff767230 */ /* 0x000fe20000004100 */
[----:B------:R-:W-:Y:S05]  /*5100*/  @P2 BRA `(.L_x_31542) ;  /* 0x0000003000002947 */ /* 0x000fea0003800000 */
[----:B------:R-:W-:Y:S05]  /*5110*/  @!P1 BRA `(.L_x_31543) ;  /* 0x0000005000009947 */ /* 0x000fea0003800000 */
[----:B-----5:R-:W-:Y:S01]  /*5120*/  FADD.FTZ R118, R54, R118 ;  /* 0x0000007636767221 */ /* 0x020fe20000010000 */
[----:B------:R-:W-:Y:S05]  /*5130*/  BRA `(.L_x_31543) ;  /* 0x0000003000007947 */ /* 0x000fea0003800000 */
.L_x_31542:
[----:B0----5:R-:W-:-:S05]  /*5140*/  HADD2.F32 R120, -RZ, R47.H0_H0 ;  /* 0x2000002fff787230 */ /* 0x021fca0000004100 */
[----:B------:R-:W-:-:S04]  /*5150*/  FADD.FTZ R118, R120, R118 ;  /* 0x0000007678767221 */ /* 0x000fc80000010000 */
[----:B------:R-:W-:Y:S02]  /*5160*/  @P1 FADD.FTZ R118, R54, R118 ;  /* 0x0000007636761221 */ /* 0x000fe40000010000 */
.L_x_31543:
[----:B------:R-:W-:Y:S01]  /*5170*/  HADD2.F32 R119, -RZ, R119.H1_H1 ;  /* 0x30000077ff777230 */ /* 0x000fe20000004100 */
[----:B------:R-:W-:Y:S05]  /*5180*/  @P2 BRA `(.L_x_31544) ;  /* 0x0000003000002947 */ /* 0x000fea0003800000 */
[----:B------:R-:W-:Y:S05]  /*5190*/  @!P1 BRA `(.L_x_31545) ;  /* 0x0000005000009947 */ /* 0x000fea0003800000 */
[----:B-----5:R-:W-:Y:S01]  /*51a0*/  FADD.FTZ R119, R55, R119 ;  /* 0x0000007737777221 */ /* 0x020fe20000010000 */
[----:B------:R-:W-:Y:S05]  /*51b0*/  BRA `(.L_x_31545) ;  /* 0x0000003000007947 */ /* 0x000fea0003800000 */
.L_x_31544:
[----:B0----5:R-:W-:-:S05]  /*51c0*/  HADD2.F32 R120, -RZ, R47.H1_H1 ;  /* 0x3000002fff787230 */ /* 0x021fca0000004100 */
[----:B------:R-:W-:-:S04]  /*51d0*/  FADD.FTZ R119, R120, R119 ;  /* 0x0000007778777221 */ /* 0x000fc80000010000 */
[----:B------:R-:W-:Y:S02]  /*51e0*/  @P1 FADD.FTZ R119, R55, R119 ;  /* 0x0000007737771221 */ /* 0x000fe40000010000 */
.L_x_31545:
[----:B0-----:R-:W-:-:S04]  /*51f0*/  LEA R120, P1, R122, c[0x0][0x188], 0x5 ;  /* 0x000062007a787a11 */ /* 0x001fc800078228ff */
[----:B------:R-:W-:-:S05]  /*5200*/  LEA.HI.X R121, R122, c[0x0][0x18c], RZ, 0x5, P1 ;  /* 0x000063007a797a11 */ /* 0x000fca00008f2cff */
[----:B------:R0:W-:Y:S04]  /*5210*/  STG.E.128 [R120.64], R112 ;  /* 0x0000007078007986 */ /* 0x0001e8000c101d04 */
[----:B------:R0:W-:Y:S02]  /*5220*/  STG.E.128 [R120.64+0x10], R116 ;  /* 0x0000107478007986 */ /* 0x0001e4000c101d04 */
.L_x_31529:
[----:B------:R-:W-:Y:S05]  /*5230*/  BSYNC B0 ;  /* 0x0000000000007941 */ /* 0x000fea0003800000 */
.L_x_31528:
        /* <DEDUP_REMOVED lines=79> */
.L_x_31566:
        /* <DEDUP_REMOVED lines=154> */
.L_x_31567:
        /* <DEDUP_REMOVED lines=113> */
.L_x_31549:
[----:B------:R-:W-:Y:S05]  /*67e0*/  BSYNC B0 ;  /* 0x0000000000007941 */ /* 0x000fea0003800000 */
.L_x_31548:
        /* <DEDUP_REMOVED lines=100> */
.L_x_31551:
[----:B------:R-:W-:Y:S05]  /*6e30*/  BSYNC B0 ;  /* 0x0000000000007941 */ /* 0x000fea0003800000 */
.L_x_31550:
        /* <DEDUP_REMOVED lines=100> */
.L_x_31553:
[----:B------:R-:W-:Y:S05]  /*7480*/  BSYNC B0 ;  /* 0x0000000000007941 */ /* 0x000fea0003800000 */
.L_x_31552:
        /* <DEDUP_REMOVED lines=52> */
.L_x_31555:
[----:B------:R-:W-:Y:S05]  /*77d0*/  BSYNC B0 ;  /* 0x0000000000007941 */ /* 0x000fea0003800000 */
.L_x_31554:
        /* <DEDUP_REMOVED lines=50> */
.L_x_31557:
[----:B------:R-:W-:Y:S05]  /*7b00*/  BSYNC B0 ;  /* 0x0000000000007941 */ /* 0x000fea0003800000 */
.L_x_31556:
        /* <DEDUP_REMOVED lines=50> */
.L_x_31559:
[----:B------:R-:W-:Y:S05]  /*7e30*/  BSYNC B0 ;  /* 0x0000000000007941 */ /* 0x000fea0003800000 */
.L_x_31558:
        /* <DEDUP_REMOVED lines=50> */
.L_x_31561:
[----:B------:R-:W-:Y:S05]  /*8160*/  BSYNC B0 ;  /* 0x0000000000007941 */ /* 0x000fea0003800000 */
.L_x_31560:
        /* <DEDUP_REMOVED lines=50> */
.L_x_31563:
[----:B------:R-:W-:Y:S05]  /*8490*/  BSYNC B0 ;  /* 0x0000000000007941 */ /* 0x000fea0003800000 */
.L_x_31562:
[----:B0-----:R-:W-:-:S05]  /*84a0*/  MOV R120, 0x4 ;  /* 0x0000000400787802 */ /* 0x001fca0000000f00 */
[----:B------:R-:W-:-:S05]  /*84b0*/  IMAD R163, R120, c[0x0][0x160], R163 ;  /* 0x0000580078a37a24 */ /* 0x000fca00078e02a3 */
[----:B------:R-:W-:-:S13]  /*84c0*/  ISETP.GE.AND P1, PT, R163, c[0x0][0x164], PT ;  /* 0x00005900a3007a0c */ /* 0x000fda0003f26270 */
[----:B-----5:R-:W-:Y:S01]  /*84d0*/  @P1 CALL.REL.NOINC `(.L_x_31564) ;  /* 0x0000001000001944 */ /* 0x020fe20003c00000 */
[----:B------:R-:W-:Y:S05]  /*84e0*/  BRA `(.L_x_31565) ;  /* 0xffffa08000007947 */ /* 0x000fea000383ffff */
.L_x_31564:
[----:B------:R-:W-:Y:S05]  /*84f0*/  EXIT ;  /* 0x000000000000794d */ /* 0x000fea0003800000 */
.L_x_31546:
[----:B------:R-:W-:Y:S01]  /*8500*/  HFMA2.MMA R122, -RZ, RZ, 0, 5.9604644775390625e-08 ;  /* 0x00000001ff7a7435 */ /* 0x000fe200000001ff */
[----:B------:R-:W-:Y:S02]  /*8510*/  MOV R124, 0x1f ;  /* 0x0000001f007c7802 */ /* 0x000fe40000000f00 */
[----:B------:R-:W-:Y:S02]  /*8520*/  MOV R121, 0xffffffff ;  /* 0xffffffff00797802 */ /* 0x000fe40000000f00 */
[----:B------:R-:W-:Y:S02]  /*8530*/  MOV R120, 0x8550 ;  /* 0x0000855000787802 */ /* 0x000fe40000000f00 */
[----:B-----5:R-:W-:Y:S05]  /*8540*/  CALL.REL.NOINC `($__internal_48_$__cuda_sm70_shflsync_bfly_p) ;  /* 0x00000be000007944 */ /* 0x020fea0003c00000 */
[----:B-1----:R-:W-:Y:S05]  /*8550*/  BRA `(.L_x_31566) ;  /* 0xffffd1d000007947 */ /* 0x002fea000383ffff */
.L_x_31547:
[----:B------:R-:W-:Y:S01]  /*8560*/  HFMA2.MMA R122, -RZ, RZ, 0, 1.1920928955078125e-07 ;  /* 0x00000002ff7a7435 */ /* 0x000fe200000001ff */
[----:B------:R-:W-:Y:S02]  /*8570*/  MOV R124, 0x1f ;  /* 0x0000001f007c7802 */ /* 0x000fe40000000f00 */
[----:B------:R-:W-:Y:S02]  /*8580*/  MOV R121, 0xffffffff ;  /* 0xffffffff00797802 */ /* 0x000fe40000000f00 */
[----:B------:R-:W-:-:S02]  /*8590*/  MOV R120, 0x85b0 ;  /* 0x000085b000787802 */ /* 0x000fc40000000f00 */
[----:B-----5:R-:W-:Y:S05]  /*85a0*/  CALL.REL.NOINC `($__internal_48_$__cuda_sm70_shflsync_bfly_p) ;  /* 0x00000b8000007944 */ /* 0x020fea0003c00000 */
[----:B-1----:R-:W-:Y:S01]  /*85b0*/  FADD.FTZ R123, R123, R122 ;  /* 0x0000007a7b7b7221 */ /* 0x002fe20000010000 */
[----:B------:R-:W-:Y:S01]  /*85c0*/  HFMA2.MMA R122, -RZ, RZ, 0, 2.384185791015625e-07 ;  /* 0x00000004ff7a7435 */ /* 0x000fe200000001ff */
[----:B------:R-:W-:-:S02]  /*85d0*/  MOV R124, 0x1f ;  /* 0x0000001f007c7802 */ /* 0x000fc40000000f00 */
[----:B------:R-:W-:Y:S02]  /*85e0*/  MOV R121, 0xffffffff ;  /* 0xffffffff00797802 */ /* 0x000fe40000000f00 */
[----:B------:R-:W-:Y:S02]  /*85f0*/  MOV R120, 0x8610 ;  /* 0x0000861000787802 */ /* 0x000fe40000000f00 */
[----:B------:R-:W-:Y:S05]  /*8600*/  CALL.REL.NOINC `($__internal_48_$__cuda_sm70_shflsync_bfly_p) ;  /* 0x00000b2000007944 */ /* 0x000fea0003c00000 */
[----:B-1----:R-:W-:Y:S01]  /*8610*/  FADD.FTZ R123, R123, R122 ;  /* 0x0000007a7b7b7221 */ /* 0x002fe20000010000 */
[----:B------:R-:W-:Y:S01]  /*8620*/  HFMA2.MMA R122, -RZ, RZ, 0, 4.76837158203125e-07 ;  /* 0x00000008ff7a7435 */ /* 0x000fe200000001ff */
[----:B------:R-:W-:Y:S02]  /*8630*/  MOV R124, 0x1f ;  /* 0x0000001f007c7802 */ /* 0x000fe40000000f00 */
[----:B------:R-:W-:Y:S02]  /*8640*/  MOV R121, 0xffffffff ;  /* 0xffffffff00797802 */ /* 0x000fe40000000f00 */
[----:B------:R-:W-:Y:S02]  /*8650*/  MOV R120, 0x8670 ;  /* 0x0000867000787802 */ /* 0x000fe40000000f00 */
[----:B------:R-:W-:Y:S05]  /*8660*/  CALL.REL.NOINC `($__internal_48_$__cuda_sm70_shflsync_bfly_p) ;  /* 0x00000ac000007944 */ /* 0x000fea0003c00000 */
[----:B-1----:R-:W-:Y:S01]  /*8670*/  FADD.FTZ R123, R123, R122 ;  /* 0x0000007a7b7b7221 */ /* 0x002fe20000010000 */
[----:B------:R-:W-:Y:S01]  /*8680*/  HFMA2.MMA R122, -RZ, RZ, 0, 9.5367431640625e-07 ;  /* 0x00000010ff7a7435 */ /* 0x000fe200000001ff */
[----:B------:R-:W-:-:S02]  /*8690*/  MOV R124, 0x1f ;  /* 0x0000001f007c7802 */ /* 0x000fc40000000f00 */
[----:B------:R-:W-:Y:S02]  /*86a0*/  MOV R121, 0xffffffff ;  /* 0xffffffff00797802 */ /* 0x000fe40000000f00 */
[----:B------:R-:W-:Y:S02]  /*86b0*/  MOV R120, 0x86d0 ;  /* 0x000086d000787802 */ /* 0x000fe40000000f00 */
[----:B------:R-:W-:Y:S05]  /*86c0*/  CALL.REL.NOINC `($__internal_48_$__cuda_sm70_shflsync_bfly_p) ;  /* 0x00000a6000007944 */ /* 0x000fea0003c00000 */
        /* <DEDUP_REMOVED lines=140> */
[----:B------:R-:W-:Y:S05]  /*8f90*/  CALL.REL.NOINC `($__internal_48_$__cuda_sm70_shflsync_bfly_p) ;  /* 0x0000019000007944 */ /* 0x000fea0003c00000 */
[----:B-1----:R-:W-:Y:S01]  /*8fa0*/  FADD.FTZ R123, R123, R122 ;  /* 0x0000007a7b7b7221 */ /* 0x002fe20000010000 */
[----:B------:R-:W-:Y:S01]  /*8fb0*/  HFMA2.MMA R122, -RZ, RZ, 0, 1.1920928955078125e-07 ;  /* 0x00000002ff7a7435 */ /* 0x000fe200000001ff */
[----:B------:R-:W-:Y:S02]  /*8fc0*/  MOV R124, 0x1f ;  /* 0x0000001f007c7802 */ /* 0x000fe40000000f00 */
[----:B------:R-:W-:Y:S02]  /*8fd0*/  MOV R121, 0xffffffff ;  /* 0xffffffff00797802 */ /* 0x000fe40000000f00 */
[----:B------:R-:W-:Y:S02]  /*8fe0*/  MOV R120, 0x9000 ;  /* 0x0000900000787802 */ /* 0x000fe40000000f00 */
[----:B------:R-:W-:Y:S05]  /*8ff0*/  CALL.REL.NOINC `($__internal_48_$__cuda_sm70_shflsync_bfly_p) ;  /* 0x0000013000007944 */ /* 0x000fea0003c00000 */
        /* <DEDUP_REMOVED lines=18> */
[----:B-1----:R-:W-:Y:S05]  /*9120*/  BRA `(.L_x_31567) ;  /* 0xffffcfa000007947 */ /* 0x002fea000383ffff */
        .weak           $__internal_48_$__cuda_sm70_shflsync_bfly_p
        .type           $__internal_48_$__cuda_sm70_shflsync_bfly_p,@function
        .size           $__internal_48_$__cuda_sm70_shflsync_bfly_p,(.L_x_52466 - $__internal_48_$__cuda_sm70_shflsync_bfly_p)
$__internal_48_$__cuda_sm70_shflsync_bfly_p:
[----:B------:R-:W-:Y:S04]  /*9130*/  WARPSYNC R121 ;  /* 0x0000007900007348 */ /* 0x000fe80003800000 */
[----:B------:R0:W1:Y:S02]  /*9140*/  SHFL.BFLY PT, R122, R123, R122, R124 ;  /* 0x0c00007a7b7a7389 */ /* 0x00006400000e007c */
[----:B0-----:R-:W-:-:S06]  /*9150*/  HFMA2.MMA R121, -RZ, RZ, 0, 0 ;  /* 0x00000000ff797435 */ /* 0x001fcc00000001ff */
[----:B------:R-:W-:Y:S05]  /*9160*/  RET.REL.NODEC R120 `(_ZN10layer_norm31ln_parallel_residual_fwd_kernelINS_13Kernel_traitsI6__halfS2_fS2_fjLj2048ELj1ELj4ELj1ELj16ENS_18Kernel_traits_baseILj2048ES2_S2_fS2_fjLj128EEEEELb0ELb0ELb0EEEvNS_9FwdParamsE) ;  /* 0xffff6e9078007950 */ /* 0x000fea0003c3ffff */
.L_x_31568:
        /* <DEDUP_REMOVED lines=9> */
.L_x_52466:


//--------------------- .text._ZN10layer_norm31ln_parallel_residual_fwd_kernelINS_13Kernel_traitsI6__halfS2_fS2_fjLj2048ELj1ELj4ELj1ELj16ENS_18Kernel_traits_baseILj2048ES2_S2_fS2_fjLj128EEEEELb0ELb0ELb1EEEvNS_9FwdParamsE --------------------------
	.section	.text._ZN10layer_norm31ln_parallel_residual_fwd_kernelINS_13Kernel_traitsI6__halfS2_fS2_fjLj2048ELj1ELj4ELj1ELj16ENS_18Kernel_traits_baseILj2048ES2_S2_fS2_fjLj128EEEEELb0ELb0ELb1EEEvNS_9FwdParamsE,"ax",@progbits
	.sectioninfo	@"SHI_REGISTERS=255"
	.align	128
        .global         _ZN10layer_norm31ln_parallel_residual_fwd_kernelINS_13Kernel_traitsI6__halfS2_fS2_fjLj2048ELj1ELj4ELj1ELj16ENS_18Kernel_traits_baseILj2048ES2_S2_fS2_fjLj128EEEEELb0ELb0ELb1EEEvNS_9FwdParamsE
        .type           _ZN10layer_norm31ln_parallel_residual_fwd_kernelINS_13Kernel_traitsI6__halfS2_fS2_fjLj2048ELj1ELj4ELj1ELj16ENS_18Kernel_traits_baseILj2048ES2_S2_fS2_fjLj128EEEEELb0ELb0ELb1EEEvNS_9FwdParamsE,@function
        .size           _ZN10layer_norm31ln_parallel_residual_fwd_kernelINS_13Kernel_traitsI6__halfS2_fS2_fjLj2048ELj1ELj4ELj1ELj16ENS_18Kernel_traits_baseILj2048ES2_S2_fS2_fjLj128EEEEELb0ELb0ELb1EEEvNS_9FwdParamsE,(.L_x_52467 - _ZN10layer_norm31ln_parallel_residual_fwd_kernelINS_13Kernel_traitsI6__halfS2_fS2_fjLj2048ELj1ELj4ELj1ELj16ENS_18Kernel_traits_baseILj2048ES2_S2_fS2_fjLj128EEEEELb0ELb0ELb1EEEvNS_9FwdParamsE)
        .other          _ZN10layer_norm31ln_parallel_residual_fwd_kernelINS_13Kernel_traitsI6__halfS2_fS2_fjLj2048ELj1ELj4ELj1ELj16ENS_18Kernel_traits_baseILj2048ES2_S2_fS2_fjLj128EEEEELb0ELb0ELb1EEEvNS_9FwdParamsE,@"STO_CUDA_ENTRY STV_DEFAULT"
_ZN10layer_norm31ln_parallel_residual_fwd_kernelINS_13Kernel_traitsI6__halfS2_fS2_fjLj2048ELj1ELj4ELj1ELj16ENS_18Kernel_traits_baseILj2048ES2_S2_fS2_fjLj128EEEEELb0ELb0ELb1EEEvNS_9FwdParamsE:
.text._ZN10layer_norm31ln_parallel_residual_fwd_kernelINS_13Kernel_traitsI6__halfS2_fS2_fjLj2048ELj1ELj4ELj1ELj16ENS_18Kernel_traits_baseILj2048ES2_S2_fS2_fjLj128EEEEELb0ELb0ELb1EEEvNS_9FwdParamsE:
        /* <DEDUP_REMOVED lines=40> */
[----:B------:R-:W-:Y:S01]  /*0280*/  SHF.L.U32 R152, R20, 0x4, RZ ;  /* 0x0000000414987819 */ /* 0x000fe200000006ff */
[----:B------:R-:W5:Y:S01]  /*0290*/  @P0 LDG.E.128 R4, [R4.64] ;  /* 0x0000000404040981 */ /* 0x000f62000c1e1d00 */
[----:B------:R-:W-:-:S02]  /*02a0*/  @P0 LEA.HI.X R17, R2, c[0x0][0x21c], RZ, 0x4, P2 ;  /* 0x0000870002110a11 */ /* 0x000fc400010f24ff */
[----:B------:R-:W-:Y:S02]  /*02b0*/  SHF.R.U32.HI R21, RZ, 0x1c, R148 ;  /* 0x0000001cff157819 */ /* 0x000fe40000011694 */
[----:B------:R-:W-:Y:S02]  /*02c0*/  @P1 IADD3 R32, P3, R144, c[0x0][0x220], RZ ;  /* 0x0000880090201a10 */ /* 0x000fe40007f7e0ff */
[----:B------:R-:W-:Y:S01]  /*02d0*/  @P1 IADD3 R36, P2, R152, c[0x0][0x220], RZ ;  /* 0x0000880098241a10 */ /* 0x000fe20007f5e0ff */
[----:B------:R-:W5:Y:S01]  /*02e0*/  @P0 LDG.E.128 R16, [R16.64] ;  /* 0x0000000410100981 */ /* 0x000f62000c1e1d00 */
[----:B------:R-:W-:Y:S02]  /*02f0*/  SHF.R.U32.HI R180, RZ, 0x5, R0 ;  /* 0x00000005ffb47819 */ /* 0x000fe40000011600 */
[----:B------:R-:W-:Y:S02]  /*0300*/  SHF.L.U32 R128, R132, 0x4, RZ ;  /* 0x0000000484807819 */ /* 0x000fe400000006ff */
[----:B------:R-:W-:-:S02]  /*0310*/  SHF.L.U32 R0, R0, 0x4, RZ ;  /* 0x0000000400007819 */ /* 0x000fc400000006ff */
[----:B------:R-:W-:Y:S02]  /*0320*/  SHF.L.U32 R136, R140, 0x4, RZ ;  /* 0x000000048c887819 */ /* 0x000fe400000006ff */
[----:B------:R-:W-:Y:S02]  /*0330*/  IADD3 R144, P5, R144, c[0x0][0x1b8], RZ ;  /* 0x00006e0090907a10 */ /* 0x000fe40007fbe0ff */
[----:B------:R-:W-:Y:S02]  /*0340*/  @P1 IADD3.X R33, R21, c[0x0][0x224], RZ, P3, !PT ;  /* 0x0000890015211a10 */ /* 0x000fe40001ffe4ff */
[----:B------:R-:W-:Y:S02]  /*0350*/  @P1 IADD3.X R37, RZ, c[0x0][0x224], RZ, P2, !PT ;  /* 0x00008900ff251a10 */ /* 0x000fe400017fe4ff */
[----:B0-----:R-:W-:Y:S02]  /*0360*/  LEA R180, R3, R180, 0x2 ;  /* 0x000000b403b47211 */ /* 0x001fe400078e10ff */
[----:B------:R-:W-:-:S02]  /*0370*/  @P1 IADD3 R24, P3, R128, c[0x0][0x220], RZ ;  /* 0x0000880080181a10 */ /* 0x000fc40007f7e0ff */
[----:B------:R-:W-:Y:S02]  /*0380*/  SHF.L.U32 R112, R116, 0x4, RZ ;  /* 0x0000000474707819 */ /* 0x000fe400000006ff */
[----:B------:R-:W-:Y:S02]  /*0390*/  SHF.L.U32 R168, R108, 0x4, RZ ;  /* 0x000000046ca87819 */ /* 0x000fe400000006ff */
[----:B------:R-:W-:Y:S02]  /*03a0*/  SHF.R.U32.HI R56, RZ, 0x1c, R108 ;  /* 0x0000001cff387819 */ /* 0x000fe4000001166c */
[----:B------:R-:W-:Y:S02]  /*03b0*/  SHF.R.U32.HI R58, RZ, 0x1c, R116 ;  /* 0x0000001cff3a7819 */ /* 0x000fe40000011674 */
[----:B------:R-:W-:Y:S02]  /*03c0*/  SHF.L.U32 R176, R2, 0x4, RZ ;  /* 0x0000000402b07819 */ /* 0x000fe400000006ff */
[----:B------:R-:W-:Y:S01]  /*03d0*/  SHF.L.U32 R120, R124, 0x4, RZ ;  /* 0x000000047c787819 */ /* 0x000fe200000006ff */
[----:B------:R-:W-:Y:S01]  /*03e0*/  IMAD.WIDE.U32 R148, R148, R101, c[0x0][0x1b0] ;  /* 0x00006c0094947625 */ /* 0x000fe200078e0065 */
[----:B------:R-:W-:Y:S01]  /*03f0*/  LOP3.LUT R156, R0, 0x1f0, RZ, 0xc0, !PT ;  /* 0x000001f0009c7812 */ /* 0x000fe200078ec0ff */
[----:B------:R-:W5:Y:S01]  /*0400*/  @P1 LDG.E.128 R36, [R36.64] ;  /* 0x0000000424241981 */ /* 0x000f62000c1e1d00 */
[----:B------:R-:W-:-:S02]  /*0410*/  @P1 IADD3 R28, P2, R136, c[0x0][0x220], RZ ;  /* 0x00008800881c1a10 */ /* 0x000fc40007f5e0ff */
[----:B------:R-:W-:Y:S01]  /*0420*/  SHF.R.U32.HI R3, RZ, 0x1c, R132 ;  /* 0x0000001cff037819 */ /* 0x000fe20000011684 */
[----:B------:R-:W5:Y:S01]  /*0430*/  @P1 LDG.E.128 R32, [R32.64] ;  /* 0x0000000420201981 */ /* 0x000f62000c1e1d00 */
[----:B------:R-:W-:Y:S02]  /*0440*/  IADD3.X R145, R21, c[0x0][0x1bc], RZ, P5, !PT ;  /* 0x00006f0015917a10 */ /* 0x000fe40002ffe4ff */
[----:B------:R-:W-:Y:S02]  /*0450*/  IADD3 R128, P6, R128, c[0x0][0x1b8], RZ ;  /* 0x00006e0080807a10 */ /* 0x000fe40007fde0ff */
[----:B------:R-:W-:Y:S02]  /*0460*/  SHF.R.U32.HI R0, RZ, 0x1c, R140 ;  /* 0x0000001cff007819 */ /* 0x000fe4000001168c */
[----:B------:R-:W-:Y:S02]  /*0470*/  IADD3 R136, P5, R136, c[0x0][0x1b8], RZ ;  /* 0x00006e0088887a10 */ /* 0x000fe40007fbe0ff */
[----:B------:R-:W-:-:S02]  /*0480*/  IADD3.X R129, R3, c[0x0][0x1bc], RZ, P6, !PT ;  /* 0x00006f0003817a10 */ /* 0x000fc400037fe4ff */
[----:B------:R-:W-:Y:S02]  /*0490*/  @P1 IADD3.X R25, R3, c[0x0][0x224], RZ, P3, !PT ;  /* 0x0000890003191a10 */ /* 0x000fe40001ffe4ff */
[----:B------:R-:W-:Y:S02]  /*04a0*/  @P1 IADD3 R20, P4, R112, c[0x0][0x220], RZ ;  /* 0x0000880070141a10 */ /* 0x000fe40007f9e0ff */
[----:B------:R-:W-:Y:S02]  /*04b0*/  IADD3.X R137, R0, c[0x0][0x1bc], RZ, P5, !PT ;  /* 0x00006f0000897a10 */ /* 0x000fe40002ffe4ff */
[----:B------:R-:W-:Y:S01]  /*04c0*/  IADD3 R104, P6, R168, c[0x0][0x1b8], RZ ;  /* 0x00006e00a8687a10 */ /* 0x000fe20007fde0ff */
[-C--:B------:R-:W-:Y:S01]  /*04d0*/  IMAD.WIDE.U32 R140, R140, R101.reuse, c[0x0][0x1b0] ;  /* 0x00006c008c8c7625 */ /* 0x080fe200078e0065 */
[----:B------:R-:W-:Y:S01]  /*04e0*/  IADD3 R152, P3, R152, c[0x0][0x1b8], RZ ;  /* 0x00006e0098987a10 */ /* 0x000fe20007f7e0ff */
[----:B------:R-:W5:Y:S01]  /*04f0*/  @P1 LDG.E.128 R24, [R24.64] ;  /* 0x0000000418181981 */ /* 0x000f62000c1e1d00 */
[----:B------:R-:W-:Y:S01]  /*0500*/  IADD3 R112, P5, R112, c[0x0][0x1b8], RZ ;  /* 0x00006e0070707a10 */ /* 0x000fe20007fbe0ff */
[----:B------:R-:W-:Y:S01]  /*0510*/  IMAD.WIDE.U32 R132, R132, R101, c[0x0][0x1b0] ;  /* 0x00006c0084847625 */ /* 0x000fe200078e0065 */
[----:B------:R-:W-:-:S02]  /*0520*/  SHF.R.U32.HI R57, RZ, 0x1c, R124 ;  /* 0x0000001cff397819 */ /* 0x000fc4000001167c */
[----:B------:R-:W-:Y:S01]  /*0530*/  IADD3.X R105, R56, c[0x0][0x1bc], RZ, P6, !PT ;  /* 0x00006f0038697a10 */ /* 0x000fe200037fe4ff */
[-C--:B------:R-:W-:Y:S01]  /*0540*/  IMAD.WIDE.U32 R124, R124, R101.reuse, c[0x0][0x1b0] ;  /* 0x00006c007c7c7625 */ /* 0x080fe200078e0065 */
[----:B------:R-:W-:Y:S02]  /*0550*/  @P1 IADD3.X R29, R0, c[0x0][0x224], RZ, P2, !PT ;  /* 0x00008900001d1a10 */ /* 0x000fe400017fe4ff */
[----:B------:R-:W-:Y:S01]  /*0560*/  IADD3.X R113, R58, c[0x0][0x1bc], RZ, P5, !PT ;  /* 0x00006f003a717a10 */ /* 0x000fe20002ffe4ff */
[-C--:B------:R-:W-:Y:S01]  /*0570*/  IMAD.WIDE.U32 R116, R116, R101.reuse, c[0x0][0x1b0] ;  /* 0x00006c0074747625 */ /* 0x080fe200078e0065 */
[----:B------:R-:W-:Y:S02]  /*0580*/  IADD3 R96, P6, R176, c[0x0][0x1b8], RZ ;  /* 0x00006e00b0607a10 */ /* 0x000fe40007fde0ff */
[----:B------:R-:W-:Y:S01]  /*0590*/  IADD3.X R153, RZ, c[0x0][0x1bc], RZ, P3, !PT ;  /* 0x00006f00ff997a10 */ /* 0x000fe20001ffe4ff */
[-C--:B------:R-:W-:Y:S01]  /*05a0*/  IMAD.WIDE.U32 R108, R108, R101.reuse, c[0x0][0x1b0] ;  /* 0x00006c006c6c7625 */ /* 0x080fe200078e0065 */
[----:B------:R-:W-:Y:S01]  /*05b0*/  @P1 IADD3 R196, P2, R120, c[0x0][0x220], RZ ;  /* 0x0000880078c41a10 */ /* 0x000fe20007f5e0ff */
[----:B------:R-:W5:Y:S01]  /*05c0*/  @P1 LDG.E.128 R28, [R28.64] ;  /* 0x000000041c1c1981 */ /* 0x000f62000c1e1d00 */
[----:B------:R-:W-:Y:S01]  /*05d0*/  @P1 IADD3 R168, P5, R168, c[0x0][0x220], RZ ;  /* 0x00008800a8a81a10 */ /* 0x000fe20007fbe0ff */
[----:B------:R-:W-:Y:S01]  /*05e0*/  IMAD.WIDE.U32 R100, R2, R101, c[0x0][0x1b0] ;  /* 0x00006c0002647625 */ /* 0x000fe200078e0065 */
[----:B------:R-:W-:-:S02]  /*05f0*/  SHF.R.U32.HI R2, RZ, 0x1c, R2 ;  /* 0x0000001cff027819 */ /* 0x000fc40000011602 */
[----:B------:R-:W-:Y:S02]  /*0600*/  @P1 IADD3 R176, P3, R176, c[0x0][0x220], RZ ;  /* 0x00008800b0b01a10 */ /* 0x000fe40007f7e0ff */
[----:B------:R-:W-:Y:S02]  /*0610*/  @P1 IADD3.X R197, R57, c[0x0][0x224], RZ, P2, !PT ;  /* 0x0000890039c51a10 */ /* 0x000fe400017fe4ff */
[----:B------:R-:W-:Y:S02]  /*0620*/  @P1 IADD3.X R21, R58, c[0x0][0x224], RZ, P4, !PT ;  /* 0x000089003a151a10 */ /* 0x000fe400027fe4ff */
[----:B------:R-:W-:Y:S02]  /*0630*/  @P1 IADD3.X R169, R56, c[0x0][0x224], RZ, P5, !PT ;  /* 0x0000890038a91a10 */ /* 0x000fe40002ffe4ff */
[----:B------:R-:W-:Y:S01]  /*0640*/  @P1 IADD3.X R177, R2, c[0x0][0x224], RZ, P3, !PT ;  /* 0x0000890002b11a10 */ /* 0x000fe20001ffe4ff */
[----:B------:R-:W5:Y:S04]  /*0650*/  @P1 LDG.E.128 R196, [R196.64] ;  /* 0x00000004c4c41981 */ /* 0x000f68000c1e1d00 */
[----:B------:R-:W5:Y:S04]  /*0660*/  @P1 LDG.E.128 R20, [R20.64] ;  /* 0x0000000414141981 */ /* 0x000f68000c1e1d00 */
[----:B------:R-:W5:Y:S04]  /*0670*/  @P1 LDG.E.128 R168, [R168.64] ;  /* 0x00000004a8a81981 */ /* 0x000f68000c1e1d00 */
[----:B------:R-:W5:Y:S01]  /*0680*/  @P1 LDG.E.128 R176, [R176.64] ;  /* 0x00000004b0b01981 */ /* 0x000f62000c1e1d00 */
[----:B------:R-:W-:-:S04]  /*0690*/  IADD3 R120, P4, R120, c[0x0][0x1b8], RZ ;  /* 0x00006e0078787a10 */ /* 0x000fc80007f9e0ff */
[----:B------:R-:W-:Y:S02]  /*06a0*/  IADD3.X R121, R57, c[0x0][0x1bc], RZ, P4, !PT ;  /* 0x00006f0039797a10 */ /* 0x000fe400027fe4ff */
[----:B------:R-:W-:Y:S02]  /*06b0*/  ISETP.GE.AND P4, PT, R180, c[0x0][0x164], PT ;  /* 0x00005900b4007a0c */ /* 0x000fe40003f86270 */
[----:B------:R-:W-:Y:S02]  /*06c0*/  IADD3 R156, P2, R156, c[0x0][0x1b0], RZ ;  /* 0x00006c009c9c7a10 */ /* 0x000fe40007f5e0ff */
[----:B------:R-:W-:Y:S02]  /*06d0*/  IADD3.X R97, R2, c[0x0][0x1bc], RZ, P6, !PT ;  /* 0x00006f0002617a10 */ /* 0x000fe400037fe4ff */
[----:B------:R-:W-:-:S07]  /*06e0*/  IADD3.X R157, RZ, c[0x0][0x1b4], RZ, P2, !PT ;  /* 0x00006d00ff9d7a10 */ /* 0x000fce00017fe4ff */
[----:B------:R-:W-:Y:S05]  /*06f0*/  @P4 EXIT ;  /* 0x000000000000494d */ /* 0x000fea0003800000 */
        /* <DEDUP_REMOVED lines=65> */
[----:B------:R-:W-:Y:S01]  /*0b10*/  HADD2.F32 R215, -RZ, R12.H0_H0 ;  /* 0x2000000cffd77230 */ /* 0x000fe20000004100 */
[----:B------:R-:W-:Y:S01]  /*0b20*/  ULDC.U8 UR6, c[0x0][0x1f0] ;  /* 0x00007c0000067ab9 */ /* 0x000fe20000000000 */
[----:B0-----:R-:W-:-:S02]  /*0b30*/  HADD2.F32 R2, -RZ, R48.H0_H0 ;  /* 0x20000030ff027230 */ /* 0x001fc40000004100 */
[----:B------:R-:W-:Y:S02]  /*0b40*/  HADD2.F32 R213, -RZ, R12.H1_H1 ;  /* 0x3000000cffd57230 */ /* 0x000fe40000004100 */
        /* <DEDUP_REMOVED lines=21> */
[----:B------:R-:W-:Y:S02]  /*0ca0*/  HADD2.F32 R183, -RZ, R6.H0_H0 ;  /* 0x20000006ffb77230 */ /* 0x000fe40000004100 */
[----:B-1----:R-:W-:Y:S01]  /*0cb0*/  HADD2.F32 R0, -RZ, R51.H1_H1 ;  /* 0x30000033ff007230 */ /* 0x002fe20000004100 */
[----:B------:R0:W-:Y:S01]  /*0cc0*/  STL [R1+0x4c], R2 ;  /* 0x00004c0201007387 */ /* 0x0001e20000100800 */
[----:B------:R-:W-:-:S02]  /*0cd0*/  HADD2.F32 R225, -RZ, R24.H0_H0 ;  /* 0x20000018ffe17230 */ /* 0x000fc40000004100 */
        /* <DEDUP_REMOVED lines=9> */
[----:B------:R-:W-:Y:S02]  /*0d70*/  HADD2.F32 R218, -RZ, R26.H1_H1 ;  /* 0x3000001affda7230 */ /* 0x000fe40000004100 */
[--C-:B------:R-:W-:Y:S01]  /*0d80*/  HADD2.F32 R217, -RZ, R27.reuse.H0_H0 ;  /* 0x2000001bffd97230 */ /* 0x100fe20000004100 */
        /* <DEDUP_REMOVED lines=30> */
[--C-:B------:R-:W-:Y:S02]  /*0f70*/  HADD2.F32 R40, -RZ, R36.reuse.H0_H0 ;  /* 0x20000024ff287230 */ /* 0x100fe40000004100 */
[----:B------:R-:W-:Y:S01]  /*0f80*/  HADD2.F32 R36, -RZ, R36.H1_H1 ;  /* 0x30000024ff247230 */ /* 0x000fe20000004100 */
        /* <DEDUP_REMOVED lines=21> */
[--C-:B--2---:R-:W-:Y:S01]  /*10e0*/  HADD2.F32 R3, -RZ, R7.reuse.H1_H1 ;  /* 0x30000007ff037230 */ /* 0x104fe20000004100 */
[----:B------:R1:W-:Y:S01]  /*10f0*/  STL [R1+0x4], R0 ;  /* 0x0000040001007387 */ /* 0x0003e20000100800 */
[--C-:B------:R-:W-:Y:S02]  /*1100*/  HADD2.F32 R168, -RZ, R170.reuse.H0_H0 ;  /* 0x200000aaffa87230 */ /* 0x100fe40000004100 */
[----:B------:R-:W-:Y:S01]  /*1110*/  HADD2.F32 R169, -RZ, R170.H1_H1 ;  /* 0x300000aaffa97230 */ /* 0x000fe20000004100 */
[----:B------:R2:W-:Y:S01]  /*1120*/  STL [R1+0x1c], R40 ;  /* 0x00001c2801007387 */ /* 0x0005e20000100800 */
[----:B------:R-:W-:Y:S02]  /*1130*/  HADD2.F32 R176, -RZ, R178.H0_H0 ;  /* 0x200000b2ffb07230 */ /* 0x000fe40000004100 */
[----:B0-----:R-:W-:Y:S01]  /*1140*/  HADD2.F32 R2, -RZ, R7.H0_H0 ;  /* 0x20000007ff027230 */ /* 0x001fe20000004100 */
[----:B------:R2:W-:Y:S01]  /*1150*/  STL [R1], R36 ;  /* 0x0000002401007387 */ /* 0x0005e20000100800 */
[----:B------:R-:W-:-:S02]  /*1160*/  HADD2.F32 R7, -RZ, R9.H1_H1 ;  /* 0x30000009ff077230 */ /* 0x000fc40000004100 */
[----:B-1----:R-:W-:Y:S02]  /*1170*/  HADD2.F32 R0, -RZ, R6.H1_H1 ;  /* 0x30000006ff007230 */ /* 0x002fe40000004100 */
[----:B------:R-:W-:Y:S02]  /*1180*/  HADD2.F32 R6, -RZ, R9.H0_H0 ;  /* 0x20000009ff067230 */ /* 0x000fe40000004100 */
[----:B------:R-:W-:Y:S02]  /*1190*/  HADD2.F32 R9, -RZ, R10.H1_H1 ;  /* 0x3000000aff097230 */ /* 0x000fe40000004100 */
[----:B------:R-:W-:Y:S02]  /*11a0*/  HADD2.F32 R177, -RZ, R178.H1_H1 ;  /* 0x300000b2ffb17230 */ /* 0x000fe40000004100 */
[----:B------:R-:W-:Y:S02]  /*11b0*/  HADD2.F32 R10, -RZ, R11.H0_H0 ;  /* 0x2000000bff0a7230 */ /* 0x000fe40000004100 */
[----:B------:R-:W-:-:S02]  /*11c0*/  HADD2.F32 R18, -RZ, R19.H0_H0 ;  /* 0x20000013ff127230 */ /* 0x000fc40000004100 */
[----:B------:R-:W-:Y:S02]  /*11d0*/  HADD2.F32 R202, -RZ, R199.H0_H0 ;  /* 0x200000c7ffca7230 */ /* 0x000fe40000004100 */
[----:B------:R-:W-:Y:S02]  /*11e0*/  HADD2.F32 R22, -RZ, R23.H0_H0 ;  /* 0x20000017ff167230 */ /* 0x000fe40000004100 */
[----:B------:R-:W-:Y:S02]  /*11f0*/  HADD2.F32 R170, -RZ, R171.H0_H0 ;  /* 0x200000abffaa7230 */ /* 0x000fe40000004100 */
[----:B------:R-:W-:Y:S02]  /*1200*/  HADD2.F32 R178, -RZ, R179.H0_H0 ;  /* 0x200000b3ffb27230 */ /* 0x000fe40000004100 */
        /* <DEDUP_REMOVED lines=30> */
[----:B------:R-:W-:Y:S02]  /*13f0*/  HADD2.F32 R199, -RZ, R199.H1_H1 ;  /* 0x300000c7ffc77230 */ /* 0x000fe40000004100 */
[----:B------:R-:W-:-:S02]  /*1400*/  HADD2.F32 R23, -RZ, R23.H1_H1 ;  /* 0x30000017ff177230 */ /* 0x000fc40000004100 */
[----:B------:R-:W-:Y:S02]  /*1410*/  HADD2.F32 R171, -RZ, R171.H1_H1 ;  /* 0x300000abffab7230 */ /* 0x000fe40000004100 */
[----:B--2---:R-:W-:Y:S02]  /*1420*/  HADD2.F32 R179, -RZ, R179.H1_H1 ;  /* 0x300000b3ffb37230 */ /* 0x004fe40000004100 */
.L_x_31700:
        /* <DEDUP_REMOVED lines=21> */
[----:B------:R-:W-:Y:S01]  /*1580*/  ISETP.NE.AND.EX P1, PT, RZ, c[0x0][0x17c], PT, P1 ;  /* 0x00005f00ff007a0c */ /* 0x000fe20003f25310 */
[----:B--2---:R-:W-:-:S12]  /*1590*/  HADD2.F32 R80, -RZ, R76.H0_H0 ;  /* 0x2000004cff507230 */ /* 0x004fd80000004100 */
[----:B------:R-:W-:Y:S05]  /*15a0*/  @P1 BRA `(.L_x_31569) ;  /* 0x0000003000001947 */ /* 0x000fea0003800000 */
[----:B0-----:R-:W-:Y:S05]  /*15b0*/  @!P2 BRA `(.L_x_31570) ;  /* 0x000000500000a947 */ /* 0x001fea0003800000 */
[----:B-----5:R-:W-:Y:S01]  /*15c0*/  FADD.FTZ R80, R88, R80 ;  /* 0x0000005058507221 */ /* 0x020fe20000010000 */
[----:B------:R-:W-:Y:S05]  /*15d0*/  BRA `(.L_x_31570) ;  /* 0x0000003000007947 */ /* 0x000fea0003800000 */
.L_x_31569:
[----:B0----5:R-:W-:-:S05]  /*15e0*/  HADD2.F32 R29, -RZ, R92.H0_H0 ;  /* 0x2000005cff1d7230 */ /* 0x021fca0000004100 */
[----:B------:R-:W-:-:S04]  /*15f0*/  FADD.FTZ R80, R80, R29 ;  /* 0x0000001d50507221 */ /* 0x000fc80000010000 */
[----:B------:R-:W-:Y:S02]  /*1600*/  @P2 FADD.FTZ R80, R88, R80 ;  /* 0x0000005058502221 */ /* 0x000fe40000010000 */
.L_x_31570:
[----:B------:R-:W-:Y:S01]  /*1610*/  HADD2.F32 R81, -RZ, R76.H1_H1 ;  /* 0x3000004cff517230 */ /* 0x000fe20000004100 */
[----:B------:R-:W-:Y:S05]  /*1620*/  @P1 BRA `(.L_x_31571) ;  /* 0x0000003000001947 */ /* 0x000fea0003800000 */
[----:B------:R-:W-:Y:S05]  /*1630*/  @!P2 BRA `(.L_x_31572) ;  /* 0x000000500000a947 */ /* 0x000fea0003800000 */
[----:B-----5:R-:W-:Y:S01]  /*1640*/  FADD.FTZ R81, R89, R81 ;  /* 0x0000005159517221 */ /* 0x020fe20000010000 */
[----:B------:R-:W-:Y:S05]  /*1650*/  BRA `(.L_x_31572) ;  /* 0x0000003000007947 */ /* 0x000fea0003800000 */
.L_x_31571:
[----:B-----5:R-:W-:-:S05]  /*1660*/  HADD2.F32 R28, -RZ, R92.H1_H1 ;  /* 0x3000005cff1c7230 */ /* 0x020fca0000004100 */
[----:B------:R-:W-:-:S04]  /*1670*/  FADD.FTZ R81, R81, R28 ;  /* 0x0000001c51517221 */ /* 0x000fc80000010000 */
[----:B------:R-:W-:Y:S02]  /*1680*/  @P2 FADD.FTZ R81, R89, R81 ;  /* 0x0000005159512221 */ /* 0x000fe40000010000 */
.L_x_31572:
[----:B------:R-:W-:Y:S01]  /*1690*/  HADD2.F32 R82, -RZ, R77.H0_H0 ;  /* 0x2000004dff527230 */ /* 0x000fe20000004100 */
[----:B------:R-:W-:Y:S05]  /*16a0*/  @P1 BRA `(.L_x_31573) ;  /* 0x0000003000001947 */ /* 0x000fea0003800000 */
[----:B------:R-:W-:Y:S05]  /*16b0*/  @!P2 BRA `(.L_x_31574) ;  /* 0x000000500000a947 */ /* 0x000fea0003800000 */
[----:B-----5:R-:W-:Y:S01]  /*16c0*/  FADD.FTZ R82, R90, R82 ;  /* 0x000000525a527221 */ /* 0x020fe20000010000 */
[----:B------:R-:W-:Y:S05]  /*16d0*/  BRA `(.L_x_31574) ;  /* 0x0000003000007947 */ /* 0x000fea0003800000 */
.L_x_31573:
[----:B-----5:R-:W-:-:S05]  /*16e0*/  HADD2.F32 R29, -RZ, R93.H0_H0 ;  /* 0x2000005dff1d7230 */ /* 0x020fca0000004100 */
[----:B------:R-:W-:-:S04]  /*16f0*/  FADD.FTZ R82, R82, R29 ;  /* 0x0000001d52527221 */ /* 0x000fc80000010000 */
[----:B------:R-:W-:Y:S02]  /*1700*/  @P2 FADD.FTZ R82, R90, R82 ;  /* 0x000000525a522221 */ /* 0x000fe40000010000 */
.L_x_31574:
[----:B------:R-:W-:Y:S01]  /*1710*/  HADD2.F32 R83, -RZ, R77.H1_H1 ;  /* 0x3000004dff537230 */ /* 0x000fe20000004100 */
[----:B------:R-:W-:Y:S05]  /*1720*/  @P1 BRA `(.L_x_31575) ;  /* 0x0000003000001947 */ /* 0x000fea0003800000 */
[----:B------:R-:W-:Y:S05]  /*1730*/  @!P2 BRA `(.L_x_31576) ;  /* 0x000000500000a947 */ /* 0x000fea0003800000 */
[----:B-----5:R-:W-:Y:S01]  /*1740*/  FADD.FTZ R83, R91, R83 ;  /* 0x000000535b537221 */ /* 0x020fe20000010000 */
[----:B------:R-:W-:Y:S05]  /*1750*/  BRA `(.L_x_31576) ;  /* 0x0000003000007947 */ /* 0x000fea0003800000 */
.L_x_31575:
[----:B-----5:R-:W-:-:S05]  /*1760*/  HADD2.F32 R28, -RZ, R93.H1_H1 ;  /* 0x3000005dff1c7230 */ /* 0x020fca0000004100 */
[----:B------:R-:W-:-:S04]  /*1770*/  FADD.FTZ R83, R83, R28 ;  /* 0x0000001c53537221 */ /* 0x000fc80000010000 */
[----:B------:R-:W-:Y:S02]  /*1780*/  @P2 FADD.FTZ R83, R91, R83 ;  /* 0x000000535b532221 */ /* 0x000fe40000010000 */
.L_x_31576:
[----:B------:R-:W-:Y:S01]  /*1790*/  HADD2.F32 R76, -RZ, R78.H0_H0 ;  /* 0x2000004eff4c7230 */ /* 0x000fe20000004100 */
[----:B------:R-:W-:Y:S05]  /*17a0*/  @P1 BRA `(.L_x_31577) ;  /* 0x0000003000001947 */ /* 0x000fea0003800000 */
[----:B------:R-:W-:Y:S05]  /*17b0*/  @!P2 BRA `(.L_x_31578) ;  /* 0x000000500000a947 */ /* 0x000fea0003800000 */
[----:B-----5:R-:W-:Y:S01]  /*17c0*/  FADD.FTZ R76, R84, R76 ;  /* 0x0000004c544c7221 */ /* 0x020fe20000010000 */
[----:B------:R-:W-:Y:S05]  /*17d0*/  BRA `(.L_x_31578) ;  /* 0x0000003000007947 */ /* 0x000fea0003800000 */
.L_x_31577:
[----:B-----5:R-:W-:-:S05]  /*17e0*/  HADD2.F32 R29, -RZ, R94.H0_H0 ;  /* 0x2000005eff1d7230 */ /* 0x020fca0000004100 */
[----:B------:R-:W-:-:S04]  /*17f0*/  FADD.FTZ R76, R76, R29 ;  /* 0x0000001d4c4c7221 */ /* 0x000fc80000010000 */
[----:B------:R-:W-:Y:S02]  /*1800*/  @P2 FADD.FTZ R76, R84, R76 ;  /* 0x0000004c544c2221 */ /* 0x000fe40000010000 */
.L_x_31578:
[----:B------:R-:W-:Y:S01]  /*1810*/  HADD2.F32 R77, -RZ, R78.H1_H1 ;  /* 0x3000004eff4d7230 */ /* 0x000fe20000004100 */
[----:B------:R-:W-:Y:S05]  /*1820*/  @P1 BRA `(.L_x_31579) ;  /* 0x0000003000001947 */ /* 0x000fea0003800000 */
[----:B------:R-:W-:Y:S05]  /*1830*/  @!P2 BRA `(.L_x_31580) ;  /* 0x000000500000a947 */ /* 0x000fea0003800000 */
[----:B-----5:R-:W-:Y:S01]  /*1840*/  FADD.FTZ R77, R85, R77 ;  /* 0x0000004d554d7221 */ /* 0x020fe20000010000 */
[----:B------:R-:W-:Y:S05]  /*1850*/  BRA `(.L_x_31580) ;  /* 0x0000003000007947 */ /* 0x000fea0003800000 */
.L_x_31579:
[----:B-----5:R-:W-:-:S05]  /*1860*/  HADD2.F32 R28, -RZ, R94.H1_H1 ;  /* 0x3000005eff1c7230 */ /* 0x020fca0000004100 */
[----:B------:R-:W-:-:S04]  /*1870*/  FADD.FTZ R77, R77, R28 ;  /* 0x0000001c4d4d7221 */ /* 0x000fc80000010000 */
[----:B------:R-:W-:Y:S02]  /*1880*/  @P2 FADD.FTZ R77, R85, R77 ;  /* 0x0000004d554d2221 */ /* 0x000fe40000010000 */
.L_x_31580:
[----:B------:R-:W-:Y:S01]  /*1890*/  HADD2.F32 R78, -RZ, R79.H0_H0 ;  /* 0x2000004fff4e7230 */ /* 0x000fe20000004100 */
[----:B------:R-:W-:Y:S05]  /*18a0*/  @P1 BRA `(.L_x_31581) ;  /* 0x0000003000001947 */ /* 0x000fea0003800000 */
[----:B------:R-:W-:Y:S05]  /*18b0*/  @!P2 BRA `(.L_x_31582) ;  /* 0x000000500000a947 */ /* 0x000fea0003800000 */
[----:B-----5:R-:W-:Y:S01]  /*18c0*/  FADD.FTZ R78, R86, R78 ;  /* 0x0000004e564e7221 */ /* 0x020fe20000010000 */
[----:B------:R-:W-:Y:S05]  /*18d0*/  BRA `(.L_x_31582) ;  /* 0x0000003000007947 */ /* 0x000fea0003800000 */
.L_x_31581:
[----:B-----5:R-:W-:-:S05]  /*18e0*/  HADD2.F32 R29, -RZ, R95.H0_H0 ;  /* 0x2000005fff1d7230 */ /* 0x020fca0000004100 */
[----:B------:R-:W-:-:S04]  /*18f0*/  FADD.FTZ R78, R78, R29 ;  /* 0x0000001d4e4e7221 */ /* 0x000fc80000010000 */
[----:B------:R-:W-:Y:S02]  /*1900*/  @P2 FADD.FTZ R78, R86, R78 ;  /* 0x0000004e564e2221 */ /* 0x000fe40000010000 */
.L_x_31582:
[----:B------:R-:W-:Y:S01]  /*1910*/  HADD2.F32 R79, -RZ, R79.H1_H1 ;  /* 0x3000004fff4f7230 */ /* 0x000fe20000004100 */
[----:B------:R-:W-:Y:S05]  /*1920*/  @P1 BRA `(.L_x_31583) ;  /* 0x0000003000001947 */ /* 0x000fea0003800000 */
[----:B------:R-:W-:Y:S05]  /*1930*/  @!P2 BRA `(.L_x_31584) ;  /* 0x000000500000a947 */ /* 0x000fea0003800000 */
[----:B-----5:R-:W-:Y:S01]  /*1940*/  FADD.FTZ R79, R87, R79 ;  /* 0x0000004f574f7221 */ /* 0x020fe20000010000 */
[----:B------:R-:W-:Y:S05]  /*1950*/  BRA `(.L_x_31584) ;  /* 0x0000003000007947 */ /* 0x000fea0003800000 */
.L_x_31583:
[----:B-----5:R-:W-:-:S05]  /*1960*/  HADD2.F32 R28, -RZ, R95.H1_H1 ;  /* 0x3000005fff1c7230 */ /* 0x020fca0000004100 */
[----:B------:R-:W-:-:S04]  /*1970*/  FADD.FTZ R79, R79, R28 ;  /* 0x0000001c4f4f7221 */ /* 0x000fc80000010000 */
[----:B------:R-:W-:Y:S02]  /*1980*/  @P2 FADD.FTZ R79, R87, R79 ;  /* 0x0000004f574f2221 */ /* 0x000fe40000010000 */
.L_x_31584:
        /* <DEDUP_REMOVED lines=13> */
[----:B--2---:R-:W-:Y:S01]  /*1a60*/  HADD2.F32 R72, -RZ, R68.H0_H0 ;  /* 0x20000044ff487230 */ /* 0x004fe20000004100 */
[----:B------:R-:W-:Y:S05]  /*1a70*/  @P1 BRA `(.L_x_31585) ;  /* 0x0000003000001947 */ /* 0x000fea0003800000 */
[----:B-1----:R-:W-:Y:S05]  /*1a80*/  @!P2 BRA `(.L_x_31586) ;  /* 0x000000500000a947 */ /* 0x002fea0003800000 */
[----:B-----5:R-:W-:Y:S01]  /*1a90*/  FADD.FTZ R72, R88, R72 ;  /* 0x0000004858487221 */ /* 0x020fe20000010000 */
[----:B------:R-:W-:Y:S05]  /*1aa0*/  BRA `(.L_x_31586) ;  /* 0x0000003000007947 */ /* 0x000fea0003800000 */
.L_x_31585:
[----:B-1---5:R-:W-:-:S05]  /*1ab0*/  HADD2.F32 R29, -RZ, R92.H0_H0 ;  /* 0x2000005cff1d7230 */ /* 0x022fca0000004100 */
[----:B------:R-:W-:-:S04]  /*1ac0*/  FADD.FTZ R72, R29, R72 ;  /* 0x000000481d487221 */ /* 0x000fc80000010000 */
[----:B------:R-:W-:Y:S02]  /*1ad0*/  @P2 FADD.FTZ R72, R88, R72 ;  /* 0x0000004858482221 */ /* 0x000fe40000010000 */
.L_x_31586:
[----:B------:R-:W-:Y:S01]  /*1ae0*/  HADD2.F32 R73, -RZ, R68.H1_H1 ;  /* 0x30000044ff497230 */ /* 0x000fe20000004100 */
[----:B------:R-:W-:Y:S05]  /*1af0*/  @P1 BRA `(.L_x_31587) ;  /* 0x0000003000001947 */ /* 0x000fea0003800000 */
[----:B------:R-:W-:Y:S05]  /*1b00*/  @!P2 BRA `(.L_x_31588) ;  /* 0x000000500000a947 */ /* 0x000fea0003800000 */
[----:B-----5:R-:W-:Y:S01]  /*1b10*/  FADD.FTZ R73, R89, R73 ;  /* 0x0000004959497221 */ /* 0x020fe20000010000 */
[----:B------:R-:W-:Y:S05]  /*1b20*/  BRA `(.L_x_31588) ;  /* 0x0000003000007947 */ /* 0x000fea0003800000 */
.L_x_31587:
[----:B-----5:R-:W-:-:S05]  /*1b30*/  HADD2.F32 R28, -RZ, R92.H1_H1 ;  /* 0x3000005cff1c7230 */ /* 0x020fca0000004100 */
[----:B------:R-:W-:-:S04]  /*1b40*/  FADD.FTZ R73, R28, R73 ;  /* 0x000000491c497221 */ /* 0x000fc80000010000 */
[----:B------:R-:W-:Y:S02]  /*1b50*/  @P2 FADD.FTZ R73, R89, R73 ;  /* 0x0000004959492221 */ /* 0x000fe40000010000 */
.L_x_31588:
[----:B------:R-:W-:Y:S01]  /*1b60*/  HADD2.F32 R74, -RZ, R69.H0_H0 ;  /* 0x20000045ff4a7230 */ /* 0x000fe20000004100 */
[----:B------:R-:W-:Y:S05]  /*1b70*/  @P1 BRA `(.L_x_31589) ;  /* 0x0000003000001947 */ /* 0x000fea0003800000 */
[----:B------:R-:W-:Y:S05]  /*1b80*/  @!P2 BRA `(.L_x_31590) ;  /* 0x000000500000a947 */ /* 0x000fea0003800000 */
[----:B-----5:R-:W-:Y:S01]  /*1b90*/  FADD.FTZ R74, R90, R74 ;  /* 0x0000004a5a4a7221 */ /* 0x020fe20000010000 */
[----:B------:R-:W-:Y:S05]  /*1ba0*/  BRA `(.L_x_31590) ;  /* 0x0000003000007947 */ /* 0x000fea0003800000 */
.L_x_31589:
[----:B-----5:R-:W-:-:S05]  /*1bb0*/  HADD2.F32 R29, -RZ, R93.H0_H0 ;  /* 0x2000005dff1d7230 */ /* 0x020fca0000004100 */
[----:B------:R-:W-:-:S04]  /*1bc0*/  FADD.FTZ R74, R29, R74 ;  /* 0x0000004a1d4a7221 */ /* 0x000fc80000010000 */
[----:B------:R-:W-:Y:S02]  /*1bd0*/  @P2 FADD.FTZ R74, R90, R74 ;  /* 0x0000004a5a4a2221 */ /* 0x000fe40000010000 */
.L_x_31590:
[----:B------:R-:W-:Y:S01]  /*1be0*/  HADD2.F32 R75, -RZ, R69.H1_H1 ;  /* 0x30000045ff4b7230 */ /* 0x000fe20000004100 */
[----:B------:R-:W-:Y:S05]  /*1bf0*/  @P1 BRA `(.L_x_31591) ;  /* 0x0000003000001947 */ /* 0x000fea0003800000 */
[----:B------:R-:W-:Y:S05]  /*1c00*/  @!P2 BRA `(.L_x_31592) ;  /* 0x000000500000a947 */ /* 0x000fea0003800000 */
[----:B-----5:R-:W-:Y:S01]  /*1c10*/  FADD.FTZ R75, R91, R75 ;  /* 0x0000004b5b4b7221 */ /* 0x020fe20000010000 */
[----:B------:R-:W-:Y:S05]  /*1c20*/  BRA `(.L_x_31592) ;  /* 0x0000003000007947 */ /* 0x000fea0003800000 */
.L_x_31591:
[----:B-----5:R-:W-:-:S05]  /*1c30*/  HADD2.F32 R28, -RZ, R93.H1_H1 ;  /* 0x3000005dff1c7230 */ /* 0x020fca0000004100 */
[----:B------:R-:W-:-:S04]  /*1c40*/  FADD.FTZ R75, R28, R75 ;  /* 0x0000004b1c4b7221 */ /* 0x000fc80000010000 */
[----:B------:R-:W-:Y:S02]  /*1c50*/  @P2 FADD.FTZ R75, R91, R75 ;  /* 0x0000004b5b4b2221 */ /* 0x000fe40000010000 */
.L_x_31592:
[----:B------:R-:W-:Y:S01]  /*1c60*/  HADD2.F32 R68, -RZ, R70.H0_H0 ;  /* 0x20000046ff447230 */ /* 0x000fe20000004100 */
[----:B------:R-:W-:Y:S05]  /*1c70*/  @P1 BRA `(.L_x_31593) ;  /* 0x0000003000001947 */ /* 0x000fea0003800000 */
[----:B------:R-:W-:Y:S05]  /*1c80*/  @!P2 BRA `(.L_x_31594) ;  /* 0x000000500000a947 */ /* 0x000fea0003800000 */
[----:B-----5:R-:W-:Y:S01]  /*1c90*/  FADD.FTZ R68, R84, R68 ;  /* 0x0000004454447221 */ /* 0x020fe20000010000 */
[----:B------:R-:W-:Y:S05]  /*1ca0*/  BRA `(.L_x_31594) ;  /* 0x0000003000007947 */ /* 0x000fea0003800000 */
.L_x_31593:
[----:B-----5:R-:W-:-:S05]  /*1cb0*/  HADD2.F32 R29, -RZ, R94.H0_H0 ;  /* 0x2000005eff1d7230 */ /* 0x020fca0000004100 */
[----:B------:R-:W-:-:S04]  /*1cc0*/  FADD.FTZ R68, R29, R68 ;  /* 0x000000441d447221 */ /* 0x000fc80000010000 */
[----:B------:R-:W-:Y:S02]  /*1cd0*/  @P2 FADD.FTZ R68, R84, R68 ;  /* 0x0000004454442221 */ /* 0x000fe40000010000 */
.L_x_31594:
[----:B------:R-:W-:Y:S01]  /*1ce0*/  HADD2.F32 R69, -RZ, R70.H1_H1 ;  /* 0x30000046ff457230 */ /* 0x000fe20000004100 */
[----:B------:R-:W-:Y:S05]  /*1cf0*/  @P1 BRA `(.L_x_31595) ;  /* 0x0000003000001947 */ /* 0x000fea0003800000 */
[----:B------:R-:W-:Y:S05]  /*1d00*/  @!P2 BRA `(.L_x_31596) ;  /* 0x000000500000a947 */ /* 0x000fea0003800000 */
[----:B-----5:R-:W-:Y:S01]  /*1d10*/  FADD.FTZ R69, R85, R69 ;  /* 0x0000004555457221 */ /* 0x020fe20000010000 */
[----:B------:R-:W-:Y:S05]  /*1d20*/  BRA `(.L_x_31596) ;  /* 0x0000003000007947 */ /* 0x000fea0003800000 */
.L_x_31595:
[----:B-----5:R-:W-:-:S05]  /*1d30*/  HADD2.F32 R28, -RZ, R94.H1_H1 ;  /* 0x3000005eff1c7230 */ /* 0x020fca0000004100 */
[----:B------:R-:W-:-:S04]  /*1d40*/  FADD.FTZ R69, R28, R69 ;  /* 0x000000451c457221 */ /* 0x000fc80000010000 */
[----:B------:R-:W-:Y:S02]  /*1d50*/  @P2 FADD.FTZ R69, R85, R69 ;  /* 0x0000004555452221 */ /* 0x000fe40000010000 */
.L_x_31596:
[----:B------:R-:W-:Y:S01]  /*1d60*/  HADD2.F32 R70, -RZ, R71.H0_H0 ;  /* 0x20000047ff467230 */ /* 0x000fe20000004100 */
[----:B------:R-:W-:Y:S05]  /*1d70*/  @P1 BRA `(.L_x_31597) ;  /* 0x0000003000001947 */ /* 0x000fea0003800000 */
[----:B------:R-:W-:Y:S05]  /*1d80*/  @!P2 BRA `(.L_x_31598) ;  /* 0x000000500000a947 */ /* 0x000fea0003800000 */
[----:B-----5:R-:W-:Y:S01]  /*1d90*/  FADD.FTZ R70, R86, R70 ;  /* 0x0000004656467221 */ /* 0x020fe20000010000 */
[----:B------:R-:W-:Y:S05]  /*1da0*/  BRA `(.L_x_31598) ;  /* 0x0000003000007947 */ /* 0x000fea0003800000 */
.L_x_31597:
[----:B-----5:R-:W-:-:S05]  /*1db0*/  HADD2.F32 R29, -RZ, R95.H0_H0 ;  /* 0x2000005fff1d7230 */ /* 0x020fca0000004100 */
[----:B------:R-:W-:-:S04]  /*1dc0*/  FADD.FTZ R70, R29, R70 ;  /* 0x000000461d467221 */ /* 0x000fc80000010000 */
[----:B------:R-:W-:Y:S02]  /*1dd0*/  @P2 FADD.FTZ R70, R86, R70 ;  /* 0x0000004656462221 */ /* 0x000fe40000010000 */
.L_x_31598:
[----:B------:R-:W-:Y:S01]  /*1de0*/  HADD2.F32 R71, -RZ, R71.H1_H1 ;  /* 0x30000047ff477230 */ /* 0x000fe20000004100 */
[----:B------:R-:W-:Y:S05]  /*1df0*/  @P1 BRA `(.L_x_31599) ;  /* 0x0000003000001947 */ /* 0x000fea0003800000 */
[----:B------:R-:W-:Y:S05]  /*1e00*/  @!P2 BRA `(.L_x_31600) ;  /* 0x000000500000a947 */ /* 0x000fea0003800000 */
[----:B-----5:R-:W-:Y:S01]  /*1e10*/  FADD.FTZ R71, R87, R71 ;  /* 0x0000004757477221 */ /* 0x020fe20000010000 */
[----:B------:R-:W-:Y:S05]  /*1e20*/  BRA `(.L_x_31600) ;  /* 0x0000003000007947 */ /* 0x000fea0003800000 */
.L_x_31599:
[----:B-----5:R-:W-:-:S05]  /*1e30*/  HADD2.F32 R28, -RZ, R95.H1_H1 ;  /* 0x3000005fff1c7230 */ /* 0x020fca0000004100 */
[----:B------:R-:W-:-:S04]  /*1e40*/  FADD.FTZ R71, R28, R71 ;  /* 0x000000471c477221 */ /* 0x000fc80000010000 */
[----:B------:R-:W-:Y:S02]  /*1e50*/  @P2 FADD.FTZ R71, R87, R71 ;  /* 0x0000004757472221 */ /* 0x000fe40000010000 */
.L_x_31600:
        /* <DEDUP_REMOVED lines=17> */
.L_x_31601:
[----:B-1---5:R-:W-:-:S05]  /*1f70*/  HADD2.F32 R29, -RZ, R92.H0_H0 ;  /* 0x2000005cff1d7230 */ /* 0x022fca0000004100 */
[----:B------:R-:W-:-:S04]  /*1f80*/  FADD.FTZ R64, R29, R64 ;  /* 0x000000401d407221 */ /* 0x000fc80000010000 */
[----:B------:R-:W-:Y:S02]  /*1f90*/  @P2 FADD.FTZ R64, R88, R64 ;  /* 0x0000004058402221 */ /* 0x000fe40000010000 */
.L_x_31602:
[----:B------:R-:W-:Y:S01]  /*1fa0*/  HADD2.F32 R65, -RZ, R60.H1_H1 ;  /* 0x3000003cff417230 */ /* 0x000fe20000004100 */
[----:B------:R-:W-:Y:S05]  /*1fb0*/  @P1 BRA `(.L_x_31603) ;  /* 0x0000003000001947 */ /* 0x000fea0003800000 */
[----:B------:R-:W-:Y:S05]  /*1fc0*/  @!P2 BRA `(.L_x_31604) ;  /* 0x000000500000a947 */ /* 0x000fea0003800000 */
[----:B-----5:R-:W-:Y:S01]  /*1fd0*/  FADD.FTZ R65, R89, R65 ;  /* 0x0000004159417221 */ /* 0x020fe20000010000 */
[----:B------:R-:W-:Y:S05]  /*1fe0*/  BRA `(.L_x_31604) ;  /* 0x0000003000007947 */ /* 0x000fea0003800000 */
.L_x_31603:
[----:B-----5:R-:W-:-:S05]  /*1ff0*/  HADD2.F32 R28, -RZ, R92.H1_H1 ;  /* 0x3000005cff1c7230 */ /* 0x020fca0000004100 */
[----:B------:R-:W-:-:S04]  /*2000*/  FADD.FTZ R65, R28, R65 ;  /* 0x000000411c417221 */ /* 0x000fc80000010000 */
[----:B------:R-:W-:Y:S02]  /*2010*/  @P2 FADD.FTZ R65, R89, R65 ;  /* 0x0000004159412221 */ /* 0x000fe40000010000 */
.L_x_31604:
[----:B------:R-:W-:Y:S01]  /*2020*/  HADD2.F32 R66, -RZ, R61.H0_H0 ;  /* 0x2000003dff427230 */ /* 0x000fe20000004100 */
[----:B------:R-:W-:Y:S05]  /*2030*/  @P1 BRA `(.L_x_31605) ;  /* 0x0000003000001947 */ /* 0x000fea0003800000 */
[----:B------:R-:W-:Y:S05]  /*2040*/  @!P2 BRA `(.L_x_31606) ;  /* 0x000000500000a947 */ /* 0x000fea0003800000 */
[----:B-----5:R-:W-:Y:S01]  /*2050*/  FADD.FTZ R66, R90, R66 ;  /* 0x000000425a427221 */ /* 0x020fe20000010000 */
[----:B------:R-:W-:Y:S05]  /*2060*/  BRA `(.L_x_31606) ;  /* 0x0000003000007947 */ /* 0x000fea0003800000 */
.L_x_31605:
[----:B-----5:R-:W-:-:S05]  /*2070*/  HADD2.F32 R29, -RZ, R93.H0_H0 ;  /* 0x2000005dff1d7230 */ /* 0x020fca0000004100 */
[----:B------:R-:W-:-:S04]  /*2080*/  FADD.FTZ R66, R29, R66 ;  /* 0x000000421d427221 */ /* 0x000fc80000010000 */
[----:B------:R-:W-:Y:S02]  /*2090*/  @P2 FADD.FTZ R66, R90, R66 ;  /* 0x000000425a422221 */ /* 0x000fe40000010000 */
.L_x_31606:
[----:B------:R-:W-:Y:S01]  /*20a0*/  HADD2.F32 R67, -RZ, R61.H1_H1 ;  /* 0x3000003dff437230 */ /* 0x000fe20000004100 */
[----:B------:R-:W-:Y:S05]  /*20b0*/  @P1 BRA `(.L_x_31607) ;  /* 0x0000003000001947 */ /* 0x000fea0003800000 */
[----:B------:R-:W-:Y:S05]  /*20c0*/  @!P2 BRA `(.L_x_31608) ;  /* 0x000000500000a947 */ /* 0x000fea0003800000 */
[----:B-----5:R-:W-:Y:S01]  /*20d0*/  FADD.FTZ R67, R91, R67 ;  /* 0x000000435b437221 */ /* 0x020fe20000010000 */
[----:B------:R-:W-:Y:S05]  /*20e0*/  BRA `(.L_x_31608) ;  /* 0x0000003000007947 */ /* 0x000fea0003800000 */
.L_x_31607:
[----:B-----5:R-:W-:-:S05]  /*20f0*/  HADD2.F32 R28, -RZ, R93.H1_H1 ;  /* 0x3000005dff1c7230 */ /* 0x020fca0000004100 */
[----:B------:R-:W-:-:S04]  /*2100*/  FADD.FTZ R67, R28, R67 ;  /* 0x000000431c437221 */ /* 0x000fc80000010000 */
[----:B------:R-:W-:Y:S02]  /*2110*/  @P2 FADD.FTZ R67, R91, R67 ;  /* 0x000000435b432221 */ /* 0x000fe40000010000 */
.L_x_31608:
[----:B------:R-:W-:Y:S01]  /*2120*/  HADD2.F32 R60, -RZ, R62.H0_H0 ;  /* 0x2000003eff3c7230 */ /* 0x000fe20000004100 */
[----:B------:R-:W-:Y:S05]  /*2130*/  @P1 BRA `(.L_x_31609) ;  /* 0x0000003000001947 */ /* 0x000fea0003800000 */
[----:B------:R-:W-:Y:S05]  /*2140*/  @!P2 BRA `(.L_x_31610) ;  /* 0x000000500000a947 */ /* 0x000fea0003800000 */
[----:B-----5:R-:W-:Y:S01]  /*2150*/  FADD.FTZ R60, R84, R60 ;  /* 0x0000003c543c7221 */ /* 0x020fe20000010000 */
[----:B------:R-:W-:Y:S05]  /*2160*/  BRA `(.L_x_31610) ;  /* 0x0000003000007947 */ /* 0x000fea0003800000 */
.L_x_31609:
[----:B-----5:R-:W-:-:S05]  /*2170*/  HADD2.F32 R29, -RZ, R94.H0_H0 ;  /* 0x2000005eff1d7230 */ /* 0x020fca0000004100 */
[----:B------:R-:W-:-:S04]  /*2180*/  FADD.FTZ R60, R29, R60 ;  /* 0x0000003c1d3c7221 */ /* 0x000fc80000010000 */
[----:B------:R-:W-:Y:S02]  /*2190*/  @P2 FADD.FTZ R60, R84, R60 ;  /* 0x0000003c543c2221 */ /* 0x000fe40000010000 */
.L_x_31610:
[----:B------:R-:W-:Y:S01]  /*21a0*/  HADD2.F32 R61, -RZ, R62.H1_H1 ;  /* 0x3000003eff3d7230 */ /* 0x000fe20000004100 */
[----:B------:R-:W-:Y:S05]  /*21b0*/  @P1 BRA `(.L_x_31611) ;  /* 0x0000003000001947 */ /* 0x000fea0003800000 */
[----:B------:R-:W-:Y:S05]  /*21c0*/  @!P2 BRA `(.L_x_31612) ;  /* 0x000000500000a947 */ /* 0x000fea0003800000 */
[----:B-----5:R-:W-:Y:S01]  /*21d0*/  FADD.FTZ R61, R85, R61 ;  /* 0x0000003d553d7221 */ /* 0x020fe20000010000 */
[----:B------:R-:W-:Y:S05]  /*21e0*/  BRA `(.L_x_31612) ;  /* 0x0000003000007947 */ /* 0x000fea0003800000 */
.L_x_31611:
[----:B-----5:R-:W-:-:S05]  /*21f0*/  HADD2.F32 R28, -RZ, R94.H1_H1 ;  /* 0x3000005eff1c7230 */ /* 0x020fca0000004100 */
[----:B------:R-:W-:-:S04]  /*2200*/  FADD.FTZ R61, R28, R61 ;  /* 0x0000003d1c3d7221 */ /* 0x000fc80000010000 */
[----:B------:R-:W-:Y:S02]  /*2210*/  @P2 FADD.FTZ R61, R85, R61 ;  /* 0x0000003d553d2221 */ /* 0x000fe40000010000 */
.L_x_31612:
[----:B------:R-:W-:Y:S01]  /*2220*/  HADD2.F32 R62, -RZ, R63.H0_H0 ;  /* 0x2000003fff3e7230 */ /* 0x000fe20000004100 */
[----:B------:R-:W-:Y:S05]  /*2230*/  @P1 BRA `(.L_x_31613) ;  /* 0x0000003000001947 */ /* 0x000fea0003800000 */
[----:B------:R-:W-:Y:S05]  /*2240*/  @!P2 BRA `(.L_x_31614) ;  /* 0x000000500000a947 */ /* 0x000fea0003800000 */
[----:B-----5:R-:W-:Y:S01]  /*2250*/  FADD.FTZ R62, R86, R62 ;  /* 0x0000003e563e7221 */ /* 0x020fe20000010000 */
[----:B------:R-:W-:Y:S05]  /*2260*/  BRA `(.L_x_31614) ;  /* 0x0000003000007947 */ /* 0x000fea0003800000 */
.L_x_31613:
[----:B-----5:R-:W-:-:S05]  /*2270*/  HADD2.F32 R29, -RZ, R95.H0_H0 ;  /* 0x2000005fff1d7230 */ /* 0x020fca0000004100 */
[----:B------:R-:W-:-:S04]  /*2280*/  FADD.FTZ R62, R29, R62 ;  /* 0x0000003e1d3e7221 */ /* 0x000fc80000010000 */
[----:B------:R-:W-:Y:S02]  /*2290*/  @P2 FADD.FTZ R62, R86, R62 ;  /* 0x0000003e563e2221 */ /* 0x000fe40000010000 */
.L_x_31614:
[----:B------:R-:W-:Y:S01]  /*22a0*/  HADD2.F32 R63, -RZ, R63.H1_H1 ;  /* 0x3000003fff3f7230 */ /* 0x000fe20000004100 */
[----:B------:R-:W-:Y:S05]  /*22b0*/  @P1 BRA `(.L_x_31615) ;  /* 0x0000003000001947 */ /* 0x000fea0003800000 */
[----:B------:R-:W-:Y:S05]  /*22c0*/  @!P2 BRA `(.L_x_31616) ;  /* 0x000000500000a947 */ /* 0x000fea0003800000 */
[----:B-----5:R-:W-:Y:S01]  /*22d0*/  FADD.FTZ R63, R87, R63 ;  /* 0x0000003f573f7221 */ /* 0x020fe20000010000 */
[----:B------:R-:W-:Y:S05]  /*22e0*/  BRA `(.L_x_31616) ;  /* 0x0000003000007947 */ /* 0x000fea0003800000 */
.L_x_31615:
[----:B-----5:R-:W-:-:S05]  /*22f0*/  HADD2.F32 R28, -RZ, R95.H1_H1 ;  /* 0x3000005fff1c7230 */ /* 0x020fca0000004100 */
[----:B------:R-:W-:-:S04]  /*2300*/  FADD.FTZ R63, R28, R63 ;  /* 0x0000003f1c3f7221 */ /* 0x000fc80000010000 */
[----:B------:R-:W-:Y:S02]  /*2310*/  @P2 FADD.FTZ R63, R87, R63 ;  /* 0x0000003f573f2221 */ /* 0x000fe40000010000 */
.L_x_31616:
        /* <DEDUP_REMOVED lines=11> */
[----:B--2---:R-:W-:Y:S01]  /*23d0*/  HADD2.F32 R56, -RZ, R52.H0_H0 ;  /* 0x20000034ff387230 */ /* 0x004fe20000004100 */
[----:B------:R-:W-:Y:S05]  /*23e0*/  @P1 BRA `(.L_x_31617) ;  /* 0x0000003000001947 */ /* 0x000fea0003800000 */
[----:B0-----:R-:W-:Y:S05]  /*23f0*/  @!P2 BRA `(.L_x_31618) ;  /* 0x000000500000a947 */ /* 0x001fea0003800000 */
[----:B-----5:R-:W-:Y:S01]  /*2400*/  FADD.FTZ R56, R88, R56 ;  /* 0x0000003858387221 */ /* 0x020fe20000010000 */
[----:B------:R-:W-:Y:S05]  /*2410*/  BRA `(.L_x_31618) ;  /* 0x0000003000007947 */ /* 0x000fea0003800000 */
.L_x_31617:
[----:B0----5:R-:W-:-:S05]  /*2420*/  HADD2.F32 R29, -RZ, R92.H0_H0 ;  /* 0x2000005cff1d7230 */ /* 0x021fca0000004100 */
[----:B------:R-:W-:-:S04]  /*2430*/  FADD.FTZ R56, R29, R56 ;  /* 0x000000381d387221 */ /* 0x000fc80000010000 */
[----:B------:R-:W-:Y:S02]  /*2440*/  @P2 FADD.FTZ R56, R88, R56 ;  /* 0x0000003858382221 */ /* 0x000fe40000010000 */
.L_x_31618:
[----:B------:R-:W-:Y:S01]  /*2450*/  HADD2.F32 R57, -RZ, R52.H1_H1 ;  /* 0x30000034ff397230 */ /* 0x000fe20000004100 */
[----:B------:R-:W-:Y:S05]  /*2460*/  @P1 BRA `(.L_x_31619) ;  /* 0x0000003000001947 */ /* 0x000fea0003800000 */
[----:B------:R-:W-:Y:S05]  /*2470*/  @!P2 BRA `(.L_x_31620) ;  /* 0x000000500000a947 */ /* 0x000fea0003800000 */
[----:B-----5:R-:W-:Y:S01]  /*2480*/  FADD.FTZ R57, R89, R57 ;  /* 0x0000003959397221 */ /* 0x020fe20000010000 */
[----:B------:R-:W-:Y:S05]  /*2490*/  BRA `(.L_x_31620) ;  /* 0x0000003000007947 */ /* 0x000fea0003800000 */
.L_x_31619:
[----:B-----5:R-:W-:-:S05]  /*24a0*/  HADD2.F32 R28, -RZ, R92.H1_H1 ;  /* 0x3000005cff1c7230 */ /* 0x020fca0000004100 */
[----:B------:R-:W-:-:S04]  /*24b0*/  FADD.FTZ R57, R28, R57 ;  /* 0x000000391c397221 */ /* 0x000fc80000010000 */
[----:B------:R-:W-:Y:S02]  /*24c0*/  @P2 FADD.FTZ R57, R89, R57 ;  /* 0x0000003959392221 */ /* 0x000fe40000010000 */
.L_x_31620:
[----:B------:R-:W-:Y:S01]  /*24d0*/  HADD2.F32 R58, -RZ, R53.H0_H0 ;  /* 0x20000035ff3a7230 */ /* 0x000fe20000004100 */
[----:B------:R-:W-:Y:S05]  /*24e0*/  @P1 BRA `(.L_x_31621) ;  /* 0x0000003000001947 */ /* 0x000fea0003800000 */
[----:B------:R-:W-:Y:S05]  /*24f0*/  @!P2 BRA `(.L_x_31622) ;  /* 0x000000500000a947 */ /* 0x000fea0003800000 */
[----:B-----5:R-:W-:Y:S01]  /*2500*/  FADD.FTZ R58, R90, R58 ;  /* 0x0000003a5a3a7221 */ /* 0x020fe20000010000 */
[----:B------:R-:W-:Y:S05]  /*2510*/  BRA `(.L_x_31622) ;  /* 0x0000003000007947 */ /* 0x000fea0003800000 */
.L_x_31621:
[----:B-----5:R-:W-:-:S05]  /*2520*/  HADD2.F32 R29, -RZ, R93.H0_H0 ;  /* 0x2000005dff1d7230 */ /* 0x020fca0000004100 */
[----:B------:R-:W-:-:S04]  /*2530*/  FADD.FTZ R58, R29, R58 ;  /* 0x0000003a1d3a7221 */ /* 0x000fc80000010000 */
[----:B------:R-:W-:Y:S02]  /*2540*/  @P2 FADD.FTZ R58, R90, R58 ;  /* 0x0000003a5a3a2221 */ /* 0x000fe40000010000 */
.L_x_31622:
[----:B------:R-:W-:Y:S01]  /*2550*/  HADD2.F32 R59, -RZ, R53.H1_H1 ;  /* 0x30000035ff3b7230 */ /* 0x000fe20000004100 */
[----:B------:R-:W-:Y:S05]  /*2560*/  @P1 BRA `(.L_x_31623) ;  /* 0x0000003000001947 */ /* 0x000fea0003800000 */
[----:B------:R-:W-:Y:S05]  /*2570*/  @!P2 BRA `(.L_x_31624) ;  /* 0x000000500000a947 */ /* 0x000fea0003800000 */
[----:B-----5:R-:W-:Y:S01]  /*2580*/  FADD.FTZ R59, R91, R59 ;  /* 0x0000003b5b3b7221 */ /* 0x020fe20000010000 */
[----:B------:R-:W-:Y:S05]  /*2590*/  BRA `(.L_x_31624) ;  /* 0x0000003000007947 */ /* 0x000fea0003800000 */
.L_x_31623:
[----:B-----5:R-:W-:-:S05]  /*25a0*/  HADD2.F32 R28, -RZ, R93.H1_H1 ;  /* 0x3000005dff1c7230 */ /* 0x020fca0000004100 */
[----:B------:R-:W-:-:S04]  /*25b0*/  FADD.FTZ R59, R28, R59 ;  /* 0x0000003b1c3b7221 */ /* 0x000fc80000010000 */
[----:B------:R-:W-:Y:S02]  /*25c0*/  @P2 FADD.FTZ R59, R91, R59 ;  /* 0x0000003b5b3b2221 */ /* 0x000fe40000010000 */
.L_x_31624:
[----:B------:R-:W-:Y:S01]  /*25d0*/  HADD2.F32 R52, -RZ, R54.H0_H0 ;  /* 0x20000036ff347230 */ /* 0x000fe20000004100 */
[----:B------:R-:W-:Y:S05]  /*25e0*/  @P1 BRA `(.L_x_31625) ;  /* 0x0000003000001947 */ /* 0x000fea0003800000 */
[----:B------:R-:W-:Y:S05]  /*25f0*/  @!P2 BRA `(.L_x_31626) ;  /* 0x000000500000a947 */ /* 0x000fea0003800000 */
[----:B-----5:R-:W-:Y:S01]  /*2600*/  FADD.FTZ R52, R84, R52 ;  /* 0x0000003454347221 */ /* 0x020fe20000010000 */
[----:B------:R-:W-:Y:S05]  /*2610*/  BRA `(.L_x_31626) ;  /* 0x0000003000007947 */ /* 0x000fea0003800000 */
.L_x_31625:
[----:B-----5:R-:W-:-:S05]  /*2620*/  HADD2.F32 R29, -RZ, R94.H0_H0 ;  /* 0x2000005eff1d7230 */ /* 0x020fca0000004100 */
[----:B------:R-:W-:-:S04]  /*2630*/  FADD.FTZ R52, R29, R52 ;  /* 0x000000341d347221 */ /* 0x000fc80000010000 */
[----:B------:R-:W-:Y:S02]  /*2640*/  @P2 FADD.FTZ R52, R84, R52 ;  /* 0x0000003454342221 */ /* 0x000fe40000010000 */
.L_x_31626:
[----:B------:R-:W-:Y:S01]  /*2650*/  HADD2.F32 R53, -RZ, R54.H1_H1 ;  /* 0x30000036ff357230 */ /* 0x000fe20000004100 */
[----:B------:R-:W-:Y:S05]  /*2660*/  @P1 BRA `(.L_x_31627) ;  /* 0x0000003000001947 */ /* 0x000fea0003800000 */
[----:B------:R-:W-:Y:S05]  /*2670*/  @!P2 BRA `(.L_x_31628) ;  /* 0x000000500000a947 */ /* 0x000fea0003800000 */
[----:B-----5:R-:W-:Y:S01]  /*2680*/  FADD.FTZ R53, R85, R53 ;  /* 0x0000003555357221 */ /* 0x020fe20000010000 */
[----:B------:R-:W-:Y:S05]  /*2690*/  BRA `(.L_x_31628) ;  /* 0x0000003000007947 */ /* 0x000fea0003800000 */
.L_x_31627:
[----:B-----5:R-:W-:-:S05]  /*26a0*/  HADD2.F32 R28, -RZ, R94.H1_H1 ;  /* 0x3000005eff1c7230 */ /* 0x020fca0000004100 */
[----:B------:R-:W-:-:S04]  /*26b0*/  FADD.FTZ R53, R28, R53 ;  /* 0x000000351c357221 */ /* 0x000fc80000010000 */
[----:B------:R-:W-:Y:S02]  /*26c0*/  @P2 FADD.FTZ R53, R85, R53 ;  /* 0x0000003555352221 */ /* 0x000fe40000010000 */
.L_x_31628:
[----:B------:R-:W-:Y:S01]  /*26d0*/  HADD2.F32 R54, -RZ, R55.H0_H0 ;  /* 0x20000037ff367230 */ /* 0x000fe20000004100 */
[----:B------:R-:W-:Y:S05]  /*26e0*/  @P1 BRA `(.L_x_31629) ;  /* 0x0000003000001947 */ /* 0x000fea0003800000 */
[----:B------:R-:W-:Y:S05]  /*26f0*/  @!P2 BRA `(.L_x_31630) ;  /* 0x000000500000a947 */ /* 0x000fea0003800000 */
[----:B-----5:R-:W-:Y:S01]  /*2700*/  FADD.FTZ R54, R86, R54 ;  /* 0x0000003656367221 */ /* 0x020fe20000010000 */
[----:B------:R-:W-:Y:S05]  /*2710*/  BRA `(.L_x_31630) ;  /* 0x0000003000007947 */ /* 0x000fea0003800000 */
.L_x_31629:
[----:B-----5:R-:W-:-:S05]  /*2720*/  HADD2.F32 R29, -RZ, R95.H0_H0 ;  /* 0x2000005fff1d7230 */ /* 0x020fca0000004100 */
[----:B------:R-:W-:-:S04]  /*2730*/  FADD.FTZ R54, R29, R54 ;  /* 0x000000361d367221 */ /* 0x000fc80000010000 */
[----:B------:R-:W-:Y:S02]  /*2740*/  @P2 FADD.FTZ R54, R86, R54 ;  /* 0x0000003656362221 */ /* 0x000fe40000010000 */
.L_x_31630:
[----:B------:R-:W-:Y:S01]  /*2750*/  HADD2.F32 R55, -RZ, R55.H1_H1 ;  /* 0x30000037ff377230 */ /* 0x000fe20000004100 */
[----:B------:R-:W-:Y:S05]  /*2760*/  @P1 BRA `(.L_x_31631) ;  /* 0x0000003000001947 */ /* 0x000fea0003800000 */
[----:B------:R-:W-:Y:S05]  /*2770*/  @!P2 BRA `(.L_x_31632) ;  /* 0x000000500000a947 */ /* 0x000fea0003800000 */
[----:B-----5:R-:W-:Y:S01]  /*2780*/  FADD.FTZ R55, R87, R55 ;  /* 0x0000003757377221 */ /* 0x020fe20000010000 */
[----:B------:R-:W-:Y:S05]  /*2790*/  BRA `(.L_x_31632) ;  /* 0x0000003000007947 */ /* 0x000fea0003800000 */
.L_x_31631:
[----:B-----5:R-:W-:-:S05]  /*27a0*/  HADD2.F32 R28, -RZ, R95.H1_H1 ;  /* 0x3000005fff1c7230 */ /* 0x020fca0000004100 */
[----:B------:R-:W-:-:S04]  /*27b0*/  FADD.FTZ R55, R28, R55 ;  /* 0x000000371c377221 */ /* 0x000fc80000010000 */
[----:B------:R-:W-:Y:S02]  /*27c0*/  @P2 FADD.FTZ R55, R87, R55 ;  /* 0x0000003757372221 */ /* 0x000fe40000010000 */
.L_x_31632:
        /* <DEDUP_REMOVED lines=16> */
.L_x_31633:
[----:B0----5:R-:W-:-:S05]  /*28d0*/  HADD2.F32 R29, -RZ, R92.H0_H0 ;  /* 0x2000005cff1d7230 */ /* 0x021fca0000004100 */
[----:B------:R-:W-:-:S04]  /*28e0*/  FADD.FTZ R48, R29, R48 ;  /* 0x000000301d307221 */ /* 0x000fc80000010000 */
[----:B------:R-:W-:Y:S02]  /*28f0*/  @P2 FADD.FTZ R48, R88, R48 ;  /* 0x0000003058302221 */ /* 0x000fe40000010000 */
.L_x_31634:
[----:B------:R-:W-:Y:S01]  /*2900*/  HADD2.F32 R49, -RZ, R44.H1_H1 ;  /* 0x3000002cff317230 */ /* 0x000fe20000004100 */
[----:B------:R-:W-:Y:S05]  /*2910*/  @P1 BRA `(.L_x_31635) ;  /* 0x0000003000001947 */ /* 0x000fea0003800000 */
[----:B------:R-:W-:Y:S05]  /*2920*/  @!P2 BRA `(.L_x_31636) ;  /* 0x000000500000a947 */ /* 0x000fea0003800000 */
[----:B-----5:R-:W-:Y:S01]  /*2930*/  FADD.FTZ R49, R89, R49 ;  /* 0x0000003159317221 */ /* 0x020fe20000010000 */
[----:B------:R-:W-:Y:S05]  /*2940*/  BRA `(.L_x_31636) ;  /* 0x0000003000007947 */ /* 0x000fea0003800000 */
.L_x_31635:
[----:B-----5:R-:W-:-:S05]  /*2950*/  HADD2.F32 R28, -RZ, R92.H1_H1 ;  /* 0x3000005cff1c7230 */ /* 0x020fca0000004100 */
[----:B------:R-:W-:-:S04]  /*2960*/  FADD.FTZ R49, R28, R49 ;  /* 0x000000311c317221 */ /* 0x000fc80000010000 */
[----:B------:R-:W-:Y:S02]  /*2970*/  @P2 FADD.FTZ R49, R89, R49 ;  /* 0x0000003159312221 */ /* 0x000fe40000010000 */
.L_x_31636:
[----:B------:R-:W-:Y:S01]  /*2980*/  HADD2.F32 R50, -RZ, R45.H0_H0 ;  /* 0x2000002dff327230 */ /* 0x000fe20000004100 */
[----:B------:R-:W-:Y:S05]  /*2990*/  @P1 BRA `(.L_x_31637) ;  /* 0x0000003000001947 */ /* 0x000fea0003800000 */
[----:B------:R-:W-:Y:S05]  /*29a0*/  @!P2 BRA `(.L_x_31638) ;  /* 0x000000500000a947 */ /* 0x000fea0003800000 */
[----:B-----5:R-:W-:Y:S01]  /*29b0*/  FADD.FTZ R50, R90, R50 ;  /* 0x000000325a327221 */ /* 0x020fe20000010000 */
[----:B------:R-:W-:Y:S05]  /*29c0*/  BRA `(.L_x_31638) ;  /* 0x0000003000007947 */ /* 0x000fea0003800000 */
.L_x_31637:
[----:B-----5:R-:W-:-:S05]  /*29d0*/  HADD2.F32 R29, -RZ, R93.H0_H0 ;  /* 0x2000005dff1d7230 */ /* 0x020fca0000004100 */
[----:B------:R-:W-:-:S04]  /*29e0*/  FADD.FTZ R50, R29, R50 ;  /* 0x000000321d327221 */ /* 0x000fc80000010000 */
[----:B------:R-:W-:Y:S02]  /*29f0*/  @P2 FADD.FTZ R50, R90, R50 ;  /* 0x000000325a322221 */ /* 0x000fe40000010000 */
.L_x_31638:
[----:B------:R-:W-:Y:S01]  /*2a00*/  HADD2.F32 R51, -RZ, R45.H1_H1 ;  /* 0x3000002dff337230 */ /* 0x000fe20000004100 */
[----:B------:R-:W-:Y:S05]  /*2a10*/  @P1 BRA `(.L_x_31639) ;  /* 0x0000003000001947 */ /* 0x000fea0003800000 */
[----:B------:R-:W-:Y:S05]  /*2a20*/  @!P2 BRA `(.L_x_31640) ;  /* 0x000000500000a947 */ /* 0x000fea0003800000 */
[----:B-----5:R-:W-:Y:S01]  /*2a30*/  FADD.FTZ R51, R91, R51 ;  /* 0x000000335b337221 */ /* 0x020fe20000010000 */
[----:B------:R-:W-:Y:S05]  /*2a40*/  BRA `(.L_x_31640) ;  /* 0x0000003000007947 */ /* 0x000fea0003800000 */
.L_x_31639:
[----:B-----5:R-:W-:-:S05]  /*2a50*/  HADD2.F32 R28, -RZ, R93.H1_H1 ;  /* 0x3000005dff1c7230 */ /* 0x020fca0000004100 */
[----:B------:R-:W-:-:S04]  /*2a60*/  FADD.FTZ R51, R28, R51 ;  /* 0x000000331c337221 */ /* 0x000fc80000010000 */
[----:B------:R-:W-:Y:S02]  /*2a70*/  @P2 FADD.FTZ R51, R91, R51 ;  /* 0x000000335b332221 */ /* 0x000fe40000010000 */
.L_x_31640:
[----:B------:R-:W-:Y:S01]  /*2a80*/  HADD2.F32 R44, -RZ, R46.H0_H0 ;  /* 0x2000002eff2c7230 */ /* 0x000fe20000004100 */
[----:B------:R-:W-:Y:S05]  /*2a90*/  @P1 BRA `(.L_x_31641) ;  /* 0x0000003000001947 */ /* 0x000fea0003800000 */
[----:B------:R-:W-:Y:S05]  /*2aa0*/  @!P2 BRA `(.L_x_31642) ;  /* 0x000000500000a947 */ /* 0x000fea0003800000 */
[----:B-----5:R-:W-:Y:S01]  /*2ab0*/  FADD.FTZ R44, R84, R44 ;  /* 0x0000002c542c7221 */ /* 0x020fe20000010000 */
[----:B------:R-:W-:Y:S05]  /*2ac0*/  BRA `(.L_x_31642) ;  /* 0x0000003000007947 */ /* 0x000fea0003800000 */
.L_x_31641:
[----:B-----5:R-:W-:-:S05]  /*2ad0*/  HADD2.F32 R28, -RZ, R94.H0_H0 ;  /* 0x2000005eff1c7230 */ /* 0x020fca0000004100 */
[----:B------:R-:W-:-:S04]  /*2ae0*/  FADD.FTZ R44, R28, R44 ;  /* 0x0000002c1c2c7221 */ /* 0x000fc80000010000 */
[----:B------:R-:W-:Y:S02]  /*2af0*/  @P2 FADD.FTZ R44, R84, R44 ;  /* 0x0000002c542c2221 */ /* 0x000fe40000010000 */
.L_x_31642:
[----:B------:R-:W-:Y:S01]  /*2b00*/  HADD2.F32 R45, -RZ, R46.H1_H1 ;  /* 0x3000002eff2d7230 */ /* 0x000fe20000004100 */
[----:B------:R-:W-:Y:S05]  /*2b10*/  @P1 BRA `(.L_x_31643) ;  /* 0x0000003000001947 */ /* 0x000fea0003800000 */
[----:B------:R-:W-:Y:S05]  /*2b20*/  @!P2 BRA `(.L_x_31644) ;  /* 0x000000500000a947 */ /* 0x000fea0003800000 */
[----:B-----5:R-:W-:Y:S01]  /*2b30*/  FADD.FTZ R45, R85, R45 ;  /* 0x0000002d552d7221 */ /* 0x020fe20000010000 */
[----:B------:R-:W-:Y:S05]  /*2b40*/  BRA `(.L_x_31644) ;  /* 0x0000003000007947 */ /* 0x000fea0003800000 */
.L_x_31643:
[----:B-----5:R-:W-:-:S05]  /*2b50*/  HADD2.F32 R28, -RZ, R94.H1_H1 ;  /* 0x3000005eff1c7230 */ /* 0x020fca0000004100 */
[----:B------:R-:W-:-:S04]  /*2b60*/  FADD.FTZ R45, R28, R45 ;  /* 0x0000002d1c2d7221 */ /* 0x000fc80000010000 */
[----:B------:R-:W-:Y:S02]  /*2b70*/  @P2 FADD.FTZ R45, R85, R45 ;  /* 0x0000002d552d2221 */ /* 0x000fe40000010000 */
.L_x_31644:
[----:B------:R-:W-:Y:S01]  /*2b80*/  HADD2.F32 R46, -RZ, R47.H0_H0 ;  /* 0x2000002fff2e7230 */ /* 0x000fe20000004100 */
[----:B------:R-:W-:Y:S05]  /*2b90*/  @P1 BRA `(.L_x_31645) ;  /* 0x0000003000001947 */ /* 0x000fea0003800000 */
[----:B------:R-:W-:Y:S05]  /*2ba0*/  @!P2 BRA `(.L_x_31646) ;  /* 0x000000500000a947 */ /* 0x000fea0003800000 */
[----:B-----5:R-:W-:Y:S01]  /*2bb0*/  FADD.FTZ R46, R86, R46 ;  /* 0x0000002e562e7221 */ /* 0x020fe20000010000 */
[----:B------:R-:W-:Y:S05]  /*2bc0*/  BRA `(.L_x_31646) ;  /* 0x0000003000007947 */ /* 0x000fea0003800000 */
.L_x_31645:
[----:B-----5:R-:W-:-:S05]  /*2bd0*/  HADD2.F32 R28, -RZ, R95.H0_H0 ;  /* 0x2000005fff1c7230 */ /* 0x020fca0000004100 */
[----:B------:R-:W-:-:S04]  /*2be0*/  FADD.FTZ R46, R28, R46 ;  /* 0x0000002e1c2e7221 */ /* 0x000fc80000010000 */
[----:B------:R-:W-:Y:S02]  /*2bf0*/  @P2 FADD.FTZ R46, R86, R46 ;  /* 0x0000002e562e2221 */ /* 0x000fe40000010000 */
.L_x_31646:
[----:B------:R-:W-:Y:S01]  /*2c00*/  HADD2.F32 R47, -RZ, R47.H1_H1 ;  /* 0x3000002fff2f7230 */ /* 0x000fe20000004100 */
[----:B------:R-:W-:Y:S05]  /*2c10*/  @P1 BRA `(.L_x_31647) ;  /* 0x0000003000001947 */ /* 0x000fea0003800000 */
[----:B------:R-:W-:Y:S05]  /*2c20*/  @!P2 BRA `(.L_x_31648) ;  /* 0x000000500000a947 */ /* 0x000fea0003800000 */
[----:B-----5:R-:W-:Y:S01]  /*2c30*/  FADD.FTZ R47, R87, R47 ;  /* 0x0000002f572f7221 */ /* 0x020fe20000010000 */
[----:B------:R-:W-:Y:S05]  /*2c40*/  BRA `(.L_x_31648) ;  /* 0x0000003000007947 */ /* 0x000fea0003800000 */
.L_x_31647:
[----:B-----5:R-:W-:-:S05]  /*2c50*/  HADD2.F32 R28, -RZ, R95.H1_H1 ;  /* 0x3000005fff1c7230 */ /* 0x020fca0000004100 */
[----:B------:R-:W-:-:S04]  /*2c60*/  FADD.FTZ R47, R28, R47 ;  /* 0x0000002f1c2f7221 */ /* 0x000fc80000010000 */
[----:B------:R-:W-:Y:S02]  /*2c70*/  @P2 FADD.FTZ R47, R87, R47 ;  /* 0x0000002f572f2221 */ /* 0x000fe40000010000 */
.L_x_31648:
        /* <DEDUP_REMOVED lines=16> */
.L_x_31649:
[----:B0----5:R-:W-:-:S05]  /*2d80*/  HADD2.F32 R28, -RZ, R92.H0_H0 ;  /* 0x2000005cff1c7230 */ /* 0x021fca0000004100 */
[----:B------:R-:W-:-:S04]  /*2d90*/  FADD.FTZ R40, R28, R40 ;  /* 0x000000281c287221 */ /* 0x000fc80000010000 */
[----:B------:R-:W-:Y:S02]  /*2da0*/  @P2 FADD.FTZ R40, R88, R40 ;  /* 0x0000002858282221 */ /* 0x000fe40000010000 */
.L_x_31650:
[----:B------:R-:W-:Y:S01]  /*2db0*/  HADD2.F32 R41, -RZ, R36.H1_H1 ;  /* 0x30000024ff297230 */ /* 0x000fe20000004100 */
[----:B------:R-:W-:Y:S05]  /*2dc0*/  @P1 BRA `(.L_x_31651) ;  /* 0x0000003000001947 */ /* 0x000fea0003800000 */
[----:B------:R-:W-:Y:S05]  /*2dd0*/  @!P2 BRA `(.L_x_31652) ;  /* 0x000000500000a947 */ /* 0x000fea0003800000 */
[----:B-----5:R-:W-:Y:S01]  /*2de0*/  FADD.FTZ R41, R89, R41 ;  /* 0x0000002959297221 */ /* 0x020fe20000010000 */
[----:B------:R-:W-:Y:S05]  /*2df0*/  BRA `(.L_x_31652) ;  /* 0x0000003000007947 */ /* 0x000fea0003800000 */
.L_x_31651:
[----:B-----5:R-:W-:-:S05]  /*2e00*/  HADD2.F32 R28, -RZ, R92.H1_H1 ;  /* 0x3000005cff1c7230 */ /* 0x020fca0000004100 */
[----:B------:R-:W-:-:S04]  /*2e10*/  FADD.FTZ R41, R28, R41 ;  /* 0x000000291c297221 */ /* 0x000fc80000010000 */
[----:B------:R-:W-:Y:S02]  /*2e20*/  @P2 FADD.FTZ R41, R89, R41 ;  /* 0x0000002959292221 */ /* 0x000fe40000010000 */
.L_x_31652:
[----:B------:R-:W-:Y:S01]  /*2e30*/  HADD2.F32 R42, -RZ, R37.H0_H0 ;  /* 0x20000025ff2a7230 */ /* 0x000fe20000004100 */
[----:B------:R-:W-:Y:S05]  /*2e40*/  @P1 BRA `(.L_x_31653) ;  /* 0x0000003000001947 */ /* 0x000fea0003800000 */
[----:B------:R-:W-:Y:S05]  /*2e50*/  @!P2 BRA `(.L_x_31654) ;  /* 0x000000500000a947 */ /* 0x000fea0003800000 */
[----:B-----5:R-:W-:Y:S01]  /*2e60*/  FADD.FTZ R42, R90, R42 ;  /* 0x0000002a5a2a7221 */ /* 0x020fe20000010000 */
[----:B------:R-:W-:Y:S05]  /*2e70*/  BRA `(.L_x_31654) ;  /* 0x0000003000007947 */ /* 0x000fea0003800000 */
.L_x_31653:
[----:B-----5:R-:W-:-:S05]  /*2e80*/  HADD2.F32 R28, -RZ, R93.H0_H0 ;  /* 0x2000005dff1c7230 */ /* 0x020fca0000004100 */
[----:B------:R-:W-:-:S04]  /*2e90*/  FADD.FTZ R42, R28, R42 ;  /* 0x0000002a1c2a7221 */ /* 0x000fc80000010000 */
[----:B------:R-:W-:Y:S02]  /*2ea0*/  @P2 FADD.FTZ R42, R90, R42 ;  /* 0x0000002a5a2a2221 */ /* 0x000fe40000010000 */
.L_x_31654:
[----:B------:R-:W-:Y:S01]  /*2eb0*/  HADD2.F32 R43, -RZ, R37.H1_H1 ;  /* 0x30000025ff2b7230 */ /* 0x000fe20000004100 */
[----:B------:R-:W-:Y:S05]  /*2ec0*/  @P1 BRA `(.L_x_31655) ;  /* 0x0000003000001947 */ /* 0x000fea0003800000 */
[----:B------:R-:W-:Y:S05]  /*2ed0*/  @!P2 BRA `(.L_x_31656) ;  /* 0x000000500000a947 */ /* 0x000fea0003800000 */
[----:B-----5:R-:W-:Y:S01]  /*2ee0*/  FADD.FTZ R43, R91, R43 ;  /* 0x0000002b5b2b7221 */ /* 0x020fe20000010000 */
[----:B------:R-:W-:Y:S05]  /*2ef0*/  BRA `(.L_x_31656) ;  /* 0x0000003000007947 */ /* 0x000fea0003800000 */
.L_x_31655:
[----:B-----5:R-:W-:-:S05]  /*2f00*/  HADD2.F32 R28, -RZ, R93.H1_H1 ;  /* 0x3000005dff1c7230 */ /* 0x020fca0000004100 */
[----:B------:R-:W-:-:S04]  /*2f10*/  FADD.FTZ R43, R28, R43 ;  /* 0x0000002b1c2b7221 */ /* 0x000fc80000010000 */
[----:B------:R-:W-:Y:S02]  /*2f20*/  @P2 FADD.FTZ R43, R91, R43 ;  /* 0x0000002b5b2b2221 */ /* 0x000fe40000010000 */
.L_x_31656:
[----:B------:R-:W-:Y:S01]  /*2f30*/  HADD2.F32 R36, -RZ, R38.H0_H0 ;  /* 0x20000026ff247230 */ /* 0x000fe20000004100 */
[----:B------:R-:W-:Y:S05]  /*2f40*/  @P1 BRA `(.L_x_31657) ;  /* 0x0000003000001947 */ /* 0x000fea0003800000 */
[----:B------:R-:W-:Y:S05]  /*2f50*/  @!P2 BRA `(.L_x_31658) ;  /* 0x000000500000a947 */ /* 0x000fea0003800000 */
[----:B-----5:R-:W-:Y:S01]  /*2f60*/  FADD.FTZ R36, R84, R36 ;  /* 0x0000002454247221 */ /* 0x020fe20000010000 */
[----:B------:R-:W-:Y:S05]  /*2f70*/  BRA `(.L_x_31658) ;  /* 0x0000003000007947 */ /* 0x000fea0003800000 */
.L_x_31657:
[----:B-----5:R-:W-:-:S05]  /*2f80*/  HADD2.F32 R28, -RZ, R94.H0_H0 ;  /* 0x2000005eff1c7230 */ /* 0x020fca0000004100 */
[----:B------:R-:W-:-:S04]  /*2f90*/  FADD.FTZ R36, R28, R36 ;  /* 0x000000241c247221 */ /* 0x000fc80000010000 */
[----:B------:R-:W-:Y:S02]  /*2fa0*/  @P2 FADD.FTZ R36, R84, R36 ;  /* 0x0000002454242221 */ /* 0x000fe40000010000 */
.L_x_31658:
[----:B------:R-:W-:Y:S01]  /*2fb0*/  HADD2.F32 R37, -RZ, R38.H1_H1 ;  /* 0x30000026ff257230 */ /* 0x000fe20000004100 */
[----:B------:R-:W-:Y:S05]  /*2fc0*/  @P1 BRA `(.L_x_31659) ;  /* 0x0000003000001947 */ /* 0x000fea0003800000 */
[----:B------:R-:W-:Y:S05]  /*2fd0*/  @!P2 BRA `(.L_x_31660) ;  /* 0x000000500000a947 */ /* 0x000fea0003800000 */
[----:B-----5:R-:W-:Y:S01]  /*2fe0*/  FADD.FTZ R37, R85, R37 ;  /* 0x0000002555257221 */ /* 0x020fe20000010000 */
[----:B------:R-:W-:Y:S05]  /*2ff0*/  BRA `(.L_x_31660) ;  /* 0x0000003000007947 */ /* 0x000fea0003800000 */
.L_x_31659:
[----:B-----5:R-:W-:-:S05]  /*3000*/  HADD2.F32 R28, -RZ, R94.H1_H1 ;  /* 0x3000005eff1c7230 */ /* 0x020fca0000004100 */
[----:B------:R-:W-:-:S04]  /*3010*/  FADD.FTZ R37, R28, R37 ;  /* 0x000000251c257221 */ /* 0x000fc80000010000 */
[----:B------:R-:W-:Y:S02]  /*3020*/  @P2 FADD.FTZ R37, R85, R37 ;  /* 0x0000002555252221 */ /* 0x000fe40000010000 */
.L_x_31660:
[----:B------:R-:W-:Y:S01]  /*3030*/  HADD2.F32 R38, -RZ, R39.H0_H0 ;  /* 0x20000027ff267230 */ /* 0x000fe20000004100 */
[----:B------:R-:W-:Y:S05]  /*3040*/  @P1 BRA `(.L_x_31661) ;  /* 0x0000003000001947 */ /* 0x000fea0003800000 */
[----:B------:R-:W-:Y:S05]  /*3050*/  @!P2 BRA `(.L_x_31662) ;  /* 0x000000500000a947 */ /* 0x000fea0003800000 */
[----:B-----5:R-:W-:Y:S01]  /*3060*/  FADD.FTZ R38, R86, R38 ;  /* 0x0000002656267221 */ /* 0x020fe20000010000 */
[----:B------:R-:W-:Y:S05]  /*3070*/  BRA `(.L_x_31662) ;  /* 0x0000003000007947 */ /* 0x000fea0003800000 */
.L_x_31661:
[----:B-----5:R-:W-:-:S05]  /*3080*/  HADD2.F32 R28, -RZ, R95.H0_H0 ;  /* 0x2000005fff1c7230 */ /* 0x020fca0000004100 */
[----:B------:R-:W-:-:S04]  /*3090*/  FADD.FTZ R38, R28, R38 ;  /* 0x000000261c267221 */ /* 0x000fc80000010000 */
[----:B------:R-:W-:Y:S02]  /*30a0*/  @P2 FADD.FTZ R38, R86, R38 ;  /* 0x0000002656262221 */ /* 0x000fe40000010000 */
.L_x_31662:
[----:B------:R-:W-:Y:S01]  /*30b0*/  HADD2.F32 R39, -RZ, R39.H1_H1 ;  /* 0x30000027ff277230 */ /* 0x000fe20000004100 */
[----:B------:R-:W-:Y:S05]  /*30c0*/  @P1 BRA `(.L_x_31663) ;  /* 0x0000003000001947 */ /* 0x000fea0003800000 */
[----:B------:R-:W-:Y:S05]  /*30d0*/  @!P2 BRA `(.L_x_31664) ;  /* 0x000000500000a947 */ /* 0x000fea0003800000 */
[----:B-----5:R-:W-:Y:S01]  /*30e0*/  FADD.FTZ R39, R87, R39 ;  /* 0x0000002757277221 */ /* 0x020fe20000010000 */
[----:B------:R-:W-:Y:S05]  /*30f0*/  BRA `(.L_x_31664) ;  /* 0x0000003000007947 */ /* 0x000fea0003800000 */
.L_x_31663:
[----:B-----5:R-:W-:-:S05]  /*3100*/  HADD2.F32 R28, -RZ, R95.H1_H1 ;  /* 0x3000005fff1c7230 */ /* 0x020fca0000004100 */
[----:B------:R-:W-:-:S04]  /*3110*/  FADD.FTZ R39, R28, R39 ;  /* 0x000000271c277221 */ /* 0x000fc80000010000 */
[----:B------:R-:W-:Y:S02]  /*3120*/  @P2 FADD.FTZ R39, R87, R39 ;  /* 0x0000002757272221 */ /* 0x000fe40000010000 */
.L_x_31664:
[----:B------:R-:W-:Y:S01]  /*3130*/  IADD3 R182, R201, 0xc0, RZ ;  /* 0x000000c0c9b67810 */ /* 0x000fe20007ffe0ff */
[----:B------:R-:W-:-:S04]  /*3140*/  IMAD.WIDE.U32 R34, R181, R196, c[0x0][0x188] ;  /* 0x00006200b5227625 */ /* 0x000fc800078e00c4 */
[C---:B------:R-:W-:Y:S01]  /*3150*/  @P2 IMAD.WIDE.U32 R28, R182.reuse, R196, c[0x0][0x180] ;  /* 0x00006000b61c2625 */ /* 0x040fe200078e00c4 */
[----:B------:R0:W-:Y:S04]  /*3160*/  STG.E.128 [R34.64], R40 ;  /* 0x0000002822007986 */ /* 0x0001e8000c101d04 */
[----:B------:R0:W-:Y:S04]  /*3170*/  STG.E.128 [R34.64+0x10], R36 ;  /* 0x0000102422007986 */ /* 0x0001e8000c101d04 */
[----:B-----5:R1:W5:Y:S04]  /*3180*/  @P2 LDG.E.128 R88, [R28.64] ;  /* 0x000000041c582981 */ /* 0x020368000c1e1d00 */
[----:B------:R1:W5:Y:S02]  /*3190*/  @P2 LDG.E.128 R84, [R28.64+0x10] ;  /* 0x000010041c542981 */ /* 0x000364000c1e1d00 */
[----:B-1----:R-:W-:-:S05]  /*31a0*/  @P0 IMAD.WIDE.U32 R28, R182, R164, c[0x0][0x178] ;  /* 0x00005e00b61c0625 */ /* 0x002fca00078e00a4 */
[----:B------:R1:W5:Y:S02]  /*31b0*/  @P0 LDG.E.128 R92, [R28.64] ;  /* 0x000000041c5c0981 */ /* 0x000364000c1e1d00 */
[----:B-1----:R-:W-:-:S06]  /*31c0*/  IMAD.WIDE.U32 R28, R182, R164, c[0x0][0x170] ;  /* 0x00005c00b61c7625 */ /* 0x002fcc00078e00a4 */
[----:B------:R-:W2:Y:S02]  /*31d0*/  LDG.E.128 R28, [R28.64] ;  /* 0x000000041c1c7981 */ /* 0x000ea4000c1e1d00 */
[----:B--2---:R-:W-:Y:S01]  /*31e0*/  HADD2.F32 R32, -RZ, R28.H0_H0 ;  /* 0x2000001cff207230 */ /* 0x004fe20000004100 */
[----:B------:R-:W-:Y:S05]  /*31f0*/  @P1 BRA `(.L_x_31665) ;  /* 0x0000003000001947 */ /* 0x000fea0003800000 */
[----:B0-----:R-:W-:Y:S05]  /*3200*/  @!P2 BRA `(.L_x_31666) ;  /* 0x000000500000a947 */ /* 0x001fea0003800000 */
[----:B-----5:R-:W-:Y:S01]  /*3210*/  FADD.FTZ R32, R88, R32 ;  /* 0x0000002058207221 */ /* 0x020fe20000010000 */
[----:B------:R-:W-:Y:S05]  /*3220*/  BRA `(.L_x_31666) ;  /* 0x0000003000007947 */ /* 0x000fea0003800000 */
.L_x_31665:
[----:B0----5:R-:W-:-:S05]  /*3230*/  HADD2.F32 R33, -RZ, R92.H0_H0 ;  /* 0x2000005cff217230 */ /* 0x021fca0000004100 */
[----:B------:R-:W-:-:S04]  /*3240*/  FADD.FTZ R32, R33, R32 ;  /* 0x0000002021207221 */ /* 0x000fc80000010000 */
[----:B------:R-:W-:Y:S02]  /*3250*/  @P2 FADD.FTZ R32, R88, R32 ;  /* 0x0000002058202221 */ /* 0x000fe40000010000 */
.L_x_31666:
[----:B------:R-:W-:Y:S01]  /*3260*/  HADD2.F32 R33, -RZ, R28.H1_H1 ;  /* 0x3000001cff217230 */ /* 0x000fe20000004100 */
[----:B------:R-:W-:Y:S05]  /*3270*/  @P1 BRA `(.L_x_31667) ;  /* 0x0000003000001947 */ /* 0x000fea0003800000 */
[----:B------:R-:W-:Y:S05]  /*3280*/  @!P2 BRA `(.L_x_31668) ;  /* 0x000000500000a947 */ /* 0x000fea0003800000 */
[----:B-----5:R-:W-:Y:S01]  /*3290*/  FADD.FTZ R33, R89, R33 ;  /* 0x0000002159217221 */ /* 0x020fe20000010000 */
[----:B------:R-:W-:Y:S05]  /*32a0*/  BRA `(.L_x_31668) ;  /* 0x0000003000007947 */ /* 0x000fea0003800000 */
.L_x_31667:
[----:B-----5:R-:W-:-:S05]  /*32b0*/  HADD2.F32 R28, -RZ, R92.H1_H1 ;  /* 0x3000005cff1c7230 */ /* 0x020fca0000004100 */
[----:B------:R-:W-:-:S04]  /*32c0*/  FADD.FTZ R33, R28, R33 ;  /* 0x000000211c217221 */ /* 0x000fc80000010000 */
[----:B------:R-:W-:Y:S02]  /*32d0*/  @P2 FADD.FTZ R33, R89, R33 ;  /* 0x0000002159212221 */ /* 0x000fe40000010000 */
.L_x_31668:
[----:B------:R-:W-:Y:S01]  /*32e0*/  HADD2.F32 R34, -RZ, R29.H0_H0 ;  /* 0x2000001dff227230 */ /* 0x000fe20000004100 */
[----:B------:R-:W-:Y:S05]  /*32f0*/  @P1 BRA `(.L_x_31669) ;  /* 0x0000003000001947 */ /* 0x000fea0003800000 */
[----:B------:R-:W-:Y:S05]  /*3300*/  @!P2 BRA `(.L_x_31670) ;  /* 0x000000500000a947 */ /* 0x000fea0003800000 */
[----:B-----5:R-:W-:Y:S01]  /*3310*/  FADD.FTZ R34, R90, R34 ;  /* 0x000000225a227221 */ /* 0x020fe20000010000 */
[----:B------:R-:W-:Y:S05]  /*3320*/  BRA `(.L_x_31670) ;  /* 0x0000003000007947 */ /* 0x000fea0003800000 */
.L_x_31669:
[----:B-----5:R-:W-:-:S05]  /*3330*/  HADD2.F32 R28, -RZ, R93.H0_H0 ;  /* 0x2000005dff1c7230 */ /* 0x020fca0000004100 */
[----:B------:R-:W-:-:S04]  /*3340*/  FADD.FTZ R34, R28, R34 ;  /* 0x000000221c227221 */ /* 0x000fc80000010000 */
[----:B------:R-:W-:Y:S02]  /*3350*/  @P2 FADD.FTZ R34, R90, R34 ;  /* 0x000000225a222221 */ /* 0x000fe40000010000 */
.L_x_31670:
[----:B------:R-:W-:Y:S01]  /*3360*/  HADD2.F32 R35, -RZ, R29.H1_H1 ;  /* 0x3000001dff237230 */ /* 0x000fe20000004100 */
[----:B------:R-:W-:Y:S05]  /*3370*/  @P1 BRA `(.L_x_31671) ;  /* 0x0000003000001947 */ /* 0x000fea0003800000 */
[----:B------:R-:W-:Y:S05]  /*3380*/  @!P2 BRA `(.L_x_31672) ;  /* 0x000000500000a947 */ /* 0x000fea0003800000 */
[----:B-----5:R-:W-:Y:S01]  /*3390*/  FADD.FTZ R35, R91, R35 ;  /* 0x000000235b237221 */ /* 0x020fe20000010000 */
[----:B------:R-:W-:Y:S05]  /*33a0*/  BRA `(.L_x_31672) ;  /* 0x0000003000007947 */ /* 0x000fea0003800000 */
.L_x_31671:
[----:B-----5:R-:W-:-:S05]  /*33b0*/  HADD2.F32 R28, -RZ, R93.H1_H1 ;  /* 0x3000005dff1c7230 */ /* 0x020fca0000004100 */
[----:B------:R-:W-:-:S04]  /*33c0*/  FADD.FTZ R35, R28, R35 ;  /* 0x000000231c237221 */ /* 0x000fc80000010000 */
[----:B------:R-:W-:Y:S02]  /*33d0*/  @P2 FADD.FTZ R35, R91, R35 ;  /* 0x000000235b232221 */ /* 0x000fe40000010000 */
.L_x_31672:
[----:B------:R-:W-:Y:S01]  /*33e0*/  HADD2.F32 R28, -RZ, R30.H0_H0 ;  /* 0x2000001eff1c7230 */ /* 0x000fe20000004100 */
[----:B------:R-:W-:Y:S05]  /*33f0*/  @P1 BRA `(.L_x_31673) ;  /* 0x0000003000001947 */ /* 0x000fea0003800000 */
[----:B------:R-:W-:Y:S05]  /*3400*/  @!P2 BRA `(.L_x_31674) ;  /* 0x000000500000a947 */ /* 0x000fea0003800000 */
[----:B-----5:R-:W-:Y:S01]  /*3410*/  FADD.FTZ R28, R84, R28 ;  /* 0x0000001c541c7221 */ /* 0x020fe20000010000 */
[----:B------:R-:W-:Y:S05]  /*3420*/  BRA `(.L_x_31674) ;  /* 0x0000003000007947 */ /* 0x000fea0003800000 */
.L_x_31673:
[----:B-----5:R-:W-:-:S05]  /*3430*/  HADD2.F32 R29, -RZ, R94.H0_H0 ;  /* 0x2000005eff1d7230 */ /* 0x020fca0000004100 */
[----:B------:R-:W-:-:S04]  /*3440*/  FADD.FTZ R28, R29, R28 ;  /* 0x0000001c1d1c7221 */ /* 0x000fc80000010000 */
[----:B------:R-:W-:Y:S02]  /*3450*/  @P2 FADD.FTZ R28, R84, R28 ;  /* 0x0000001c541c2221 */ /* 0x000fe40000010000 */
.L_x_31674:
[----:B------:R-:W-:Y:S01]  /*3460*/  HADD2.F32 R29, -RZ, R30.H1_H1 ;  /* 0x3000001eff1d7230 */ /* 0x000fe20000004100 */
[----:B------:R-:W-:Y:S05]  /*3470*/  @P1 BRA `(.L_x_31675) ;  /* 0x0000003000001947 */ /* 0x000fea0003800000 */
[----:B------:R-:W-:Y:S05]  /*3480*/  @!P2 BRA `(.L_x_31676) ;  /* 0x000000500000a947 */ /* 0x000fea0003800000 */
[----:B-----5:R-:W-:Y:S01]  /*3490*/  FADD.FTZ R29, R85, R29 ;  /* 0x0000001d551d7221 */ /* 0x020fe20000010000 */
[----:B------:R-:W-:Y:S05]  /*34a0*/  BRA `(.L_x_31676) ;  /* 0x0000003000007947 */ /* 0x000fea0003800000 */
.L_x_31675:
[----:B-----5:R-:W-:-:S05]  /*34b0*/  HADD2.F32 R30, -RZ, R94.H1_H1 ;  /* 0x3000005eff1e7230 */ /* 0x020fca0000004100 */
[----:B------:R-:W-:-:S04]  /*34c0*/  FADD.FTZ R29, R30, R29 ;  /* 0x0000001d1e1d7221 */ /* 0x000fc80000010000 */
[----:B------:R-:W-:Y:S02]  /*34d0*/  @P2 FADD.FTZ R29, R85, R29 ;  /* 0x0000001d551d2221 */ /* 0x000fe40000010000 */
.L_x_31676:
[----:B------:R-:W-:Y:S01]  /*34e0*/  HADD2.F32 R30, -RZ, R31.H0_H0 ;  /* 0x2000001fff1e7230 */ /* 0x000fe20000004100 */
[----:B------:R-:W-:Y:S05]  /*34f0*/  @P1 BRA `(.L_x_31677) ;  /* 0x0000003000001947 */ /* 0x000fea0003800000 */
[----:B------:R-:W-:Y:S05]  /*3500*/  @!P2 BRA `(.L_x_31678) ;  /* 0x000000500000a947 */ /* 0x000fea0003800000 */
[----:B-----5:R-:W-:Y:S01]  /*3510*/  FADD.FTZ R30, R86, R30 ;  /* 0x0000001e561e7221 */ /* 0x020fe20000010000 */
[----:B------:R-:W-:Y:S05]  /*3520*/  BRA `(.L_x_31678) ;  /* 0x0000003000007947 */ /* 0x000fea0003800000 */
.L_x_31677:
[----:B-----5:R-:W-:-:S05]  /*3530*/  HADD2.F32 R160, -RZ, R95.H0_H0 ;  /* 0x2000005fffa07230 */ /* 0x020fca0000004100 */
[----:B------:R-:W-:-:S04]  /*3540*/  FADD.FTZ R30, R160, R30 ;  /* 0x0000001ea01e7221 */ /* 0x000fc80000010000 */
[----:B------:R-:W-:Y:S02]  /*3550*/  @P2 FADD.FTZ R30, R86, R30 ;  /* 0x0000001e561e2221 */ /* 0x000fe40000010000 */
.L_x_31678:
[----:B------:R-:W-:Y:S01]  /*3560*/  HADD2.F32 R31, -RZ, R31.H1_H1 ;  /* 0x3000001fff1f7230 */ /* 0x000fe20000004100 */
[----:B------:R-:W-:Y:S05]  /*3570*/  @P1 BRA `(.L_x_31679) ;  /* 0x0000003000001947 */ /* 0x000fea0003800000 */
[----:B------:R-:W-:Y:S05]  /*3580*/  @!P2 BRA `(.L_x_31680) ;  /* 0x000000500000a947 */ /* 0x000fea0003800000 */
[----:B-----5:R-:W-:Y:S01]  /*3590*/  FADD.FTZ R31, R87, R31 ;  /* 0x0000001f571f7221 */ /* 0x020fe20000010000 */
[----:B------:R-:W-:Y:S05]  /*35a0*/  BRA `(.L_x_31680) ;  /* 0x0000003000007947 */ /* 0x000fea0003800000 */
.L_x_31679:
[----:B-----5:R-:W-:-:S05]  /*35b0*/  HADD2.F32 R160, -RZ, R95.H1_H1 ;  /* 0x3000005fffa07230 */ /* 0x020fca0000004100 */
[----:B------:R-:W-:-:S04]  /*35c0*/  FADD.FTZ R31, R160, R31 ;  /* 0x0000001fa01f7221 */ /* 0x000fc80000010000 */
[----:B------:R-:W-:Y:S02]  /*35d0*/  @P2 FADD.FTZ R31, R87, R31 ;  /* 0x0000001f571f2221 */ /* 0x000fe40000010000 */
.L_x_31680:
        /* <DEDUP_REMOVED lines=11> */
[----:B0-----:R-:W-:Y:S01]  /*3690*/  HADD2.F32 R160, -RZ, R164.H0_H0 ;  /* 0x200000a4ffa07230 */ /* 0x001fe20000004100 */
[----:B------:R-:W-:Y:S05]  /*36a0*/  @P1 BRA `(.L_x_31681) ;  /* 0x0000003000001947 */ /* 0x000fea0003800000 */
[----:B------:R-:W-:Y:S05]  /*36b0*/  @!P2 BRA `(.L_x_31682) ;  /* 0x000000500000a947 */ /* 0x000fea0003800000 */
[----:B-----5:R-:W-:Y:S01]  /*36c0*/  FADD.FTZ R160, R88, R160 ;  /* 0x000000a058a07221 */ /* 0x020fe20000010000 */
[----:B------:R-:W-:Y:S05]  /*36d0*/  BRA `(.L_x_31682) ;  /* 0x0000003000007947 */ /* 0x000fea0003800000 */
.L_x_31681:
[----:B-----5:R-:W-:-:S05]  /*36e0*/  HADD2.F32 R161, -RZ, R92.H0_H0 ;  /* 0x2000005cffa17230 */ /* 0x020fca0000004100 */
[----:B------:R-:W-:-:S04]  /*36f0*/  FADD.FTZ R160, R161, R160 ;  /* 0x000000a0a1a07221 */ /* 0x000fc80000010000 */
[----:B------:R-:W-:Y:S02]  /*3700*/  @P2 FADD.FTZ R160, R88, R160 ;  /* 0x000000a058a02221 */ /* 0x000fe40000010000 */
.L_x_31682:
[----:B------:R-:W-:Y:S01]  /*3710*/  HADD2.F32 R161, -RZ, R164.H1_H1 ;  /* 0x300000a4ffa17230 */ /* 0x000fe20000004100 */
[----:B------:R-:W-:Y:S05]  /*3720*/  @P1 BRA `(.L_x_31683) ;  /* 0x0000003000001947 */ /* 0x000fea0003800000 */
[----:B------:R-:W-:Y:S05]  /*3730*/  @!P2 BRA `(.L_x_31684) ;  /* 0x000000500000a947 */ /* 0x000fea0003800000 */
[----:B-----5:R-:W-:Y:S01]  /*3740*/  FADD.FTZ R161, R89, R161 ;  /* 0x000000a159a17221 */ /* 0x020fe20000010000 */
[----:B------:R-:W-:Y:S05]  /*3750*/  BRA `(.L_x_31684) ;  /* 0x0000003000007947 */ /* 0x000fea0003800000 */
.L_x_31683:
[----:B-----5:R-:W-:-:S05]  /*3760*/  HADD2.F32 R162, -RZ, R92.H1_H1 ;  /* 0x3000005cffa27230 */ /* 0x020fca0000004100 */
[----:B------:R-:W-:-:S04]  /*3770*/  FADD.FTZ R161, R162, R161 ;  /* 0x000000a1a2a17221 */ /* 0x000fc80000010000 */
[----:B------:R-:W-:Y:S02]  /*3780*/  @P2 FADD.FTZ R161, R89, R161 ;  /* 0x000000a159a12221 */ /* 0x000fe40000010000 */
.L_x_31684:
[----:B------:R-:W-:Y:S01]  /*3790*/  HADD2.F32 R162, -RZ, R165.H0_H0 ;  /* 0x200000a5ffa27230 */ /* 0x000fe20000004100 */
[----:B------:R-:W-:Y:S05]  /*37a0*/  @P1 BRA `(.L_x_31685) ;  /* 0x0000003000001947 */ /* 0x000fea0003800000 */
[----:B------:R-:W-:Y:S05]  /*37b0*/  @!P2 BRA `(.L_x_31686) ;  /* 0x000000500000a947 */ /* 0x000fea0003800000 */
[----:B-----5:R-:W-:Y:S01]  /*37c0*/  FADD.FTZ R162, R90, R162 ;  /* 0x000000a25aa27221 */ /* 0x020fe20000010000 */
[----:B------:R-:W-:Y:S05]  /*37d0*/  BRA `(.L_x_31686) ;  /* 0x0000003000007947 */ /* 0x000fea0003800000 */
.L_x_31685:
[----:B-----5:R-:W-:-:S05]  /*37e0*/  HADD2.F32 R163, -RZ, R93.H0_H0 ;  /* 0x2000005dffa37230 */ /* 0x020fca0000004100 */
[----:B------:R-:W-:-:S04]  /*37f0*/  FADD.FTZ R162, R163, R162 ;  /* 0x000000a2a3a27221 */ /* 0x000fc80000010000 */
[----:B------:R-:W-:Y:S02]  /*3800*/  @P2 FADD.FTZ R162, R90, R162 ;  /* 0x000000a25aa22221 */ /* 0x000fe40000010000 */
.L_x_31686:
[----:B------:R-:W-:Y:S01]  /*3810*/  HADD2.F32 R163, -RZ, R165.H1_H1 ;  /* 0x300000a5ffa37230 */ /* 0x000fe20000004100 */
[----:B------:R-:W-:Y:S05]  /*3820*/  @P1 BRA `(.L_x_31687) ;  /* 0x0000003000001947 */ /* 0x000fea0003800000 */
[----:B------:R-:W-:Y:S05]  /*3830*/  @!P2 BRA `(.L_x_31688) ;  /* 0x000000500000a947 */ /* 0x000fea0003800000 */
[----:B-----5:R-:W-:Y:S01]  /*3840*/  FADD.FTZ R163, R91, R163 ;  /* 0x000000a35ba37221 */ /* 0x020fe20000010000 */
[----:B------:R-:W-:Y:S05]  /*3850*/  BRA `(.L_x_31688) ;  /* 0x0000003000007947 */ /* 0x000fea0003800000 */
.L_x_31687:
[----:B-----5:R-:W-:-:S05]  /*3860*/  HADD2.F32 R164, -RZ, R93.H1_H1 ;  /* 0x3000005dffa47230 */ /* 0x020fca0000004100 */
[----:B------:R-:W-:-:S04]  /*3870*/  FADD.FTZ R163, R164, R163 ;  /* 0x000000a3a4a37221 */ /* 0x000fc80000010000 */
[----:B------:R-:W-:Y:S02]  /*3880*/  @P2 FADD.FTZ R163, R91, R163 ;  /* 0x000000a35ba32221 */ /* 0x000fe40000010000 */
.L_x_31688:
[----:B------:R-:W-:Y:S01]  /*3890*/  HADD2.F32 R164, -RZ, R166.H0_H0 ;  /* 0x200000a6ffa47230 */ /* 0x000fe20000004100 */
[----:B------:R-:W-:Y:S05]  /*38a0*/  @P1 BRA `(.L_x_31689) ;  /* 0x0000003000001947 */ /* 0x000fea0003800000 */
[----:B------:R-:W-:Y:S05]  /*38b0*/  @!P2 BRA `(.L_x_31690) ;  /* 0x000000500000a947 */ /* 0x000fea0003800000 */
[----:B-----5:R-:W-:Y:S01]  /*38c0*/  FADD.FTZ R164, R84, R164 ;  /* 0x000000a454a47221 */ /* 0x020fe20000010000 */
[----:B------:R-:W-:Y:S05]  /*38d0*/  BRA `(.L_x_31690) ;  /* 0x0000003000007947 */ /* 0x000fea0003800000 */
.L_x_31689:
[----:B-----5:R-:W-:-:S05]  /*38e0*/  HADD2.F32 R165, -RZ, R94.H0_H0 ;  /* 0x2000005effa57230 */ /* 0x020fca0000004100 */
[----:B------:R-:W-:-:S04]  /*38f0*/  FADD.FTZ R164, R165, R164 ;  /* 0x000000a4a5a47221 */ /* 0x000fc80000010000 */
[----:B------:R-:W-:Y:S02]  /*3900*/  @P2 FADD.FTZ R164, R84, R164 ;  /* 0x000000a454a42221 */ /* 0x000fe40000010000 */
.L_x_31690:
[----:B------:R-:W-:Y:S01]  /*3910*/  HADD2.F32 R165, -RZ, R166.H1_H1 ;  /* 0x300000a6ffa57230 */ /* 0x000fe20000004100 */
[----:B------:R-:W-:Y:S05]  /*3920*/  @P1 BRA `(.L_x_31691) ;  /* 0x0000003000001947 */ /* 0x000fea0003800000 */
[----:B------:R-:W-:Y:S05]  /*3930*/  @!P2 BRA `(.L_x_31692) ;  /* 0x000000500000a947 */ /* 0x000fea0003800000 */
[----:B-----5:R-:W-:Y:S01]  /*3940*/  FADD.FTZ R165, R85, R165 ;  /* 0x000000a555a57221 */ /* 0x020fe20000010000 */
[----:B------:R-:W-:Y:S05]  /*3950*/  BRA `(.L_x_31692) ;  /* 0x0000003000007947 */ /* 0x000fea0003800000 */
.L_x_31691:
[----:B-----5:R-:W-:-:S05]  /*3960*/  HADD2.F32 R166, -RZ, R94.H1_H1 ;  /* 0x3000005effa67230 */ /* 0x020fca0000004100 */
[----:B------:R-:W-:-:S04]  /*3970*/  FADD.FTZ R165, R166, R165 ;  /* 0x000000a5a6a57221 */ /* 0x000fc80000010000 */
[----:B------:R-:W-:Y:S02]  /*3980*/  @P2 FADD.FTZ R165, R85, R165 ;  /* 0x000000a555a52221 */ /* 0x000fe40000010000 */
.L_x_31692:
[----:B------:R-:W-:Y:S01]  /*3990*/  HADD2.F32 R166, -RZ, R167.H0_H0 ;  /* 0x200000a7ffa67230 */ /* 0x000fe20000004100 */
[----:B------:R-:W-:Y:S05]  /*39a0*/  @P1 BRA `(.L_x_31693) ;  /* 0x0000003000001947 */ /* 0x000fea0003800000 */
[----:B------:R-:W-:Y:S05]  /*39b0*/  @!P2 BRA `(.L_x_31694) ;  /* 0x000000500000a947 */ /* 0x000fea0003800000 */
[----:B-----5:R-:W-:Y:S01]  /*39c0*/  FADD.FTZ R166, R86, R166 ;  /* 0x000000a656a67221 */ /* 0x020fe20000010000 */
[----:B------:R-:W-:Y:S05]  /*39d0*/  BRA `(.L_x_31694) ;  /* 0x0000003000007947 */ /* 0x000fea0003800000 */
.L_x_31693:
[----:B-----5:R-:W-:-:S05]  /*39e0*/  HADD2.F32 R197, -RZ, R95.H0_H0 ;  /* 0x2000005fffc57230 */ /* 0x020fca0000004100 */
[----:B------:R-:W-:-:S04]  /*39f0*/  FADD.FTZ R166, R197, R166 ;  /* 0x000000a6c5a67221 */ /* 0x000fc80000010000 */
[----:B------:R-:W-:Y:S02]  /*3a00*/  @P2 FADD.FTZ R166, R86, R166 ;  /* 0x000000a656a62221 */ /* 0x000fe40000010000 */
.L_x_31694:
[----:B------:R-:W-:Y:S01]  /*3a10*/  HADD2.F32 R167, -RZ, R167.H1_H1 ;  /* 0x300000a7ffa77230 */ /* 0x000fe20000004100 */
[----:B------:R-:W-:Y:S05]  /*3a20*/  @P1 BRA `(.L_x_31695) ;  /* 0x0000003000001947 */ /* 0x000fea0003800000 */
[----:B------:R-:W-:Y:S05]  /*3a30*/  @!P2 BRA `(.L_x_31696) ;  /* 0x000000500000a947 */ /* 0x000fea0003800000 */
[----:B-----5:R-:W-:Y:S01]  /*3a40*/  FADD.FTZ R167, R87, R167 ;  /* 0x000000a757a77221 */ /* 0x020fe20000010000 */
[----:B------:R-:W-:Y:S05]  /*3a50*/  BRA `(.L_x_31696) ;  /* 0x0000003000007947 */ /* 0x000fea0003800000 */
.L_x_31695:
[----:B-----5:R-:W-:-:S05]  /*3a60*/  HADD2.F32 R197, -RZ, R95.H1_H1 ;  /* 0x3000005fffc57230 */ /* 0x020fca0000004100 */
[----:B------:R-:W-:-:S04]  /*3a70*/  FADD.FTZ R167, R197, R167 ;  /* 0x000000a7c5a77221 */ /* 0x000fc80000010000 */
[----:B------:R-:W-:Y:S02]  /*3a80*/  @P2 FADD.FTZ R167, R87, R167 ;  /* 0x000000a757a72221 */ /* 0x000fe40000010000 */
.L_x_31696:
        /* <DEDUP_REMOVED lines=70> */
.L_x_31701:
        /* <DEDUP_REMOVED lines=148> */
.L_x_31702:
[----:B-1----:R-:W-:Y:S01]  /*4830*/  FADD.FTZ R197, R220, R222 ;  /* 0x000000dedcc57221 */ /* 0x002fe20000010000 */
[----:B------:R-:W-:Y:S01]  /*4840*/  ISETP.NE.AND P0, PT, RZ, UR6, PT ;  /* 0x00000006ff007c0c */ /* 0x000fe2000bf05270 */
[C---:B------:R-:W-:Y:S01]  /*4850*/  FMUL.FTZ R196, R249.reuse, R249 ;  /* 0x000000f9f9c47220 */ /* 0x040fe20000410000 */
[----:B------:R-:W-:Y:S01]  /*4860*/  MOV R220, c[0x0][0x1e0] ;  /* 0x0000780000dc7a02 */ /* 0x000fe20000000f00 */
[----:B-----5:R1:W-:Y:S01]  /*4870*/  STL [R1+0x8c], R85 ;  /* 0x00008c5501007387 */ /* 0x0203e20000100800 */
[----:B------:R-:W-:Y:S01]  /*4880*/  HFMA2.MMA R247, -RZ, RZ, 0, 2.384185791015625e-07 ;  /* 0x00000004fff77435 */ /* 0x000fe200000001ff */
[----:B0-----:R-:W-:Y:S02]  /*4890*/  FSEL R222, R249, RZ, !P0 ;  /* 0x000000fff9de7208 */ /* 0x001fe40004000000 */
[----:B------:R0:W-:Y:S01]  /*48a0*/  STL [R1+0x88], R84 ;  /* 0x0000885401007387 */ /* 0x0001e20000100800 */
[----:B------:R-:W-:Y:S01]  /*48b0*/  FSEL R196, R196, RZ, P0 ;  /* 0x000000ffc4c47208 */ /* 0x000fe20000000000 */
[----:B------:R-:W-:-:S02]  /*48c0*/  FFMA.FTZ R197, R197, R220, c[0x0][0x228] ;  /* 0x00008a00c5c57623 */ /* 0x000fc400000100dc */
[----:B------:R-:W2:Y:S02]  /*48d0*/  LDL R251, [R1+0x80] ;  /* 0x0000800001fb7983 */ /* 0x000ea40000100800 */
[----:B------:R-:W-:Y:S02]  /*48e0*/  FADD.FTZ R196, R197, R196 ;  /* 0x000000c4c5c47221 */ /* 0x000fe40000010000 */
[----:B-1----:R-:W3:Y:S02]  /*48f0*/  LDL R85, [R1+0x84] ;  /* 0x0000840001557983 */ /* 0x002ee40000100800 */
[----:B------:R1:W4:Y:S02]  /*4900*/  MUFU.RSQ R220, R196 ;  /* 0x000000c400dc7308 */ /* 0x0003240000001400 */
[----:B------:R-:W3:Y:S01]  /*4910*/  LDL R250, [R1+0x7c] ;  /* 0x00007c0001fa7983 */ /* 0x000ee20000100800 */
[----:B------:R-:W-:-:S03]  /*4920*/  FADD.FTZ R248, -R222, R82 ;  /* 0x00000052def87221 */ /* 0x000fc60000010100 */
[----:B0-----:R-:W3:Y:S01]  /*4930*/  LDL R84, [R1+0x74] ;  /* 0x0000740001547983 */ /* 0x001ee20000100800 */
[----:B-1----:R-:W-:-:S05]  /*4940*/  @!P1 IMAD.WIDE R196, R180, R247, c[0x0][0x1a0] ;  /* 0x00006800b4c49625 */ /* 0x002fca00078e02f7 */
[----:B------:R0:W-:Y:S04]  /*4950*/  @!P1 STG.E [R196.64], R249 ;  /* 0x000000f9c4009986 */ /* 0x0001e8000c101904 */
[----:B0-----:R-:W3:Y:S01]  /*4960*/  LDL R249, [R1+0x78] ;  /* 0x0000780001f97983 */ /* 0x001ee20000100800 */
[----:B------:R-:W-:-:S04]  /*4970*/  @!P1 IMAD.WIDE R196, R180, R247, c[0x0][0x1a8] ;  /* 0x00006a00b4c49625 */ /* 0x000fc800078e02f7 */
[----:B------:R-:W-:Y:S01]  /*4980*/  FADD.FTZ R247, -R222, R80 ;  /* 0x00000050def77221 */ /* 0x000fe20000010100 */
[----:B----4-:R0:W-:Y:S01]  /*4990*/  @!P1 STG.E [R196.64], R220 ;  /* 0x000000dcc4009986 */ /* 0x0101e2000c101904 */
[--C-:B------:R-:W-:Y:S02]  /*49a0*/  HADD2.F32 R80, -RZ, R156.reuse.H0_H0 ;  /* 0x2000009cff507230 */ /* 0x100fe40000004100 */
[----:B------:R-:W-:Y:S02]  /*49b0*/  FMUL.FTZ R247, R220, R247 ;  /* 0x000000f7dcf77220 */ /* 0x000fe40000410000 */
[C---:B0-----:R-:W-:Y:S02]  /*49c0*/  FADD.FTZ R197, -R222.reuse, R81 ;  /* 0x00000051dec57221 */ /* 0x041fe40000010100 */
[----:B------:R-:W-:Y:S01]  /*49d0*/  FADD.FTZ R196, -R222, R83 ;  /* 0x00000053dec47221 */ /* 0x000fe20000010100 */
[----:B------:R-:W-:Y:S01]  /*49e0*/  HADD2.F32 R83, -RZ, R156.H1_H1 ;  /* 0x3000009cff537230 */ /* 0x000fe20000004100 */
[C---:B------:R-:W-:Y:S01]  /*49f0*/  FMUL.FTZ R197, R220.reuse, R197 ;  /* 0x000000c5dcc57220 */ /* 0x040fe20000410000 */
[--C-:B------:R-:W-:Y:S01]  /*4a00*/  HADD2.F32 R81, -RZ, R157.reuse.H0_H0 ;  /* 0x2000009dff517230 */ /* 0x100fe20000004100 */
[C---:B------:R-:W-:Y:S01]  /*4a10*/  FMUL.FTZ R248, R220.reuse, R248 ;  /* 0x000000f8dcf87220 */ /* 0x040fe20000410000 */
[----:B------:R-:W-:Y:S01]  /*4a20*/  HADD2.F32 R82, -RZ, R157.H1_H1 ;  /* 0x3000009dff527230 */ /* 0x000fe20000004100 */
[----:B------:R-:W-:-:S02]  /*4a30*/  FMUL.FTZ R196, R220, R196 ;  /* 0x000000c4dcc47220 */ /* 0x000fc40000410000 */
[----:B--2---:R-:W-:Y:S02]  /*4a40*/  FFMA.FTZ R83, R197, R83, R251 ;  /* 0x00000053c5537223 */ /* 0x004fe400000100fb */
[----:B---3--:R-:W-:Y:S02]  /*4a50*/  FFMA.FTZ R80, R247, R80, R85 ;  /* 0x00000050f7507223 */ /* 0x008fe40000010055 */
[----:B------:R0:W5:Y:S03]  /*4a60*/  LDL.LU R85, [R1+0x8c] ;  /* 0x00008c0001557983 */ /* 0x0001660000300800 */
[----:B------:R-:W-:Y:S02]  /*4a70*/  F2FP.PACK_AB R80, R83, R80 ;  /* 0x000000505350723e */ /* 0x000fe400000000ff */
[----:B------:R-:W2:Y:S01]  /*4a80*/  LDL R83, [R1+0x70] ;  /* 0x0000700001537983 */ /* 0x000ea20000100800 */
[----:B------:R-:W-:-:S02]  /*4a90*/  FFMA.FTZ R81, R248, R81, R250 ;  /* 0x00000051f8517223 */ /* 0x000fc400000100fa */
[----:B------:R-:W-:Y:S02]  /*4aa0*/  FADD.FTZ R250, -R222, R77 ;  /* 0x0000004ddefa7221 */ /* 0x000fe40000010100 */
[----:B------:R-:W3:Y:S01]  /*4ab0*/  LDL R77, [R1+0x6c] ;  /* 0x00006c00014d7983 */ /* 0x000ee20000100800 */
[----:B------:R-:W-:-:S03]  /*4ac0*/  FFMA.FTZ R82, R196, R82, R249 ;  /* 0x00000052c4527223 */ /* 0x000fc600000100f9 */
[----:B------:R-:W4:Y:S01]  /*4ad0*/  LDL R249, [R1+0x68] ;  /* 0x0000680001f97983 */ /* 0x000f220000100800 */
[----:B------:R-:W-:Y:S01]  /*4ae0*/  FADD.FTZ R251, -R222, R76 ;  /* 0x0000004cdefb7221 */ /* 0x000fe20000010100 */
[--C-:B------:R-:W-:Y:S01]  /*4af0*/  HADD2.F32 R76, -RZ, R158.reuse.H1_H1 ;  /* 0x3000009eff4c7230 */ /* 0x100fe20000004100 */
[----:B------:R-:W-:Y:S01]  /*4b00*/  F2FP.PACK_AB R81, R82, R81 ;  /* 0x000000515251723e */ /* 0x000fe200000000ff */
[----:B------:R-:W-:Y:S01]  /*4b10*/  HADD2.F32 R82, -RZ, R158.H0_H0 ;  /* 0x2000009eff527230 */ /* 0x000fe20000004100 */
[C---:B------:R-:W-:Y:S02]  /*4b20*/  FMUL.FTZ R251, R220.reuse, R251 ;  /* 0x000000fbdcfb7220 */ /* 0x040fe40000410000 */
[----:B------:R-:W-:Y:S02]  /*4b30*/  FMUL.FTZ R250, R220, R250 ;  /* 0x000000fadcfa7220 */ /* 0x000fe40000410000 */
[----:B------:R-:W-:Y:S02]  /*4b40*/  FFMA.FTZ R82, R251, R82, R84 ;  /* 0x00000052fb527223 */ /* 0x000fe40000010054 */
[C---:B------:R-:W-:Y:S01]  /*4b50*/  FADD.FTZ R78, -R222.reuse, R78 ;  /* 0x0000004ede4e7221 */ /* 0x040fe20000010100 */
[----:B------:R0:W5:Y:S01]  /*4b60*/  LDL.LU R84, [R1+0x88] ;  /* 0x0000880001547983 */ /* 0x0001620000300800 */
[----:B------:R-:W-:-:S02]  /*4b70*/  FADD.FTZ R79, -R222, R79 ;  /* 0x0000004fde4f7221 */ /* 0x000fc40000010100 */
[C---:B------:R-:W-:Y:S02]  /*4b80*/  FMUL.FTZ R78, R220.reuse, R78 ;  /* 0x0000004edc4e7220 */ /* 0x040fe40000410000 */
[----:B------:R-:W-:Y:S02]  /*4b90*/  FMUL.FTZ R79, R220, R79 ;  /* 0x0000004fdc4f7220 */ /* 0x000fe40000410000 */
[----:B--2---:R-:W-:Y:S01]  /*4ba0*/  FFMA.FTZ R76, R250, R76, R83 ;  /* 0x0000004cfa4c7223 */ /* 0x004fe20000010053 */
[----:B------:R-:W-:-:S04]  /*4bb0*/  HADD2.F32 R83, -RZ, R159.H0_H0 ;  /* 0x2000009fff537230 */ /* 0x000fc80000004100 */
[----:B------:R-:W-:Y:S01]  /*4bc0*/  F2FP.PACK_AB R82, R76, R82 ;  /* 0x000000524c52723e */ /* 0x000fe200000000ff */
[----:B------:R-:W-:Y:S01]  /*4bd0*/  HADD2.F32 R76, -RZ, R159.H1_H1 ;  /* 0x3000009fff4c7230 */ /* 0x000fe20000004100 */
[----:B---3--:R-:W-:-:S04]  /*4be0*/  FFMA.FTZ R83, R78, R83, R77 ;  /* 0x000000534e537223 */ /* 0x008fc8000001004d */
[----:B----4-:R-:W-:Y:S01]  /*4bf0*/  FFMA.FTZ R76, R79, R76, R249 ;  /* 0x0000004c4f4c7223 */ /* 0x010fe200000100f9 */
[----:B------:R-:W-:Y:S02]  /*4c00*/  SHF.L.U32 R249, R201, 0x4, RZ ;  /* 0x00000004c9f97819 */ /* 0x000fe400000006ff */
[----:B------:R-:W-:Y:S02]  /*4c10*/  SHF.R.U32.HI R201, RZ, 0x1c, R201 ;  /* 0x0000001cffc97819 */ /* 0x000fe400000116c9 */
[----:B------:R-:W-:Y:S02]  /*4c20*/  F2FP.PACK_AB R83, R76, R83 ;  /* 0x000000534c53723e */ /* 0x000fe400000000ff */
[----:B------:R-:W-:-:S04]  /*4c30*/  IADD3 R76, P0, R249, c[0x0][0x208], RZ ;  /* 0x00008200f94c7a10 */ /* 0x000fc80007f1e0ff */
[----:B------:R-:W-:-:S05]  /*4c40*/  IADD3.X R77, R201, c[0x0][0x20c], RZ, P0, !PT ;  /* 0x00008300c94d7a10 */ /* 0x000fca00007fe4ff */
[----:B------:R1:W-:Y:S04]  /*4c50*/  STG.E.128 [R76.64], R80 ;  /* 0x000000504c007986 */ /* 0x0003e8000c101d04 */
[----:B-1----:R-:W2:Y:S04]  /*4c60*/  LDL R83, [R1] ;  /* 0x0000000001537983 */ /* 0x002ea80000100800 */
[----:B------:R-:W3:Y:S01]  /*4c70*/  LDL R82, [R1+0x1c] ;  /* 0x00001c0001527983 */ /* 0x000ee20000100800 */
[--C-:B------:R-:W-:Y:S02]  /*4c80*/  HADD2.F32 R77, -RZ, R155.reuse.H0_H0 ;  /* 0x2000009bff4d7230 */ /* 0x100fe40000004100 */
[----:B------:R-:W-:-:S03]  /*4c90*/  HADD2.F32 R76, -RZ, R155.H1_H1 ;  /* 0x3000009bff4c7230 */ /* 0x000fc60000004100 */
[----:B------:R-:W-:Y:S01]  /*4ca0*/  FFMA.FTZ R77, R78, R77, R243 ;  /* 0x0000004d4e4d7223 */ /* 0x000fe200000100f3 */
[--C-:B------:R-:W-:Y:S01]  /*4cb0*/  HADD2.F32 R78, -RZ, R154.reuse.H0_H0 ;  /* 0x2000009aff4e7230 */ /* 0x100fe20000004100 */
[----:B------:R-:W-:Y:S01]  /*4cc0*/  FFMA.FTZ R79, R79, R76, R242 ;  /* 0x0000004c4f4f7223 */ /* 0x000fe200000100f2 */
[----:B------:R-:W-:Y:S02]  /*4cd0*/  HADD2.F32 R76, -RZ, R154.H1_H1 ;  /* 0x3000009aff4c7230 */ /* 0x000fe40000004100 */
[--C-:B------:R-:W-:Y:S01]  /*4ce0*/  HADD2.F32 R80, -RZ, R152.reuse.H1_H1 ;  /* 0x30000098ff507230 */ /* 0x100fe20000004100 */
[----:B------:R-:W-:Y:S01]  /*4cf0*/  FFMA.FTZ R78, R251, R78, R245 ;  /* 0x0000004efb4e7223 */ /* 0x000fe200000100f5 */
[----:B------:R-:W-:Y:S01]  /*4d00*/  F2FP.PACK_AB R79, R79, R77 ;  /* 0x0000004d4f4f723e */ /* 0x000fe200000000ff */
[----:B------:R-:W-:Y:S01]  /*4d10*/  FFMA.FTZ R76, R250, R76, R244 ;  /* 0x0000004cfa4c7223 */ /* 0x000fe200000100f4 */
[--C-:B------:R-:W-:Y:S01]  /*4d20*/  HADD2.F32 R77, -RZ, R153.reuse.H0_H0 ;  /* 0x20000099ff4d7230 */ /* 0x100fe20000004100 */
[----:B------:R-:W4:Y:S03]  /*4d30*/  LDL R250, [R1+0x54] ;  /* 0x0000540001fa7983 */ /* 0x000f260000100800 */
[----:B------:R-:W-:Y:S01]  /*4d40*/  F2FP.PACK_AB R78, R76, R78 ;  /* 0x0000004e4c4e723e */ /* 0x000fe200000000ff */
[----:B------:R-:W-:Y:S01]  /*4d50*/  FFMA.FTZ R77, R248, R77, R252 ;  /* 0x0000004df84d7223 */ /* 0x000fe200000100fc */
[----:B------:R-:W-:Y:S01]  /*4d60*/  HADD2.F32 R76, -RZ, R153.H1_H1 ;  /* 0x30000099ff4c7230 */ /* 0x000fe20000004100 */
[----:B------:R-:W4:Y:S04]  /*4d70*/  LDL R248, [R1+0x50] ;  /* 0x0000500001f87983 */ /* 0x000f280000100800 */
[----:B------:R-:W-:Y:S01]  /*4d80*/  FFMA.FTZ R196, R196, R76, R246 ;  /* 0x0000004cc4c47223 */ /* 0x000fe200000100f6 */
[----:B------:R-:W-:Y:S01]  /*4d90*/  HADD2.F32 R76, -RZ, R152.H0_H0 ;  /* 0x20000098ff4c7230 */ /* 0x000fe20000004100 */
[----:B------:R-:W4:Y:S03]  /*4da0*/  LDL R251, [R1+0x58] ;  /* 0x0000580001fb7983 */ /* 0x000f260000100800 */
[----:B------:R-:W-:-:S02]  /*4db0*/  F2FP.PACK_AB R77, R196, R77 ;  /* 0x0000004dc44d723e */ /* 0x000fc400000000ff */
[----:B------:R-:W4:Y:S01]  /*4dc0*/  LDL R196, [R1+0x5c] ;  /* 0x00005c0001c47983 */ /* 0x000f220000100800 */
[----:B--2---:R-:W-:Y:S01]  /*4dd0*/  FFMA.FTZ R197, R197, R80, R83 ;  /* 0x00000050c5c57223 */ /* 0x004fe20000010053 */
[----:B------:R-:W-:Y:S02]  /*4de0*/  IADD3 R80, P0, R249, c[0x0][0x210], RZ ;  /* 0x00008400f9507a10 */ /* 0x000fe40007f1e0ff */
[----:B------:R-:W2:Y:S04]  /*4df0*/  LDL R83, [R1+0x48] ;  /* 0x0000480001537983 */ /* 0x000ea80000100800 */
        /* <DEDUP_REMOVED lines=9> */
[----:B------:R-:W-:-:S03]  /*4e90*/  FADD.FTZ R75, -R222, R75 ;  /* 0x0000004bde4b7221 */ /* 0x000fc60000010100 */
[----:B------:R-:W3:Y:S01]  /*4ea0*/  LDL R197, [R1+0x2c] ;  /* 0x00002c0001c57983 */ /* 0x000ee20000100800 */
[C---:B-1----:R-:W-:Y:S02]  /*4eb0*/  FADD.FTZ R77, -R222.reuse, R72 ;  /* 0x00000048de4d7221 */ /* 0x042fe40000010100 */
[C---:B------:R-:W-:Y:S02]  /*4ec0*/  FADD.FTZ R80, -R222.reuse, R70 ;  /* 0x00000046de507221 */ /* 0x040fe40000010100 */
[----:B------:R-:W-:Y:S01]  /*4ed0*/  FADD.FTZ R76, -R222, R73 ;  /* 0x00000049de4c7221 */ /* 0x000fe20000010100 */
[----:B------:R-:W-:Y:S01]  /*4ee0*/  HADD2.F32 R73, -RZ, R148.H0_H0 ;  /* 0x20000094ff497230 */ /* 0x000fe20000004100 */
[C---:B------:R-:W-:Y:S01]  /*4ef0*/  FMUL.FTZ R70, R220.reuse, R69 ;  /* 0x00000045dc467220 */ /* 0x040fe20000410000 */
[----:B------:R-:W-:Y:S01]  /*4f00*/  HADD2.F32 R69, -RZ, R150.H1_H1 ;  /* 0x30000096ff457230 */ /* 0x000fe20000004100 */
[----:B------:R-:W-:-:S04]  /*4f10*/  FMUL.FTZ R77, R220, R77 ;  /* 0x0000004ddc4d7220 */ /* 0x000fc80000410000 */
[----:B----4-:R-:W-:Y:S02]  /*4f20*/  FFMA.FTZ R69, R70, R69, R248 ;  /* 0x0000004546457223 */ /* 0x010fe400000100f8 */
[----:B------:R-:W4:Y:S01]  /*4f30*/  LDL R248, [R1+0x38] ;  /* 0x0000380001f87983 */ /* 0x000f220000100800 */
[----:B------:R-:W-:Y:S02]  /*4f40*/  FADD.FTZ R81, -R222, R71 ;  /* 0x00000047de517221 */ /* 0x000fe40000010100 */
[C---:B------:R-:W-:Y:S01]  /*4f50*/  FMUL.FTZ R71, R220.reuse, R75 ;  /* 0x0000004bdc477220 */ /* 0x040fe20000410000 */
[----:B------:R-:W-:Y:S01]  /*4f60*/  HADD2.F32 R75, -RZ, R151.H0_H0 ;  /* 0x20000097ff4b7230 */ /* 0x000fe20000004100 */
[----:B------:R-:W-:Y:S02]  /*4f70*/  FMUL.FTZ R80, R220, R80 ;  /* 0x00000050dc507220 */ /* 0x000fe40000410000 */
[C---:B------:R-:W-:Y:S02]  /*4f80*/  FADD.FTZ R79, -R222.reuse, R68 ;  /* 0x00000044de4f7221 */ /* 0x040fe40000010100 */
[----:B------:R-:W-:Y:S01]  /*4f90*/  FADD.FTZ R78, -R222, R74 ;  /* 0x0000004ade4e7221 */ /* 0x000fe20000010100 */
[----:B------:R-:W-:Y:S01]  /*4fa0*/  HADD2.F32 R74, -RZ, R150.H0_H0 ;  /* 0x20000096ff4a7230 */ /* 0x000fe20000004100 */
[----:B------:R-:W-:-:S04]  /*4fb0*/  FMUL.FTZ R79, R220, R79 ;  /* 0x0000004fdc4f7220 */ /* 0x000fc80000410000 */
[----:B------:R-:W-:Y:S02]  /*4fc0*/  FFMA.FTZ R74, R79, R74, R250 ;  /* 0x0000004a4f4a7223 */ /* 0x000fe400000100fa */
[----:B------:R-:W4:Y:S01]  /*4fd0*/  LDL R250, [R1+0x40] ;  /* 0x0000400001fa7983 */ /* 0x000f220000100800 */
[----:B------:R-:W-:Y:S01]  /*4fe0*/  HADD2.F32 R72, -RZ, R148.H1_H1 ;  /* 0x30000094ff487230 */ /* 0x000fe20000004100 */
[----:B--2---:R-:W-:Y:S02]  /*4ff0*/  FFMA.FTZ R73, R77, R73, R249 ;  /* 0x000000494d497223 */ /* 0x004fe400000100f9 */
[----:B------:R-:W2:Y:S01]  /*5000*/  LDL R249, [R1+0x3c] ;  /* 0x00003c0001f97983 */ /* 0x000ea20000100800 */
[----:B---3--:R-:W-:-:S03]  /*5010*/  FFMA.FTZ R75, R80, R75, R247 ;  /* 0x0000004b504b7223 */ /* 0x008fc600000100f7 */
[----:B------:R-:W3:Y:S01]  /*5020*/  LDL R247, [R1+0x34] ;  /* 0x0000340001f77983 */ /* 0x000ee20000100800 */
[----:B------:R-:W-:-:S04]  /*5030*/  FMUL.FTZ R76, R220, R76 ;  /* 0x0000004cdc4c7220 */ /* 0x000fc80000410000 */
[----:B------:R-:W-:Y:S01]  /*5040*/  FFMA.FTZ R72, R76, R72, R82 ;  /* 0x000000484c487223 */ /* 0x000fe20000010052 */
[----:B------:R-:W-:Y:S01]  /*5050*/  HADD2.F32 R82, -RZ, R149.H0_H0 ;  /* 0x20000095ff527230 */ /* 0x000fe20000004100 */
[C---:B------:R-:W-:Y:S01]  /*5060*/  FMUL.FTZ R78, R220.reuse, R78 ;  /* 0x0000004edc4e7220 */ /* 0x040fe20000410000 */
[----:B------:R-:W-:Y:S01]  /*5070*/  HADD2.F32 R68, -RZ, R151.H1_H1 ;  /* 0x30000097ff447230 */ /* 0x000fe20000004100 */
[----:B------:R-:W-:Y:S01]  /*5080*/  FMUL.FTZ R81, R220, R81 ;  /* 0x00000051dc517220 */ /* 0x000fe20000410000 */
[----:B------:R-:W-:Y:S01]  /*5090*/  F2FP.PACK_AB R72, R72, R73 ;  /* 0x000000494848723e */ /* 0x000fe200000000ff */
[----:B------:R-:W-:Y:S01]  /*50a0*/  HADD2.F32 R73, -RZ, R149.H1_H1 ;  /* 0x30000095ff497230 */ /* 0x000fe20000004100 */
[----:B------:R-:W-:Y:S01]  /*50b0*/  FFMA.FTZ R82, R78, R82, R196 ;  /* 0x000000524e527223 */ /* 0x000fe200000100c4 */
[----:B------:R-:W-:Y:S01]  /*50c0*/  MOV R196, 0x10 ;  /* 0x0000001000c47802 */ /* 0x000fe20000000f00 */
[----:B------:R-:W-:Y:S02]  /*50d0*/  FFMA.FTZ R68, R81, R68, R83 ;  /* 0x0000004451447223 */ /* 0x000fe40000010053 */
[----:B------:R-:W-:Y:S01]  /*50e0*/  FFMA.FTZ R73, R71, R73, R251 ;  /* 0x0000004947497223 */ /* 0x000fe200000100fb */
[----:B------:R-:W-:Y:S01]  /*50f0*/  F2FP.PACK_AB R74, R69, R74 ;  /* 0x0000004a454a723e */ /* 0x000fe200000000ff */
[----:B------:R-:W3:Y:S01]  /*5100*/  LDL R251, [R1+0x44] ;  /* 0x0000440001fb7983 */ /* 0x000ee20000100800 */
[----:B------:R-:W-:Y:S01]  /*5110*/  F2FP.PACK_AB R75, R68, R75 ;  /* 0x0000004b444b723e */ /* 0x000fe200000000ff */
[----:B------:R-:W-:Y:S01]  /*5120*/  IMAD.WIDE.U32 R68, R198, R196, c[0x0][0x208] ;  /* 0x00008200c6447625 */ /* 0x000fe200078e00c4 */
[----:B------:R-:W-:Y:S01]  /*5130*/  F2FP.PACK_AB R73, R73, R82 ;  /* 0x000000524949723e */ /* 0x000fe200000000ff */
[----:B------:R-:W3:Y:S04]  /*5140*/  LDL R83, [R1+0x28] ;  /* 0x0000280001537983 */ /* 0x000ee80000100800 */
[----:B------:R1:W-:Y:S01]  /*5150*/  STG.E.128 [R68.64], R72 ;  /* 0x0000004844007986 */ /* 0x0003e2000c101d04 */
[----:B------:R-:W-:-:S02]  /*5160*/  FADD.FTZ R66, -R222, R66 ;  /* 0x00000042de427221 */ /* 0x000fc40000010100 */
[----:B------:R-:W-:Y:S01]  /*5170*/  FADD.FTZ R30, -R222, R30 ;  /* 0x0000001ede1e7221 */ /* 0x000fe20000010100 */
[----:B------:R-:W3:Y:S01]  /*5180*/  LDL R82, [R1+0x8] ;  /* 0x0000080001527983 */ /* 0x000ee20000100800 */
[--C-:B-1----:R-:W-:Y:S02]  /*5190*/  HADD2.F32 R68, -RZ, R147.reuse.H1_H1 ;  /* 0x30000093ff447230 */ /* 0x102fe40000004100 */
[----:B------:R-:W-:-:S03]  /*51a0*/  HADD2.F32 R69, -RZ, R147.H0_H0 ;  /* 0x20000093ff457230 */ /* 0x000fc60000004100 */
[----:B------:R-:W-:Y:S01]  /*51b0*/  FFMA.FTZ R81, R81, R68, R234 ;  /* 0x0000004451517223 */ /* 0x000fe200000100ea */
[--C-:B------:R-:W-:Y:S01]  /*51c0*/  HADD2.F32 R68, -RZ, R146.reuse.H1_H1 ;  /* 0x30000092ff447230 */ /* 0x100fe20000004100 */
[----:B------:R-:W-:Y:S01]  /*51d0*/  FFMA.FTZ R80, R80, R69, R235 ;  /* 0x0000004550507223 */ /* 0x000fe200000100eb */
[----:B------:R-:W-:-:S03]  /*51e0*/  HADD2.F32 R69, -RZ, R146.H0_H0 ;  /* 0x20000092ff457230 */ /* 0x000fc60000004100 */
[----:B------:R-:W-:Y:S01]  /*51f0*/  FFMA.FTZ R70, R70, R68, R236 ;  /* 0x0000004446467223 */ /* 0x000fe200000100ec */
[--C-:B------:R-:W-:Y:S01]  /*5200*/  HADD2.F32 R68, -RZ, R145.reuse.H1_H1 ;  /* 0x30000091ff447230 */ /* 0x100fe20000004100 */
[----:B------:R-:W-:Y:S01]  /*5210*/  FFMA.FTZ R79, R79, R69, R237 ;  /* 0x000000454f4f7223 */ /* 0x000fe200000100ed */
[----:B------:R-:W-:Y:S02]  /*5220*/  HADD2.F32 R69, -RZ, R145.H0_H0 ;  /* 0x20000091ff457230 */ /* 0x000fe40000004100 */
        /* <DEDUP_REMOVED lines=12> */
[----:B------:R-:W3:Y:S04]  /*52f0*/  LDL R81, [R1+0x4] ;  /* 0x0000040001517983 */ /* 0x000ee80000100800 */
[----:B------:R1:W-:Y:S01]  /*5300*/  STG.E.128 [R72.64], R68 ;  /* 0x0000004448007986 */ /* 0x0003e2000c101d04 */
[----:B------:R-:W-:-:S03]  /*5310*/  FMUL.FTZ R66, R220, R66 ;  /* 0x00000042dc427220 */ /* 0x000fc60000410000 */
[----:B------:R-:W3:Y:S04]  /*5320*/  LDL R76, [R1+0xc] ;  /* 0x00000c00014c7983 */ /* 0x000ee80000100800 */
[----:B------:R-:W3:Y:S04]  /*5330*/  LDL R79, [R1+0x18] ;  /* 0x00001800014f7983 */ /* 0x000ee80000100800 */
[----:B------:R-:W3:Y:S04]  /*5340*/  LDL R78, [R1+0x14] ;  /* 0x00001400014e7983 */ /* 0x000ee80000100800 */
[----:B------:R-:W3:Y:S01]  /*5350*/  LDL R77, [R1+0x24] ;  /* 0x00002400014d7983 */ /* 0x000ee20000100800 */
[----:B-1----:R-:W-:-:S02]  /*5360*/  FADD.FTZ R71, -R222, R67 ;  /* 0x00000043de477221 */ /* 0x002fc40000010100 */
[----:B------:R-:W-:Y:S01]  /*5370*/  FADD.FTZ R72, -R222, R61 ;  /* 0x0000003dde487221 */ /* 0x000fe20000010100 */
[----:B------:R-:W-:Y:S01]  /*5380*/  HADD2.F32 R61, -RZ, R141.H1_H1 ;  /* 0x3000008dff3d7230 */ /* 0x000fe20000004100 */
[----:B------:R-:W-:Y:S01]  /*5390*/  FMUL.FTZ R71, R220, R71 ;  /* 0x00000047dc477220 */ /* 0x000fe20000410000 */
[----:B------:R-:W3:Y:S03]  /*53a0*/  LDL R80, [R1+0x10] ;  /* 0x0000100001507983 */ /* 0x000ee60000100800 */
[----:B----4-:R-:W-:Y:S02]  /*53b0*/  FFMA.FTZ R61, R71, R61, R248 ;  /* 0x0000003d473d7223 */ /* 0x010fe400000100f8 */
[C---:B------:R-:W-:Y:S02]  /*53c0*/  FADD.FTZ R70, -R222.reuse, R60 ;  /* 0x0000003cde467221 */ /* 0x040fe40000010100 */
[----:B------:R-:W-:Y:S01]  /*53d0*/  FADD.FTZ R67, -R222, R62 ;  /* 0x0000003ede437221 */ /* 0x000fe20000010100 */
[----:B------:R-:W-:Y:S01]  /*53e0*/  HADD2.F32 R62, -RZ, R142.H0_H0 ;  /* 0x2000008eff3e7230 */ /* 0x000fe20000004100 */
[----:B------:R-:W-:-:S02]  /*53f0*/  FMUL.FTZ R70, R220, R70 ;  /* 0x00000046dc467220 */ /* 0x000fc40000410000 */
[----:B------:R-:W-:Y:S01]  /*5400*/  FADD.FTZ R69, -R222, R65 ;  /* 0x00000041de457221 */ /* 0x000fe20000010100 */
[----:B------:R-:W-:-:S03]  /*5410*/  HADD2.F32 R65, -RZ, R140.H1_H1 ;  /* 0x3000008cff417230 */ /* 0x000fc60000004100 */
[----:B------:R-:W-:-:S04]  /*5420*/  FMUL.FTZ R69, R220, R69 ;  /* 0x00000045dc457220 */ /* 0x000fc80000410000 */
[----:B------:R-:W-:Y:S02]  /*5430*/  FFMA.FTZ R65, R69, R65, R250 ;  /* 0x0000004145417223 */ /* 0x000fe400000100fa */
[----:B--2---:R-:W-:-:S05]  /*5440*/  FFMA.FTZ R74, R66, R74, R249 ;  /* 0x0000004a424a7223 */ /* 0x004fca00000100f9 */
[----:B------:R-:W-:Y:S01]  /*5450*/  F2FP.PACK_AB R61, R61, R74 ;  /* 0x0000004a3d3d723e */ /* 0x000fe200000000ff */
[----:B------:R-:W-:Y:S01]  /*5460*/  FMUL.FTZ R74, R220, R30 ;  /* 0x0000001edc4a7220 */ /* 0x000fe20000410000 */
[----:B------:R-:W-:Y:S01]  /*5470*/  HADD2.F32 R30, -RZ, R138.H0_H0 ;  /* 0x2000008aff1e7230 */ /* 0x000fe20000004100 */
[----:B---3--:R-:W-:-:S04]  /*5480*/  FFMA.FTZ R62, R70, R62, R247 ;  /* 0x0000003e463e7223 */ /* 0x008fc800000100f7 */
[----:B------:R-:W-:Y:S01]  /*5490*/  FFMA.FTZ R30, R70, R30, R229 ;  /* 0x0000001e461e7223 */ /* 0x000fe200000100e5 */
[----:B------:R-:W-:-:S05]  /*54a0*/  HADD2.F32 R70, -RZ, R136.H1_H1 ;  /* 0x30000088ff467230 */ /* 0x000fca0000004100 */
[----:B------:R-:W-:Y:S02]  /*54b0*/  FFMA.FTZ R69, R69, R70, R232 ;  /* 0x0000004645457223 */ /* 0x000fe400000100e8 */
[----:B------:R-:W2:Y:S01]  /*54c0*/  LDL R70, [R1+0x20] ;  /* 0x0000200001467983 */ /* 0x000ea20000100800 */
[----:B------:R-:W-:Y:S01]  /*54d0*/  FADD.FTZ R68, -R222, R64 ;  /* 0x00000040de447221 */ /* 0x000fe20000010100 */
[----:B------:R-:W-:-:S03]  /*54e0*/  HADD2.F32 R64, -RZ, R140.H0_H0 ;  /* 0x2000008cff407230 */ /* 0x000fc60000004100 */
[----:B------:R-:W-:-:S04]  /*54f0*/  FMUL.FTZ R68, R220, R68 ;  /* 0x00000044dc447220 */ /* 0x000fc80000410000 */
[----:B------:R-:W-:Y:S02]  /*5500*/  FFMA.FTZ R64, R68, R64, R251 ;  /* 0x0000004044407223 */ /* 0x000fe400000100fb */
[----:B------:R-:W-:Y:S01]  /*5510*/  FADD.FTZ R73, -R222, R63 ;  /* 0x0000003fde497221 */ /* 0x000fe20000010100 */
[--C-:B------:R-:W-:Y:S02]  /*5520*/  HADD2.F32 R63, -RZ, R143.reuse.H0_H0 ;  /* 0x2000008fff3f7230 */ /* 0x100fe40000004100 */
[----:B------:R-:W-:Y:S01]  /*5530*/  F2FP.PACK_AB R60, R65, R64 ;  /* 0x00000040413c723e */ /* 0x000fe200000000ff */
[----:B------:R-:W-:Y:S01]  /*5540*/  HADD2.F32 R65, -RZ, R142.H1_H1 ;  /* 0x3000008eff417230 */ /* 0x000fe20000004100 */
[C---:B------:R-:W-:Y:S01]  /*5550*/  FMUL.FTZ R72, R220.reuse, R72 ;  /* 0x00000048dc487220 */ /* 0x040fe20000410000 */
[----:B------:R-:W-:Y:S01]  /*5560*/  HADD2.F32 R64, -RZ, R143.H1_H1 ;  /* 0x3000008fff407230 */ /* 0x000fe20000004100 */
[C---:B------:R-:W-:Y:S02]  /*5570*/  FMUL.FTZ R67, R220.reuse, R67 ;  /* 0x00000043dc437220 */ /* 0x040fe40000410000 */
[----:B------:R-:W-:-:S02]  /*5580*/  FMUL.FTZ R73, R220, R73 ;  /* 0x00000049dc497220 */ /* 0x000fc40000410000 */
[----:B------:R-:W-:Y:S02]  /*5590*/  FFMA.FTZ R65, R72, R65, R201 ;  /* 0x0000004148417223 */ /* 0x000fe400000100c9 */
[----:B------:R-:W-:Y:S02]  /*55a0*/  FFMA.FTZ R63, R67, R63, R197 ;  /* 0x0000003f433f7223 */ /* 0x000fe400000100c5 */
[----:B------:R-:W-:Y:S01]  /*55b0*/  FFMA.FTZ R64, R73, R64, R83 ;  /* 0x0000004049407223 */ /* 0x000fe20000010053 */
[----:B------:R-:W-:Y:S01]  /*55c0*/  F2FP.PACK_AB R62, R65, R62 ;  /* 0x0000003e413e723e */ /* 0x000fe200000000ff */
[----:B------:R-:W-:-:S03]  /*55d0*/  FADD.FTZ R47, -R222, R47 ;  /* 0x0000002fde2f7221 */ /* 0x000fc60000010100 */
[----:B------:R-:W-:Y:S01]  /*55e0*/  F2FP.PACK_AB R63, R64, R63 ;  /* 0x0000003f403f723e */ /* 0x000fe200000000ff */
[----:B------:R-:W-:-:S04]  /*55f0*/  IMAD.WIDE.U32 R64, R194, R196, c[0x0][0x208] ;  /* 0x00008200c2407625 */ /* 0x000fc800078e00c4 */
[C---:B------:R-:W-:Y:S01]  /*5600*/  FADD.FTZ R36, -R222.reuse, R36 ;  /* 0x00000024de247221 */ /* 0x040fe20000010100 */
[----:B------:R1:W-:Y:S01]  /*5610*/  STG.E.128 [R64.64], R60 ;  /* 0x0000003c40007986 */ /* 0x0003e2000c101d04 */
[C---:B------:R-:W-:Y:S02]  /*5620*/  FADD.FTZ R32, -R222.reuse, R32 ;  /* 0x00000020de207221 */ /* 0x040fe40000010100 */
[C---:B------:R-:W-:Y:S02]  /*5630*/  FADD.FTZ R37, -R222.reuse, R37 ;  /* 0x00000025de257221 */ /* 0x040fe40000010100 */
[C---:B------:R-:W-:Y:S02]  /*5640*/  FADD.FTZ R33, -R222.reuse, R33 ;  /* 0x00000021de217221 */ /* 0x040fe40000010100 */
[C---:B------:R-:W-:Y:S02]  /*5650*/  FADD.FTZ R31, -R222.reuse, R31 ;  /* 0x0000001fde1f7221 */ /* 0x040fe40000010100 */
[----:B------:R-:W-:-:S02]  /*5660*/  FADD.FTZ R55, -R222, R55 ;  /* 0x00000037de377221 */ /* 0x000fc40000010100 */
[C---:B-1----:R-:W-:Y:S02]  /*5670*/  FMUL.FTZ R63, R220.reuse, R47 ;  /* 0x0000002fdc3f7220 */ /* 0x042fe40000410000 */
[C---:B------:R-:W-:Y:S02]  /*5680*/  FMUL.FTZ R47, R220.reuse, R36 ;  /* 0x00000024dc2f7220 */ /* 0x040fe40000410000 */
[C---:B------:R-:W-:Y:S01]  /*5690*/  FMUL.FTZ R36, R220.reuse, R32 ;  /* 0x00000020dc247220 */ /* 0x040fe20000410000 */
[----:B------:R-:W-:Y:S02]  /*56a0*/  HADD2.F32 R32, -RZ, R136.H0_H0 ;  /* 0x20000088ff207230 */ /* 0x000fe40000004100 */
[----:B------:R-:W-:Y:S01]  /*56b0*/  HADD2.F32 R60, -RZ, R139.H0_H0 ;  /* 0x2000008bff3c7230 */ /* 0x000fe20000004100 */
[C---:B------:R-:W-:Y:S02]  /*56c0*/  FMUL.FTZ R62, R220.reuse, R37 ;  /* 0x00000025dc3e7220 */ /* 0x040fe40000410000 */
[C---:B------:R-:W-:Y:S01]  /*56d0*/  FMUL.FTZ R37, R220.reuse, R33 ;  /* 0x00000021dc257220 */ /* 0x040fe20000410000 */
[----:B------:R-:W-:Y:S01]  /*56e0*/  HADD2.F32 R33, -RZ, R138.H1_H1 ;  /* 0x3000008aff217230 */ /* 0x000fe20000004100 */
[----:B------:R-:W-:-:S02]  /*56f0*/  FMUL.FTZ R75, R220, R31 ;  /* 0x0000001fdc4b7220 */ /* 0x000fc40000410000 */
[----:B------:R-:W-:Y:S01]  /*5700*/  FFMA.FTZ R32, R68, R32, R233 ;  /* 0x0000002044207223 */ /* 0x000fe200000100e9 */
[----:B------:R-:W-:Y:S01]  /*5710*/  HADD2.F32 R68, -RZ, R135.H1_H1 ;  /* 0x30000087ff447230 */ /* 0x000fe20000004100 */
[C---:B------:R-:W-:Y:S02]  /*5720*/  FADD.FTZ R38, -R222.reuse, R38 ;  /* 0x00000026de267221 */ /* 0x040fe40000010100 */
[C---:B------:R-:W-:Y:S02]  /*5730*/  FADD.FTZ R39, -R222.reuse, R39 ;  /* 0x00000027de277221 */ /* 0x040fe40000010100 */
[----:B------:R-:W-:Y:S01]  /*5740*/  FFMA.FTZ R31, R67, R60, R227 ;  /* 0x0000003c431f7223 */ /* 0x000fe200000100e3 */
[----:B------:R-:W-:Y:S01]  /*5750*/  HADD2.F32 R60, -RZ, R131.H1_H1 ;  /* 0x30000083ff3c7230 */ /* 0x000fe20000004100 */
[C---:B------:R-:W-:Y:S02]  /*5760*/  FADD.FTZ R28, -R222.reuse, R28 ;  /* 0x0000001cde1c7221 */ /* 0x040fe40000010100 */
[----:B------:R-:W-:-:S02]  /*5770*/  FADD.FTZ R29, -R222, R29 ;  /* 0x0000001dde1d7221 */ /* 0x000fc40000010100 */
[----:B------:R-:W-:Y:S02]  /*5780*/  FMUL.FTZ R55, R220, R55 ;  /* 0x00000037dc377220 */ /* 0x000fe40000410000 */
[----:B------:R-:W-:Y:S02]  /*5790*/  FADD.FTZ R53, -R222, R53 ;  /* 0x00000035de357221 */ /* 0x000fe40000010100 */
[C---:B------:R-:W-:Y:S02]  /*57a0*/  FMUL.FTZ R64, R220.reuse, R38 ;  /* 0x00000026dc407220 */ /* 0x040fe40000410000 */
[C---:B------:R-:W-:Y:S01]  /*57b0*/  FMUL.FTZ R65, R220.reuse, R39 ;  /* 0x00000027dc417220 */ /* 0x040fe20000410000 */
[----:B------:R-:W-:Y:S01]  /*57c0*/  HADD2.F32 R61, -RZ, R139.H1_H1 ;  /* 0x3000008bff3d7230 */ /* 0x000fe20000004100 */
[C---:B------:R-:W-:Y:S01]  /*57d0*/  FMUL.FTZ R38, R220.reuse, R28 ;  /* 0x0000001cdc267220 */ /* 0x040fe20000410000 */
[--C-:B------:R-:W-:Y:S01]  /*57e0*/  HADD2.F32 R28, -RZ, R137.reuse.H1_H1 ;  /* 0x30000089ff1c7230 */ /* 0x100fe20000004100 */
[----:B------:R-:W-:Y:S01]  /*57f0*/  FMUL.FTZ R39, R220, R29 ;  /* 0x0000001ddc277220 */ /* 0x000fe20000410000 */
[----:B------:R-:W-:Y:S01]  /*5800*/  HADD2.F32 R29, -RZ, R137.H0_H0 ;  /* 0x20000089ff1d7230 */ /* 0x000fe20000004100 */
[----:B------:R-:W-:Y:S01]  /*5810*/  FFMA.FTZ R33, R72, R33, R228 ;  /* 0x0000002148217223 */ /* 0x000fe200000100e4 */
[----:B------:R-:W-:Y:S01]  /*5820*/  HADD2.F32 R72, -RZ, R134.H1_H1 ;  /* 0x30000086ff487230 */ /* 0x000fe20000004100 */
[----:B------:R-:W-:-:S02]  /*5830*/  FFMA.FTZ R68, R55, R68, R81 ;  /* 0x0000004437447223 */ /* 0x000fc40000010051 */
[----:B------:R-:W-:Y:S01]  /*5840*/  FFMA.FTZ R55, R55, R60, R216 ;  /* 0x0000003c37377223 */ /* 0x000fe200000100d8 */
[----:B------:R-:W-:Y:S01]  /*5850*/  HADD2.F32 R60, -RZ, R130.H1_H1 ;  /* 0x30000082ff3c7230 */ /* 0x000fe20000004100 */
[----:B------:R-:W-:Y:S02]  /*5860*/  FMUL.FTZ R53, R220, R53 ;  /* 0x00000035dc357220 */ /* 0x000fe40000410000 */
[C---:B------:R-:W-:Y:S02]  /*5870*/  FADD.FTZ R58, -R222.reuse, R58 ;  /* 0x0000003ade3a7221 */ /* 0x040fe40000010100 */
[----:B------:R-:W-:Y:S02]  /*5880*/  FADD.FTZ R59, -R222, R59 ;  /* 0x0000003bde3b7221 */ /* 0x000fe40000010100 */
[----:B------:R-:W-:Y:S01]  /*5890*/  FFMA.FTZ R61, R73, R61, R226 ;  /* 0x0000003d493d7223 */ /* 0x000fe200000100e2 */
[----:B------:R-:W-:Y:S01]  /*58a0*/  HADD2.F32 R73, -RZ, R133.H0_H0 ;  /* 0x20000085ff497230 */ /* 0x000fe20000004100 */
[----:B------:R-:W-:-:S02]  /*58b0*/  FFMA.FTZ R29, R66, R29, R231 ;  /* 0x0000001d421d7223 */ /* 0x000fc400000100e7 */
[----:B------:R-:W-:Y:S02]  /*58c0*/  FFMA.FTZ R28, R71, R28, R230 ;  /* 0x0000001c471c7223 */ /* 0x000fe400000100e6 */
[----:B------:R-:W-:Y:S01]  /*58d0*/  FFMA.FTZ R72, R53, R72, R76 ;  /* 0x0000004835487223 */ /* 0x000fe2000001004c */
[----:B------:R-:W-:Y:S01]  /*58e0*/  F2FP.PACK_AB R30, R33, R30 ;  /* 0x0000001e211e723e */ /* 0x000fe200000000ff */
[----:B------:R-:W-:Y:S01]  /*58f0*/  FFMA.FTZ R53, R53, R60, R218 ;  /* 0x0000003c35357223 */ /* 0x000fe200000100da */
[----:B------:R-:W-:Y:S01]  /*5900*/  HADD2.F32 R60, -RZ, R129.H0_H0 ;  /* 0x20000081ff3c7230 */ /* 0x000fe20000004100 */
[C---:B------:R-:W-:Y:S01]  /*5910*/  FMUL.FTZ R58, R220.reuse, R58 ;  /* 0x0000003adc3a7220 */ /* 0x040fe20000410000 */
[----:B------:R-:W-:Y:S01]  /*5920*/  HADD2.F32 R76, -RZ, R133.H1_H1 ;  /* 0x30000085ff4c7230 */ /* 0x000fe20000004100 */
[----:B------:R-:W-:Y:S01]  /*5930*/  FMUL.FTZ R59, R220, R59 ;  /* 0x0000003bdc3b7220 */ /* 0x000fe20000410000 */
[----:B------:R-:W-:Y:S01]  /*5940*/  HADD2.F32 R33, -RZ, R129.H1_H1 ;  /* 0x30000081ff217230 */ /* 0x000fe20000004100 */
[----:B------:R-:W-:Y:S01]  /*5950*/  FADD.FTZ R56, -R222, R56 ;  /* 0x00000038de387221 */ /* 0x000fe20000010100 */
[----:B------:R-:W-:Y:S01]  /*5960*/  F2FP.PACK_AB R29, R28, R29 ;  /* 0x0000001d1c1d723e */ /* 0x000fe200000000ff */
[----:B------:R-:W-:Y:S01]  /*5970*/  FADD.FTZ R54, -R222, R54 ;  /* 0x00000036de367221 */ /* 0x000fe20000010100 */
[----:B------:R-:W-:Y:S01]  /*5980*/  F2FP.PACK_AB R28, R69, R32 ;  /* 0x00000020451c723e */ /* 0x000fe200000000ff */
[C---:B------:R-:W-:Y:S01]  /*5990*/  FFMA.FTZ R73, R58.reuse, R73, R79 ;  /* 0x000000493a497223 */ /* 0x040fe2000001004f */
[----:B------:R-:W-:Y:S01]  /*59a0*/  HADD2.F32 R67, -RZ, R135.H0_H0 ;  /* 0x20000087ff437230 */ /* 0x000fe20000004100 */
[----:B------:R-:W-:Y:S01]  /*59b0*/  FFMA.FTZ R58, R58, R60, R223 ;  /* 0x0000003c3a3a7223 */ /* 0x000fe200000100df */
[----:B------:R-:W-:Y:S01]  /*59c0*/  HADD2.F32 R69, -RZ, R132.H0_H0 ;  /* 0x20000084ff457230 */ /* 0x000fe20000004100 */
[----:B------:R-:W-:Y:S01]  /*59d0*/  FFMA.FTZ R76, R59, R76, R78 ;  /* 0x0000004c3b4c7223 */ /* 0x000fe2000001004e */
[----:B------:R-:W-:Y:S01]  /*59e0*/  HADD2.F32 R66, -RZ, R131.H0_H0 ;  /* 0x20000083ff427230 */ /* 0x000fe20000004100 */
[C---:B------:R-:W-:Y:S01]  /*59f0*/  FMUL.FTZ R56, R220.reuse, R56 ;  /* 0x00000038dc387220 */ /* 0x040fe20000410000 */
[----:B------:R-:W-:Y:S01]  /*5a00*/  HADD2.F32 R60, -RZ, R128.H0_H0 ;  /* 0x20000080ff3c7230 */ /* 0x000fe20000004100 */
[----:B------:R-:W-:Y:S01]  /*5a10*/  FMUL.FTZ R54, R220, R54 ;  /* 0x00000036dc367220 */ /* 0x000fe20000410000 */
[----:B------:R-:W-:Y:S01]  /*5a20*/  F2FP.PACK_AB R31, R61, R31 ;  /* 0x0000001f3d1f723e */ /* 0x000fe200000000ff */
[----:B------:R-:W-:-:S02]  /*5a30*/  FFMA.FTZ R59, R59, R33, R221 ;  /* 0x000000213b3b7223 */ /* 0x000fc400000100dd */
[----:B------:R-:W-:Y:S01]  /*5a40*/  IMAD.WIDE.U32 R32, R194, R196, c[0x0][0x210] ;  /* 0x00008400c2207625 */ /* 0x000fe200078e00c4 */
[----:B------:R-:W-:-:S03]  /*5a50*/  HADD2.F32 R71, -RZ, R134.H0_H0 ;  /* 0x20000086ff477230 */ /* 0x000fc60000004100 */
[----:B------:R-:W-:Y:S02]  /*5a60*/  FADD.FTZ R52, -R222, R52 ;  /* 0x00000034de347221 */ /* 0x000fe40000010100 */
[----:B------:R-:W-:Y:S02]  /*5a70*/  FFMA.FTZ R67, R54, R67, R82 ;  /* 0x0000004336437223 */ /* 0x000fe40000010052 */
[----:B------:R-:W-:Y:S01]  /*5a80*/  FFMA.FTZ R69, R56, R69, R77 ;  /* 0x0000004538457223 */ /* 0x000fe2000001004d */
[----:B------:R1:W-:Y:S01]  /*5a90*/  STG.E.128 [R32.64], R28 ;  /* 0x0000001c20007986 */ /* 0x0003e2000c101d04 */
[----:B------:R-:W-:Y:S02]  /*5aa0*/  FADD.FTZ R57, -R222, R57 ;  /* 0x00000039de397221 */ /* 0x000fe40000010100 */
[----:B------:R-:W-:Y:S01]  /*5ab0*/  FFMA.FTZ R54, R54, R66, R217 ;  /* 0x0000004236367223 */ /* 0x000fe200000100d9 */
[----:B------:R-:W-:Y:S01]  /*5ac0*/  HADD2.F32 R66, -RZ, R130.H0_H0 ;  /* 0x20000082ff427230 */ /* 0x000fe20000004100 */
[----:B------:R-:W-:Y:S01]  /*5ad0*/  FFMA.FTZ R56, R56, R60, R225 ;  /* 0x0000003c38387223 */ /* 0x000fe200000100e1 */
[----:B------:R-:W-:Y:S01]  /*5ae0*/  HADD2.F32 R60, -RZ, R127.H1_H1 ;  /* 0x3000007fff3c7230 */ /* 0x000fe20000004100 */
[----:B------:R-:W-:-:S02]  /*5af0*/  FADD.FTZ R46, -R222, R46 ;  /* 0x0000002ede2e7221 */ /* 0x000fc40000010100 */
[----:B------:R-:W-:Y:S01]  /*5b00*/  FMUL.FTZ R52, R220, R52 ;  /* 0x00000034dc347220 */ /* 0x000fe20000410000 */
[----:B------:R-:W-:Y:S01]  /*5b10*/  HADD2.F32 R77, -RZ, R128.H1_H1 ;  /* 0x30000080ff4d7230 */ /* 0x000fe20000004100 */
[----:B------:R-:W-:Y:S02]  /*5b20*/  FADD.FTZ R45, -R222, R45 ;  /* 0x0000002dde2d7221 */ /* 0x000fe40000010100 */
[C---:B------:R-:W-:Y:S02]  /*5b30*/  FMUL.FTZ R57, R220.reuse, R57 ;  /* 0x00000039dc397220 */ /* 0x040fe40000410000 */
[----:B------:R-:W-:Y:S01]  /*5b40*/  FMUL.FTZ R46, R220, R46 ;  /* 0x0000002edc2e7220 */ /* 0x000fe20000410000 */
[----:B-1----:R-:W-:Y:S02]  /*5b50*/  HADD2.F32 R29, -RZ, R123.H1_H1 ;  /* 0x3000007bff1d7230 */ /* 0x002fe40000004100 */
[----:B------:R-:W-:Y:S01]  /*5b60*/  HADD2.F32 R28, -RZ, R132.H1_H1 ;  /* 0x30000084ff1c7230 */ /* 0x000fe20000004100 */
[C---:B------:R-:W-:Y:S01]  /*5b70*/  FFMA.FTZ R71, R52.reuse, R71, R80 ;  /* 0x0000004734477223 */ /* 0x040fe20000010050 */
[----:B------:R-:W-:Y:S01]  /*5b80*/  HADD2.F32 R31, -RZ, R127.H0_H0 ;  /* 0x2000007fff1f7230 */ /* 0x000fe20000004100 */
[----:B------:R-:W-:Y:S01]  /*5b90*/  FFMA.FTZ R52, R52, R66, R219 ;  /* 0x0000004234347223 */ /* 0x000fe200000100db */
[----:B------:R-:W-:Y:S01]  /*5ba0*/  HADD2.F32 R30, -RZ, R123.H0_H0 ;  /* 0x2000007bff1e7230 */ /* 0x000fe20000004100 */
[----:B------:R-:W-:Y:S01]  /*5bb0*/  FFMA.FTZ R60, R63, R60, R200 ;  /* 0x0000003c3f3c7223 */ /* 0x000fe200000100c8 */
[----:B------:R-:W-:Y:S01]  /*5bc0*/  HADD2.F32 R66, -RZ, R126.H1_H1 ;  /* 0x3000007eff427230 */ /* 0x000fe20000004100 */
[----:B------:R-:W-:-:S02]  /*5bd0*/  FADD.FTZ R44, -R222, R44 ;  /* 0x0000002cde2c7221 */ /* 0x000fc40000010100 */
[----:B------:R-:W-:Y:S01]  /*5be0*/  FFMA.FTZ R63, R63, R29, R199 ;  /* 0x0000001d3f3f7223 */ /* 0x000fe200000100c7 */
[----:B------:R-:W-:Y:S01]  /*5bf0*/  HADD2.F32 R29, -RZ, R122.H1_H1 ;  /* 0x3000007aff1d7230 */ /* 0x000fe20000004100 */
[----:B------:R-:W-:Y:S02]  /*5c00*/  FMUL.FTZ R45, R220, R45 ;  /* 0x0000002ddc2d7220 */ /* 0x000fe40000410000 */
[----:B------:R-:W-:Y:S01]  /*5c10*/  FFMA.FTZ R77, R57, R77, R224 ;  /* 0x0000004d394d7223 */ /* 0x000fe200000100e0 */
[----:B------:R-:W-:Y:S01]  /*5c20*/  HADD2.F32 R61, -RZ, R126.H0_H0 ;  /* 0x2000007eff3d7230 */ /* 0x000fe20000004100 */
[----:B------:R-:W-:Y:S02]  /*5c30*/  FADD.FTZ R51, -R222, R51 ;  /* 0x00000033de337221 */ /* 0x000fe40000010100 */
[----:B------:R-:W-:Y:S02]  /*5c40*/  FMUL.FTZ R44, R220, R44 ;  /* 0x0000002cdc2c7220 */ /* 0x000fe40000410000 */
[----:B------:R-:W-:-:S02]  /*5c50*/  FFMA.FTZ R66, R45, R66, R205 ;  /* 0x000000422d427223 */ /* 0x000fc400000100cd */
[----:B------:R-:W-:Y:S02]  /*5c60*/  FADD.FTZ R50, -R222, R50 ;  /* 0x00000032de327221 */ /* 0x000fe40000010100 */
[----:B------:R-:W-:Y:S01]  /*5c70*/  FFMA.FTZ R45, R45, R29, R204 ;  /* 0x0000001d2d2d7223 */ /* 0x000fe200000100cc */
[----:B------:R-:W-:Y:S01]  /*5c80*/  HADD2.F32 R29, -RZ, R121.H1_H1 ;  /* 0x30000079ff1d7230 */ /* 0x000fe20000004100 */
[----:B------:R-:W-:Y:S02]  /*5c90*/  FMUL.FTZ R51, R220, R51 ;  /* 0x00000033dc337220 */ /* 0x000fe40000410000 */
[----:B------:R-:W-:Y:S02]  /*5ca0*/  FFMA.FTZ R61, R44, R61, R207 ;  /* 0x0000003d2c3d7223 */ /* 0x000fe400000100cf */
[----:B------:R-:W-:Y:S02]  /*5cb0*/  FMUL.FTZ R50, R220, R50 ;  /* 0x00000032dc327220 */ /* 0x000fe40000410000 */
[----:B------:R-:W-:-:S02]  /*5cc0*/  FADD.FTZ R48, -R222, R48 ;  /* 0x00000030de307221 */ /* 0x000fc40000010100 */
[----:B------:R-:W-:-:S04]  /*5cd0*/  IMAD.WIDE.U32 R32, R193, R196, c[0x0][0x208] ;  /* 0x00008200c1207625 */ /* 0x000fc800078e00c4 */
[----:B------:R-:W-:Y:S02]  /*5ce0*/  FMUL.FTZ R48, R220, R48 ;  /* 0x00000030dc307220 */ /* 0x000fe40000410000 */
[----:B------:R-:W-:-:S04]  /*5cf0*/  FADD.FTZ R49, -R222, R49 ;  /* 0x00000031de317221 */ /* 0x000fc80000010100 */
[----:B------:R-:W-:Y:S02]  /*5d00*/  FMUL.FTZ R49, R220, R49 ;  /* 0x00000031dc317220 */ /* 0x000fe40000410000 */
[C---:B------:R-:W-:Y:S02]  /*5d10*/  FADD.FTZ R166, -R222.reuse, R166 ;  /* 0x000000a6dea67221 */ /* 0x040fe40000010100 */
[----:B------:R-:W-:Y:S01]  /*5d20*/  FADD.FTZ R40, -R222, R40 ;  /* 0x00000028de287221 */ /* 0x000fe20000010100 */
[----:B------:R-:W-:Y:S01]  /*5d30*/  HADD2.F32 R79, -RZ, R110.H1_H1 ;  /* 0x3000006eff4f7230 */ /* 0x000fe20000004100 */
[C---:B------:R-:W-:Y:S01]  /*5d40*/  FMUL.FTZ R166, R220.reuse, R166 ;  /* 0x000000a6dca67220 */ /* 0x040fe20000410000 */
[----:B------:R-:W-:Y:S01]  /*5d50*/  HADD2.F32 R81, -RZ, R116.H0_H0 ;  /* 0x20000074ff517230 */ /* 0x000fe20000004100 */
[----:B------:R-:W-:Y:S02]  /*5d60*/  FMUL.FTZ R40, R220, R40 ;  /* 0x00000028dc287220 */ /* 0x000fe40000410000 */
[----:B------:R-:W-:-:S02]  /*5d70*/  FADD.FTZ R34, -R222, R34 ;  /* 0x00000022de227221 */ /* 0x000fc40000010100 */
[C---:B------:R-:W-:Y:S02]  /*5d80*/  FADD.FTZ R164, -R222.reuse, R164 ;  /* 0x000000a4dea47221 */ /* 0x040fe40000010100 */
[C---:B------:R-:W-:Y:S02]  /*5d90*/  FADD.FTZ R165, -R222.reuse, R165 ;  /* 0x000000a5dea57221 */ /* 0x040fe40000010100 */
[C---:B------:R-:W-:Y:S02]  /*5da0*/  FADD.FTZ R41, -R222.reuse, R41 ;  /* 0x00000029de297221 */ /* 0x040fe40000010100 */
[C---:B------:R-:W-:Y:S02]  /*5db0*/  FADD.FTZ R35, -R222.reuse, R35 ;  /* 0x00000023de237221 */ /* 0x040fe40000010100 */
[----:B------:R-:W-:Y:S01]  /*5dc0*/  FFMA.FTZ R79, R39, R79, R9 ;  /* 0x0000004f274f7223 */ /* 0x000fe20000010009 */
[----:B------:R-:W-:Y:S01]  /*5dd0*/  HADD2.F32 R82, -RZ, R116.H1_H1 ;  /* 0x30000074ff527230 */ /* 0x000fe20000004100 */
[C---:B------:R-:W-:Y:S01]  /*5de0*/  FADD.FTZ R42, -R222.reuse, R42 ;  /* 0x0000002ade2a7221 */ /* 0x040fe20000010100 */
[----:B------:R-:W-:Y:S01]  /*5df0*/  HADD2.F32 R78, -RZ, R112.H1_H1 ;  /* 0x30000070ff4e7230 */ /* 0x000fe20000004100 */
[----:B------:R-:W-:-:S02]  /*5e00*/  FADD.FTZ R43, -R222, R43 ;  /* 0x0000002bde2b7221 */ /* 0x000fc40000010100 */
[----:B------:R-:W-:Y:S02]  /*5e10*/  FFMA.FTZ R81, R40, R81, R195 ;  /* 0x0000005128517223 */ /* 0x000fe400000100c3 */
[----:B------:R-:W-:Y:S02]  /*5e20*/  FMUL.FTZ R34, R220, R34 ;  /* 0x00000022dc227220 */ /* 0x000fe40000410000 */
[----:B--2---:R-:W-:Y:S02]  /*5e30*/  FFMA.FTZ R28, R57, R28, R70 ;  /* 0x0000001c391c7223 */ /* 0x004fe40000010046 */
[C---:B------:R-:W-:Y:S02]  /*5e40*/  FFMA.FTZ R57, R46.reuse, R31, R203 ;  /* 0x0000001f2e397223 */ /* 0x040fe400000100cb */
[----:B------:R-:W-:Y:S01]  /*5e50*/  FFMA.FTZ R46, R46, R30, R202 ;  /* 0x0000001e2e2e7223 */ /* 0x000fe200000100ca */
[----:B------:R-:W-:Y:S02]  /*5e60*/  HADD2.F32 R30, -RZ, R122.H0_H0 ;  /* 0x2000007aff1e7230 */ /* 0x000fe40000004100 */
[--C-:B------:R-:W-:Y:S01]  /*5e70*/  HADD2.F32 R70, -RZ, R125.reuse.H1_H1 ;  /* 0x3000007dff467230 */ /* 0x100fe20000004100 */
[----:B------:R-:W-:Y:S01]  /*5e80*/  F2FP.PACK_AB R28, R28, R69 ;  /* 0x000000451c1c723e */ /* 0x000fe200000000ff */
[----:B------:R-:W-:Y:S01]  /*5e90*/  HADD2.F32 R69, -RZ, R125.H0_H0 ;  /* 0x2000007dff457230 */ /* 0x000fe20000004100 */
[----:B------:R-:W-:Y:S01]  /*5ea0*/  FFMA.FTZ R44, R44, R30, R206 ;  /* 0x0000001e2c2c7223 */ /* 0x000fe200000100ce */
[----:B------:R-:W-:Y:S01]  /*5eb0*/  HADD2.F32 R30, -RZ, R121.H0_H0 ;  /* 0x20000079ff1e7230 */ /* 0x000fe20000004100 */
[----:B------:R-:W-:-:S02]  /*5ec0*/  FFMA.FTZ R70, R51, R70, R209 ;  /* 0x0000004633467223 */ /* 0x000fc400000100d1 */
[----:B------:R-:W-:Y:S01]  /*5ed0*/  FFMA.FTZ R51, R51, R29, R208 ;  /* 0x0000001d33337223 */ /* 0x000fe200000100d0 */
[----:B------:R-:W-:Y:S01]  /*5ee0*/  F2FP.PACK_AB R29, R76, R73 ;  /* 0x000000494c1d723e */ /* 0x000fe200000000ff */
[----:B------:R-:W-:Y:S01]  /*5ef0*/  FFMA.FTZ R69, R50, R69, R211 ;  /* 0x0000004532457223 */ /* 0x000fe200000100d3 */
[----:B------:R-:W-:Y:S01]  /*5f00*/  F2FP.PACK_AB R31, R68, R67 ;  /* 0x00000043441f723e */ /* 0x000fe200000000ff */
[----:B------:R-:W-:Y:S01]  /*5f10*/  HADD2.F32 R73, -RZ, R124.H0_H0 ;  /* 0x2000007cff497230 */ /* 0x000fe20000004100 */
[----:B------:R-:W-:Y:S01]  /*5f20*/  FFMA.FTZ R50, R50, R30, R210 ;  /* 0x0000001e32327223 */ /* 0x000fe200000100d2 */
[----:B------:R-:W-:Y:S01]  /*5f30*/  HADD2.F32 R67, -RZ, R120.H0_H0 ;  /* 0x20000078ff437230 */ /* 0x000fe20000004100 */
[----:B------:R-:W-:Y:S02]  /*5f40*/  F2FP.PACK_AB R30, R72, R71 ;  /* 0x00000047481e723e */ /* 0x000fe400000000ff */
[C---:B------:R-:W-:Y:S01]  /*5f50*/  FFMA.FTZ R73, R48.reuse, R73, R215 ;  /* 0x0000004930497223 */ /* 0x040fe200000100d7 */
[----:B------:R-:W-:Y:S01]  /*5f60*/  HADD2.F32 R76, -RZ, R124.H1_H1 ;  /* 0x3000007cff4c7230 */ /* 0x000fe20000004100 */
[----:B------:R-:W-:Y:S01]  /*5f70*/  FFMA.FTZ R48, R48, R67, R214 ;  /* 0x0000004330307223 */ /* 0x000fe200000100d6 */
[----:B------:R1:W-:Y:S01]  /*5f80*/  STG.E.128 [R32.64], R28 ;  /* 0x0000001c20007986 */ /* 0x0003e2000c101d04 */
[----:B------:R-:W-:-:S02]  /*5f90*/  HADD2.F32 R72, -RZ, R120.H1_H1 ;  /* 0x30000078ff487230 */ /* 0x000fc40000004100 */
[--C-:B------:R-:W-:Y:S02]  /*5fa0*/  HADD2.F32 R67, -RZ, R119.reuse.H0_H0 ;  /* 0x20000077ff437230 */ /* 0x100fe40000004100 */
[----:B------:R-:W-:Y:S01]  /*5fb0*/  HADD2.F32 R68, -RZ, R119.H1_H1 ;  /* 0x30000077ff447230 */ /* 0x000fe20000004100 */
[C---:B------:R-:W-:Y:S01]  /*5fc0*/  FFMA.FTZ R76, R49.reuse, R76, R213 ;  /* 0x0000004c314c7223 */ /* 0x040fe200000100d5 */
[----:B------:R-:W-:Y:S01]  /*5fd0*/  HADD2.F32 R71, -RZ, R118.H0_H0 ;  /* 0x20000076ff477230 */ /* 0x000fe20000004100 */
[----:B------:R-:W-:Y:S01]  /*5fe0*/  FFMA.FTZ R72, R49, R72, R212 ;  /* 0x0000004831487223 */ /* 0x000fe200000100d4 */
[----:B------:R-:W-:Y:S01]  /*5ff0*/  HADD2.F32 R49, -RZ, R114.H0_H0 ;  /* 0x20000072ff317230 */ /* 0x000fe20000004100 */
[----:B------:R-:W-:Y:S02]  /*6000*/  FFMA.FTZ R67, R64, R67, R2 ;  /* 0x0000004340437223 */ /* 0x000fe40000010002 */
[----:B------:R-:W-:Y:S01]  /*6010*/  FFMA.FTZ R68, R65, R68, R3 ;  /* 0x0000004441447223 */ /* 0x000fe20000010003 */
[----:B-1----:R-:W-:-:S02]  /*6020*/  HADD2.F32 R29, -RZ, R115.H0_H0 ;  /* 0x20000073ff1d7230 */ /* 0x002fc40000004100 */
[----:B------:R-:W-:-:S03]  /*6030*/  HADD2.F32 R28, -RZ, R115.H1_H1 ;  /* 0x30000073ff1c7230 */ /* 0x000fc60000004100 */
[----:B------:R-:W-:Y:S01]  /*6040*/  FFMA.FTZ R64, R64, R29, R22 ;  /* 0x0000001d40407223 */ /* 0x000fe20000010016 */
[----:B------:R-:W-:Y:S01]  /*6050*/  HADD2.F32 R29, -RZ, R118.H1_H1 ;  /* 0x30000076ff1d7230 */ /* 0x000fe20000004100 */
[----:B------:R-:W-:Y:S01]  /*6060*/  FFMA.FTZ R65, R65, R28, R23 ;  /* 0x0000001c41417223 */ /* 0x000fe20000010017 */
[----:B------:R-:W-:Y:S01]  /*6070*/  HADD2.F32 R28, -RZ, R114.H1_H1 ;  /* 0x30000072ff1c7230 */ /* 0x000fe20000004100 */
[C---:B------:R-:W-:Y:S02]  /*6080*/  FFMA.FTZ R71, R47.reuse, R71, R183 ;  /* 0x000000472f477223 */ /* 0x040fe400000100b7 */
[----:B------:R-:W-:Y:S02]  /*6090*/  FFMA.FTZ R49, R47, R49, R20 ;  /* 0x000000312f317223 */ /* 0x000fe40000010014 */
[C---:B------:R-:W-:Y:S01]  /*60a0*/  FFMA.FTZ R47, R62.reuse, R29, R0 ;  /* 0x0000001d3e2f7223 */ /* 0x040fe20000010000 */
[----:B------:R-:W-:Y:S01]  /*60b0*/  F2FP.PACK_AB R31, R55, R54 ;  /* 0x00000036371f723e */ /* 0x000fe200000000ff */
[----:B------:R-:W-:Y:S01]  /*60c0*/  FFMA.FTZ R62, R62, R28, R21 ;  /* 0x0000001c3e3e7223 */ /* 0x000fe20000010015 */
[----:B------:R-:W-:Y:S01]  /*60d0*/  F2FP.PACK_AB R30, R53, R52 ;  /* 0x00000034351e723e */ /* 0x000fe200000000ff */
[----:B------:R-:W-:Y:S01]  /*60e0*/  IMAD.WIDE.U32 R32, R193, R196, c[0x0][0x210] ;  /* 0x00008400c1207625 */ /* 0x000fe200078e00c4 */
[----:B------:R-:W-:-:S02]  /*60f0*/  F2FP.PACK_AB R29, R59, R58 ;  /* 0x0000003a3b1d723e */ /* 0x000fc400000000ff */
[----:B------:R-:W-:Y:S01]  /*6100*/  F2FP.PACK_AB R28, R77, R56 ;  /* 0x000000384d1c723e */ /* 0x000fe200000000ff */
[----:B------:R-:W-:-:S04]  /*6110*/  HADD2.F32 R54, -RZ, R111.H0_H0 ;  /* 0x2000006fff367230 */ /* 0x000fc80000004100 */
[----:B------:R1:W-:Y:S01]  /*6120*/  STG.E.128 [R32.64], R28 ;  /* 0x0000001c20007986 */ /* 0x0003e2000c101d04 */
[----:B------:R-:W-:Y:S01]  /*6130*/  FFMA.FTZ R54, R74, R54, R10 ;  /* 0x000000364a367223 */ /* 0x000fe2000001000a */
[----:B------:R-:W-:Y:S02]  /*6140*/  HADD2.F32 R55, -RZ, R111.H1_H1 ;  /* 0x3000006fff377230 */ /* 0x000fe40000004100 */
[----:B------:R-:W-:-:S03]  /*6150*/  HADD2.F32 R58, -RZ, R110.H0_H0 ;  /* 0x2000006eff3a7230 */ /* 0x000fc60000004100 */
[----:B------:R-:W-:Y:S01]  /*6160*/  FFMA.FTZ R55, R75, R55, R11 ;  /* 0x000000374b377223 */ /* 0x000fe2000001000b */
[--C-:B-1----:R-:W-:Y:S02]  /*6170*/  HADD2.F32 R28, -RZ, R107.reuse.H0_H0 ;  /* 0x2000006bff1c7230 */ /* 0x102fe40000004100 */
[----:B------:R-:W-:-:S03]  /*6180*/  HADD2.F32 R29, -RZ, R107.H1_H1 ;  /* 0x3000006bff1d7230 */ /* 0x000fc60000004100 */
[----:B------:R-:W-:Y:S01]  /*6190*/  FFMA.FTZ R74, R74, R28, R170 ;  /* 0x0000001c4a4a7223 */ /* 0x000fe200000100aa */
[--C-:B------:R-:W-:Y:S01]  /*61a0*/  HADD2.F32 R28, -RZ, R106.reuse.H0_H0 ;  /* 0x2000006aff1c7230 */ /* 0x100fe20000004100 */
        /* <DEDUP_REMOVED lines=8> */
[----:B------:R-:W-:-:S02]  /*6230*/  HADD2.F32 R56, -RZ, R106.H1_H1 ;  /* 0x3000006aff387230 */ /* 0x000fc40000004100 */
[----:B------:R-:W-:Y:S02]  /*6240*/  HADD2.F32 R61, -RZ, R103.H0_H0 ;  /* 0x20000067ff3d7230 */ /* 0x000fe40000004100 */
[----:B------:R1:W-:Y:S01]  /*6250*/  STG.E.128 [R32.64], R28 ;  /* 0x0000001c20007986 */ /* 0x0003e2000c101d04 */
[----:B------:R-:W-:Y:S01]  /*6260*/  HADD2.F32 R59, -RZ, R112.H0_H0 ;  /* 0x20000070ff3b7230 */ /* 0x000fe20000004100 */
[----:B------:R-:W-:Y:S01]  /*6270*/  FFMA.FTZ R56, R39, R56, R169 ;  /* 0x0000003827387223 */ /* 0x000fe200000100a9 */
[----:B------:R-:W-:Y:S01]  /*6280*/  HADD2.F32 R39, -RZ, R109.H0_H0 ;  /* 0x2000006dff277230 */ /* 0x000fe20000004100 */
[----:B------:R-:W-:Y:S01]  /*6290*/  FFMA.FTZ R61, R166, R61, R18 ;  /* 0x0000003da63d7223 */ /* 0x000fe20000010012 */
[----:B------:R-:W-:Y:S01]  /*62a0*/  HADD2.F32 R57, -RZ, R105.H0_H0 ;  /* 0x20000069ff397230 */ /* 0x000fe20000004100 */
[----:B------:R-:W-:Y:S01]  /*62b0*/  FFMA.FTZ R59, R40, R59, R191 ;  /* 0x0000003b283b7223 */ /* 0x000fe200000100bf */
[--C-:B------:R-:W-:Y:S01]  /*62c0*/  HADD2.F32 R69, -RZ, R102.reuse.H0_H0 ;  /* 0x20000066ff457230 */ /* 0x100fe20000004100 */
[C---:B------:R-:W-:Y:S01]  /*62d0*/  FMUL.FTZ R164, R220.reuse, R164 ;  /* 0x000000a4dca47220 */ /* 0x040fe20000410000 */
[----:B------:R-:W-:Y:S01]  /*62e0*/  HADD2.F32 R73, -RZ, R102.H1_H1 ;  /* 0x30000066ff497230 */ /* 0x000fe20000004100 */
[----:B------:R-:W-:Y:S01]  /*62f0*/  FMUL.FTZ R165, R220, R165 ;  /* 0x000000a5dca57220 */ /* 0x000fe20000410000 */
[----:B------:R-:W-:-:S02]  /*6300*/  HADD2.F32 R40, -RZ, R109.H1_H1 ;  /* 0x3000006dff287230 */ /* 0x000fc40000004100 */
[----:B-1----:R-:W-:Y:S02]  /*6310*/  HADD2.F32 R32, -RZ, R108.H0_H0 ;  /* 0x2000006cff207230 */ /* 0x002fe40000004100 */
[----:B------:R-:W-:Y:S02]  /*6320*/  HADD2.F32 R29, -RZ, R104.H0_H0 ;  /* 0x20000068ff1d7230 */ /* 0x000fe40000004100 */
[----:B------:R-:W-:Y:S01]  /*6330*/  HADD2.F32 R28, -RZ, R99.H0_H0 ;  /* 0x20000063ff1c7230 */ /* 0x000fe20000004100 */
[C---:B------:R-:W-:Y:S02]  /*6340*/  FFMA.FTZ R32, R36.reuse, R32, R4 ;  /* 0x0000002024207223 */ /* 0x040fe40000010004 */
[----:B------:R-:W-:Y:S01]  /*6350*/  FFMA.FTZ R36, R36, R29, R24 ;  /* 0x0000001d24247223 */ /* 0x000fe20000010018 */
[--C-:B------:R-:W-:Y:S01]  /*6360*/  HADD2.F32 R29, -RZ, R98.reuse.H0_H0 ;  /* 0x20000062ff1d7230 */ /* 0x100fe20000004100 */
[----:B------:R-:W-:Y:S01]  /*6370*/  FFMA.FTZ R166, R166, R28, R178 ;  /* 0x0000001ca6a67223 */ /* 0x000fe200000100b2 */
[----:B------:R-:W-:Y:S01]  /*6380*/  HADD2.F32 R28, -RZ, R98.H1_H1 ;  /* 0x30000062ff1c7230 */ /* 0x000fe20000004100 */
[----:B------:R-:W-:Y:S01]  /*6390*/  FADD.FTZ R167, -R222, R167 ;  /* 0x000000a7dea77221 */ /* 0x000fe20000010100 */
[--C-:B------:R-:W-:Y:S01]  /*63a0*/  HADD2.F32 R77, -RZ, R117.reuse.H0_H0 ;  /* 0x20000075ff4d7230 */ /* 0x100fe20000004100 */
[C---:B------:R-:W-:Y:S01]  /*63b0*/  FMUL.FTZ R41, R220.reuse, R41 ;  /* 0x00000029dc297220 */ /* 0x040fe20000410000 */
[----:B------:R-:W-:Y:S01]  /*63c0*/  HADD2.F32 R80, -RZ, R117.H1_H1 ;  /* 0x30000075ff507230 */ /* 0x000fe20000004100 */
[----:B------:R-:W-:-:S02]  /*63d0*/  FMUL.FTZ R35, R220, R35 ;  /* 0x00000023dc237220 */ /* 0x000fc40000410000 */
[C---:B------:R-:W-:Y:S02]  /*63e0*/  FADD.FTZ R162, -R222.reuse, R162 ;  /* 0x000000a2dea27221 */ /* 0x040fe40000010100 */
[----:B------:R-:W-:Y:S01]  /*63f0*/  FADD.FTZ R163, -R222, R163 ;  /* 0x000000a3dea37221 */ /* 0x000fe20000010100 */
[----:B------:R-:W-:Y:S01]  /*6400*/  HADD2.F32 R53, -RZ, R113.H1_H1 ;  /* 0x30000071ff357230 */ /* 0x000fe20000004100 */
[C---:B------:R-:W-:Y:S01]  /*6410*/  FMUL.FTZ R42, R220.reuse, R42 ;  /* 0x0000002adc2a7220 */ /* 0x040fe20000410000 */
[----:B------:R-:W-:Y:S01]  /*6420*/  HADD2.F32 R66, -RZ, R103.H1_H1 ;  /* 0x30000067ff427230 */ /* 0x000fe20000004100 */
[----:B------:R-:W-:Y:S01]  /*6430*/  FMUL.FTZ R43, R220, R43 ;  /* 0x0000002bdc2b7220 */ /* 0x000fe20000410000 */
[----:B------:R-:W-:Y:S01]  /*6440*/  HADD2.F32 R52, -RZ, R113.H0_H0 ;  /* 0x20000071ff347230 */ /* 0x000fe20000004100 */
[C---:B------:R-:W-:Y:S01]  /*6450*/  FADD.FTZ R160, -R222.reuse, R160 ;  /* 0x000000a0dea07221 */ /* 0x040fe20000010100 */
[----:B------:R-:W-:Y:S01]  /*6460*/  HADD2.F32 R30, -RZ, R99.H1_H1 ;  /* 0x30000063ff1e7230 */ /* 0x000fe20000004100 */
[----:B------:R-:W-:Y:S01]  /*6470*/  FADD.FTZ R161, -R222, R161 ;  /* 0x000000a1dea17221 */ /* 0x000fe20000010100 */
[--C-:B------:R-:W-:Y:S01]  /*6480*/  HADD2.F32 R76, -RZ, R101.reuse.H0_H0 ;  /* 0x20000065ff4c7230 */ /* 0x100fe20000004100 */
[C---:B------:R-:W-:Y:S01]  /*6490*/  FFMA.FTZ R39, R34.reuse, R39, R6 ;  /* 0x0000002722277223 */ /* 0x040fe20000010006 */
[----:B------:R-:W-:Y:S01]  /*64a0*/  HADD2.F32 R83, -RZ, R101.H1_H1 ;  /* 0x30000065ff537230 */ /* 0x000fe20000004100 */
[----:B------:R-:W-:-:S02]  /*64b0*/  FFMA.FTZ R57, R34, R57, R26 ;  /* 0x0000003922397223 */ /* 0x000fc4000001001a */
[----:B------:R-:W-:Y:S02]  /*64c0*/  FFMA.FTZ R69, R164, R69, R16 ;  /* 0x00000045a4457223 */ /* 0x000fe40000010010 */
[----:B------:R-:W-:Y:S02]  /*64d0*/  FFMA.FTZ R73, R165, R73, R17 ;  /* 0x00000049a5497223 */ /* 0x000fe40000010011 */
[----:B------:R-:W-:Y:S02]  /*64e0*/  FMUL.FTZ R167, R220, R167 ;  /* 0x000000a7dca77220 */ /* 0x000fe40000410000 */
[C---:B------:R-:W-:Y:S02]  /*64f0*/  FFMA.FTZ R82, R41.reuse, R82, R190 ;  /* 0x0000005229527223 */ /* 0x040fe400000100be */
[----:B------:R-:W-:Y:S01]  /*6500*/  FFMA.FTZ R78, R41, R78, R189 ;  /* 0x0000004e294e7223 */ /* 0x000fe200000100bd */
[----:B------:R-:W-:Y:S01]  /*6510*/  F2FP.PACK_AB R41, R51, R50 ;  /* 0x000000323329723e */ /* 0x000fe200000000ff */
[----:B------:R-:W-:Y:S01]  /*6520*/  FFMA.FTZ R34, R35, R40, R7 ;  /* 0x0000002823227223 */ /* 0x000fe20000010007 */
[----:B------:R-:W-:Y:S01]  /*6530*/  F2FP.PACK_AB R40, R72, R48 ;  /* 0x000000304828723e */ /* 0x000fe200000000ff */
[----:B------:R-:W-:Y:S01]  /*6540*/  FFMA.FTZ R164, R164, R29, R176 ;  /* 0x0000001da4a47223 */ /* 0x000fe200000100b0 */
[--C-:B------:R-:W-:Y:S01]  /*6550*/  HADD2.F32 R29, -RZ, R97.reuse.H0_H0 ;  /* 0x20000061ff1d7230 */ /* 0x100fe20000004100 */
[----:B------:R-:W-:Y:S01]  /*6560*/  FFMA.FTZ R165, R165, R28, R177 ;  /* 0x0000001ca5a57223 */ /* 0x000fe200000100b1 */
[----:B------:R-:W-:Y:S01]  /*6570*/  HADD2.F32 R28, -RZ, R97.H1_H1 ;  /* 0x30000061ff1c7230 */ /* 0x000fe20000004100 */
[C---:B------:R-:W-:Y:S01]  /*6580*/  FMUL.FTZ R162, R220.reuse, R162 ;  /* 0x000000a2dca27220 */ /* 0x040fe20000410000 */
[----:B------:R-:W-:Y:S01]  /*6590*/  HADD2.F32 R33, -RZ, R108.H1_H1 ;  /* 0x3000006cff217230 */ /* 0x000fe20000004100 */
[----:B------:R-:W-:Y:S01]  /*65a0*/  FMUL.FTZ R163, R220, R163 ;  /* 0x000000a3dca37220 */ /* 0x000fe20000410000 */
[--C-:B------:R-:W-:Y:S01]  /*65b0*/  HADD2.F32 R48, -RZ, R100.reuse.H0_H0 ;  /* 0x20000064ff307230 */ /* 0x100fe20000004100 */
[----:B------:R-:W-:Y:S01]  /*65c0*/  FFMA.FTZ R77, R42, R77, R188 ;  /* 0x0000004d2a4d7223 */ /* 0x000fe200000100bc */
[----:B------:R-:W-:Y:S01]  /*65d0*/  HADD2.F32 R50, -RZ, R100.H1_H1 ;  /* 0x30000064ff327230 */ /* 0x000fe20000004100 */
[----:B------:R-:W-:-:S02]  /*65e0*/  FFMA.FTZ R80, R43, R80, R186 ;  /* 0x000000502b507223 */ /* 0x000fc400000100ba */
[C---:B------:R-:W-:Y:S02]  /*65f0*/  FMUL.FTZ R160, R220.reuse, R160 ;  /* 0x000000a0dca07220 */ /* 0x040fe40000410000 */
[----:B------:R-:W-:Y:S01]  /*6600*/  FMUL.FTZ R161, R220, R161 ;  /* 0x000000a1dca17220 */ /* 0x000fe20000410000 */
        /* <DEDUP_REMOVED lines=10> */
[--C-:B------:R-:W-:Y:S01]  /*66b0*/  HADD2.F32 R30, -RZ, R96.reuse.H1_H1 ;  /* 0x30000060ff1e7230 */ /* 0x100fe20000004100 */
[C---:B------:R-:W-:Y:S01]  /*66c0*/  FFMA.FTZ R83, R163.reuse, R83, R15 ;  /* 0x00000053a3537223 */ /* 0x040fe2000001000f */
[----:B------:R-:W-:Y:S01]  /*66d0*/  F2FP.PACK_AB R44, R82, R81 ;  /* 0x00000051522c723e */ /* 0x000fe200000000ff */
[----:B------:R-:W-:Y:S01]  /*66e0*/  FFMA.FTZ R162, R162, R29, R174 ;  /* 0x0000001da2a27223 */ /* 0x000fe200000100ae */
[----:B------:R-:W-:Y:S01]  /*66f0*/  F2FP.PACK_AB R45, R80, R77 ;  /* 0x0000004d502d723e */ /* 0x000fe200000000ff */
[----:B------:R-:W-:Y:S01]  /*6700*/  FFMA.FTZ R163, R163, R28, R175 ;  /* 0x0000001ca3a37223 */ /* 0x000fe200000100af */
[----:B------:R-:W-:Y:S01]  /*6710*/  F2FP.PACK_AB R47, R68, R67 ;  /* 0x00000043442f723e */ /* 0x000fe200000000ff */
[----:B------:R-:W-:Y:S01]  /*6720*/  IMAD.WIDE.U32 R192, R192, R196, c[0x0][0x210] ;  /* 0x00008400c0c07625 */ /* 0x000fe200078e00c4 */
[----:B------:R-:W-:-:S03]  /*6730*/  HADD2.F32 R31, -RZ, R96.H0_H0 ;  /* 0x20000060ff1f7230 */ /* 0x000fc60000004100 */
[----:B------:R-:W-:Y:S02]  /*6740*/  FFMA.FTZ R33, R37, R33, R5 ;  /* 0x0000002125217223 */ /* 0x000fe40000010005 */
[----:B------:R-:W-:-:S04]  /*6750*/  IMAD.WIDE.U32 R28, R181, R196, c[0x0][0x208] ;  /* 0x00008200b51c7625 */ /* 0x000fc800078e00c4 */
[----:B------:R-:W-:Y:S02]  /*6760*/  FFMA.FTZ R48, R160, R48, R12 ;  /* 0x00000030a0307223 */ /* 0x000fe4000001000c */
[----:B------:R-:W-:Y:S01]  /*6770*/  FFMA.FTZ R50, R161, R50, R13 ;  /* 0x00000032a1327223 */ /* 0x000fe2000001000d */
[----:B------:R1:W-:Y:S01]  /*6780*/  STG.E.128 [R192.64], R40 ;  /* 0x00000028c0007986 */ /* 0x0003e2000c101d04 */
[----:B------:R-:W-:Y:S02]  /*6790*/  FFMA.FTZ R60, R35, R60, R27 ;  /* 0x0000003c233c7223 */ /* 0x000fe4000001001b */
[----:B------:R-:W-:Y:S01]  /*67a0*/  FFMA.FTZ R70, R37, R70, R25 ;  /* 0x0000004625467223 */ /* 0x000fe20000010019 */
[----:B------:R2:W-:Y:S01]  /*67b0*/  STG.E.128 [R28.64], R44 ;  /* 0x0000002c1c007986 */ /* 0x0005e2000c101d04 */
[----:B------:R-:W-:Y:S01]  /*67c0*/  FFMA.FTZ R161, R161, R30, R173 ;  /* 0x0000001ea1a17223 */ /* 0x000fe200000100ad */
[----:B------:R-:W-:Y:S01]  /*67d0*/  F2FP.PACK_AB R30, R62, R49 ;  /* 0x000000313e1e723e */ /* 0x000fe200000000ff */
[----:B------:R-:W-:Y:S01]  /*67e0*/  FFMA.FTZ R160, R160, R31, R172 ;  /* 0x0000001fa0a07223 */ /* 0x000fe200000100ac */
[----:B------:R-:W-:Y:S01]  /*67f0*/  F2FP.PACK_AB R32, R33, R32 ;  /* 0x000000202120723e */ /* 0x000fe200000000ff */
[----:B------:R-:W-:Y:S01]  /*6800*/  HFMA2.MMA R251, -RZ, RZ, 0, 2.384185791015625e-07 ;  /* 0x00000004fffb7435 */ /* 0x000fe200000001ff */
[----:B------:R-:W-:-:S02]  /*6810*/  F2FP.PACK_AB R31, R65, R64 ;  /* 0x00000040411f723e */ /* 0x000fc400000000ff */
[----:B------:R-:W-:Y:S02]  /*6820*/  F2FP.PACK_AB R33, R34, R39 ;  /* 0x000000272221723e */ /* 0x000fe400000000ff */
[----:B------:R-:W-:Y:S02]  /*6830*/  F2FP.PACK_AB R34, R79, R58 ;  /* 0x0000003a4f22723e */ /* 0x000fe400000000ff */
[----:B------:R-:W-:Y:S02]  /*6840*/  F2FP.PACK_AB R35, R55, R54 ;  /* 0x000000363723723e */ /* 0x000fe400000000ff */
[----:B-1----:R-:W-:Y:S01]  /*6850*/  F2FP.PACK_AB R40, R50, R48 ;  /* 0x000000303228723e */ /* 0x002fe200000000ff */
[----:B------:R-:W-:Y:S01]  /*6860*/  IMAD.WIDE.U32 R48, R181, R196, c[0x0][0x210] ;  /* 0x00008400b5307625 */ /* 0x000fe200078e00c4 */
[----:B------:R-:W-:Y:S02]  /*6870*/  F2FP.PACK_AB R39, R75, R74 ;  /* 0x0000004a4b27723e */ /* 0x000fe400000000ff */
[----:B--2---:R-:W-:Y:S01]  /*6880*/  F2FP.PACK_AB R29, R53, R52 ;  /* 0x00000034351d723e */ /* 0x004fe200000000ff */
[----:B------:R-:W-:Y:S01]  /*6890*/  IMAD.WIDE.U32 R50, R182, R196, c[0x0][0x208] ;  /* 0x00008200b6327625 */ /* 0x000fe200078e00c4 */
[----:B------:R-:W-:-:S02]  /*68a0*/  F2FP.PACK_AB R28, R78, R59 ;  /* 0x0000003b4e1c723e */ /* 0x000fc400000000ff */
[----:B------:R-:W-:Y:S01]  /*68b0*/  F2FP.PACK_AB R38, R56, R38 ;  /* 0x000000263826723e */ /* 0x000fe200000000ff */
[----:B------:R-:W-:Y:S01]  /*68c0*/  IMAD.WIDE.U32 R54, R182, R196, c[0x0][0x210] ;  /* 0x00008400b6367625 */ /* 0x000fe200078e00c4 */
[----:B------:R-:W-:Y:S02]  /*68d0*/  F2FP.PACK_AB R37, R60, R57 ;  /* 0x000000393c25723e */ /* 0x000fe400000000ff */
[----:B------:R-:W-:Y:S01]  /*68e0*/  F2FP.PACK_AB R36, R70, R36 ;  /* 0x000000244624723e */ /* 0x000fe200000000ff */
[C---:B------:R-:W-:Y:S01]  /*68f0*/  IMAD.WIDE.U32 R52, R184.reuse, R196, c[0x0][0x208] ;  /* 0x00008200b8347625 */ /* 0x040fe200078e00c4 */
[----:B------:R-:W-:Y:S02]  /*6900*/  F2FP.PACK_AB R41, R83, R76 ;  /* 0x0000004c5329723e */ /* 0x000fe400000000ff */
[----:B------:R-:W-:Y:S01]  /*6910*/  F2FP.PACK_AB R42, R73, R69 ;  /* 0x00000045492a723e */ /* 0x000fe200000000ff */
[----:B------:R-:W-:Y:S01]  /*6920*/  IMAD.WIDE.U32 R56, R184, R196, c[0x0][0x210] ;  /* 0x00008400b8387625 */ /* 0x000fe200078e00c4 */
[----:B------:R-:W-:Y:S01]  /*6930*/  F2FP.PACK_AB R43, R66, R61 ;  /* 0x0000003d422b723e */ /* 0x000fe200000000ff */
[----:B------:R0:W-:Y:S01]  /*6940*/  STG.E.128 [R48.64], R28 ;  /* 0x0000001c30007986 */ /* 0x0001e2000c101d04 */
[----:B------:R-:W-:-:S02]  /*6950*/  F2FP.PACK_AB R47, R167, R166 ;  /* 0x000000a6a72f723e */ /* 0x000fc400000000ff */
        /* <DEDUP_REMOVED lines=11> */
.L_x_31699:
[----:B------:R-:W-:Y:S05]  /*6a10*/  EXIT ;  /* 0x000000000000794d */ /* 0x000fea0003800000 */
.L_x_31697:
[----:B------:R-:W-:Y:S01]  /*6a20*/  HFMA2.MMA R247, -RZ, RZ, 0, 1.847743988037109375e-06 ;  /* 0x0000001ffff77435 */ /* 0x000fe200000001ff */
[----:B------:R-:W-:Y:S02]  /*6a30*/  MOV R220, 0x1 ;  /* 0x0000000100dc7802 */ /* 0x000fe40000000f00 */
[----:B------:R-:W-:Y:S02]  /*6a40*/  MOV R197, 0xffffffff ;  /* 0xffffffff00c57802 */ /* 0x000fe40000000f00 */
[----:B------:R-:W-:Y:S02]  /*6a50*/  MOV R196, 0x6a70 ;  /* 0x00006a7000c47802 */ /* 0x000fe40000000f00 */
[----:B-----5:R-:W-:Y:S05]  /*6a60*/  CALL.REL.NOINC `($__internal_49_$__cuda_sm70_shflsync_bfly_p) ;  /* 0x00000b8000007944 */ /* 0x020fea0003c00000 */
[----:B-1----:R-:W-:Y:S05]  /*6a70*/  BRA `(.L_x_31701) ;  /* 0xffffd47000007947 */ /* 0x002fea000383ffff */
.L_x_31698:
[----:B------:R-:W-:Y:S01]  /*6a80*/  HFMA2.MMA R220, -RZ, RZ, 0, 1.1920928955078125e-07 ;  /* 0x00000002ffdc7435 */ /* 0x000fe200000001ff */
[----:B------:R-:W-:Y:S02]  /*6a90*/  MOV R247, 0x1f ;  /* 0x0000001f00f77802 */ /* 0x000fe40000000f00 */
[----:B------:R-:W-:Y:S02]  /*6aa0*/  MOV R197, 0xffffffff ;  /* 0xffffffff00c57802 */ /* 0x000fe40000000f00 */
[----:B------:R-:W-:-:S02]  /*6ab0*/  MOV R196, 0x6ad0 ;  /* 0x00006ad000c47802 */ /* 0x000fc40000000f00 */
[----:B-----5:R-:W-:Y:S05]  /*6ac0*/  CALL.REL.NOINC `($__internal_49_$__cuda_sm70_shflsync_bfly_p) ;  /* 0x00000b2000007944 */ /* 0x020fea0003c00000 */
[----:B-1----:R-:W-:Y:S01]  /*6ad0*/  FADD.FTZ R222, R222, R220 ;  /* 0x000000dcdede7221 */ /* 0x002fe20000010000 */
[----:B------:R-:W-:Y:S01]  /*6ae0*/  HFMA2.MMA R220, -RZ, RZ, 0, 2.384185791015625e-07 ;  /* 0x00000004ffdc7435 */ /* 0x000fe200000001ff */
[----:B------:R-:W-:-:S02]  /*6af0*/  MOV R247, 0x1f ;  /* 0x0000001f00f77802 */ /* 0x000fc40000000f00 */
[----:B------:R-:W-:Y:S02]  /*6b00*/  MOV R197, 0xffffffff ;  /* 0xffffffff00c57802 */ /* 0x000fe40000000f00 */
[----:B------:R-:W-:Y:S02]  /*6b10*/  MOV R196, 0x6b30 ;  /* 0x00006b3000c47802 */ /* 0x000fe40000000f00 */
[----:B------:R-:W-:Y:S05]  /*6b20*/  CALL.REL.NOINC `($__internal_49_$__cuda_sm70_shflsync_bfly_p) ;  /* 0x00000ac000007944 */ /* 0x000fea0003c00000 */
[----:B-1----:R-:W-:Y:S01]  /*6b30*/  FADD.FTZ R222, R222, R220 ;  /* 0x000000dcdede7221 */ /* 0x002fe20000010000 */
[----:B------:R-:W-:Y:S01]  /*6b40*/  HFMA2.MMA R220, -RZ, RZ, 0, 4.76837158203125e-07 ;  /* 0x00000008ffdc7435 */ /* 0x000fe200000001ff */
[----:B------:R-:W-:Y:S02]  /*6b50*/  MOV R247, 0x1f ;  /* 0x0000001f00f77802 */ /* 0x000fe40000000f00 */
[----:B------:R-:W-:Y:S02]  /*6b60*/  MOV R197, 0xffffffff ;  /* 0xffffffff00c57802 */ /* 0x000fe40000000f00 */
[----:B------:R-:W-:Y:S02]  /*6b70*/  MOV R196, 0x6b90 ;  /* 0x00006b9000c47802 */ /* 0x000fe40000000f00 */
[----:B------:R-:W-:Y:S05]  /*6b80*/  CALL.REL.NOINC `($__internal_49_$__cuda_sm70_shflsync_bfly_p) ;  /* 0x00000a6000007944 */ /* 0x000fea0003c00000 */
[----:B-1----:R-:W-:Y:S01]  /*6b90*/  FADD.FTZ R222, R222, R220 ;  /* 0x000000dcdede7221 */ /* 0x002fe20000010000 */
[----:B------:R-:W-:Y:S01]  /*6ba0*/  HFMA2.MMA R220, -RZ, RZ, 0, 9.5367431640625e-07 ;  /* 0x00000010ffdc7435 */ /* 0x000fe200000001ff */
[----:B------:R-:W-:-:S02]  /*6bb0*/  MOV R247, 0x1f ;  /* 0x0000001f00f77802 */ /* 0x000fc40000000f00 */
[----:B------:R-:W-:Y:S02]  /*6bc0*/  MOV R197, 0xffffffff ;  /* 0xffffffff00c57802 */ /* 0x000fe40000000f00 */
[----:B------:R-:W-:Y:S02]  /*6bd0*/  MOV R196, 0x6bf0 ;  /* 0x00006bf000c47802 */ /* 0x000fe40000000f00 */
[----:B------:R-:W-:Y:S05]  /*6be0*/  CALL.REL.NOINC `($__internal_49_$__cuda_sm70_shflsync_bfly_p) ;  /* 0x00000a0000007944 */ /* 0x000fea0003c00000 */
        /* <DEDUP_REMOVED lines=134> */
[----:B------:R-:W-:Y:S05]  /*7450*/  CALL.REL.NOINC `($__internal_49_$__cuda_sm70_shflsync_bfly_p) ;  /* 0x0000019000007944 */ /* 0x000fea0003c00000 */
[----:B-1----:R-:W-:Y:S01]  /*7460*/  FADD.FTZ R222, R222, R220 ;  /* 0x000000dcdede7221 */ /* 0x002fe20000010000 */
[----:B------:R-:W-:Y:S01]  /*7470*/  HFMA2.MMA R220, -RZ, RZ, 0, 1.1920928955078125e-07 ;  /* 0x00000002ffdc7435 */ /* 0x000fe200000001ff */
[----:B------:R-:W-:Y:S02]  /*7480*/  MOV R247, 0x1f ;  /* 0x0000001f00f77802 */ /* 0x000fe40000000f00 */
[----:B------:R-:W-:Y:S02]  /*7490*/  MOV R197, 0xffffffff ;  /* 0xffffffff00c57802 */ /* 0x000fe40000000f00 */
[----:B------:R-:W-:Y:S02]  /*74a0*/  MOV R196, 0x74c0 ;  /* 0x000074c000c47802 */ /* 0x000fe40000000f00 */
[----:B------:R-:W-:Y:S05]  /*74b0*/  CALL.REL.NOINC `($__internal_49_$__cuda_sm70_shflsync_bfly_p) ;  /* 0x0000013000007944 */ /* 0x000fea0003c00000 */
[----:B-1----:R-:W-:Y:S01]  /*74c0*/  FADD.FTZ R222, R222, R220 ;  /* 0x000000dcdede7221 */ /* 0x002fe20000010000 */
[----:B------:R-:W-:Y:S01]  /*74d0*/  HFMA2.MMA R220, -RZ, RZ, 0, 2.384185791015625e-07 ;  /* 0x00000004ffdc7435 */ /* 0x000fe200000001ff */
[----:B------:R-:W-:Y:S02]  /*74e0*/  MOV R247, 0x1f ;  /* 0x0000001f00f77802 */ /* 0x000fe40000000f00 */
[----:B------:R-:W-:-:S02]  /*74f0*/  MOV R197, 0xffffffff ;  /* 0xffffffff00c57802 */ /* 0x000fc40000000f00 */
        /* <DEDUP_REMOVED lines=10> */
[----:B------:R-:W-:Y:S02]  /*75a0*/  MOV R247, 0x1f ;  /* 0x0000001f00f77802 */ /* 0x000fe40000000f00 */
[----:B------:R-:W-:-:S02]  /*75b0*/  MOV R197, 0xffffffff ;  /* 0xffffffff00c57802 */ /* 0x000fc40000000f00 */
[----:B------:R-:W-:Y:S02]  /*75c0*/  MOV R196, 0x75e0 ;  /* 0x000075e000c47802 */ /* 0x000fe40000000f00 */
[----:B------:R-:W-:Y:S05]  /*75d0*/  CALL.REL.NOINC `($__internal_49_$__cuda_sm70_shflsync_bfly_p) ;  /* 0x0000001000007944 */ /* 0x000fea0003c00000 */
[----:B-1----:R-:W-:Y:S05]  /*75e0*/  BRA `(.L_x_31702) ;  /* 0xffffd24000007947 */ /* 0x002fea000383ffff */
        .weak           $__internal_49_$__cuda_sm70_shflsync_bfly_p
        .type           $__internal_49_$__cuda_sm70_shflsync_bfly_p,@function
        .size           $__internal_49_$__cuda_sm70_shflsync_bfly_p,(.L_x_52467 - $__internal_49_$__cuda_sm70_shflsync_bfly_p)
$__internal_49_$__cuda_sm70_shflsync_bfly_p:
[----:B------:R-:W-:Y:S04]  /*75f0*/  WARPSYNC R197 ;  /* 0x000000c500007348 */ /* 0x000fe80003800000 */
[----:B------:R0:W1:Y:S02]  /*7600*/  SHFL.BFLY PT, R220, R222, R220, R247 ;  /* 0x0c0000dcdedc7389 */ /* 0x00006400000e00f7 */
[----:B0-----:R-:W-:-:S06]  /*7610*/  HFMA2.MMA R197, -RZ, RZ, 0, 0 ;  /* 0x00000000ffc57435 */ /* 0x001fcc00000001ff */
[----:B------:R-:W-:Y:S05]  /*7620*/  RET.REL.NODEC R196 `(_ZN10layer_norm31ln_parallel_residual_fwd_kernelINS_13Kernel_traitsI6__halfS2_fS2_fjLj2048ELj1ELj4ELj1ELj16ENS_18Kernel_traits_baseILj2048ES2_S2_fS2_fjLj128EEEEELb0ELb0ELb1EEEvNS_9FwdParamsE) ;  /* 0xffff89d0c4007950 */ /* 0x000fea0003c3ffff */
.L_x_31703:
        /* <DEDUP_REMOVED lines=13> */
.L_x_52467:


//--------------------- .text._ZN10layer_norm31ln_parallel_residual_fwd_kernelINS_13Kernel_traitsI6__halfS2_fS2_fjLj2048ELj1ELj4ELj1ELj16ENS_18Kernel_traits_baseILj2048ES2_S2_fS2_fjLj128EEEEELb0ELb1ELb0EEEvNS_9FwdParamsE --------------------------
	.section	.text._ZN10layer_norm31ln_parallel_residual_fwd_kernelINS_13Kernel_traitsI6__halfS2_fS2_fjLj2048ELj1ELj4ELj1ELj16ENS_18Kernel_traits_baseILj2048ES2_S2_fS2_fjLj128EEEEELb0ELb1ELb0EEEvNS_9FwdParamsE,"ax",@progbits
	.sectioninfo	@"SHI_REGISTERS=228"
	.align	128
        .global         _ZN10layer_norm31ln_parallel_residual_fwd_kernelINS_13Kernel_traitsI6__halfS2_fS2_fjLj2048ELj1ELj4ELj1ELj16ENS_18Kernel_traits_baseILj2048ES2_S2_fS2_fjLj128EEEEELb0ELb1ELb0EEEvNS_9FwdParamsE
        .type           _ZN10layer_norm31ln_parallel_residual_fwd_kernelINS_13Kernel_traitsI6__halfS2_fS2_fjLj2048ELj1ELj4ELj1ELj16ENS_18Kernel_traits_baseILj2048ES2_S2_fS2_fjLj128EEEEELb0ELb1ELb0EEEvNS_9FwdParamsE,@function
        .size           _ZN10layer_norm31ln_parallel_residual_fwd_kernelINS_13Kernel_traitsI6__halfS2_fS2_fjLj2048ELj1ELj4ELj1ELj16ENS_18Kernel_traits_baseILj2048ES2_S2_fS2_fjLj128EEEEELb0ELb1ELb0EEEvNS_9FwdParamsE,(.L_x_52468 - _ZN10layer_norm31ln_parallel_residual_fwd_kernelINS_13Kernel_traitsI6__halfS2_fS2_fjLj2048ELj1ELj4ELj1ELj16ENS_18Kernel_traits_baseILj2048ES2_S2_fS2_fjLj128EEEEELb0ELb1ELb0EEEvNS_9FwdParamsE)
        .other          _ZN10layer_norm31ln_parallel_residual_fwd_kernelINS_13Kernel_traitsI6__halfS2_fS2_fjLj2048ELj1ELj4ELj1ELj16ENS_18Kernel_traits_baseILj2048ES2_S2_fS2_fjLj128EEEEELb0ELb1ELb0EEEvNS_9FwdParamsE,@"STO_CUDA_ENTRY STV_DEFAULT"
_ZN10layer_norm31ln_parallel_residual_fwd_kernelINS_13Kernel_traitsI6__halfS2_fS2_fjLj2048ELj1ELj4ELj1ELj16ENS_18Kernel_traits_baseILj2048ES2_S2_fS2_fjLj128EEEEELb0ELb1ELb0EEEvNS_9FwdParamsE:
.text._ZN10layer_norm31ln_parallel_residual_fwd_kernelINS_13Kernel_traitsI6__halfS2_fS2_fjLj2048ELj1ELj4ELj1ELj16ENS_18Kernel_traits_baseILj2048ES2_S2_fS2_fjLj128EEEEELb0ELb1ELb0EEEvNS_9FwdParamsE:
        /* <DEDUP_REMOVED lines=36> */
.L_x_31705:
[----:B01----:R-:W-:Y:S05]  /*0240*/  BSYNC B0 ;  /* 0x0000000000007941 */ /* 0x003fea0003800000 */
.L_x_31704:
        /* <DEDUP_REMOVED lines=13> */
.L_x_31707:
[----:B0-----:R-:W-:Y:S05]  /*0320*/  BSYNC B0 ;  /* 0x0000000000007941 */ /* 0x001fea0003800000 */
.L_x_31706:
        /* <DEDUP_REMOVED lines=13> */
.L_x_31709:
[----:B0-----:R-:W-:Y:S05]  /*0400*/  BSYNC B0 ;  /* 0x0000000000007941 */ /* 0x001fea0003800000 */
.L_x_31708:
        /* <DEDUP_REMOVED lines=13> */
.L_x_31711:
[----:B0-----:R-:W-:Y:S05]  /*04e0*/  BSYNC B0 ;  /* 0x0000000000007941 */ /* 0x001fea0003800000 */
.L_x_31710:
        /* <DEDUP_REMOVED lines=13> */
.L_x_31713:
[----:B0-----:R-:W-:Y:S05]  /*05c0*/  BSYNC B0 ;  /* 0x0000000000007941 */ /* 0x001fea0003800000 */
.L_x_31712:
        /* <DEDUP_REMOVED lines=16> */
.L_x_31715:
[----:B0-----:R-:W-:Y:S05]  /*06d0*/  BSYNC B0 ;  /* 0x0000000000007941 */ /* 0x001fea0003800000 */
.L_x_31714:
        /* <DEDUP_REMOVED lines=18> */
.L_x_31717:
[----:B0-----:R-:W-:Y:S05]  /*0800*/  BSYNC B0 ;  /* 0x0000000000007941 */ /* 0x001fea0003800000 */
.L_x_31716:
        /* <DEDUP_REMOVED lines=15> */
.L_x_31719:
[----:B0-----:R-:W-:Y:S05]  /*0900*/  BSYNC B0 ;  /* 0x0000000000007941 */ /* 0x001fea0003800000 */
.L_x_31718:
[----:B------:R-:W-:-:S13]  /*0910*/  ISETP.GE.AND P1, PT, R212, c[0x0][0x164], PT ;  /* 0x00005900d4007a0c */ /* 0x000fda0003f26270 */
[----:B------:R-:W-:Y:S05]  /*0920*/  @P1 EXIT ;  /* 0x000000000000194d */ /* 0x000fea0003800000 */
        /* <DEDUP_REMOVED lines=23> */
[----:B------:R-:W-:Y:S02]  /*0aa0*/  HADD2.F32 R42, -RZ, R43.H0_H0 ;  /* 0x2000002bff2a7230 */ /* 0x000fe40000004100 */
[----:B------:R-:W-:-:S02]  /*0ab0*/  HADD2.F32 R26, -RZ, R27.H0_H0 ;  /* 0x2000001bff1a7230 */ /* 0x000fc40000004100 */
        /* <DEDUP_REMOVED lines=104> */
.L_x_31883:
        /* <DEDUP_REMOVED lines=30> */
.L_x_31722:
[----:B0----5:R-:W-:-:S05]  /*1320*/  HADD2.F32 R57, -RZ, R44.H0_H0 ;  /* 0x2000002cff397230 */ /* 0x021fca0000004100 */
[----:B------:R-:W-:-:S04]  /*1330*/  FADD.FTZ R56, R57, R56 ;  /* 0x0000003839387221 */ /* 0x000fc80000010000 */
[----:B------:R-:W-:Y:S02]  /*1340*/  @P1 FADD.FTZ R56, R48, R56 ;  /* 0x0000003830381221 */ /* 0x000fe40000010000 */
.L_x_31723:
[----:B------:R-:W-:Y:S01]  /*1350*/  HADD2.F32 R57, -RZ, R60.H1_H1 ;  /* 0x3000003cff397230 */ /* 0x000fe20000004100 */
[----:B------:R-:W-:Y:S05]  /*1360*/  @P2 BRA `(.L_x_31724) ;  /* 0x0000003000002947 */ /* 0x000fea0003800000 */
[----:B------:R-:W-:Y:S05]  /*1370*/  @!P1 BRA `(.L_x_31725) ;  /* 0x0000005000009947 */ /* 0x000fea0003800000 */
[----:B-----5:R-:W-:Y:S01]  /*1380*/  FADD.FTZ R57, R49, R57 ;  /* 0x0000003931397221 */ /* 0x020fe20000010000 */
[----:B------:R-:W-:Y:S05]  /*1390*/  BRA `(.L_x_31725) ;  /* 0x0000003000007947 */ /* 0x000fea0003800000 */
.L_x_31724:
[----:B-----5:R-:W-:-:S05]  /*13a0*/  HADD2.F32 R58, -RZ, R44.H1_H1 ;  /* 0x3000002cff3a7230 */ /* 0x020fca0000004100 */
[----:B------:R-:W-:-:S04]  /*13b0*/  FADD.FTZ R57, R58, R57 ;  /* 0x000000393a397221 */ /* 0x000fc80000010000 */
[----:B------:R-:W-:Y:S02]  /*13c0*/  @P1 FADD.FTZ R57, R49, R57 ;  /* 0x0000003931391221 */ /* 0x000fe40000010000 */
.L_x_31725:
[----:B------:R-:W-:Y:S01]  /*13d0*/  HADD2.F32 R58, -RZ, R61.H0_H0 ;  /* 0x2000003dff3a7230 */ /* 0x000fe20000004100 */
[----:B------:R-:W-:Y:S05]  /*13e0*/  @P2 BRA `(.L_x_31726) ;  /* 0x0000003000002947 */ /* 0x000fea0003800000 */
[----:B------:R-:W-:Y:S05]  /*13f0*/  @!P1 BRA `(.L_x_31727) ;  /* 0x0000005000009947 */ /* 0x000fea0003800000 */
[----:B-----5:R-:W-:Y:S01]  /*1400*/  FADD.FTZ R58, R50, R58 ;  /* 0x0000003a323a7221 */ /* 0x020fe20000010000 */
[----:B------:R-:W-:Y:S05]  /*1410*/  BRA `(.L_x_31727) ;  /* 0x0000003000007947 */ /* 0x000fea0003800000 */
.L_x_31726:
[----:B-----5:R-:W-:-:S05]  /*1420*/  HADD2.F32 R59, -RZ, R45.H0_H0 ;  /* 0x2000002dff3b7230 */ /* 0x020fca0000004100 */
[----:B------:R-:W-:-:S04]  /*1430*/  FADD.FTZ R58, R59, R58 ;  /* 0x0000003a3b3a7221 */ /* 0x000fc80000010000 */
[----:B------:R-:W-:Y:S02]  /*1440*/  @P1 FADD.FTZ R58, R50, R58 ;  /* 0x0000003a323a1221 */ /* 0x000fe40000010000 */
.L_x_31727:
[----:B------:R-:W-:Y:S01]  /*1450*/  HADD2.F32 R59, -RZ, R61.H1_H1 ;  /* 0x3000003dff3b7230 */ /* 0x000fe20000004100 */
[----:B------:R-:W-:Y:S05]  /*1460*/  @P2 BRA `(.L_x_31728) ;  /* 0x0000003000002947 */ /* 0x000fea0003800000 */
[----:B------:R-:W-:Y:S05]  /*1470*/  @!P1 BRA `(.L_x_31729) ;  /* 0x0000005000009947 */ /* 0x000fea0003800000 */
[----:B-----5:R-:W-:Y:S01]  /*1480*/  FADD.FTZ R59, R51, R59 ;  /* 0x0000003b333b7221 */ /* 0x020fe20000010000 */
[----:B------:R-:W-:Y:S05]  /*1490*/  BRA `(.L_x_31729) ;  /* 0x0000003000007947 */ /* 0x000fea0003800000 */
.L_x_31728:
[----:B-----5:R-:W-:-:S05]  /*14a0*/  HADD2.F32 R60, -RZ, R45.H1_H1 ;  /* 0x3000002dff3c7230 */ /* 0x020fca0000004100 */
[----:B------:R-:W-:-:S04]  /*14b0*/  FADD.FTZ R59, R60, R59 ;  /* 0x0000003b3c3b7221 */ /* 0x000fc80000010000 */
[----:B------:R-:W-:Y:S02]  /*14c0*/  @P1 FADD.FTZ R59, R51, R59 ;  /* 0x0000003b333b1221 */ /* 0x000fe40000010000 */
.L_x_31729:
[----:B------:R-:W-:Y:S01]  /*14d0*/  HADD2.F32 R60, -RZ, R62.H0_H0 ;  /* 0x2000003eff3c7230 */ /* 0x000fe20000004100 */
[----:B------:R-:W-:Y:S05]  /*14e0*/  @P2 BRA `(.L_x_31730) ;  /* 0x0000003000002947 */ /* 0x000fea0003800000 */
[----:B------:R-:W-:Y:S05]  /*14f0*/  @!P1 BRA `(.L_x_31731) ;  /* 0x0000005000009947 */ /* 0x000fea0003800000 */
[----:B-----5:R-:W-:Y:S01]  /*1500*/  FADD.FTZ R60, R52, R60 ;  /* 0x0000003c343c7221 */ /* 0x020fe20000010000 */
[----:B------:R-:W-:Y:S05]  /*1510*/  BRA `(.L_x_31731) ;  /* 0x0000003000007947 */ /* 0x000fea0003800000 */
.L_x_31730:
[----:B-----5:R-:W-:-:S05]  /*1520*/  HADD2.F32 R61, -RZ, R46.H0_H0 ;  /* 0x2000002eff3d7230 */ /* 0x020fca0000004100 */
[----:B------:R-:W-:-:S04]  /*1530*/  FADD.FTZ R60, R61, R60 ;  /* 0x0000003c3d3c7221 */ /* 0x000fc80000010000 */
[----:B------:R-:W-:Y:S02]  /*1540*/  @P1 FADD.FTZ R60, R52, R60 ;  /* 0x0000003c343c1221 */ /* 0x000fe40000010000 */
.L_x_31731:
[----:B------:R-:W-:Y:S01]  /*1550*/  HADD2.F32 R61, -RZ, R62.H1_H1 ;  /* 0x3000003eff3d7230 */ /* 0x000fe20000004100 */
[----:B------:R-:W-:Y:S05]  /*1560*/  @P2 BRA `(.L_x_31732) ;  /* 0x0000003000002947 */ /* 0x000fea0003800000 */
[----:B------:R-:W-:Y:S05]  /*1570*/  @!P1 BRA `(.L_x_31733) ;  /* 0x0000005000009947 */ /* 0x000fea0003800000 */
[----:B-----5:R-:W-:Y:S01]  /*1580*/  FADD.FTZ R61, R53, R61 ;  /* 0x0000003d353d7221 */ /* 0x020fe20000010000 */
[----:B------:R-:W-:Y:S05]  /*1590*/  BRA `(.L_x_31733) ;  /* 0x0000003000007947 */ /* 0x000fea0003800000 */
.L_x_31732:
[----:B-----5:R-:W-:-:S05]  /*15a0*/  HADD2.F32 R62, -RZ, R46.H1_H1 ;  /* 0x3000002eff3e7230 */ /* 0x020fca0000004100 */
[----:B------:R-:W-:-:S04]  /*15b0*/  FADD.FTZ R61, R62, R61 ;  /* 0x0000003d3e3d7221 */ /* 0x000fc80000010000 */
[----:B------:R-:W-:Y:S02]  /*15c0*/  @P1 FADD.FTZ R61, R53, R61 ;  /* 0x0000003d353d1221 */ /* 0x000fe40000010000 */
.L_x_31733:
[----:B------:R-:W-:Y:S01]  /*15d0*/  HADD2.F32 R62, -RZ, R63.H0_H0 ;  /* 0x2000003fff3e7230 */ /* 0x000fe20000004100 */
[----:B------:R-:W-:Y:S05]  /*15e0*/  @P2 BRA `(.L_x_31734) ;  /* 0x0000003000002947 */ /* 0x000fea0003800000 */
[----:B------:R-:W-:Y:S05]  /*15f0*/  @!P1 BRA `(.L_x_31735) ;  /* 0x0000005000009947 */ /* 0x000fea0003800000 */
[----:B-----5:R-:W-:Y:S01]  /*1600*/  FADD.FTZ R62, R54, R62 ;  /* 0x0000003e363e7221 */ /* 0x020fe20000010000 */
[----:B------:R-:W-:Y:S05]  /*1610*/  BRA `(.L_x_31735) ;  /* 0x0000003000007947 */ /* 0x000fea0003800000 */
.L_x_31734:
[----:B-----5:R-:W-:-:S05]  /*1620*/  HADD2.F32 R121, -RZ, R47.H0_H0 ;  /* 0x2000002fff797230 */ /* 0x020fca0000004100 */
[----:B------:R-:W-:-:S04]  /*1630*/  FADD.FTZ R62, R121, R62 ;  /* 0x0000003e793e7221 */ /* 0x000fc80000010000 */
[----:B------:R-:W-:Y:S02]  /*1640*/  @P1 FADD.FTZ R62, R54, R62 ;  /* 0x0000003e363e1221 */ /* 0x000fe40000010000 */
.L_x_31735:
[----:B------:R-:W-:Y:S01]  /*1650*/  HADD2.F32 R63, -RZ, R63.H1_H1 ;  /* 0x3000003fff3f7230 */ /* 0x000fe20000004100 */
[----:B------:R-:W-:Y:S05]  /*1660*/  @P2 BRA `(.L_x_31736) ;  /* 0x0000003000002947 */ /* 0x000fea0003800000 */
[----:B------:R-:W-:Y:S05]  /*1670*/  @!P1 BRA `(.L_x_31737) ;  /* 0x0000005000009947 */ /* 0x000fea0003800000 */
[----:B-----5:R-:W-:Y:S01]  /*1680*/  FADD.FTZ R63, R55, R63 ;  /* 0x0000003f373f7221 */ /* 0x020fe20000010000 */
[----:B------:R-:W-:Y:S05]  /*1690*/  BRA `(.L_x_31737) ;  /* 0x0000003000007947 */ /* 0x000fea0003800000 */
.L_x_31736:
[----:B-----5:R-:W-:-:S05]  /*16a0*/  HADD2.F32 R120, -RZ, R47.H1_H1 ;  /* 0x3000002fff787230 */ /* 0x020fca0000004100 */
[----:B------:R-:W-:-:S04]  /*16b0*/  FADD.FTZ R63, R120, R63 ;  /* 0x0000003f783f7221 */ /* 0x000fc80000010000 */
[----:B------:R-:W-:Y:S02]  /*16c0*/  @P1 FADD.FTZ R63, R55, R63 ;  /* 0x0000003f373f1221 */ /* 0x000fe40000010000 */
.L_x_31737:
[C---:B------:R-:W-:Y:S02]  /*16d0*/  LEA R120, P1, R210.reuse, c[0x0][0x188], 0x5 ;  /* 0x00006200d2787a11 */ /* 0x040fe400078228ff */
[C---:B------:R-:W-:Y:S02]  /*16e0*/  IADD3 R123, R210.reuse, 0x20, RZ ;  /* 0x00000020d27b7810 */ /* 0x040fe40007ffe0ff */
[----:B------:R-:W-:-:S05]  /*16f0*/  LEA.HI.X R121, R210, c[0x0][0x18c], RZ, 0x5, P1 ;  /* 0x00006300d2797a11 */ /* 0x000fca00008f2cff */
[----:B------:R0:W-:Y:S04]  /*1700*/  STG.E.128 [R120.64], R56 ;  /* 0x0000003878007986 */ /* 0x0001e8000c101d04 */
[----:B------:R0:W-:Y:S02]  /*1710*/  STG.E.128 [R120.64+0x10], R60 ;  /* 0x0000103c78007986 */ /* 0x0001e4000c101d04 */
.L_x_31721:
[----:B------:R-:W-:Y:S05]  /*1720*/  BSYNC B0 ;  /* 0x0000000000007941 */ /* 0x000fea0003800000 */
.L_x_31720:
[----:B------:R-:W-:Y:S01]  /*1730*/  ISETP.GE.U32.AND P1, PT, R131, 0x40, PT ;  /* 0x000000408300780c */ /* 0x000fe20003f26070 */
[----:B------:R-:W-:-:S12]  /*1740*/  BSSY B0, `(.L_x_31738) ;  /* 0x0000057000007945 */ /* 0x000fd80003800000 */
[----:B------:R-:W-:Y:S05]  /*1750*/  @!P1 BRA `(.L_x_31739) ;  /* 0x0000055000009947 */ /* 0x000fea0003800000 */
[----:B------:R-:W-:-:S04]  /*1760*/  ISETP.NE.U32.AND P2, PT, RZ, c[0x0][0x178], PT ;  /* 0x00005e00ff007a0c */ /* 0x000fc80003f45070 */
[----:B------:R-:W-:-:S13]  /*1770*/  ISETP.NE.AND.EX P2, PT, RZ, c[0x0][0x17c], PT, P2 ;  /* 0x00005f00ff007a0c */ /* 0x000fda0003f45320 */
[----:B0-----:R-:W-:-:S04]  /*1780*/  @P2 LEA R120, P1, R123, c[0x0][0x178], 0x4 ;  /* 0x00005e007b782a11 */ /* 0x001fc800078220ff */
[----:B------:R-:W-:Y:S02]  /*1790*/  @P2 LEA.HI.X R121, R123, c[0x0][0x17c], RZ, 0x4, P1 ;  /* 0x00005f007b792a11 */ /* 0x000fe400008f24ff */
[----:B------:R-:W-:Y:S02]  /*17a0*/  ISETP.NE.U32.AND P1, PT, RZ, c[0x0][0x180], PT ;  /* 0x00006000ff007a0c */ /* 0x000fe40003f25070 */
[----:B------:R-:W-:Y:S01]  /*17b0*/  MOV R68, 0x10 ;  /* 0x0000001000447802 */ /* 0x000fe20000000f00 */
[----:B-----5:R0:W5:Y:S01]  /*17c0*/  @P2 LDG.E.128 R44, [R120.64] ;  /* 0x00000004782c2981 */ /* 0x020162000c1e1d00 */
[----:B------:R-:W-:-:S03]  /*17d0*/  ISETP.NE.AND.EX P1, PT, RZ, c[0x0][0x184], PT, P1 ;  /* 0x00006100ff007a0c */ /* 0x000fc60003f25310 */
[----:B------:R-:W-:-:S06]  /*17e0*/  IMAD.WIDE.U32 R68, R123, R68, c[0x0][0x170] ;  /* 0x00005c007b447625 */ /* 0x000fcc00078e0044 */
[----:B------:R-:W2:Y:S04]  /*17f0*/  LDG.E.128 R68, [R68.64] ;  /* 0x0000000444447981 */ /* 0x000ea8000c1e1d00 */
        /* <DEDUP_REMOVED lines=11> */
.L_x_31740:
[----:B0----5:R-:W-:-:S05]  /*18b0*/  HADD2.F32 R65, -RZ, R44.H0_H0 ;  /* 0x2000002cff417230 */ /* 0x021fca0000004100 */
[----:B------:R-:W-:-:S04]  /*18c0*/  FADD.FTZ R64, R65, R64 ;  /* 0x0000004041407221 */ /* 0x000fc80000010000 */
[----:B------:R-:W-:Y:S02]  /*18d0*/  @P1 FADD.FTZ R64, R48, R64 ;  /* 0x0000004030401221 */ /* 0x000fe40000010000 */
.L_x_31741:
[----:B------:R-:W-:Y:S01]  /*18e0*/  HADD2.F32 R65, -RZ, R68.H1_H1 ;  /* 0x30000044ff417230 */ /* 0x000fe20000004100 */
[----:B------:R-:W-:Y:S05]  /*18f0*/  @P2 BRA `(.L_x_31742) ;  /* 0x0000003000002947 */ /* 0x000fea0003800000 */
[----:B------:R-:W-:Y:S05]  /*1900*/  @!P1 BRA `(.L_x_31743) ;  /* 0x0000005000009947 */ /* 0x000fea0003800000 */
[----:B-----5:R-:W-:Y:S01]  /*1910*/  FADD.FTZ R65, R49, R65 ;  /* 0x0000004131417221 */ /* 0x020fe20000010000 */
[----:B------:R-:W-:Y:S05]  /*1920*/  BRA `(.L_x_31743) ;  /* 0x0000003000007947 */ /* 0x000fea0003800000 */
.L_x_31742:
[----:B-----5:R-:W-:-:S05]  /*1930*/  HADD2.F32 R66, -RZ, R44.H1_H1 ;  /* 0x3000002cff427230 */ /* 0x020fca0000004100 */
[----:B------:R-:W-:-:S04]  /*1940*/  FADD.FTZ R65, R66, R65 ;  /* 0x0000004142417221 */ /* 0x000fc80000010000 */
[----:B------:R-:W-:Y:S02]  /*1950*/  @P1 FADD.FTZ R65, R49, R65 ;  /* 0x0000004131411221 */ /* 0x000fe40000010000 */
.L_x_31743:
[----:B------:R-:W-:Y:S01]  /*1960*/  HADD2.F32 R66, -RZ, R69.H0_H0 ;  /* 0x20000045ff427230 */ /* 0x000fe20000004100 */
[----:B------:R-:W-:Y:S05]  /*1970*/  @P2 BRA `(.L_x_31744) ;  /* 0x0000003000002947 */ /* 0x000fea0003800000 */
[----:B------:R-:W-:Y:S05]  /*1980*/  @!P1 BRA `(.L_x_31745) ;  /* 0x0000005000009947 */ /* 0x000fea0003800000 */
[----:B-----5:R-:W-:Y:S01]  /*1990*/  FADD.FTZ R66, R50, R66 ;  /* 0x0000004232427221 */ /* 0x020fe20000010000 */
[----:B------:R-:W-:Y:S05]  /*19a0*/  BRA `(.L_x_31745) ;  /* 0x0000003000007947 */ /* 0x000fea0003800000 */
.L_x_31744:
[----:B-----5:R-:W-:-:S05]  /*19b0*/  HADD2.F32 R67, -RZ, R45.H0_H0 ;  /* 0x2000002dff437230 */ /* 0x020fca0000004100 */
[----:B------:R-:W-:-:S04]  /*19c0*/  FADD.FTZ R66, R67, R66 ;  /* 0x0000004243427221 */ /* 0x000fc80000010000 */
[----:B------:R-:W-:Y:S02]  /*19d0*/  @P1 FADD.FTZ R66, R50, R66 ;  /* 0x0000004232421221 */ /* 0x000fe40000010000 */
.L_x_31745:
[----:B------:R-:W-:Y:S01]  /*19e0*/  HADD2.F32 R67, -RZ, R69.H1_H1 ;  /* 0x30000045ff437230 */ /* 0x000fe20000004100 */
[----:B------:R-:W-:Y:S05]  /*19f0*/  @P2 BRA `(.L_x_31746) ;  /* 0x0000003000002947 */ /* 0x000fea0003800000 */
[----:B------:R-:W-:Y:S05]  /*1a00*/  @!P1 BRA `(.L_x_31747) ;  /* 0x0000005000009947 */ /* 0x000fea0003800000 */
[----:B-----5:R-:W-:Y:S01]  /*1a10*/  FADD.FTZ R67, R51, R67 ;  /* 0x0000004333437221 */ /* 0x020fe20000010000 */
[----:B------:R-:W-:Y:S05]  /*1a20*/  BRA `(.L_x_31747) ;  /* 0x0000003000007947 */ /* 0x000fea0003800000 */
.L_x_31746:
[----:B-----5:R-:W-:-:S05]  /*1a30*/  HADD2.F32 R68, -RZ, R45.H1_H1 ;  /* 0x3000002dff447230 */ /* 0x020fca0000004100 */
[----:B------:R-:W-:-:S04]  /*1a40*/  FADD.FTZ R67, R68, R67 ;  /* 0x0000004344437221 */ /* 0x000fc80000010000 */
[----:B------:R-:W-:Y:S02]  /*1a50*/  @P1 FADD.FTZ R67, R51, R67 ;  /* 0x0000004333431221 */ /* 0x000fe40000010000 */
.L_x_31747:
[----:B------:R-:W-:Y:S01]  /*1a60*/  HADD2.F32 R68, -RZ, R70.H0_H0 ;  /* 0x20000046ff447230 */ /* 0x000fe20000004100 */
[----:B------:R-:W-:Y:S05]  /*1a70*/  @P2 BRA `(.L_x_31748) ;  /* 0x0000003000002947 */ /* 0x000fea0003800000 */
[----:B------:R-:W-:Y:S05]  /*1a80*/  @!P1 BRA `(.L_x_31749) ;  /* 0x0000005000009947 */ /* 0x000fea0003800000 */
[----:B-----5:R-:W-:Y:S01]  /*1a90*/  FADD.FTZ R68, R52, R68 ;  /* 0x0000004434447221 */ /* 0x020fe20000010000 */
[----:B------:R-:W-:Y:S05]  /*1aa0*/  BRA `(.L_x_31749) ;  /* 0x0000003000007947 */ /* 0x000fea0003800000 */
.L_x_31748:
[----:B-----5:R-:W-:-:S05]  /*1ab0*/  HADD2.F32 R69, -RZ, R46.H0_H0 ;  /* 0x2000002eff457230 */ /* 0x020fca0000004100 */
[----:B------:R-:W-:-:S04]  /*1ac0*/  FADD.FTZ R68, R69, R68 ;  /* 0x0000004445447221 */ /* 0x000fc80000010000 */
[----:B------:R-:W-:Y:S02]  /*1ad0*/  @P1 FADD.FTZ R68, R52, R68 ;  /* 0x0000004434441221 */ /* 0x000fe40000010000 */
.L_x_31749:
[----:B------:R-:W-:Y:S01]  /*1ae0*/  HADD2.F32 R69, -RZ, R70.H1_H1 ;  /* 0x30000046ff457230 */ /* 0x000fe20000004100 */
[----:B------:R-:W-:Y:S05]  /*1af0*/  @P2 BRA `(.L_x_31750) ;  /* 0x0000003000002947 */ /* 0x000fea0003800000 */
[----:B------:R-:W-:Y:S05]  /*1b00*/  @!P1 BRA `(.L_x_31751) ;  /* 0x0000005000009947 */ /* 0x000fea0003800000 */
[----:B-----5:R-:W-:Y:S01]  /*1b10*/  FADD.FTZ R69, R53, R69 ;  /* 0x0000004535457221 */ /* 0x020fe20000010000 */
[----:B------:R-:W-:Y:S05]  /*1b20*/  BRA `(.L_x_31751) ;  /* 0x0000003000007947 */ /* 0x000fea0003800000 */
.L_x_31750:
[----:B-----5:R-:W-:-:S05]  /*1b30*/  HADD2.F32 R70, -RZ, R46.H1_H1 ;  /* 0x3000002eff467230 */ /* 0x020fca0000004100 */
[----:B------:R-:W-:-:S04]  /*1b40*/  FADD.FTZ R69, R70, R69 ;  /* 0x0000004546457221 */ /* 0x000fc80000010000 */
[----:B------:R-:W-:Y:S02]  /*1b50*/  @P1 FADD.FTZ R69, R53, R69 ;  /* 0x0000004535451221 */ /* 0x000fe40000010000 */
.L_x_31751:
[----:B------:R-:W-:Y:S01]  /*1b60*/  HADD2.F32 R70, -RZ, R71.H0_H0 ;  /* 0x20000047ff467230 */ /* 0x000fe20000004100 */
[----:B------:R-:W-:Y:S05]  /*1b70*/  @P2 BRA `(.L_x_31752) ;  /* 0x0000003000002947 */ /* 0x000fea0003800000 */
[----:B------:R-:W-:Y:S05]  /*1b80*/  @!P1 BRA `(.L_x_31753) ;  /* 0x0000005000009947 */ /* 0x000fea0003800000 */
[----:B-----5:R-:W-:Y:S01]  /*1b90*/  FADD.FTZ R70, R54, R70 ;  /* 0x0000004636467221 */ /* 0x020fe20000010000 */
[----:B------:R-:W-:Y:S05]  /*1ba0*/  BRA `(.L_x_31753) ;  /* 0x0000003000007947 */ /* 0x000fea0003800000 */
.L_x_31752:
[----:B-----5:R-:W-:-:S05]  /*1bb0*/  HADD2.F32 R121, -RZ, R47.H0_H0 ;  /* 0x2000002fff797230 */ /* 0x020fca0000004100 */
[----:B------:R-:W-:-:S04]  /*1bc0*/  FADD.FTZ R70, R121, R70 ;  /* 0x0000004679467221 */ /* 0x000fc80000010000 */
[----:B------:R-:W-:Y:S02]  /*1bd0*/  @P1 FADD.FTZ R70, R54, R70 ;  /* 0x0000004636461221 */ /* 0x000fe40000010000 */
.L_x_31753:
[----:B------:R-:W-:Y:S01]  /*1be0*/  HADD2.F32 R71, -RZ, R71.H1_H1 ;  /* 0x30000047ff477230 */ /* 0x000fe20000004100 */
[----:B------:R-:W-:Y:S05]  /*1bf0*/  @P2 BRA `(.L_x_31754) ;  /* 0x0000003000002947 */ /* 0x000fea0003800000 */
[----:B------:R-:W-:Y:S05]  /*1c00*/  @!P1 BRA `(.L_x_31755) ;  /* 0x0000005000009947 */ /* 0x000fea0003800000 */
[----:B-----5:R-:W-:Y:S01]  /*1c10*/  FADD.FTZ R71, R55, R71 ;  /* 0x0000004737477221 */ /* 0x020fe20000010000 */
[----:B------:R-:W-:Y:S05]  /*1c20*/  BRA `(.L_x_31755) ;  /* 0x0000003000007947 */ /* 0x000fea0003800000 */
.L_x_31754:
[----:B-----5:R-:W-:-:S05]  /*1c30*/  HADD2.F32 R120, -RZ, R47.H1_H1 ;  /* 0x3000002fff787230 */ /* 0x020fca0000004100 */
[----:B------:R-:W-:-:S04]  /*1c40*/  FADD.FTZ R71, R120, R71 ;  /* 0x0000004778477221 */ /* 0x000fc80000010000 */
[----:B------:R-:W-:Y:S02]  /*1c50*/  @P1 FADD.FTZ R71, R55, R71 ;  /* 0x0000004737471221 */ /* 0x000fe40000010000 */
.L_x_31755:
[----:B------:R-:W-:-:S04]  /*1c60*/  LEA R120, P1, R123, c[0x0][0x188], 0x5 ;  /* 0x000062007b787a11 */ /* 0x000fc800078228ff */
[C---:B------:R-:W-:Y:S02]  /*1c70*/  LEA.HI.X R121, R123.reuse, c[0x0][0x18c], RZ, 0x5, P1 ;  /* 0x000063007b797a11 */ /* 0x040fe400008f2cff */
[----:B------:R-:W-:-:S03]  /*1c80*/  IADD3 R123, R123, 0x20, RZ ;  /* 0x000000207b7b7810 */ /* 0x000fc60007ffe0ff */
[----:B------:R0:W-:Y:S04]  /*1c90*/  STG.E.128 [R120.64], R64 ;  /* 0x0000004078007986 */ /* 0x0001e8000c101d04 */
[----:B------:R0:W-:Y:S02]  /*1ca0*/  STG.E.128 [R120.64+0x10], R68 ;  /* 0x0000104478007986 */ /* 0x0001e4000c101d04 */
.L_x_31739:
[----:B------:R-:W-:Y:S05]  /*1cb0*/  BSYNC B0 ;  /* 0x0000000000007941 */ /* 0x000fea0003800000 */
.L_x_31738:
[----:B------:R-:W-:Y:S01]  /*1cc0*/  ISETP.GE.U32.AND P1, PT, R131, 0x60, PT ;  /* 0x000000608300780c */ /* 0x000fe20003f26070 */
[----:B------:R-:W-:-:S12]  /*1cd0*/  BSSY B0, `(.L_x_31756) ;  /* 0x0000057000007945 */ /* 0x000fd80003800000 */
[----:B------:R-:W-:Y:S05]  /*1ce0*/  @!P1 BRA `(.L_x_31757) ;  /* 0x0000055000009947 */ /* 0x000fea0003800000 */
[----:B------:R-:W-:-:S04]  /*1cf0*/  ISETP.NE.U32.AND P2, PT, RZ, c[0x0][0x178], PT ;  /* 0x00005e00ff007a0c */ /* 0x000fc80003f45070 */
[----:B------:R-:W-:Y:S01]  /*1d00*/  ISETP.NE.AND.EX P2, PT, RZ, c[0x0][0x17c], PT, P2 ;  /* 0x00005f00ff007a0c */ /* 0x000fe20003f45320 */
[----:B------:R-:W-:-:S12]  /*1d10*/  HFMA2.MMA R76, -RZ, RZ, 0, 9.5367431640625e-07 ;  /* 0x00000010ff4c7435 */ /* 0x000fd800000001ff */
[----:B0-----:R-:W-:-:S04]  /*1d20*/  @P2 LEA R120, P1, R123, c[0x0][0x178], 0x4 ;  /* 0x00005e007b782a11 */ /* 0x001fc800078220ff */
        /* <DEDUP_REMOVED lines=17> */
.L_x_31758:
[----:B0----5:R-:W-:-:S05]  /*1e40*/  HADD2.F32 R73, -RZ, R44.H0_H0 ;  /* 0x2000002cff497230 */ /* 0x021fca0000004100 */
[----:B------:R-:W-:-:S04]  /*1e50*/  FADD.FTZ R72, R73, R72 ;  /* 0x0000004849487221 */ /* 0x000fc80000010000 */
[----:B------:R-:W-:Y:S02]  /*1e60*/  @P1 FADD.FTZ R72, R48, R72 ;  /* 0x0000004830481221 */ /* 0x000fe40000010000 */
.L_x_31759:
[----:B------:R-:W-:Y:S01]  /*1e70*/  HADD2.F32 R73, -RZ, R76.H1_H1 ;  /* 0x3000004cff497230 */ /* 0x000fe20000004100 */
[----:B------:R-:W-:Y:S05]  /*1e80*/  @P2 BRA `(.L_x_31760) ;  /* 0x0000003000002947 */ /* 0x000fea0003800000 */
[----:B------:R-:W-:Y:S05]  /*1e90*/  @!P1 BRA `(.L_x_31761) ;  /* 0x0000005000009947 */ /* 0x000fea0003800000 */
[----:B-----5:R-:W-:Y:S01]  /*1ea0*/  FADD.FTZ R73, R49, R73 ;  /* 0x0000004931497221 */ /* 0x020fe20000010000 */
[----:B------:R-:W-:Y:S05]  /*1eb0*/  BRA `(.L_x_31761) ;  /* 0x0000003000007947 */ /* 0x000fea0003800000 */
.L_x_31760:
[----:B-----5:R-:W-:-:S05]  /*1ec0*/  HADD2.F32 R74, -RZ, R44.H1_H1 ;  /* 0x3000002cff4a7230 */ /* 0x020fca0000004100 */
[----:B------:R-:W-:-:S04]  /*1ed0*/  FADD.FTZ R73, R74, R73 ;  /* 0x000000494a497221 */ /* 0x000fc80000010000 */
[----:B------:R-:W-:Y:S02]  /*1ee0*/  @P1 FADD.FTZ R73, R49, R73 ;  /* 0x0000004931491221 */ /* 0x000fe40000010000 */
.L_x_31761:
[----:B------:R-:W-:Y:S01]  /*1ef0*/  HADD2.F32 R74, -RZ, R77.H0_H0 ;  /* 0x2000004dff4a7230 */ /* 0x000fe20000004100 */
[----:B------:R-:W-:Y:S05]  /*1f00*/  @P2 BRA `(.L_x_31762) ;  /* 0x0000003000002947 */ /* 0x000fea0003800000 */
[----:B------:R-:W-:Y:S05]  /*1f10*/  @!P1 BRA `(.L_x_31763) ;  /* 0x0000005000009947 */ /* 0x000fea0003800000 */
[----:B-----5:R-:W-:Y:S01]  /*1f20*/  FADD.FTZ R74, R50, R74 ;  /* 0x0000004a324a7221 */ /* 0x020fe20000010000 */
[----:B------:R-:W-:Y:S05]  /*1f30*/  BRA `(.L_x_31763) ;  /* 0x0000003000007947 */ /* 0x000fea0003800000 */
.L_x_31762:
[----:B-----5:R-:W-:-:S05]  /*1f40*/  HADD2.F32 R75, -RZ, R45.H0_H0 ;  /* 0x2000002dff4b7230 */ /* 0x020fca0000004100 */
[----:B------:R-:W-:-:S04]  /*1f50*/  FADD.FTZ R74, R75, R74 ;  /* 0x0000004a4b4a7221 */ /* 0x000fc80000010000 */
[----:B------:R-:W-:Y:S02]  /*1f60*/  @P1 FADD.FTZ R74, R50, R74 ;  /* 0x0000004a324a1221 */ /* 0x000fe40000010000 */
.L_x_31763:
[----:B------:R-:W-:Y:S01]  /*1f70*/  HADD2.F32 R75, -RZ, R77.H1_H1 ;  /* 0x3000004dff4b7230 */ /* 0x000fe20000004100 */
[----:B------:R-:W-:Y:S05]  /*1f80*/  @P2 BRA `(.L_x_31764) ;  /* 0x0000003000002947 */ /* 0x000fea0003800000 */
[----:B------:R-:W-:Y:S05]  /*1f90*/  @!P1 BRA `(.L_x_31765) ;  /* 0x0000005000009947 */ /* 0x000fea0003800000 */
[----:B-----5:R-:W-:Y:S01]  /*1fa0*/  FADD.FTZ R75, R51, R75 ;  /* 0x0000004b334b7221 */ /* 0x020fe20000010000 */
[----:B------:R-:W-:Y:S05]  /*1fb0*/  BRA `(.L_x_31765) ;  /* 0x0000003000007947 */ /* 0x000fea0003800000 */
.L_x_31764:
[----:B-----5:R-:W-:-:S05]  /*1fc0*/  HADD2.F32 R76, -RZ, R45.H1_H1 ;  /* 0x3000002dff4c7230 */ /* 0x020fca0000004100 */
[----:B------:R-:W-:-:S04]  /*1fd0*/  FADD.FTZ R75, R76, R75 ;  /* 0x0000004b4c4b7221 */ /* 0x000fc80000010000 */
[----:B------:R-:W-:Y:S02]  /*1fe0*/  @P1 FADD.FTZ R75, R51, R75 ;  /* 0x0000004b334b1221 */ /* 0x000fe40000010000 */
.L_x_31765:
[----:B------:R-:W-:Y:S01]  /*1ff0*/  HADD2.F32 R76, -RZ, R78.H0_H0 ;  /* 0x2000004eff4c7230 */ /* 0x000fe20000004100 */
[----:B------:R-:W-:Y:S05]  /*2000*/  @P2 BRA `(.L_x_31766) ;  /* 0x0000003000002947 */ /* 0x000fea0003800000 */
[----:B------:R-:W-:Y:S05]  /*2010*/  @!P1 BRA `(.L_x_31767) ;  /* 0x0000005000009947 */ /* 0x000fea0003800000 */
[----:B-----5:R-:W-:Y:S01]  /*2020*/  FADD.FTZ R76, R52, R76 ;  /* 0x0000004c344c7221 */ /* 0x020fe20000010000 */
[----:B------:R-:W-:Y:S05]  /*2030*/  BRA `(.L_x_31767) ;  /* 0x0000003000007947 */ /* 0x000fea0003800000 */
.L_x_31766:
[----:B-----5:R-:W-:-:S05]  /*2040*/  HADD2.F32 R77, -RZ, R46.H0_H0 ;  /* 0x2000002eff4d7230 */ /* 0x020fca0000004100 */
[----:B------:R-:W-:-:S04]  /*2050*/  FADD.FTZ R76, R77, R76 ;  /* 0x0000004c4d4c7221 */ /* 0x000fc80000010000 */
[----:B------:R-:W-:Y:S02]  /*2060*/  @P1 FADD.FTZ R76, R52, R76 ;  /* 0x0000004c344c1221 */ /* 0x000fe40000010000 */
.L_x_31767:
[----:B------:R-:W-:Y:S01]  /*2070*/  HADD2.F32 R77, -RZ, R78.H1_H1 ;  /* 0x3000004eff4d7230 */ /* 0x000fe20000004100 */
[----:B------:R-:W-:Y:S05]  /*2080*/  @P2 BRA `(.L_x_31768) ;  /* 0x0000003000002947 */ /* 0x000fea0003800000 */
[----:B------:R-:W-:Y:S05]  /*2090*/  @!P1 BRA `(.L_x_31769) ;  /* 0x0000005000009947 */ /* 0x000fea0003800000 */
[----:B-----5:R-:W-:Y:S01]  /*20a0*/  FADD.FTZ R77, R53, R77 ;  /* 0x0000004d354d7221 */ /* 0x020fe20000010000 */
[----:B------:R-:W-:Y:S05]  /*20b0*/  BRA `(.L_x_31769) ;  /* 0x0000003000007947 */ /* 0x000fea0003800000 */
.L_x_31768:
[----:B-----5:R-:W-:-:S05]  /*20c0*/  HADD2.F32 R78, -RZ, R46.H1_H1 ;  /* 0x3000002eff4e7230 */ /* 0x020fca0000004100 */
[----:B------:R-:W-:-:S04]  /*20d0*/  FADD.FTZ R77, R78, R77 ;  /* 0x0000004d4e4d7221 */ /* 0x000fc80000010000 */
[----:B------:R-:W-:Y:S02]  /*20e0*/  @P1 FADD.FTZ R77, R53, R77 ;  /* 0x0000004d354d1221 */ /* 0x000fe40000010000 */
.L_x_31769:
[----:B------:R-:W-:Y:S01]  /*20f0*/  HADD2.F32 R78, -RZ, R79.H0_H0 ;  /* 0x2000004fff4e7230 */ /* 0x000fe20000004100 */
[----:B------:R-:W-:Y:S05]  /*2100*/  @P2 BRA `(.L_x_31770) ;  /* 0x0000003000002947 */ /* 0x000fea0003800000 */
[----:B------:R-:W-:Y:S05]  /*2110*/  @!P1 BRA `(.L_x_31771) ;  /* 0x0000005000009947 */ /* 0x000fea0003800000 */
[----:B-----5:R-:W-:Y:S01]  /*2120*/  FADD.FTZ R78, R54, R78 ;  /* 0x0000004e364e7221 */ /* 0x020fe20000010000 */
[----:B------:R-:W-:Y:S05]  /*2130*/  BRA `(.L_x_31771) ;  /* 0x0000003000007947 */ /* 0x000fea0003800000 */
.L_x_31770:
[----:B-----5:R-:W-:-:S05]  /*2140*/  HADD2.F32 R121, -RZ, R47.H0_H0 ;  /* 0x2000002fff797230 */ /* 0x020fca0000004100 */
[----:B------:R-:W-:-:S04]  /*2150*/  FADD.FTZ R78, R121, R78 ;  /* 0x0000004e794e7221 */ /* 0x000fc80000010000 */
[----:B------:R-:W-:Y:S02]  /*2160*/  @P1 FADD.FTZ R78, R54, R78 ;  /* 0x0000004e364e1221 */ /* 0x000fe40000010000 */
.L_x_31771:
[----:B------:R-:W-:Y:S01]  /*2170*/  HADD2.F32 R79, -RZ, R79.H1_H1 ;  /* 0x3000004fff4f7230 */ /* 0x000fe20000004100 */
[----:B------:R-:W-:Y:S05]  /*2180*/  @P2 BRA `(.L_x_31772) ;  /* 0x0000003000002947 */ /* 0x000fea0003800000 */
[----:B------:R-:W-:Y:S05]  /*2190*/  @!P1 BRA `(.L_x_31773) ;  /* 0x0000005000009947 */ /* 0x000fea0003800000 */
[----:B-----5:R-:W-:Y:S01]  /*21a0*/  FADD.FTZ R79, R55, R79 ;  /* 0x0000004f374f7221 */ /* 0x020fe20000010000 */
[----:B------:R-:W-:Y:S05]  /*21b0*/  BRA `(.L_x_31773) ;  /* 0x0000003000007947 */ /* 0x000fea0003800000 */
.L_x_31772:
[----:B-----5:R-:W-:-:S05]  /*21c0*/  HADD2.F32 R120, -RZ, R47.H1_H1 ;  /* 0x3000002fff787230 */ /* 0x020fca0000004100 */
[----:B------:R-:W-:-:S04]  /*21d0*/  FADD.FTZ R79, R120, R79 ;  /* 0x0000004f784f7221 */ /* 0x000fc80000010000 */
[----:B------:R-:W-:Y:S02]  /*21e0*/  @P1 FADD.FTZ R79, R55, R79 ;  /* 0x0000004f374f1221 */ /* 0x000fe40000010000 */
.L_x_31773:
[----:B------:R-:W-:-:S04]  /*21f0*/  LEA R120, P1, R123, c[0x0][0x188], 0x5 ;  /* 0x000062007b787a11 */ /* 0x000fc800078228ff */
[C---:B------:R-:W-:Y:S02]  /*2200*/  LEA.HI.X R121, R123.reuse, c[0x0][0x18c], RZ, 0x5, P1 ;  /* 0x000063007b797a11 */ /* 0x040fe400008f2cff */
[----:B------:R-:W-:-:S03]  /*2210*/  IADD3 R123, R123, 0x20, RZ ;  /* 0x000000207b7b7810 */ /* 0x000fc60007ffe0ff */
[----:B------:R0:W-:Y:S04]  /*2220*/  STG.E.128 [R120.64], R72 ;  /* 0x0000004878007986 */ /* 0x0001e8000c101d04 */
[----:B------:R0:W-:Y:S02]  /*2230*/  STG.E.128 [R120.64+0x10], R76 ;  /* 0x0000104c78007986 */ /* 0x0001e4000c101d04 */
.L_x_31757:
[----:B------:R-:W-:Y:S05]  /*2240*/  BSYNC B0 ;  /* 0x0000000000007941 */ /* 0x000fea0003800000 */
.L_x_31756:
        /* <DEDUP_REMOVED lines=24> */
.L_x_31776:
[----:B0----5:R-:W-:-:S05]  /*23d0*/  HADD2.F32 R81, -RZ, R44.H0_H0 ;  /* 0x2000002cff517230 */ /* 0x021fca0000004100 */
[----:B------:R-:W-:-:S04]  /*23e0*/  FADD.FTZ R80, R81, R80 ;  /* 0x0000005051507221 */ /* 0x000fc80000010000 */
[----:B------:R-:W-:Y:S02]  /*23f0*/  @P1 FADD.FTZ R80, R48, R80 ;  /* 0x0000005030501221 */ /* 0x000fe40000010000 */
.L_x_31777:
[----:B------:R-:W-:Y:S01]  /*2400*/  HADD2.F32 R81, -RZ, R84.H1_H1 ;  /* 0x30000054ff517230 */ /* 0x000fe20000004100 */
[----:B------:R-:W-:Y:S05]  /*2410*/  @P2 BRA `(.L_x_31778) ;  /* 0x0000003000002947 */ /* 0x000fea0003800000 */
[----:B------:R-:W-:Y:S05]  /*2420*/  @!P1 BRA `(.L_x_31779) ;  /* 0x0000005000009947 */ /* 0x000fea0003800000 */
[----:B-----5:R-:W-:Y:S01]  /*2430*/  FADD.FTZ R81, R49, R81 ;  /* 0x0000005131517221 */ /* 0x020fe20000010000 */
[----:B------:R-:W-:Y:S05]  /*2440*/  BRA `(.L_x_31779) ;  /* 0x0000003000007947 */ /* 0x000fea0003800000 */
.L_x_31778:
[----:B-----5:R-:W-:-:S05]  /*2450*/  HADD2.F32 R82, -RZ, R44.H1_H1 ;  /* 0x3000002cff527230 */ /* 0x020fca0000004100 */
[----:B------:R-:W-:-:S04]  /*2460*/  FADD.FTZ R81, R82, R81 ;  /* 0x0000005152517221 */ /* 0x000fc80000010000 */
[----:B------:R-:W-:Y:S02]  /*2470*/  @P1 FADD.FTZ R81, R49, R81 ;  /* 0x0000005131511221 */ /* 0x000fe40000010000 */
.L_x_31779:
[----:B------:R-:W-:Y:S01]  /*2480*/  HADD2.F32 R82, -RZ, R85.H0_H0 ;  /* 0x20000055ff527230 */ /* 0x000fe20000004100 */
[----:B------:R-:W-:Y:S05]  /*2490*/  @P2 BRA `(.L_x_31780) ;  /* 0x0000003000002947 */ /* 0x000fea0003800000 */
[----:B------:R-:W-:Y:S05]  /*24a0*/  @!P1 BRA `(.L_x_31781) ;  /* 0x0000005000009947 */ /* 0x000fea0003800000 */
[----:B-----5:R-:W-:Y:S01]  /*24b0*/  FADD.FTZ R82, R50, R82 ;  /* 0x0000005232527221 */ /* 0x020fe20000010000 */
[----:B------:R-:W-:Y:S05]  /*24c0*/  BRA `(.L_x_31781) ;  /* 0x0000003000007947 */ /* 0x000fea0003800000 */
.L_x_31780:
[----:B-----5:R-:W-:-:S05]  /*24d0*/  HADD2.F32 R83, -RZ, R45.H0_H0 ;  /* 0x2000002dff537230 */ /* 0x020fca0000004100 */
[----:B------:R-:W-:-:S04]  /*24e0*/  FADD.FTZ R82, R83, R82 ;  /* 0x0000005253527221 */ /* 0x000fc80000010000 */
[----:B------:R-:W-:Y:S02]  /*24f0*/  @P1 FADD.FTZ R82, R50, R82 ;  /* 0x0000005232521221 */ /* 0x000fe40000010000 */
.L_x_31781:
[----:B------:R-:W-:Y:S01]  /*2500*/  HADD2.F32 R83, -RZ, R85.H1_H1 ;  /* 0x30000055ff537230 */ /* 0x000fe20000004100 */
[----:B------:R-:W-:Y:S05]  /*2510*/  @P2 BRA `(.L_x_31782) ;  /* 0x0000003000002947 */ /* 0x000fea0003800000 */
[----:B------:R-:W-:Y:S05]  /*2520*/  @!P1 BRA `(.L_x_31783) ;  /* 0x0000005000009947 */ /* 0x000fea0003800000 */
[----:B-----5:R-:W-:Y:S01]  /*2530*/  FADD.FTZ R83, R51, R83 ;  /* 0x0000005333537221 */ /* 0x020fe20000010000 */
[----:B------:R-:W-:Y:S05]  /*2540*/  BRA `(.L_x_31783) ;  /* 0x0000003000007947 */ /* 0x000fea0003800000 */
.L_x_31782:
[----:B-----5:R-:W-:-:S05]  /*2550*/  HADD2.F32 R84, -RZ, R45.H1_H1 ;  /* 0x3000002dff547230 */ /* 0x020fca0000004100 */
[----:B------:R-:W-:-:S04]  /*2560*/  FADD.FTZ R83, R84, R83 ;  /* 0x0000005354537221 */ /* 0x000fc80000010000 */
[----:B------:R-:W-:Y:S02]  /*2570*/  @P1 FADD.FTZ R83, R51, R83 ;  /* 0x0000005333531221 */ /* 0x000fe40000010000 */
.L_x_31783:
[----:B------:R-:W-:Y:S01]  /*2580*/  HADD2.F32 R84, -RZ, R86.H0_H0 ;  /* 0x20000056ff547230 */ /* 0x000fe20000004100 */
[----:B------:R-:W-:Y:S05]  /*2590*/  @P2 BRA `(.L_x_31784) ;  /* 0x0000003000002947 */ /* 0x000fea0003800000 */
[----:B------:R-:W-:Y:S05]  /*25a0*/  @!P1 BRA `(.L_x_31785) ;  /* 0x0000005000009947 */ /* 0x000fea0003800000 */
[----:B-----5:R-:W-:Y:S01]  /*25b0*/  FADD.FTZ R84, R52, R84 ;  /* 0x0000005434547221 */ /* 0x020fe20000010000 */
[----:B------:R-:W-:Y:S05]  /*25c0*/  BRA `(.L_x_31785) ;  /* 0x0000003000007947 */ /* 0x000fea0003800000 */
.L_x_31784:
[----:B-----5:R-:W-:-:S05]  /*25d0*/  HADD2.F32 R85, -RZ, R46.H0_H0 ;  /* 0x2000002eff557230 */ /* 0x020fca0000004100 */
[----:B------:R-:W-:-:S04]  /*25e0*/  FADD.FTZ R84, R85, R84 ;  /* 0x0000005455547221 */ /* 0x000fc80000010000 */
[----:B------:R-:W-:Y:S02]  /*25f0*/  @P1 FADD.FTZ R84, R52, R84 ;  /* 0x0000005434541221 */ /* 0x000fe40000010000 */
.L_x_31785:
[----:B------:R-:W-:Y:S01]  /*2600*/  HADD2.F32 R85, -RZ, R86.H1_H1 ;  /* 0x30000056ff557230 */ /* 0x000fe20000004100 */
[----:B------:R-:W-:Y:S05]  /*2610*/  @P2 BRA `(.L_x_31786) ;  /* 0x0000003000002947 */ /* 0x000fea0003800000 */
[----:B------:R-:W-:Y:S05]  /*2620*/  @!P1 BRA `(.L_x_31787) ;  /* 0x0000005000009947 */ /* 0x000fea0003800000 */
[----:B-----5:R-:W-:Y:S01]  /*2630*/  FADD.FTZ R85, R53, R85 ;  /* 0x0000005535557221 */ /* 0x020fe20000010000 */
[----:B------:R-:W-:Y:S05]  /*2640*/  BRA `(.L_x_31787) ;  /* 0x0000003000007947 */ /* 0x000fea0003800000 */
.L_x_31786:
[----:B-----5:R-:W-:-:S05]  /*2650*/  HADD2.F32 R86, -RZ, R46.H1_H1 ;  /* 0x3000002eff567230 */ /* 0x020fca0000004100 */
[----:B------:R-:W-:-:S04]  /*2660*/  FADD.FTZ R85, R86, R85 ;  /* 0x0000005556557221 */ /* 0x000fc80000010000 */
[----:B------:R-:W-:Y:S02]  /*2670*/  @P1 FADD.FTZ R85, R53, R85 ;  /* 0x0000005535551221 */ /* 0x000fe40000010000 */
.L_x_31787:
[----:B------:R-:W-:Y:S01]  /*2680*/  HADD2.F32 R86, -RZ, R87.H0_H0 ;  /* 0x20000057ff567230 */ /* 0x000fe20000004100 */
[----:B------:R-:W-:Y:S05]  /*2690*/  @P2 BRA `(.L_x_31788) ;  /* 0x0000003000002947 */ /* 0x000fea0003800000 */
[----:B------:R-:W-:Y:S05]  /*26a0*/  @!P1 BRA `(.L_x_31789) ;  /* 0x0000005000009947 */ /* 0x000fea0003800000 */
[----:B-----5:R-:W-:Y:S01]  /*26b0*/  FADD.FTZ R86, R54, R86 ;  /* 0x0000005636567221 */ /* 0x020fe20000010000 */
[----:B------:R-:W-:Y:S05]  /*26c0*/  BRA `(.L_x_31789) ;  /* 0x0000003000007947 */ /* 0x000fea0003800000 */
.L_x_31788:
[----:B-----5:R-:W-:-:S05]  /*26d0*/  HADD2.F32 R121, -RZ, R47.H0_H0 ;  /* 0x2000002fff797230 */ /* 0x020fca0000004100 */
[----:B------:R-:W-:-:S04]  /*26e0*/  FADD.FTZ R86, R121, R86 ;  /* 0x0000005679567221 */ /* 0x000fc80000010000 */
[----:B------:R-:W-:Y:S02]  /*26f0*/  @P1 FADD.FTZ R86, R54, R86 ;  /* 0x0000005636561221 */ /* 0x000fe40000010000 */
.L_x_31789:
[----:B------:R-:W-:Y:S01]  /*2700*/  HADD2.F32 R87, -RZ, R87.H1_H1 ;  /* 0x30000057ff577230 */ /* 0x000fe20000004100 */
[----:B------:R-:W-:Y:S05]  /*2710*/  @P2 BRA `(.L_x_31790) ;  /* 0x0000003000002947 */ /* 0x000fea0003800000 */
[----:B------:R-:W-:Y:S05]  /*2720*/  @!P1 BRA `(.L_x_31791) ;  /* 0x0000005000009947 */ /* 0x000fea0003800000 */
[----:B-----5:R-:W-:Y:S01]  /*2730*/  FADD.FTZ R87, R55, R87 ;  /* 0x0000005737577221 */ /* 0x020fe20000010000 */
[----:B------:R-:W-:Y:S05]  /*2740*/  BRA `(.L_x_31791) ;  /* 0x0000003000007947 */ /* 0x000fea0003800000 */
.L_x_31790:
[----:B-----5:R-:W-:-:S05]  /*2750*/  HADD2.F32 R120, -RZ, R47.H1_H1 ;  /* 0x3000002fff787230 */ /* 0x020fca0000004100 */
[----:B------:R-:W-:-:S04]  /*2760*/  FADD.FTZ R87, R120, R87 ;  /* 0x0000005778577221 */ /* 0x000fc80000010000 */
[----:B------:R-:W-:Y:S02]  /*2770*/  @P1 FADD.FTZ R87, R55, R87 ;  /* 0x0000005737571221 */ /* 0x000fe40000010000 */
.L_x_31791:
[----:B------:R-:W-:-:S04]  /*2780*/  LEA R120, P1, R123, c[0x0][0x188], 0x5 ;  /* 0x000062007b787a11 */ /* 0x000fc800078228ff */
[C---:B------:R-:W-:Y:S02]  /*2790*/  LEA.HI.X R121, R123.reuse, c[0x0][0x18c], RZ, 0x5, P1 ;  /* 0x000063007b797a11 */ /* 0x040fe400008f2cff */
[----:B------:R-:W-:-:S03]  /*27a0*/  IADD3 R123, R123, 0x20, RZ ;  /* 0x000000207b7b7810 */ /* 0x000fc60007ffe0ff */
[----:B------:R0:W-:Y:S04]  /*27b0*/  STG.E.128 [R120.64], R80 ;  /* 0x0000005078007986 */ /* 0x0001e8000c101d04 */
[----:B------:R0:W-:Y:S02]  /*27c0*/  STG.E.128 [R120.64+0x10], R84 ;  /* 0x0000105478007986 */ /* 0x0001e4000c101d04 */
.L_x_31775:
[----:B------:R-:W-:Y:S05]  /*27d0*/  BSYNC B0 ;  /* 0x0000000000007941 */ /* 0x000fea0003800000 */
.L_x_31774:
        /* <DEDUP_REMOVED lines=24> */
.L_x_31794:
[----:B0----5:R-:W-:-:S05]  /*2960*/  HADD2.F32 R89, -RZ, R44.H0_H0 ;  /* 0x2000002cff597230 */ /* 0x021fca0000004100 */
[----:B------:R-:W-:-:S04]  /*2970*/  FADD.FTZ R88, R89, R88 ;  /* 0x0000005859587221 */ /* 0x000fc80000010000 */
[----:B------:R-:W-:Y:S02]  /*2980*/  @P1 FADD.FTZ R88, R48, R88 ;  /* 0x0000005830581221 */ /* 0x000fe40000010000 */
.L_x_31795:
[----:B------:R-:W-:Y:S01]  /*2990*/  HADD2.F32 R89, -RZ, R92.H1_H1 ;  /* 0x3000005cff597230 */ /* 0x000fe20000004100 */
[----:B------:R-:W-:Y:S05]  /*29a0*/  @P2 BRA `(.L_x_31796) ;  /* 0x0000003000002947 */ /* 0x000fea0003800000 */
[----:B------:R-:W-:Y:S05]  /*29b0*/  @!P1 BRA `(.L_x_31797) ;  /* 0x0000005000009947 */ /* 0x000fea0003800000 */
[----:B-----5:R-:W-:Y:S01]  /*29c0*/  FADD.FTZ R89, R49, R89 ;  /* 0x0000005931597221 */ /* 0x020fe20000010000 */
[----:B------:R-:W-:Y:S05]  /*29d0*/  BRA `(.L_x_31797) ;  /* 0x0000003000007947 */ /* 0x000fea0003800000 */
.L_x_31796:
[----:B-----5:R-:W-:-:S05]  /*29e0*/  HADD2.F32 R90, -RZ, R44.H1_H1 ;  /* 0x3000002cff5a7230 */ /* 0x020fca0000004100 */
[----:B------:R-:W-:-:S04]  /*29f0*/  FADD.FTZ R89, R90, R89 ;  /* 0x000000595a597221 */ /* 0x000fc80000010000 */
[----:B------:R-:W-:Y:S02]  /*2a00*/  @P1 FADD.FTZ R89, R49, R89 ;  /* 0x0000005931591221 */ /* 0x000fe40000010000 */
.L_x_31797:
[----:B------:R-:W-:Y:S01]  /*2a10*/  HADD2.F32 R90, -RZ, R93.H0_H0 ;  /* 0x2000005dff5a7230 */ /* 0x000fe20000004100 */
[----:B------:R-:W-:Y:S05]  /*2a20*/  @P2 BRA `(.L_x_31798) ;  /* 0x0000003000002947 */ /* 0x000fea0003800000 */
[----:B------:R-:W-:Y:S05]  /*2a30*/  @!P1 BRA `(.L_x_31799) ;  /* 0x0000005000009947 */ /* 0x000fea0003800000 */
[----:B-----5:R-:W-:Y:S01]  /*2a40*/  FADD.FTZ R90, R50, R90 ;  /* 0x0000005a325a7221 */ /* 0x020fe20000010000 */
[----:B------:R-:W-:Y:S05]  /*2a50*/  BRA `(.L_x_31799) ;  /* 0x0000003000007947 */ /* 0x000fea0003800000 */
.L_x_31798:
[----:B-----5:R-:W-:-:S05]  /*2a60*/  HADD2.F32 R91, -RZ, R45.H0_H0 ;  /* 0x2000002dff5b7230 */ /* 0x020fca0000004100 */
[----:B------:R-:W-:-:S04]  /*2a70*/  FADD.FTZ R90, R91, R90 ;  /* 0x0000005a5b5a7221 */ /* 0x000fc80000010000 */
[----:B------:R-:W-:Y:S02]  /*2a80*/  @P1 FADD.FTZ R90, R50, R90 ;  /* 0x0000005a325a1221 */ /* 0x000fe40000010000 */
.L_x_31799:
[----:B------:R-:W-:Y:S01]  /*2a90*/  HADD2.F32 R91, -RZ, R93.H1_H1 ;  /* 0x3000005dff5b7230 */ /* 0x000fe20000004100 */
[----:B------:R-:W-:Y:S05]  /*2aa0*/  @P2 BRA `(.L_x_31800) ;  /* 0x0000003000002947 */ /* 0x000fea0003800000 */
[----:B------:R-:W-:Y:S05]  /*2ab0*/  @!P1 BRA `(.L_x_31801) ;  /* 0x0000005000009947 */ /* 0x000fea0003800000 */
[----:B-----5:R-:W-:Y:S01]  /*2ac0*/  FADD.FTZ R91, R51, R91 ;  /* 0x0000005b335b7221 */ /* 0x020fe20000010000 */
[----:B------:R-:W-:Y:S05]  /*2ad0*/  BRA `(.L_x_31801) ;  /* 0x0000003000007947 */ /* 0x000fea0003800000 */
.L_x_31800:
[----:B-----5:R-:W-:-:S05]  /*2ae0*/  HADD2.F32 R92, -RZ, R45.H1_H1 ;  /* 0x3000002dff5c7230 */ /* 0x020fca0000004100 */
[----:B------:R-:W-:-:S04]  /*2af0*/  FADD.FTZ R91, R92, R91 ;  /* 0x0000005b5c5b7221 */ /* 0x000fc80000010000 */
[----:B------:R-:W-:Y:S02]  /*2b00*/  @P1 FADD.FTZ R91, R51, R91 ;  /* 0x0000005b335b1221 */ /* 0x000fe40000010000 */
.L_x_31801:
[----:B------:R-:W-:Y:S01]  /*2b10*/  HADD2.F32 R92, -RZ, R94.H0_H0 ;  /* 0x2000005eff5c7230 */ /* 0x000fe20000004100 */
[----:B------:R-:W-:Y:S05]  /*2b20*/  @P2 BRA `(.L_x_31802) ;  /* 0x0000003000002947 */ /* 0x000fea0003800000 */
[----:B------:R-:W-:Y:S05]  /*2b30*/  @!P1 BRA `(.L_x_31803) ;  /* 0x0000005000009947 */ /* 0x000fea0003800000 */
[----:B-----5:R-:W-:Y:S01]  /*2b40*/  FADD.FTZ R92, R52, R92 ;  /* 0x0000005c345c7221 */ /* 0x020fe20000010000 */
[----:B------:R-:W-:Y:S05]  /*2b50*/  BRA `(.L_x_31803) ;  /* 0x0000003000007947 */ /* 0x000fea0003800000 */
.L_x_31802:
[----:B-----5:R-:W-:-:S05]  /*2b60*/  HADD2.F32 R93, -RZ, R46.H0_H0 ;  /* 0x2000002eff5d7230 */ /* 0x020fca0000004100 */
[----:B------:R-:W-:-:S04]  /*2b70*/  FADD.FTZ R92, R93, R92 ;  /* 0x0000005c5d5c7221 */ /* 0x000fc80000010000 */
[----:B------:R-:W-:Y:S02]  /*2b80*/  @P1 FADD.FTZ R92, R52, R92 ;  /* 0x0000005c345c1221 */ /* 0x000fe40000010000 */
.L_x_31803:
[----:B------:R-:W-:Y:S01]  /*2b90*/  HADD2.F32 R93, -RZ, R94.H1_H1 ;  /* 0x3000005eff5d7230 */ /* 0x000fe20000004100 */
[----:B------:R-:W-:Y:S05]  /*2ba0*/  @P2 BRA `(.L_x_31804) ;  /* 0x0000003000002947 */ /* 0x000fea0003800000 */
[----:B------:R-:W-:Y:S05]  /*2bb0*/  @!P1 BRA `(.L_x_31805) ;  /* 0x0000005000009947 */ /* 0x000fea0003800000 */
[----:B-----5:R-:W-:Y:S01]  /*2bc0*/  FADD.FTZ R93, R53, R93 ;  /* 0x0000005d355d7221 */ /* 0x020fe20000010000 */
[----:B------:R-:W-:Y:S05]  /*2bd0*/  BRA `(.L_x_31805) ;  /* 0x0000003000007947 */ /* 0x000fea0003800000 */
.L_x_31804:
[----:B-----5:R-:W-:-:S05]  /*2be0*/  HADD2.F32 R94, -RZ, R46.H1_H1 ;  /* 0x3000002eff5e7230 */ /* 0x020fca0000004100 */
[----:B------:R-:W-:-:S04]  /*2bf0*/  FADD.FTZ R93, R94, R93 ;  /* 0x0000005d5e5d7221 */ /* 0x000fc80000010000 */
[----:B------:R-:W-:Y:S02]  /*2c00*/  @P1 FADD.FTZ R93, R53, R93 ;  /* 0x0000005d355d1221 */ /* 0x000fe40000010000 */
.L_x_31805:
[----:B------:R-:W-:Y:S01]  /*2c10*/  HADD2.F32 R94, -RZ, R95.H0_H0 ;  /* 0x2000005fff5e7230 */ /* 0x000fe20000004100 */
[----:B------:R-:W-:Y:S05]  /*2c20*/  @P2 BRA `(.L_x_31806) ;  /* 0x0000003000002947 */ /* 0x000fea0003800000 */
[----:B------:R-:W-:Y:S05]  /*2c30*/  @!P1 BRA `(.L_x_31807) ;  /* 0x0000005000009947 */ /* 0x000fea0003800000 */
[----:B-----5:R-:W-:Y:S01]  /*2c40*/  FADD.FTZ R94, R54, R94 ;  /* 0x0000005e365e7221 */ /* 0x020fe20000010000 */
[----:B------:R-:W-:Y:S05]  /*2c50*/  BRA `(.L_x_31807) ;  /* 0x0000003000007947 */ /* 0x000fea0003800000 */
.L_x_31806:
[----:B-----5:R-:W-:-:S05]  /*2c60*/  HADD2.F32 R121, -RZ, R47.H0_H0 ;  /* 0x2000002fff797230 */ /* 0x020fca0000004100 */
[----:B------:R-:W-:-:S04]  /*2c70*/  FADD.FTZ R94, R121, R94 ;  /* 0x0000005e795e7221 */ /* 0x000fc80000010000 */
[----:B------:R-:W-:Y:S02]  /*2c80*/  @P1 FADD.FTZ R94, R54, R94 ;  /* 0x0000005e365e1221 */ /* 0x000fe40000010000 */
.L_x_31807:
[----:B------:R-:W-:Y:S01]  /*2c90*/  HADD2.F32 R95, -RZ, R95.H1_H1 ;  /* 0x3000005fff5f7230 */ /* 0x000fe20000004100 */
[----:B------:R-:W-:Y:S05]  /*2ca0*/  @P2 BRA `(.L_x_31808) ;  /* 0x0000003000002947 */ /* 0x000fea0003800000 */
[----:B------:R-:W-:Y:S05]  /*2cb0*/  @!P1 BRA `(.L_x_31809) ;  /* 0x0000005000009947 */ /* 0x000fea0003800000 */
[----:B-----5:R-:W-:Y:S01]  /*2cc0*/  FADD.FTZ R95, R55, R95 ;  /* 0x0000005f375f7221 */ /* 0x020fe20000010000 */
[----:B------:R-:W-:Y:S05]  /*2cd0*/  BRA `(.L_x_31809) ;  /* 0x0000003000007947 */ /* 0x000fea0003800000 */
.L_x_31808:
[----:B-----5:R-:W-:-:S05]  /*2ce0*/  HADD2.F32 R120, -RZ, R47.H1_H1 ;  /* 0x3000002fff787230 */ /* 0x020fca0000004100 */
[----:B------:R-:W-:-:S04]  /*2cf0*/  FADD.FTZ R95, R120, R95 ;  /* 0x0000005f785f7221 */ /* 0x000fc80000010000 */
[----:B------:R-:W-:Y:S02]  /*2d00*/  @P1 FADD.FTZ R95, R55, R95 ;  /* 0x0000005f375f1221 */ /* 0x000fe40000010000 */
.L_x_31809:
[----:B------:R-:W-:-:S04]  /*2d10*/  LEA R120, P1, R123, c[0x0][0x188], 0x5 ;  /* 0x000062007b787a11 */ /* 0x000fc800078228ff */
[C---:B------:R-:W-:Y:S02]  /*2d20*/  LEA.HI.X R121, R123.reuse, c[0x0][0x18c], RZ, 0x5, P1 ;  /* 0x000063007b797a11 */ /* 0x040fe400008f2cff */
[----:B------:R-:W-:-:S03]  /*2d30*/  IADD3 R123, R123, 0x20, RZ ;  /* 0x000000207b7b7810 */ /* 0x000fc60007ffe0ff */
[----:B------:R0:W-:Y:S04]  /*2d40*/  STG.E.128 [R120.64], R88 ;  /* 0x0000005878007986 */ /* 0x0001e8000c101d04 */
[----:B------:R0:W-:Y:S02]  /*2d50*/  STG.E.128 [R120.64+0x10], R92 ;  /* 0x0000105c78007986 */ /* 0x0001e4000c101d04 */
.L_x_31793:
[----:B------:R-:W-:Y:S05]  /*2d60*/  BSYNC B0 ;  /* 0x0000000000007941 */ /* 0x000fea0003800000 */
.L_x_31792:
        /* <DEDUP_REMOVED lines=24> */
.L_x_31812:
[----:B0----5:R-:W-:-:S05]  /*2ef0*/  HADD2.F32 R97, -RZ, R44.H0_H0 ;  /* 0x2000002cff617230 */ /* 0x021fca0000004100 */
[----:B------:R-:W-:-:S04]  /*2f00*/  FADD.FTZ R96, R97, R96 ;  /* 0x0000006061607221 */ /* 0x000fc80000010000 */
[----:B------:R-:W-:Y:S02]  /*2f10*/  @P1 FADD.FTZ R96, R48, R96 ;  /* 0x0000006030601221 */ /* 0x000fe40000010000 */
.L_x_31813:
[----:B------:R-:W-:Y:S01]  /*2f20*/  HADD2.F32 R97, -RZ, R100.H1_H1 ;  /* 0x30000064ff617230 */ /* 0x000fe20000004100 */
[----:B------:R-:W-:Y:S05]  /*2f30*/  @P2 BRA `(.L_x_31814) ;  /* 0x0000003000002947 */ /* 0x000fea0003800000 */
[----:B------:R-:W-:Y:S05]  /*2f40*/  @!P1 BRA `(.L_x_31815) ;  /* 0x0000005000009947 */ /* 0x000fea0003800000 */
[----:B-----5:R-:W-:Y:S01]  /*2f50*/  FADD.FTZ R97, R49, R97 ;  /* 0x0000006131617221 */ /* 0x020fe20000010000 */
[----:B------:R-:W-:Y:S05]  /*2f60*/  BRA `(.L_x_31815) ;  /* 0x0000003000007947 */ /* 0x000fea0003800000 */
.L_x_31814:
[----:B-----5:R-:W-:-:S05]  /*2f70*/  HADD2.F32 R98, -RZ, R44.H1_H1 ;  /* 0x3000002cff627230 */ /* 0x020fca0000004100 */
[----:B------:R-:W-:-:S04]  /*2f80*/  FADD.FTZ R97, R98, R97 ;  /* 0x0000006162617221 */ /* 0x000fc80000010000 */
[----:B------:R-:W-:Y:S02]  /*2f90*/  @P1 FADD.FTZ R97, R49, R97 ;  /* 0x0000006131611221 */ /* 0x000fe40000010000 */
.L_x_31815:
[----:B------:R-:W-:Y:S01]  /*2fa0*/  HADD2.F32 R98, -RZ, R101.H0_H0 ;  /* 0x20000065ff627230 */ /* 0x000fe20000004100 */
[----:B------:R-:W-:Y:S05]  /*2fb0*/  @P2 BRA `(.L_x_31816) ;  /* 0x0000003000002947 */ /* 0x000fea0003800000 */
[----:B------:R-:W-:Y:S05]  /*2fc0*/  @!P1 BRA `(.L_x_31817) ;  /* 0x0000005000009947 */ /* 0x000fea0003800000 */
[----:B-----5:R-:W-:Y:S01]  /*2fd0*/  FADD.FTZ R98, R50, R98 ;  /* 0x0000006232627221 */ /* 0x020fe20000010000 */
[----:B------:R-:W-:Y:S05]  /*2fe0*/  BRA `(.L_x_31817) ;  /* 0x0000003000007947 */ /* 0x000fea0003800000 */
.L_x_31816:
[----:B-----5:R-:W-:-:S05]  /*2ff0*/  HADD2.F32 R99, -RZ, R45.H0_H0 ;  /* 0x2000002dff637230 */ /* 0x020fca0000004100 */
[----:B------:R-:W-:-:S04]  /*3000*/  FADD.FTZ R98, R99, R98 ;  /* 0x0000006263627221 */ /* 0x000fc80000010000 */
[----:B------:R-:W-:Y:S02]  /*3010*/  @P1 FADD.FTZ R98, R50, R98 ;  /* 0x0000006232621221 */ /* 0x000fe40000010000 */
.L_x_31817:
[----:B------:R-:W-:Y:S01]  /*3020*/  HADD2.F32 R99, -RZ, R101.H1_H1 ;  /* 0x30000065ff637230 */ /* 0x000fe20000004100 */
[----:B------:R-:W-:Y:S05]  /*3030*/  @P2 BRA `(.L_x_31818) ;  /* 0x0000003000002947 */ /* 0x000fea0003800000 */
[----:B------:R-:W-:Y:S05]  /*3040*/  @!P1 BRA `(.L_x_31819) ;  /* 0x0000005000009947 */ /* 0x000fea0003800000 */
[----:B-----5:R-:W-:Y:S01]  /*3050*/  FADD.FTZ R99, R51, R99 ;  /* 0x0000006333637221 */ /* 0x020fe20000010000 */
[----:B------:R-:W-:Y:S05]  /*3060*/  BRA `(.L_x_31819) ;  /* 0x0000003000007947 */ /* 0x000fea0003800000 */
.L_x_31818:
[----:B-----5:R-:W-:-:S05]  /*3070*/  HADD2.F32 R100, -RZ, R45.H1_H1 ;  /* 0x3000002dff647230 */ /* 0x020fca0000004100 */
[----:B------:R-:W-:-:S04]  /*3080*/  FADD.FTZ R99, R100, R99 ;  /* 0x0000006364637221 */ /* 0x000fc80000010000 */
[----:B------:R-:W-:Y:S02]  /*3090*/  @P1 FADD.FTZ R99, R51, R99 ;  /* 0x0000006333631221 */ /* 0x000fe40000010000 */
.L_x_31819:
[----:B------:R-:W-:Y:S01]  /*30a0*/  HADD2.F32 R100, -RZ, R102.H0_H0 ;  /* 0x20000066ff647230 */ /* 0x000fe20000004100 */
[----:B------:R-:W-:Y:S05]  /*30b0*/  @P2 BRA `(.L_x_31820) ;  /* 0x0000003000002947 */ /* 0x000fea0003800000 */
[----:B------:R-:W-:Y:S05]  /*30c0*/  @!P1 BRA `(.L_x_31821) ;  /* 0x0000005000009947 */ /* 0x000fea0003800000 */
[----:B-----5:R-:W-:Y:S01]  /*30d0*/  FADD.FTZ R100, R52, R100 ;  /* 0x0000006434647221 */ /* 0x020fe20000010000 */
[----:B------:R-:W-:Y:S05]  /*30e0*/  BRA `(.L_x_31821) ;  /* 0x0000003000007947 */ /* 0x000fea0003800000 */
.L_x_31820:
[----:B-----5:R-:W-:-:S05]  /*30f0*/  HADD2.F32 R101, -RZ, R46.H0_H0 ;  /* 0x2000002eff657230 */ /* 0x020fca0000004100 */
[----:B------:R-:W-:-:S04]  /*3100*/  FADD.FTZ R100, R101, R100 ;  /* 0x0000006465647221 */ /* 0x000fc80000010000 */
[----:B------:R-:W-:Y:S02]  /*3110*/  @P1 FADD.FTZ R100, R52, R100 ;  /* 0x0000006434641221 */ /* 0x000fe40000010000 */
.L_x_31821:
[----:B------:R-:W-:Y:S01]  /*3120*/  HADD2.F32 R101, -RZ, R102.H1_H1 ;  /* 0x30000066ff657230 */ /* 0x000fe20000004100 */
[----:B------:R-:W-:Y:S05]  /*3130*/  @P2 BRA `(.L_x_31822) ;  /* 0x0000003000002947 */ /* 0x000fea0003800000 */
[----:B------:R-:W-:Y:S05]  /*3140*/  @!P1 BRA `(.L_x_31823) ;  /* 0x0000005000009947 */ /* 0x000fea0003800000 */
[----:B-----5:R-:W-:Y:S01]  /*3150*/  FADD.FTZ R101, R53, R101 ;  /* 0x0000006535657221 */ /* 0x020fe20000010000 */
[----:B------:R-:W-:Y:S05]  /*3160*/  BRA `(.L_x_31823) ;  /* 0x0000003000007947 */ /* 0x000fea0003800000 */
.L_x_31822:
[----:B-----5:R-:W-:-:S05]  /*3170*/  HADD2.F32 R102, -RZ, R46.H1_H1 ;  /* 0x3000002eff667230 */ /* 0x020fca0000004100 */
[----:B------:R-:W-:-:S04]  /*3180*/  FADD.FTZ R101, R102, R101 ;  /* 0x0000006566657221 */ /* 0x000fc80000010000 */
[----:B------:R-:W-:Y:S02]  /*3190*/  @P1 FADD.FTZ R101, R53, R101 ;  /* 0x0000006535651221 */ /* 0x000fe40000010000 */
.L_x_31823:
[----:B------:R-:W-:Y:S01]  /*31a0*/  HADD2.F32 R102, -RZ, R103.H0_H0 ;  /* 0x20000067ff667230 */ /* 0x000fe20000004100 */
[----:B------:R-:W-:Y:S05]  /*31b0*/  @P2 BRA `(.L_x_31824) ;  /* 0x0000003000002947 */ /* 0x000fea0003800000 */
[----:B------:R-:W-:Y:S05]  /*31c0*/  @!P1 BRA `(.L_x_31825) ;  /* 0x0000005000009947 */ /* 0x000fea0003800000 */
[----:B-----5:R-:W-:Y:S01]  /*31d0*/  FADD.FTZ R102, R54, R102 ;  /* 0x0000006636667221 */ /* 0x020fe20000010000 */
[----:B------:R-:W-:Y:S05]  /*31e0*/  BRA `(.L_x_31825) ;  /* 0x0000003000007947 */ /* 0x000fea0003800000 */
.L_x_31824:
[----:B-----5:R-:W-:-:S05]  /*31f0*/  HADD2.F32 R121, -RZ, R47.H0_H0 ;  /* 0x2000002fff797230 */ /* 0x020fca0000004100 */
[----:B------:R-:W-:-:S04]  /*3200*/  FADD.FTZ R102, R121, R102 ;  /* 0x0000006679667221 */ /* 0x000fc80000010000 */
[----:B------:R-:W-:Y:S02]  /*3210*/  @P1 FADD.FTZ R102, R54, R102 ;  /* 0x0000006636661221 */ /* 0x000fe40000010000 */
.L_x_31825:
[----:B------:R-:W-:Y:S01]  /*3220*/  HADD2.F32 R103, -RZ, R103.H1_H1 ;  /* 0x30000067ff677230 */ /* 0x000fe20000004100 */
[----:B------:R-:W-:Y:S05]  /*3230*/  @P2 BRA `(.L_x_31826) ;  /* 0x0000003000002947 */ /* 0x000fea0003800000 */
[----:B------:R-:W-:Y:S05]  /*3240*/  @!P1 BRA `(.L_x_31827) ;  /* 0x0000005000009947 */ /* 0x000fea0003800000 */
[----:B-----5:R-:W-:Y:S01]  /*3250*/  FADD.FTZ R103, R55, R103 ;  /* 0x0000006737677221 */ /* 0x020fe20000010000 */
[----:B------:R-:W-:Y:S05]  /*3260*/  BRA `(.L_x_31827) ;  /* 0x0000003000007947 */ /* 0x000fea0003800000 */
.L_x_31826:
[----:B-----5:R-:W-:-:S05]  /*3270*/  HADD2.F32 R120, -RZ, R47.H1_H1 ;  /* 0x3000002fff787230 */ /* 0x020fca0000004100 */
[----:B------:R-:W-:-:S04]  /*3280*/  FADD.FTZ R103, R120, R103 ;  /* 0x0000006778677221 */ /* 0x000fc80000010000 */
[----:B------:R-:W-:Y:S02]  /*3290*/  @P1 FADD.FTZ R103, R55, R103 ;  /* 0x0000006737671221 */ /* 0x000fe40000010000 */
.L_x_31827:
[----:B------:R-:W-:-:S04]  /*32a0*/  LEA R120, P1, R123, c[0x0][0x188], 0x5 ;  /* 0x000062007b787a11 */ /* 0x000fc800078228ff */
[C---:B------:R-:W-:Y:S02]  /*32b0*/  LEA.HI.X R121, R123.reuse, c[0x0][0x18c], RZ, 0x5, P1 ;  /* 0x000063007b797a11 */ /* 0x040fe400008f2cff */
[----:B------:R-:W-:-:S03]  /*32c0*/  IADD3 R123, R123, 0x20, RZ ;  /* 0x000000207b7b7810 */ /* 0x000fc60007ffe0ff */
[----:B------:R0:W-:Y:S04]  /*32d0*/  STG.E.128 [R120.64], R96 ;  /* 0x0000006078007986 */ /* 0x0001e8000c101d04 */
[----:B------:R0:W-:Y:S02]  /*32e0*/  STG.E.128 [R120.64+0x10], R100 ;  /* 0x0000106478007986 */ /* 0x0001e4000c101d04 */
.L_x_31811:
[----:B------:R-:W-:Y:S05]  /*32f0*/  BSYNC B0 ;  /* 0x0000000000007941 */ /* 0x000fea0003800000 */
.L_x_31810:
        /* <DEDUP_REMOVED lines=24> */
.L_x_31830:
[----:B0----5:R-:W-:-:S05]  /*3480*/  HADD2.F32 R105, -RZ, R44.H0_H0 ;  /* 0x2000002cff697230 */ /* 0x021fca0000004100 */
[----:B------:R-:W-:-:S04]  /*3490*/  FADD.FTZ R104, R105, R104 ;  /* 0x0000006869687221 */ /* 0x000fc80000010000 */
[----:B------:R-:W-:Y:S02]  /*34a0*/  @P1 FADD.FTZ R104, R48, R104 ;  /* 0x0000006830681221 */ /* 0x000fe40000010000 */
.L_x_31831:
[----:B------:R-:W-:Y:S01]  /*34b0*/  HADD2.F32 R105, -RZ, R108.H1_H1 ;  /* 0x3000006cff697230 */ /* 0x000fe20000004100 */
[----:B------:R-:W-:Y:S05]  /*34c0*/  @P2 BRA `(.L_x_31832) ;  /* 0x0000003000002947 */ /* 0x000fea0003800000 */
[----:B------:R-:W-:Y:S05]  /*34d0*/  @!P1 BRA `(.L_x_31833) ;  /* 0x0000005000009947 */ /* 0x000fea0003800000 */
[----:B-----5:R-:W-:Y:S01]  /*34e0*/  FADD.FTZ R105, R49, R105 ;  /* 0x0000006931697221 */ /* 0x020fe20000010000 */
[----:B------:R-:W-:Y:S05]  /*34f0*/  BRA `(.L_x_31833) ;  /* 0x0000003000007947 */ /* 0x000fea0003800000 */
.L_x_31832:
[----:B-----5:R-:W-:-:S05]  /*3500*/  HADD2.F32 R106, -RZ, R44.H1_H1 ;  /* 0x3000002cff6a7230 */ /* 0x020fca0000004100 */
[----:B------:R-:W-:-:S04]  /*3510*/  FADD.FTZ R105, R106, R105 ;  /* 0x000000696a697221 */ /* 0x000fc80000010000 */
[----:B------:R-:W-:Y:S02]  /*3520*/  @P1 FADD.FTZ R105, R49, R105 ;  /* 0x0000006931691221 */ /* 0x000fe40000010000 */
.L_x_31833:
[----:B------:R-:W-:Y:S01]  /*3530*/  HADD2.F32 R106, -RZ, R109.H0_H0 ;  /* 0x2000006dff6a7230 */ /* 0x000fe20000004100 */
[----:B------:R-:W-:Y:S05]  /*3540*/  @P2 BRA `(.L_x_31834) ;  /* 0x0000003000002947 */ /* 0x000fea0003800000 */
[----:B------:R-:W-:Y:S05]  /*3550*/  @!P1 BRA `(.L_x_31835) ;  /* 0x0000005000009947 */ /* 0x000fea0003800000 */
[----:B-----5:R-:W-:Y:S01]  /*3560*/  FADD.FTZ R106, R50, R106 ;  /* 0x0000006a326a7221 */ /* 0x020fe20000010000 */
[----:B------:R-:W-:Y:S05]  /*3570*/  BRA `(.L_x_31835) ;  /* 0x0000003000007947 */ /* 0x000fea0003800000 */
.L_x_31834:
[----:B-----5:R-:W-:-:S05]  /*3580*/  HADD2.F32 R107, -RZ, R45.H0_H0 ;  /* 0x2000002dff6b7230 */ /* 0x020fca0000004100 */
[----:B------:R-:W-:-:S04]  /*3590*/  FADD.FTZ R106, R107, R106 ;  /* 0x0000006a6b6a7221 */ /* 0x000fc80000010000 */
[----:B------:R-:W-:Y:S02]  /*35a0*/  @P1 FADD.FTZ R106, R50, R106 ;  /* 0x0000006a326a1221 */ /* 0x000fe40000010000 */
.L_x_31835:
[----:B------:R-:W-:Y:S01]  /*35b0*/  HADD2.F32 R107, -RZ, R109.H1_H1 ;  /* 0x3000006dff6b7230 */ /* 0x000fe20000004100 */
[----:B------:R-:W-:Y:S05]  /*35c0*/  @P2 BRA `(.L_x_31836) ;  /* 0x0000003000002947 */ /* 0x000fea0003800000 */
[----:B------:R-:W-:Y:S05]  /*35d0*/  @!P1 BRA `(.L_x_31837) ;  /* 0x0000005000009947 */ /* 0x000fea0003800000 */
[----:B-----5:R-:W-:Y:S01]  /*35e0*/  FADD.FTZ R107, R51, R107 ;  /* 0x0000006b336b7221 */ /* 0x020fe20000010000 */
[----:B------:R-:W-:Y:S05]  /*35f0*/  BRA `(.L_x_31837) ;  /* 0x0000003000007947 */ /* 0x000fea0003800000 */
.L_x_31836:
[----:B-----5:R-:W-:-:S05]  /*3600*/  HADD2.F32 R108, -RZ, R45.H1_H1 ;  /* 0x3000002dff6c7230 */ /* 0x020fca0000004100 */
[----:B------:R-:W-:-:S04]  /*3610*/  FADD.FTZ R107, R108, R107 ;  /* 0x0000006b6c6b7221 */ /* 0x000fc80000010000 */
[----:B------:R-:W-:Y:S02]  /*3620*/  @P1 FADD.FTZ R107, R51, R107 ;  /* 0x0000006b336b1221 */ /* 0x000fe40000010000 */
.L_x_31837:
[----:B------:R-:W-:Y:S01]  /*3630*/  HADD2.F32 R108, -RZ, R110.H0_H0 ;  /* 0x2000006eff6c7230 */ /* 0x000fe20000004100 */
[----:B------:R-:W-:Y:S05]  /*3640*/  @P2 BRA `(.L_x_31838) ;  /* 0x0000003000002947 */ /* 0x000fea0003800000 */
[----:B------:R-:W-:Y:S05]  /*3650*/  @!P1 BRA `(.L_x_31839) ;  /* 0x0000005000009947 */ /* 0x000fea0003800000 */
[----:B-----5:R-:W-:Y:S01]  /*3660*/  FADD.FTZ R108, R52, R108 ;  /* 0x0000006c346c7221 */ /* 0x020fe20000010000 */
[----:B------:R-:W-:Y:S05]  /*3670*/  BRA `(.L_x_31839) ;  /* 0x0000003000007947 */ /* 0x000fea0003800000 */
.L_x_31838:
[----:B-----5:R-:W-:-:S05]  /*3680*/  HADD2.F32 R109, -RZ, R46.H0_H0 ;  /* 0x2000002eff6d7230 */ /* 0x020fca0000004100 */
[----:B------:R-:W-:-:S04]  /*3690*/  FADD.FTZ R108, R109, R108 ;  /* 0x0000006c6d6c7221 */ /* 0x000fc80000010000 */
[----:B------:R-:W-:Y:S02]  /*36a0*/  @P1 FADD.FTZ R108, R52, R108 ;  /* 0x0000006c346c1221 */ /* 0x000fe40000010000 */
.L_x_31839:
[----:B------:R-:W-:Y:S01]  /*36b0*/  HADD2.F32 R109, -RZ, R110.H1_H1 ;  /* 0x3000006eff6d7230 */ /* 0x000fe20000004100 */
[----:B------:R-:W-:Y:S05]  /*36c0*/  @P2 BRA `(.L_x_31840) ;  /* 0x0000003000002947 */ /* 0x000fea0003800000 */
[----:B------:R-:W-:Y:S05]  /*36d0*/  @!P1 BRA `(.L_x_31841) ;  /* 0x0000005000009947 */ /* 0x000fea0003800000 */
[----:B-----5:R-:W-:Y:S01]  /*36e0*/  FADD.FTZ R109, R53, R109 ;  /* 0x0000006d356d7221 */ /* 0x020fe20000010000 */
[----:B------:R-:W-:Y:S05]  /*36f0*/  BRA `(.L_x_31841) ;  /* 0x0000003000007947 */ /* 0x000fea0003800000 */
.L_x_31840:
[----:B-----5:R-:W-:-:S05]  /*3700*/  HADD2.F32 R110, -RZ, R46.H1_H1 ;  /* 0x3000002eff6e7230 */ /* 0x020fca0000004100 */
[----:B------:R-:W-:-:S04]  /*3710*/  FADD.FTZ R109, R110, R109 ;  /* 0x0000006d6e6d7221 */ /* 0x000fc80000010000 */
[----:B------:R-:W-:Y:S02]  /*3720*/  @P1 FADD.FTZ R109, R53, R109 ;  /* 0x0000006d356d1221 */ /* 0x000fe40000010000 */
.L_x_31841:
[----:B------:R-:W-:Y:S01]  /*3730*/  HADD2.F32 R110, -RZ, R111.H0_H0 ;  /* 0x2000006fff6e7230 */ /* 0x000fe20000004100 */
[----:B------:R-:W-:Y:S05]  /*3740*/  @P2 BRA `(.L_x_31842) ;  /* 0x0000003000002947 */ /* 0x000fea0003800000 */
[----:B------:R-:W-:Y:S05]  /*3750*/  @!P1 BRA `(.L_x_31843) ;  /* 0x0000005000009947 */ /* 0x000fea0003800000 */
[----:B-----5:R-:W-:Y:S01]  /*3760*/  FADD.FTZ R110, R54, R110 ;  /* 0x0000006e366e7221 */ /* 0x020fe20000010000 */
[----:B------:R-:W-:Y:S05]  /*3770*/  BRA `(.L_x_31843) ;  /* 0x0000003000007947 */ /* 0x000fea0003800000 */
.L_x_31842:
[----:B-----5:R-:W-:-:S05]  /*3780*/  HADD2.F32 R121, -RZ, R47.H0_H0 ;  /* 0x2000002fff797230 */ /* 0x020fca0000004100 */
[----:B------:R-:W-:-:S04]  /*3790*/  FADD.FTZ R110, R121, R110 ;  /* 0x0000006e796e7221 */ /* 0x000fc80000010000 */
[----:B------:R-:W-:Y:S02]  /*37a0*/  @P1 FADD.FTZ R110, R54, R110 ;  /* 0x0000006e366e1221 */ /* 0x000fe40000010000 */
.L_x_31843:
[----:B------:R-:W-:Y:S01]  /*37b0*/  HADD2.F32 R111, -RZ, R111.H1_H1 ;  /* 0x3000006fff6f7230 */ /* 0x000fe20000004100 */
[----:B------:R-:W-:Y:S05]  /*37c0*/  @P2 BRA `(.L_x_31844) ;  /* 0x0000003000002947 */ /* 0x000fea0003800000 */
[----:B------:R-:W-:Y:S05]  /*37d0*/  @!P1 BRA `(.L_x_31845) ;  /* 0x0000005000009947 */ /* 0x000fea0003800000 */
[----:B-----5:R-:W-:Y:S01]  /*37e0*/  FADD.FTZ R111, R55, R111 ;  /* 0x0000006f376f7221 */ /* 0x020fe20000010000 */
[----:B------:R-:W-:Y:S05]  /*37f0*/  BRA `(.L_x_31845) ;  /* 0x0000003000007947 */ /* 0x000fea0003800000 */
.L_x_31844:
[----:B-----5:R-:W-:-:S05]  /*3800*/  HADD2.F32 R120, -RZ, R47.H1_H1 ;  /* 0x3000002fff787230 */ /* 0x020fca0000004100 */
[----:B------:R-:W-:-:S04]  /*3810*/  FADD.FTZ R111, R120, R111 ;  /* 0x0000006f786f7221 */ /* 0x000fc80000010000 */
[----:B------:R-:W-:Y:S02]  /*3820*/  @P1 FADD.FTZ R111, R55, R111 ;  /* 0x0000006f376f1221 */ /* 0x000fe40000010000 */
.L_x_31845:
[----:B------:R-:W-:-:S04]  /*3830*/  LEA R120, P1, R123, c[0x0][0x188], 0x5 ;  /* 0x000062007b787a11 */ /* 0x000fc800078228ff */
[C---:B------:R-:W-:Y:S02]  /*3840*/  LEA.HI.X R121, R123.reuse, c[0x0][0x18c], RZ, 0x5, P1 ;  /* 0x000063007b797a11 */ /* 0x040fe400008f2cff */
[----:B------:R-:W-:-:S03]  /*3850*/  IADD3 R123, R123, 0x20, RZ ;  /* 0x000000207b7b7810 */ /* 0x000fc60007ffe0ff */
[----:B------:R0:W-:Y:S04]  /*3860*/  STG.E.128 [R120.64], R104 ;  /* 0x0000006878007986 */ /* 0x0001e8000c101d04 */
[----:B------:R0:W-:Y:S02]  /*3870*/  STG.E.128 [R120.64+0x10], R108 ;  /* 0x0000106c78007986 */ /* 0x0001e4000c101d04 */
.L_x_31829:
[----:B------:R-:W-:Y:S05]  /*3880*/  BSYNC B0 ;  /* 0x0000000000007941 */ /* 0x000fea0003800000 */
.L_x_31828:
        /* <DEDUP_REMOVED lines=24> */
.L_x_31848:
[----:B0----5:R-:W-:-:S05]  /*3a10*/  HADD2.F32 R113, -RZ, R44.H0_H0 ;  /* 0x2000002cff717230 */ /* 0x021fca0000004100 */
[----:B------:R-:W-:-:S04]  /*3a20*/  FADD.FTZ R112, R113, R112 ;  /* 0x0000007071707221 */ /* 0x000fc80000010000 */
[----:B------:R-:W-:Y:S02]  /*3a30*/  @P1 FADD.FTZ R112, R48, R112 ;  /* 0x0000007030701221 */ /* 0x000fe40000010000 */
.L_x_31849:
[----:B------:R-:W-:Y:S01]  /*3a40*/  HADD2.F32 R113, -RZ, R116.H1_H1 ;  /* 0x30000074ff717230 */ /* 0x000fe20000004100 */
[----:B------:R-:W-:Y:S05]  /*3a50*/  @P2 BRA `(.L_x_31850) ;  /* 0x0000003000002947 */ /* 0x000fea0003800000 */
[----:B------:R-:W-:Y:S05]  /*3a60*/  @!P1 BRA `(.L_x_31851) ;  /* 0x0000005000009947 */ /* 0x000fea0003800000 */
[----:B-----5:R-:W-:Y:S01]  /*3a70*/  FADD.FTZ R113, R49, R113 ;  /* 0x0000007131717221 */ /* 0x020fe20000010000 */
[----:B------:R-:W-:Y:S05]  /*3a80*/  BRA `(.L_x_31851) ;  /* 0x0000003000007947 */ /* 0x000fea0003800000 */
.L_x_31850:
[----:B-----5:R-:W-:-:S05]  /*3a90*/  HADD2.F32 R114, -RZ, R44.H1_H1 ;  /* 0x3000002cff727230 */ /* 0x020fca0000004100 */
[----:B------:R-:W-:-:S04]  /*3aa0*/  FADD.FTZ R113, R114, R113 ;  /* 0x0000007172717221 */ /* 0x000fc80000010000 */
[----:B------:R-:W-:Y:S02]  /*3ab0*/  @P1 FADD.FTZ R113, R49, R113 ;  /* 0x0000007131711221 */ /* 0x000fe40000010000 */
.L_x_31851:
[----:B------:R-:W-:Y:S01]  /*3ac0*/  HADD2.F32 R114, -RZ, R117.H0_H0 ;  /* 0x20000075ff727230 */ /* 0x000fe20000004100 */
[----:B------:R-:W-:Y:S05]  /*3ad0*/  @P2 BRA `(.L_x_31852) ;  /* 0x0000003000002947 */ /* 0x000fea0003800000 */
[----:B------:R-:W-:Y:S05]  /*3ae0*/  @!P1 BRA `(.L_x_31853) ;  /* 0x0000005000009947 */ /* 0x000fea0003800000 */
[----:B-----5:R-:W-:Y:S01]  /*3af0*/  FADD.FTZ R114, R50, R114 ;  /* 0x0000007232727221 */ /* 0x020fe20000010000 */
[----:B------:R-:W-:Y:S05]  /*3b00*/  BRA `(.L_x_31853) ;  /* 0x0000003000007947 */ /* 0x000fea0003800000 */
.L_x_31852:
[----:B-----5:R-:W-:-:S05]  /*3b10*/  HADD2.F32 R115, -RZ, R45.H0_H0 ;  /* 0x2000002dff737230 */ /* 0x020fca0000004100 */
[----:B------:R-:W-:-:S04]  /*3b20*/  FADD.FTZ R114, R115, R114 ;  /* 0x0000007273727221 */ /* 0x000fc80000010000 */
[----:B------:R-:W-:Y:S02]  /*3b30*/  @P1 FADD.FTZ R114, R50, R114 ;  /* 0x0000007232721221 */ /* 0x000fe40000010000 */
.L_x_31853:
[----:B------:R-:W-:Y:S01]  /*3b40*/  HADD2.F32 R115, -RZ, R117.H1_H1 ;  /* 0x30000075ff737230 */ /* 0x000fe20000004100 */
[----:B------:R-:W-:Y:S05]  /*3b50*/  @P2 BRA `(.L_x_31854) ;  /* 0x0000003000002947 */ /* 0x000fea0003800000 */
[----:B------:R-:W-:Y:S05]  /*3b60*/  @!P1 BRA `(.L_x_31855) ;  /* 0x0000005000009947 */ /* 0x000fea0003800000 */
[----:B-----5:R-:W-:Y:S01]  /*3b70*/  FADD.FTZ R115, R51, R115 ;  /* 0x0000007333737221 */ /* 0x020fe20000010000 */
[----:B------:R-:W-:Y:S05]  /*3b80*/  BRA `(.L_x_31855) ;  /* 0x0000003000007947 */ /* 0x000fea0003800000 */
.L_x_31854:
[----:B-----5:R-:W-:-:S05]  /*3b90*/  HADD2.F32 R116, -RZ, R45.H1_H1 ;  /* 0x3000002dff747230 */ /* 0x020fca0000004100 */
[----:B------:R-:W-:-:S04]  /*3ba0*/  FADD.FTZ R115, R116, R115 ;  /* 0x0000007374737221 */ /* 0x000fc80000010000 */
[----:B------:R-:W-:Y:S02]  /*3bb0*/  @P1 FADD.FTZ R115, R51, R115 ;  /* 0x0000007333731221 */ /* 0x000fe40000010000 */
.L_x_31855:
[----:B------:R-:W-:Y:S01]  /*3bc0*/  HADD2.F32 R116, -RZ, R118.H0_H0 ;  /* 0x20000076ff747230 */ /* 0x000fe20000004100 */
[----:B------:R-:W-:Y:S05]  /*3bd0*/  @P2 BRA `(.L_x_31856) ;  /* 0x0000003000002947 */ /* 0x000fea0003800000 */
[----:B------:R-:W-:Y:S05]  /*3be0*/  @!P1 BRA `(.L_x_31857) ;  /* 0x0000005000009947 */ /* 0x000fea0003800000 */
[----:B-----5:R-:W-:Y:S01]  /*3bf0*/  FADD.FTZ R116, R52, R116 ;  /* 0x0000007434747221 */ /* 0x020fe20000010000 */
[----:B------:R-:W-:Y:S05]  /*3c00*/  BRA `(.L_x_31857) ;  /* 0x0000003000007947 */ /* 0x000fea0003800000 */
.L_x_31856:
[----:B-----5:R-:W-:-:S05]  /*3c10*/  HADD2.F32 R117, -RZ, R46.H0_H0 ;  /* 0x2000002eff757230 */ /* 0x020fca0000004100 */
[----:B------:R-:W-:-:S04]  /*3c20*/  FADD.FTZ R116, R117, R116 ;  /* 0x0000007475747221 */ /* 0x000fc80000010000 */
[----:B------:R-:W-:Y:S02]  /*3c30*/  @P1 FADD.FTZ R116, R52, R116 ;  /* 0x0000007434741221 */ /* 0x000fe40000010000 */
.L_x_31857:
[----:B------:R-:W-:Y:S01]  /*3c40*/  HADD2.F32 R117, -RZ, R118.H1_H1 ;  /* 0x30000076ff757230 */ /* 0x000fe20000004100 */
[----:B------:R-:W-:Y:S05]  /*3c50*/  @P2 BRA `(.L_x_31858) ;  /* 0x0000003000002947 */ /* 0x000fea0003800000 */
[----:B------:R-:W-:Y:S05]  /*3c60*/  @!P1 BRA `(.L_x_31859) ;  /* 0x0000005000009947 */ /* 0x000fea0003800000 */
[----:B-----5:R-:W-:Y:S01]  /*3c70*/  FADD.FTZ R117, R53, R117 ;  /* 0x0000007535757221 */ /* 0x020fe20000010000 */
[----:B------:R-:W-:Y:S05]  /*3c80*/  BRA `(.L_x_31859) ;  /* 0x0000003000007947 */ /* 0x000fea0003800000 */
.L_x_31858:
[----:B-----5:R-:W-:-:S05]  /*3c90*/  HADD2.F32 R118, -RZ, R46.H1_H1 ;  /* 0x3000002eff767230 */ /* 0x020fca0000004100 */
[----:B------:R-:W-:-:S04]  /*3ca0*/  FADD.FTZ R117, R118, R117 ;  /* 0x0000007576757221 */ /* 0x000fc80000010000 */
[----:B------:R-:W-:Y:S02]  /*3cb0*/  @P1 FADD.FTZ R117, R53, R117 ;  /* 0x0000007535751221 */ /* 0x000fe40000010000 */
.L_x_31859:
[----:B------:R-:W-:Y:S01]  /*3cc0*/  HADD2.F32 R118, -RZ, R119.H0_H0 ;  /* 0x20000077ff767230 */ /* 0x000fe20000004100 */
[----:B------:R-:W-:Y:S05]  /*3cd0*/  @P2 BRA `(.L_x_31860) ;  /* 0x0000003000002947 */ /* 0x000fea0003800000 */
[----:B------:R-:W-:Y:S05]  /*3ce0*/  @!P1 BRA `(.L_x_31861) ;  /* 0x0000005000009947 */ /* 0x000fea0003800000 */
[----:B-----5:R-:W-:Y:S01]  /*3cf0*/  FADD.FTZ R118, R54, R118 ;  /* 0x0000007636767221 */ /* 0x020fe20000010000 */
[----:B------:R-:W-:Y:S05]  /*3d00*/  BRA `(.L_x_31861) ;  /* 0x0000003000007947 */ /* 0x000fea0003800000 */
.L_x_31860:
[----:B-----5:R-:W-:-:S05]  /*3d10*/  HADD2.F32 R121, -RZ, R47.H0_H0 ;  /* 0x2000002fff797230 */ /* 0x020fca0000004100 */
[----:B------:R-:W-:-:S04]  /*3d20*/  FADD.FTZ R118, R121, R118 ;  /* 0x0000007679767221 */ /* 0x000fc80000010000 */
[----:B------:R-:W-:Y:S02]  /*3d30*/  @P1 FADD.FTZ R118, R54, R118 ;  /* 0x0000007636761221 */ /* 0x000fe40000010000 */
.L_x_31861:
[----:B------:R-:W-:Y:S01]  /*3d40*/  HADD2.F32 R119, -RZ, R119.H1_H1 ;  /* 0x30000077ff777230 */ /* 0x000fe20000004100 */
[----:B------:R-:W-:Y:S05]  /*3d50*/  @P2 BRA `(.L_x_31862) ;  /* 0x0000003000002947 */ /* 0x000fea0003800000 */
[----:B------:R-:W-:Y:S05]  /*3d60*/  @!P1 BRA `(.L_x_31863) ;  /* 0x0000005000009947 */ /* 0x000fea0003800000 */
[----:B-----5:R-:W-:Y:S01]  /*3d70*/  FADD.FTZ R119, R55, R119 ;  /* 0x0000007737777221 */ /* 0x020fe20000010000 */
[----:B------:R-:W-:Y:S05]  /*3d80*/  BRA `(.L_x_31863) ;  /* 0x0000003000007947 */ /* 0x000fea0003800000 */
.L_x_31862:
[----:B-----5:R-:W-:-:S05]  /*3d90*/  HADD2.F32 R120, -RZ, R47.H1_H1 ;  /* 0x3000002fff787230 */ /* 0x020fca0000004100 */
[----:B------:R-:W-:-:S04]  /*3da0*/  FADD.FTZ R119, R120, R119 ;  /* 0x0000007778777221 */ /* 0x000fc80000010000 */
[----:B------:R-:W-:Y:S02]  /*3db0*/  @P1 FADD.FTZ R119, R55, R119 ;  /* 0x0000007737771221 */ /* 0x000fe40000010000 */
.L_x_31863:
[----:B------:R-:W-:-:S04]  /*3dc0*/  LEA R120, P1, R123, c[0x0][0x188], 0x5 ;  /* 0x000062007b787a11 */ /* 0x000fc800078228ff */
[----:B------:R-:W-:-:S05]  /*3dd0*/  LEA.HI.X R121, R123, c[0x0][0x18c], RZ, 0x5, P1 ;  /* 0x000063007b797a11 */ /* 0x000fca00008f2cff */
[----:B------:R0:W-:Y:S04]  /*3de0*/  STG.E.128 [R120.64], R112 ;  /* 0x0000007078007986 */ /* 0x0001e8000c101d04 */
[----:B------:R0:W-:Y:S02]  /*3df0*/  STG.E.128 [R120.64+0x10], R116 ;  /* 0x0000107478007986 */ /* 0x0001e4000c101d04 */
.L_x_31847:
[----:B------:R-:W-:Y:S05]  /*3e00*/  BSYNC B0 ;  /* 0x0000000000007941 */ /* 0x000fea0003800000 */
.L_x_31846:
        /* <DEDUP_REMOVED lines=79> */
.L_x_31884:
        /* <DEDUP_REMOVED lines=153> */
.L_x_31885:
        /* <DEDUP_REMOVED lines=49> */
.L_x_31867:
[----:B------:R-:W-:Y:S05]  /*4fa0*/  BSYNC B0 ;  /* 0x0000000000007941 */ /* 0x000fea0003800000 */
.L_x_31866:
        /* <DEDUP_REMOVED lines=35> */
.L_x_31869:
[----:B------:R-:W-:Y:S05]  /*51e0*/  BSYNC B0 ;  /* 0x0000000000007941 */ /* 0x000fea0003800000 */
.L_x_31868:
        /* <DEDUP_REMOVED lines=35> */
.L_x_31871:
[----:B------:R-:W-:Y:S05]  /*5420*/  BSYNC B0 ;  /* 0x0000000000007941 */ /* 0x000fea0003800000 */
.L_x_31870:
        /* <DEDUP_REMOVED lines=35> */
.L_x_31873:
[----:B------:R-:W-:Y:S05]  /*5660*/  BSYNC B0 ;  /* 0x0000000000007941 */ /* 0x000fea0003800000 */
.L_x_31872:
        /* <DEDUP_REMOVED lines=35> */
.L_x_31875:
[----:B------:R-:W-:Y:S05]  /*58a0*/  BSYNC B0 ;  /* 0x0000000000007941 */ /* 0x000fea0003800000 */
.L_x_31874:
        /* <DEDUP_REMOVED lines=35> */
.L_x_31877:
[----:B------:R-:W-:Y:S05]  /*5ae0*/  BSYNC B0 ;  /* 0x0000000000007941 */ /* 0x000fea0003800000 */
.L_x_31876:
        /* <DEDUP_REMOVED lines=35> */
.L_x_31879:
[----:B------:R-:W-:Y:S05]  /*5d20*/  BSYNC B0 ;  /* 0x0000000000007941 */ /* 0x000fea0003800000 */
.L_x_31878:
        /* <DEDUP_REMOVED lines=34> */
.L_x_31881:
[----:B------:R-:W-:Y:S05]  /*5f50*/  BSYNC B0 ;  /* 0x0000000000007941 */ /* 0x000fea0003800000 */
.L_x_31880:
[----:B01----:R-:W-:-:S10]  /*5f60*/  HFMA2.MMA R121, -RZ, RZ, 0, 2.384185791015625e-07 ;  /* 0x00000004ff797435 */ /* 0x003fd400000001ff */
[----:B------:R-:W-:-:S05]  /*5f70*/  IMAD R212, R121, c[0x0][0x160], R212 ;  /* 0x0000580079d47a24 */ /* 0x000fca00078e02d4 */
[----:B------:R-:W-:-:S13]  /*5f80*/  ISETP.GE.AND P1, PT, R212, c[0x0][0x164], PT ;  /* 0x00005900d4007a0c */ /* 0x000fda0003f26270 */
[----:B-----5:R-:W-:Y:S01]  /*5f90*/  @P1 CALL.REL.NOINC `(.L_x_31882) ;  /* 0x0000001000001944 */ /* 0x020fe20003c00000 */
[----:B------:R-:W-:Y:S05]  /*5fa0*/  BRA `(.L_x_31883) ;  /* 0xffffb19000007947 */ /* 0x000fea000383ffff */
.L_x_31882:
[----:B------:R-:W-:Y:S05]  /*5fb0*/  EXIT ;  /* 0x000000000000794d */ /* 0x000fea0003800000 */
.L_x_31864:
[----:B------:R-:W-:Y:S01]  /*5fc0*/  HFMA2.MMA R217, -RZ, RZ, 0, 5.9604644775390625e-08 ;  /* 0x00000001ffd97435 */ /* 0x000fe200000001ff */
[----:B------:R-:W-:Y:S02]  /*5fd0*/  MOV R122, R123 ;  /* 0x0000007b007a7202 */ /* 0x000fe40000000f00 */
[----:B------:R-:W-:Y:S02]  /*5fe0*/  MOV R213, 0x1f ;  /* 0x0000001f00d57802 */ /* 0x000fe40000000f00 */
[----:B------:R-:W-:Y:S02]  /*5ff0*/  MOV R216, 0xffffffff ;  /* 0xffffffff00d87802 */ /* 0x000fe40000000f00 */
[----:B------:R-:W-:Y:S02]  /*6000*/  MOV R120, 0x6020 ;  /* 0x0000602000787802 */ /* 0x000fe40000000f00 */
[----:B-----5:R-:W-:Y:S05]  /*6010*/  CALL.REL.NOINC `($__internal_50_$__cuda_sm70_shflsync_bfly_p) ;  /* 0x00000c0000007944 */ /* 0x020fea0003c00000 */
[----:B-1----:R-:W-:Y:S01]  /*6020*/  MOV R120, R217 ;  /* 0x000000d900787202 */ /* 0x002fe20000000f00 */
[----:B0-----:R-:W-:Y:S05]  /*6030*/  BRA `(.L_x_31884) ;  /* 0xffffe2c000007947 */ /* 0x001fea000383ffff */
.L_x_31865:
[----:B------:R-:W-:Y:S01]  /*6040*/  HFMA2.MMA R217, -RZ, RZ, 0, 1.1920928955078125e-07 ;  /* 0x00000002ffd97435 */ /* 0x000fe200000001ff */
[----:B------:R-:W-:Y:S02]  /*6050*/  MOV R122, R218 ;  /* 0x000000da007a7202 */ /* 0x000fe40000000f00 */
[----:B------:R-:W-:-:S02]  /*6060*/  MOV R213, 0x1f ;  /* 0x0000001f00d57802 */ /* 0x000fc40000000f00 */
[----:B------:R-:W-:Y:S02]  /*6070*/  MOV R216, 0xffffffff ;  /* 0xffffffff00d87802 */ /* 0x000fe40000000f00 */
[----:B------:R-:W-:Y:S02]  /*6080*/  MOV R120, 0x60a0 ;  /* 0x000060a000787802 */ /* 0x000fe40000000f00 */
[----:B0----5:R-:W-:Y:S05]  /*6090*/  CALL.REL.NOINC `($__internal_50_$__cuda_sm70_shflsync_bfly_p) ;  /* 0x00000b8000007944 */ /* 0x021fea0003c00000 */
[----:B01----:R-:W-:Y:S01]  /*60a0*/  FADD.FTZ R122, R218, R217 ;  /* 0x000000d9da7a7221 */ /* 0x003fe20000010000 */
[----:B------:R-:W-:Y:S01]  /*60b0*/  HFMA2.MMA R217, -RZ, RZ, 0, 2.384185791015625e-07 ;  /* 0x00000004ffd97435 */ /* 0x000fe200000001ff */
[----:B------:R-:W-:Y:S02]  /*60c0*/  MOV R213, 0x1f ;  /* 0x0000001f00d57802 */ /* 0x000fe40000000f00 */
[----:B------:R-:W-:Y:S02]  /*60d0*/  MOV R216, 0xffffffff ;  /* 0xffffffff00d87802 */ /* 0x000fe40000000f00 */
[----:B------:R-:W-:Y:S02]  /*60e0*/  MOV R120, 0x6100 ;  /* 0x0000610000787802 */ /* 0x000fe40000000f00 */
[----:B------:R-:W-:Y:S05]  /*60f0*/  CALL.REL.NOINC `($__internal_50_$__cuda_sm70_shflsync_bfly_p) ;  /* 0x00000b2000007944 */ /* 0x000fea0003c00000 */
[----:B01----:R-:W-:Y:S01]  /*6100*/  FADD.FTZ R122, R122, R217 ;  /* 0x000000d97a7a7221 */ /* 0x003fe20000010000 */
[----:B------:R-:W-:Y:S01]  /*6110*/  HFMA2.MMA R217, -RZ, RZ, 0, 4.76837158203125e-07 ;  /* 0x00000008ffd97435 */ /* 0x000fe200000001ff */
[----:B------:R-:W-:-:S02]  /*6120*/  MOV R213, 0x1f ;  /* 0x0000001f00d57802 */ /* 0x000fc40000000f00 */
[----:B------:R-:W-:Y:S02]  /*6130*/  MOV R216, 0xffffffff ;  /* 0xffffffff00d87802 */ /* 0x000fe40000000f00 */
[----:B------:R-:W-:Y:S02]  /*6140*/  MOV R120, 0x6160 ;  /* 0x0000616000787802 */ /* 0x000fe40000000f00 */
[----:B------:R-:W-:Y:S05]  /*6150*/  CALL.REL.NOINC `($__internal_50_$__cuda_sm70_shflsync_bfly_p) ;  /* 0x00000ac000007944 */ /* 0x000fea0003c00000 */
[----:B01----:R-:W-:Y:S01]  /*6160*/  FADD.FTZ R122, R122, R217 ;  /* 0x000000d97a7a7221 */ /* 0x003fe20000010000 */
[----:B------:R-:W-:Y:S01]  /*6170*/  HFMA2.MMA R217, -RZ, RZ, 0, 9.5367431640625e-07 ;  /* 0x00000010ffd97435 */ /* 0x000fe200000001ff */
[----:B------:R-:W-:Y:S02]  /*6180*/  MOV R213, 0x1f ;  /* 0x0000001f00d57802 */ /* 0x000fe40000000f00 */
[----:B------:R-:W-:Y:S02]  /*6190*/  MOV R216, 0xffffffff ;  /* 0xffffffff00d87802 */ /* 0x000fe40000000f00 */
[----:B------:R-:W-:Y:S02]  /*61a0*/  MOV R120, 0x61c0 ;  /* 0x000061c000787802 */ /* 0x000fe40000000f00 */
[----:B------:R-:W-:Y:S05]  /*61b0*/  CALL.REL.NOINC `($__internal_50_$__cuda_sm70_shflsync_bfly_p) ;  /* 0x00000a6000007944 */ /* 0x000fea0003c00000 */
        /* <DEDUP_REMOVED lines=139> */
[----:B------:R-:W-:Y:S05]  /*6a70*/  CALL.REL.NOINC `($__internal_50_$__cuda_sm70_shflsync_bfly_p) ;  /* 0x000001a000007944 */ /* 0x000fea0003c00000 */
[----:B01----:R-:W-:Y:S01]  /*6a80*/  FADD.FTZ R122, R122, R217 ;  /* 0x000000d97a7a7221 */ /* 0x003fe20000010000 */
[----:B------:R-:W-:Y:S01]  /*6a90*/  HFMA2.MMA R217, -RZ, RZ, 0, 1.1920928955078125e-07 ;  /* 0x00000002ffd97435 */ /* 0x000fe200000001ff */
[----:B------:R-:W-:Y:S02]  /*6aa0*/  MOV R213, 0x1f ;  /* 0x0000001f00d57802 */ /* 0x000fe40000000f00 */
[----:B------:R-:W-:Y:S02]  /*6ab0*/  MOV R216, 0xffffffff ;  /* 0xffffffff00d87802 */ /* 0x000fe40000000f00 */
[----:B------:R-:W-:Y:S02]  /*6ac0*/  MOV R120, 0x6ae0 ;  /* 0x00006ae000787802 */ /* 0x000fe40000000f00 */
[----:B------:R-:W-:Y:S05]  /*6ad0*/  CALL.REL.NOINC `($__internal_50_$__cuda_sm70_shflsync_bfly_p) ;  /* 0x0000014000007944 */ /* 0x000fea0003c00000 */
[----:B01----:R-:W-:Y:S01]  /*6ae0*/  FADD.FTZ R122, R122, R217 ;  /* 0x000000d97a7a7221 */ /* 0x003fe20000010000 */
[----:B------:R-:W-:Y:S01]  /*6af0*/  HFMA2.MMA R217, -RZ, RZ, 0, 2.384185791015625e-07 ;  /* 0x00000004ffd97435 */ /* 0x000fe200000001ff */
[----:B------:R-:W-:Y:S02]  /*6b00*/  MOV R213, 0x1f ;  /* 0x0000001f00d57802 */ /* 0x000fe40000000f00 */
[----:B------:R-:W-:-:S02]  /*6b10*/  MOV R216, 0xffffffff ;  /* 0xffffffff00d87802 */ /* 0x000fc40000000f00 */
[----:B------:R-:W-:Y:S02]  /*6b20*/  MOV R120, 0x6b40 ;  /* 0x00006b4000787802 */ /* 0x000fe40000000f00 */
[----:B------:R-:W-:Y:S05]  /*6b30*/  CALL.REL.NOINC `($__internal_50_$__cuda_sm70_shflsync_bfly_p) ;  /* 0x000000e000007944 */ /* 0x000fea0003c00000 */
[----:B01----:R-:W-:Y:S01]  /*6b40*/  FADD.FTZ R122, R122, R217 ;  /* 0x000000d97a7a7221 */ /* 0x003fe20000010000 */
[----:B------:R-:W-:Y:S01]  /*6b50*/  HFMA2.MMA R217, -RZ, RZ, 0, 4.76837158203125e-07 ;  /* 0x00000008ffd97435 */ /* 0x000fe200000001ff */
[----:B------:R-:W-:Y:S02]  /*6b60*/  MOV R213, 0x1f ;  /* 0x0000001f00d57802 */ /* 0x000fe40000000f00 */
[----:B------:R-:W-:Y:S02]  /*6b70*/  MOV R216, 0xffffffff ;  /* 0xffffffff00d87802 */ /* 0x000fe40000000f00 */
[----:B------:R-:W-:Y:S02]  /*6b80*/  MOV R120, 0x6ba0 ;  /* 0x00006ba000787802 */ /* 0x000fe40000000f00 */
[----:B------:R-:W-:Y:S05]  /*6b90*/  CALL.REL.NOINC `($__internal_50_$__cuda_sm70_shflsync_bfly_p) ;  /* 0x0000008000007944 */ /* 0x000fea0003c00000 */
[----:B-1----:R-:W-:Y:S01]  /*6ba0*/  FADD.FTZ R214, R122, R217 ;  /* 0x000000d97ad67221 */ /* 0x002fe20000010000 */
[----:B------:R-:W-:Y:S01]  /*6bb0*/  HFMA2.MMA R217, -RZ, RZ, 0, 9.5367431640625e-07 ;  /* 0x00000010ffd97435 */ /* 0x000fe200000001ff */
[----:B0-----:R-:W-:Y:S02]  /*6bc0*/  MOV R213, 0x1f ;  /* 0x0000001f00d57802 */ /* 0x001fe40000000f00 */
[----:B------:R-:W-:-:S02]  /*6bd0*/  MOV R216, 0xffffffff ;  /* 0xffffffff00d87802 */ /* 0x000fc40000000f00 */
[----:B------:R-:W-:Y:S02]  /*6be0*/  MOV R122, R214 ;  /* 0x000000d6007a7202 */ /* 0x000fe40000000f00 */
[----:B------:R-:W-:Y:S02]  /*6bf0*/  MOV R120, 0x6c10 ;  /* 0x00006c1000787802 */ /* 0x000fe40000000f00 */
[----:B------:R-:W-:Y:S05]  /*6c00*/  CALL.REL.NOINC `($__internal_50_$__cuda_sm70_shflsync_bfly_p) ;  /* 0x0000001000007944 */ /* 0x000fea0003c00000 */
[----:B01----:R-:W-:Y:S05]  /*6c10*/  BRA `(.L_x_31885) ;  /* 0xffffe07000007947 */ /* 0x003fea000383ffff */
        .weak           $__internal_50_$__cuda_sm70_shflsync_bfly_p
        .type           $__internal_50_$__cuda_sm70_shflsync_bfly_p,@function
        .size           $__internal_50_$__cuda_sm70_shflsync_bfly_p,(.L_x_52468 - $__internal_50_$__cuda_sm70_shflsync_bfly_p)
$__internal_50_$__cuda_sm70_shflsync_bfly_p:
[----:B------:R-:W-:Y:S01]  /*6c20*/  HFMA2.MMA R121, -RZ, RZ, 0, 0 ;  /* 0x00000000ff797435 */ /* 0x000fe200000001ff */
[----:B------:R-:W-:Y:S04]  /*6c30*/  WARPSYNC R216 ;  /* 0x000000d800007348 */ /* 0x000fe80003800000 */
[----:B------:R0:W1:Y:S01]  /*6c40*/  SHFL.BFLY PT, R217, R122, R217, R213 ;  /* 0x0c0000d97ad97389 */ /* 0x00006200000e00d5 */
[----:B------:R-:W-:Y:S05]  /*6c50*/  RET.REL.NODEC R120 `(_ZN10layer_norm31ln_parallel_residual_fwd_kernelINS_13Kernel_traitsI6__halfS2_fS2_fjLj2048ELj1ELj4ELj1ELj16ENS_18Kernel_traits_baseILj2048ES2_S2_fS2_fjLj128EEEEELb0ELb1ELb0EEEvNS_9FwdParamsE) ;  /* 0xffff93a078007950 */ /* 0x000fea0003c3ffff */
.L_x_31886:
        /* <DEDUP_REMOVED lines=10> */
.L_x_52468:


//--------------------- .text._ZN10layer_norm31ln_parallel_residual_fwd_kernelINS_13Kernel_traitsI6__halfS2_fS2_fjLj2048ELj1ELj4ELj1ELj16ENS_18Kernel_traits_baseILj2048ES2_S2_fS2_fjLj128EEEEELb0ELb1ELb1EEEvNS_9FwdParamsE --------------------------
	.section	.text._ZN10layer_norm31ln_parallel_residual_fwd_kernelINS_13Kernel_traitsI6__halfS2_fS2_fjLj2048ELj1ELj4ELj1ELj16ENS_18Kernel_traits_baseILj2048ES2_S2_fS2_fjLj128EEEEELb0ELb1ELb1EEEvNS_9FwdParamsE,"ax",@progbits
	.sectioninfo	@"SHI_REGISTERS=245"
	.align	128
        .global         _ZN10layer_norm31ln_parallel_residual_fwd_kernelINS_13Kernel_traitsI6__halfS2_fS2_fjLj2048ELj1ELj4ELj1ELj16ENS_18Kernel_traits_baseILj2048ES2_S2_fS2_fjLj128EEEEELb0ELb1ELb1EEEvNS_9FwdParamsE
        .type           _ZN10layer_norm31ln_parallel_residual_fwd_kernelINS_13Kernel_traitsI6__halfS2_fS2_fjLj2048ELj1ELj4ELj1ELj16ENS_18Kernel_traits_baseILj2048ES2_S2_fS2_fjLj128EEEEELb0ELb1ELb1EEEvNS_9FwdParamsE,@function
        .size           _ZN10layer_norm31ln_parallel_residual_fwd_kernelINS_13Kernel_traitsI6__halfS2_fS2_fjLj2048ELj1ELj4ELj1ELj16ENS_18Kernel_traits_baseILj2048ES2_S2_fS2_fjLj128EEEEELb0ELb1ELb1EEEvNS_9FwdParamsE,(.L_x_52469 - _ZN10layer_norm31ln_parallel_residual_fwd_kernelINS_13Kernel_traitsI6__halfS2_fS2_fjLj2048ELj1ELj4ELj1ELj16ENS_18Kernel_traits_baseILj2048ES2_S2_fS2_fjLj128EEEEELb0ELb1ELb1EEEvNS_9FwdParamsE)
        .other          _ZN10layer_norm31ln_parallel_residual_fwd_kernelINS_13Kernel_traitsI6__halfS2_fS2_fjLj2048ELj1ELj4ELj1ELj16ENS_18Kernel_traits_baseILj2048ES2_S2_fS2_fjLj128EEEEELb0ELb1ELb1EEEvNS_9FwdParamsE,@"STO_CUDA_ENTRY STV_DEFAULT"
_ZN10layer_norm31ln_parallel_residual_fwd_kernelINS_13Kernel_traitsI6__halfS2_fS2_fjLj2048ELj1ELj4ELj1ELj16ENS_18Kernel_traits_baseILj2048ES2_S2_fS2_fjLj128EEEEELb0ELb1ELb1EEEvNS_9FwdParamsE:
.text._ZN10layer_norm31ln_parallel_residual_fwd_kernelINS_13Kernel_traitsI6__halfS2_fS2_fjLj2048ELj1ELj4ELj1ELj16ENS_18Kernel_traits_baseILj2048ES2_S2_fS2_fjLj128EEEEELb0ELb1ELb1EEEvNS_9FwdParamsE:
        /* <DEDUP_REMOVED lines=35> */
[--C-:B------:R-:W-:Y:S01]  /*0230*/  HADD2.F32 R0, -RZ, R8.reuse.H0_H0 ;  /* 0x20000008ff007230 */ /* 0x100fe20000004100 */
[----:B------:R-:W-:Y:S01]  /*0240*/  @!P0 CS2R R52, SRZ ;  /* 0x0000000000348805 */ /* 0x000fe2000001ff00 */
[----:B------:R0:W5:Y:S01]  /*0250*/  LDG.E.128 R128, [R6.64+0x200] ;  /* 0x0002000406807981 */ /* 0x000162000c1e1d00 */
[----:B------:R-:W-:Y:S01]  /*0260*/  HADD2.F32 R2, -RZ, R8.H1_H1 ;  /* 0x30000008ff027230 */ /* 0x000fe20000004100 */
[----:B------:R-:W-:Y:S01]  /*0270*/  @!P0 CS2R R54, SRZ ;  /* 0x0000000000368805 */ /* 0x000fe2000001ff00 */
[--C-:B------:R-:W-:Y:S01]  /*0280*/  HADD2.F32 R3, -RZ, R9.reuse.H0_H0 ;  /* 0x20000009ff037230 */ /* 0x100fe20000004100 */
[----:B------:R0:W5:Y:S01]  /*0290*/  LDG.E.128 R124, [R6.64+0x400] ;  /* 0x00040004067c7981 */ /* 0x000162000c1e1d00 */
[----:B------:R-:W-:Y:S01]  /*02a0*/  HADD2.F32 R4, -RZ, R9.H1_H1 ;  /* 0x30000009ff047230 */ /* 0x000fe20000004100 */
[----:B------:R-:W-:Y:S01]  /*02b0*/  @!P0 CS2R R48, SRZ ;  /* 0x0000000000308805 */ /* 0x000fe2000001ff00 */
[----:B------:R-:W-:Y:S01]  /*02c0*/  HADD2.F32 R5, -RZ, R10.H0_H0 ;  /* 0x2000000aff057230 */ /* 0x000fe20000004100 */
[----:B------:R0:W5:Y:S01]  /*02d0*/  LDG.E.128 R120, [R6.64+0x600] ;  /* 0x0006000406787981 */ /* 0x000162000c1e1d00 */
[----:B------:R-:W-:Y:S01]  /*02e0*/  @!P0 CS2R R50, SRZ ;  /* 0x0000000000328805 */ /* 0x000fe2000001ff00 */
[----:B------:R-:W-:Y:S01]  /*02f0*/  @!P0 CS2R R44, SRZ ;  /* 0x00000000002c8805 */ /* 0x000fe2000001ff00 */
[----:B------:R-:W-:Y:S01]  /*0300*/  @!P0 CS2R R46, SRZ ;  /* 0x00000000002e8805 */ /* 0x000fe2000001ff00 */
[----:B------:R0:W5:Y:S01]  /*0310*/  LDG.E.128 R116, [R6.64+0x800] ;  /* 0x0008000406747981 */ /* 0x000162000c1e1d00 */
[----:B------:R-:W-:Y:S01]  /*0320*/  @!P0 CS2R R40, SRZ ;  /* 0x0000000000288805 */ /* 0x000fe2000001ff00 */
[----:B------:R-:W-:-:S02]  /*0330*/  @!P0 CS2R R42, SRZ ;  /* 0x00000000002a8805 */ /* 0x000fc4000001ff00 */
[----:B------:R0:W5:Y:S01]  /*0340*/  LDG.E.128 R112, [R6.64+0xa00] ;  /* 0x000a000406707981 */ /* 0x000162000c1e1d00 */
[----:B------:R-:W-:Y:S01]  /*0350*/  HADD2.F32 R8, -RZ, R11.H1_H1 ;  /* 0x3000000bff087230 */ /* 0x000fe20000004100 */
[----:B------:R-:W-:Y:S01]  /*0360*/  LOP3.LUT R174, R174, 0x1f, RZ, 0xc0, !PT ;  /* 0x0000001faeae7812 */ /* 0x000fe200078ec0ff */
[----:B------:R-:W-:Y:S01]  /*0370*/  HADD2.F32 R9, -RZ, R16.H0_H0 ;  /* 0x20000010ff097230 */ /* 0x000fe20000004100 */
[----:B------:R-:W-:Y:S01]  /*0380*/  ULDC.U8 UR6, c[0x0][0x1f0] ;  /* 0x00007c0000067ab9 */ /* 0x000fe20000000000 */
[----:B------:R-:W-:Y:S02]  /*0390*/  HADD2.F32 R12, -RZ, R17.H1_H1 ;  /* 0x30000011ff0c7230 */ /* 0x000fe40000004100 */
[--C-:B------:R-:W-:Y:S02]  /*03a0*/  HADD2.F32 R13, -RZ, R18.reuse.H0_H0 ;  /* 0x20000012ff0d7230 */ /* 0x100fe40000004100 */
[----:B------:R-:W-:Y:S02]  /*03b0*/  HADD2.F32 R14, -RZ, R18.H1_H1 ;  /* 0x30000012ff0e7230 */ /* 0x000fe40000004100 */
[----:B0-----:R-:W-:-:S02]  /*03c0*/  HADD2.F32 R6, -RZ, R10.H1_H1 ;  /* 0x3000000aff067230 */ /* 0x001fc40000004100 */
[----:B------:R-:W-:Y:S02]  /*03d0*/  HADD2.F32 R7, -RZ, R11.H0_H0 ;  /* 0x2000000bff077230 */ /* 0x000fe40000004100 */
[----:B------:R-:W-:Y:S02]  /*03e0*/  HADD2.F32 R10, -RZ, R16.H1_H1 ;  /* 0x30000010ff0a7230 */ /* 0x000fe40000004100 */
[----:B------:R-:W-:Y:S02]  /*03f0*/  HADD2.F32 R11, -RZ, R17.H0_H0 ;  /* 0x20000011ff0b7230 */ /* 0x000fe40000004100 */
        /* <DEDUP_REMOVED lines=50> */
[----:B--2---:R-:W-:-:S02]  /*0720*/  HADD2.F32 R172, -RZ, R36.H0_H0 ;  /* 0x20000024ffac7230 */ /* 0x004fc40000004100 */
[----:B------:R-:W-:Y:S02]  /*0730*/  HADD2.F32 R177, -RZ, R36.H1_H1 ;  /* 0x30000024ffb17230 */ /* 0x000fe40000004100 */
[--C-:B------:R-:W-:Y:S02]  /*0740*/  HADD2.F32 R36, -RZ, R37.reuse.H0_H0 ;  /* 0x20000025ff247230 */ /* 0x100fe40000004100 */
[--C-:B------:R-:W-:Y:S02]  /*0750*/  HADD2.F32 R176, -RZ, R38.reuse.H0_H0 ;  /* 0x20000026ffb07230 */ /* 0x100fe40000004100 */
[----:B------:R-:W-:Y:S02]  /*0760*/  HADD2.F32 R37, -RZ, R37.H1_H1 ;  /* 0x30000025ff257230 */ /* 0x000fe40000004100 */
[----:B------:R-:W-:Y:S02]  /*0770*/  HADD2.F32 R38, -RZ, R38.H1_H1 ;  /* 0x30000026ff267230 */ /* 0x000fe40000004100 */
[----:B---3--:R-:W-:-:S02]  /*0780*/  HADD2.F32 R181, -RZ, R138.H1_H1 ;  /* 0x3000008affb57230 */ /* 0x008fc40000004100 */
.L_x_32018:
[----:B------:R-:W-:Y:S01]  /*0790*/  IMAD R40, R173, c[0x0][0x168], RZ ;  /* 0x00005a00ad287a24 */ /* 0x000fe200078e02ff */
[----:B------:R-:W-:Y:S01]  /*07a0*/  ISETP.NE.U32.AND P0, PT, RZ, c[0x0][0x178], PT ;  /* 0x00005e00ff007a0c */ /* 0x000fe20003f05070 */
[----:B------:R-:W-:Y:S01]  /*07b0*/  HFMA2.MMA R141, -RZ, RZ, 0, 9.5367431640625e-07 ;  /* 0x00000010ff8d7435 */ /* 0x000fe200000001ff */
[----:B------:R-:W-:-:S02]  /*07c0*/  ISETP.NE.U32.AND P1, PT, RZ, c[0x0][0x180], PT ;  /* 0x00006000ff007a0c */ /* 0x000fc40003f25070 */
        /* <DEDUP_REMOVED lines=21> */
.L_x_31887:
[----:B0----5:R-:W-:-:S05]  /*0920*/  HADD2.F32 R41, -RZ, R108.H0_H0 ;  /* 0x2000006cff297230 */ /* 0x021fca0000004100 */
[----:B------:R-:W-:-:S04]  /*0930*/  FADD.FTZ R96, R96, R41 ;  /* 0x0000002960607221 */ /* 0x000fc80000010000 */
[----:B------:R-:W-:Y:S02]  /*0940*/  @P1 FADD.FTZ R96, R104, R96 ;  /* 0x0000006068601221 */ /* 0x000fe40000010000 */
.L_x_31888:
[----:B------:R-:W-:Y:S01]  /*0950*/  HADD2.F32 R97, -RZ, R92.H1_H1 ;  /* 0x3000005cff617230 */ /* 0x000fe20000004100 */
[----:B------:R-:W-:Y:S05]  /*0960*/  @P2 BRA `(.L_x_31889) ;  /* 0x0000003000002947 */ /* 0x000fea0003800000 */
[----:B------:R-:W-:Y:S05]  /*0970*/  @!P1 BRA `(.L_x_31890) ;  /* 0x0000005000009947 */ /* 0x000fea0003800000 */
[----:B-----5:R-:W-:Y:S01]  /*0980*/  FADD.FTZ R97, R105, R97 ;  /* 0x0000006169617221 */ /* 0x020fe20000010000 */
[----:B------:R-:W-:Y:S05]  /*0990*/  BRA `(.L_x_31890) ;  /* 0x0000003000007947 */ /* 0x000fea0003800000 */
.L_x_31889:
[----:B-----5:R-:W-:-:S05]  /*09a0*/  HADD2.F32 R40, -RZ, R108.H1_H1 ;  /* 0x3000006cff287230 */ /* 0x020fca0000004100 */
[----:B------:R-:W-:-:S04]  /*09b0*/  FADD.FTZ R97, R97, R40 ;  /* 0x0000002861617221 */ /* 0x000fc80000010000 */
[----:B------:R-:W-:Y:S02]  /*09c0*/  @P1 FADD.FTZ R97, R105, R97 ;  /* 0x0000006169611221 */ /* 0x000fe40000010000 */
.L_x_31890:
[----:B------:R-:W-:Y:S01]  /*09d0*/  HADD2.F32 R98, -RZ, R93.H0_H0 ;  /* 0x2000005dff627230 */ /* 0x000fe20000004100 */
[----:B------:R-:W-:Y:S05]  /*09e0*/  @P2 BRA `(.L_x_31891) ;  /* 0x0000003000002947 */ /* 0x000fea0003800000 */
[----:B------:R-:W-:Y:S05]  /*09f0*/  @!P1 BRA `(.L_x_31892) ;  /* 0x0000005000009947 */ /* 0x000fea0003800000 */
[----:B-----5:R-:W-:Y:S01]  /*0a00*/  FADD.FTZ R98, R106, R98 ;  /* 0x000000626a627221 */ /* 0x020fe20000010000 */
[----:B------:R-:W-:Y:S05]  /*0a10*/  BRA `(.L_x_31892) ;  /* 0x0000003000007947 */ /* 0x000fea0003800000 */
.L_x_31891:
[----:B-----5:R-:W-:-:S05]  /*0a20*/  HADD2.F32 R41, -RZ, R109.H0_H0 ;  /* 0x2000006dff297230 */ /* 0x020fca0000004100 */
[----:B------:R-:W-:-:S04]  /*0a30*/  FADD.FTZ R98, R98, R41 ;  /* 0x0000002962627221 */ /* 0x000fc80000010000 */
[----:B------:R-:W-:Y:S02]  /*0a40*/  @P1 FADD.FTZ R98, R106, R98 ;  /* 0x000000626a621221 */ /* 0x000fe40000010000 */
.L_x_31892:
[----:B------:R-:W-:Y:S01]  /*0a50*/  HADD2.F32 R99, -RZ, R93.H1_H1 ;  /* 0x3000005dff637230 */ /* 0x000fe20000004100 */
[----:B------:R-:W-:Y:S05]  /*0a60*/  @P2 BRA `(.L_x_31893) ;  /* 0x0000003000002947 */ /* 0x000fea0003800000 */
[----:B------:R-:W-:Y:S05]  /*0a70*/  @!P1 BRA `(.L_x_31894) ;  /* 0x0000005000009947 */ /* 0x000fea0003800000 */
[----:B-----5:R-:W-:Y:S01]  /*0a80*/  FADD.FTZ R99, R107, R99 ;  /* 0x000000636b637221 */ /* 0x020fe20000010000 */
[----:B------:R-:W-:Y:S05]  /*0a90*/  BRA `(.L_x_31894) ;  /* 0x0000003000007947 */ /* 0x000fea0003800000 */
.L_x_31893:
[----:B-----5:R-:W-:-:S05]  /*0aa0*/  HADD2.F32 R40, -RZ, R109.H1_H1 ;  /* 0x3000006dff287230 */ /* 0x020fca0000004100 */
[----:B------:R-:W-:-:S04]  /*0ab0*/  FADD.FTZ R99, R99, R40 ;  /* 0x0000002863637221 */ /* 0x000fc80000010000 */
[----:B------:R-:W-:Y:S02]  /*0ac0*/  @P1 FADD.FTZ R99, R107, R99 ;  /* 0x000000636b631221 */ /* 0x000fe40000010000 */
.L_x_31894:
[----:B------:R-:W-:Y:S01]  /*0ad0*/  HADD2.F32 R92, -RZ, R94.H0_H0 ;  /* 0x2000005eff5c7230 */ /* 0x000fe20000004100 */
[----:B------:R-:W-:Y:S05]  /*0ae0*/  @P2 BRA `(.L_x_31895) ;  /* 0x0000003000002947 */ /* 0x000fea0003800000 */
[----:B------:R-:W-:Y:S05]  /*0af0*/  @!P1 BRA `(.L_x_31896) ;  /* 0x0000005000009947 */ /* 0x000fea0003800000 */
[----:B-----5:R-:W-:Y:S01]  /*0b00*/  FADD.FTZ R92, R100, R92 ;  /* 0x0000005c645c7221 */ /* 0x020fe20000010000 */
[----:B------:R-:W-:Y:S05]  /*0b10*/  BRA `(.L_x_31896) ;  /* 0x0000003000007947 */ /* 0x000fea0003800000 */
.L_x_31895:
[----:B-----5:R-:W-:-:S05]  /*0b20*/  HADD2.F32 R41, -RZ, R110.H0_H0 ;  /* 0x2000006eff297230 */ /* 0x020fca0000004100 */
[----:B------:R-:W-:-:S04]  /*0b30*/  FADD.FTZ R92, R92, R41 ;  /* 0x000000295c5c7221 */ /* 0x000fc80000010000 */
[----:B------:R-:W-:Y:S02]  /*0b40*/  @P1 FADD.FTZ R92, R100, R92 ;  /* 0x0000005c645c1221 */ /* 0x000fe40000010000 */
.L_x_31896:
[----:B------:R-:W-:Y:S01]  /*0b50*/  HADD2.F32 R93, -RZ, R94.H1_H1 ;  /* 0x3000005eff5d7230 */ /* 0x000fe20000004100 */
[----:B------:R-:W-:Y:S05]  /*0b60*/  @P2 BRA `(.L_x_31897) ;  /* 0x0000003000002947 */ /* 0x000fea0003800000 */
[----:B------:R-:W-:Y:S05]  /*0b70*/  @!P1 BRA `(.L_x_31898) ;  /* 0x0000005000009947 */ /* 0x000fea0003800000 */
[----:B-----5:R-:W-:Y:S01]  /*0b80*/  FADD.FTZ R93, R101, R93 ;  /* 0x0000005d655d7221 */ /* 0x020fe20000010000 */
[----:B------:R-:W-:Y:S05]  /*0b90*/  BRA `(.L_x_31898) ;  /* 0x0000003000007947 */ /* 0x000fea0003800000 */
.L_x_31897:
[----:B-----5:R-:W-:-:S05]  /*0ba0*/  HADD2.F32 R40, -RZ, R110.H1_H1 ;  /* 0x3000006eff287230 */ /* 0x020fca0000004100 */
[----:B------:R-:W-:-:S04]  /*0bb0*/  FADD.FTZ R93, R93, R40 ;  /* 0x000000285d5d7221 */ /* 0x000fc80000010000 */
[----:B------:R-:W-:Y:S02]  /*0bc0*/  @P1 FADD.FTZ R93, R101, R93 ;  /* 0x0000005d655d1221 */ /* 0x000fe40000010000 */
.L_x_31898:
[----:B------:R-:W-:Y:S01]  /*0bd0*/  HADD2.F32 R94, -RZ, R95.H0_H0 ;  /* 0x2000005fff5e7230 */ /* 0x000fe20000004100 */
[----:B------:R-:W-:Y:S05]  /*0be0*/  @P2 BRA `(.L_x_31899) ;  /* 0x0000003000002947 */ /* 0x000fea0003800000 */
[----:B------:R-:W-:Y:S05]  /*0bf0*/  @!P1 BRA `(.L_x_31900) ;  /* 0x0000005000009947 */ /* 0x000fea0003800000 */
[----:B-----5:R-:W-:Y:S01]  /*0c00*/  FADD.FTZ R94, R102, R94 ;  /* 0x0000005e665e7221 */ /* 0x020fe20000010000 */
[----:B------:R-:W-:Y:S05]  /*0c10*/  BRA `(.L_x_31900) ;  /* 0x0000003000007947 */ /* 0x000fea0003800000 */
.L_x_31899:
[----:B-----5:R-:W-:-:S05]  /*0c20*/  HADD2.F32 R41, -RZ, R111.H0_H0 ;  /* 0x2000006fff297230 */ /* 0x020fca0000004100 */
[----:B------:R-:W-:-:S04]  /*0c30*/  FADD.FTZ R94, R94, R41 ;  /* 0x000000295e5e7221 */ /* 0x000fc80000010000 */
[----:B------:R-:W-:Y:S02]  /*0c40*/  @P1 FADD.FTZ R94, R102, R94 ;  /* 0x0000005e665e1221 */ /* 0x000fe40000010000 */
.L_x_31900:
[----:B------:R-:W-:Y:S01]  /*0c50*/  HADD2.F32 R95, -RZ, R95.H1_H1 ;  /* 0x3000005fff5f7230 */ /* 0x000fe20000004100 */
[----:B------:R-:W-:Y:S05]  /*0c60*/  @P2 BRA `(.L_x_31901) ;  /* 0x0000003000002947 */ /* 0x000fea0003800000 */
[----:B------:R-:W-:Y:S05]  /*0c70*/  @!P1 BRA `(.L_x_31902) ;  /* 0x0000005000009947 */ /* 0x000fea0003800000 */
[----:B-----5:R-:W-:Y:S01]  /*0c80*/  FADD.FTZ R95, R103, R95 ;  /* 0x0000005f675f7221 */ /* 0x020fe20000010000 */
[----:B------:R-:W-:Y:S05]  /*0c90*/  BRA `(.L_x_31902) ;  /* 0x0000003000007947 */ /* 0x000fea0003800000 */
.L_x_31901:
[----:B-----5:R-:W-:-:S05]  /*0ca0*/  HADD2.F32 R40, -RZ, R111.H1_H1 ;  /* 0x3000006fff287230 */ /* 0x020fca0000004100 */
[----:B------:R-:W-:-:S04]  /*0cb0*/  FADD.FTZ R95, R95, R40 ;  /* 0x000000285f5f7221 */ /* 0x000fc80000010000 */
[----:B------:R-:W-:Y:S02]  /*0cc0*/  @P1 FADD.FTZ R95, R103, R95 ;  /* 0x0000005f675f1221 */ /* 0x000fe40000010000 */
.L_x_31902:
        /* <DEDUP_REMOVED lines=14> */
[----:B--2---:R-:W-:Y:S01]  /*0db0*/  HADD2.F32 R88, -RZ, R84.H0_H0 ;  /* 0x20000054ff587230 */ /* 0x004fe20000004100 */
[----:B------:R-:W-:Y:S05]  /*0dc0*/  @P2 BRA `(.L_x_31903) ;  /* 0x0000003000002947 */ /* 0x000fea0003800000 */
[----:B0-----:R-:W-:Y:S05]  /*0dd0*/  @!P1 BRA `(.L_x_31904) ;  /* 0x0000005000009947 */ /* 0x001fea0003800000 */
[----:B-----5:R-:W-:Y:S01]  /*0de0*/  FADD.FTZ R88, R104, R88 ;  /* 0x0000005868587221 */ /* 0x020fe20000010000 */
[----:B------:R-:W-:Y:S05]  /*0df0*/  BRA `(.L_x_31904) ;  /* 0x0000003000007947 */ /* 0x000fea0003800000 */
.L_x_31903:
[----:B0----5:R-:W-:-:S05]  /*0e00*/  HADD2.F32 R41, -RZ, R108.H0_H0 ;  /* 0x2000006cff297230 */ /* 0x021fca0000004100 */
[----:B------:R-:W-:-:S04]  /*0e10*/  FADD.FTZ R88, R41, R88 ;  /* 0x0000005829587221 */ /* 0x000fc80000010000 */
[----:B------:R-:W-:Y:S02]  /*0e20*/  @P1 FADD.FTZ R88, R104, R88 ;  /* 0x0000005868581221 */ /* 0x000fe40000010000 */
.L_x_31904:
[----:B------:R-:W-:Y:S01]  /*0e30*/  HADD2.F32 R89, -RZ, R84.H1_H1 ;  /* 0x30000054ff597230 */ /* 0x000fe20000004100 */
[----:B------:R-:W-:Y:S05]  /*0e40*/  @P2 BRA `(.L_x_31905) ;  /* 0x0000003000002947 */ /* 0x000fea0003800000 */
[----:B------:R-:W-:Y:S05]  /*0e50*/  @!P1 BRA `(.L_x_31906) ;  /* 0x0000005000009947 */ /* 0x000fea0003800000 */
[----:B-----5:R-:W-:Y:S01]  /*0e60*/  FADD.FTZ R89, R105, R89 ;  /* 0x0000005969597221 */ /* 0x020fe20000010000 */
[----:B------:R-:W-:Y:S05]  /*0e70*/  BRA `(.L_x_31906) ;  /* 0x0000003000007947 */ /* 0x000fea0003800000 */
.L_x_31905:
[----:B-----5:R-:W-:-:S05]  /*0e80*/  HADD2.F32 R40, -RZ, R108.H1_H1 ;  /* 0x3000006cff287230 */ /* 0x020fca0000004100 */
[----:B------:R-:W-:-:S04]  /*0e90*/  FADD.FTZ R89, R40, R89 ;  /* 0x0000005928597221 */ /* 0x000fc80000010000 */
[----:B------:R-:W-:Y:S02]  /*0ea0*/  @P1 FADD.FTZ R89, R105, R89 ;  /* 0x0000005969591221 */ /* 0x000fe40000010000 */
.L_x_31906:
[----:B------:R-:W-:Y:S01]  /*0eb0*/  HADD2.F32 R90, -RZ, R85.H0_H0 ;  /* 0x20000055ff5a7230 */ /* 0x000fe20000004100 */
[----:B------:R-:W-:Y:S05]  /*0ec0*/  @P2 BRA `(.L_x_31907) ;  /* 0x0000003000002947 */ /* 0x000fea0003800000 */
[----:B------:R-:W-:Y:S05]  /*0ed0*/  @!P1 BRA `(.L_x_31908) ;  /* 0x0000005000009947 */ /* 0x000fea0003800000 */
[----:B-----5:R-:W-:Y:S01]  /*0ee0*/  FADD.FTZ R90, R106, R90 ;  /* 0x0000005a6a5a7221 */ /* 0x020fe20000010000 */
[----:B------:R-:W-:Y:S05]  /*0ef0*/  BRA `(.L_x_31908) ;  /* 0x0000003000007947 */ /* 0x000fea0003800000 */
.L_x_31907:
[----:B-----5:R-:W-:-:S05]  /*0f00*/  HADD2.F32 R41, -RZ, R109.H0_H0 ;  /* 0x2000006dff297230 */ /* 0x020fca0000004100 */
[----:B------:R-:W-:-:S04]  /*0f10*/  FADD.FTZ R90, R41, R90 ;  /* 0x0000005a295a7221 */ /* 0x000fc80000010000 */
[----:B------:R-:W-:Y:S02]  /*0f20*/  @P1 FADD.FTZ R90, R106, R90 ;  /* 0x0000005a6a5a1221 */ /* 0x000fe40000010000 */
.L_x_31908:
[----:B------:R-:W-:Y:S01]  /*0f30*/  HADD2.F32 R91, -RZ, R85.H1_H1 ;  /* 0x30000055ff5b7230 */ /* 0x000fe20000004100 */
[----:B------:R-:W-:Y:S05]  /*0f40*/  @P2 BRA `(.L_x_31909) ;  /* 0x0000003000002947 */ /* 0x000fea0003800000 */
[----:B------:R-:W-:Y:S05]  /*0f50*/  @!P1 BRA `(.L_x_31910) ;  /* 0x0000005000009947 */ /* 0x000fea0003800000 */
[----:B-----5:R-:W-:Y:S01]  /*0f60*/  FADD.FTZ R91, R107, R91 ;  /* 0x0000005b6b5b7221 */ /* 0x020fe20000010000 */
[----:B------:R-:W-:Y:S05]  /*0f70*/  BRA `(.L_x_31910) ;  /* 0x0000003000007947 */ /* 0x000fea0003800000 */
.L_x_31909:
[----:B-----5:R-:W-:-:S05]  /*0f80*/  HADD2.F32 R40, -RZ, R109.H1_H1 ;  /* 0x3000006dff287230 */ /* 0x020fca0000004100 */
[----:B------:R-:W-:-:S04]  /*0f90*/  FADD.FTZ R91, R40, R91 ;  /* 0x0000005b285b7221 */ /* 0x000fc80000010000 */
[----:B------:R-:W-:Y:S02]  /*0fa0*/  @P1 FADD.FTZ R91, R107, R91 ;  /* 0x0000005b6b5b1221 */ /* 0x000fe40000010000 */
.L_x_31910:
[----:B------:R-:W-:Y:S01]  /*0fb0*/  HADD2.F32 R84, -RZ, R86.H0_H0 ;  /* 0x20000056ff547230 */ /* 0x000fe20000004100 */
[----:B------:R-:W-:Y:S05]  /*0fc0*/  @P2 BRA `(.L_x_31911) ;  /* 0x0000003000002947 */ /* 0x000fea0003800000 */
[----:B------:R-:W-:Y:S05]  /*0fd0*/  @!P1 BRA `(.L_x_31912) ;  /* 0x0000005000009947 */ /* 0x000fea0003800000 */
[----:B-----5:R-:W-:Y:S01]  /*0fe0*/  FADD.FTZ R84, R100, R84 ;  /* 0x0000005464547221 */ /* 0x020fe20000010000 */
[----:B------:R-:W-:Y:S05]  /*0ff0*/  BRA `(.L_x_31912) ;  /* 0x0000003000007947 */ /* 0x000fea0003800000 */
.L_x_31911:
[----:B-----5:R-:W-:-:S05]  /*1000*/  HADD2.F32 R41, -RZ, R110.H0_H0 ;  /* 0x2000006eff297230 */ /* 0x020fca0000004100 */
[----:B------:R-:W-:-:S04]  /*1010*/  FADD.FTZ R84, R41, R84 ;  /* 0x0000005429547221 */ /* 0x000fc80000010000 */
[----:B------:R-:W-:Y:S02]  /*1020*/  @P1 FADD.FTZ R84, R100, R84 ;  /* 0x0000005464541221 */ /* 0x000fe40000010000 */
.L_x_31912:
[----:B------:R-:W-:Y:S01]  /*1030*/  HADD2.F32 R85, -RZ, R86.H1_H1 ;  /* 0x30000056ff557230 */ /* 0x000fe20000004100 */
[----:B------:R-:W-:Y:S05]  /*1040*/  @P2 BRA `(.L_x_31913) ;  /* 0x0000003000002947 */ /* 0x000fea0003800000 */
[----:B------:R-:W-:Y:S05]  /*1050*/  @!P1 BRA `(.L_x_31914) ;  /* 0x0000005000009947 */ /* 0x000fea0003800000 */
[----:B-----5:R-:W-:Y:S01]  /*1060*/  FADD.FTZ R85, R101, R85 ;  /* 0x0000005565557221 */ /* 0x020fe20000010000 */
[----:B------:R-:W-:Y:S05]  /*1070*/  BRA `(.L_x_31914) ;  /* 0x0000003000007947 */ /* 0x000fea0003800000 */
.L_x_31913:
[----:B-----5:R-:W-:-:S05]  /*1080*/  HADD2.F32 R40, -RZ, R110.H1_H1 ;  /* 0x3000006eff287230 */ /* 0x020fca0000004100 */
[----:B------:R-:W-:-:S04]  /*1090*/  FADD.FTZ R85, R40, R85 ;  /* 0x0000005528557221 */ /* 0x000fc80000010000 */
[----:B------:R-:W-:Y:S02]  /*10a0*/  @P1 FADD.FTZ R85, R101, R85 ;  /* 0x0000005565551221 */ /* 0x000fe40000010000 */
.L_x_31914:
[----:B------:R-:W-:Y:S01]  /*10b0*/  HADD2.F32 R86, -RZ, R87.H0_H0 ;  /* 0x20000057ff567230 */ /* 0x000fe20000004100 */
[----:B------:R-:W-:Y:S05]  /*10c0*/  @P2 BRA `(.L_x_31915) ;  /* 0x0000003000002947 */ /* 0x000fea0003800000 */
[----:B------:R-:W-:Y:S05]  /*10d0*/  @!P1 BRA `(.L_x_31916) ;  /* 0x0000005000009947 */ /* 0x000fea0003800000 */
[----:B-----5:R-:W-:Y:S01]  /*10e0*/  FADD.FTZ R86, R102, R86 ;  /* 0x0000005666567221 */ /* 0x020fe20000010000 */
[----:B------:R-:W-:Y:S05]  /*10f0*/  BRA `(.L_x_31916) ;  /* 0x0000003000007947 */ /* 0x000fea0003800000 */
.L_x_31915:
[----:B-----5:R-:W-:-:S05]  /*1100*/  HADD2.F32 R41, -RZ, R111.H0_H0 ;  /* 0x2000006fff297230 */ /* 0x020fca0000004100 */
[----:B------:R-:W-:-:S04]  /*1110*/  FADD.FTZ R86, R41, R86 ;  /* 0x0000005629567221 */ /* 0x000fc80000010000 */
[----:B------:R-:W-:Y:S02]  /*1120*/  @P1 FADD.FTZ R86, R102, R86 ;  /* 0x0000005666561221 */ /* 0x000fe40000010000 */
.L_x_31916:
[----:B------:R-:W-:Y:S01]  /*1130*/  HADD2.F32 R87, -RZ, R87.H1_H1 ;  /* 0x30000057ff577230 */ /* 0x000fe20000004100 */
[----:B------:R-:W-:Y:S05]  /*1140*/  @P2 BRA `(.L_x_31917) ;  /* 0x0000003000002947 */ /* 0x000fea0003800000 */
[----:B------:R-:W-:Y:S05]  /*1150*/  @!P1 BRA `(.L_x_31918) ;  /* 0x0000005000009947 */ /* 0x000fea0003800000 */
[----:B-----5:R-:W-:Y:S01]  /*1160*/  FADD.FTZ R87, R103, R87 ;  /* 0x0000005767577221 */ /* 0x020fe20000010000 */
[----:B------:R-:W-:Y:S05]  /*1170*/  BRA `(.L_x_31918) ;  /* 0x0000003000007947 */ /* 0x000fea0003800000 */
.L_x_31917:
[----:B-----5:R-:W-:-:S05]  /*1180*/  HADD2.F32 R40, -RZ, R111.H1_H1 ;  /* 0x3000006fff287230 */ /* 0x020fca0000004100 */
[----:B------:R-:W-:-:S04]  /*1190*/  FADD.FTZ R87, R40, R87 ;  /* 0x0000005728577221 */ /* 0x000fc80000010000 */
[----:B------:R-:W-:Y:S02]  /*11a0*/  @P1 FADD.FTZ R87, R103, R87 ;  /* 0x0000005767571221 */ /* 0x000fe40000010000 */
.L_x_31918:
        /* <DEDUP_REMOVED lines=19> */
.L_x_31919:
[----:B0----5:R-:W-:-:S05]  /*12e0*/  HADD2.F32 R41, -RZ, R108.H0_H0 ;  /* 0x2000006cff297230 */ /* 0x021fca0000004100 */
[----:B------:R-:W-:-:S04]  /*12f0*/  FADD.FTZ R80, R41, R80 ;  /* 0x0000005029507221 */ /* 0x000fc80000010000 */
[----:B------:R-:W-:Y:S02]  /*1300*/  @P1 FADD.FTZ R80, R104, R80 ;  /* 0x0000005068501221 */ /* 0x000fe40000010000 */
.L_x_31920:
[----:B------:R-:W-:Y:S01]  /*1310*/  HADD2.F32 R81, -RZ, R76.H1_H1 ;  /* 0x3000004cff517230 */ /* 0x000fe20000004100 */
[----:B------:R-:W-:Y:S05]  /*1320*/  @P2 BRA `(.L_x_31921) ;  /* 0x0000003000002947 */ /* 0x000fea0003800000 */
[----:B------:R-:W-:Y:S05]  /*1330*/  @!P1 BRA `(.L_x_31922) ;  /* 0x0000005000009947 */ /* 0x000fea0003800000 */
[----:B-----5:R-:W-:Y:S01]  /*1340*/  FADD.FTZ R81, R105, R81 ;  /* 0x0000005169517221 */ /* 0x020fe20000010000 */
[----:B------:R-:W-:Y:S05]  /*1350*/  BRA `(.L_x_31922) ;  /* 0x0000003000007947 */ /* 0x000fea0003800000 */
.L_x_31921:
[----:B-----5:R-:W-:-:S05]  /*1360*/  HADD2.F32 R40, -RZ, R108.H1_H1 ;  /* 0x3000006cff287230 */ /* 0x020fca0000004100 */
[----:B------:R-:W-:-:S04]  /*1370*/  FADD.FTZ R81, R40, R81 ;  /* 0x0000005128517221 */ /* 0x000fc80000010000 */
[----:B------:R-:W-:Y:S02]  /*1380*/  @P1 FADD.FTZ R81, R105, R81 ;  /* 0x0000005169511221 */ /* 0x000fe40000010000 */
.L_x_31922:
[----:B------:R-:W-:Y:S01]  /*1390*/  HADD2.F32 R82, -RZ, R77.H0_H0 ;  /* 0x2000004dff527230 */ /* 0x000fe20000004100 */
[----:B------:R-:W-:Y:S05]  /*13a0*/  @P2 BRA `(.L_x_31923) ;  /* 0x0000003000002947 */ /* 0x000fea0003800000 */
[----:B------:R-:W-:Y:S05]  /*13b0*/  @!P1 BRA `(.L_x_31924) ;  /* 0x0000005000009947 */ /* 0x000fea0003800000 */
[----:B-----5:R-:W-:Y:S01]  /*13c0*/  FADD.FTZ R82, R106, R82 ;  /* 0x000000526a527221 */ /* 0x020fe20000010000 */
[----:B------:R-:W-:Y:S05]  /*13d0*/  BRA `(.L_x_31924) ;  /* 0x0000003000007947 */ /* 0x000fea0003800000 */
.L_x_31923:
[----:B-----5:R-:W-:-:S05]  /*13e0*/  HADD2.F32 R41, -RZ, R109.H0_H0 ;  /* 0x2000006dff297230 */ /* 0x020fca0000004100 */
[----:B------:R-:W-:-:S04]  /*13f0*/  FADD.FTZ R82, R41, R82 ;  /* 0x0000005229527221 */ /* 0x000fc80000010000 */
[----:B------:R-:W-:Y:S02]  /*1400*/  @P1 FADD.FTZ R82, R106, R82 ;  /* 0x000000526a521221 */ /* 0x000fe40000010000 */
.L_x_31924:
[----:B------:R-:W-:Y:S01]  /*1410*/  HADD2.F32 R83, -RZ, R77.H1_H1 ;  /* 0x3000004dff537230 */ /* 0x000fe20000004100 */
[----:B------:R-:W-:Y:S05]  /*1420*/  @P2 BRA `(.L_x_31925) ;  /* 0x0000003000002947 */ /* 0x000fea0003800000 */
[----:B------:R-:W-:Y:S05]  /*1430*/  @!P1 BRA `(.L_x_31926) ;  /* 0x0000005000009947 */ /* 0x000fea0003800000 */
[----:B-----5:R-:W-:Y:S01]  /*1440*/  FADD.FTZ R83, R107, R83 ;  /* 0x000000536b537221 */ /* 0x020fe20000010000 */
[----:B------:R-:W-:Y:S05]  /*1450*/  BRA `(.L_x_31926) ;  /* 0x0000003000007947 */ /* 0x000fea0003800000 */
.L_x_31925:
[----:B-----5:R-:W-:-:S05]  /*1460*/  HADD2.F32 R40, -RZ, R109.H1_H1 ;  /* 0x3000006dff287230 */ /* 0x020fca0000004100 */
[----:B------:R-:W-:-:S04]  /*1470*/  FADD.FTZ R83, R40, R83 ;  /* 0x0000005328537221 */ /* 0x000fc80000010000 */
[----:B------:R-:W-:Y:S02]  /*1480*/  @P1 FADD.FTZ R83, R107, R83 ;  /* 0x000000536b531221 */ /* 0x000fe40000010000 */
.L_x_31926:
[----:B------:R-:W-:Y:S01]  /*1490*/  HADD2.F32 R76, -RZ, R78.H0_H0 ;  /* 0x2000004eff4c7230 */ /* 0x000fe20000004100 */
[----:B------:R-:W-:Y:S05]  /*14a0*/  @P2 BRA `(.L_x_31927) ;  /* 0x0000003000002947 */ /* 0x000fea0003800000 */
[----:B------:R-:W-:Y:S05]  /*14b0*/  @!P1 BRA `(.L_x_31928) ;  /* 0x0000005000009947 */ /* 0x000fea0003800000 */
[----:B-----5:R-:W-:Y:S01]  /*14c0*/  FADD.FTZ R76, R100, R76 ;  /* 0x0000004c644c7221 */ /* 0x020fe20000010000 */
[----:B------:R-:W-:Y:S05]  /*14d0*/  BRA `(.L_x_31928) ;  /* 0x0000003000007947 */ /* 0x000fea0003800000 */
.L_x_31927:
[----:B-----5:R-:W-:-:S05]  /*14e0*/  HADD2.F32 R41, -RZ, R110.H0_H0 ;  /* 0x2000006eff297230 */ /* 0x020fca0000004100 */
[----:B------:R-:W-:-:S04]  /*14f0*/  FADD.FTZ R76, R41, R76 ;  /* 0x0000004c294c7221 */ /* 0x000fc80000010000 */
[----:B------:R-:W-:Y:S02]  /*1500*/  @P1 FADD.FTZ R76, R100, R76 ;  /* 0x0000004c644c1221 */ /* 0x000fe40000010000 */
.L_x_31928:
[----:B------:R-:W-:Y:S01]  /*1510*/  HADD2.F32 R77, -RZ, R78.H1_H1 ;  /* 0x3000004eff4d7230 */ /* 0x000fe20000004100 */
[----:B------:R-:W-:Y:S05]  /*1520*/  @P2 BRA `(.L_x_31929) ;  /* 0x0000003000002947 */ /* 0x000fea0003800000 */
[----:B------:R-:W-:Y:S05]  /*1530*/  @!P1 BRA `(.L_x_31930) ;  /* 0x0000005000009947 */ /* 0x000fea0003800000 */
[----:B-----5:R-:W-:Y:S01]  /*1540*/  FADD.FTZ R77, R101, R77 ;  /* 0x0000004d654d7221 */ /* 0x020fe20000010000 */
[----:B------:R-:W-:Y:S05]  /*1550*/  BRA `(.L_x_31930) ;  /* 0x0000003000007947 */ /* 0x000fea0003800000 */
.L_x_31929:
[----:B-----5:R-:W-:-:S05]  /*1560*/  HADD2.F32 R40, -RZ, R110.H1_H1 ;  /* 0x3000006eff287230 */ /* 0x020fca0000004100 */
[----:B------:R-:W-:-:S04]  /*1570*/  FADD.FTZ R77, R40, R77 ;  /* 0x0000004d284d7221 */ /* 0x000fc80000010000 */
[----:B------:R-:W-:Y:S02]  /*1580*/  @P1 FADD.FTZ R77, R101, R77 ;  /* 0x0000004d654d1221 */ /* 0x000fe40000010000 */
.L_x_31930:
[----:B------:R-:W-:Y:S01]  /*1590*/  HADD2.F32 R78, -RZ, R79.H0_H0 ;  /* 0x2000004fff4e7230 */ /* 0x000fe20000004100 */
[----:B------:R-:W-:Y:S05]  /*15a0*/  @P2 BRA `(.L_x_31931) ;  /* 0x0000003000002947 */ /* 0x000fea0003800000 */
[----:B------:R-:W-:Y:S05]  /*15b0*/  @!P1 BRA `(.L_x_31932) ;  /* 0x0000005000009947 */ /* 0x000fea0003800000 */
[----:B-----5:R-:W-:Y:S01]  /*15c0*/  FADD.FTZ R78, R102, R78 ;  /* 0x0000004e664e7221 */ /* 0x020fe20000010000 */
[----:B------:R-:W-:Y:S05]  /*15d0*/  BRA `(.L_x_31932) ;  /* 0x0000003000007947 */ /* 0x000fea0003800000 */
.L_x_31931:
[----:B-----5:R-:W-:-:S05]  /*15e0*/  HADD2.F32 R41, -RZ, R111.H0_H0 ;  /* 0x2000006fff297230 */ /* 0x020fca0000004100 */
[----:B------:R-:W-:-:S04]  /*15f0*/  FADD.FTZ R78, R41, R78 ;  /* 0x0000004e294e7221 */ /* 0x000fc80000010000 */
[----:B------:R-:W-:Y:S02]  /*1600*/  @P1 FADD.FTZ R78, R102, R78 ;  /* 0x0000004e664e1221 */ /* 0x000fe40000010000 */
.L_x_31932:
[----:B------:R-:W-:Y:S01]  /*1610*/  HADD2.F32 R79, -RZ, R79.H1_H1 ;  /* 0x3000004fff4f7230 */ /* 0x000fe20000004100 */
[----:B------:R-:W-:Y:S05]  /*1620*/  @P2 BRA `(.L_x_31933) ;  /* 0x0000003000002947 */ /* 0x000fea0003800000 */
[----:B------:R-:W-:Y:S05]  /*1630*/  @!P1 BRA `(.L_x_31934) ;  /* 0x0000005000009947 */ /* 0x000fea0003800000 */
[----:B-----5:R-:W-:Y:S01]  /*1640*/  FADD.FTZ R79, R103, R79 ;  /* 0x0000004f674f7221 */ /* 0x020fe20000010000 */
[----:B------:R-:W-:Y:S05]  /*1650*/  BRA `(.L_x_31934) ;  /* 0x0000003000007947 */ /* 0x000fea0003800000 */
.L_x_31933:
[----:B-----5:R-:W-:-:S05]  /*1660*/  HADD2.F32 R40, -RZ, R111.H1_H1 ;  /* 0x3000006fff287230 */ /* 0x020fca0000004100 */
[----:B------:R-:W-:-:S04]  /*1670*/  FADD.FTZ R79, R40, R79 ;  /* 0x0000004f284f7221 */ /* 0x000fc80000010000 */
[----:B------:R-:W-:Y:S02]  /*1680*/  @P1 FADD.FTZ R79, R103, R79 ;  /* 0x0000004f674f1221 */ /* 0x000fe40000010000 */
.L_x_31934:
        /* <DEDUP_REMOVED lines=19> */
.L_x_31935:
[----:B0----5:R-:W-:-:S05]  /*17c0*/  HADD2.F32 R41, -RZ, R108.H0_H0 ;  /* 0x2000006cff297230 */ /* 0x021fca0000004100 */
[----:B------:R-:W-:-:S04]  /*17d0*/  FADD.FTZ R72, R41, R72 ;  /* 0x0000004829487221 */ /* 0x000fc80000010000 */
[----:B------:R-:W-:Y:S02]  /*17e0*/  @P1 FADD.FTZ R72, R104, R72 ;  /* 0x0000004868481221 */ /* 0x000fe40000010000 */
.L_x_31936:
[----:B------:R-:W-:Y:S01]  /*17f0*/  HADD2.F32 R73, -RZ, R68.H1_H1 ;  /* 0x30000044ff497230 */ /* 0x000fe20000004100 */
[----:B------:R-:W-:Y:S05]  /*1800*/  @P2 BRA `(.L_x_31937) ;  /* 0x0000003000002947 */ /* 0x000fea0003800000 */
[----:B------:R-:W-:Y:S05]  /*1810*/  @!P1 BRA `(.L_x_31938) ;  /* 0x0000005000009947 */ /* 0x000fea0003800000 */
[----:B-----5:R-:W-:Y:S01]  /*1820*/  FADD.FTZ R73, R105, R73 ;  /* 0x0000004969497221 */ /* 0x020fe20000010000 */
[----:B------:R-:W-:Y:S05]  /*1830*/  BRA `(.L_x_31938) ;  /* 0x0000003000007947 */ /* 0x000fea0003800000 */
.L_x_31937:
[----:B-----5:R-:W-:-:S05]  /*1840*/  HADD2.F32 R40, -RZ, R108.H1_H1 ;  /* 0x3000006cff287230 */ /* 0x020fca0000004100 */
[----:B------:R-:W-:-:S04]  /*1850*/  FADD.FTZ R73, R40, R73 ;  /* 0x0000004928497221 */ /* 0x000fc80000010000 */
[----:B------:R-:W-:Y:S02]  /*1860*/  @P1 FADD.FTZ R73, R105, R73 ;  /* 0x0000004969491221 */ /* 0x000fe40000010000 */
.L_x_31938:
[----:B------:R-:W-:Y:S01]  /*1870*/  HADD2.F32 R74, -RZ, R69.H0_H0 ;  /* 0x20000045ff4a7230 */ /* 0x000fe20000004100 */
[----:B------:R-:W-:Y:S05]  /*1880*/  @P2 BRA `(.L_x_31939) ;  /* 0x0000003000002947 */ /* 0x000fea0003800000 */
[----:B------:R-:W-:Y:S05]  /*1890*/  @!P1 BRA `(.L_x_31940) ;  /* 0x0000005000009947 */ /* 0x000fea0003800000 */
[----:B-----5:R-:W-:Y:S01]  /*18a0*/  FADD.FTZ R74, R106, R74 ;  /* 0x0000004a6a4a7221 */ /* 0x020fe20000010000 */
[----:B------:R-:W-:Y:S05]  /*18b0*/  BRA `(.L_x_31940) ;  /* 0x0000003000007947 */ /* 0x000fea0003800000 */
.L_x_31939:
[----:B-----5:R-:W-:-:S05]  /*18c0*/  HADD2.F32 R41, -RZ, R109.H0_H0 ;  /* 0x2000006dff297230 */ /* 0x020fca0000004100 */
[----:B------:R-:W-:-:S04]  /*18d0*/  FADD.FTZ R74, R41, R74 ;  /* 0x0000004a294a7221 */ /* 0x000fc80000010000 */
[----:B------:R-:W-:Y:S02]  /*18e0*/  @P1 FADD.FTZ R74, R106, R74 ;  /* 0x0000004a6a4a1221 */ /* 0x000fe40000010000 */
.L_x_31940:
[----:B------:R-:W-:Y:S01]  /*18f0*/  HADD2.F32 R75, -RZ, R69.H1_H1 ;  /* 0x30000045ff4b7230 */ /* 0x000fe20000004100 */
[----:B------:R-:W-:Y:S05]  /*1900*/  @P2 BRA `(.L_x_31941) ;  /* 0x0000003000002947 */ /* 0x000fea0003800000 */
[----:B------:R-:W-:Y:S05]  /*1910*/  @!P1 BRA `(.L_x_31942) ;  /* 0x0000005000009947 */ /* 0x000fea0003800000 */
[----:B-----5:R-:W-:Y:S01]  /*1920*/  FADD.FTZ R75, R107, R75 ;  /* 0x0000004b6b4b7221 */ /* 0x020fe20000010000 */
[----:B------:R-:W-:Y:S05]  /*1930*/  BRA `(.L_x_31942) ;  /* 0x0000003000007947 */ /* 0x000fea0003800000 */
.L_x_31941:
[----:B-----5:R-:W-:-:S05]  /*1940*/  HADD2.F32 R40, -RZ, R109.H1_H1 ;  /* 0x3000006dff287230 */ /* 0x020fca0000004100 */
[----:B------:R-:W-:-:S04]  /*1950*/  FADD.FTZ R75, R40, R75 ;  /* 0x0000004b284b7221 */ /* 0x000fc80000010000 */
[----:B------:R-:W-:Y:S02]  /*1960*/  @P1 FADD.FTZ R75, R107, R75 ;  /* 0x0000004b6b4b1221 */ /* 0x000fe40000010000 */
.L_x_31942:
[----:B------:R-:W-:Y:S01]  /*1970*/  HADD2.F32 R68, -RZ, R70.H0_H0 ;  /* 0x20000046ff447230 */ /* 0x000fe20000004100 */
[----:B------:R-:W-:Y:S05]  /*1980*/  @P2 BRA `(.L_x_31943) ;  /* 0x0000003000002947 */ /* 0x000fea0003800000 */
[----:B------:R-:W-:Y:S05]  /*1990*/  @!P1 BRA `(.L_x_31944) ;  /* 0x0000005000009947 */ /* 0x000fea0003800000 */
[----:B-----5:R-:W-:Y:S01]  /*19a0*/  FADD.FTZ R68, R100, R68 ;  /* 0x0000004464447221 */ /* 0x020fe20000010000 */
[----:B------:R-:W-:Y:S05]  /*19b0*/  BRA `(.L_x_31944) ;  /* 0x0000003000007947 */ /* 0x000fea0003800000 */
.L_x_31943:
[----:B-----5:R-:W-:-:S05]  /*19c0*/  HADD2.F32 R41, -RZ, R110.H0_H0 ;  /* 0x2000006eff297230 */ /* 0x020fca0000004100 */
[----:B------:R-:W-:-:S04]  /*19d0*/  FADD.FTZ R68, R41, R68 ;  /* 0x0000004429447221 */ /* 0x000fc80000010000 */
[----:B------:R-:W-:Y:S02]  /*19e0*/  @P1 FADD.FTZ R68, R100, R68 ;  /* 0x0000004464441221 */ /* 0x000fe40000010000 */
.L_x_31944:
[----:B------:R-:W-:Y:S01]  /*19f0*/  HADD2.F32 R69, -RZ, R70.H1_H1 ;  /* 0x30000046ff457230 */ /* 0x000fe20000004100 */
[----:B------:R-:W-:Y:S05]  /*1a00*/  @P2 BRA `(.L_x_31945) ;  /* 0x0000003000002947 */ /* 0x000fea0003800000 */
[----:B------:R-:W-:Y:S05]  /*1a10*/  @!P1 BRA `(.L_x_31946) ;  /* 0x0000005000009947 */ /* 0x000fea0003800000 */
[----:B-----5:R-:W-:Y:S01]  /*1a20*/  FADD.FTZ R69, R101, R69 ;  /* 0x0000004565457221 */ /* 0x020fe20000010000 */
[----:B------:R-:W-:Y:S05]  /*1a30*/  BRA `(.L_x_31946) ;  /* 0x0000003000007947 */ /* 0x000fea0003800000 */
.L_x_31945:
[----:B-----5:R-:W-:-:S05]  /*1a40*/  HADD2.F32 R40, -RZ, R110.H1_H1 ;  /* 0x3000006eff287230 */ /* 0x020fca0000004100 */
[----:B------:R-:W-:-:S04]  /*1a50*/  FADD.FTZ R69, R40, R69 ;  /* 0x0000004528457221 */ /* 0x000fc80000010000 */
[----:B------:R-:W-:Y:S02]  /*1a60*/  @P1 FADD.FTZ R69, R101, R69 ;  /* 0x0000004565451221 */ /* 0x000fe40000010000 */
.L_x_31946:
[----:B------:R-:W-:Y:S01]  /*1a70*/  HADD2.F32 R70, -RZ, R71.H0_H0 ;  /* 0x20000047ff467230 */ /* 0x000fe20000004100 */
[----:B------:R-:W-:Y:S05]  /*1a80*/  @P2 BRA `(.L_x_31947) ;  /* 0x0000003000002947 */ /* 0x000fea0003800000 */
[----:B------:R-:W-:Y:S05]  /*1a90*/  @!P1 BRA `(.L_x_31948) ;  /* 0x0000005000009947 */ /* 0x000fea0003800000 */
[----:B-----5:R-:W-:Y:S01]  /*1aa0*/  FADD.FTZ R70, R102, R70 ;  /* 0x0000004666467221 */ /* 0x020fe20000010000 */
[----:B------:R-:W-:Y:S05]  /*1ab0*/  BRA `(.L_x_31948) ;  /* 0x0000003000007947 */ /* 0x000fea0003800000 */
.L_x_31947:
[----:B-----5:R-:W-:-:S05]  /*1ac0*/  HADD2.F32 R41, -RZ, R111.H0_H0 ;  /* 0x2000006fff297230 */ /* 0x020fca0000004100 */
[----:B------:R-:W-:-:S04]  /*1ad0*/  FADD.FTZ R70, R41, R70 ;  /* 0x0000004629467221 */ /* 0x000fc80000010000 */
[----:B------:R-:W-:Y:S02]  /*1ae0*/  @P1 FADD.FTZ R70, R102, R70 ;  /* 0x0000004666461221 */ /* 0x000fe40000010000 */
.L_x_31948:
[----:B------:R-:W-:Y:S01]  /*1af0*/  HADD2.F32 R71, -RZ, R71.H1_H1 ;  /* 0x30000047ff477230 */ /* 0x000fe20000004100 */
[----:B------:R-:W-:Y:S05]  /*1b00*/  @P2 BRA `(.L_x_31949) ;  /* 0x0000003000002947 */ /* 0x000fea0003800000 */
[----:B------:R-:W-:Y:S05]  /*1b10*/  @!P1 BRA `(.L_x_31950) ;  /* 0x0000005000009947 */ /* 0x000fea0003800000 */
[----:B-----5:R-:W-:Y:S01]  /*1b20*/  FADD.FTZ R71, R103, R71 ;  /* 0x0000004767477221 */ /* 0x020fe20000010000 */
[----:B------:R-:W-:Y:S05]  /*1b30*/  BRA `(.L_x_31950) ;  /* 0x0000003000007947 */ /* 0x000fea0003800000 */
.L_x_31949:
[----:B-----5:R-:W-:-:S05]  /*1b40*/  HADD2.F32 R40, -RZ, R111.H1_H1 ;  /* 0x3000006fff287230 */ /* 0x020fca0000004100 */
[----:B------:R-:W-:-:S04]  /*1b50*/  FADD.FTZ R71, R40, R71 ;  /* 0x0000004728477221 */ /* 0x000fc80000010000 */
[----:B------:R-:W-:Y:S02]  /*1b60*/  @P1 FADD.FTZ R71, R103, R71 ;  /* 0x0000004767471221 */ /* 0x000fe40000010000 */
.L_x_31950:
        /* <DEDUP_REMOVED lines=19> */
.L_x_31951:
[----:B0----5:R-:W-:-:S05]  /*1ca0*/  HADD2.F32 R41, -RZ, R108.H0_H0 ;  /* 0x2000006cff297230 */ /* 0x021fca0000004100 */
[----:B------:R-:W-:-:S04]  /*1cb0*/  FADD.FTZ R64, R41, R64 ;  /* 0x0000004029407221 */ /* 0x000fc80000010000 */
[----:B------:R-:W-:Y:S02]  /*1cc0*/  @P1 FADD.FTZ R64, R104, R64 ;  /* 0x0000004068401221 */ /* 0x000fe40000010000 */
.L_x_31952:
[----:B------:R-:W-:Y:S01]  /*1cd0*/  HADD2.F32 R65, -RZ, R60.H1_H1 ;  /* 0x3000003cff417230 */ /* 0x000fe20000004100 */
[----:B------:R-:W-:Y:S05]  /*1ce0*/  @P2 BRA `(.L_x_31953) ;  /* 0x0000003000002947 */ /* 0x000fea0003800000 */
[----:B------:R-:W-:Y:S05]  /*1cf0*/  @!P1 BRA `(.L_x_31954) ;  /* 0x0000005000009947 */ /* 0x000fea0003800000 */
[----:B-----5:R-:W-:Y:S01]  /*1d00*/  FADD.FTZ R65, R105, R65 ;  /* 0x0000004169417221 */ /* 0x020fe20000010000 */
[----:B------:R-:W-:Y:S05]  /*1d10*/  BRA `(.L_x_31954) ;  /* 0x0000003000007947 */ /* 0x000fea0003800000 */
.L_x_31953:
[----:B-----5:R-:W-:-:S05]  /*1d20*/  HADD2.F32 R40, -RZ, R108.H1_H1 ;  /* 0x3000006cff287230 */ /* 0x020fca0000004100 */
[----:B------:R-:W-:-:S04]  /*1d30*/  FADD.FTZ R65, R40, R65 ;  /* 0x0000004128417221 */ /* 0x000fc80000010000 */
[----:B------:R-:W-:Y:S02]  /*1d40*/  @P1 FADD.FTZ R65, R105, R65 ;  /* 0x0000004169411221 */ /* 0x000fe40000010000 */
.L_x_31954:
[----:B------:R-:W-:Y:S01]  /*1d50*/  HADD2.F32 R66, -RZ, R61.H0_H0 ;  /* 0x2000003dff427230 */ /* 0x000fe20000004100 */
[----:B------:R-:W-:Y:S05]  /*1d60*/  @P2 BRA `(.L_x_31955) ;  /* 0x0000003000002947 */ /* 0x000fea0003800000 */
[----:B------:R-:W-:Y:S05]  /*1d70*/  @!P1 BRA `(.L_x_31956) ;  /* 0x0000005000009947 */ /* 0x000fea0003800000 */
[----:B-----5:R-:W-:Y:S01]  /*1d80*/  FADD.FTZ R66, R106, R66 ;  /* 0x000000426a427221 */ /* 0x020fe20000010000 */
[----:B------:R-:W-:Y:S05]  /*1d90*/  BRA `(.L_x_31956) ;  /* 0x0000003000007947 */ /* 0x000fea0003800000 */
.L_x_31955:
[----:B-----5:R-:W-:-:S05]  /*1da0*/  HADD2.F32 R41, -RZ, R109.H0_H0 ;  /* 0x2000006dff297230 */ /* 0x020fca0000004100 */
[----:B------:R-:W-:-:S04]  /*1db0*/  FADD.FTZ R66, R41, R66 ;  /* 0x0000004229427221 */ /* 0x000fc80000010000 */
[----:B------:R-:W-:Y:S02]  /*1dc0*/  @P1 FADD.FTZ R66, R106, R66 ;  /* 0x000000426a421221 */ /* 0x000fe40000010000 */
.L_x_31956:
[----:B------:R-:W-:Y:S01]  /*1dd0*/  HADD2.F32 R67, -RZ, R61.H1_H1 ;  /* 0x3000003dff437230 */ /* 0x000fe20000004100 */
[----:B------:R-:W-:Y:S05]  /*1de0*/  @P2 BRA `(.L_x_31957) ;  /* 0x0000003000002947 */ /* 0x000fea0003800000 */
[----:B------:R-:W-:Y:S05]  /*1df0*/  @!P1 BRA `(.L_x_31958) ;  /* 0x0000005000009947 */ /* 0x000fea0003800000 */
[----:B-----5:R-:W-:Y:S01]  /*1e00*/  FADD.FTZ R67, R107, R67 ;  /* 0x000000436b437221 */ /* 0x020fe20000010000 */
[----:B------:R-:W-:Y:S05]  /*1e10*/  BRA `(.L_x_31958) ;  /* 0x0000003000007947 */ /* 0x000fea0003800000 */
.L_x_31957:
[----:B-----5:R-:W-:-:S05]  /*1e20*/  HADD2.F32 R40, -RZ, R109.H1_H1 ;  /* 0x3000006dff287230 */ /* 0x020fca0000004100 */
[----:B------:R-:W-:-:S04]  /*1e30*/  FADD.FTZ R67, R40, R67 ;  /* 0x0000004328437221 */ /* 0x000fc80000010000 */
[----:B------:R-:W-:Y:S02]  /*1e40*/  @P1 FADD.FTZ R67, R107, R67 ;  /* 0x000000436b431221 */ /* 0x000fe40000010000 */
.L_x_31958:
[----:B------:R-:W-:Y:S01]  /*1e50*/  HADD2.F32 R60, -RZ, R62.H0_H0 ;  /* 0x2000003eff3c7230 */ /* 0x000fe20000004100 */
[----:B------:R-:W-:Y:S05]  /*1e60*/  @P2 BRA `(.L_x_31959) ;  /* 0x0000003000002947 */ /* 0x000fea0003800000 */
[----:B------:R-:W-:Y:S05]  /*1e70*/  @!P1 BRA `(.L_x_31960) ;  /* 0x0000005000009947 */ /* 0x000fea0003800000 */
[----:B-----5:R-:W-:Y:S01]  /*1e80*/  FADD.FTZ R60, R100, R60 ;  /* 0x0000003c643c7221 */ /* 0x020fe20000010000 */
[----:B------:R-:W-:Y:S05]  /*1e90*/  BRA `(.L_x_31960) ;  /* 0x0000003000007947 */ /* 0x000fea0003800000 */
.L_x_31959:
[----:B-----5:R-:W-:-:S05]  /*1ea0*/  HADD2.F32 R41, -RZ, R110.H0_H0 ;  /* 0x2000006eff297230 */ /* 0x020fca0000004100 */
[----:B------:R-:W-:-:S04]  /*1eb0*/  FADD.FTZ R60, R41, R60 ;  /* 0x0000003c293c7221 */ /* 0x000fc80000010000 */
[----:B------:R-:W-:Y:S02]  /*1ec0*/  @P1 FADD.FTZ R60, R100, R60 ;  /* 0x0000003c643c1221 */ /* 0x000fe40000010000 */
.L_x_31960:
[----:B------:R-:W-:Y:S01]  /*1ed0*/  HADD2.F32 R61, -RZ, R62.H1_H1 ;  /* 0x3000003eff3d7230 */ /* 0x000fe20000004100 */
[----:B------:R-:W-:Y:S05]  /*1ee0*/  @P2 BRA `(.L_x_31961) ;  /* 0x0000003000002947 */ /* 0x000fea0003800000 */
[----:B------:R-:W-:Y:S05]  /*1ef0*/  @!P1 BRA `(.L_x_31962) ;  /* 0x0000005000009947 */ /* 0x000fea0003800000 */
[----:B-----5:R-:W-:Y:S01]  /*1f00*/  FADD.FTZ R61, R101, R61 ;  /* 0x0000003d653d7221 */ /* 0x020fe20000010000 */
[----:B------:R-:W-:Y:S05]  /*1f10*/  BRA `(.L_x_31962) ;  /* 0x0000003000007947 */ /* 0x000fea0003800000 */
.L_x_31961:
[----:B-----5:R-:W-:-:S05]  /*1f20*/  HADD2.F32 R40, -RZ, R110.H1_H1 ;  /* 0x3000006eff287230 */ /* 0x020fca0000004100 */
[----:B------:R-:W-:-:S04]  /*1f30*/  FADD.FTZ R61, R40, R61 ;  /* 0x0000003d283d7221 */ /* 0x000fc80000010000 */
[----:B------:R-:W-:Y:S02]  /*1f40*/  @P1 FADD.FTZ R61, R101, R61 ;  /* 0x0000003d653d1221 */ /* 0x000fe40000010000 */
.L_x_31962:
[----:B------:R-:W-:Y:S01]  /*1f50*/  HADD2.F32 R62, -RZ, R63.H0_H0 ;  /* 0x2000003fff3e7230 */ /* 0x000fe20000004100 */
[----:B------:R-:W-:Y:S05]  /*1f60*/  @P2 BRA `(.L_x_31963) ;  /* 0x0000003000002947 */ /* 0x000fea0003800000 */
[----:B------:R-:W-:Y:S05]  /*1f70*/  @!P1 BRA `(.L_x_31964) ;  /* 0x0000005000009947 */ /* 0x000fea0003800000 */
[----:B-----5:R-:W-:Y:S01]  /*1f80*/  FADD.FTZ R62, R102, R62 ;  /* 0x0000003e663e7221 */ /* 0x020fe20000010000 */
[----:B------:R-:W-:Y:S05]  /*1f90*/  BRA `(.L_x_31964) ;  /* 0x0000003000007947 */ /* 0x000fea0003800000 */
.L_x_31963:
[----:B-----5:R-:W-:-:S05]  /*1fa0*/  HADD2.F32 R41, -RZ, R111.H0_H0 ;  /* 0x2000006fff297230 */ /* 0x020fca0000004100 */
[----:B------:R-:W-:-:S04]  /*1fb0*/  FADD.FTZ R62, R41, R62 ;  /* 0x0000003e293e7221 */ /* 0x000fc80000010000 */
[----:B------:R-:W-:Y:S02]  /*1fc0*/  @P1 FADD.FTZ R62, R102, R62 ;  /* 0x0000003e663e1221 */ /* 0x000fe40000010000 */
.L_x_31964:
[----:B------:R-:W-:Y:S01]  /*1fd0*/  HADD2.F32 R63, -RZ, R63.H1_H1 ;  /* 0x3000003fff3f7230 */ /* 0x000fe20000004100 */
[----:B------:R-:W-:Y:S05]  /*1fe0*/  @P2 BRA `(.L_x_31965) ;  /* 0x0000003000002947 */ /* 0x000fea0003800000 */
[----:B------:R-:W-:Y:S05]  /*1ff0*/  @!P1 BRA `(.L_x_31966) ;  /* 0x0000005000009947 */ /* 0x000fea0003800000 */
[----:B-----5:R-:W-:Y:S01]  /*2000*/  FADD.FTZ R63, R103, R63 ;  /* 0x0000003f673f7221 */ /* 0x020fe20000010000 */
[----:B------:R-:W-:Y:S05]  /*2010*/  BRA `(.L_x_31966) ;  /* 0x0000003000007947 */ /* 0x000fea0003800000 */
.L_x_31965:
[----:B-----5:R-:W-:-:S05]  /*2020*/  HADD2.F32 R40, -RZ, R111.H1_H1 ;  /* 0x3000006fff287230 */ /* 0x020fca0000004100 */
[----:B------:R-:W-:-:S04]  /*2030*/  FADD.FTZ R63, R40, R63 ;  /* 0x0000003f283f7221 */ /* 0x000fc80000010000 */
[----:B------:R-:W-:Y:S02]  /*2040*/  @P1 FADD.FTZ R63, R103, R63 ;  /* 0x0000003f673f1221 */ /* 0x000fe40000010000 */
.L_x_31966:
        /* <DEDUP_REMOVED lines=19> */
.L_x_31967:
[----:B0----5:R-:W-:-:S05]  /*2180*/  HADD2.F32 R41, -RZ, R108.H0_H0 ;  /* 0x2000006cff297230 */ /* 0x021fca0000004100 */
[----:B------:R-:W-:-:S04]  /*2190*/  FADD.FTZ R56, R41, R56 ;  /* 0x0000003829387221 */ /* 0x000fc80000010000 */
[----:B------:R-:W-:Y:S02]  /*21a0*/  @P1 FADD.FTZ R56, R104, R56 ;  /* 0x0000003868381221 */ /* 0x000fe40000010000 */
.L_x_31968:
[----:B------:R-:W-:Y:S01]  /*21b0*/  HADD2.F32 R57, -RZ, R52.H1_H1 ;  /* 0x30000034ff397230 */ /* 0x000fe20000004100 */
[----:B------:R-:W-:Y:S05]  /*21c0*/  @P2 BRA `(.L_x_31969) ;  /* 0x0000003000002947 */ /* 0x000fea0003800000 */
[----:B------:R-:W-:Y:S05]  /*21d0*/  @!P1 BRA `(.L_x_31970) ;  /* 0x0000005000009947 */ /* 0x000fea0003800000 */
[----:B-----5:R-:W-:Y:S01]  /*21e0*/  FADD.FTZ R57, R105, R57 ;  /* 0x0000003969397221 */ /* 0x020fe20000010000 */
[----:B------:R-:W-:Y:S05]  /*21f0*/  BRA `(.L_x_31970) ;  /* 0x0000003000007947 */ /* 0x000fea0003800000 */
.L_x_31969:
[----:B-----5:R-:W-:-:S05]  /*2200*/  HADD2.F32 R40, -RZ, R108.H1_H1 ;  /* 0x3000006cff287230 */ /* 0x020fca0000004100 */
[----:B------:R-:W-:-:S04]  /*2210*/  FADD.FTZ R57, R40, R57 ;  /* 0x0000003928397221 */ /* 0x000fc80000010000 */
[----:B------:R-:W-:Y:S02]  /*2220*/  @P1 FADD.FTZ R57, R105, R57 ;  /* 0x0000003969391221 */ /* 0x000fe40000010000 */
.L_x_31970:
[----:B------:R-:W-:Y:S01]  /*2230*/  HADD2.F32 R58, -RZ, R53.H0_H0 ;  /* 0x20000035ff3a7230 */ /* 0x000fe20000004100 */
[----:B------:R-:W-:Y:S05]  /*2240*/  @P2 BRA `(.L_x_31971) ;  /* 0x0000003000002947 */ /* 0x000fea0003800000 */
[----:B------:R-:W-:Y:S05]  /*2250*/  @!P1 BRA `(.L_x_31972) ;  /* 0x0000005000009947 */ /* 0x000fea0003800000 */
[----:B-----5:R-:W-:Y:S01]  /*2260*/  FADD.FTZ R58, R106, R58 ;  /* 0x0000003a6a3a7221 */ /* 0x020fe20000010000 */
[----:B------:R-:W-:Y:S05]  /*2270*/  BRA `(.L_x_31972) ;  /* 0x0000003000007947 */ /* 0x000fea0003800000 */
.L_x_31971:
[----:B-----5:R-:W-:-:S05]  /*2280*/  HADD2.F32 R41, -RZ, R109.H0_H0 ;  /* 0x2000006dff297230 */ /* 0x020fca0000004100 */
[----:B------:R-:W-:-:S04]  /*2290*/  FADD.FTZ R58, R41, R58 ;  /* 0x0000003a293a7221 */ /* 0x000fc80000010000 */
[----:B------:R-:W-:Y:S02]  /*22a0*/  @P1 FADD.FTZ R58, R106, R58 ;  /* 0x0000003a6a3a1221 */ /* 0x000fe40000010000 */
.L_x_31972:
[----:B------:R-:W-:Y:S01]  /*22b0*/  HADD2.F32 R59, -RZ, R53.H1_H1 ;  /* 0x30000035ff3b7230 */ /* 0x000fe20000004100 */
[----:B------:R-:W-:Y:S05]  /*22c0*/  @P2 BRA `(.L_x_31973) ;  /* 0x0000003000002947 */ /* 0x000fea0003800000 */
[----:B------:R-:W-:Y:S05]  /*22d0*/  @!P1 BRA `(.L_x_31974) ;  /* 0x0000005000009947 */ /* 0x000fea0003800000 */
[----:B-----5:R-:W-:Y:S01]  /*22e0*/  FADD.FTZ R59, R107, R59 ;  /* 0x0000003b6b3b7221 */ /* 0x020fe20000010000 */
[----:B------:R-:W-:Y:S05]  /*22f0*/  BRA `(.L_x_31974) ;  /* 0x0000003000007947 */ /* 0x000fea0003800000 */
.L_x_31973:
[----:B-----5:R-:W-:-:S05]  /*2300*/  HADD2.F32 R40, -RZ, R109.H1_H1 ;  /* 0x3000006dff287230 */ /* 0x020fca0000004100 */
[----:B------:R-:W-:-:S04]  /*2310*/  FADD.FTZ R59, R40, R59 ;  /* 0x0000003b283b7221 */ /* 0x000fc80000010000 */
[----:B------:R-:W-:Y:S02]  /*2320*/  @P1 FADD.FTZ R59, R107, R59 ;  /* 0x0000003b6b3b1221 */ /* 0x000fe40000010000 */
.L_x_31974:
[----:B------:R-:W-:Y:S01]  /*2330*/  HADD2.F32 R52, -RZ, R54.H0_H0 ;  /* 0x20000036ff347230 */ /* 0x000fe20000004100 */
[----:B------:R-:W-:Y:S05]  /*2340*/  @P2 BRA `(.L_x_31975) ;  /* 0x0000003000002947 */ /* 0x000fea0003800000 */
[----:B------:R-:W-:Y:S05]  /*2350*/  @!P1 BRA `(.L_x_31976) ;  /* 0x0000005000009947 */ /* 0x000fea0003800000 */
[----:B-----5:R-:W-:Y:S01]  /*2360*/  FADD.FTZ R52, R100, R52 ;  /* 0x0000003464347221 */ /* 0x020fe20000010000 */
[----:B------:R-:W-:Y:S05]  /*2370*/  BRA `(.L_x_31976) ;  /* 0x0000003000007947 */ /* 0x000fea0003800000 */
.L_x_31975:
[----:B-----5:R-:W-:-:S05]  /*2380*/  HADD2.F32 R41, -RZ, R110.H0_H0 ;  /* 0x2000006eff297230 */ /* 0x020fca0000004100 */
[----:B------:R-:W-:-:S04]  /*2390*/  FADD.FTZ R52, R41, R52 ;  /* 0x0000003429347221 */ /* 0x000fc80000010000 */
[----:B------:R-:W-:Y:S02]  /*23a0*/  @P1 FADD.FTZ R52, R100, R52 ;  /* 0x0000003464341221 */ /* 0x000fe40000010000 */
.L_x_31976:
[----:B------:R-:W-:Y:S01]  /*23b0*/  HADD2.F32 R53, -RZ, R54.H1_H1 ;  /* 0x30000036ff357230 */ /* 0x000fe20000004100 */
[----:B------:R-:W-:Y:S05]  /*23c0*/  @P2 BRA `(.L_x_31977) ;  /* 0x0000003000002947 */ /* 0x000fea0003800000 */
[----:B------:R-:W-:Y:S05]  /*23d0*/  @!P1 BRA `(.L_x_31978) ;  /* 0x0000005000009947 */ /* 0x000fea0003800000 */
[----:B-----5:R-:W-:Y:S01]  /*23e0*/  FADD.FTZ R53, R101, R53 ;  /* 0x0000003565357221 */ /* 0x020fe20000010000 */
[----:B------:R-:W-:Y:S05]  /*23f0*/  BRA `(.L_x_31978) ;  /* 0x0000003000007947 */ /* 0x000fea0003800000 */
.L_x_31977:
[----:B-----5:R-:W-:-:S05]  /*2400*/  HADD2.F32 R40, -RZ, R110.H1_H1 ;  /* 0x3000006eff287230 */ /* 0x020fca0000004100 */
[----:B------:R-:W-:-:S04]  /*2410*/  FADD.FTZ R53, R40, R53 ;  /* 0x0000003528357221 */ /* 0x000fc80000010000 */
[----:B------:R-:W-:Y:S02]  /*2420*/  @P1 FADD.FTZ R53, R101, R53 ;  /* 0x0000003565351221 */ /* 0x000fe40000010000 */
.L_x_31978:
[----:B------:R-:W-:Y:S01]  /*2430*/  HADD2.F32 R54, -RZ, R55.H0_H0 ;  /* 0x20000037ff367230 */ /* 0x000fe20000004100 */
[----:B------:R-:W-:Y:S05]  /*2440*/  @P2 BRA `(.L_x_31979) ;  /* 0x0000003000002947 */ /* 0x000fea0003800000 */
[----:B------:R-:W-:Y:S05]  /*2450*/  @!P1 BRA `(.L_x_31980) ;  /* 0x0000005000009947 */ /* 0x000fea0003800000 */
[----:B-----5:R-:W-:Y:S01]  /*2460*/  FADD.FTZ R54, R102, R54 ;  /* 0x0000003666367221 */ /* 0x020fe20000010000 */
[----:B------:R-:W-:Y:S05]  /*2470*/  BRA `(.L_x_31980) ;  /* 0x0000003000007947 */ /* 0x000fea0003800000 */
.L_x_31979:
[----:B-----5:R-:W-:-:S05]  /*2480*/  HADD2.F32 R41, -RZ, R111.H0_H0 ;  /* 0x2000006fff297230 */ /* 0x020fca0000004100 */
[----:B------:R-:W-:-:S04]  /*2490*/  FADD.FTZ R54, R41, R54 ;  /* 0x0000003629367221 */ /* 0x000fc80000010000 */
[----:B------:R-:W-:Y:S02]  /*24a0*/  @P1 FADD.FTZ R54, R102, R54 ;  /* 0x0000003666361221 */ /* 0x000fe40000010000 */
.L_x_31980:
[----:B------:R-:W-:Y:S01]  /*24b0*/  HADD2.F32 R55, -RZ, R55.H1_H1 ;  /* 0x30000037ff377230 */ /* 0x000fe20000004100 */
[----:B------:R-:W-:Y:S05]  /*24c0*/  @P2 BRA `(.L_x_31981) ;  /* 0x0000003000002947 */ /* 0x000fea0003800000 */
[----:B------:R-:W-:Y:S05]  /*24d0*/  @!P1 BRA `(.L_x_31982) ;  /* 0x0000005000009947 */ /* 0x000fea0003800000 */
[----:B-----5:R-:W-:Y:S01]  /*24e0*/  FADD.FTZ R55, R103, R55 ;  /* 0x0000003767377221 */ /* 0x020fe20000010000 */
[----:B------:R-:W-:Y:S05]  /*24f0*/  BRA `(.L_x_31982) ;  /* 0x0000003000007947 */ /* 0x000fea0003800000 */
.L_x_31981:
[----:B-----5:R-:W-:-:S05]  /*2500*/  HADD2.F32 R40, -RZ, R111.H1_H1 ;  /* 0x3000006fff287230 */ /* 0x020fca0000004100 */
[----:B------:R-:W-:-:S04]  /*2510*/  FADD.FTZ R55, R40, R55 ;  /* 0x0000003728377221 */ /* 0x000fc80000010000 */
[----:B------:R-:W-:Y:S02]  /*2520*/  @P1 FADD.FTZ R55, R103, R55 ;  /* 0x0000003767371221 */ /* 0x000fe40000010000 */
.L_x_31982:
        /* <DEDUP_REMOVED lines=19> */
.L_x_31983:
[----:B0----5:R-:W-:-:S05]  /*2660*/  HADD2.F32 R41, -RZ, R108.H0_H0 ;  /* 0x2000006cff297230 */ /* 0x021fca0000004100 */
[----:B------:R-:W-:-:S04]  /*2670*/  FADD.FTZ R48, R41, R48 ;  /* 0x0000003029307221 */ /* 0x000fc80000010000 */
[----:B------:R-:W-:Y:S02]  /*2680*/  @P1 FADD.FTZ R48, R104, R48 ;  /* 0x0000003068301221 */ /* 0x000fe40000010000 */
.L_x_31984:
[----:B------:R-:W-:Y:S01]  /*2690*/  HADD2.F32 R49, -RZ, R44.H1_H1 ;  /* 0x3000002cff317230 */ /* 0x000fe20000004100 */
[----:B------:R-:W-:Y:S05]  /*26a0*/  @P2 BRA `(.L_x_31985) ;  /* 0x0000003000002947 */ /* 0x000fea0003800000 */
[----:B------:R-:W-:Y:S05]  /*26b0*/  @!P1 BRA `(.L_x_31986) ;  /* 0x0000005000009947 */ /* 0x000fea0003800000 */
[----:B-----5:R-:W-:Y:S01]  /*26c0*/  FADD.FTZ R49, R105, R49 ;  /* 0x0000003169317221 */ /* 0x020fe20000010000 */
[----:B------:R-:W-:Y:S05]  /*26d0*/  BRA `(.L_x_31986) ;  /* 0x0000003000007947 */ /* 0x000fea0003800000 */
.L_x_31985:
[----:B-----5:R-:W-:-:S05]  /*26e0*/  HADD2.F32 R40, -RZ, R108.H1_H1 ;  /* 0x3000006cff287230 */ /* 0x020fca0000004100 */
[----:B------:R-:W-:-:S04]  /*26f0*/  FADD.FTZ R49, R40, R49 ;  /* 0x0000003128317221 */ /* 0x000fc80000010000 */
[----:B------:R-:W-:Y:S02]  /*2700*/  @P1 FADD.FTZ R49, R105, R49 ;  /* 0x0000003169311221 */ /* 0x000fe40000010000 */
.L_x_31986:
[----:B------:R-:W-:Y:S01]  /*2710*/  HADD2.F32 R50, -RZ, R45.H0_H0 ;  /* 0x2000002dff327230 */ /* 0x000fe20000004100 */
[----:B------:R-:W-:Y:S05]  /*2720*/  @P2 BRA `(.L_x_31987) ;  /* 0x0000003000002947 */ /* 0x000fea0003800000 */
[----:B------:R-:W-:Y:S05]  /*2730*/  @!P1 BRA `(.L_x_31988) ;  /* 0x0000005000009947 */ /* 0x000fea0003800000 */
[----:B-----5:R-:W-:Y:S01]  /*2740*/  FADD.FTZ R50, R106, R50 ;  /* 0x000000326a327221 */ /* 0x020fe20000010000 */
[----:B------:R-:W-:Y:S05]  /*2750*/  BRA `(.L_x_31988) ;  /* 0x0000003000007947 */ /* 0x000fea0003800000 */
.L_x_31987:
[----:B-----5:R-:W-:-:S05]  /*2760*/  HADD2.F32 R41, -RZ, R109.H0_H0 ;  /* 0x2000006dff297230 */ /* 0x020fca0000004100 */
[----:B------:R-:W-:-:S04]  /*2770*/  FADD.FTZ R50, R41, R50 ;  /* 0x0000003229327221 */ /* 0x000fc80000010000 */
[----:B------:R-:W-:Y:S02]  /*2780*/  @P1 FADD.FTZ R50, R106, R50 ;  /* 0x000000326a321221 */ /* 0x000fe40000010000 */
.L_x_31988:
[----:B------:R-:W-:Y:S01]  /*2790*/  HADD2.F32 R51, -RZ, R45.H1_H1 ;  /* 0x3000002dff337230 */ /* 0x000fe20000004100 */
[----:B------:R-:W-:Y:S05]  /*27a0*/  @P2 BRA `(.L_x_31989) ;  /* 0x0000003000002947 */ /* 0x000fea0003800000 */
[----:B------:R-:W-:Y:S05]  /*27b0*/  @!P1 BRA `(.L_x_31990) ;  /* 0x0000005000009947 */ /* 0x000fea0003800000 */
[----:B-----5:R-:W-:Y:S01]  /*27c0*/  FADD.FTZ R51, R107, R51 ;  /* 0x000000336b337221 */ /* 0x020fe20000010000 */
[----:B------:R-:W-:Y:S05]  /*27d0*/  BRA `(.L_x_31990) ;  /* 0x0000003000007947 */ /* 0x000fea0003800000 */
.L_x_31989:
[----:B-----5:R-:W-:-:S05]  /*27e0*/  HADD2.F32 R40, -RZ, R109.H1_H1 ;  /* 0x3000006dff287230 */ /* 0x020fca0000004100 */
[----:B------:R-:W-:-:S04]  /*27f0*/  FADD.FTZ R51, R40, R51 ;  /* 0x0000003328337221 */ /* 0x000fc80000010000 */
[----:B------:R-:W-:Y:S02]  /*2800*/  @P1 FADD.FTZ R51, R107, R51 ;  /* 0x000000336b331221 */ /* 0x000fe40000010000 */
.L_x_31990:
[----:B------:R-:W-:Y:S01]  /*2810*/  HADD2.F32 R44, -RZ, R46.H0_H0 ;  /* 0x2000002eff2c7230 */ /* 0x000fe20000004100 */
[----:B------:R-:W-:Y:S05]  /*2820*/  @P2 BRA `(.L_x_31991) ;  /* 0x0000003000002947 */ /* 0x000fea0003800000 */
[----:B------:R-:W-:Y:S05]  /*2830*/  @!P1 BRA `(.L_x_31992) ;  /* 0x0000005000009947 */ /* 0x000fea0003800000 */
[----:B-----5:R-:W-:Y:S01]  /*2840*/  FADD.FTZ R44, R100, R44 ;  /* 0x0000002c642c7221 */ /* 0x020fe20000010000 */
[----:B------:R-:W-:Y:S05]  /*2850*/  BRA `(.L_x_31992) ;  /* 0x0000003000007947 */ /* 0x000fea0003800000 */
.L_x_31991:
[----:B-----5:R-:W-:-:S05]  /*2860*/  HADD2.F32 R41, -RZ, R110.H0_H0 ;  /* 0x2000006eff297230 */ /* 0x020fca0000004100 */
[----:B------:R-:W-:-:S04]  /*2870*/  FADD.FTZ R44, R41, R44 ;  /* 0x0000002c292c7221 */ /* 0x000fc80000010000 */
[----:B------:R-:W-:Y:S02]  /*2880*/  @P1 FADD.FTZ R44, R100, R44 ;  /* 0x0000002c642c1221 */ /* 0x000fe40000010000 */
.L_x_31992:
[----:B------:R-:W-:Y:S01]  /*2890*/  HADD2.F32 R45, -RZ, R46.H1_H1 ;  /* 0x3000002eff2d7230 */ /* 0x000fe20000004100 */
[----:B------:R-:W-:Y:S05]  /*28a0*/  @P2 BRA `(.L_x_31993) ;  /* 0x0000003000002947 */ /* 0x000fea0003800000 */
[----:B------:R-:W-:Y:S05]  /*28b0*/  @!P1 BRA `(.L_x_31994) ;  /* 0x0000005000009947 */ /* 0x000fea0003800000 */
[----:B-----5:R-:W-:Y:S01]  /*28c0*/  FADD.FTZ R45, R101, R45 ;  /* 0x0000002d652d7221 */ /* 0x020fe20000010000 */
[----:B------:R-:W-:Y:S05]  /*28d0*/  BRA `(.L_x_31994) ;  /* 0x0000003000007947 */ /* 0x000fea0003800000 */
.L_x_31993:
[----:B-----5:R-:W-:-:S05]  /*28e0*/  HADD2.F32 R40, -RZ, R110.H1_H1 ;  /* 0x3000006eff287230 */ /* 0x020fca0000004100 */
[----:B------:R-:W-:-:S04]  /*28f0*/  FADD.FTZ R45, R40, R45 ;  /* 0x0000002d282d7221 */ /* 0x000fc80000010000 */
[----:B------:R-:W-:Y:S02]  /*2900*/  @P1 FADD.FTZ R45, R101, R45 ;  /* 0x0000002d652d1221 */ /* 0x000fe40000010000 */
.L_x_31994:
[----:B------:R-:W-:Y:S01]  /*2910*/  HADD2.F32 R46, -RZ, R47.H0_H0 ;  /* 0x2000002fff2e7230 */ /* 0x000fe20000004100 */
[----:B------:R-:W-:Y:S05]  /*2920*/  @P2 BRA `(.L_x_31995) ;  /* 0x0000003000002947 */ /* 0x000fea0003800000 */
[----:B------:R-:W-:Y:S05]  /*2930*/  @!P1 BRA `(.L_x_31996) ;  /* 0x0000005000009947 */ /* 0x000fea0003800000 */
[----:B-----5:R-:W-:Y:S01]  /*2940*/  FADD.FTZ R46, R102, R46 ;  /* 0x0000002e662e7221 */ /* 0x020fe20000010000 */
[----:B------:R-:W-:Y:S05]  /*2950*/  BRA `(.L_x_31996) ;  /* 0x0000003000007947 */ /* 0x000fea0003800000 */
.L_x_31995:
[----:B-----5:R-:W-:-:S05]  /*2960*/  HADD2.F32 R41, -RZ, R111.H0_H0 ;  /* 0x2000006fff297230 */ /* 0x020fca0000004100 */
[----:B------:R-:W-:-:S04]  /*2970*/  FADD.FTZ R46, R41, R46 ;  /* 0x0000002e292e7221 */ /* 0x000fc80000010000 */
[----:B------:R-:W-:Y:S02]  /*2980*/  @P1 FADD.FTZ R46, R102, R46 ;  /* 0x0000002e662e1221 */ /* 0x000fe40000010000 */
.L_x_31996:
[----:B------:R-:W-:Y:S01]  /*2990*/  HADD2.F32 R47, -RZ, R47.H1_H1 ;  /* 0x3000002fff2f7230 */ /* 0x000fe20000004100 */
[----:B------:R-:W-:Y:S05]  /*29a0*/  @P2 BRA `(.L_x_31997) ;  /* 0x0000003000002947 */ /* 0x000fea0003800000 */
[----:B------:R-:W-:Y:S05]  /*29b0*/  @!P1 BRA `(.L_x_31998) ;  /* 0x0000005000009947 */ /* 0x000fea0003800000 */
[----:B-----5:R-:W-:Y:S01]  /*29c0*/  FADD.FTZ R47, R103, R47 ;  /* 0x0000002f672f7221 */ /* 0x020fe20000010000 */
[----:B------:R-:W-:Y:S05]  /*29d0*/  BRA `(.L_x_31998) ;  /* 0x0000003000007947 */ /* 0x000fea0003800000 */
.L_x_31997:
[----:B-----5:R-:W-:-:S05]  /*29e0*/  HADD2.F32 R40, -RZ, R111.H1_H1 ;  /* 0x3000006fff287230 */ /* 0x020fca0000004100 */
[----:B------:R-:W-:-:S04]  /*29f0*/  FADD.FTZ R47, R40, R47 ;  /* 0x0000002f282f7221 */ /* 0x000fc80000010000 */
[----:B------:R-:W-:Y:S02]  /*2a00*/  @P1 FADD.FTZ R47, R103, R47 ;  /* 0x0000002f672f1221 */ /* 0x000fe40000010000 */
.L_x_31998:
        /* <DEDUP_REMOVED lines=19> */
.L_x_31999:
[----:B0----5:R-:W-:-:S05]  /*2b40*/  HADD2.F32 R41, -RZ, R108.H0_H0 ;  /* 0x2000006cff297230 */ /* 0x021fca0000004100 */
[----:B------:R-:W-:-:S04]  /*2b50*/  FADD.FTZ R40, R41, R40 ;  /* 0x0000002829287221 */ /* 0x000fc80000010000 */
[----:B------:R-:W-:Y:S02]  /*2b60*/  @P1 FADD.FTZ R40, R104, R40 ;  /* 0x0000002868281221 */ /* 0x000fe40000010000 */
.L_x_32000:
[----:B------:R-:W-:Y:S01]  /*2b70*/  HADD2.F32 R41, -RZ, R140.H1_H1 ;  /* 0x3000008cff297230 */ /* 0x000fe20000004100 */
[----:B------:R-:W-:Y:S05]  /*2b80*/  @P2 BRA `(.L_x_32001) ;  /* 0x0000003000002947 */ /* 0x000fea0003800000 */
[----:B------:R-:W-:Y:S05]  /*2b90*/  @!P1 BRA `(.L_x_32002) ;  /* 0x0000005000009947 */ /* 0x000fea0003800000 */
[----:B-----5:R-:W-:Y:S01]  /*2ba0*/  FADD.FTZ R41, R105, R41 ;  /* 0x0000002969297221 */ /* 0x020fe20000010000 */
[----:B------:R-:W-:Y:S05]  /*2bb0*/  BRA `(.L_x_32002) ;  /* 0x0000003000007947 */ /* 0x000fea0003800000 */
.L_x_32001:
[----:B-----5:R-:W-:-:S05]  /*2bc0*/  HADD2.F32 R42, -RZ, R108.H1_H1 ;  /* 0x3000006cff2a7230 */ /* 0x020fca0000004100 */
[----:B------:R-:W-:-:S04]  /*2bd0*/  FADD.FTZ R41, R42, R41 ;  /* 0x000000292a297221 */ /* 0x000fc80000010000 */
[----:B------:R-:W-:Y:S02]  /*2be0*/  @P1 FADD.FTZ R41, R105, R41 ;  /* 0x0000002969291221 */ /* 0x000fe40000010000 */
.L_x_32002:
[----:B------:R-:W-:Y:S01]  /*2bf0*/  HADD2.F32 R42, -RZ, R141.H0_H0 ;  /* 0x2000008dff2a7230 */ /* 0x000fe20000004100 */
[----:B------:R-:W-:Y:S05]  /*2c00*/  @P2 BRA `(.L_x_32003) ;  /* 0x0000003000002947 */ /* 0x000fea0003800000 */
[----:B------:R-:W-:Y:S05]  /*2c10*/  @!P1 BRA `(.L_x_32004) ;  /* 0x0000005000009947 */ /* 0x000fea0003800000 */
[----:B-----5:R-:W-:Y:S01]  /*2c20*/  FADD.FTZ R42, R106, R42 ;  /* 0x0000002a6a2a7221 */ /* 0x020fe20000010000 */
[----:B------:R-:W-:Y:S05]  /*2c30*/  BRA `(.L_x_32004) ;  /* 0x0000003000007947 */ /* 0x000fea0003800000 */
.L_x_32003:
[----:B-----5:R-:W-:-:S05]  /*2c40*/  HADD2.F32 R43, -RZ, R109.H0_H0 ;  /* 0x2000006dff2b7230 */ /* 0x020fca0000004100 */
[----:B------:R-:W-:-:S04]  /*2c50*/  FADD.FTZ R42, R43, R42 ;  /* 0x0000002a2b2a7221 */ /* 0x000fc80000010000 */
[----:B------:R-:W-:Y:S02]  /*2c60*/  @P1 FADD.FTZ R42, R106, R42 ;  /* 0x0000002a6a2a1221 */ /* 0x000fe40000010000 */
.L_x_32004:
[----:B------:R-:W-:Y:S01]  /*2c70*/  HADD2.F32 R43, -RZ, R141.H1_H1 ;  /* 0x3000008dff2b7230 */ /* 0x000fe20000004100 */
[----:B------:R-:W-:Y:S05]  /*2c80*/  @P2 BRA `(.L_x_32005) ;  /* 0x0000003000002947 */ /* 0x000fea0003800000 */
[----:B------:R-:W-:Y:S05]  /*2c90*/  @!P1 BRA `(.L_x_32006) ;  /* 0x0000005000009947 */ /* 0x000fea0003800000 */
[----:B-----5:R-:W-:Y:S01]  /*2ca0*/  FADD.FTZ R43, R107, R43 ;  /* 0x0000002b6b2b7221 */ /* 0x020fe20000010000 */
[----:B------:R-:W-:Y:S05]  /*2cb0*/  BRA `(.L_x_32006) ;  /* 0x0000003000007947 */ /* 0x000fea0003800000 */
.L_x_32005:
[----:B-----5:R-:W-:-:S05]  /*2cc0*/  HADD2.F32 R140, -RZ, R109.H1_H1 ;  /* 0x3000006dff8c7230 */ /* 0x020fca0000004100 */
[----:B------:R-:W-:-:S04]  /*2cd0*/  FADD.FTZ R43, R140, R43 ;  /* 0x0000002b8c2b7221 */ /* 0x000fc80000010000 */
[----:B------:R-:W-:Y:S02]  /*2ce0*/  @P1 FADD.FTZ R43, R107, R43 ;  /* 0x0000002b6b2b1221 */ /* 0x000fe40000010000 */
.L_x_32006:
[----:B------:R-:W-:Y:S01]  /*2cf0*/  HADD2.F32 R140, -RZ, R142.H0_H0 ;  /* 0x2000008eff8c7230 */ /* 0x000fe20000004100 */
[----:B------:R-:W-:Y:S05]  /*2d00*/  @P2 BRA `(.L_x_32007) ;  /* 0x0000003000002947 */ /* 0x000fea0003800000 */
[----:B------:R-:W-:Y:S05]  /*2d10*/  @!P1 BRA `(.L_x_32008) ;  /* 0x0000005000009947 */ /* 0x000fea0003800000 */
[----:B-----5:R-:W-:Y:S01]  /*2d20*/  FADD.FTZ R140, R100, R140 ;  /* 0x0000008c648c7221 */ /* 0x020fe20000010000 */
[----:B------:R-:W-:Y:S05]  /*2d30*/  BRA `(.L_x_32008) ;  /* 0x0000003000007947 */ /* 0x000fea0003800000 */
.L_x_32007:
[----:B-----5:R-:W-:-:S05]  /*2d40*/  HADD2.F32 R141, -RZ, R110.H0_H0 ;  /* 0x2000006eff8d7230 */ /* 0x020fca0000004100 */
[----:B------:R-:W-:-:S04]  /*2d50*/  FADD.FTZ R140, R141, R140 ;  /* 0x0000008c8d8c7221 */ /* 0x000fc80000010000 */
[----:B------:R-:W-:Y:S02]  /*2d60*/  @P1 FADD.FTZ R140, R100, R140 ;  /* 0x0000008c648c1221 */ /* 0x000fe40000010000 */
.L_x_32008:
[----:B------:R-:W-:Y:S01]  /*2d70*/  HADD2.F32 R141, -RZ, R142.H1_H1 ;  /* 0x3000008eff8d7230 */ /* 0x000fe20000004100 */
[----:B------:R-:W-:Y:S05]  /*2d80*/  @P2 BRA `(.L_x_32009) ;  /* 0x0000003000002947 */ /* 0x000fea0003800000 */
[----:B------:R-:W-:Y:S05]  /*2d90*/  @!P1 BRA `(.L_x_32010) ;  /* 0x0000005000009947 */ /* 0x000fea0003800000 */
[----:B-----5:R-:W-:Y:S01]  /*2da0*/  FADD.FTZ R141, R101, R141 ;  /* 0x0000008d658d7221 */ /* 0x020fe20000010000 */
[----:B------:R-:W-:Y:S05]  /*2db0*/  BRA `(.L_x_32010) ;  /* 0x0000003000007947 */ /* 0x000fea0003800000 */
.L_x_32009:
[----:B-----5:R-:W-:-:S05]  /*2dc0*/  HADD2.F32 R142, -RZ, R110.H1_H1 ;  /* 0x3000006eff8e7230 */ /* 0x020fca0000004100 */
[----:B------:R-:W-:-:S04]  /*2dd0*/  FADD.FTZ R141, R142, R141 ;  /* 0x0000008d8e8d7221 */ /* 0x000fc80000010000 */
[----:B------:R-:W-:Y:S02]  /*2de0*/  @P1 FADD.FTZ R141, R101, R141 ;  /* 0x0000008d658d1221 */ /* 0x000fe40000010000 */
.L_x_32010:
[----:B------:R-:W-:Y:S01]  /*2df0*/  HADD2.F32 R142, -RZ, R143.H0_H0 ;  /* 0x2000008fff8e7230 */ /* 0x000fe20000004100 */
[----:B------:R-:W-:Y:S05]  /*2e00*/  @P2 BRA `(.L_x_32011) ;  /* 0x0000003000002947 */ /* 0x000fea0003800000 */
[----:B------:R-:W-:Y:S05]  /*2e10*/  @!P1 BRA `(.L_x_32012) ;  /* 0x0000005000009947 */ /* 0x000fea0003800000 */
[----:B-----5:R-:W-:Y:S01]  /*2e20*/  FADD.FTZ R142, R102, R142 ;  /* 0x0000008e668e7221 */ /* 0x020fe20000010000 */
[----:B------:R-:W-:Y:S05]  /*2e30*/  BRA `(.L_x_32012) ;  /* 0x0000003000007947 */ /* 0x000fea0003800000 */
.L_x_32011:
[----:B-----5:R-:W-:-:S05]  /*2e40*/  HADD2.F32 R179, -RZ, R111.H0_H0 ;  /* 0x2000006fffb37230 */ /* 0x020fca0000004100 */
[----:B------:R-:W-:-:S04]  /*2e50*/  FADD.FTZ R142, R179, R142 ;  /* 0x0000008eb38e7221 */ /* 0x000fc80000010000 */
[----:B------:R-:W-:Y:S02]  /*2e60*/  @P1 FADD.FTZ R142, R102, R142 ;  /* 0x0000008e668e1221 */ /* 0x000fe40000010000 */
.L_x_32012:
[----:B------:R-:W-:Y:S01]  /*2e70*/  HADD2.F32 R143, -RZ, R143.H1_H1 ;  /* 0x3000008fff8f7230 */ /* 0x000fe20000004100 */
[----:B------:R-:W-:Y:S05]  /*2e80*/  @P2 BRA `(.L_x_32013) ;  /* 0x0000003000002947 */ /* 0x000fea0003800000 */
[----:B------:R-:W-:Y:S05]  /*2e90*/  @!P1 BRA `(.L_x_32014) ;  /* 0x0000005000009947 */ /* 0x000fea0003800000 */
[----:B-----5:R-:W-:Y:S01]  /*2ea0*/  FADD.FTZ R143, R103, R143 ;  /* 0x0000008f678f7221 */ /* 0x020fe20000010000 */
[----:B------:R-:W-:Y:S05]  /*2eb0*/  BRA `(.L_x_32014) ;  /* 0x0000003000007947 */ /* 0x000fea0003800000 */
.L_x_32013:
[----:B-----5:R-:W-:-:S05]  /*2ec0*/  HADD2.F32 R178, -RZ, R111.H1_H1 ;  /* 0x3000006fffb27230 */ /* 0x020fca0000004100 */
[----:B------:R-:W-:-:S04]  /*2ed0*/  FADD.FTZ R143, R178, R143 ;  /* 0x0000008fb28f7221 */ /* 0x000fc80000010000 */
[----:B------:R-:W-:Y:S02]  /*2ee0*/  @P1 FADD.FTZ R143, R103, R143 ;  /* 0x0000008f678f1221 */ /* 0x000fe40000010000 */
.L_x_32014:
        /* <DEDUP_REMOVED lines=71> */
.L_x_32019:
        /* <DEDUP_REMOVED lines=148> */
.L_x_32020:
[----:B01----:R-:W-:Y:S01]  /*3ca0*/  FADD.FTZ R193, R192, R193 ;  /* 0x000000c1c0c17221 */ /* 0x003fe20000010000 */
[----:B------:R-:W-:Y:S01]  /*3cb0*/  MOV R192, c[0x0][0x1e0] ;  /* 0x0000780000c07a02 */ /* 0x000fe20000000f00 */
[----:B------:R-:W-:Y:S01]  /*3cc0*/  FMUL.FTZ R183, R191, R191 ;  /* 0x000000bfbfb77220 */ /* 0x000fe20000410000 */
[----:B------:R-:W-:Y:S01]  /*3cd0*/  ISETP.NE.AND P0, PT, RZ, UR6, PT ;  /* 0x00000006ff007c0c */ /* 0x000fe2000bf05270 */
[----:B------:R-:W-:Y:S01]  /*3ce0*/  HFMA2.MMA R182, -RZ, RZ, 0, 2.384185791015625e-07 ;  /* 0x00000004ffb67435 */ /* 0x000fe200000001ff */
[----:B------:R-:W-:Y:S01]  /*3cf0*/  HADD2.F32 R242, -RZ, R135.H0_H0 ;  /* 0x20000087fff27230 */ /* 0x000fe20000004100 */
[----:B------:R-:W-:Y:S01]  /*3d00*/  FFMA.FTZ R192, R193, R192, c[0x0][0x228] ;  /* 0x00008a00c1c07623 */ /* 0x000fe200000100c0 */
[----:B------:R-:W-:Y:S02]  /*3d10*/  FSEL R193, R183, RZ, P0 ;  /* 0x000000ffb7c17208 */ /* 0x000fe40000000000 */
[----:B------:R-:W-:-:S03]  /*3d20*/  FSEL R183, R191, RZ, !P0 ;  /* 0x000000ffbfb77208 */ /* 0x000fc60004000000 */
[----:B------:R-:W-:Y:S02]  /*3d30*/  FADD.FTZ R193, R192, R193 ;  /* 0x000000c1c0c17221 */ /* 0x000fe40000010000 */
[----:B------:R-:W-:Y:S02]  /*3d40*/  FADD.FTZ R224, -R183, R49 ;  /* 0x00000031b7e07221 */ /* 0x000fe40000010100 */
[----:B------:R-:W0:Y:S01]  /*3d50*/  MUFU.RSQ R49, R193 ;  /* 0x000000c100317308 */ /* 0x000e220000001400 */
[----:B------:R-:W-:-:S04]  /*3d60*/  @!P1 IMAD.WIDE R178, R173, R182, c[0x0][0x1a0] ;  /* 0x00006800adb29625 */ /* 0x000fc800078e02b6 */
[C---:B------:R-:W-:Y:S01]  /*3d70*/  FADD.FTZ R238, -R183.reuse, R40 ;  /* 0x00000028b7ee7221 */ /* 0x040fe20000010100 */
[----:B------:R1:W-:Y:S01]  /*3d80*/  @!P1 STG.E [R178.64], R191 ;  /* 0x000000bfb2009986 */ /* 0x0003e2000c101904 */
[----:B------:R-:W-:Y:S02]  /*3d90*/  FADD.FTZ R232, -R183, R41 ;  /* 0x00000029b7e87221 */ /* 0x000fe40000010100 */
[----:B------:R-:W-:-:S04]  /*3da0*/  @!P1 IMAD.WIDE R40, R173, R182, c[0x0][0x1a8] ;  /* 0x00006a00ad289625 */ /* 0x000fc800078e02b6 */
[C---:B------:R-:W-:Y:S02]  /*3db0*/  FADD.FTZ R196, -R183.reuse, R62 ;  /* 0x0000003eb7c47221 */ /* 0x040fe40000010100 */
[C---:B------:R-:W-:Y:S01]  /*3dc0*/  FADD.FTZ R62, -R183.reuse, R56 ;  /* 0x00000038b73e7221 */ /* 0x040fe20000010100 */
[----:B0-----:R0:W-:Y:S01]  /*3dd0*/  @!P1 STG.E [R40.64], R49 ;  /* 0x0000003128009986 */ /* 0x0011e2000c101904 */
[C---:B------:R-:W-:Y:S01]  /*3de0*/  FADD.FTZ R236, -R183.reuse, R42 ;  /* 0x0000002ab7ec7221 */ /* 0x040fe20000010100 */
[----:B-1----:R-:W-:Y:S01]  /*3df0*/  HADD2.F32 R179, -RZ, R120.H1_H1 ;  /* 0x30000078ffb37230 */ /* 0x002fe20000004100 */
[C---:B------:R-:W-:Y:S01]  /*3e00*/  FADD.FTZ R42, -R183.reuse, R141 ;  /* 0x0000008db72a7221 */ /* 0x040fe20000010100 */
[----:B------:R-:W-:Y:S01]  /*3e10*/  HADD2.F32 R141, -RZ, R124.H1_H1 ;  /* 0x3000007cff8d7230 */ /* 0x000fe20000004100 */
[C---:B------:R-:W-:Y:S02]  /*3e20*/  FADD.FTZ R56, -R183.reuse, R57 ;  /* 0x00000039b7387221 */ /* 0x040fe40000010100 */
[----:B------:R-:W-:-:S02]  /*3e30*/  FADD.FTZ R98, -R183, R98 ;  /* 0x00000062b7627221 */ /* 0x000fc40000010100 */
[C---:B------:R-:W-:Y:S02]  /*3e40*/  FADD.FTZ R99, -R183.reuse, R99 ;  /* 0x00000063b7637221 */ /* 0x040fe40000010100 */
[----:B------:R-:W-:Y:S02]  /*3e50*/  FADD.FTZ R194, -R183, R63 ;  /* 0x0000003fb7c27221 */ /* 0x000fe40000010100 */
[C---:B0-----:R-:W-:Y:S02]  /*3e60*/  FMUL.FTZ R40, R49.reuse, R62 ;  /* 0x0000003e31287220 */ /* 0x041fe40000410000 */
[C---:B------:R-:W-:Y:S01]  /*3e70*/  FMUL.FTZ R62, R49.reuse, R42 ;  /* 0x0000002a313e7220 */ /* 0x040fe20000410000 */
[--C-:B------:R-:W-:Y:S01]  /*3e80*/  HADD2.F32 R42, -RZ, R133.reuse.H0_H0 ;  /* 0x20000085ff2a7230 */ /* 0x100fe20000004100 */
[C---:B------:R-:W-:Y:S01]  /*3e90*/  FMUL.FTZ R63, R49.reuse, R56 ;  /* 0x00000038313f7220 */ /* 0x040fe20000410000 */
[----:B------:R-:W-:Y:S01]  /*3ea0*/  HADD2.F32 R56, -RZ, R133.H1_H1 ;  /* 0x30000085ff387230 */ /* 0x000fe20000004100 */
[----:B------:R-:W-:-:S02]  /*3eb0*/  FMUL.FTZ R98, R49, R98 ;  /* 0x0000006231627220 */ /* 0x000fc40000410000 */
[----:B------:R-:W-:Y:S02]  /*3ec0*/  FMUL.FTZ R99, R49, R99 ;  /* 0x0000006331637220 */ /* 0x000fe40000410000 */
[C---:B------:R-:W-:Y:S02]  /*3ed0*/  FADD.FTZ R96, -R183.reuse, R96 ;  /* 0x00000060b7607221 */ /* 0x040fe40000010100 */
[C---:B------:R-:W-:Y:S02]  /*3ee0*/  FADD.FTZ R97, -R183.reuse, R97 ;  /* 0x00000061b7617221 */ /* 0x040fe40000010100 */
[----:B------:R-:W-:Y:S01]  /*3ef0*/  FFMA.FTZ R98, R98, R42, R3 ;  /* 0x0000002a62627223 */ /* 0x000fe20000010003 */
[--C-:B------:R-:W-:Y:S01]  /*3f00*/  HADD2.F32 R42, -RZ, R132.reuse.H0_H0 ;  /* 0x20000084ff2a7230 */ /* 0x100fe20000004100 */
[----:B------:R-:W-:Y:S02]  /*3f10*/  FADD.FTZ R234, -R183, R43 ;  /* 0x0000002bb7ea7221 */ /* 0x000fe40000010100 */
[----:B------:R-:W-:Y:S01]  /*3f20*/  FFMA.FTZ R99, R99, R56, R4 ;  /* 0x0000003863637223 */ /* 0x000fe20000010004 */
[----:B------:R-:W-:Y:S01]  /*3f30*/  HADD2.F32 R56, -RZ, R132.H1_H1 ;  /* 0x30000084ff387230 */ /* 0x000fe20000004100 */
[----:B------:R-:W-:-:S02]  /*3f40*/  FMUL.FTZ R43, R49, R96 ;  /* 0x00000060312b7220 */ /* 0x000fc40000410000 */
[----:B------:R-:W-:Y:S02]  /*3f50*/  FMUL.FTZ R97, R49, R97 ;  /* 0x0000006131617220 */ /* 0x000fe40000410000 */
[C---:B------:R-:W-:Y:S02]  /*3f60*/  FADD.FTZ R216, -R183.reuse, R83 ;  /* 0x00000053b7d87221 */ /* 0x040fe40000010100 */
[----:B------:R-:W-:Y:S02]  /*3f70*/  FADD.FTZ R204, -R183, R81 ;  /* 0x00000051b7cc7221 */ /* 0x000fe40000010100 */
[----:B------:R-:W-:Y:S02]  /*3f80*/  FFMA.FTZ R43, R43, R42, R0 ;  /* 0x0000002a2b2b7223 */ /* 0x000fe40000010000 */
[----:B------:R-:W-:Y:S01]  /*3f90*/  FFMA.FTZ R42, R97, R56, R2 ;  /* 0x00000038612a7223 */ /* 0x000fe20000010002 */
[----:B------:R-:W-:Y:S01]  /*3fa0*/  HADD2.F32 R97, -RZ, R125.H1_H1 ;  /* 0x3000007dff617230 */ /* 0x000fe20000004100 */
[C---:B------:R-:W-:Y:S01]  /*3fb0*/  FADD.FTZ R220, -R183.reuse, R53 ;  /* 0x00000035b7dc7221 */ /* 0x040fe20000010100 */
[----:B------:R-:W-:Y:S01]  /*3fc0*/  HADD2.F32 R56, -RZ, R128.H0_H0 ;  /* 0x20000080ff387230 */ /* 0x000fe20000004100 */
[----:B------:R-:W-:-:S02]  /*3fd0*/  FADD.FTZ R212, -R183, R72 ;  /* 0x00000048b7d47221 */ /* 0x000fc40000010100 */
[----:B------:R-:W-:Y:S02]  /*3fe0*/  FMUL.FTZ R53, R49, R216 ;  /* 0x000000d831357220 */ /* 0x000fe40000410000 */
[----:B------:R-:W-:Y:S02]  /*3ff0*/  FADD.FTZ R72, -R183, R60 ;  /* 0x0000003cb7487221 */ /* 0x000fe40000010100 */
[----:B------:R-:W-:Y:S02]  /*4000*/  FMUL.FTZ R41, R49, R204 ;  /* 0x000000cc31297220 */ /* 0x000fe40000410000 */
[C---:B------:R-:W-:Y:S02]  /*4010*/  FADD.FTZ R74, -R183.reuse, R74 ;  /* 0x0000004ab74a7221 */ /* 0x040fe40000010100 */
[C---:B------:R-:W-:Y:S02]  /*4020*/  FADD.FTZ R60, -R183.reuse, R59 ;  /* 0x0000003bb73c7221 */ /* 0x040fe40000010100 */
[----:B------:R-:W-:-:S02]  /*4030*/  FADD.FTZ R92, -R183, R92 ;  /* 0x0000005cb75c7221 */ /* 0x000fc40000010100 */
[----:B------:R-:W-:Y:S02]  /*4040*/  FADD.FTZ R206, -R183, R64 ;  /* 0x00000040b7ce7221 */ /* 0x000fe40000010100 */
[----:B------:R-:W-:Y:S01]  /*4050*/  FFMA.FTZ R97, R53, R97, R20 ;  /* 0x0000006135617223 */ /* 0x000fe20000010014 */
[----:B------:R-:W-:Y:S01]  /*4060*/  HADD2.F32 R53, -RZ, R121.H0_H0 ;  /* 0x20000079ff357230 */ /* 0x000fe20000004100 */
[----:B------:R-:W-:Y:S02]  /*4070*/  FADD.FTZ R64, -R183, R65 ;  /* 0x00000041b7407221 */ /* 0x000fe40000010100 */
[----:B------:R-:W-:Y:S01]  /*4080*/  FFMA.FTZ R141, R41, R141, R18 ;  /* 0x0000008d298d7223 */ /* 0x000fe20000010012 */
[----:B------:R-:W-:Y:S01]  /*4090*/  HADD2.F32 R41, -RZ, R120.H0_H0 ;  /* 0x20000078ff297230 */ /* 0x000fe20000004100 */
[----:B------:R-:W-:Y:S02]  /*40a0*/  FADD.FTZ R214, -R183, R80 ;  /* 0x00000050b7d67221 */ /* 0x000fe40000010100 */
[----:B------:R-:W-:-:S02]  /*40b0*/  FMUL.FTZ R74, R49, R74 ;  /* 0x0000004a314a7220 */ /* 0x000fc40000410000 */
[----:B------:R-:W-:Y:S01]  /*40c0*/  FMUL.FTZ R65, R49, R60 ;  /* 0x0000003c31417220 */ /* 0x000fe20000410000 */
[----:B------:R-:W-:Y:S01]  /*40d0*/  HADD2.F32 R60, -RZ, R134.H0_H0 ;  /* 0x20000086ff3c7230 */ /* 0x000fe20000004100 */
[C---:B------:R-:W-:Y:S02]  /*40e0*/  FADD.FTZ R80, -R183.reuse, R76 ;  /* 0x0000004cb7507221 */ /* 0x040fe40000010100 */
[----:B------:R-:W-:Y:S02]  /*40f0*/  FADD.FTZ R192, -R183, R66 ;  /* 0x00000042b7c07221 */ /* 0x000fe40000010100 */
[----:B------:R-:W-:Y:S02]  /*4100*/  FMUL.FTZ R212, R49, R212 ;  /* 0x000000d431d47220 */ /* 0x000fe40000410000 */
[C---:B------:R-:W-:Y:S02]  /*4110*/  FADD.FTZ R76, -R183.reuse, R73 ;  /* 0x00000049b74c7221 */ /* 0x040fe40000010100 */
[----:B------:R-:W-:-:S02]  /*4120*/  FADD.FTZ R66, -R183, R61 ;  /* 0x0000003db7427221 */ /* 0x000fc40000010100 */
[----:B------:R-:W-:Y:S02]  /*4130*/  FMUL.FTZ R92, R49, R92 ;  /* 0x0000005c315c7220 */ /* 0x000fe40000410000 */
[C---:B------:R-:W-:Y:S02]  /*4140*/  FADD.FTZ R84, -R183.reuse, R84 ;  /* 0x00000054b7547221 */ /* 0x040fe40000010100 */
[----:B------:R-:W-:Y:S01]  /*4150*/  FFMA.FTZ R74, R74, R53, R27 ;  /* 0x000000354a4a7223 */ /* 0x000fe2000001001b */
[--C-:B------:R-:W-:Y:S01]  /*4160*/  HADD2.F32 R53, -RZ, R118.reuse.H1_H1 ;  /* 0x30000076ff357230 */ /* 0x100fe20000004100 */
[C---:B------:R-:W-:Y:S02]  /*4170*/  FADD.FTZ R228, -R183.reuse, R45 ;  /* 0x0000002db7e47221 */ /* 0x040fe40000010100 */
[----:B------:R-:W-:Y:S01]  /*4180*/  FFMA.FTZ R212, R212, R41, R25 ;  /* 0x00000029d4d47223 */ /* 0x000fe20000010019 */
        /* <DEDUP_REMOVED lines=33> */
[----:B------:R-:W-:Y:S01]  /*43a0*/  FADD.FTZ R240, -R183, R143 ;  /* 0x0000008fb7f07221 */ /* 0x000fe20000010100 */
[----:B------:R-:W-:Y:S01]  /*43b0*/  HADD2.F32 R143, -RZ, R122.H1_H1 ;  /* 0x3000007aff8f7230 */ /* 0x000fe20000004100 */
[C---:B------:R-:W-:Y:S01]  /*43c0*/  FMUL.FTZ R45, R49.reuse, R76 ;  /* 0x0000004c312d7220 */ /* 0x040fe20000410000 */
[--C-:B------:R-:W-:Y:S01]  /*43d0*/  HADD2.F32 R76, -RZ, R130.reuse.H1_H1 ;  /* 0x30000082ff4c7230 */ /* 0x100fe20000004100 */
[C---:B------:R-:W-:Y:S01]  /*43e0*/  FMUL.FTZ R61, R49.reuse, R66 ;  /* 0x00000042313d7220 */ /* 0x040fe20000410000 */
[----:B------:R-:W-:Y:S01]  /*43f0*/  HADD2.F32 R66, -RZ, R131.H1_H1 ;  /* 0x30000083ff427230 */ /* 0x000fe20000004100 */
[----:B------:R-:W-:Y:S01]  /*4400*/  FFMA.FTZ R92, R92, R60, R5 ;  /* 0x0000003c5c5c7223 */ /* 0x000fe20000010005 */
[----:B------:R-:W-:Y:S01]  /*4410*/  HADD2.F32 R60, -RZ, R130.H0_H0 ;  /* 0x20000082ff3c7230 */ /* 0x000fe20000004100 */
[C---:B------:R-:W-:Y:S01]  /*4420*/  FMUL.FTZ R72, R49.reuse, R72 ;  /* 0x0000004831487220 */ /* 0x040fe20000410000 */
[----:B------:R-:W-:Y:S01]  /*4430*/  HADD2.F32 R183, -RZ, R117.H1_H1 ;  /* 0x30000075ffb77230 */ /* 0x000fe20000004100 */
        /* <DEDUP_REMOVED lines=48> */
[----:B------:R-:W-:Y:S01]  /*4740*/  FMUL.FTZ R240, R49, R240 ;  /* 0x000000f031f07220 */ /* 0x000fe20000410000 */
[----:B------:R-:W-:Y:S01]  /*4750*/  HADD2.F32 R49, -RZ, R135.H1_H1 ;  /* 0x30000087ff317230 */ /* 0x000fe20000004100 */
[----:B------:R-:W-:Y:S01]  /*4760*/  FFMA.FTZ R179, R45, R179, R26 ;  /* 0x000000b32db37223 */ /* 0x000fe2000001001a */
[--C-:B------:R-:W-:Y:S01]  /*4770*/  HADD2.F32 R45, -RZ, R116.reuse.H1_H1 ;  /* 0x30000074ff2d7230 */ /* 0x100fe20000004100 */
        /* <DEDUP_REMOVED lines=15> */
[--C-:B------:R-:W-:Y:S01]  /*4870*/  HADD2.F32 R53, -RZ, R114.reuse.H1_H1 ;  /* 0x30000072ff357230 */ /* 0x100fe20000004100 */
[----:B------:R-:W-:Y:S01]  /*4880*/  FFMA.FTZ R191, R47, R45, R34 ;  /* 0x0000002d2fbf7223 */ /* 0x000fe20000010022 */
[--C-:B------:R-:W-:Y:S01]  /*4890*/  HADD2.F32 R45, -RZ, R113.reuse.H1_H1 ;  /* 0x30000071ff2d7230 */ /* 0x100fe20000004100 */
        /* <DEDUP_REMOVED lines=10> */
[----:B------:R-:W-:-:S02]  /*4940*/  FFMA.FTZ R71, R71, R76, R24 ;  /* 0x0000004c47477223 */ /* 0x000fc40000010018 */
        /* <DEDUP_REMOVED lines=19> */
[----:B------:R-:W-:Y:S01]  /*4a80*/  F2FP.PACK_AB R56, R89, R56 ;  /* 0x000000385938723e */ /* 0x000fe200000000ff */
        /* <DEDUP_REMOVED lines=19> */
[----:B------:R-:W-:Y:S01]  /*4bc0*/  LEA R48, P0, R187, c[0x0][0x208], 0x4 ;  /* 0x00008200bb307a11 */ /* 0x000fe200078020ff */
[----:B------:R-:W-:Y:S01]  /*4bd0*/  FFMA.FTZ R68, R68, R60, R29 ;  /* 0x0000003c44447223 */ /* 0x000fe2000001001d */
[----:B------:R-:W-:Y:S01]  /*4be0*/  LEA R60, P1, R189, c[0x0][0x208], 0x4 ;  /* 0x00008200bd3c7a11 */ /* 0x000fe200078220ff */
        /* <DEDUP_REMOVED lines=12> */
[----:B------:R-:W-:Y:S01]  /*4cb0*/  HADD2.F32 R41, -RZ, R136.H1_H1 ;  /* 0x30000088ff297230 */ /* 0x000fe20000004100 */
[----:B------:R-:W-:Y:S01]  /*4cc0*/  F2FP.PACK_AB R57, R91, R90 ;  /* 0x0000005a5b39723e */ /* 0x000fe200000000ff */
[----:B------:R-:W-:Y:S01]  /*4cd0*/  HADD2.F32 R40, -RZ, R39.H1_H1 ;  /* 0x30000027ff287230 */ /* 0x000fe20000004100 */
[----:B------:R-:W-:Y:S01]  /*4ce0*/  LEA.HI.X R61, R189, c[0x0][0x20c], RZ, 0x4, P1 ;  /* 0x00008300bd3d7a11 */ /* 0x000fe200008f24ff */
[----:B------:R-:W-:Y:S01]  /*4cf0*/  FFMA.FTZ R69, R69, R64, R32 ;  /* 0x0000004045457223 */ /* 0x000fe20000010020 */
[----:B------:R-:W-:Y:S01]  /*4d00*/  HADD2.F32 R44, -RZ, R137.H0_H0 ;  /* 0x20000089ff2c7230 */ /* 0x000fe20000004100 */
[----:B------:R-:W-:Y:S01]  /*4d10*/  STG.E.128 [R48.64], R52 ;  /* 0x0000003430007986 */ /* 0x000fe2000c101d04 */
[----:B------:R-:W-:Y:S01]  /*4d20*/  HADD2.F32 R46, -RZ, R39.H0_H0 ;  /* 0x20000027ff2e7230 */ /* 0x000fe20000004100 */
[----:B------:R-:W-:Y:S01]  /*4d30*/  LEA R64, P0, R184, c[0x0][0x208], 0x4 ;  /* 0x00008200b8407a11 */ /* 0x000fe200078020ff */
        /* <DEDUP_REMOVED lines=12> */
[----:B------:R-:W-:Y:S01]  /*4e00*/  IMAD R173, R182, c[0x0][0x160], R173 ;  /* 0x00005800b6ad7a24 */ /* 0x000fe200078e02ad */
[----:B------:R-:W-:-:S02]  /*4e10*/  F2FP.PACK_AB R47, R69, R70 ;  /* 0x00000046452f723e */ /* 0x000fc400000000ff */
[----:B------:R-:W-:Y:S01]  /*4e20*/  F2FP.PACK_AB R46, R143, R68 ;  /* 0x000000448f2e723e */ /* 0x000fe200000000ff */
[----:B------:R1:W-:Y:S01]  /*4e30*/  STG.E.128 [R64.64], R40 ;  /* 0x0000002840007986 */ /* 0x0003e2000c101d04 */
[----:B------:R-:W-:Y:S02]  /*4e40*/  F2FP.PACK_AB R45, R51, R74 ;  /* 0x0000004a332d723e */ /* 0x000fe400000000ff */
[----:B0-----:R-:W-:Y:S02]  /*4e50*/  LEA R56, P1, R186, c[0x0][0x208], 0x4 ;  /* 0x00008200ba387a11 */ /* 0x001fe400078220ff */
[----:B------:R-:W-:Y:S02]  /*4e60*/  LEA R60, P2, R188, c[0x0][0x208], 0x4 ;  /* 0x00008200bc3c7a11 */ /* 0x000fe400078420ff */
[----:B------:R-:W-:Y:S02]  /*4e70*/  F2FP.PACK_AB R44, R179, R212 ;  /* 0x000000d4b32c723e */ /* 0x000fe400000000ff */
[----:B------:R-:W-:-:S02]  /*4e80*/  LEA.HI.X R57, R186, c[0x0][0x20c], RZ, 0x4, P1 ;  /* 0x00008300ba397a11 */ /* 0x000fc400008f24ff */
[----:B------:R-:W-:Y:S01]  /*4e90*/  F2FP.PACK_AB R51, R67, R196 ;  /* 0x000000c44333723e */ /* 0x000fe200000000ff */
[----:B------:R-:W-:Y:S01]  /*4ea0*/  FFMA.FTZ R67, R181, R228, R162 ;  /* 0x000000e4b5437223 */ /* 0x000fe200000100a2 */
[----:B------:R-:W-:Y:S01]  /*4eb0*/  F2FP.PACK_AB R50, R193, R72 ;  /* 0x00000048c132723e */ /* 0x000fe200000000ff */
[----:B------:R0:W-:Y:S01]  /*4ec0*/  STG.E.128 [R56.64], R44 ;  /* 0x0000002c38007986 */ /* 0x0001e2000c101d04 */
[----:B------:R-:W-:Y:S02]  /*4ed0*/  F2FP.PACK_AB R49, R183, R192 ;  /* 0x000000c0b731723e */ /* 0x000fe400000000ff */
[----:B------:R-:W-:Y:S01]  /*4ee0*/  F2FP.PACK_AB R48, R191, R206 ;  /* 0x000000cebf30723e */ /* 0x000fe200000000ff */
[----:B-1----:R-:W-:Y:S01]  /*4ef0*/  FFMA.FTZ R40, R172, R238, R165 ;  /* 0x000000eeac287223 */ /* 0x002fe200000100a5 */
[----:B------:R-:W-:Y:S01]  /*4f00*/  LEA.HI.X R61, R188, c[0x0][0x20c], RZ, 0x4, P2 ;  /* 0x00008300bc3d7a11 */ /* 0x000fe200010f24ff */
[----:B------:R-:W-:Y:S01]  /*4f10*/  FFMA.FTZ R41, R36, R236, R167 ;  /* 0x000000ec24297223 */ /* 0x000fe200000100a7 */
[----:B------:R-:W-:Y:S01]  /*4f20*/  F2FP.PACK_AB R52, R63, R66 ;  /* 0x000000423f34723e */ /* 0x000fe200000000ff */
[----:B------:R-:W-:Y:S01]  /*4f30*/  FFMA.FTZ R63, R38, R62, R171 ;  /* 0x0000003e263f7223 */ /* 0x000fe200000100ab */
[----:B------:R-:W-:Y:S01]  /*4f40*/  F2FP.PACK_AB R55, R195, R94 ;  /* 0x0000005ec337723e */ /* 0x000fe200000000ff */
[----:B------:R1:W-:Y:S01]  /*4f50*/  STG.E.128 [R60.64], R48 ;  /* 0x000000303c007986 */ /* 0x0003e2000c101d04 */
[----:B------:R-:W-:-:S02]  /*4f60*/  F2FP.PACK_AB R54, R88, R77 ;  /* 0x0000004d5836723e */ /* 0x000fc400000000ff */
[----:B------:R-:W-:Y:S02]  /*4f70*/  F2FP.PACK_AB R53, R76, R75 ;  /* 0x0000004b4c35723e */ /* 0x000fe400000000ff */
[----:B------:R-:W-:Y:S02]  /*4f80*/  F2FP.PACK_AB R59, R197, R194 ;  /* 0x000000c2c53b723e */ /* 0x000fe400000000ff */
[----:B------:R-:W-:Y:S02]  /*4f90*/  F2FP.PACK_AB R58, R67, R178 ;  /* 0x000000b2433a723e */ /* 0x000fe400000000ff */
[C---:B0-----:R-:W-:Y:S02]  /*4fa0*/  LEA R44, P0, R180.reuse, c[0x0][0x208], 0x4 ;  /* 0x00008200b42c7a11 */ /* 0x041fe400078020ff */
[----:B------:R-:W-:Y:S02]  /*4fb0*/  LEA R46, P1, R185, c[0x0][0x208], 0x4 ;  /* 0x00008200b92e7a11 */ /* 0x000fe400078220ff */
[----:B------:R-:W-:-:S02]  /*4fc0*/  LEA.HI.X R45, R180, c[0x0][0x20c], RZ, 0x4, P0 ;  /* 0x00008300b42d7a11 */ /* 0x000fc400000f24ff */
[----:B------:R-:W-:Y:S02]  /*4fd0*/  F2FP.PACK_AB R57, R142, R83 ;  /* 0x000000538e39723e */ /* 0x000fe400000000ff */
[----:B------:R-:W-:Y:S01]  /*4fe0*/  F2FP.PACK_AB R56, R96, R81 ;  /* 0x000000516038723e */ /* 0x000fe200000000ff */
[----:B-1----:R-:W-:Y:S01]  /*4ff0*/  FFMA.FTZ R49, R177, R232, R166 ;  /* 0x000000e8b1317223 */ /* 0x002fe200000100a6 */
[----:B------:R-:W-:Y:S01]  /*5000*/  LEA R48, P2, R190, c[0x0][0x208], 0x4 ;  /* 0x00008200be307a11 */ /* 0x000fe200078420ff */
[----:B------:R0:W-:Y:S01]  /*5010*/  STG.E.128 [R44.64], R52 ;  /* 0x000000342c007986 */ /* 0x0001e2000c101d04 */
[----:B------:R-:W-:Y:S02]  /*5020*/  LEA.HI.X R47, R185, c[0x0][0x20c], RZ, 0x4, P1 ;  /* 0x00008300b92f7a11 */ /* 0x000fe400008f24ff */
[----:B------:R-:W-:Y:S02]  /*5030*/  F2FP.PACK_AB R40, R49, R40 ;  /* 0x000000283128723e */ /* 0x000fe400000000ff */
[----:B------:R-:W-:Y:S01]  /*5040*/  F2FP.PACK_AB R43, R240, R87 ;  /* 0x00000057f02b723e */ /* 0x000fe200000000ff */
[----:B------:R0:W-:Y:S01]  /*5050*/  STG.E.128 [R46.64], R56 ;  /* 0x000000382e007986 */ /* 0x0001e2000c101d04 */
[----:B------:R-:W-:-:S02]  /*5060*/  F2FP.PACK_AB R42, R63, R140 ;  /* 0x0000008c3f2a723e */ /* 0x000fc400000000ff */
[----:B------:R-:W-:Y:S02]  /*5070*/  F2FP.PACK_AB R41, R234, R41 ;  /* 0x00000029ea29723e */ /* 0x000fe400000000ff */
[----:B------:R-:W-:Y:S02]  /*5080*/  LEA.HI.X R49, R190, c[0x0][0x20c], RZ, 0x4, P2 ;  /* 0x00008300be317a11 */ /* 0x000fe400010f24ff */
[----:B------:R-:W-:-:S03]  /*5090*/  ISETP.GE.AND P0, PT, R173, c[0x0][0x164], PT ;  /* 0x00005900ad007a0c */ /* 0x000fc60003f06270 */
[----:B------:R0:W-:Y:S10]  /*50a0*/  STG.E.128 [R48.64], R40 ;  /* 0x0000002830007986 */ /* 0x0001f4000c101d04 */
[----:B0----5:R-:W-:Y:S01]  /*50b0*/  @P0 CALL.REL.NOINC `(.L_x_32017) ;  /* 0x0000001000000944 */ /* 0x021fe20003c00000 */
[----:B------:R-:W-:Y:S05]  /*50c0*/  BRA `(.L_x_32018) ;  /* 0xffffb6c000007947 */ /* 0x000fea000383ffff */
.L_x_32017:
[----:B------:R-:W-:Y:S05]  /*50d0*/  EXIT ;  /* 0x000000000000794d */ /* 0x000fea0003800000 */
.L_x_32015:
[----:B0-----:R-:W-:Y:S01]  /*50e0*/  HFMA2.MMA R182, -RZ, RZ, 0, 1.847743988037109375e-06 ;  /* 0x0000001fffb67435 */ /* 0x001fe200000001ff */
[----:B------:R-:W-:-:S02]  /*50f0*/  MOV R192, 0x1 ;  /* 0x0000000100c07802 */ /* 0x000fc40000000f00 */
[----:B------:R-:W-:Y:S02]  /*5100*/  MOV R183, 0xffffffff ;  /* 0xffffffff00b77802 */ /* 0x000fe40000000f00 */
[----:B------:R-:W-:Y:S02]  /*5110*/  MOV R178, 0x5130 ;  /* 0x0000513000b27802 */ /* 0x000fe40000000f00 */
[----:B-----5:R-:W-:Y:S05]  /*5120*/  CALL.REL.NOINC `($__internal_51_$__cuda_sm70_shflsync_bfly_p) ;  /* 0x00000b9000007944 */ /* 0x020fea0003c00000 */
[----:B-1----:R-:W-:Y:S01]  /*5130*/  MOV R178, R192 ;  /* 0x000000c000b27202 */ /* 0x002fe20000000f00 */
[----:B0-----:R-:W-:Y:S05]  /*5140*/  BRA `(.L_x_32019) ;  /* 0xffffe21000007947 */ /* 0x001fea000383ffff */
.L_x_32016:
[----:B------:R-:W-:Y:S01]  /*5150*/  HFMA2.MMA R192, -RZ, RZ, 0, 1.1920928955078125e-07 ;  /* 0x00000002ffc07435 */ /* 0x000fe200000001ff */
[----:B------:R-:W-:Y:S02]  /*5160*/  MOV R182, 0x1f ;  /* 0x0000001f00b67802 */ /* 0x000fe40000000f00 */
[----:B------:R-:W-:Y:S02]  /*5170*/  MOV R183, 0xffffffff ;  /* 0xffffffff00b77802 */ /* 0x000fe40000000f00 */
[----:B------:R-:W-:Y:S02]  /*5180*/  MOV R178, 0x51a0 ;  /* 0x000051a000b27802 */ /* 0x000fe40000000f00 */
[----:B-----5:R-:W-:Y:S05]  /*5190*/  CALL.REL.NOINC `($__internal_51_$__cuda_sm70_shflsync_bfly_p) ;  /* 0x00000b2000007944 */ /* 0x020fea0003c00000 */
[----:B01----:R-:W-:Y:S01]  /*51a0*/  FADD.FTZ R193, R193, R192 ;  /* 0x000000c0c1c17221 */ /* 0x003fe20000010000 */
[----:B------:R-:W-:Y:S01]  /*51b0*/  HFMA2.MMA R192, -RZ, RZ, 0, 2.384185791015625e-07 ;  /* 0x00000004ffc07435 */ /* 0x000fe200000001ff */
[----:B------:R-:W-:-:S02]  /*51c0*/  MOV R182, 0x1f ;  /* 0x0000001f00b67802 */ /* 0x000fc40000000f00 */
[----:B------:R-:W-:Y:S02]  /*51d0*/  MOV R183, 0xffffffff ;  /* 0xffffffff00b77802 */ /* 0x000fe40000000f00 */
[----:B------:R-:W-:Y:S02]  /*51e0*/  MOV R178, 0x5200 ;  /* 0x0000520000b27802 */ /* 0x000fe40000000f00 */
[----:B------:R-:W-:Y:S05]  /*51f0*/  CALL.REL.NOINC `($__internal_51_$__cuda_sm70_shflsync_bfly_p) ;  /* 0x00000ac000007944 */ /* 0x000fea0003c00000 */
[----:B01----:R-:W-:Y:S01]  /*5200*/  FADD.FTZ R193, R193, R192 ;  /* 0x000000c0c1c17221 */ /* 0x003fe20000010000 */
[----:B------:R-:W-:Y:S01]  /*5210*/  HFMA2.MMA R192, -RZ, RZ, 0, 4.76837158203125e-07 ;  /* 0x00000008ffc07435 */ /* 0x000fe200000001ff */
[----:B------:R-:W-:Y:S02]  /*5220*/  MOV R182, 0x1f ;  /* 0x0000001f00b67802 */ /* 0x000fe40000000f00 */
[----:B------:R-:W-:Y:S02]  /*5230*/  MOV R183, 0xffffffff ;  /* 0xffffffff00b77802 */ /* 0x000fe40000000f00 */
[----:B------:R-:W-:Y:S02]  /*5240*/  MOV R178, 0x5260 ;  /* 0x0000526000b27802 */ /* 0x000fe40000000f00 */
[----:B------:R-:W-:Y:S05]  /*5250*/  CALL.REL.NOINC `($__internal_51_$__cuda_sm70_shflsync_bfly_p) ;  /* 0x00000a6000007944 */ /* 0x000fea0003c00000 */
[----:B01----:R-:W-:Y:S01]  /*5260*/  FADD.FTZ R193, R193, R192 ;  /* 0x000000c0c1c17221 */ /* 0x003fe20000010000 */
[----:B------:R-:W-:Y:S01]  /*5270*/  HFMA2.MMA R192, -RZ, RZ, 0, 9.5367431640625e-07 ;  /* 0x00000010ffc07435 */ /* 0x000fe200000001ff */
[----:B------:R-:W-:-:S02]  /*5280*/  MOV R182, 0x1f ;  /* 0x0000001f00b67802 */ /* 0x000fc40000000f00 */
[----:B------:R-:W-:Y:S02]  /*5290*/  MOV R183, 0xffffffff ;  /* 0xffffffff00b77802 */ /* 0x000fe40000000f00 */
[----:B------:R-:W-:Y:S02]  /*52a0*/  MOV R178, 0x52c0 ;  /* 0x000052c000b27802 */ /* 0x000fe40000000f00 */
[----:B------:R-:W-:Y:S05]  /*52b0*/  CALL.REL.NOINC `($__internal_51_$__cuda_sm70_shflsync_bfly_p) ;  /* 0x00000a0000007944 */ /* 0x000fea0003c00000 */
        /* <DEDUP_REMOVED lines=134> */
[----:B------:R-:W-:Y:S05]  /*5b20*/  CALL.REL.NOINC `($__internal_51_$__cuda_sm70_shflsync_bfly_p) ;  /* 0x0000019000007944 */ /* 0x000fea0003c00000 */
[----:B01----:R-:W-:Y:S01]  /*5b30*/  FADD.FTZ R193, R193, R192 ;  /* 0x000000c0c1c17221 */ /* 0x003fe20000010000 */
[----:B------:R-:W-:Y:S01]  /*5b40*/  HFMA2.MMA R192, -RZ, RZ, 0, 1.1920928955078125e-07 ;  /* 0x00000002ffc07435 */ /* 0x000fe200000001ff */
[----:B------:R-:W-:Y:S02]  /*5b50*/  MOV R182, 0x1f ;  /* 0x0000001f00b67802 */ /* 0x000fe40000000f00 */
[----:B------:R-:W-:Y:S02]  /*5b60*/  MOV R183, 0xffffffff ;  /* 0xffffffff00b77802 */ /* 0x000fe40000000f00 */
[----:B------:R-:W-:Y:S02]  /*5b70*/  MOV R178, 0x5b90 ;  /* 0x00005b9000b27802 */ /* 0x000fe40000000f00 */
[----:B------:R-:W-:Y:S05]  /*5b80*/  CALL.REL.NOINC `($__internal_51_$__cuda_sm70_shflsync_bfly_p) ;  /* 0x0000013000007944 */ /* 0x000fea0003c00000 */
[----:B01----:R-:W-:Y:S01]  /*5b90*/  FADD.FTZ R193, R193, R192 ;  /* 0x000000c0c1c17221 */ /* 0x003fe20000010000 */
[----:B------:R-:W-:Y:S01]  /*5ba0*/  HFMA2.MMA R192, -RZ, RZ, 0, 2.384185791015625e-07 ;  /* 0x00000004ffc07435 */ /* 0x000fe200000001ff */
[----:B------:R-:W-:Y:S02]  /*5bb0*/  MOV R182, 0x1f ;  /* 0x0000001f00b67802 */ /* 0x000fe40000000f00 */
[----:B------:R-:W-:-:S02]  /*5bc0*/  MOV R183, 0xffffffff ;  /* 0xffffffff00b77802 */ /* 0x000fc40000000f00 */
        /* <DEDUP_REMOVED lines=10> */
[----:B------:R-:W-:Y:S02]  /*5c70*/  MOV R182, 0x1f ;  /* 0x0000001f00b67802 */ /* 0x000fe40000000f00 */
[----:B------:R-:W-:-:S02]  /*5c80*/  MOV R183, 0xffffffff ;  /* 0xffffffff00b77802 */ /* 0x000fc40000000f00 */
[----:B------:R-:W-:Y:S02]  /*5c90*/  MOV R178, 0x5cb0 ;  /* 0x00005cb000b27802 */ /* 0x000fe40000000f00 */
[----:B------:R-:W-:Y:S05]  /*5ca0*/  CALL.REL.NOINC `($__internal_51_$__cuda_sm70_shflsync_bfly_p) ;  /* 0x0000001000007944 */ /* 0x000fea0003c00000 */
[----:B01----:R-:W-:Y:S05]  /*5cb0*/  BRA `(.L_x_32020) ;  /* 0xffffdfe000007947 */ /* 0x003fea000383ffff */
        .weak           $__internal_51_$__cuda_sm70_shflsync_bfly_p
        .type           $__internal_51_$__cuda_sm70_shflsync_bfly_p,@function
        .size           $__internal_51_$__cuda_sm70_shflsync_bfly_p,(.L_x_52469 - $__internal_51_$__cuda_sm70_shflsync_bfly_p)
$__internal_51_$__cuda_sm70_shflsync_bfly_p:
[----:B------:R-:W-:Y:S01]  /*5cc0*/  HFMA2.MMA R179, -RZ, RZ, 0, 0 ;  /* 0x00000000ffb37435 */ /* 0x000fe200000001ff */
[----:B------:R-:W-:Y:S04]  /*5cd0*/  WARPSYNC R183 ;  /* 0x000000b700007348 */ /* 0x000fe80003800000 */
[----:B------:R0:W1:Y:S01]  /*5ce0*/  SHFL.BFLY PT, R192, R193, R192, R182 ;  /* 0x0c0000c0c1c07389 */ /* 0x00006200000e00b6 */
[----:B------:R-:W-:Y:S05]  /*5cf0*/  RET.REL.NODEC R178 `(_ZN10layer_norm31ln_parallel_residual_fwd_kernelINS_13Kernel_traitsI6__halfS2_fS2_fjLj2048ELj1ELj4ELj1ELj16ENS_18Kernel_traits_baseILj2048ES2_S2_fS2_fjLj128EEEEELb0ELb1ELb1EEEvNS_9FwdParamsE) ;  /* 0xffffa300b2007950 */ /* 0x000fea0003c3ffff */
.L_x_32021:
        /* <DEDUP_REMOVED lines=16> */
.L_x_52469:


//--------------------- .text._ZN10layer_norm31ln_parallel_residual_fwd_kernelINS_13Kernel_traitsI6__halfS2_fS2_fjLj2048ELj1ELj4ELj1ELj16ENS_18Kernel_traits_baseILj2048ES2_S2_fS2_fjLj128EEEEELb1ELb0ELb0EEEvNS_9FwdParamsE --------------------------
	.section	.text._ZN10layer_norm31ln_parallel_residual_fwd_kernelINS_13Kernel_traitsI6__halfS2_fS2_fjLj2048ELj1ELj4ELj1ELj16ENS_18Kernel_traits_baseILj2048ES2_S2_fS2_fjLj128EEEEELb1ELb0ELb0EEEvNS_9FwdParamsE,"ax",@progbits
	.sectioninfo	@"SHI_REGISTERS=255"
	.align	128
        .global         _ZN10layer_norm31ln_parallel_residual_fwd_kernelINS_13Kernel_traitsI6__halfS2_fS2_fjLj2048ELj1ELj4ELj1ELj16ENS_18Kernel_traits_baseILj2048ES2_S2_fS2_fjLj128EEEEELb1ELb0ELb0EEEvNS_9FwdParamsE
        .type           _ZN10layer_norm31ln_parallel_residual_fwd_kernelINS_13Kernel_traitsI6__halfS2_fS2_fjLj2048ELj1ELj4ELj1ELj16ENS_18Kernel_traits_baseILj2048ES2_S2_fS2_fjLj128EEEEELb1ELb0ELb0EEEvNS_9FwdParamsE,@function
        .size           _ZN10layer_norm31ln_parallel_residual_fwd_kernelINS_13Kernel_traitsI6__halfS2_fS2_fjLj2048ELj1ELj4ELj1ELj16ENS_18Kernel_traits_baseILj2048ES2_S2_fS2_fjLj128EEEEELb1ELb0ELb0EEEvNS_9FwdParamsE,(.L_x_52470 - _ZN10layer_norm31ln_parallel_residual_fwd_kernelINS_13Kernel_traitsI6__halfS2_fS2_fjLj2048ELj1ELj4ELj1ELj16ENS_18Kernel_traits_baseILj2048ES2_S2_fS2_fjLj128EEEEELb1ELb0ELb0EEEvNS_9FwdParamsE)
        .other          _ZN10layer_norm31ln_parallel_residual_fwd_kernelINS_13Kernel_traitsI6__halfS2_fS2_fjLj2048ELj1ELj4ELj1ELj16ENS_18Kernel_traits_baseILj2048ES2_S2_fS2_fjLj128EEEEELb1ELb0ELb0EEEvNS_9FwdParamsE,@"STO_CUDA_ENTRY STV_DEFAULT"
_ZN10layer_norm31ln_parallel_residual_fwd_kernelINS_13Kernel_traitsI6__halfS2_fS2_fjLj2048ELj1ELj4ELj1ELj16ENS_18Kernel_traits_baseILj2048ES2_S2_fS2_fjLj128EEEEELb1ELb0ELb0EEEvNS_9FwdParamsE:
.text._ZN10layer_norm31ln_parallel_residual_fwd_kernelINS_13Kernel_traitsI6__halfS2_fS2_fjLj2048ELj1ELj4ELj1ELj16ENS_18Kernel_traits_baseILj2048ES2_S2_fS2_fjLj128EEEEELb1ELb0ELb0EEEvNS_9FwdParamsE:
        /* <DEDUP_REMOVED lines=81> */
[----:B------:R-:W-:Y:S01]  /*0510*/  ISETP.NE.AND.EX P1, PT, RZ, c[0x0][0x224], PT, P1 ;  /* 0x00008900ff007a0c */ /* 0x000fe20003f25310 */
[----:B------:R-:W-:Y:S01]  /*0520*/  HFMA2.MMA R113, -RZ, RZ, 0, 9.5367431640625e-07 ;  /* 0x00000010ff717435 */ /* 0x000fe200000001ff */
[----:B------:R-:W-:-:S09]  /*0530*/  SHF.L.U64.HI R3, R2, 0x4, RZ ;  /* 0x0000000402037819 */ /* 0x000fd200000102ff */
[----:B------:R-:W-:-:S04]  /*0540*/  @P0 LEA R110, P2, R2, c[0x0][0x218], 0x4 ;  /* 0x00008600026e0a11 */ /* 0x000fc800078420ff */
[----:B------:R-:W-:Y:S02]  /*0550*/  @P0 LEA.HI.X R111, R2, c[0x0][0x21c], RZ, 0x4, P2 ;  /* 0x00008700026f0a11 */ /* 0x000fe400010f24ff */
[----:B------:R-:W-:-:S04]  /*0560*/  @P1 IADD3 R102, P2, R104, c[0x0][0x220], RZ ;  /* 0x0000880068661a10 */ /* 0x000fc80007f5e0ff */
[C---:B------:R-:W-:Y:S01]  /*0570*/  @P1 IADD3.X R103, R3.reuse, c[0x0][0x224], RZ, P2, !PT ;  /* 0x0000890003671a10 */ /* 0x040fe200017fe4ff */
        /* <DEDUP_REMOVED lines=12> */
.L_x_32023:
[----:B------:R-:W-:Y:S05]  /*0640*/  BSYNC B0 ;  /* 0x0000000000007941 */ /* 0x000fea0003800000 */
.L_x_32022:
        /* <DEDUP_REMOVED lines=25> */
.L_x_32025:
[----:B------:R-:W-:Y:S05]  /*07e0*/  BSYNC B0 ;  /* 0x0000000000007941 */ /* 0x000fea0003800000 */
.L_x_32024:
        /* <DEDUP_REMOVED lines=25> */
.L_x_32027:
[----:B------:R-:W-:Y:S05]  /*0980*/  BSYNC B0 ;  /* 0x0000000000007941 */ /* 0x000fea0003800000 */
.L_x_32026:
        /* <DEDUP_REMOVED lines=25> */
.L_x_32029:
[----:B------:R-:W-:Y:S05]  /*0b20*/  BSYNC B0 ;  /* 0x0000000000007941 */ /* 0x000fea0003800000 */
.L_x_32028:
        /* <DEDUP_REMOVED lines=33> */
.L_x_32031:
[----:B0-----:R-:W-:Y:S05]  /*0d40*/  BSYNC B0 ;  /* 0x0000000000007941 */ /* 0x001fea0003800000 */
.L_x_32030:
        /* <DEDUP_REMOVED lines=35> */
.L_x_32033:
[----:B0-----:R-:W-:Y:S05]  /*0f80*/  BSYNC B0 ;  /* 0x0000000000007941 */ /* 0x001fea0003800000 */
.L_x_32032:
[----:B------:R-:W-:Y:S01]  /*0f90*/  ISETP.GE.U32.AND P0, PT, R0, 0xe0, PT ;  /* 0x000000e00000780c */ /* 0x000fe20003f06070 */
[----:B------:R-:W-:Y:S01]  /*0fa0*/  IMAD.WIDE.U32 R154, R154, -0x2daee0ad, RZ ;  /* 0xd2511f539a9a7825 */ /* 0x000fe200078e00ff */
        /* <DEDUP_REMOVED lines=32> */
.L_x_32035:
[----:B0-----:R-:W-:Y:S05]  /*11b0*/  BSYNC B0 ;  /* 0x0000000000007941 */ /* 0x001fea0003800000 */
.L_x_32034:
        /* <DEDUP_REMOVED lines=29> */
.L_x_32037:
[----:B0-----:R-:W-:Y:S05]  /*1390*/  BSYNC B0 ;  /* 0x0000000000007941 */ /* 0x001fea0003800000 */
.L_x_32036:
[----:B------:R-:W-:Y:S02]  /*13a0*/  ISETP.GE.AND P0, PT, R140, c[0x0][0x164], PT ;  /* 0x000059008c007a0c */ /* 0x000fe40003f06270 */
[----:B------:R-:W-:-:S02]  /*13b0*/  LOP3.LUT R156, R117, UR23, R156, 0x96, !PT ;  /* 0x00000017759c7c12 */ /* 0x000fc4000f8e969c */
[----:B------:R-:W-:-:S09]  /*13c0*/  LOP3.LUT R154, R3, UR24, R154, 0x96, !PT ;  /* 0x00000018039a7c12 */ /* 0x000fd2000f8e969a */
[----:B------:R-:W-:Y:S05]  /*13d0*/  @P0 EXIT ;  /* 0x000000000000094d */ /* 0x000fea0003800000 */
[--C-:B-----5:R-:W-:Y:S01]  /*13e0*/  HADD2.F32 R3, -RZ, R112.reuse.H0_H0 ;  /* 0x20000070ff037230 */ /* 0x120fe20000004100 */
[----:B------:R-:W-:Y:S01]  /*13f0*/  IMAD R69, R69, -0x326172a9, RZ ;  /* 0xcd9e8d5745457824 */ /* 0x000fe200078e02ff */
[----:B------:R-:W-:Y:S01]  /*1400*/  HADD2.F32 R2, -RZ, R112.H1_H1 ;  /* 0x30000070ff027230 */ /* 0x000fe20000004100 */
[----:B------:R-:W-:Y:S01]  /*1410*/  IMAD R68, R68, -0x2daee0ad, RZ ;  /* 0xd2511f5344447824 */ /* 0x000fe200078e02ff */
[----:B------:R-:W-:Y:S01]  /*1420*/  HADD2.F32 R70, -RZ, R113.H0_H0 ;  /* 0x20000071ff467230 */ /* 0x000fe20000004100 */
[----:B------:R0:W-:Y:S01]  /*1430*/  STL [R1+0x1cc], R3 ;  /* 0x0001cc0301007387 */ /* 0x0001e20000100800 */
[--C-:B------:R-:W-:Y:S01]  /*1440*/  HADD2.F32 R213, -RZ, R227.reuse.H0_H0 ;  /* 0x200000e3ffd57230 */ /* 0x100fe20000004100 */
[----:B------:R-:W-:Y:S01]  /*1450*/  BSSY B0, `(.L_x_32038) ;  /* 0x000328e000007945 */ /* 0x000fe20003800000 */
[----:B------:R-:W-:Y:S01]  /*1460*/  HADD2.F32 R209, -RZ, R227.H1_H1 ;  /* 0x300000e3ffd17230 */ /* 0x000fe20000004100 */
[----:B------:R1:W-:Y:S01]  /*1470*/  STL [R1+0x1bc], R2 ;  /* 0x0001bc0201007387 */ /* 0x0003e20000100800 */
[--C-:B------:R-:W-:Y:S01]  /*1480*/  HADD2.F32 R203, -RZ, R16.reuse.H0_H0 ;  /* 0x20000010ffcb7230 */ /* 0x100fe20000004100 */
[----:B------:R-:W-:Y:S01]  /*1490*/  LOP3.LUT R152, R152, 0x3, RZ, 0xc0, !PT ;  /* 0x0000000398987812 */ /* 0x000fe200078ec0ff */
[----:B------:R-:W-:Y:S01]  /*14a0*/  HADD2.F32 R199, -RZ, R16.H1_H1 ;  /* 0x30000010ffc77230 */ /* 0x000fe20000004100 */
[----:B------:R2:W-:Y:S01]  /*14b0*/  STL [R1+0x1b0], R70 ;  /* 0x0001b04601007387 */ /* 0x0005e20000100800 */
[--C-:B------:R-:W-:Y:S01]  /*14c0*/  HADD2.F32 R221, -RZ, R226.reuse.H0_H0 ;  /* 0x200000e2ffdd7230 */ /* 0x100fe20000004100 */
[C---:B------:R-:W-:Y:S01]  /*14d0*/  IMAD.HI.U32 R16, R154.reuse, -0x326172a9, RZ ;  /* 0xcd9e8d579a107827 */ /* 0x040fe200078e00ff */
[----:B0-----:R-:W-:Y:S01]  /*14e0*/  HADD2.F32 R3, -RZ, R113.H1_H1 ;  /* 0x30000071ff037230 */ /* 0x001fe20000004100 */
[----:B------:R-:W-:Y:S01]  /*14f0*/  ULDC.U8 UR8, c[0x0][0x1f0] ;  /* 0x00007c0000087ab9 */ /* 0x000fe20000000000 */
[----:B------:R-:W-:Y:S01]  /*1500*/  HADD2.F32 R217, -RZ, R226.H1_H1 ;  /* 0x300000e2ffd97230 */ /* 0x000fe20000004100 */
[----:B------:R-:W-:Y:S01]  /*1510*/  IMAD R154, R154, -0x326172a9, RZ ;  /* 0xcd9e8d579a9a7824 */ /* 0x000fe200078e02ff */
[--C-:B-1----:R-:W-:Y:S01]  /*1520*/  HADD2.F32 R2, -RZ, R114.reuse.H0_H0 ;  /* 0x20000072ff027230 */ /* 0x102fe20000004100 */
[----:B------:R0:W-:Y:S01]  /*1530*/  STL [R1+0x19c], R3 ;  /* 0x00019c0301007387 */ /* 0x0001e20000100800 */
[--C-:B------:R-:W-:Y:S01]  /*1540*/  HADD2.F32 R227, -RZ, R205.reuse.H0_H0 ;  /* 0x200000cdffe37230 */ /* 0x100fe20000004100 */
[----:B------:R-:W-:Y:S01]  /*1550*/  LOP3.LUT R139, R16, UR25, R69, 0x96, !PT ;  /* 0x00000019108b7c12 */ /* 0x000fe2000f8e9645 */
[----:B--2---:R-:W-:Y:S01]  /*1560*/  HADD2.F32 R70, -RZ, R114.H1_H1 ;  /* 0x30000072ff467230 */ /* 0x004fe20000004100 */
[----:B------:R1:W-:Y:S01]  /*1570*/  STL [R1+0x18c], R2 ;  /* 0x00018c0201007387 */ /* 0x0003e20000100800 */
[----:B------:R-:W-:Y:S01]  /*1580*/  HADD2.F32 R223, -RZ, R205.H1_H1 ;  /* 0x300000cdffdf7230 */ /* 0x000fe20000004100 */
[----:B------:R-:W-:Y:S01]  /*1590*/  IMAD.MOV.U32 R153, RZ, RZ, RZ ;  /* 0x000000ffff997224 */ /* 0x000fe200078e00ff */
[--C-:B------:R-:W-:Y:S01]  /*15a0*/  HADD2.F32 R226, -RZ, R25.reuse.H0_H0 ;  /* 0x20000019ffe27230 */ /* 0x100fe20000004100 */
[----:B------:R2:W-:Y:S01]  /*15b0*/  STL [R1+0x17c], R70 ;  /* 0x00017c4601007387 */ /* 0x0005e20000100800 */
[----:B------:R-:W-:Y:S01]  /*15c0*/  HADD2.F32 R222, -RZ, R25.H1_H1 ;  /* 0x30000019ffde7230 */ /* 0x000fe20000004100 */
[----:B------:R-:W-:Y:S01]  /*15d0*/  IMAD.HI.U32 R25, R156, -0x2daee0ad, RZ ;  /* 0xd2511f539c197827 */ /* 0x000fe200078e00ff */
[----:B0-----:R-:W-:-:S02]  /*15e0*/  HADD2.F32 R3, -RZ, R115.H0_H0 ;  /* 0x20000073ff037230 */ /* 0x001fc40000004100 */
[--C-:B------:R-:W-:Y:S01]  /*15f0*/  HADD2.F32 R205, -RZ, R192.reuse.H0_H0 ;  /* 0x200000c0ffcd7230 */ /* 0x100fe20000004100 */
[----:B------:R-:W-:Y:S01]  /*1600*/  IMAD R156, R156, -0x2daee0ad, RZ ;  /* 0xd2511f539c9c7824 */ /* 0x000fe200078e02ff */
[----:B-1----:R-:W-:Y:S01]  /*1610*/  HADD2.F32 R2, -RZ, R115.H1_H1 ;  /* 0x30000073ff027230 */ /* 0x002fe20000004100 */
[----:B------:R0:W-:Y:S01]  /*1620*/  STL [R1+0x16c], R3 ;  /* 0x00016c0301007387 */ /* 0x0001e20000100800 */
[----:B------:R-:W-:Y:S01]  /*1630*/  HADD2.F32 R201, -RZ, R192.H1_H1 ;  /* 0x300000c0ffc97230 */ /* 0x000fe20000004100 */
[----:B------:R-:W-:Y:S01]  /*1640*/  LOP3.LUT R138, R25, UR26, R68, 0x96, !PT ;  /* 0x0000001a198a7c12 */ /* 0x000fe2000f8e9644 */
        /* <DEDUP_REMOVED lines=120> */
[----:B------:R-:W-:-:S02]  /*1dd0*/  HADD2.F32 R26, -RZ, R30.H1_H1 ;  /* 0x3000001eff1a7230 */ /* 0x000fc40000004100 */
[----:B--2---:R-:W-:Y:S01]  /*1de0*/  HADD2.F32 R70, -RZ, R92.H1_H1 ;  /* 0x3000005cff467230 */ /* 0x004fe20000004100 */
[----:B------:R1:W-:Y:S01]  /*1df0*/  STL [R1+0x148], R2 ;  /* 0x0001480201007387 */ /* 0x0003e20000100800 */
[----:B------:R-:W-:Y:S02]  /*1e00*/  HADD2.F32 R247, -RZ, R238.H1_H1 ;  /* 0x300000eefff77230 */ /* 0x000fe40000004100 */
[----:B------:R-:W-:Y:S01]  /*1e10*/  HADD2.F32 R232, -RZ, R32.H1_H1 ;  /* 0x30000020ffe87230 */ /* 0x000fe20000004100 */
[----:B------:R2:W-:Y:S01]  /*1e20*/  STL [R1+0x138], R70 ;  /* 0x0001384601007387 */ /* 0x0005e20000100800 */
[----:B------:R-:W-:Y:S02]  /*1e30*/  HADD2.F32 R228, -RZ, R33.H0_H0 ;  /* 0x20000021ffe47230 */ /* 0x000fe40000004100 */
        /* <DEDUP_REMOVED lines=29> */
[----:B------:R-:W-:Y:S02]  /*2010*/  HADD2.F32 R229, -RZ, R225.H0_H0 ;  /* 0x200000e1ffe57230 */ /* 0x000fe40000004100 */
[--C-:B------:R-:W-:Y:S01]  /*2020*/  HADD2.F32 R235, -RZ, R204.reuse.H0_H0 ;  /* 0x200000ccffeb7230 */ /* 0x100fe20000004100 */
[----:B------:R2:W-:Y:S01]  /*2030*/  STL [R1+0x124], R70 ;  /* 0x0001244601007387 */ /* 0x0005e20000100800 */
[----:B------:R-:W-:Y:S02]  /*2040*/  HADD2.F32 R231, -RZ, R204.H1_H1 ;  /* 0x300000ccffe77230 */ /* 0x000fe40000004100 */
[----:B0-----:R-:W-:Y:S02]  /*2050*/  HADD2.F32 R3, -RZ, R89.H1_H1 ;  /* 0x30000059ff037230 */ /* 0x001fe40000004100 */
[----:B------:R-:W-:-:S02]  /*2060*/  HADD2.F32 R211, -RZ, R207.H0_H0 ;  /* 0x200000cfffd37230 */ /* 0x000fc40000004100 */
[--C-:B-1----:R-:W-:Y:S01]  /*2070*/  HADD2.F32 R2, -RZ, R90.reuse.H0_H0 ;  /* 0x2000005aff027230 */ /* 0x102fe20000004100 */
[----:B------:R0:W-:Y:S01]  /*2080*/  STL [R1+0x114], R3 ;  /* 0x0001140301007387 */ /* 0x0001e20000100800 */
[----:B------:R-:W-:Y:S02]  /*2090*/  HADD2.F32 R197, -RZ, R193.H0_H0 ;  /* 0x200000c1ffc57230 */ /* 0x000fe40000004100 */
[----:B--2---:R-:W-:Y:S01]  /*20a0*/  HADD2.F32 R70, -RZ, R90.H1_H1 ;  /* 0x3000005aff467230 */ /* 0x004fe20000004100 */
[----:B------:R1:W-:Y:S01]  /*20b0*/  STL [R1+0x104], R2 ;  /* 0x0001040201007387 */ /* 0x0003e20000100800 */
[----:B------:R-:W-:Y:S02]  /*20c0*/  HADD2.F32 R180, -RZ, R175.H0_H0 ;  /* 0x200000afffb47230 */ /* 0x000fe40000004100 */
[----:B------:R-:W-:Y:S01]  /*20d0*/  HADD2.F32 R31, -RZ, R37.H0_H0 ;  /* 0x20000025ff1f7230 */ /* 0x000fe20000004100 */
        /* <DEDUP_REMOVED lines=21> */
[----:B------:R-:W-:Y:S01]  /*2230*/  HADD2.F32 R239, -RZ, R239.H1_H1 ;  /* 0x300000efffef7230 */ /* 0x000fe20000004100 */
[----:B------:R2:W-:Y:S01]  /*2240*/  STL [R1+0x110], R70 ;  /* 0x0001104601007387 */ /* 0x0005e20000100800 */
[----:B------:R-:W-:Y:S02]  /*2250*/  HADD2.F32 R225, -RZ, R225.H1_H1 ;  /* 0x300000e1ffe17230 */ /* 0x000fe40000004100 */
[----:B0-----:R-:W-:Y:S02]  /*2260*/  HADD2.F32 R3, -RZ, R86.H0_H0 ;  /* 0x20000056ff037230 */ /* 0x001fe40000004100 */
[----:B------:R-:W-:-:S02]  /*2270*/  HADD2.F32 R207, -RZ, R207.H1_H1 ;  /* 0x300000cfffcf7230 */ /* 0x000fc40000004100 */
        /* <DEDUP_REMOVED lines=8> */
[----:B------:R-:W-:-:S02]  /*2300*/  HADD2.F32 R175, -RZ, R175.H1_H1 ;  /* 0x300000afffaf7230 */ /* 0x000fc40000004100 */
[----:B0-----:R-:W-:Y:S02]  /*2310*/  HADD2.F32 R3, -RZ, R87.H1_H1 ;  /* 0x30000057ff037230 */ /* 0x001fe40000004100 */
[----:B------:R-:W-:Y:S02]  /*2320*/  HADD2.F32 R39, -RZ, R53.H0_H0 ;  /* 0x20000035ff277230 */ /* 0x000fe40000004100 */
        /* <DEDUP_REMOVED lines=38> */
[----:B------:R-:W-:-:S03]  /*2590*/  HADD2.F32 R151, -RZ, R47.H1_H1 ;  /* 0x3000002fff977230 */ /* 0x000fc60000004100 */
[----:B------:R2:W-:Y:S01]  /*25a0*/  STL [R1+0xa8], R70 ;  /* 0x0000a84601007387 */ /* 0x0005e20000100800 */
[----:B0-----:R-:W-:Y:S02]  /*25b0*/  HADD2.F32 R3, -RZ, R77.H1_H1 ;  /* 0x3000004dff037230 */ /* 0x001fe40000004100 */
[----:B-1----:R-:W-:-:S03]  /*25c0*/  HADD2.F32 R2, -RZ, R78.H0_H0 ;  /* 0x2000004eff027230 */ /* 0x002fc60000004100 */
[----:B------:R0:W-:Y:S01]  /*25d0*/  STL [R1+0x98], R3 ;  /* 0x0000980301007387 */ /* 0x0001e20000100800 */
[----:B--2---:R-:W-:-:S03]  /*25e0*/  HADD2.F32 R70, -RZ, R78.H1_H1 ;  /* 0x3000004eff467230 */ /* 0x004fc60000004100 */
[----:B------:R1:W-:Y:S04]  /*25f0*/  STL [R1+0x88], R2 ;  /* 0x0000880201007387 */ /* 0x0003e80000100800 */
[----:B------:R2:W-:Y:S01]  /*2600*/  STL [R1+0x78], R70 ;  /* 0x0000784601007387 */ /* 0x0005e20000100800 */
[--C-:B0-----:R-:W-:Y:S02]  /*2610*/  HADD2.F32 R3, -RZ, R79.reuse.H0_H0 ;  /* 0x2000004fff037230 */ /* 0x101fe40000004100 */
[----:B-1----:R-:W-:-:S03]  /*2620*/  HADD2.F32 R2, -RZ, R79.H1_H1 ;  /* 0x3000004fff027230 */ /* 0x002fc60000004100 */
[----:B------:R0:W-:Y:S01]  /*2630*/  STL [R1+0x68], R3 ;  /* 0x0000680301007387 */ /* 0x0001e20000100800 */
[----:B--2---:R-:W-:-:S03]  /*2640*/  HADD2.F32 R70, -RZ, R72.H0_H0 ;  /* 0x20000048ff467230 */ /* 0x004fc60000004100 */
[----:B------:R1:W-:Y:S04]  /*2650*/  STL [R1+0x58], R2 ;  /* 0x0000580201007387 */ /* 0x0003e80000100800 */
        /* <DEDUP_REMOVED lines=12> */
[----:B------:R-:W-:Y:S01]  /*2720*/  STL [R1+0x64], R70 ;  /* 0x0000644601007387 */ /* 0x000fe20000100800 */
[----:B0-----:R-:W-:Y:S02]  /*2730*/  HADD2.F32 R3, -RZ, R75.H1_H1 ;  /* 0x3000004bff037230 */ /* 0x001fe40000004100 */
[----:B-1----:R-:W-:-:S03]  /*2740*/  HADD2.F32 R2, -RZ, R64.H0_H0 ;  /* 0x20000040ff027230 */ /* 0x002fc60000004100 */
[----:B------:R0:W-:Y:S01]  /*2750*/  STL [R1+0x54], R3 ;  /* 0x0000540301007387 */ /* 0x0001e20000100800 */
[----:B------:R-:W-:-:S03]  /*2760*/  HADD2.F32 R64, -RZ, R64.H1_H1 ;  /* 0x30000040ff407230 */ /* 0x000fc60000004100 */
        /* <DEDUP_REMOVED lines=13> */
[----:B------:R-:W-:Y:S01]  /*2840*/  STL [R1+0x50], R64 ;  /* 0x0000504001007387 */ /* 0x000fe20000100800 */
[--C-:B0-----:R-:W-:Y:S02]  /*2850*/  HADD2.F32 R3, -RZ, R60.reuse.H0_H0 ;  /* 0x2000003cff037230 */ /* 0x101fe40000004100 */
[----:B-1----:R-:W-:-:S03]  /*2860*/  HADD2.F32 R2, -RZ, R60.H1_H1 ;  /* 0x3000003cff027230 */ /* 0x002fc60000004100 */
[----:B------:R0:W-:Y:S01]  /*2870*/  STL [R1+0x4c], R3 ;  /* 0x00004c0301007387 */ /* 0x0001e20000100800 */
[----:B------:R-:W-:-:S03]  /*2880*/  HADD2.F32 R60, -RZ, R61.H0_H0 ;  /* 0x2000003dff3c7230 */ /* 0x000fc60000004100 */
[----:B------:R1:W-:Y:S04]  /*2890*/  STL [R1+0x3c], R2 ;  /* 0x00003c0201007387 */ /* 0x0003e80000100800 */
[----:B------:R-:W-:Y:S01]  /*28a0*/  STL [R1+0x2c], R60 ;  /* 0x00002c3c01007387 */ /* 0x000fe20000100800 */
[----:B0-----:R-:W-:Y:S02]  /*28b0*/  HADD2.F32 R3, -RZ, R61.H1_H1 ;  /* 0x3000003dff037230 */ /* 0x001fe40000004100 */
[----:B-1----:R-:W-:-:S03]  /*28c0*/  HADD2.F32 R2, -RZ, R62.H0_H0 ;  /* 0x2000003eff027230 */ /* 0x002fc60000004100 */
[----:B------:R0:W-:Y:S04]  /*28d0*/  STL [R1+0x1c], R3 ;  /* 0x00001c0301007387 */ /* 0x0001e80000100800 */
[----:B------:R1:W-:Y:S01]  /*28e0*/  STL [R1+0xc], R2 ;  /* 0x00000c0201007387 */ /* 0x0003e20000100800 */
[--C-:B0-----:R-:W-:Y:S02]  /*28f0*/  HADD2.F32 R3, -RZ, R56.reuse.H0_H0 ;  /* 0x20000038ff037230 */ /* 0x101fe40000004100 */
[----:B-1----:R-:W-:-:S03]  /*2900*/  HADD2.F32 R2, -RZ, R56.H1_H1 ;  /* 0x30000038ff027230 */ /* 0x002fc60000004100 */
[----:B------:R0:W-:Y:S01]  /*2910*/  STL [R1+0x48], R3 ;  /* 0x0000480301007387 */ /* 0x0001e20000100800 */
[----:B------:R-:W-:-:S03]  /*2920*/  HADD2.F32 R56, -RZ, R57.H0_H0 ;  /* 0x20000039ff387230 */ /* 0x000fc60000004100 */
[----:B------:R1:W-:Y:S04]  /*2930*/  STL [R1+0x38], R2 ;  /* 0x0000380201007387 */ /* 0x0003e80000100800 */
[----:B------:R2:W-:Y:S01]  /*2940*/  STL [R1+0x28], R56 ;  /* 0x0000283801007387 */ /* 0x0005e20000100800 */
[----:B0-----:R-:W-:Y:S02]  /*2950*/  HADD2.F32 R3, -RZ, R57.H1_H1 ;  /* 0x30000039ff037230 */ /* 0x001fe40000004100 */
[----:B-1----:R-:W-:-:S03]  /*2960*/  HADD2.F32 R2, -RZ, R58.H0_H0 ;  /* 0x2000003aff027230 */ /* 0x002fc60000004100 */
[----:B------:R0:W-:Y:S01]  /*2970*/  STL [R1+0x18], R3 ;  /* 0x0000180301007387 */ /* 0x0001e20000100800 */
[----:B--2---:R-:W-:-:S03]  /*2980*/  HADD2.F32 R56, -RZ, R237.H0_H0 ;  /* 0x200000edff387230 */ /* 0x004fc60000004100 */
[----:B------:R1:W-:Y:S01]  /*2990*/  STL [R1+0x8], R2 ;  /* 0x0000080201007387 */ /* 0x0003e20000100800 */
[--C-:B0-----:R-:W-:Y:S02]  /*29a0*/  HADD2.F32 R3, -RZ, R236.reuse.H0_H0 ;  /* 0x200000ecff037230 */ /* 0x101fe40000004100 */
[----:B-1----:R-:W-:-:S03]  /*29b0*/  HADD2.F32 R2, -RZ, R236.H1_H1 ;  /* 0x300000ecff027230 */ /* 0x002fc60000004100 */
[----:B------:R0:W-:Y:S01]  /*29c0*/  STL [R1+0x44], R3 ;  /* 0x0000440301007387 */ /* 0x0001e20000100800 */
[----:B------:R-:W-:Y:S02]  /*29d0*/  HADD2.F32 R236, -RZ, R32.H0_H0 ;  /* 0x20000020ffec7230 */ /* 0x000fe40000004100 */
[----:B------:R-:W-:Y:S01]  /*29e0*/  HADD2.F32 R32, -RZ, R37.H1_H1 ;  /* 0x30000025ff207230 */ /* 0x000fe20000004100 */
[----:B------:R1:W-:Y:S01]  /*29f0*/  STL [R1+0x34], R2 ;  /* 0x0000340201007387 */ /* 0x0003e20000100800 */
[----:B------:R-:W-:-:S03]  /*2a00*/  HADD2.F32 R37, -RZ, R52.H0_H0 ;  /* 0x20000034ff257230 */ /* 0x000fc60000004100 */
[----:B------:R-:W-:Y:S01]  /*2a10*/  STL [R1+0x24], R56 ;  /* 0x0000243801007387 */ /* 0x000fe20000100800 */
[----:B0-----:R-:W-:Y:S02]  /*2a20*/  HADD2.F32 R3, -RZ, R237.H1_H1 ;  /* 0x300000edff037230 */ /* 0x001fe40000004100 */
[----:B------:R-:W-:Y:S02]  /*2a30*/  HADD2.F32 R237, -RZ, R224.H0_H0 ;  /* 0x200000e0ffed7230 */ /* 0x000fe40000004100 */
[----:B-1----:R-:W-:Y:S01]  /*2a40*/  HADD2.F32 R2, -RZ, R238.H0_H0 ;  /* 0x200000eeff027230 */ /* 0x002fe20000004100 */
[----:B------:R0:W-:Y:S01]  /*2a50*/  STL [R1+0x14], R3 ;  /* 0x0000140301007387 */ /* 0x0001e20000100800 */
[----:B------:R-:W-:Y:S02]  /*2a60*/  HADD2.F32 R224, -RZ, R33.H1_H1 ;  /* 0x30000021ffe07230 */ /* 0x000fe40000004100 */
[----:B------:R-:W-:Y:S01]  /*2a70*/  HADD2.F32 R238, -RZ, R43.H1_H1 ;  /* 0x3000002bffee7230 */ /* 0x000fe20000004100 */
[----:B------:R1:W-:Y:S01]  /*2a80*/  STL [R1+0x4], R2 ;  /* 0x0000040201007387 */ /* 0x0003e20000100800 */
[----:B------:R-:W-:-:S02]  /*2a90*/  HADD2.F32 R33, -RZ, R38.H0_H0 ;  /* 0x20000026ff217230 */ /* 0x000fc40000004100 */
[----:B------:R-:W-:Y:S02]  /*2aa0*/  HADD2.F32 R38, -RZ, R52.H1_H1 ;  /* 0x30000034ff267230 */ /* 0x000fe40000004100 */
[----:B------:R-:W-:Y:S02]  /*2ab0*/  HADD2.F32 R43, -RZ, R55.H0_H0 ;  /* 0x20000037ff2b7230 */ /* 0x000fe40000004100 */
[--C-:B0-----:R-:W-:Y:S02]  /*2ac0*/  HADD2.F32 R3, -RZ, R40.reuse.H0_H0 ;  /* 0x20000028ff037230 */ /* 0x101fe40000004100 */
[----:B-1----:R-:W-:Y:S02]  /*2ad0*/  HADD2.F32 R2, -RZ, R40.H1_H1 ;  /* 0x30000028ff027230 */ /* 0x002fe40000004100 */
[--C-:B------:R-:W-:Y:S01]  /*2ae0*/  HADD2.F32 R40, -RZ, R41.reuse.H0_H0 ;  /* 0x20000029ff287230 */ /* 0x100fe20000004100 */
[----:B------:R0:W-:Y:S04]  /*2af0*/  STL [R1+0x40], R3 ;  /* 0x0000400301007387 */ /* 0x0001e80000100800 */
[----:B------:R1:W-:Y:S04]  /*2b00*/  STL [R1+0x30], R2 ;  /* 0x0000300201007387 */ /* 0x0003e80000100800 */
[----:B------:R2:W-:Y:S01]  /*2b10*/  STL [R1+0x20], R40 ;  /* 0x0000202801007387 */ /* 0x0005e20000100800 */
[----:B0-----:R-:W-:-:S02]  /*2b20*/  HADD2.F32 R3, -RZ, R41.H1_H1 ;  /* 0x30000029ff037230 */ /* 0x001fc40000004100 */
[----:B------:R-:W-:Y:S02]  /*2b30*/  HADD2.F32 R41, -RZ, R54.H0_H0 ;  /* 0x20000036ff297230 */ /* 0x000fe40000004100 */
[----:B-1----:R-:W-:Y:S01]  /*2b40*/  HADD2.F32 R2, -RZ, R42.H0_H0 ;  /* 0x2000002aff027230 */ /* 0x002fe20000004100 */
[----:B------:R0:W-:Y:S01]  /*2b50*/  STL [R1+0x10], R3 ;  /* 0x0000100301007387 */ /* 0x0001e20000100800 */
[----:B------:R-:W-:Y:S02]  /*2b60*/  HADD2.F32 R42, -RZ, R54.H1_H1 ;  /* 0x30000036ff2a7230 */ /* 0x000fe40000004100 */
[----:B--2---:R-:W-:Y:S01]  /*2b70*/  HADD2.F32 R40, -RZ, R53.H1_H1 ;  /* 0x30000035ff287230 */ /* 0x004fe20000004100 */
[----:B------:R1:W-:Y:S01]  /*2b80*/  STL [R1], R2 ;  /* 0x0000000201007387 */ /* 0x0003e20000100800 */
[--C-:B0-----:R-:W-:Y:S02]  /*2b90*/  HADD2.F32 R3, -RZ, R5.reuse.H1_H1 ;  /* 0x30000005ff037230 */ /* 0x101fe40000004100 */
[----:B-1----:R-:W-:-:S02]  /*2ba0*/  HADD2.F32 R2, -RZ, R5.H0_H0 ;  /* 0x20000005ff027230 */ /* 0x002fc40000004100 */
[----:B------:R-:W-:Y:S02]  /*2bb0*/  HADD2.F32 R5, -RZ, R6.H1_H1 ;  /* 0x30000006ff057230 */ /* 0x000fe40000004100 */
[--C-:B------:R-:W-:Y:S02]  /*2bc0*/  HADD2.F32 R6, -RZ, R7.reuse.H0_H0 ;  /* 0x20000007ff067230 */ /* 0x100fe40000004100 */
[----:B------:R-:W-:Y:S02]  /*2bd0*/  HADD2.F32 R7, -RZ, R7.H1_H1 ;  /* 0x30000007ff077230 */ /* 0x000fe40000004100 */
.L_x_33105:
        /* <DEDUP_REMOVED lines=38> */
.L_x_32042:
[----:B0-----:R-:W-:Y:S02]  /*2e40*/  MOV R122, R154 ;  /* 0x0000009a007a7202 */ /* 0x001fe40000000f00 */
.L_x_32043:
[----:B------:R-:W-:Y:S05]  /*2e50*/  BSYNC B2 ;  /* 0x0000000000027941 */ /* 0x000fea0003800000 */
.L_x_32041:
        /* <DEDUP_REMOVED lines=16> */
.L_x_32047:
[----:B------:R-:W-:Y:S05]  /*2f60*/  BSYNC B3 ;  /* 0x0000000000037941 */ /* 0x000fea0003800000 */
.L_x_32046:
        /* <DEDUP_REMOVED lines=44> */
.L_x_32045:
[----:B------:R-:W-:Y:S05]  /*3230*/  BSYNC B2 ;  /* 0x0000000000027941 */ /* 0x000fea0003800000 */
.L_x_32044:
        /* <DEDUP_REMOVED lines=17> */
.L_x_32048:
        /* <DEDUP_REMOVED lines=12> */
.L_x_32051:
[----:B------:R-:W-:Y:S02]  /*3410*/  IMAD.MOV.U32 R57, RZ, RZ, R154 ;  /* 0x000000ffff397224 */ /* 0x000fe400078e009a */
.L_x_32052:
[----:B------:R-:W-:Y:S05]  /*3420*/  BSYNC B2 ;  /* 0x0000000000027941 */ /* 0x000fea0003800000 */
.L_x_32050:
        /* <DEDUP_REMOVED lines=16> */
.L_x_32056:
[----:B------:R-:W-:Y:S05]  /*3530*/  BSYNC B3 ;  /* 0x0000000000037941 */ /* 0x000fea0003800000 */
.L_x_32055:
        /* <DEDUP_REMOVED lines=43> */
.L_x_32054:
[----:B------:R-:W-:Y:S05]  /*37f0*/  BSYNC B2 ;  /* 0x0000000000027941 */ /* 0x000fea0003800000 */
.L_x_32053:
[----:B------:R-:W0:Y:S02]  /*3800*/  I2F.U32 R57, R57 ;  /* 0x0000003900397306 */ /* 0x000e240000201000 */
[----:B0-----:R-:W-:-:S05]  /*3810*/  FFMA.FTZ R57, R57, R126, 1.1641532182693481445e-10 ;  /* 0x2f00000039397423 */ /* 0x001fca000001007e */
[----:B------:R-:W-:Y:S01]  /*3820*/  FSETP.GTU.FTZ.AND P2, PT, R57, c[0x0][0x1e4], PT ;  /* 0x0000790039007a0b */ /* 0x000fe20003f5c000 */
[----:B------:R-:W-:-:S03]  /*3830*/  HADD2.F32 R57, -RZ, R44.H0_H0 ;  /* 0x2000002cff397230 */ /* 0x000fc60000004100 */
[----:B------:R-:W-:Y:S02]  /*3840*/  SEL R157, RZ, 0x1, P2 ;  /* 0x00000001ff9d7807 */ /* 0x000fe40001000000 */
[----:B------:R-:W-:-:S05]  /*3850*/  FMUL.FTZ R57, R57, c[0x0][0x1e8] ;  /* 0x00007a0039397a20 */ /* 0x000fca0000410000 */
[----:B------:R-:W-:-:S05]  /*3860*/  FSEL R57, R57, RZ, !P2 ;  /* 0x000000ff39397208 */ /* 0x000fca0005000000 */
[----:B------:R-:W-:-:S04]  /*3870*/  FADD.FTZ R56, R57, R56 ;  /* 0x0000003839387221 */ /* 0x000fc80000010000 */
[----:B------:R-:W-:Y:S02]  /*3880*/  @P0 FADD.FTZ R56, R48, R56 ;  /* 0x0000003830380221 */ /* 0x000fe40000010000 */
.L_x_32049:
        /* <DEDUP_REMOVED lines=12> */
.L_x_32058:
[----:B------:R-:W-:Y:S02]  /*3950*/  MOV R57, R154 ;  /* 0x0000009a00397202 */ /* 0x000fe40000000f00 */
.L_x_32059:
[----:B------:R-:W-:Y:S05]  /*3960*/  BSYNC B2 ;  /* 0x0000000000027941 */ /* 0x000fea0003800000 */
.L_x_32057:
        /* <DEDUP_REMOVED lines=16> */
.L_x_32063:
[----:B------:R-:W-:Y:S05]  /*3a70*/  BSYNC B3 ;  /* 0x0000000000037941 */ /* 0x000fea0003800000 */
.L_x_32062:
        /* <DEDUP_REMOVED lines=44> */
.L_x_32061:
[----:B------:R-:W-:Y:S05]  /*3d40*/  BSYNC B2 ;  /* 0x0000000000027941 */ /* 0x000fea0003800000 */
.L_x_32060:
        /* <DEDUP_REMOVED lines=14> */
.L_x_32064:
        /* <DEDUP_REMOVED lines=12> */
.L_x_32067:
[----:B------:R-:W-:Y:S02]  /*3ef0*/  IMAD.MOV.U32 R60, RZ, RZ, R154 ;  /* 0x000000ffff3c7224 */ /* 0x000fe400078e009a */
.L_x_32068:
[----:B------:R-:W-:Y:S05]  /*3f00*/  BSYNC B2 ;  /* 0x0000000000027941 */ /* 0x000fea0003800000 */
.L_x_32066:
        /* <DEDUP_REMOVED lines=16> */
.L_x_32072:
[----:B------:R-:W-:Y:S05]  /*4010*/  BSYNC B3 ;  /* 0x0000000000037941 */ /* 0x000fea0003800000 */
.L_x_32071:
        /* <DEDUP_REMOVED lines=44> */
.L_x_32070:
[----:B------:R-:W-:Y:S05]  /*42e0*/  BSYNC B2 ;  /* 0x0000000000027941 */ /* 0x000fea0003800000 */
.L_x_32069:
[----:B------:R-:W0:Y:S02]  /*42f0*/  I2F.U32 R58, R60 ;  /* 0x0000003c003a7306 */ /* 0x000e240000201000 */
[----:B0-----:R-:W-:-:S05]  /*4300*/  FFMA.FTZ R58, R58, R126, 1.1641532182693481445e-10 ;  /* 0x2f0000003a3a7423 */ /* 0x001fca000001007e */
[----:B------:R-:W-:Y:S01]  /*4310*/  FSETP.GTU.FTZ.AND P2, PT, R58, c[0x0][0x1e4], PT ;  /* 0x000079003a007a0b */ /* 0x000fe20003f5c000 */
[----:B------:R-:W-:-:S03]  /*4320*/  HADD2.F32 R58, -RZ, R44.H1_H1 ;  /* 0x3000002cff3a7230 */ /* 0x000fc60000004100 */
[----:B------:R-:W-:Y:S02]  /*4330*/  SEL R158, RZ, 0x1, P2 ;  /* 0x00000001ff9e7807 */ /* 0x000fe40001000000 */
[----:B------:R-:W-:-:S05]  /*4340*/  FMUL.FTZ R58, R58, c[0x0][0x1e8] ;  /* 0x00007a003a3a7a20 */ /* 0x000fca0000410000 */
[----:B------:R-:W-:-:S05]  /*4350*/  FSEL R58, R58, RZ, !P2 ;  /* 0x000000ff3a3a7208 */ /* 0x000fca0005000000 */
[----:B------:R-:W-:-:S04]  /*4360*/  FADD.FTZ R57, R58, R57 ;  /* 0x000000393a397221 */ /* 0x000fc80000010000 */
[----:B------:R-:W-:Y:S02]  /*4370*/  @P0 FADD.FTZ R57, R49, R57 ;  /* 0x0000003931390221 */ /* 0x000fe40000010000 */
.L_x_32065:
        /* <DEDUP_REMOVED lines=12> */
.L_x_32074:
[----:B------:R-:W-:Y:S02]  /*4440*/  MOV R60, R154 ;  /* 0x0000009a003c7202 */ /* 0x000fe40000000f00 */
.L_x_32075:
[----:B------:R-:W-:Y:S05]  /*4450*/  BSYNC B2 ;  /* 0x0000000000027941 */ /* 0x000fea0003800000 */
.L_x_32073:
        /* <DEDUP_REMOVED lines=16> */
.L_x_32079:
[----:B------:R-:W-:Y:S05]  /*4560*/  BSYNC B3 ;  /* 0x0000000000037941 */ /* 0x000fea0003800000 */
.L_x_32078:
        /* <DEDUP_REMOVED lines=44> */
.L_x_32077:
[----:B------:R-:W-:Y:S05]  /*4830*/  BSYNC B2 ;  /* 0x0000000000027941 */ /* 0x000fea0003800000 */
.L_x_32076:
        /* <DEDUP_REMOVED lines=14> */
.L_x_32080:
        /* <DEDUP_REMOVED lines=12> */
.L_x_32083:
[----:B------:R-:W-:Y:S02]  /*49e0*/  IMAD.MOV.U32 R59, RZ, RZ, R154 ;  /* 0x000000ffff3b7224 */ /* 0x000fe400078e009a */
.L_x_32084:
[----:B------:R-:W-:Y:S05]  /*49f0*/  BSYNC B2 ;  /* 0x0000000000027941 */ /* 0x000fea0003800000 */
.L_x_32082:
        /* <DEDUP_REMOVED lines=16> */
.L_x_32088:
[----:B------:R-:W-:Y:S05]  /*4b00*/  BSYNC B3 ;  /* 0x0000000000037941 */ /* 0x000fea0003800000 */
.L_x_32087:
        /* <DEDUP_REMOVED lines=44> */
.L_x_32086:
[----:B------:R-:W-:Y:S05]  /*4dd0*/  BSYNC B2 ;  /* 0x0000000000027941 */ /* 0x000fea0003800000 */
.L_x_32085:
        /* <DEDUP_REMOVED lines=9> */
.L_x_32081:
        /* <DEDUP_REMOVED lines=12> */
.L_x_32090:
[----:B------:R-:W-:Y:S02]  /*4f30*/  MOV R59, R154 ;  /* 0x0000009a003b7202 */ /* 0x000fe40000000f00 */
.L_x_32091:
[----:B------:R-:W-:Y:S05]  /*4f40*/  BSYNC B2 ;  /* 0x0000000000027941 */ /* 0x000fea0003800000 */
.L_x_32089:
        /* <DEDUP_REMOVED lines=16> */
.L_x_32095:
[----:B------:R-:W-:Y:S05]  /*5050*/  BSYNC B3 ;  /* 0x0000000000037941 */ /* 0x000fea0003800000 */
.L_x_32094:
        /* <DEDUP_REMOVED lines=44> */
.L_x_32093:
[----:B------:R-:W-:Y:S05]  /*5320*/  BSYNC B2 ;  /* 0x0000000000027941 */ /* 0x000fea0003800000 */
.L_x_32092:
        /* <DEDUP_REMOVED lines=14> */
.L_x_32096:
        /* <DEDUP_REMOVED lines=12> */
.L_x_32099:
[----:B------:R-:W-:Y:S02]  /*54d0*/  IMAD.MOV.U32 R124, RZ, RZ, R154 ;  /* 0x000000ffff7c7224 */ /* 0x000fe400078e009a */
.L_x_32100:
[----:B------:R-:W-:Y:S05]  /*54e0*/  BSYNC B2 ;  /* 0x0000000000027941 */ /* 0x000fea0003800000 */
.L_x_32098:
        /* <DEDUP_REMOVED lines=16> */
.L_x_32104:
[----:B------:R-:W-:Y:S05]  /*55f0*/  BSYNC B3 ;  /* 0x0000000000037941 */ /* 0x000fea0003800000 */
.L_x_32103:
        /* <DEDUP_REMOVED lines=44> */
.L_x_32102:
[----:B------:R-:W-:Y:S05]  /*58c0*/  BSYNC B2 ;  /* 0x0000000000027941 */ /* 0x000fea0003800000 */
.L_x_32101:
        /* <DEDUP_REMOVED lines=9> */
.L_x_32097:
        /* <DEDUP_REMOVED lines=12> */
.L_x_32106:
[----:B------:R-:W-:Y:S02]  /*5a20*/  MOV R124, R154 ;  /* 0x0000009a007c7202 */ /* 0x000fe40000000f00 */
.L_x_32107:
[----:B------:R-:W-:Y:S05]  /*5a30*/  BSYNC B2 ;  /* 0x0000000000027941 */ /* 0x000fea0003800000 */
.L_x_32105:
        /* <DEDUP_REMOVED lines=16> */
.L_x_32111:
[----:B------:R-:W-:Y:S05]  /*5b40*/  BSYNC B3 ;  /* 0x0000000000037941 */ /* 0x000fea0003800000 */
.L_x_32110:
        /* <DEDUP_REMOVED lines=44> */
.L_x_32109:
[----:B------:R-:W-:Y:S05]  /*5e10*/  BSYNC B2 ;  /* 0x0000000000027941 */ /* 0x000fea0003800000 */
.L_x_32108:
        /* <DEDUP_REMOVED lines=12> */
.L_x_32112:
        /* <DEDUP_REMOVED lines=12> */
.L_x_32115:
[----:B------:R-:W-:Y:S02]  /*5fa0*/  IMAD.MOV.U32 R61, RZ, RZ, R154 ;  /* 0x000000ffff3d7224 */ /* 0x000fe400078e009a */
.L_x_32116:
[----:B------:R-:W-:Y:S05]  /*5fb0*/  BSYNC B2 ;  /* 0x0000000000027941 */ /* 0x000fea0003800000 */
.L_x_32114:
        /* <DEDUP_REMOVED lines=16> */
.L_x_32120:
[----:B------:R-:W-:Y:S05]  /*60c0*/  BSYNC B3 ;  /* 0x0000000000037941 */ /* 0x000fea0003800000 */
.L_x_32119:
        /* <DEDUP_REMOVED lines=44> */
.L_x_32118:
[----:B------:R-:W-:Y:S05]  /*6390*/  BSYNC B2 ;  /* 0x0000000000027941 */ /* 0x000fea0003800000 */
.L_x_32117:
        /* <DEDUP_REMOVED lines=9> */
.L_x_32113:
        /* <DEDUP_REMOVED lines=12> */
.L_x_32122:
[----:B------:R-:W-:Y:S02]  /*64f0*/  MOV R61, R154 ;  /* 0x0000009a003d7202 */ /* 0x000fe40000000f00 */
.L_x_32123:
[----:B------:R-:W-:Y:S05]  /*6500*/  BSYNC B2 ;  /* 0x0000000000027941 */ /* 0x000fea0003800000 */
.L_x_32121:
        /* <DEDUP_REMOVED lines=16> */
.L_x_32127:
[----:B------:R-:W-:Y:S05]  /*6610*/  BSYNC B3 ;  /* 0x0000000000037941 */ /* 0x000fea0003800000 */
.L_x_32126:
        /* <DEDUP_REMOVED lines=44> */
.L_x_32125:
[----:B------:R-:W-:Y:S05]  /*68e0*/  BSYNC B2 ;  /* 0x0000000000027941 */ /* 0x000fea0003800000 */
.L_x_32124:
        /* <DEDUP_REMOVED lines=12> */
.L_x_32128:
        /* <DEDUP_REMOVED lines=12> */
.L_x_32131:
[----:B------:R-:W-:Y:S02]  /*6a70*/  IMAD.MOV.U32 R62, RZ, RZ, R154 ;  /* 0x000000ffff3e7224 */ /* 0x000fe400078e009a */
.L_x_32132:
[----:B------:R-:W-:Y:S05]  /*6a80*/  BSYNC B2 ;  /* 0x0000000000027941 */ /* 0x000fea0003800000 */
.L_x_32130:
        /* <DEDUP_REMOVED lines=16> */
.L_x_32136:
[----:B------:R-:W-:Y:S05]  /*6b90*/  BSYNC B3 ;  /* 0x0000000000037941 */ /* 0x000fea0003800000 */
.L_x_32135:
        /* <DEDUP_REMOVED lines=44> */
.L_x_32134:
[----:B------:R-:W-:Y:S05]  /*6e60*/  BSYNC B2 ;  /* 0x0000000000027941 */ /* 0x000fea0003800000 */
.L_x_32133:
        /* <DEDUP_REMOVED lines=9> */
.L_x_32129:
        /* <DEDUP_REMOVED lines=12> */
.L_x_32138:
[----:B------:R-:W-:Y:S02]  /*6fc0*/  MOV R62, R154 ;  /* 0x0000009a003e7202 */ /* 0x000fe40000000f00 */
.L_x_32139:
[----:B------:R-:W-:Y:S05]  /*6fd0*/  BSYNC B2 ;  /* 0x0000000000027941 */ /* 0x000fea0003800000 */
.L_x_32137:
        /* <DEDUP_REMOVED lines=16> */
.L_x_32143:
[----:B------:R-:W-:Y:S05]  /*70e0*/  BSYNC B3 ;  /* 0x0000000000037941 */ /* 0x000fea0003800000 */
.L_x_32142:
        /* <DEDUP_REMOVED lines=44> */
.L_x_32141:
[----:B------:R-:W-:Y:S05]  /*73b0*/  BSYNC B2 ;  /* 0x0000000000027941 */ /* 0x000fea0003800000 */
.L_x_32140:
        /* <DEDUP_REMOVED lines=12> */
.L_x_32144:
        /* <DEDUP_REMOVED lines=12> */
.L_x_32147:
[----:B------:R-:W-:Y:S02]  /*7540*/  IMAD.MOV.U32 R127, RZ, RZ, R154 ;  /* 0x000000ffff7f7224 */ /* 0x000fe400078e009a */
.L_x_32148:
[----:B------:R-:W-:Y:S05]  /*7550*/  BSYNC B2 ;  /* 0x0000000000027941 */ /* 0x000fea0003800000 */
.L_x_32146:
        /* <DEDUP_REMOVED lines=16> */
.L_x_32152:
[----:B------:R-:W-:Y:S05]  /*7660*/  BSYNC B3 ;  /* 0x0000000000037941 */ /* 0x000fea0003800000 */
.L_x_32151:
        /* <DEDUP_REMOVED lines=44> */
.L_x_32150:
[----:B------:R-:W-:Y:S05]  /*7930*/  BSYNC B2 ;  /* 0x0000000000027941 */ /* 0x000fea0003800000 */
.L_x_32149:
        /* <DEDUP_REMOVED lines=9> */
.L_x_32145:
        /* <DEDUP_REMOVED lines=12> */
.L_x_32154:
[----:B------:R-:W-:Y:S02]  /*7a90*/  IMAD.MOV.U32 R127, RZ, RZ, R154 ;  /* 0x000000ffff7f7224 */ /* 0x000fe400078e009a */
.L_x_32155:
[----:B------:R-:W-:Y:S05]  /*7aa0*/  BSYNC B2 ;  /* 0x0000000000027941 */ /* 0x000fea0003800000 */
.L_x_32153:
        /* <DEDUP_REMOVED lines=16> */
.L_x_32159:
[----:B------:R-:W-:Y:S05]  /*7bb0*/  BSYNC B3 ;  /* 0x0000000000037941 */ /* 0x000fea0003800000 */
.L_x_32158:
        /* <DEDUP_REMOVED lines=44> */
.L_x_32157:
[----:B------:R-:W-:Y:S05]  /*7e80*/  BSYNC B2 ;  /* 0x0000000000027941 */ /* 0x000fea0003800000 */
.L_x_32156:
        /* <DEDUP_REMOVED lines=12> */
.L_x_32160:
        /* <DEDUP_REMOVED lines=12> */
.L_x_32163:
[----:B------:R-:W-:Y:S02]  /*8010*/  IMAD.MOV.U32 R127, RZ, RZ, R154 ;  /* 0x000000ffff7f7224 */ /* 0x000fe400078e009a */
.L_x_32164:
[----:B------:R-:W-:Y:S05]  /*8020*/  BSYNC B2 ;  /* 0x0000000000027941 */ /* 0x000fea0003800000 */
.L_x_32162:
        /* <DEDUP_REMOVED lines=16> */
.L_x_32168:
[----:B------:R-:W-:Y:S05]  /*8130*/  BSYNC B3 ;  /* 0x0000000000037941 */ /* 0x000fea0003800000 */
.L_x_32167:
[----:B------:R-:W-:Y:S01]  /*8140*/  LOP3.LUT R120, R120, UR5, R153, 0x96, !PT ;  /* 0x0000000578787c12 */ /* 0x000fe2000f8e9699 */
[----:B------:R-:W-:Y:S01]  /*8150*/  IMAD.HI.U32 R122, R144, -0x326172a9, RZ ;  /* 0xcd9e8d57907a7827 */ /* 0x000fe200078e00ff */
[----:B------:R-:W-:-:S03]  /*8160*/  HFMA2.MMA R152, -RZ, RZ, 0, 0 ;  /* 0x00000000ff987435 */ /* 0x000fc600000001ff */
        /* <DEDUP_REMOVED lines=41> */
.L_x_32166:
[----:B------:R-:W-:Y:S05]  /*8400*/  BSYNC B2 ;  /* 0x0000000000027941 */ /* 0x000fea0003800000 */
.L_x_32165:
        /* <DEDUP_REMOVED lines=9> */
.L_x_32161:
        /* <DEDUP_REMOVED lines=51> */
.L_x_32169:
[----:B0-----:R-:W-:Y:S02]  /*87d0*/  IADD3 R120, R155, 0x20, RZ ;  /* 0x000000209b787810 */ /* 0x001fe40007ffe0ff */
.L_x_32040:
[----:B------:R-:W-:Y:S05]  /*87e0*/  BSYNC B1 ;  /* 0x0000000000017941 */ /* 0x000fea0003800000 */
.L_x_32039:
        /* <DEDUP_REMOVED lines=31> */
.L_x_32173:
[----:B0-----:R-:W-:Y:S02]  /*89e0*/  IMAD.MOV.U32 R121, RZ, RZ, R154 ;  /* 0x000000ffff797224 */ /* 0x001fe400078e009a */
.L_x_32174:
[----:B------:R-:W-:Y:S05]  /*89f0*/  BSYNC B2 ;  /* 0x0000000000027941 */ /* 0x000fea0003800000 */
.L_x_32172:
        /* <DEDUP_REMOVED lines=16> */
.L_x_32178:
[----:B------:R-:W-:Y:S05]  /*8b00*/  BSYNC B3 ;  /* 0x0000000000037941 */ /* 0x000fea0003800000 */
.L_x_32177:
        /* <DEDUP_REMOVED lines=44> */
.L_x_32176:
[----:B------:R-:W-:Y:S05]  /*8dd0*/  BSYNC B2 ;  /* 0x0000000000027941 */ /* 0x000fea0003800000 */
.L_x_32175:
[----:B------:R0:W1:Y:S01]  /*8de0*/  I2F.U32 R64, R121 ;  /* 0x0000007900407306 */ /* 0x0000620000201000 */
[----:B------:R-:W-:Y:S02]  /*8df0*/  ISETP.NE.U32.AND P1, PT, RZ, c[0x0][0x178], PT ;  /* 0x00005e00ff007a0c */ /* 0x000fe40003f25070 */
[----:B------:R-:W-:Y:S02]  /*8e00*/  LOP3.LUT R141, R141, 0xfffffff7, RZ, 0xc0, !PT ;  /* 0xfffffff78d8d7812 */ /* 0x000fe400078ec0ff */
[----:B------:R-:W-:Y:S01]  /*8e10*/  ISETP.NE.AND.EX P1, PT, RZ, c[0x0][0x17c], PT, P1 ;  /* 0x00005f00ff007a0c */ /* 0x000fe20003f25310 */
[----:B0-----:R-:W-:-:S04]  /*8e20*/  IMAD.MOV.U32 R121, RZ, RZ, 0x2f800000 ;  /* 0x2f800000ff797424 */ /* 0x001fc800078e00ff */
[----:B-1----:R-:W-:-:S05]  /*8e30*/  FFMA.FTZ R64, R64, R121, 1.1641532182693481445e-10 ;  /* 0x2f00000040407423 */ /* 0x002fca0000010079 */
        /* <DEDUP_REMOVED lines=11> */
.L_x_32179:
        /* <DEDUP_REMOVED lines=12> */
.L_x_32182:
[----:B------:R-:W-:Y:S02]  /*8fb0*/  MOV R65, R154 ;  /* 0x0000009a00417202 */ /* 0x000fe40000000f00 */
.L_x_32183:
[----:B------:R-:W-:Y:S05]  /*8fc0*/  BSYNC B2 ;  /* 0x0000000000027941 */ /* 0x000fea0003800000 */
.L_x_32181:
        /* <DEDUP_REMOVED lines=16> */
.L_x_32187:
[----:B------:R-:W-:Y:S05]  /*90d0*/  BSYNC B3 ;  /* 0x0000000000037941 */ /* 0x000fea0003800000 */
.L_x_32186:
        /* <DEDUP_REMOVED lines=43> */
.L_x_32185:
[----:B------:R-:W-:Y:S05]  /*9390*/  BSYNC B2 ;  /* 0x0000000000027941 */ /* 0x000fea0003800000 */
.L_x_32184:
        /* <DEDUP_REMOVED lines=9> */
.L_x_32180:
        /* <DEDUP_REMOVED lines=12> */
.L_x_32189:
[----:B------:R-:W-:Y:S02]  /*94f0*/  IMAD.MOV.U32 R65, RZ, RZ, R154 ;  /* 0x000000ffff417224 */ /* 0x000fe400078e009a */
.L_x_32190:
[----:B------:R-:W-:Y:S05]  /*9500*/  BSYNC B2 ;  /* 0x0000000000027941 */ /* 0x000fea0003800000 */
.L_x_32188:
        /* <DEDUP_REMOVED lines=16> */
.L_x_32194:
[----:B------:R-:W-:Y:S05]  /*9610*/  BSYNC B3 ;  /* 0x0000000000037941 */ /* 0x000fea0003800000 */
.L_x_32193:
        /* <DEDUP_REMOVED lines=44> */
.L_x_32192:
[----:B------:R-:W-:Y:S05]  /*98e0*/  BSYNC B2 ;  /* 0x0000000000027941 */ /* 0x000fea0003800000 */
.L_x_32191:
        /* <DEDUP_REMOVED lines=14> */
.L_x_32195:
        /* <DEDUP_REMOVED lines=12> */
.L_x_32198:
[----:B------:R-:W-:Y:S02]  /*9a90*/  IMAD.MOV.U32 R68, RZ, RZ, R154 ;  /* 0x000000ffff447224 */ /* 0x000fe400078e009a */
.L_x_32199:
[----:B------:R-:W-:Y:S05]  /*9aa0*/  BSYNC B2 ;  /* 0x0000000000027941 */ /* 0x000fea0003800000 */
.L_x_32197:
        /* <DEDUP_REMOVED lines=16> */
.L_x_32203:
[----:B------:R-:W-:Y:S05]  /*9bb0*/  BSYNC B3 ;  /* 0x0000000000037941 */ /* 0x000fea0003800000 */
.L_x_32202:
        /* <DEDUP_REMOVED lines=44> */
.L_x_32201:
[----:B------:R-:W-:Y:S05]  /*9e80*/  BSYNC B2 ;  /* 0x0000000000027941 */ /* 0x000fea0003800000 */
.L_x_32200:
        /* <DEDUP_REMOVED lines=9> */
.L_x_32196:
        /* <DEDUP_REMOVED lines=12> */
.L_x_32205:
[----:B------:R-:W-:Y:S02]  /*9fe0*/  IMAD.MOV.U32 R68, RZ, RZ, R154 ;  /* 0x000000ffff447224 */ /* 0x000fe400078e009a */
.L_x_32206:
[----:B------:R-:W-:Y:S05]  /*9ff0*/  BSYNC B2 ;  /* 0x0000000000027941 */ /* 0x000fea0003800000 */
.L_x_32204:
        /* <DEDUP_REMOVED lines=16> */
.L_x_32210:
[----:B------:R-:W-:Y:S05]  /*a100*/  BSYNC B3 ;  /* 0x0000000000037941 */ /* 0x000fea0003800000 */
.L_x_32209:
        /* <DEDUP_REMOVED lines=44> */
.L_x_32208:
[----:B------:R-:W-:Y:S05]  /*a3d0*/  BSYNC B2 ;  /* 0x0000000000027941 */ /* 0x000fea0003800000 */
.L_x_32207:
        /* <DEDUP_REMOVED lines=14> */
.L_x_32211:
        /* <DEDUP_REMOVED lines=12> */
.L_x_32214:
[----:B------:R-:W-:Y:S02]  /*a580*/  IMAD.MOV.U32 R67, RZ, RZ, R154 ;  /* 0x000000ffff437224 */ /* 0x000fe400078e009a */
.L_x_32215:
[----:B------:R-:W-:Y:S05]  /*a590*/  BSYNC B2 ;  /* 0x0000000000027941 */ /* 0x000fea0003800000 */
.L_x_32213:
        /* <DEDUP_REMOVED lines=16> */
.L_x_32219:
[----:B------:R-:W-:Y:S05]  /*a6a0*/  BSYNC B3 ;  /* 0x0000000000037941 */ /* 0x000fea0003800000 */
.L_x_32218:
        /* <DEDUP_REMOVED lines=44> */
.L_x_32217:
[----:B------:R-:W-:Y:S05]  /*a970*/  BSYNC B2 ;  /* 0x0000000000027941 */ /* 0x000fea0003800000 */
.L_x_32216:
        /* <DEDUP_REMOVED lines=9> */
.L_x_32212:
        /* <DEDUP_REMOVED lines=12> */
.L_x_32221:
[----:B------:R-:W-:Y:S02]  /*aad0*/  IMAD.MOV.U32 R67, RZ, RZ, R154 ;  /* 0x000000ffff437224 */ /* 0x000fe400078e009a */
.L_x_32222:
[----:B------:R-:W-:Y:S05]  /*aae0*/  BSYNC B2 ;  /* 0x0000000000027941 */ /* 0x000fea0003800000 */
.L_x_32220:
        /* <DEDUP_REMOVED lines=16> */
.L_x_32226:
[----:B------:R-:W-:Y:S05]  /*abf0*/  BSYNC B3 ;  /* 0x0000000000037941 */ /* 0x000fea0003800000 */
.L_x_32225:
        /* <DEDUP_REMOVED lines=44> */
.L_x_32224:
[----:B------:R-:W-:Y:S05]  /*aec0*/  BSYNC B2 ;  /* 0x0000000000027941 */ /* 0x000fea0003800000 */
.L_x_32223:
        /* <DEDUP_REMOVED lines=14> */
.L_x_32227:
        /* <DEDUP_REMOVED lines=12> */
.L_x_32230:
[----:B------:R-:W-:Y:S02]  /*b070*/  IMAD.MOV.U32 R126, RZ, RZ, R154 ;  /* 0x000000ffff7e7224 */ /* 0x000fe400078e009a */
.L_x_32231:
[----:B------:R-:W-:Y:S05]  /*b080*/  BSYNC B2 ;  /* 0x0000000000027941 */ /* 0x000fea0003800000 */
.L_x_32229:
        /* <DEDUP_REMOVED lines=16> */
.L_x_32235:
[----:B------:R-:W-:Y:S05]  /*b190*/  BSYNC B3 ;  /* 0x0000000000037941 */ /* 0x000fea0003800000 */
.L_x_32234:
        /* <DEDUP_REMOVED lines=44> */
.L_x_32233:
[----:B------:R-:W-:Y:S05]  /*b460*/  BSYNC B2 ;  /* 0x0000000000027941 */ /* 0x000fea0003800000 */
.L_x_32232:
        /* <DEDUP_REMOVED lines=9> */
.L_x_32228:
        /* <DEDUP_REMOVED lines=12> */
.L_x_32237:
[----:B------:R-:W-:Y:S02]  /*b5c0*/  IMAD.MOV.U32 R126, RZ, RZ, R154 ;  /* 0x000000ffff7e7224 */ /* 0x000fe400078e009a */
.L_x_32238:
[----:B------:R-:W-:Y:S05]  /*b5d0*/  BSYNC B2 ;  /* 0x0000000000027941 */ /* 0x000fea0003800000 */
.L_x_32236:
        /* <DEDUP_REMOVED lines=16> */
.L_x_32242:
[----:B------:R-:W-:Y:S05]  /*b6e0*/  BSYNC B3 ;  /* 0x0000000000037941 */ /* 0x000fea0003800000 */
.L_x_32241:
        /* <DEDUP_REMOVED lines=44> */
.L_x_32240:
[----:B------:R-:W-:Y:S05]  /*b9b0*/  BSYNC B2 ;  /* 0x0000000000027941 */ /* 0x000fea0003800000 */
.L_x_32239:
        /* <DEDUP_REMOVED lines=12> */
.L_x_32243:
        /* <DEDUP_REMOVED lines=12> */
.L_x_32246:
[----:B------:R-:W-:Y:S02]  /*bb40*/  IMAD.MOV.U32 R69, RZ, RZ, R154 ;  /* 0x000000ffff457224 */ /* 0x000fe400078e009a */
.L_x_32247:
[----:B------:R-:W-:Y:S05]  /*bb50*/  BSYNC B2 ;  /* 0x0000000000027941 */ /* 0x000fea0003800000 */
.L_x_32245:
        /* <DEDUP_REMOVED lines=16> */
.L_x_32251:
[----:B------:R-:W-:Y:S05]  /*bc60*/  BSYNC B3 ;  /* 0x0000000000037941 */ /* 0x000fea0003800000 */
.L_x_32250:
        /* <DEDUP_REMOVED lines=44> */
.L_x_32249:
[----:B------:R-:W-:Y:S05]  /*bf30*/  BSYNC B2 ;  /* 0x0000000000027941 */ /* 0x000fea0003800000 */
.L_x_32248:
        /* <DEDUP_REMOVED lines=9> */
.L_x_32244:
        /* <DEDUP_REMOVED lines=12> */
.L_x_32253:
[----:B------:R-:W-:Y:S02]  /*c090*/  IMAD.MOV.U32 R69, RZ, RZ, R154 ;  /* 0x000000ffff457224 */ /* 0x000fe400078e009a */
.L_x_32254:
[----:B------:R-:W-:Y:S05]  /*c0a0*/  BSYNC B2 ;  /* 0x0000000000027941 */ /* 0x000fea0003800000 */
.L_x_32252:
        /* <DEDUP_REMOVED lines=16> */
.L_x_32258:
[----:B------:R-:W-:Y:S05]  /*c1b0*/  BSYNC B3 ;  /* 0x0000000000037941 */ /* 0x000fea0003800000 */
.L_x_32257:
        /* <DEDUP_REMOVED lines=44> */
.L_x_32256:
[----:B------:R-:W-:Y:S05]  /*c480*/  BSYNC B2 ;  /* 0x0000000000027941 */ /* 0x000fea0003800000 */
.L_x_32255:
        /* <DEDUP_REMOVED lines=12> */
.L_x_32259:
        /* <DEDUP_REMOVED lines=12> */
.L_x_32262:
[----:B------:R-:W-:Y:S02]  /*c610*/  IMAD.MOV.U32 R70, RZ, RZ, R154 ;  /* 0x000000ffff467224 */ /* 0x000fe400078e009a */
.L_x_32263:
[----:B------:R-:W-:Y:S05]  /*c620*/  BSYNC B2 ;  /* 0x0000000000027941 */ /* 0x000fea0003800000 */
.L_x_32261:
        /* <DEDUP_REMOVED lines=16> */
.L_x_32267:
[----:B------:R-:W-:Y:S05]  /*c730*/  BSYNC B3 ;  /* 0x0000000000037941 */ /* 0x000fea0003800000 */
.L_x_32266:
        /* <DEDUP_REMOVED lines=44> */
.L_x_32265:
[----:B------:R-:W-:Y:S05]  /*ca00*/  BSYNC B2 ;  /* 0x0000000000027941 */ /* 0x000fea0003800000 */
.L_x_32264:
        /* <DEDUP_REMOVED lines=9> */
.L_x_32260:
        /* <DEDUP_REMOVED lines=12> */
.L_x_32269:
[----:B------:R-:W-:Y:S02]  /*cb60*/  IMAD.MOV.U32 R70, RZ, RZ, R154 ;  /* 0x000000ffff467224 */ /* 0x000fe400078e009a */
.L_x_32270:
[----:B------:R-:W-:Y:S05]  /*cb70*/  BSYNC B2 ;  /* 0x0000000000027941 */ /* 0x000fea0003800000 */
.L_x_32268:
        /* <DEDUP_REMOVED lines=16> */
.L_x_32274:
[----:B------:R-:W-:Y:S05]  /*cc80*/  BSYNC B3 ;  /* 0x0000000000037941 */ /* 0x000fea0003800000 */
.L_x_32273:
        /* <DEDUP_REMOVED lines=44> */
.L_x_32272:
[----:B------:R-:W-:Y:S05]  /*cf50*/  BSYNC B2 ;  /* 0x0000000000027941 */ /* 0x000fea0003800000 */
.L_x_32271:
        /* <DEDUP_REMOVED lines=12> */
.L_x_32275:
        /* <DEDUP_REMOVED lines=12> */
.L_x_32278:
[----:B------:R-:W-:Y:S02]  /*d0e0*/  IMAD.MOV.U32 R152, RZ, RZ, R154 ;  /* 0x000000ffff987224 */ /* 0x000fe400078e009a */
.L_x_32279:
[----:B------:R-:W-:Y:S05]  /*d0f0*/  BSYNC B2 ;  /* 0x0000000000027941 */ /* 0x000fea0003800000 */
.L_x_32277:
        /* <DEDUP_REMOVED lines=16> */
.L_x_32283:
[----:B------:R-:W-:Y:S05]  /*d200*/  BSYNC B3 ;  /* 0x0000000000037941 */ /* 0x000fea0003800000 */
.L_x_32282:
        /* <DEDUP_REMOVED lines=44> */
.L_x_32281:
[----:B------:R-:W-:Y:S05]  /*d4d0*/  BSYNC B2 ;  /* 0x0000000000027941 */ /* 0x000fea0003800000 */
.L_x_32280:
        /* <DEDUP_REMOVED lines=9> */
.L_x_32276:
        /* <DEDUP_REMOVED lines=12> */
.L_x_32285:
[----:B------:R-:W-:Y:S02]  /*d630*/  IMAD.MOV.U32 R152, RZ, RZ, R154 ;  /* 0x000000ffff987224 */ /* 0x000fe400078e009a */
.L_x_32286:
[----:B------:R-:W-:Y:S05]  /*d640*/  BSYNC B2 ;  /* 0x0000000000027941 */ /* 0x000fea0003800000 */
.L_x_32284:
        /* <DEDUP_REMOVED lines=16> */
.L_x_32290:
[----:B------:R-:W-:Y:S05]  /*d750*/  BSYNC B3 ;  /* 0x0000000000037941 */ /* 0x000fea0003800000 */
.L_x_32289:
        /* <DEDUP_REMOVED lines=44> */
.L_x_32288:
[----:B------:R-:W-:Y:S05]  /*da20*/  BSYNC B2 ;  /* 0x0000000000027941 */ /* 0x000fea0003800000 */
.L_x_32287:
        /* <DEDUP_REMOVED lines=12> */
.L_x_32291:
        /* <DEDUP_REMOVED lines=12> */
.L_x_32294:
[----:B------:R-:W-:Y:S02]  /*dbb0*/  IMAD.MOV.U32 R164, RZ, RZ, R154 ;  /* 0x000000ffffa47224 */ /* 0x000fe400078e009a */
.L_x_32295:
[----:B------:R-:W-:Y:S05]  /*dbc0*/  BSYNC B2 ;  /* 0x0000000000027941 */ /* 0x000fea0003800000 */
.L_x_32293:
        /* <DEDUP_REMOVED lines=16> */
.L_x_32299:
[----:B------:R-:W-:Y:S05]  /*dcd0*/  BSYNC B3 ;  /* 0x0000000000037941 */ /* 0x000fea0003800000 */
.L_x_32298:
        /* <DEDUP_REMOVED lines=44> */
.L_x_32297:
[----:B------:R-:W-:Y:S05]  /*dfa0*/  BSYNC B2 ;  /* 0x0000000000027941 */ /* 0x000fea0003800000 */
.L_x_32296:
[----:B------:R-:W0:Y:S02]  /*dfb0*/  I2F.U32 R122, R164 ;  /* 0x000000a4007a7306 */ /* 0x000e240000201000 */
[----:B0-----:R-:W-:Y:S01]  /*dfc0*/  FFMA.FTZ R122, R122, R121, 1.1641532182693481445e-10 ;  /* 0x2f0000007a7a7423 */ /* 0x001fe20000010079 */
[----:B------:R-:W-:-:S04]  /*dfd0*/  HADD2.F32 R121, -RZ, R47.H1_H1 ;  /* 0x3000002fff797230 */ /* 0x000fc80000004100 */
[----:B------:R-:W-:Y:S01]  /*dfe0*/  FSETP.GTU.FTZ.AND P1, PT, R122, c[0x0][0x1e4], PT ;  /* 0x000079007a007a0b */ /* 0x000fe20003f3c000 */
[----:B------:R-:W-:-:S03]  /*dff0*/  FMUL.FTZ R121, R121, c[0x0][0x1e8] ;  /* 0x00007a0079797a20 */ /* 0x000fc60000410000 */
[----:B------:R-:W-:Y:S02]  /*e000*/  SEL R164, RZ, 0x1, P1 ;  /* 0x00000001ffa47807 */ /* 0x000fe40000800000 */
[----:B------:R-:W-:-:S05]  /*e010*/  FSEL R121, R121, RZ, !P1 ;  /* 0x000000ff79797208 */ /* 0x000fca0004800000 */
[----:B------:R-:W-:-:S04]  /*e020*/  FADD.FTZ R71, R121, R71 ;  /* 0x0000004779477221 */ /* 0x000fc80000010000 */
[----:B------:R-:W-:Y:S02]  /*e030*/  @P0 FADD.FTZ R71, R55, R71 ;  /* 0x0000004737470221 */ /* 0x000fe40000010000 */
.L_x_32292:
        /* <DEDUP_REMOVED lines=15> */
[----:B------:R-:W-:Y:S01]  /*e130*/  SHF.L.U32 R168, R120, 0x3, RZ ;  /* 0x0000000378a87819 */ /* 0x000fe200000006ff */
[----:B------:R-:W-:Y:S01]  /*e140*/  IMAD.WIDE.U32 R126, R126, 0x100, RZ ;  /* 0x000001007e7e7825 */ /* 0x000fe200078e00ff */
[----:B------:R-:W-:-:S04]  /*e150*/  LOP3.LUT P1, RZ, R141, 0x10, RZ, 0xc0, !PT ;  /* 0x000000108dff7812 */ /* 0x000fc8000782c0ff */
        /* <DEDUP_REMOVED lines=33> */
.L_x_32300:
[----:B------:R-:W-:Y:S02]  /*e370*/  IADD3 R120, R120, 0x20, RZ ;  /* 0x0000002078787810 */ /* 0x000fe40007ffe0ff */
.L_x_32171:
[----:B------:R-:W-:Y:S05]  /*e380*/  BSYNC B1 ;  /* 0x0000000000017941 */ /* 0x000fea0003800000 */
.L_x_32170:
        /* <DEDUP_REMOVED lines=31> */
.L_x_32304:
[----:B-1----:R-:W-:Y:S02]  /*e580*/  IMAD.MOV.U32 R121, RZ, RZ, R154 ;  /* 0x000000ffff797224 */ /* 0x002fe400078e009a */
.L_x_32305:
[----:B------:R-:W-:Y:S05]  /*e590*/  BSYNC B2 ;  /* 0x0000000000027941 */ /* 0x000fea0003800000 */
.L_x_32303:
        /* <DEDUP_REMOVED lines=16> */
.L_x_32309:
[----:B------:R-:W-:Y:S05]  /*e6a0*/  BSYNC B3 ;  /* 0x0000000000037941 */ /* 0x000fea0003800000 */
.L_x_32308:
        /* <DEDUP_REMOVED lines=44> */
.L_x_32307:
[----:B------:R-:W-:Y:S05]  /*e970*/  BSYNC B2 ;  /* 0x0000000000027941 */ /* 0x000fea0003800000 */
.L_x_32306:
[----:B------:R1:W2:Y:S01]  /*e980*/  I2F.U32 R72, R121 ;  /* 0x0000007900487306 */ /* 0x0002a20000201000 */
[----:B------:R-:W-:Y:S02]  /*e990*/  ISETP.NE.U32.AND P1, PT, RZ, c[0x0][0x178], PT ;  /* 0x00005e00ff007a0c */ /* 0x000fe40003f25070 */
[----:B------:R-:W-:Y:S02]  /*e9a0*/  LOP3.LUT R141, R141, 0xfffffff7, RZ, 0xc0, !PT ;  /* 0xfffffff78d8d7812 */ /* 0x000fe400078ec0ff */
[----:B------:R-:W-:Y:S01]  /*e9b0*/  ISETP.NE.AND.EX P1, PT, RZ, c[0x0][0x17c], PT, P1 ;  /* 0x00005f00ff007a0c */ /* 0x000fe20003f25310 */
[----:B-1----:R-:W-:-:S04]  /*e9c0*/  IMAD.MOV.U32 R121, RZ, RZ, 0x2f800000 ;  /* 0x2f800000ff797424 */ /* 0x002fc800078e00ff */
[----:B--2---:R-:W-:-:S05]  /*e9d0*/  FFMA.FTZ R72, R72, R121, 1.1641532182693481445e-10 ;  /* 0x2f00000048487423 */ /* 0x004fca0000010079 */
        /* <DEDUP_REMOVED lines=11> */
.L_x_32310:
        /* <DEDUP_REMOVED lines=12> */
.L_x_32313:
[----:B------:R-:W-:Y:S02]  /*eb50*/  IMAD.MOV.U32 R73, RZ, RZ, R154 ;  /* 0x000000ffff497224 */ /* 0x000fe400078e009a */
.L_x_32314:
[----:B------:R-:W-:Y:S05]  /*eb60*/  BSYNC B2 ;  /* 0x0000000000027941 */ /* 0x000fea0003800000 */
.L_x_32312:
        /* <DEDUP_REMOVED lines=16> */
.L_x_32318:
[----:B------:R-:W-:Y:S05]  /*ec70*/  BSYNC B3 ;  /* 0x0000000000037941 */ /* 0x000fea0003800000 */
.L_x_32317:
        /* <DEDUP_REMOVED lines=43> */
.L_x_32316:
[----:B------:R-:W-:Y:S05]  /*ef30*/  BSYNC B2 ;  /* 0x0000000000027941 */ /* 0x000fea0003800000 */
.L_x_32315:
[----:B------:R-:W1:Y:S02]  /*ef40*/  I2F.U32 R73, R73 ;  /* 0x0000004900497306 */ /* 0x000e640000201000 */
[----:B-1----:R-:W-:-:S05]  /*ef50*/  FFMA.FTZ R73, R73, R121, 1.1641532182693481445e-10 ;  /* 0x2f00000049497423 */ /* 0x002fca0000010079 */
[----:B------:R-:W-:Y:S01]  /*ef60*/  FSETP.GTU.FTZ.AND P2, PT, R73, c[0x0][0x1e4], PT ;  /* 0x0000790049007a0b */ /* 0x000fe20003f5c000 */
[----:B------:R-:W-:-:S03]  /*ef70*/  HADD2.F32 R73, -RZ, R44.H0_H0 ;  /* 0x2000002cff497230 */ /* 0x000fc60000004100 */
[----:B------:R-:W-:Y:S02]  /*ef80*/  SEL R157, RZ, 0x1, P2 ;  /* 0x00000001ff9d7807 */ /* 0x000fe40001000000 */
[----:B------:R-:W-:-:S05]  /*ef90*/  FMUL.FTZ R73, R73, c[0x0][0x1e8] ;  /* 0x00007a0049497a20 */ /* 0x000fca0000410000 */
[----:B------:R-:W-:-:S05]  /*efa0*/  FSEL R73, R73, RZ, !P2 ;  /* 0x000000ff49497208 */ /* 0x000fca0005000000 */
[----:B------:R-:W-:-:S04]  /*efb0*/  FADD.FTZ R72, R73, R72 ;  /* 0x0000004849487221 */ /* 0x000fc80000010000 */
[----:B------:R-:W-:Y:S02]  /*efc0*/  @P0 FADD.FTZ R72, R48, R72 ;  /* 0x0000004830480221 */ /* 0x000fe40000010000 */
.L_x_32311:
        /* <DEDUP_REMOVED lines=12> */
.L_x_32320:
[----:B------:R-:W-:Y:S02]  /*f090*/  IMAD.MOV.U32 R73, RZ, RZ, R154 ;  /* 0x000000ffff497224 */ /* 0x000fe400078e009a */
.L_x_32321:
[----:B------:R-:W-:Y:S05]  /*f0a0*/  BSYNC B2 ;  /* 0x0000000000027941 */ /* 0x000fea0003800000 */
.L_x_32319:
        /* <DEDUP_REMOVED lines=16> */
.L_x_32325:
[----:B------:R-:W-:Y:S05]  /*f1b0*/  BSYNC B3 ;  /* 0x0000000000037941 */ /* 0x000fea0003800000 */
.L_x_32324:
        /* <DEDUP_REMOVED lines=44> */
.L_x_32323:
[----:B------:R-:W-:Y:S05]  /*f480*/  BSYNC B2 ;  /* 0x0000000000027941 */ /* 0x000fea0003800000 */
.L_x_32322:
[----:B------:R-:W1:Y:S01]  /*f490*/  I2F.U32 R73, R73 ;  /* 0x0000004900497306 */ /* 0x000e620000201000 */
[----:B------:R-:W-:Y:S01]  /*f4a0*/  HADD2.F32 R76, -RZ, R76.H1_H1 ;  /* 0x3000004cff4c7230 */ /* 0x000fe20000004100 */
[----:B------:R-:W-:-:S04]  /*f4b0*/  LOP3.LUT R141, R141, 0xfffffffb, RZ, 0xc0, !PT ;  /* 0xfffffffb8d8d7812 */ /* 0x000fc800078ec0ff */
        /* <DEDUP_REMOVED lines=11> */
.L_x_32326:
        /* <DEDUP_REMOVED lines=12> */
.L_x_32329:
[----:B------:R-:W-:Y:S02]  /*f630*/  MOV R76, R154 ;  /* 0x0000009a004c7202 */ /* 0x000fe40000000f00 */
.L_x_32330:
[----:B------:R-:W-:Y:S05]  /*f640*/  BSYNC B2 ;  /* 0x0000000000027941 */ /* 0x000fea0003800000 */
.L_x_32328:
        /* <DEDUP_REMOVED lines=16> */
.L_x_32334:
[----:B------:R-:W-:Y:S05]  /*f750*/  BSYNC B3 ;  /* 0x0000000000037941 */ /* 0x000fea0003800000 */
.L_x_32333:
        /* <DEDUP_REMOVED lines=44> */
.L_x_32332:
[----:B------:R-:W-:Y:S05]  /*fa20*/  BSYNC B2 ;  /* 0x0000000000027941 */ /* 0x000fea0003800000 */
.L_x_32331:
[----:B------:R-:W1:Y:S02]  /*fa30*/  I2F.U32 R74, R76 ;  /* 0x0000004c004a7306 */ /* 0x000e640000201000 */
[----:B-1----:R-:W-:-:S05]  /*fa40*/  FFMA.FTZ R74, R74, R121, 1.1641532182693481445e-10 ;  /* 0x2f0000004a4a7423 */ /* 0x002fca0000010079 */
[----:B------:R-:W-:Y:S01]  /*fa50*/  FSETP.GTU.FTZ.AND P2, PT, R74, c[0x0][0x1e4], PT ;  /* 0x000079004a007a0b */ /* 0x000fe20003f5c000 */
[----:B------:R-:W-:-:S03]  /*fa60*/  HADD2.F32 R74, -RZ, R44.H1_H1 ;  /* 0x3000002cff4a7230 */ /* 0x000fc60000004100 */
[----:B------:R-:W-:Y:S02]  /*fa70*/  SEL R158, RZ, 0x1, P2 ;  /* 0x00000001ff9e7807 */ /* 0x000fe40001000000 */
[----:B------:R-:W-:-:S05]  /*fa80*/  FMUL.FTZ R74, R74, c[0x0][0x1e8] ;  /* 0x00007a004a4a7a20 */ /* 0x000fca0000410000 */
[----:B------:R-:W-:-:S05]  /*fa90*/  FSEL R74, R74, RZ, !P2 ;  /* 0x000000ff4a4a7208 */ /* 0x000fca0005000000 */
[----:B------:R-:W-:-:S04]  /*faa0*/  FADD.FTZ R73, R74, R73 ;  /* 0x000000494a497221 */ /* 0x000fc80000010000 */
[----:B------:R-:W-:Y:S02]  /*fab0*/  @P0 FADD.FTZ R73, R49, R73 ;  /* 0x0000004931490221 */ /* 0x000fe40000010000 */
.L_x_32327:
        /* <DEDUP_REMOVED lines=12> */
.L_x_32336:
[----:B------:R-:W-:Y:S02]  /*fb80*/  MOV R76, R154 ;  /* 0x0000009a004c7202 */ /* 0x000fe40000000f00 */
.L_x_32337:
[----:B------:R-:W-:Y:S05]  /*fb90*/  BSYNC B2 ;  /* 0x0000000000027941 */ /* 0x000fea0003800000 */
.L_x_32335:
        /* <DEDUP_REMOVED lines=16> */
.L_x_32341:
[----:B------:R-:W-:Y:S05]  /*fca0*/  BSYNC B3 ;  /* 0x0000000000037941 */ /* 0x000fea0003800000 */
.L_x_32340:
        /* <DEDUP_REMOVED lines=44> */
.L_x_32339:
[----:B------:R-:W-:Y:S05]  /*ff70*/  BSYNC B2 ;  /* 0x0000000000027941 */ /* 0x000fea0003800000 */
.L_x_32338:
        /* <DEDUP_REMOVED lines=14> */
.L_x_32342:
        /* <DEDUP_REMOVED lines=12> */
.L_x_32345:
[----:B------:R-:W-:Y:S02]  /*10120*/  IMAD.MOV.U32 R75, RZ, RZ, R154 ;  /* 0x000000ffff4b7224 */ /* 0x000fe400078e009a */
.L_x_32346:
[----:B------:R-:W-:Y:S05]  /*10130*/  BSYNC B2 ;  /* 0x0000000000027941 */ /* 0x000fea0003800000 */
.L_x_32344:
        /* <DEDUP_REMOVED lines=16> */
.L_x_32350:
[----:B------:R-:W-:Y:S05]  /*10240*/  BSYNC B3 ;  /* 0x0000000000037941 */ /* 0x000fea0003800000 */
.L_x_32349:
        /* <DEDUP_REMOVED lines=44> */
.L_x_32348:
[----:B------:R-:W-:Y:S05]  /*10510*/  BSYNC B2 ;  /* 0x0000000000027941 */ /* 0x000fea0003800000 */
.L_x_32347:
        /* <DEDUP_REMOVED lines=9> */
.L_x_32343:
        /* <DEDUP_REMOVED lines=12> */
.L_x_32352:
[----:B------:R-:W-:Y:S02]  /*10670*/  IMAD.MOV.U32 R75, RZ, RZ, R154 ;  /* 0x000000ffff4b7224 */ /* 0x000fe400078e009a */
.L_x_32353:
[----:B------:R-:W-:Y:S05]  /*10680*/  BSYNC B2 ;  /* 0x0000000000027941 */ /* 0x000fea0003800000 */
.L_x_32351:
        /* <DEDUP_REMOVED lines=16> */
.L_x_32357:
[----:B------:R-:W-:Y:S05]  /*10790*/  BSYNC B3 ;  /* 0x0000000000037941 */ /* 0x000fea0003800000 */
.L_x_32356:
        /* <DEDUP_REMOVED lines=44> */
.L_x_32355:
[----:B------:R-:W-:Y:S05]  /*10a60*/  BSYNC B2 ;  /* 0x0000000000027941 */ /* 0x000fea0003800000 */
.L_x_32354:
        /* <DEDUP_REMOVED lines=14> */
.L_x_32358:
        /* <DEDUP_REMOVED lines=12> */
.L_x_32361:
[----:B------:R-:W-:Y:S02]  /*10c10*/  IMAD.MOV.U32 R126, RZ, RZ, R154 ;  /* 0x000000ffff7e7224 */ /* 0x000fe400078e009a */
.L_x_32362:
[----:B------:R-:W-:Y:S05]  /*10c20*/  BSYNC B2 ;  /* 0x0000000000027941 */ /* 0x000fea0003800000 */
.L_x_32360:
        /* <DEDUP_REMOVED lines=16> */
.L_x_32366:
[----:B------:R-:W-:Y:S05]  /*10d30*/  BSYNC B3 ;  /* 0x0000000000037941 */ /* 0x000fea0003800000 */
.L_x_32365:
        /* <DEDUP_REMOVED lines=44> */
.L_x_32364:
[----:B------:R-:W-:Y:S05]  /*11000*/  BSYNC B2 ;  /* 0x0000000000027941 */ /* 0x000fea0003800000 */
.L_x_32363:
        /* <DEDUP_REMOVED lines=9> */
.L_x_32359:
        /* <DEDUP_REMOVED lines=12> */
.L_x_32368:
[----:B------:R-:W-:Y:S02]  /*11160*/  IMAD.MOV.U32 R126, RZ, RZ, R154 ;  /* 0x000000ffff7e7224 */ /* 0x000fe400078e009a */
.L_x_32369:
[----:B------:R-:W-:Y:S05]  /*11170*/  BSYNC B2 ;  /* 0x0000000000027941 */ /* 0x000fea0003800000 */
.L_x_32367:
        /* <DEDUP_REMOVED lines=16> */
.L_x_32373:
[----:B------:R-:W-:Y:S05]  /*11280*/  BSYNC B3 ;  /* 0x0000000000037941 */ /* 0x000fea0003800000 */
.L_x_32372:
        /* <DEDUP_REMOVED lines=44> */
.L_x_32371:
[----:B------:R-:W-:Y:S05]  /*11550*/  BSYNC B2 ;  /* 0x0000000000027941 */ /* 0x000fea0003800000 */
.L_x_32370:
        /* <DEDUP_REMOVED lines=12> */
.L_x_32374:
        /* <DEDUP_REMOVED lines=12> */
.L_x_32377:
[----:B------:R-:W-:Y:S02]  /*116e0*/  IMAD.MOV.U32 R77, RZ, RZ, R154 ;  /* 0x000000ffff4d7224 */ /* 0x000fe400078e009a */
.L_x_32378:
[----:B------:R-:W-:Y:S05]  /*116f0*/  BSYNC B2 ;  /* 0x0000000000027941 */ /* 0x000fea0003800000 */
.L_x_32376:
        /* <DEDUP_REMOVED lines=16> */
.L_x_32382:
[----:B------:R-:W-:Y:S05]  /*11800*/  BSYNC B3 ;  /* 0x0000000000037941 */ /* 0x000fea0003800000 */
.L_x_32381:
        /* <DEDUP_REMOVED lines=44> */
.L_x_32380:
[----:B------:R-:W-:Y:S05]  /*11ad0*/  BSYNC B2 ;  /* 0x0000000000027941 */ /* 0x000fea0003800000 */
.L_x_32379:
        /* <DEDUP_REMOVED lines=9> */
.L_x_32375:
        /* <DEDUP_REMOVED lines=12> */
.L_x_32384:
[----:B------:R-:W-:Y:S02]  /*11c30*/  IMAD.MOV.U32 R77, RZ, RZ, R154 ;  /* 0x000000ffff4d7224 */ /* 0x000fe400078e009a */
.L_x_32385:
[----:B------:R-:W-:Y:S05]  /*11c40*/  BSYNC B2 ;  /* 0x0000000000027941 */ /* 0x000fea0003800000 */
.L_x_32383:
        /* <DEDUP_REMOVED lines=16> */
.L_x_32389:
[----:B------:R-:W-:Y:S05]  /*11d50*/  BSYNC B3 ;  /* 0x0000000000037941 */ /* 0x000fea0003800000 */
.L_x_32388:
        /* <DEDUP_REMOVED lines=44> */
.L_x_32387:
[----:B------:R-:W-:Y:S05]  /*12020*/  BSYNC B2 ;  /* 0x0000000000027941 */ /* 0x000fea0003800000 */
.L_x_32386:
        /* <DEDUP_REMOVED lines=12> */
.L_x_32390:
        /* <DEDUP_REMOVED lines=12> */
.L_x_32393:
[----:B------:R-:W-:Y:S02]  /*121b0*/  IMAD.MOV.U32 R78, RZ, RZ, R154 ;  /* 0x000000ffff4e7224 */ /* 0x000fe400078e009a */
.L_x_32394:
[----:B------:R-:W-:Y:S05]  /*121c0*/  BSYNC B2 ;  /* 0x0000000000027941 */ /* 0x000fea0003800000 */
.L_x_32392:
        /* <DEDUP_REMOVED lines=16> */
.L_x_32398:
[----:B------:R-:W-:Y:S05]  /*122d0*/  BSYNC B3 ;  /* 0x0000000000037941 */ /* 0x000fea0003800000 */
.L_x_32397:
        /* <DEDUP_REMOVED lines=44> */
.L_x_32396:
[----:B------:R-:W-:Y:S05]  /*125a0*/  BSYNC B2 ;  /* 0x0000000000027941 */ /* 0x000fea0003800000 */
.L_x_32395:
        /* <DEDUP_REMOVED lines=9> */
.L_x_32391:
        /* <DEDUP_REMOVED lines=12> */
.L_x_32400:
[----:B------:R-:W-:Y:S02]  /*12700*/  IMAD.MOV.U32 R78, RZ, RZ, R154 ;  /* 0x000000ffff4e7224 */ /* 0x000fe400078e009a */
.L_x_32401:
[----:B------:R-:W-:Y:S05]  /*12710*/  BSYNC B2 ;  /* 0x0000000000027941 */ /* 0x000fea0003800000 */
.L_x_32399:
        /* <DEDUP_REMOVED lines=16> */
.L_x_32405:
[----:B------:R-:W-:Y:S05]  /*12820*/  BSYNC B3 ;  /* 0x0000000000037941 */ /* 0x000fea0003800000 */
.L_x_32404:
        /* <DEDUP_REMOVED lines=44> */
.L_x_32403:
[----:B------:R-:W-:Y:S05]  /*12af0*/  BSYNC B2 ;  /* 0x0000000000027941 */ /* 0x000fea0003800000 */
.L_x_32402:
        /* <DEDUP_REMOVED lines=12> */
.L_x_32406:
        /* <DEDUP_REMOVED lines=12> */
.L_x_32409:
[----:B------:R-:W-:Y:S02]  /*12c80*/  MOV R152, R154 ;  /* 0x0000009a00987202 */ /* 0x000fe40000000f00 */
.L_x_32410:
[----:B------:R-:W-:Y:S05]  /*12c90*/  BSYNC B2 ;  /* 0x0000000000027941 */ /* 0x000fea0003800000 */
.L_x_32408:
        /* <DEDUP_REMOVED lines=16> */
.L_x_32414:
[----:B------:R-:W-:Y:S05]  /*12da0*/  BSYNC B3 ;  /* 0x0000000000037941 */ /* 0x000fea0003800000 */
.L_x_32413:
        /* <DEDUP_REMOVED lines=44> */
.L_x_32412:
[----:B------:R-:W-:Y:S05]  /*13070*/  BSYNC B2 ;  /* 0x0000000000027941 */ /* 0x000fea0003800000 */
.L_x_32411:
        /* <DEDUP_REMOVED lines=9> */
.L_x_32407:
        /* <DEDUP_REMOVED lines=12> */
.L_x_32416:
[----:B------:R-:W-:Y:S02]  /*131d0*/  MOV R152, R154 ;  /* 0x0000009a00987202 */ /* 0x000fe40000000f00 */
.L_x_32417:
[----:B------:R-:W-:Y:S05]  /*131e0*/  BSYNC B2 ;  /* 0x0000000000027941 */ /* 0x000fea0003800000 */
.L_x_32415:
        /* <DEDUP_REMOVED lines=16> */
.L_x_32421:
[----:B------:R-:W-:Y:S05]  /*132f0*/  BSYNC B3 ;  /* 0x0000000000037941 */ /* 0x000fea0003800000 */
.L_x_32420:
        /* <DEDUP_REMOVED lines=44> */
.L_x_32419:
[----:B------:R-:W-:Y:S05]  /*135c0*/  BSYNC B2 ;  /* 0x0000000000027941 */ /* 0x000fea0003800000 */
.L_x_32418:
        /* <DEDUP_REMOVED lines=12> */
.L_x_32422:
        /* <DEDUP_REMOVED lines=12> */
.L_x_32425:
[----:B------:R-:W-:Y:S02]  /*13750*/  IMAD.MOV.U32 R164, RZ, RZ, R154 ;  /* 0x000000ffffa47224 */ /* 0x000fe400078e009a */
.L_x_32426:
[----:B------:R-:W-:Y:S05]  /*13760*/  BSYNC B2 ;  /* 0x0000000000027941 */ /* 0x000fea0003800000 */
.L_x_32424:
        /* <DEDUP_REMOVED lines=16> */
.L_x_32430:
[----:B------:R-:W-:Y:S05]  /*13870*/  BSYNC B3 ;  /* 0x0000000000037941 */ /* 0x000fea0003800000 */
.L_x_32429:
        /* <DEDUP_REMOVED lines=44> */
.L_x_32428:
[----:B------:R-:W-:Y:S05]  /*13b40*/  BSYNC B2 ;  /* 0x0000000000027941 */ /* 0x000fea0003800000 */
.L_x_32427:
        /* <DEDUP_REMOVED lines=9> */
.L_x_32423:
        /* <DEDUP_REMOVED lines=51> */
.L_x_32431:
[----:B------:R-:W-:Y:S02]  /*13f10*/  IADD3 R120, R120, 0x20, RZ ;  /* 0x0000002078787810 */ /* 0x000fe40007ffe0ff */
.L_x_32302:
[----:B------:R-:W-:Y:S05]  /*13f20*/  BSYNC B1 ;  /* 0x0000000000017941 */ /* 0x000fea0003800000 */
.L_x_32301:
        /* <DEDUP_REMOVED lines=31> */
.L_x_32435:
[----:B-1----:R-:W-:Y:S02]  /*14120*/  IMAD.MOV.U32 R121, RZ, RZ, R154 ;  /* 0x000000ffff797224 */ /* 0x002fe400078e009a */
.L_x_32436:
[----:B------:R-:W-:Y:S05]  /*14130*/  BSYNC B2 ;  /* 0x0000000000027941 */ /* 0x000fea0003800000 */
.L_x_32434:
        /* <DEDUP_REMOVED lines=16> */
.L_x_32440:
[----:B------:R-:W-:Y:S05]  /*14240*/  BSYNC B3 ;  /* 0x0000000000037941 */ /* 0x000fea0003800000 */
.L_x_32439:
        /* <DEDUP_REMOVED lines=44> */
.L_x_32438:
[----:B------:R-:W-:Y:S05]  /*14510*/  BSYNC B2 ;  /* 0x0000000000027941 */ /* 0x000fea0003800000 */
.L_x_32437:
        /* <DEDUP_REMOVED lines=17> */
.L_x_32441:
        /* <DEDUP_REMOVED lines=12> */
.L_x_32444:
[----:B------:R-:W-:Y:S02]  /*146f0*/  IMAD.MOV.U32 R81, RZ, RZ, R154 ;  /* 0x000000ffff517224 */ /* 0x000fe400078e009a */
.L_x_32445:
[----:B------:R-:W-:Y:S05]  /*14700*/  BSYNC B2 ;  /* 0x0000000000027941 */ /* 0x000fea0003800000 */
.L_x_32443:
        /* <DEDUP_REMOVED lines=16> */
.L_x_32449:
[----:B------:R-:W-:Y:S05]  /*14810*/  BSYNC B3 ;  /* 0x0000000000037941 */ /* 0x000fea0003800000 */
.L_x_32448:
        /* <DEDUP_REMOVED lines=43> */
.L_x_32447:
[----:B------:R-:W-:Y:S05]  /*14ad0*/  BSYNC B2 ;  /* 0x0000000000027941 */ /* 0x000fea0003800000 */
.L_x_32446:
        /* <DEDUP_REMOVED lines=9> */
.L_x_32442:
        /* <DEDUP_REMOVED lines=12> */
.L_x_32451:
[----:B------:R-:W-:Y:S02]  /*14c30*/  IMAD.MOV.U32 R81, RZ, RZ, R154 ;  /* 0x000000ffff517224 */ /* 0x000fe400078e009a */
.L_x_32452:
[----:B------:R-:W-:Y:S05]  /*14c40*/  BSYNC B2 ;  /* 0x0000000000027941 */ /* 0x000fea0003800000 */
.L_x_32450:
        /* <DEDUP_REMOVED lines=16> */
.L_x_32456:
[----:B------:R-:W-:Y:S05]  /*14d50*/  BSYNC B3 ;  /* 0x0000000000037941 */ /* 0x000fea0003800000 */
.L_x_32455:
        /* <DEDUP_REMOVED lines=44> */
.L_x_32454:
[----:B------:R-:W-:Y:S05]  /*15020*/  BSYNC B2 ;  /* 0x0000000000027941 */ /* 0x000fea0003800000 */
.L_x_32453:
        /* <DEDUP_REMOVED lines=14> */
.L_x_32457:
        /* <DEDUP_REMOVED lines=12> */
.L_x_32460:
[----:B------:R-:W-:Y:S02]  /*151d0*/  IMAD.MOV.U32 R84, RZ, RZ, R154 ;  /* 0x000000ffff547224 */ /* 0x000fe400078e009a */
.L_x_32461:
[----:B------:R-:W-:Y:S05]  /*151e0*/  BSYNC B2 ;  /* 0x0000000000027941 */ /* 0x000fea0003800000 */
.L_x_32459:
        /* <DEDUP_REMOVED lines=16> */
.L_x_32465:
[----:B------:R-:W-:Y:S05]  /*152f0*/  BSYNC B3 ;  /* 0x0000000000037941 */ /* 0x000fea0003800000 */
.L_x_32464:
        /* <DEDUP_REMOVED lines=44> */
.L_x_32463:
[----:B------:R-:W-:Y:S05]  /*155c0*/  BSYNC B2 ;  /* 0x0000000000027941 */ /* 0x000fea0003800000 */
.L_x_32462:
        /* <DEDUP_REMOVED lines=9> */
.L_x_32458:
        /* <DEDUP_REMOVED lines=12> */
.L_x_32467:
[----:B------:R-:W-:Y:S02]  /*15720*/  IMAD.MOV.U32 R84, RZ, RZ, R154 ;  /* 0x000000ffff547224 */ /* 0x000fe400078e009a */
.L_x_32468:
[----:B------:R-:W-:Y:S05]  /*15730*/  BSYNC B2 ;  /* 0x0000000000027941 */ /* 0x000fea0003800000 */
.L_x_32466:
        /* <DEDUP_REMOVED lines=16> */
.L_x_32472:
[----:B------:R-:W-:Y:S05]  /*15840*/  BSYNC B3 ;  /* 0x0000000000037941 */ /* 0x000fea0003800000 */
.L_x_32471:
        /* <DEDUP_REMOVED lines=44> */
.L_x_32470:
[----:B------:R-:W-:Y:S05]  /*15b10*/  BSYNC B2 ;  /* 0x0000000000027941 */ /* 0x000fea0003800000 */
.L_x_32469:
        /* <DEDUP_REMOVED lines=14> */
.L_x_32473:
        /* <DEDUP_REMOVED lines=12> */
.L_x_32476:
[----:B------:R-:W-:Y:S02]  /*15cc0*/  IMAD.MOV.U32 R83, RZ, RZ, R154 ;  /* 0x000000ffff537224 */ /* 0x000fe400078e009a */
.L_x_32477:
[----:B------:R-:W-:Y:S05]  /*15cd0*/  BSYNC B2 ;  /* 0x0000000000027941 */ /* 0x000fea0003800000 */
.L_x_32475:
        /* <DEDUP_REMOVED lines=16> */
.L_x_32481:
[----:B------:R-:W-:Y:S05]  /*15de0*/  BSYNC B3 ;  /* 0x0000000000037941 */ /* 0x000fea0003800000 */
.L_x_32480:
        /* <DEDUP_REMOVED lines=44> */
.L_x_32479:
[----:B------:R-:W-:Y:S05]  /*160b0*/  BSYNC B2 ;  /* 0x0000000000027941 */ /* 0x000fea0003800000 */
.L_x_32478:
        /* <DEDUP_REMOVED lines=9> */
.L_x_32474:
        /* <DEDUP_REMOVED lines=12> */
.L_x_32483:
[----:B------:R-:W-:Y:S02]  /*16210*/  IMAD.MOV.U32 R83, RZ, RZ, R154 ;  /* 0x000000ffff537224 */ /* 0x000fe400078e009a */
.L_x_32484:
[----:B------:R-:W-:Y:S05]  /*16220*/  BSYNC B2 ;  /* 0x0000000000027941 */ /* 0x000fea0003800000 */
.L_x_32482:
        /* <DEDUP_REMOVED lines=16> */
.L_x_32488:
[----:B------:R-:W-:Y:S05]  /*16330*/  BSYNC B3 ;  /* 0x0000000000037941 */ /* 0x000fea0003800000 */
.L_x_32487:
        /* <DEDUP_REMOVED lines=44> */
.L_x_32486:
[----:B------:R-:W-:Y:S05]  /*16600*/  BSYNC B2 ;  /* 0x0000000000027941 */ /* 0x000fea0003800000 */
.L_x_32485:
        /* <DEDUP_REMOVED lines=14> */
.L_x_32489:
        /* <DEDUP_REMOVED lines=12> */
.L_x_32492:
[----:B------:R-:W-:Y:S02]  /*167b0*/  IMAD.MOV.U32 R126, RZ, RZ, R154 ;  /* 0x000000ffff7e7224 */ /* 0x000fe400078e009a */
.L_x_32493:
[----:B------:R-:W-:Y:S05]  /*167c0*/  BSYNC B2 ;  /* 0x0000000000027941 */ /* 0x000fea0003800000 */
.L_x_32491:
        /* <DEDUP_REMOVED lines=16> */
.L_x_32497:
[----:B------:R-:W-:Y:S05]  /*168d0*/  BSYNC B3 ;  /* 0x0000000000037941 */ /* 0x000fea0003800000 */
.L_x_32496:
        /* <DEDUP_REMOVED lines=44> */
.L_x_32495:
[----:B------:R-:W-:Y:S05]  /*16ba0*/  BSYNC B2 ;  /* 0x0000000000027941 */ /* 0x000fea0003800000 */
.L_x_32494:
        /* <DEDUP_REMOVED lines=9> */
.L_x_32490:
        /* <DEDUP_REMOVED lines=12> */
.L_x_32499:
[----:B------:R-:W-:Y:S02]  /*16d00*/  IMAD.MOV.U32 R126, RZ, RZ, R154 ;  /* 0x000000ffff7e7224 */ /* 0x000fe400078e009a */
.L_x_32500:
[----:B------:R-:W-:Y:S05]  /*16d10*/  BSYNC B2 ;  /* 0x0000000000027941 */ /* 0x000fea0003800000 */
.L_x_32498:
        /* <DEDUP_REMOVED lines=16> */
.L_x_32504:
[----:B------:R-:W-:Y:S05]  /*16e20*/  BSYNC B3 ;  /* 0x0000000000037941 */ /* 0x000fea0003800000 */
.L_x_32503:
        /* <DEDUP_REMOVED lines=44> */
.L_x_32502:
[----:B------:R-:W-:Y:S05]  /*170f0*/  BSYNC B2 ;  /* 0x0000000000027941 */ /* 0x000fea0003800000 */
.L_x_32501:
        /* <DEDUP_REMOVED lines=12> */
.L_x_32505:
        /* <DEDUP_REMOVED lines=12> */
.L_x_32508:
[----:B------:R-:W-:Y:S02]  /*17280*/  IMAD.MOV.U32 R85, RZ, RZ, R154 ;  /* 0x000000ffff557224 */ /* 0x000fe400078e009a */
.L_x_32509:
[----:B------:R-:W-:Y:S05]  /*17290*/  BSYNC B2 ;  /* 0x0000000000027941 */ /* 0x000fea0003800000 */
.L_x_32507:
        /* <DEDUP_REMOVED lines=16> */
.L_x_32513:
[----:B------:R-:W-:Y:S05]  /*173a0*/  BSYNC B3 ;  /* 0x0000000000037941 */ /* 0x000fea0003800000 */
.L_x_32512:
        /* <DEDUP_REMOVED lines=44> */
.L_x_32511:
[----:B------:R-:W-:Y:S05]  /*17670*/  BSYNC B2 ;  /* 0x0000000000027941 */ /* 0x000fea0003800000 */
.L_x_32510:
        /* <DEDUP_REMOVED lines=9> */
.L_x_32506:
        /* <DEDUP_REMOVED lines=12> */
.L_x_32515:
[----:B------:R-:W-:Y:S02]  /*177d0*/  IMAD.MOV.U32 R85, RZ, RZ, R154 ;  /* 0x000000ffff557224 */ /* 0x000fe400078e009a */
.L_x_32516:
[----:B------:R-:W-:Y:S05]  /*177e0*/  BSYNC B2 ;  /* 0x0000000000027941 */ /* 0x000fea0003800000 */
.L_x_32514:
        /* <DEDUP_REMOVED lines=16> */
.L_x_32520:
[----:B------:R-:W-:Y:S05]  /*178f0*/  BSYNC B3 ;  /* 0x0000000000037941 */ /* 0x000fea0003800000 */
.L_x_32519:
        /* <DEDUP_REMOVED lines=44> */
.L_x_32518:
[----:B------:R-:W-:Y:S05]  /*17bc0*/  BSYNC B2 ;  /* 0x0000000000027941 */ /* 0x000fea0003800000 */
.L_x_32517:
        /* <DEDUP_REMOVED lines=12> */
.L_x_32521:
        /* <DEDUP_REMOVED lines=12> */
.L_x_32524:
[----:B------:R-:W-:Y:S02]  /*17d50*/  IMAD.MOV.U32 R86, RZ, RZ, R154 ;  /* 0x000000ffff567224 */ /* 0x000fe400078e009a */
.L_x_32525:
[----:B------:R-:W-:Y:S05]  /*17d60*/  BSYNC B2 ;  /* 0x0000000000027941 */ /* 0x000fea0003800000 */
.L_x_32523:
        /* <DEDUP_REMOVED lines=16> */
.L_x_32529:
[----:B------:R-:W-:Y:S05]  /*17e70*/  BSYNC B3 ;  /* 0x0000000000037941 */ /* 0x000fea0003800000 */
.L_x_32528:
        /* <DEDUP_REMOVED lines=44> */
.L_x_32527:
[----:B------:R-:W-:Y:S05]  /*18140*/  BSYNC B2 ;  /* 0x0000000000027941 */ /* 0x000fea0003800000 */
.L_x_32526:
        /* <DEDUP_REMOVED lines=9> */
.L_x_32522:
        /* <DEDUP_REMOVED lines=12> */
.L_x_32531:
[----:B------:R-:W-:Y:S02]  /*182a0*/  IMAD.MOV.U32 R86, RZ, RZ, R154 ;  /* 0x000000ffff567224 */ /* 0x000fe400078e009a */
.L_x_32532:
[----:B------:R-:W-:Y:S05]  /*182b0*/  BSYNC B2 ;  /* 0x0000000000027941 */ /* 0x000fea0003800000 */
.L_x_32530:
        /* <DEDUP_REMOVED lines=16> */
.L_x_32536:
[----:B------:R-:W-:Y:S05]  /*183c0*/  BSYNC B3 ;  /* 0x0000000000037941 */ /* 0x000fea0003800000 */
.L_x_32535:
        /* <DEDUP_REMOVED lines=44> */
.L_x_32534:
[----:B------:R-:W-:Y:S05]  /*18690*/  BSYNC B2 ;  /* 0x0000000000027941 */ /* 0x000fea0003800000 */
.L_x_32533:
        /* <DEDUP_REMOVED lines=12> */
.L_x_32537:
        /* <DEDUP_REMOVED lines=12> */
.L_x_32540:
[----:B------:R-:W-:Y:S02]  /*18820*/  IMAD.MOV.U32 R152, RZ, RZ, R154 ;  /* 0x000000ffff987224 */ /* 0x000fe400078e009a */
.L_x_32541:
[----:B------:R-:W-:Y:S05]  /*18830*/  BSYNC B2 ;  /* 0x0000000000027941 */ /* 0x000fea0003800000 */
.L_x_32539:
        /* <DEDUP_REMOVED lines=16> */
.L_x_32545:
[----:B------:R-:W-:Y:S05]  /*18940*/  BSYNC B3 ;  /* 0x0000000000037941 */ /* 0x000fea0003800000 */
.L_x_32544:
        /* <DEDUP_REMOVED lines=44> */
.L_x_32543:
[----:B------:R-:W-:Y:S05]  /*18c10*/  BSYNC B2 ;  /* 0x0000000000027941 */ /* 0x000fea0003800000 */
.L_x_32542:
        /* <DEDUP_REMOVED lines=9> */
.L_x_32538:
        /* <DEDUP_REMOVED lines=12> */
.L_x_32547:
[----:B------:R-:W-:Y:S02]  /*18d70*/  IMAD.MOV.U32 R152, RZ, RZ, R154 ;  /* 0x000000ffff987224 */ /* 0x000fe400078e009a */
.L_x_32548:
[----:B------:R-:W-:Y:S05]  /*18d80*/  BSYNC B2 ;  /* 0x0000000000027941 */ /* 0x000fea0003800000 */
.L_x_32546:
        /* <DEDUP_REMOVED lines=16> */
.L_x_32552:
[----:B------:R-:W-:Y:S05]  /*18e90*/  BSYNC B3 ;  /* 0x0000000000037941 */ /* 0x000fea0003800000 */
.L_x_32551:
        /* <DEDUP_REMOVED lines=44> */
.L_x_32550:
[----:B------:R-:W-:Y:S05]  /*19160*/  BSYNC B2 ;  /* 0x0000000000027941 */ /* 0x000fea0003800000 */
.L_x_32549:
        /* <DEDUP_REMOVED lines=12> */
.L_x_32553:
        /* <DEDUP_REMOVED lines=12> */
.L_x_32556:
[----:B------:R-:W-:Y:S02]  /*192f0*/  IMAD.MOV.U32 R164, RZ, RZ, R154 ;  /* 0x000000ffffa47224 */ /* 0x000fe400078e009a */
.L_x_32557:
[----:B------:R-:W-:Y:S05]  /*19300*/  BSYNC B2 ;  /* 0x0000000000027941 */ /* 0x000fea0003800000 */
.L_x_32555:
        /* <DEDUP_REMOVED lines=16> */
.L_x_32561:
[----:B------:R-:W-:Y:S05]  /*19410*/  BSYNC B3 ;  /* 0x0000000000037941 */ /* 0x000fea0003800000 */
.L_x_32560:
        /* <DEDUP_REMOVED lines=44> */
.L_x_32559:
[----:B------:R-:W-:Y:S05]  /*196e0*/  BSYNC B2 ;  /* 0x0000000000027941 */ /* 0x000fea0003800000 */
.L_x_32558:
        /* <DEDUP_REMOVED lines=9> */
.L_x_32554:
        /* <DEDUP_REMOVED lines=51> */
.L_x_32562:
[----:B------:R-:W-:Y:S02]  /*19ab0*/  IADD3 R120, R120, 0x20, RZ ;  /* 0x0000002078787810 */ /* 0x000fe40007ffe0ff */
.L_x_32433:
[----:B------:R-:W-:Y:S05]  /*19ac0*/  BSYNC B1 ;  /* 0x0000000000017941 */ /* 0x000fea0003800000 */
.L_x_32432:
[----:B------:R-:W-:Y:S01]  /*19ad0*/  LOP3.LUT P0, RZ, R141, 0x200, RZ, 0xc0, !PT ;  /* 0x000002008dff7812 */ /* 0x000fe2000780c0ff */
[----:B------:R-:W-:-:S12]  /*19ae0*/  BSSY B1, `(.L_x_32563) ;  /* 0x00005b8000017945 */ /* 0x000fd80003800000 */
[----:B------:R-:W-:Y:S05]  /*19af0*/  @!P0 BRA `(.L_x_32564) ;  /* 0x00005b6000008947 */ /* 0x000fea0003800000 */
[----:B------:R-:W-:Y:S02]  /*19b00*/  ISETP.NE.U32.AND P0, PT, RZ, c[0x0][0x178], PT ;  /* 0x00005e00ff007a0c */ /* 0x000fe40003f05070 */
[----:B------:R-:W-:Y:S02]  /*19b10*/  LOP3.LUT R141, R141, 0xffffffef, RZ, 0xc0, !PT ;  /* 0xffffffef8d8d7812 */ /* 0x000fe400078ec0ff */
[----:B------:R-:W-:Y:S01]  /*19b20*/  ISETP.NE.AND.EX P2, PT, RZ, c[0x0][0x17c], PT, P0 ;  /* 0x00005f00ff007a0c */ /* 0x000fe20003f45300 */
[----:B------:R-:W-:-:S12]  /*19b30*/  HFMA2.MMA R92, -RZ, RZ, 0, 9.5367431640625e-07 ;  /* 0x00000010ff5c7435 */ /* 0x000fd800000001ff */
[C---:B------:R-:W-:Y:S01]  /*19b40*/  @P2 LEA R88, P0, R120.reuse, c[0x0][0x178], 0x4 ;  /* 0x00005e0078582a11 */ /* 0x040fe200078020ff */
[C---:B------:R-:W-:Y:S01]  /*19b50*/  IMAD.WIDE.U32 R92, R120.reuse, R92, c[0x0][0x170] ;  /* 0x00005c00785c7625 */ /* 0x040fe200078e005c */
[----:B------:R-:W-:Y:S01]  /*19b60*/  BSSY B2, `(.L_x_32565) ;  /* 0x0000017000027945 */ /* 0x000fe20003800000 */
[----:B------:R-:W-:Y:S02]  /*19b70*/  @P2 LOP3.LUT R141, R141, 0x10, RZ, 0xfc, !PT ;  /* 0x000000108d8d2812 */ /* 0x000fe400078efcff */
[----:B------:R-:W-:Y:S02]  /*19b80*/  @P2 LEA.HI.X R89, R120, c[0x0][0x17c], RZ, 0x4, P0 ;  /* 0x00005f0078592a11 */ /* 0x000fe400000f24ff */
[----:B------:R-:W5:Y:S01]  /*19b90*/  LDG.E.128 R92, [R92.64] ;  /* 0x000000065c5c7981 */ /* 0x000f62000c1e1d00 */
        /* <DEDUP_REMOVED lines=18> */
.L_x_32566:
[----:B-1----:R-:W-:Y:S02]  /*19cc0*/  IMAD.MOV.U32 R121, RZ, RZ, R154 ;  /* 0x000000ffff797224 */ /* 0x002fe400078e009a */
.L_x_32567:
[----:B------:R-:W-:Y:S05]  /*19cd0*/  BSYNC B2 ;  /* 0x0000000000027941 */ /* 0x000fea0003800000 */
.L_x_32565:
        /* <DEDUP_REMOVED lines=16> */
.L_x_32571:
[----:B------:R-:W-:Y:S05]  /*19de0*/  BSYNC B3 ;  /* 0x0000000000037941 */ /* 0x000fea0003800000 */
.L_x_32570:
        /* <DEDUP_REMOVED lines=44> */
.L_x_32569:
[----:B------:R-:W-:Y:S05]  /*1a0b0*/  BSYNC B2 ;  /* 0x0000000000027941 */ /* 0x000fea0003800000 */
.L_x_32568:
        /* <DEDUP_REMOVED lines=17> */
.L_x_32572:
        /* <DEDUP_REMOVED lines=12> */
.L_x_32575:
[----:B------:R-:W-:Y:S02]  /*1a290*/  IMAD.MOV.U32 R89, RZ, RZ, R154 ;  /* 0x000000ffff597224 */ /* 0x000fe400078e009a */
.L_x_32576:
[----:B------:R-:W-:Y:S05]  /*1a2a0*/  BSYNC B2 ;  /* 0x0000000000027941 */ /* 0x000fea0003800000 */
.L_x_32574:
        /* <DEDUP_REMOVED lines=16> */
.L_x_32580:
[----:B------:R-:W-:Y:S05]  /*1a3b0*/  BSYNC B3 ;  /* 0x0000000000037941 */ /* 0x000fea0003800000 */
.L_x_32579:
        /* <DEDUP_REMOVED lines=43> */
.L_x_32578:
[----:B------:R-:W-:Y:S05]  /*1a670*/  BSYNC B2 ;  /* 0x0000000000027941 */ /* 0x000fea0003800000 */
.L_x_32577:
        /* <DEDUP_REMOVED lines=9> */
.L_x_32573:
        /* <DEDUP_REMOVED lines=12> */
.L_x_32582:
[----:B------:R-:W-:Y:S02]  /*1a7d0*/  IMAD.MOV.U32 R89, RZ, RZ, R154 ;  /* 0x000000ffff597224 */ /* 0x000fe400078e009a */
.L_x_32583:
[----:B------:R-:W-:Y:S05]  /*1a7e0*/  BSYNC B2 ;  /* 0x0000000000027941 */ /* 0x000fea0003800000 */
.L_x_32581:
        /* <DEDUP_REMOVED lines=16> */
.L_x_32587:
[----:B------:R-:W-:Y:S05]  /*1a8f0*/  BSYNC B3 ;  /* 0x0000000000037941 */ /* 0x000fea0003800000 */
.L_x_32586:
        /* <DEDUP_REMOVED lines=44> */
.L_x_32585:
[----:B------:R-:W-:Y:S05]  /*1abc0*/  BSYNC B2 ;  /* 0x0000000000027941 */ /* 0x000fea0003800000 */
.L_x_32584:
        /* <DEDUP_REMOVED lines=14> */
.L_x_32588:
        /* <DEDUP_REMOVED lines=12> */
.L_x_32591:
[----:B------:R-:W-:Y:S02]  /*1ad70*/  IMAD.MOV.U32 R92, RZ, RZ, R154 ;  /* 0x000000ffff5c7224 */ /* 0x000fe400078e009a */
.L_x_32592:
[----:B------:R-:W-:Y:S05]  /*1ad80*/  BSYNC B2 ;  /* 0x0000000000027941 */ /* 0x000fea0003800000 */
.L_x_32590:
        /* <DEDUP_REMOVED lines=16> */
.L_x_32596:
[----:B------:R-:W-:Y:S05]  /*1ae90*/  BSYNC B3 ;  /* 0x0000000000037941 */ /* 0x000fea0003800000 */
.L_x_32595:
        /* <DEDUP_REMOVED lines=44> */
.L_x_32594:
[----:B------:R-:W-:Y:S05]  /*1b160*/  BSYNC B2 ;  /* 0x0000000000027941 */ /* 0x000fea0003800000 */
.L_x_32593:
        /* <DEDUP_REMOVED lines=9> */
.L_x_32589:
        /* <DEDUP_REMOVED lines=12> */
.L_x_32598:
[----:B------:R-:W-:Y:S02]  /*1b2c0*/  IMAD.MOV.U32 R92, RZ, RZ, R154 ;  /* 0x000000ffff5c7224 */ /* 0x000fe400078e009a */
.L_x_32599:
[----:B------:R-:W-:Y:S05]  /*1b2d0*/  BSYNC B2 ;  /* 0x0000000000027941 */ /* 0x000fea0003800000 */
.L_x_32597:
        /* <DEDUP_REMOVED lines=16> */
.L_x_32603:
[----:B------:R-:W-:Y:S05]  /*1b3e0*/  BSYNC B3 ;  /* 0x0000000000037941 */ /* 0x000fea0003800000 */
.L_x_32602:
        /* <DEDUP_REMOVED lines=44> */
.L_x_32601:
[----:B------:R-:W-:Y:S05]  /*1b6b0*/  BSYNC B2 ;  /* 0x0000000000027941 */ /* 0x000fea0003800000 */
.L_x_32600:
        /* <DEDUP_REMOVED lines=14> */
.L_x_32604:
        /* <DEDUP_REMOVED lines=12> */
.L_x_32607:
[----:B------:R-:W-:Y:S02]  /*1b860*/  MOV R91, R154 ;  /* 0x0000009a005b7202 */ /* 0x000fe40000000f00 */
.L_x_32608:
[----:B------:R-:W-:Y:S05]  /*1b870*/  BSYNC B2 ;  /* 0x0000000000027941 */ /* 0x000fea0003800000 */
.L_x_32606:
        /* <DEDUP_REMOVED lines=16> */
.L_x_32612:
[----:B------:R-:W-:Y:S05]  /*1b980*/  BSYNC B3 ;  /* 0x0000000000037941 */ /* 0x000fea0003800000 */
.L_x_32611:
        /* <DEDUP_REMOVED lines=44> */
.L_x_32610:
[----:B------:R-:W-:Y:S05]  /*1bc50*/  BSYNC B2 ;  /* 0x0000000000027941 */ /* 0x000fea0003800000 */
.L_x_32609:
        /* <DEDUP_REMOVED lines=9> */
.L_x_32605:
        /* <DEDUP_REMOVED lines=12> */
.L_x_32614:
[----:B------:R-:W-:Y:S02]  /*1bdb0*/  MOV R91, R154 ;  /* 0x0000009a005b7202 */ /* 0x000fe40000000f00 */
.L_x_32615:
[----:B------:R-:W-:Y:S05]  /*1bdc0*/  BSYNC B2 ;  /* 0x0000000000027941 */ /* 0x000fea0003800000 */
.L_x_32613:
        /* <DEDUP_REMOVED lines=16> */
.L_x_32619:
[----:B------:R-:W-:Y:S05]  /*1bed0*/  BSYNC B3 ;  /* 0x0000000000037941 */ /* 0x000fea0003800000 */
.L_x_32618:
        /* <DEDUP_REMOVED lines=44> */
.L_x_32617:
[----:B------:R-:W-:Y:S05]  /*1c1a0*/  BSYNC B2 ;  /* 0x0000000000027941 */ /* 0x000fea0003800000 */
.L_x_32616:
        /* <DEDUP_REMOVED lines=14> */
.L_x_32620:
        /* <DEDUP_REMOVED lines=12> */
.L_x_32623:
[----:B------:R-:W-:Y:S02]  /*1c350*/  IMAD.MOV.U32 R126, RZ, RZ, R154 ;  /* 0x000000ffff7e7224 */ /* 0x000fe400078e009a */
.L_x_32624:
[----:B------:R-:W-:Y:S05]  /*1c360*/  BSYNC B2 ;  /* 0x0000000000027941 */ /* 0x000fea0003800000 */
.L_x_32622:
        /* <DEDUP_REMOVED lines=16> */
.L_x_32628:
[----:B------:R-:W-:Y:S05]  /*1c470*/  BSYNC B3 ;  /* 0x0000000000037941 */ /* 0x000fea0003800000 */
.L_x_32627:
        /* <DEDUP_REMOVED lines=44> */
.L_x_32626:
[----:B------:R-:W-:Y:S05]  /*1c740*/  BSYNC B2 ;  /* 0x0000000000027941 */ /* 0x000fea0003800000 */
.L_x_32625:
        /* <DEDUP_REMOVED lines=9> */
.L_x_32621:
        /* <DEDUP_REMOVED lines=12> */
.L_x_32630:
[----:B------:R-:W-:Y:S02]  /*1c8a0*/  IMAD.MOV.U32 R126, RZ, RZ, R154 ;  /* 0x000000ffff7e7224 */ /* 0x000fe400078e009a */
.L_x_32631:
[----:B------:R-:W-:Y:S05]  /*1c8b0*/  BSYNC B2 ;  /* 0x0000000000027941 */ /* 0x000fea0003800000 */
.L_x_32629:
        /* <DEDUP_REMOVED lines=16> */
.L_x_32635:
[----:B------:R-:W-:Y:S05]  /*1c9c0*/  BSYNC B3 ;  /* 0x0000000000037941 */ /* 0x000fea0003800000 */
.L_x_32634:
        /* <DEDUP_REMOVED lines=44> */
.L_x_32633:
[----:B------:R-:W-:Y:S05]  /*1cc90*/  BSYNC B2 ;  /* 0x0000000000027941 */ /* 0x000fea0003800000 */
.L_x_32632:
        /* <DEDUP_REMOVED lines=12> */
.L_x_32636:
        /* <DEDUP_REMOVED lines=12> */
.L_x_32639:
[----:B------:R-:W-:Y:S02]  /*1ce20*/  IMAD.MOV.U32 R93, RZ, RZ, R154 ;  /* 0x000000ffff5d7224 */ /* 0x000fe400078e009a */
.L_x_32640:
[----:B------:R-:W-:Y:S05]  /*1ce30*/  BSYNC B2 ;  /* 0x0000000000027941 */ /* 0x000fea0003800000 */
.L_x_32638:
        /* <DEDUP_REMOVED lines=16> */
.L_x_32644:
[----:B------:R-:W-:Y:S05]  /*1cf40*/  BSYNC B3 ;  /* 0x0000000000037941 */ /* 0x000fea0003800000 */
.L_x_32643:
        /* <DEDUP_REMOVED lines=44> */
.L_x_32642:
[----:B------:R-:W-:Y:S05]  /*1d210*/  BSYNC B2 ;  /* 0x0000000000027941 */ /* 0x000fea0003800000 */
.L_x_32641:
        /* <DEDUP_REMOVED lines=9> */
.L_x_32637:
        /* <DEDUP_REMOVED lines=12> */
.L_x_32646:
[----:B------:R-:W-:Y:S02]  /*1d370*/  IMAD.MOV.U32 R93, RZ, RZ, R154 ;  /* 0x000000ffff5d7224 */ /* 0x000fe400078e009a */
.L_x_32647:
[----:B------:R-:W-:Y:S05]  /*1d380*/  BSYNC B2 ;  /* 0x0000000000027941 */ /* 0x000fea0003800000 */
.L_x_32645:
        /* <DEDUP_REMOVED lines=16> */
.L_x_32651:
[----:B------:R-:W-:Y:S05]  /*1d490*/  BSYNC B3 ;  /* 0x0000000000037941 */ /* 0x000fea0003800000 */
.L_x_32650:
        /* <DEDUP_REMOVED lines=44> */
.L_x_32649:
[----:B------:R-:W-:Y:S05]  /*1d760*/  BSYNC B2 ;  /* 0x0000000000027941 */ /* 0x000fea0003800000 */
.L_x_32648:
        /* <DEDUP_REMOVED lines=12> */
.L_x_32652:
        /* <DEDUP_REMOVED lines=12> */
.L_x_32655:
[----:B------:R-:W-:Y:S02]  /*1d8f0*/  IMAD.MOV.U32 R94, RZ, RZ, R154 ;  /* 0x000000ffff5e7224 */ /* 0x000fe400078e009a */
.L_x_32656:
[----:B------:R-:W-:Y:S05]  /*1d900*/  BSYNC B2 ;  /* 0x0000000000027941 */ /* 0x000fea0003800000 */
.L_x_32654:
        /* <DEDUP_REMOVED lines=16> */
.L_x_32660:
[----:B------:R-:W-:Y:S05]  /*1da10*/  BSYNC B3 ;  /* 0x0000000000037941 */ /* 0x000fea0003800000 */
.L_x_32659:
        /* <DEDUP_REMOVED lines=44> */
.L_x_32658:
[----:B------:R-:W-:Y:S05]  /*1dce0*/  BSYNC B2 ;  /* 0x0000000000027941 */ /* 0x000fea0003800000 */
.L_x_32657:
        /* <DEDUP_REMOVED lines=9> */
.L_x_32653:
        /* <DEDUP_REMOVED lines=12> */
.L_x_32662:
[----:B------:R-:W-:Y:S02]  /*1de40*/  IMAD.MOV.U32 R94, RZ, RZ, R154 ;  /* 0x000000ffff5e7224 */ /* 0x000fe400078e009a */
.L_x_32663:
[----:B------:R-:W-:Y:S05]  /*1de50*/  BSYNC B2 ;  /* 0x0000000000027941 */ /* 0x000fea0003800000 */
.L_x_32661:
        /* <DEDUP_REMOVED lines=16> */
.L_x_32667:
[----:B------:R-:W-:Y:S05]  /*1df60*/  BSYNC B3 ;  /* 0x0000000000037941 */ /* 0x000fea0003800000 */
.L_x_32666:
        /* <DEDUP_REMOVED lines=44> */
.L_x_32665:
[----:B------:R-:W-:Y:S05]  /*1e230*/  BSYNC B2 ;  /* 0x0000000000027941 */ /* 0x000fea0003800000 */
.L_x_32664:
        /* <DEDUP_REMOVED lines=12> */
.L_x_32668:
        /* <DEDUP_REMOVED lines=12> */
.L_x_32671:
[----:B------:R-:W-:Y:S02]  /*1e3c0*/  IMAD.MOV.U32 R152, RZ, RZ, R154 ;  /* 0x000000ffff987224 */ /* 0x000fe400078e009a */
.L_x_32672:
[----:B------:R-:W-:Y:S05]  /*1e3d0*/  BSYNC B2 ;  /* 0x0000000000027941 */ /* 0x000fea0003800000 */
.L_x_32670:
        /* <DEDUP_REMOVED lines=16> */
.L_x_32676:
[----:B------:R-:W-:Y:S05]  /*1e4e0*/  BSYNC B3 ;  /* 0x0000000000037941 */ /* 0x000fea0003800000 */
.L_x_32675:
        /* <DEDUP_REMOVED lines=44> */
.L_x_32674:
[----:B------:R-:W-:Y:S05]  /*1e7b0*/  BSYNC B2 ;  /* 0x0000000000027941 */ /* 0x000fea0003800000 */
.L_x_32673:
        /* <DEDUP_REMOVED lines=9> */
.L_x_32669:
        /* <DEDUP_REMOVED lines=12> */
.L_x_32678:
[----:B------:R-:W-:Y:S02]  /*1e910*/  IMAD.MOV.U32 R152, RZ, RZ, R154 ;  /* 0x000000ffff987224 */ /* 0x000fe400078e009a */
.L_x_32679:
[----:B------:R-:W-:Y:S05]  /*1e920*/  BSYNC B2 ;  /* 0x0000000000027941 */ /* 0x000fea0003800000 */
.L_x_32677:
        /* <DEDUP_REMOVED lines=16> */
.L_x_32683:
[----:B------:R-:W-:Y:S05]  /*1ea30*/  BSYNC B3 ;  /* 0x0000000000037941 */ /* 0x000fea0003800000 */
.L_x_32682:
        /* <DEDUP_REMOVED lines=44> */
.L_x_32681:
[----:B------:R-:W-:Y:S05]  /*1ed00*/  BSYNC B2 ;  /* 0x0000000000027941 */ /* 0x000fea0003800000 */
.L_x_32680:
        /* <DEDUP_REMOVED lines=12> */
.L_x_32684:
        /* <DEDUP_REMOVED lines=12> */
.L_x_32687:
[----:B------:R-:W-:Y:S02]  /*1ee90*/  MOV R164, R154 ;  /* 0x0000009a00a47202 */ /* 0x000fe40000000f00 */
.L_x_32688:
[----:B------:R-:W-:Y:S05]  /*1eea0*/  BSYNC B2 ;  /* 0x0000000000027941 */ /* 0x000fea0003800000 */
.L_x_32686:
        /* <DEDUP_REMOVED lines=16> */
.L_x_32692:
[----:B------:R-:W-:Y:S05]  /*1efb0*/  BSYNC B3 ;  /* 0x0000000000037941 */ /* 0x000fea0003800000 */
.L_x_32691:
        /* <DEDUP_REMOVED lines=44> */
.L_x_32690:
[----:B------:R-:W-:Y:S05]  /*1f280*/  BSYNC B2 ;  /* 0x0000000000027941 */ /* 0x000fea0003800000 */
.L_x_32689:
        /* <DEDUP_REMOVED lines=9> */
.L_x_32685:
        /* <DEDUP_REMOVED lines=51> */
.L_x_32693:
[----:B------:R-:W-:Y:S02]  /*1f650*/  IADD3 R120, R120, 0x20, RZ ;  /* 0x0000002078787810 */ /* 0x000fe40007ffe0ff */
.L_x_32564:
[----:B------:R-:W-:Y:S05]  /*1f660*/  BSYNC B1 ;  /* 0x0000000000017941 */ /* 0x000fea0003800000 */
.L_x_32563:
        /* <DEDUP_REMOVED lines=31> */
.L_x_32697:
[----:B-1----:R-:W-:Y:S02]  /*1f860*/  IMAD.MOV.U32 R121, RZ, RZ, R154 ;  /* 0x000000ffff797224 */ /* 0x002fe400078e009a */
.L_x_32698:
[----:B------:R-:W-:Y:S05]  /*1f870*/  BSYNC B2 ;  /* 0x0000000000027941 */ /* 0x000fea0003800000 */
.L_x_32696:
        /* <DEDUP_REMOVED lines=16> */
.L_x_32702:
[----:B------:R-:W-:Y:S05]  /*1f980*/  BSYNC B3 ;  /* 0x0000000000037941 */ /* 0x000fea0003800000 */
.L_x_32701:
        /* <DEDUP_REMOVED lines=44> */
.L_x_32700:
[----:B------:R-:W-:Y:S05]  /*1fc50*/  BSYNC B2 ;  /* 0x0000000000027941 */ /* 0x000fea0003800000 */
.L_x_32699:
[----:B------:R1:W2:Y:S01]  /*1fc60*/  I2F.U32 R96, R121 ;  /* 0x0000007900607306 */ /* 0x0002a20000201000 */
[----:B------:R-:W-:Y:S02]  /*1fc70*/  ISETP.NE.U32.AND P1, PT, RZ, c[0x0][0x178], PT ;  /* 0x00005e00ff007a0c */ /* 0x000fe40003f25070 */
[----:B------:R-:W-:Y:S02]  /*1fc80*/  LOP3.LUT R141, R141, 0xfffffff7, RZ, 0xc0, !PT ;  /* 0xfffffff78d8d7812 */ /* 0x000fe400078ec0ff */
[----:B------:R-:W-:Y:S01]  /*1fc90*/  ISETP.NE.AND.EX P1, PT, RZ, c[0x0][0x17c], PT, P1 ;  /* 0x00005f00ff007a0c */ /* 0x000fe20003f25310 */
[----:B-1----:R-:W-:-:S10]  /*1fca0*/  HFMA2.MMA R121, -RZ, RZ, 0.1171875, 0 ;  /* 0x2f800000ff797435 */ /* 0x002fd400000001ff */
        /* <DEDUP_REMOVED lines=12> */
.L_x_32703:
        /* <DEDUP_REMOVED lines=12> */
.L_x_32706:
[----:B------:R-:W-:Y:S02]  /*1fe30*/  IMAD.MOV.U32 R97, RZ, RZ, R154 ;  /* 0x000000ffff617224 */ /* 0x000fe400078e009a */
.L_x_32707:
[----:B------:R-:W-:Y:S05]  /*1fe40*/  BSYNC B2 ;  /* 0x0000000000027941 */ /* 0x000fea0003800000 */
.L_x_32705:
        /* <DEDUP_REMOVED lines=16> */
.L_x_32711:
[----:B------:R-:W-:Y:S05]  /*1ff50*/  BSYNC B3 ;  /* 0x0000000000037941 */ /* 0x000fea0003800000 */
.L_x_32710:
        /* <DEDUP_REMOVED lines=39> */
[----:B------:R-:W-:Y:S02]  /*201d0*/  LOP3.LUT R139, R99, UR25, R122, 0x96, !PT ;  /* 0x00000019638b7c12 */ /* 0x000fe4000f8e967a */
[----:B------:R-:W-:Y:S01]  /*201e0*/  MOV R154, R98 ;  /* 0x00000062009a7202 */ /* 0x000fe20000000f00 */
[----:B------:R-:W-:Y:S01]  /*201f0*/  IMAD.MOV.U32 R99, RZ, RZ, RZ ;  /* 0x000000ffff637224 */ /* 0x000fe200078e00ff */
[----:B------:R-:W-:Y:S02]  /*20200*/  LOP3.LUT R138, R157, UR26, R138, 0x96, !PT ;  /* 0x0000001a9d8a7c12 */ /* 0x000fe4000f8e968a */
.L_x_32709:
[----:B------:R-:W-:Y:S05]  /*20210*/  BSYNC B2 ;  /* 0x0000000000027941 */ /* 0x000fea0003800000 */
.L_x_32708:
        /* <DEDUP_REMOVED lines=9> */
.L_x_32704:
        /* <DEDUP_REMOVED lines=12> */
.L_x_32713:
[----:B------:R-:W-:Y:S02]  /*20370*/  IMAD.MOV.U32 R97, RZ, RZ, R154 ;  /* 0x000000ffff617224 */ /* 0x000fe400078e009a */
.L_x_32714:
[----:B------:R-:W-:Y:S05]  /*20380*/  BSYNC B2 ;  /* 0x0000000000027941 */ /* 0x000fea0003800000 */
.L_x_32712:
        /* <DEDUP_REMOVED lines=16> */
.L_x_32718:
[----:B------:R-:W-:Y:S05]  /*20490*/  BSYNC B3 ;  /* 0x0000000000037941 */ /* 0x000fea0003800000 */
.L_x_32717:
        /* <DEDUP_REMOVED lines=44> */
.L_x_32716:
[----:B------:R-:W-:Y:S05]  /*20760*/  BSYNC B2 ;  /* 0x0000000000027941 */ /* 0x000fea0003800000 */
.L_x_32715:
        /* <DEDUP_REMOVED lines=14> */
.L_x_32719:
        /* <DEDUP_REMOVED lines=12> */
.L_x_32722:
[----:B------:R-:W-:Y:S02]  /*20910*/  IMAD.MOV.U32 R100, RZ, RZ, R154 ;  /* 0x000000ffff647224 */ /* 0x000fe400078e009a */
.L_x_32723:
[----:B------:R-:W-:Y:S05]  /*20920*/  BSYNC B2 ;  /* 0x0000000000027941 */ /* 0x000fea0003800000 */
.L_x_32721:
        /* <DEDUP_REMOVED lines=16> */
.L_x_32727:
[----:B------:R-:W-:Y:S05]  /*20a30*/  BSYNC B3 ;  /* 0x0000000000037941 */ /* 0x000fea0003800000 */
.L_x_32726:
        /* <DEDUP_REMOVED lines=44> */
.L_x_32725:
[----:B------:R-:W-:Y:S05]  /*20d00*/  BSYNC B2 ;  /* 0x0000000000027941 */ /* 0x000fea0003800000 */
.L_x_32724:
        /* <DEDUP_REMOVED lines=9> */
.L_x_32720:
        /* <DEDUP_REMOVED lines=12> */
.L_x_32729:
[----:B------:R-:W-:Y:S02]  /*20e60*/  IMAD.MOV.U32 R100, RZ, RZ, R154 ;  /* 0x000000ffff647224 */ /* 0x000fe400078e009a */
.L_x_32730:
[----:B------:R-:W-:Y:S05]  /*20e70*/  BSYNC B2 ;  /* 0x0000000000027941 */ /* 0x000fea0003800000 */
.L_x_32728:
        /* <DEDUP_REMOVED lines=16> */
.L_x_32734:
[----:B------:R-:W-:Y:S05]  /*20f80*/  BSYNC B3 ;  /* 0x0000000000037941 */ /* 0x000fea0003800000 */
.L_x_32733:
        /* <DEDUP_REMOVED lines=44> */
.L_x_32732:
[----:B------:R-:W-:Y:S05]  /*21250*/  BSYNC B2 ;  /* 0x0000000000027941 */ /* 0x000fea0003800000 */
.L_x_32731:
        /* <DEDUP_REMOVED lines=14> */
.L_x_32735:
        /* <DEDUP_REMOVED lines=12> */
.L_x_32738:
[----:B------:R-:W-:Y:S02]  /*21400*/  IMAD.MOV.U32 R99, RZ, RZ, R154 ;  /* 0x000000ffff637224 */ /* 0x000fe400078e009a */
.L_x_32739:
[----:B------:R-:W-:Y:S05]  /*21410*/  BSYNC B2 ;  /* 0x0000000000027941 */ /* 0x000fea0003800000 */
.L_x_32737:
        /* <DEDUP_REMOVED lines=16> */
.L_x_32743:
[----:B------:R-:W-:Y:S05]  /*21520*/  BSYNC B3 ;  /* 0x0000000000037941 */ /* 0x000fea0003800000 */
.L_x_32742:
        /* <DEDUP_REMOVED lines=44> */
.L_x_32741:
[----:B------:R-:W-:Y:S05]  /*217f0*/  BSYNC B2 ;  /* 0x0000000000027941 */ /* 0x000fea0003800000 */
.L_x_32740:
        /* <DEDUP_REMOVED lines=9> */
.L_x_32736:
        /* <DEDUP_REMOVED lines=12> */
.L_x_32745:
[----:B------:R-:W-:Y:S02]  /*21950*/  IMAD.MOV.U32 R99, RZ, RZ, R154 ;  /* 0x000000ffff637224 */ /* 0x000fe400078e009a */
.L_x_32746:
[----:B------:R-:W-:Y:S05]  /*21960*/  BSYNC B2 ;  /* 0x0000000000027941 */ /* 0x000fea0003800000 */
.L_x_32744:
        /* <DEDUP_REMOVED lines=16> */
.L_x_32750:
[----:B------:R-:W-:Y:S05]  /*21a70*/  BSYNC B3 ;  /* 0x0000000000037941 */ /* 0x000fea0003800000 */
.L_x_32749:
        /* <DEDUP_REMOVED lines=44> */
.L_x_32748:
[----:B------:R-:W-:Y:S05]  /*21d40*/  BSYNC B2 ;  /* 0x0000000000027941 */ /* 0x000fea0003800000 */
.L_x_32747:
        /* <DEDUP_REMOVED lines=14> */
.L_x_32751:
        /* <DEDUP_REMOVED lines=12> */
.L_x_32754:
[----:B------:R-:W-:Y:S02]  /*21ef0*/  IMAD.MOV.U32 R126, RZ, RZ, R154 ;  /* 0x000000ffff7e7224 */ /* 0x000fe400078e009a */
.L_x_32755:
[----:B------:R-:W-:Y:S05]  /*21f00*/  BSYNC B2 ;  /* 0x0000000000027941 */ /* 0x000fea0003800000 */
.L_x_32753:
        /* <DEDUP_REMOVED lines=16> */
.L_x_32759:
[----:B------:R-:W-:Y:S05]  /*22010*/  BSYNC B3 ;  /* 0x0000000000037941 */ /* 0x000fea0003800000 */
.L_x_32758:
        /* <DEDUP_REMOVED lines=44> */
.L_x_32757:
[----:B------:R-:W-:Y:S05]  /*222e0*/  BSYNC B2 ;  /* 0x0000000000027941 */ /* 0x000fea0003800000 */
.L_x_32756:
        /* <DEDUP_REMOVED lines=9> */
.L_x_32752:
        /* <DEDUP_REMOVED lines=12> */
.L_x_32761:
[----:B------:R-:W-:Y:S02]  /*22440*/  IMAD.MOV.U32 R126, RZ, RZ, R154 ;  /* 0x000000ffff7e7224 */ /* 0x000fe400078e009a */
.L_x_32762:
[----:B------:R-:W-:Y:S05]  /*22450*/  BSYNC B2 ;  /* 0x0000000000027941 */ /* 0x000fea0003800000 */
.L_x_32760:
        /* <DEDUP_REMOVED lines=16> */
.L_x_32766:
[----:B------:R-:W-:Y:S05]  /*22560*/  BSYNC B3 ;  /* 0x0000000000037941 */ /* 0x000fea0003800000 */
.L_x_32765:
        /* <DEDUP_REMOVED lines=44> */
.L_x_32764:
[----:B------:R-:W-:Y:S05]  /*22830*/  BSYNC B2 ;  /* 0x0000000000027941 */ /* 0x000fea0003800000 */
.L_x_32763:
        /* <DEDUP_REMOVED lines=12> */
.L_x_32767:
        /* <DEDUP_REMOVED lines=12> */
.L_x_32770:
[----:B------:R-:W-:Y:S02]  /*229c0*/  IMAD.MOV.U32 R101, RZ, RZ, R154 ;  /* 0x000000ffff657224 */ /* 0x000fe400078e009a */
.L_x_32771:
[----:B------:R-:W-:Y:S05]  /*229d0*/  BSYNC B2 ;  /* 0x0000000000027941 */ /* 0x000fea0003800000 */
.L_x_32769:
        /* <DEDUP_REMOVED lines=16> */
.L_x_32775:
[----:B------:R-:W-:Y:S05]  /*22ae0*/  BSYNC B3 ;  /* 0x0000000000037941 */ /* 0x000fea0003800000 */
.L_x_32774:
        /* <DEDUP_REMOVED lines=44> */
.L_x_32773:
[----:B------:R-:W-:Y:S05]  /*22db0*/  BSYNC B2 ;  /* 0x0000000000027941 */ /* 0x000fea0003800000 */
.L_x_32772:
        /* <DEDUP_REMOVED lines=9> */
.L_x_32768:
        /* <DEDUP_REMOVED lines=12> */
.L_x_32777:
[----:B------:R-:W-:Y:S02]  /*22f10*/  IMAD.MOV.U32 R101, RZ, RZ, R154 ;  /* 0x000000ffff657224 */ /* 0x000fe400078e009a */
.L_x_32778:
[----:B------:R-:W-:Y:S05]  /*22f20*/  BSYNC B2 ;  /* 0x0000000000027941 */ /* 0x000fea0003800000 */
.L_x_32776:
        /* <DEDUP_REMOVED lines=16> */
.L_x_32782:
[----:B------:R-:W-:Y:S05]  /*23030*/  BSYNC B3 ;  /* 0x0000000000037941 */ /* 0x000fea0003800000 */
.L_x_32781:
        /* <DEDUP_REMOVED lines=44> */
.L_x_32780:
[----:B------:R-:W-:Y:S05]  /*23300*/  BSYNC B2 ;  /* 0x0000000000027941 */ /* 0x000fea0003800000 */
.L_x_32779:
        /* <DEDUP_REMOVED lines=12> */
.L_x_32783:
        /* <DEDUP_REMOVED lines=12> */
.L_x_32786:
[----:B------:R-:W-:Y:S02]  /*23490*/  IMAD.MOV.U32 R102, RZ, RZ, R154 ;  /* 0x000000ffff667224 */ /* 0x000fe400078e009a */
.L_x_32787:
[----:B------:R-:W-:Y:S05]  /*234a0*/  BSYNC B2 ;  /* 0x0000000000027941 */ /* 0x000fea0003800000 */
.L_x_32785:
        /* <DEDUP_REMOVED lines=16> */
.L_x_32791:
[----:B------:R-:W-:Y:S05]  /*235b0*/  BSYNC B3 ;  /* 0x0000000000037941 */ /* 0x000fea0003800000 */
.L_x_32790:
        /* <DEDUP_REMOVED lines=44> */
.L_x_32789:
[----:B------:R-:W-:Y:S05]  /*23880*/  BSYNC B2 ;  /* 0x0000000000027941 */ /* 0x000fea0003800000 */
.L_x_32788:
        /* <DEDUP_REMOVED lines=9> */
.L_x_32784:
        /* <DEDUP_REMOVED lines=12> */
.L_x_32793:
[----:B------:R-:W-:Y:S02]  /*239e0*/  IMAD.MOV.U32 R102, RZ, RZ, R154 ;  /* 0x000000ffff667224 */ /* 0x000fe400078e009a */
.L_x_32794:
[----:B------:R-:W-:Y:S05]  /*239f0*/  BSYNC B2 ;  /* 0x0000000000027941 */ /* 0x000fea0003800000 */
.L_x_32792:
        /* <DEDUP_REMOVED lines=16> */
.L_x_32798:
[----:B------:R-:W-:Y:S05]  /*23b00*/  BSYNC B3 ;  /* 0x0000000000037941 */ /* 0x000fea0003800000 */
.L_x_32797:
        /* <DEDUP_REMOVED lines=44> */
.L_x_32796:
[----:B------:R-:W-:Y:S05]  /*23dd0*/  BSYNC B2 ;  /* 0x0000000000027941 */ /* 0x000fea0003800000 */
.L_x_32795:
        /* <DEDUP_REMOVED lines=12> */
.L_x_32799:
        /* <DEDUP_REMOVED lines=12> */
.L_x_32802:
[----:B------:R-:W-:Y:S02]  /*23f60*/  IMAD.MOV.U32 R152, RZ, RZ, R154 ;  /* 0x000000ffff987224 */ /* 0x000fe400078e009a */
.L_x_32803:
[----:B------:R-:W-:Y:S05]  /*23f70*/  BSYNC B2 ;  /* 0x0000000000027941 */ /* 0x000fea0003800000 */
.L_x_32801:
        /* <DEDUP_REMOVED lines=16> */
.L_x_32807:
[----:B------:R-:W-:Y:S05]  /*24080*/  BSYNC B3 ;  /* 0x0000000000037941 */ /* 0x000fea0003800000 */
.L_x_32806:
        /* <DEDUP_REMOVED lines=44> */
.L_x_32805:
[----:B------:R-:W-:Y:S05]  /*24350*/  BSYNC B2 ;  /* 0x0000000000027941 */ /* 0x000fea0003800000 */
.L_x_32804:
        /* <DEDUP_REMOVED lines=9> */
.L_x_32800:
        /* <DEDUP_REMOVED lines=12> */
.L_x_32809:
[----:B------:R-:W-:Y:S02]  /*244b0*/  IMAD.MOV.U32 R152, RZ, RZ, R154 ;  /* 0x000000ffff987224 */ /* 0x000fe400078e009a */
.L_x_32810:
[----:B------:R-:W-:Y:S05]  /*244c0*/  BSYNC B2 ;  /* 0x0000000000027941 */ /* 0x000fea0003800000 */
.L_x_32808:
        /* <DEDUP_REMOVED lines=16> */
.L_x_32814:
[----:B------:R-:W-:Y:S05]  /*245d0*/  BSYNC B3 ;  /* 0x0000000000037941 */ /* 0x000fea0003800000 */
.L_x_32813:
        /* <DEDUP_REMOVED lines=44> */
.L_x_32812:
[----:B------:R-:W-:Y:S05]  /*248a0*/  BSYNC B2 ;  /* 0x0000000000027941 */ /* 0x000fea0003800000 */
.L_x_32811:
        /* <DEDUP_REMOVED lines=12> */
.L_x_32815:
        /* <DEDUP_REMOVED lines=12> */
.L_x_32818:
[----:B------:R-:W-:Y:S02]  /*24a30*/  IMAD.MOV.U32 R164, RZ, RZ, R154 ;  /* 0x000000ffffa47224 */ /* 0x000fe400078e009a */
.L_x_32819:
[----:B------:R-:W-:Y:S05]  /*24a40*/  BSYNC B2 ;  /* 0x0000000000027941 */ /* 0x000fea0003800000 */
.L_x_32817:
        /* <DEDUP_REMOVED lines=16> */
.L_x_32823:
[----:B------:R-:W-:Y:S05]  /*24b50*/  BSYNC B3 ;  /* 0x0000000000037941 */ /* 0x000fea0003800000 */
.L_x_32822:
        /* <DEDUP_REMOVED lines=44> */
.L_x_32821:
[----:B------:R-:W-:Y:S05]  /*24e20*/  BSYNC B2 ;  /* 0x0000000000027941 */ /* 0x000fea0003800000 */
.L_x_32820:
        /* <DEDUP_REMOVED lines=9> */
.L_x_32816:
        /* <DEDUP_REMOVED lines=51> */
.L_x_32824:
[----:B------:R-:W-:Y:S02]  /*251f0*/  IADD3 R120, R120, 0x20, RZ ;  /* 0x0000002078787810 */ /* 0x000fe40007ffe0ff */
.L_x_32695:
[----:B------:R-:W-:Y:S05]  /*25200*/  BSYNC B1 ;  /* 0x0000000000017941 */ /* 0x000fea0003800000 */
.L_x_32694:
        /* <DEDUP_REMOVED lines=31> */
.L_x_32828:
[----:B-1----:R-:W-:Y:S02]  /*25400*/  IMAD.MOV.U32 R121, RZ, RZ, R154 ;  /* 0x000000ffff797224 */ /* 0x002fe400078e009a */
.L_x_32829:
[----:B------:R-:W-:Y:S05]  /*25410*/  BSYNC B2 ;  /* 0x0000000000027941 */ /* 0x000fea0003800000 */
.L_x_32827:
        /* <DEDUP_REMOVED lines=16> */
.L_x_32833:
[----:B------:R-:W-:Y:S05]  /*25520*/  BSYNC B3 ;  /* 0x0000000000037941 */ /* 0x000fea0003800000 */
.L_x_32832:
        /* <DEDUP_REMOVED lines=44> */
.L_x_32831:
[----:B------:R-:W-:Y:S05]  /*257f0*/  BSYNC B2 ;  /* 0x0000000000027941 */ /* 0x000fea0003800000 */
.L_x_32830:
        /* <DEDUP_REMOVED lines=17> */
.L_x_32834:
        /* <DEDUP_REMOVED lines=12> */
.L_x_32837:
[----:B------:R-:W-:Y:S02]  /*259d0*/  IMAD.MOV.U32 R105, RZ, RZ, R154 ;  /* 0x000000ffff697224 */ /* 0x000fe400078e009a */
.L_x_32838:
[----:B------:R-:W-:Y:S05]  /*259e0*/  BSYNC B2 ;  /* 0x0000000000027941 */ /* 0x000fea0003800000 */
.L_x_32836:
        /* <DEDUP_REMOVED lines=16> */
.L_x_32842:
[----:B------:R-:W-:Y:S05]  /*25af0*/  BSYNC B3 ;  /* 0x0000000000037941 */ /* 0x000fea0003800000 */
.L_x_32841:
        /* <DEDUP_REMOVED lines=39> */
[----:B------:R-:W-:Y:S01]  /*25d70*/  LOP3.LUT R139, R107, UR25, R122, 0x96, !PT ;  /* 0x000000196b8b7c12 */ /* 0x000fe2000f8e967a */
[----:B------:R-:W-:Y:S02]  /*25d80*/  HFMA2.MMA R107, -RZ, RZ, 0, 0 ;  /* 0x00000000ff6b7435 */ /* 0x000fe400000001ff */
[----:B------:R-:W-:Y:S01]  /*25d90*/  IMAD.MOV.U32 R154, RZ, RZ, R106 ;  /* 0x000000ffff9a7224 */ /* 0x000fe200078e006a */
[----:B------:R-:W-:-:S03]  /*25da0*/  LOP3.LUT R138, R157, UR26, R138, 0x96, !PT ;  /* 0x0000001a9d8a7c12 */ /* 0x000fc6000f8e968a */
.L_x_32840:
[----:B------:R-:W-:Y:S05]  /*25db0*/  BSYNC B2 ;  /* 0x0000000000027941 */ /* 0x000fea0003800000 */
.L_x_32839:
        /* <DEDUP_REMOVED lines=9> */
.L_x_32835:
        /* <DEDUP_REMOVED lines=12> */
.L_x_32844:
[----:B------:R-:W-:Y:S02]  /*25f10*/  IMAD.MOV.U32 R105, RZ, RZ, R154 ;  /* 0x000000ffff697224 */ /* 0x000fe400078e009a */
.L_x_32845:
[----:B------:R-:W-:Y:S05]  /*25f20*/  BSYNC B2 ;  /* 0x0000000000027941 */ /* 0x000fea0003800000 */
.L_x_32843:
        /* <DEDUP_REMOVED lines=16> */
.L_x_32849:
[----:B------:R-:W-:Y:S05]  /*26030*/  BSYNC B3 ;  /* 0x0000000000037941 */ /* 0x000fea0003800000 */
.L_x_32848:
        /* <DEDUP_REMOVED lines=44> */
.L_x_32847:
[----:B------:R-:W-:Y:S05]  /*26300*/  BSYNC B2 ;  /* 0x0000000000027941 */ /* 0x000fea0003800000 */
.L_x_32846:
        /* <DEDUP_REMOVED lines=14> */
.L_x_32850:
        /* <DEDUP_REMOVED lines=12> */
.L_x_32853:
[----:B------:R-:W-:Y:S02]  /*264b0*/  IMAD.MOV.U32 R108, RZ, RZ, R154 ;  /* 0x000000ffff6c7224 */ /* 0x000fe400078e009a */
.L_x_32854:
[----:B------:R-:W-:Y:S05]  /*264c0*/  BSYNC B2 ;  /* 0x0000000000027941 */ /* 0x000fea0003800000 */
.L_x_32852:
        /* <DEDUP_REMOVED lines=16> */
.L_x_32858:
[----:B------:R-:W-:Y:S05]  /*265d0*/  BSYNC B3 ;  /* 0x0000000000037941 */ /* 0x000fea0003800000 */
.L_x_32857:
        /* <DEDUP_REMOVED lines=44> */
.L_x_32856:
[----:B------:R-:W-:Y:S05]  /*268a0*/  BSYNC B2 ;  /* 0x0000000000027941 */ /* 0x000fea0003800000 */
.L_x_32855:
        /* <DEDUP_REMOVED lines=9> */
.L_x_32851:
        /* <DEDUP_REMOVED lines=12> */
.L_x_32860:
[----:B------:R-:W-:Y:S02]  /*26a00*/  IMAD.MOV.U32 R108, RZ, RZ, R154 ;  /* 0x000000ffff6c7224 */ /* 0x000fe400078e009a */
.L_x_32861:
[----:B------:R-:W-:Y:S05]  /*26a10*/  BSYNC B2 ;  /* 0x0000000000027941 */ /* 0x000fea0003800000 */
.L_x_32859:
        /* <DEDUP_REMOVED lines=16> */
.L_x_32865:
[----:B------:R-:W-:Y:S05]  /*26b20*/  BSYNC B3 ;  /* 0x0000000000037941 */ /* 0x000fea0003800000 */
.L_x_32864:
        /* <DEDUP_REMOVED lines=44> */
.L_x_32863:
[----:B------:R-:W-:Y:S05]  /*26df0*/  BSYNC B2 ;  /* 0x0000000000027941 */ /* 0x000fea0003800000 */
.L_x_32862:
        /* <DEDUP_REMOVED lines=14> */
.L_x_32866:
        /* <DEDUP_REMOVED lines=12> */
.L_x_32869:
[----:B------:R-:W-:Y:S02]  /*26fa0*/  IMAD.MOV.U32 R107, RZ, RZ, R154 ;  /* 0x000000ffff6b7224 */ /* 0x000fe400078e009a */
.L_x_32870:
[----:B------:R-:W-:Y:S05]  /*26fb0*/  BSYNC B2 ;  /* 0x0000000000027941 */ /* 0x000fea0003800000 */
.L_x_32868:
        /* <DEDUP_REMOVED lines=16> */
.L_x_32874:
[----:B------:R-:W-:Y:S05]  /*270c0*/  BSYNC B3 ;  /* 0x0000000000037941 */ /* 0x000fea0003800000 */
.L_x_32873:
        /* <DEDUP_REMOVED lines=44> */
.L_x_32872:
[----:B------:R-:W-:Y:S05]  /*27390*/  BSYNC B2 ;  /* 0x0000000000027941 */ /* 0x000fea0003800000 */
.L_x_32871:
        /* <DEDUP_REMOVED lines=9> */
.L_x_32867:
        /* <DEDUP_REMOVED lines=12> */
.L_x_32876:
[----:B------:R-:W-:Y:S02]  /*274f0*/  IMAD.MOV.U32 R107, RZ, RZ, R154 ;  /* 0x000000ffff6b7224 */ /* 0x000fe400078e009a */
.L_x_32877:
[----:B------:R-:W-:Y:S05]  /*27500*/  BSYNC B2 ;  /* 0x0000000000027941 */ /* 0x000fea0003800000 */
.L_x_32875:
        /* <DEDUP_REMOVED lines=16> */
.L_x_32881:
[----:B------:R-:W-:Y:S05]  /*27610*/  BSYNC B3 ;  /* 0x0000000000037941 */ /* 0x000fea0003800000 */
.L_x_32880:
        /* <DEDUP_REMOVED lines=44> */
.L_x_32879:
[----:B------:R-:W-:Y:S05]  /*278e0*/  BSYNC B2 ;  /* 0x0000000000027941 */ /* 0x000fea0003800000 */
.L_x_32878:
        /* <DEDUP_REMOVED lines=14> */
.L_x_32882:
        /* <DEDUP_REMOVED lines=12> */
.L_x_32885:
[----:B------:R-:W-:Y:S02]  /*27a90*/  MOV R126, R154 ;  /* 0x0000009a007e7202 */ /* 0x000fe40000000f00 */
.L_x_32886:
[----:B------:R-:W-:Y:S05]  /*27aa0*/  BSYNC B2 ;  /* 0x0000000000027941 */ /* 0x000fea0003800000 */
.L_x_32884:
        /* <DEDUP_REMOVED lines=16> */
.L_x_32890:
[----:B------:R-:W-:Y:S05]  /*27bb0*/  BSYNC B3 ;  /* 0x0000000000037941 */ /* 0x000fea0003800000 */
.L_x_32889:
        /* <DEDUP_REMOVED lines=44> */
.L_x_32888:
[----:B------:R-:W-:Y:S05]  /*27e80*/  BSYNC B2 ;  /* 0x0000000000027941 */ /* 0x000fea0003800000 */
.L_x_32887:
        /* <DEDUP_REMOVED lines=9> */
.L_x_32883:
        /* <DEDUP_REMOVED lines=12> */
.L_x_32892:
[----:B------:R-:W-:Y:S02]  /*27fe0*/  MOV R126, R154 ;  /* 0x0000009a007e7202 */ /* 0x000fe40000000f00 */
.L_x_32893:
[----:B------:R-:W-:Y:S05]  /*27ff0*/  BSYNC B2 ;  /* 0x0000000000027941 */ /* 0x000fea0003800000 */
.L_x_32891:
        /* <DEDUP_REMOVED lines=16> */
.L_x_32897:
[----:B------:R-:W-:Y:S05]  /*28100*/  BSYNC B3 ;  /* 0x0000000000037941 */ /* 0x000fea0003800000 */
.L_x_32896:
        /* <DEDUP_REMOVED lines=44> */
.L_x_32895:
[----:B------:R-:W-:Y:S05]  /*283d0*/  BSYNC B2 ;  /* 0x0000000000027941 */ /* 0x000fea0003800000 */
.L_x_32894:
        /* <DEDUP_REMOVED lines=12> */
.L_x_32898:
        /* <DEDUP_REMOVED lines=12> */
.L_x_32901:
[----:B------:R-:W-:Y:S02]  /*28560*/  IMAD.MOV.U32 R109, RZ, RZ, R154 ;  /* 0x000000ffff6d7224 */ /* 0x000fe400078e009a */
.L_x_32902:
[----:B------:R-:W-:Y:S05]  /*28570*/  BSYNC B2 ;  /* 0x0000000000027941 */ /* 0x000fea0003800000 */
.L_x_32900:
        /* <DEDUP_REMOVED lines=16> */
.L_x_32906:
[----:B------:R-:W-:Y:S05]  /*28680*/  BSYNC B3 ;  /* 0x0000000000037941 */ /* 0x000fea0003800000 */
.L_x_32905:
        /* <DEDUP_REMOVED lines=44> */
.L_x_32904:
[----:B------:R-:W-:Y:S05]  /*28950*/  BSYNC B2 ;  /* 0x0000000000027941 */ /* 0x000fea0003800000 */
.L_x_32903:
        /* <DEDUP_REMOVED lines=9> */
.L_x_32899:
        /* <DEDUP_REMOVED lines=12> */
.L_x_32908:
[----:B------:R-:W-:Y:S02]  /*28ab0*/  IMAD.MOV.U32 R109, RZ, RZ, R154 ;  /* 0x000000ffff6d7224 */ /* 0x000fe400078e009a */
.L_x_32909:
[----:B------:R-:W-:Y:S05]  /*28ac0*/  BSYNC B2 ;  /* 0x0000000000027941 */ /* 0x000fea0003800000 */
.L_x_32907:
        /* <DEDUP_REMOVED lines=16> */
.L_x_32913:
[----:B------:R-:W-:Y:S05]  /*28bd0*/  BSYNC B3 ;  /* 0x0000000000037941 */ /* 0x000fea0003800000 */
.L_x_32912:
        /* <DEDUP_REMOVED lines=44> */
.L_x_32911:
[----:B------:R-:W-:Y:S05]  /*28ea0*/  BSYNC B2 ;  /* 0x0000000000027941 */ /* 0x000fea0003800000 */
.L_x_32910:
        /* <DEDUP_REMOVED lines=12> */
.L_x_32914:
        /* <DEDUP_REMOVED lines=12> */
.L_x_32917:
[----:B------:R-:W-:Y:S02]  /*29030*/  IMAD.MOV.U32 R110, RZ, RZ, R154 ;  /* 0x000000ffff6e7224 */ /* 0x000fe400078e009a */
.L_x_32918:
[----:B------:R-:W-:Y:S05]  /*29040*/  BSYNC B2 ;  /* 0x0000000000027941 */ /* 0x000fea0003800000 */
.L_x_32916:
        /* <DEDUP_REMOVED lines=16> */
.L_x_32922:
[----:B------:R-:W-:Y:S05]  /*29150*/  BSYNC B3 ;  /* 0x0000000000037941 */ /* 0x000fea0003800000 */
.L_x_32921:
        /* <DEDUP_REMOVED lines=44> */
.L_x_32920:
[----:B------:R-:W-:Y:S05]  /*29420*/  BSYNC B2 ;  /* 0x0000000000027941 */ /* 0x000fea0003800000 */
.L_x_32919:
        /* <DEDUP_REMOVED lines=9> */
.L_x_32915:
        /* <DEDUP_REMOVED lines=12> */
.L_x_32924:
[----:B------:R-:W-:Y:S02]  /*29580*/  IMAD.MOV.U32 R110, RZ, RZ, R154 ;  /* 0x000000ffff6e7224 */ /* 0x000fe400078e009a */
.L_x_32925:
[----:B------:R-:W-:Y:S05]  /*29590*/  BSYNC B2 ;  /* 0x0000000000027941 */ /* 0x000fea0003800000 */
.L_x_32923:
        /* <DEDUP_REMOVED lines=16> */
.L_x_32929:
[----:B------:R-:W-:Y:S05]  /*296a0*/  BSYNC B3 ;  /* 0x0000000000037941 */ /* 0x000fea0003800000 */
.L_x_32928:
        /* <DEDUP_REMOVED lines=44> */
.L_x_32927:
[----:B------:R-:W-:Y:S05]  /*29970*/  BSYNC B2 ;  /* 0x0000000000027941 */ /* 0x000fea0003800000 */
.L_x_32926:
        /* <DEDUP_REMOVED lines=12> */
.L_x_32930:
        /* <DEDUP_REMOVED lines=12> */
.L_x_32933:
[----:B------:R-:W-:Y:S02]  /*29b00*/  IMAD.MOV.U32 R152, RZ, RZ, R154 ;  /* 0x000000ffff987224 */ /* 0x000fe400078e009a */
.L_x_32934:
[----:B------:R-:W-:Y:S05]  /*29b10*/  BSYNC B2 ;  /* 0x0000000000027941 */ /* 0x000fea0003800000 */
.L_x_32932:
        /* <DEDUP_REMOVED lines=16> */
.L_x_32938:
[----:B------:R-:W-:Y:S05]  /*29c20*/  BSYNC B3 ;  /* 0x0000000000037941 */ /* 0x000fea0003800000 */
.L_x_32937:
        /* <DEDUP_REMOVED lines=44> */
.L_x_32936:
[----:B------:R-:W-:Y:S05]  /*29ef0*/  BSYNC B2 ;  /* 0x0000000000027941 */ /* 0x000fea0003800000 */
.L_x_32935:
        /* <DEDUP_REMOVED lines=9> */
.L_x_32931:
        /* <DEDUP_REMOVED lines=12> */
.L_x_32940:
[----:B------:R-:W-:Y:S02]  /*2a050*/  IMAD.MOV.U32 R152, RZ, RZ, R154 ;  /* 0x000000ffff987224 */ /* 0x000fe400078e009a */
.L_x_32941:
[----:B------:R-:W-:Y:S05]  /*2a060*/  BSYNC B2 ;  /* 0x0000000000027941 */ /* 0x000fea0003800000 */
.L_x_32939:
        /* <DEDUP_REMOVED lines=16> */
.L_x_32945:
[----:B------:R-:W-:Y:S05]  /*2a170*/  BSYNC B3 ;  /* 0x0000000000037941 */ /* 0x000fea0003800000 */
.L_x_32944:
        /* <DEDUP_REMOVED lines=44> */
.L_x_32943:
[----:B------:R-:W-:Y:S05]  /*2a440*/  BSYNC B2 ;  /* 0x0000000000027941 */ /* 0x000fea0003800000 */
.L_x_32942:
        /* <DEDUP_REMOVED lines=12> */
.L_x_32946:
        /* <DEDUP_REMOVED lines=12> */
.L_x_32949:
[----:B------:R-:W-:Y:S02]  /*2a5d0*/  IMAD.MOV.U32 R164, RZ, RZ, R154 ;  /* 0x000000ffffa47224 */ /* 0x000fe400078e009a */
.L_x_32950:
[----:B------:R-:W-:Y:S05]  /*2a5e0*/  BSYNC B2 ;  /* 0x0000000000027941 */ /* 0x000fea0003800000 */
.L_x_32948:
        /* <DEDUP_REMOVED lines=16> */
.L_x_32954:
[----:B------:R-:W-:Y:S05]  /*2a6f0*/  BSYNC B3 ;  /* 0x0000000000037941 */ /* 0x000fea0003800000 */
.L_x_32953:
        /* <DEDUP_REMOVED lines=44> */
.L_x_32952:
[----:B------:R-:W-:Y:S05]  /*2a9c0*/  BSYNC B2 ;  /* 0x0000000000027941 */ /* 0x000fea0003800000 */
.L_x_32951:
        /* <DEDUP_REMOVED lines=9> */
.L_x_32947:
        /* <DEDUP_REMOVED lines=51> */
.L_x_32955:
[----:B------:R-:W-:Y:S02]  /*2ad90*/  IADD3 R120, R120, 0x20, RZ ;  /* 0x0000002078787810 */ /* 0x000fe40007ffe0ff */
.L_x_32826:
[----:B------:R-:W-:Y:S05]  /*2ada0*/  BSYNC B1 ;  /* 0x0000000000017941 */ /* 0x000fea0003800000 */
.L_x_32825:
        /* <DEDUP_REMOVED lines=31> */
.L_x_32959:
[----:B-1----:R-:W-:Y:S02]  /*2afa0*/  IMAD.MOV.U32 R121, RZ, RZ, R154 ;  /* 0x000000ffff797224 */ /* 0x002fe400078e009a */
.L_x_32960:
[----:B------:R-:W-:Y:S05]  /*2afb0*/  BSYNC B2 ;  /* 0x0000000000027941 */ /* 0x000fea0003800000 */
.L_x_32958:
        /* <DEDUP_REMOVED lines=16> */
.L_x_32964:
[----:B------:R-:W-:Y:S05]  /*2b0c0*/  BSYNC B3 ;  /* 0x0000000000037941 */ /* 0x000fea0003800000 */
.L_x_32963:
        /* <DEDUP_REMOVED lines=44> */
.L_x_32962:
[----:B------:R-:W-:Y:S05]  /*2b390*/  BSYNC B2 ;  /* 0x0000000000027941 */ /* 0x000fea0003800000 */
.L_x_32961:
        /* <DEDUP_REMOVED lines=17> */
.L_x_32965:
        /* <DEDUP_REMOVED lines=12> */
.L_x_32968:
[----:B------:R-:W-:Y:S02]  /*2b570*/  IMAD.MOV.U32 R113, RZ, RZ, R154 ;  /* 0x000000ffff717224 */ /* 0x000fe400078e009a */
.L_x_32969:
[----:B------:R-:W-:Y:S05]  /*2b580*/  BSYNC B2 ;  /* 0x0000000000027941 */ /* 0x000fea0003800000 */
.L_x_32967:
        /* <DEDUP_REMOVED lines=16> */
.L_x_32973:
[----:B------:R-:W-:Y:S05]  /*2b690*/  BSYNC B3 ;  /* 0x0000000000037941 */ /* 0x000fea0003800000 */
.L_x_32972:
        /* <DEDUP_REMOVED lines=43> */
.L_x_32971:
[----:B------:R-:W-:Y:S05]  /*2b950*/  BSYNC B2 ;  /* 0x0000000000027941 */ /* 0x000fea0003800000 */
.L_x_32970:
        /* <DEDUP_REMOVED lines=9> */
.L_x_32966:
        /* <DEDUP_REMOVED lines=12> */
.L_x_32975:
[----:B------:R-:W-:Y:S02]  /*2bab0*/  IMAD.MOV.U32 R113, RZ, RZ, R154 ;  /* 0x000000ffff717224 */ /* 0x000fe400078e009a */
.L_x_32976:
[----:B------:R-:W-:Y:S05]  /*2bac0*/  BSYNC B2 ;  /* 0x0000000000027941 */ /* 0x000fea0003800000 */
.L_x_32974:
        /* <DEDUP_REMOVED lines=16> */
.L_x_32980:
[----:B------:R-:W-:Y:S05]  /*2bbd0*/  BSYNC B3 ;  /* 0x0000000000037941 */ /* 0x000fea0003800000 */
.L_x_32979:
        /* <DEDUP_REMOVED lines=44> */
.L_x_32978:
[----:B------:R-:W-:Y:S05]  /*2bea0*/  BSYNC B2 ;  /* 0x0000000000027941 */ /* 0x000fea0003800000 */
.L_x_32977:
        /* <DEDUP_REMOVED lines=14> */
.L_x_32981:
        /* <DEDUP_REMOVED lines=12> */
.L_x_32984:
[----:B------:R-:W-:Y:S02]  /*2c050*/  IMAD.MOV.U32 R116, RZ, RZ, R154 ;  /* 0x000000ffff747224 */ /* 0x000fe400078e009a */
.L_x_32985:
[----:B------:R-:W-:Y:S05]  /*2c060*/  BSYNC B2 ;  /* 0x0000000000027941 */ /* 0x000fea0003800000 */
.L_x_32983:
        /* <DEDUP_REMOVED lines=16> */
.L_x_32989:
[----:B------:R-:W-:Y:S05]  /*2c170*/  BSYNC B3 ;  /* 0x0000000000037941 */ /* 0x000fea0003800000 */
.L_x_32988:
        /* <DEDUP_REMOVED lines=44> */
.L_x_32987:
[----:B------:R-:W-:Y:S05]  /*2c440*/  BSYNC B2 ;  /* 0x0000000000027941 */ /* 0x000fea0003800000 */
.L_x_32986:
        /* <DEDUP_REMOVED lines=9> */
.L_x_32982:
        /* <DEDUP_REMOVED lines=12> */
.L_x_32991:
[----:B------:R-:W-:Y:S02]  /*2c5a0*/  IMAD.MOV.U32 R116, RZ, RZ, R154 ;  /* 0x000000ffff747224 */ /* 0x000fe400078e009a */
.L_x_32992:
[----:B------:R-:W-:Y:S05]  /*2c5b0*/  BSYNC B2 ;  /* 0x0000000000027941 */ /* 0x000fea0003800000 */
.L_x_32990:
        /* <DEDUP_REMOVED lines=16> */
.L_x_32996:
[----:B------:R-:W-:Y:S05]  /*2c6c0*/  BSYNC B3 ;  /* 0x0000000000037941 */ /* 0x000fea0003800000 */
.L_x_32995:
        /* <DEDUP_REMOVED lines=44> */
.L_x_32994:
[----:B------:R-:W-:Y:S05]  /*2c990*/  BSYNC B2 ;  /* 0x0000000000027941 */ /* 0x000fea0003800000 */
.L_x_32993:
        /* <DEDUP_REMOVED lines=14> */
.L_x_32997:
        /* <DEDUP_REMOVED lines=12> */
.L_x_33000:
[----:B------:R-:W-:Y:S02]  /*2cb40*/  IMAD.MOV.U32 R115, RZ, RZ, R154 ;  /* 0x000000ffff737224 */ /* 0x000fe400078e009a */
.L_x_33001:
[----:B------:R-:W-:Y:S05]  /*2cb50*/  BSYNC B2 ;  /* 0x0000000000027941 */ /* 0x000fea0003800000 */
.L_x_32999:
        /* <DEDUP_REMOVED lines=16> */
.L_x_33005:
[----:B------:R-:W-:Y:S05]  /*2cc60*/  BSYNC B3 ;  /* 0x0000000000037941 */ /* 0x000fea0003800000 */
.L_x_33004:
        /* <DEDUP_REMOVED lines=44> */
.L_x_33003:
[----:B------:R-:W-:Y:S05]  /*2cf30*/  BSYNC B2 ;  /* 0x0000000000027941 */ /* 0x000fea0003800000 */
.L_x_33002:
        /* <DEDUP_REMOVED lines=9> */
.L_x_32998:
        /* <DEDUP_REMOVED lines=12> */
.L_x_33007:
[----:B------:R-:W-:Y:S02]  /*2d090*/  IMAD.MOV.U32 R115, RZ, RZ, R154 ;  /* 0x000000ffff737224 */ /* 0x000fe400078e009a */
.L_x_33008:
[----:B------:R-:W-:Y:S05]  /*2d0a0*/  BSYNC B2 ;  /* 0x0000000000027941 */ /* 0x000fea0003800000 */
.L_x_33006:
        /* <DEDUP_REMOVED lines=16> */
.L_x_33012:
[----:B------:R-:W-:Y:S05]  /*2d1b0*/  BSYNC B3 ;  /* 0x0000000000037941 */ /* 0x000fea0003800000 */
.L_x_33011:
        /* <DEDUP_REMOVED lines=44> */
.L_x_33010:
[----:B------:R-:W-:Y:S05]  /*2d480*/  BSYNC B2 ;  /* 0x0000000000027941 */ /* 0x000fea0003800000 */
.L_x_33009:
        /* <DEDUP_REMOVED lines=14> */
.L_x_33013:
        /* <DEDUP_REMOVED lines=12> */
.L_x_33016:
[----:B------:R-:W-:Y:S02]  /*2d630*/  IMAD.MOV.U32 R126, RZ, RZ, R154 ;  /* 0x000000ffff7e7224 */ /* 0x000fe400078e009a */
.L_x_33017:
[----:B------:R-:W-:Y:S05]  /*2d640*/  BSYNC B2 ;  /* 0x0000000000027941 */ /* 0x000fea0003800000 */
.L_x_33015:
        /* <DEDUP_REMOVED lines=16> */
.L_x_33021:
[----:B------:R-:W-:Y:S05]  /*2d750*/  BSYNC B3 ;  /* 0x0000000000037941 */ /* 0x000fea0003800000 */
.L_x_33020:
        /* <DEDUP_REMOVED lines=44> */
.L_x_33019:
[----:B------:R-:W-:Y:S05]  /*2da20*/  BSYNC B2 ;  /* 0x0000000000027941 */ /* 0x000fea0003800000 */
.L_x_33018:
        /* <DEDUP_REMOVED lines=9> */
.L_x_33014:
        /* <DEDUP_REMOVED lines=12> */
.L_x_33023:
[----:B------:R-:W-:Y:S02]  /*2db80*/  IMAD.MOV.U32 R126, RZ, RZ, R154 ;  /* 0x000000ffff7e7224 */ /* 0x000fe400078e009a */
.L_x_33024:
[----:B------:R-:W-:Y:S05]  /*2db90*/  BSYNC B2 ;  /* 0x0000000000027941 */ /* 0x000fea0003800000 */
.L_x_33022:
        /* <DEDUP_REMOVED lines=16> */
.L_x_33028:
[----:B------:R-:W-:Y:S05]  /*2dca0*/  BSYNC B3 ;  /* 0x0000000000037941 */ /* 0x000fea0003800000 */
.L_x_33027:
        /* <DEDUP_REMOVED lines=44> */
.L_x_33026:
[----:B------:R-:W-:Y:S05]  /*2df70*/  BSYNC B2 ;  /* 0x0000000000027941 */ /* 0x000fea0003800000 */
.L_x_33025:
        /* <DEDUP_REMOVED lines=12> */
.L_x_33029:
        /* <DEDUP_REMOVED lines=12> */
.L_x_33032:
[----:B------:R-:W-:Y:S02]  /*2e100*/  IMAD.MOV.U32 R117, RZ, RZ, R154 ;  /* 0x000000ffff757224 */ /* 0x000fe400078e009a */
.L_x_33033:
[----:B------:R-:W-:Y:S05]  /*2e110*/  BSYNC B2 ;  /* 0x0000000000027941 */ /* 0x000fea0003800000 */
.L_x_33031:
        /* <DEDUP_REMOVED lines=16> */
.L_x_33037:
[----:B------:R-:W-:Y:S05]  /*2e220*/  BSYNC B3 ;  /* 0x0000000000037941 */ /* 0x000fea0003800000 */
.L_x_33036:
        /* <DEDUP_REMOVED lines=44> */
.L_x_33035:
[----:B------:R-:W-:Y:S05]  /*2e4f0*/  BSYNC B2 ;  /* 0x0000000000027941 */ /* 0x000fea0003800000 */
.L_x_33034:
        /* <DEDUP_REMOVED lines=9> */
.L_x_33030:
        /* <DEDUP_REMOVED lines=12> */
.L_x_33039:
[----:B------:R-:W-:Y:S02]  /*2e650*/  IMAD.MOV.U32 R117, RZ, RZ, R154 ;  /* 0x000000ffff757224 */ /* 0x000fe400078e009a */
.L_x_33040:
[----:B------:R-:W-:Y:S05]  /*2e660*/  BSYNC B2 ;  /* 0x0000000000027941 */ /* 0x000fea0003800000 */
.L_x_33038:
        /* <DEDUP_REMOVED lines=16> */
.L_x_33044:
[----:B------:R-:W-:Y:S05]  /*2e770*/  BSYNC B3 ;  /* 0x0000000000037941 */ /* 0x000fea0003800000 */
.L_x_33043:
        /* <DEDUP_REMOVED lines=44> */
.L_x_33042:
[----:B------:R-:W-:Y:S05]  /*2ea40*/  BSYNC B2 ;  /* 0x0000000000027941 */ /* 0x000fea0003800000 */
.L_x_33041:
        /* <DEDUP_REMOVED lines=12> */
.L_x_33045:
        /* <DEDUP_REMOVED lines=12> */
.L_x_33048:
[----:B------:R-:W-:Y:S02]  /*2ebd0*/  IMAD.MOV.U32 R118, RZ, RZ, R154 ;  /* 0x000000ffff767224 */ /* 0x000fe400078e009a */
.L_x_33049:
[----:B------:R-:W-:Y:S05]  /*2ebe0*/  BSYNC B2 ;  /* 0x0000000000027941 */ /* 0x000fea0003800000 */
.L_x_33047:
        /* <DEDUP_REMOVED lines=16> */
.L_x_33053:
[----:B------:R-:W-:Y:S05]  /*2ecf0*/  BSYNC B3 ;  /* 0x0000000000037941 */ /* 0x000fea0003800000 */
.L_x_33052:
        /* <DEDUP_REMOVED lines=44> */
.L_x_33051:
[----:B------:R-:W-:Y:S05]  /*2efc0*/  BSYNC B2 ;  /* 0x0000000000027941 */ /* 0x000fea0003800000 */
.L_x_33050:
        /* <DEDUP_REMOVED lines=9> */
.L_x_33046:
        /* <DEDUP_REMOVED lines=12> */
.L_x_33055:
[----:B------:R-:W-:Y:S02]  /*2f120*/  IMAD.MOV.U32 R118, RZ, RZ, R154 ;  /* 0x000000ffff767224 */ /* 0x000fe400078e009a */
.L_x_33056:
[----:B------:R-:W-:Y:S05]  /*2f130*/  BSYNC B2 ;  /* 0x0000000000027941 */ /* 0x000fea0003800000 */
.L_x_33054:
        /* <DEDUP_REMOVED lines=16> */
.L_x_33060:
[----:B------:R-:W-:Y:S05]  /*2f240*/  BSYNC B3 ;  /* 0x0000000000037941 */ /* 0x000fea0003800000 */
.L_x_33059:
        /* <DEDUP_REMOVED lines=44> */
.L_x_33058:
[----:B------:R-:W-:Y:S05]  /*2f510*/  BSYNC B2 ;  /* 0x0000000000027941 */ /* 0x000fea0003800000 */
.L_x_33057:
        /* <DEDUP_REMOVED lines=12> */
.L_x_33061:
        /* <DEDUP_REMOVED lines=12> */
.L_x_33064:
[----:B------:R-:W-:Y:S02]  /*2f6a0*/  IMAD.MOV.U32 R152, RZ, RZ, R154 ;  /* 0x000000ffff987224 */ /* 0x000fe400078e009a */
.L_x_33065:
[----:B------:R-:W-:Y:S05]  /*2f6b0*/  BSYNC B2 ;  /* 0x0000000000027941 */ /* 0x000fea0003800000 */
.L_x_33063:
        /* <DEDUP_REMOVED lines=16> */
.L_x_33069:
[----:B------:R-:W-:Y:S05]  /*2f7c0*/  BSYNC B3 ;  /* 0x0000000000037941 */ /* 0x000fea0003800000 */
.L_x_33068:
        /* <DEDUP_REMOVED lines=44> */
.L_x_33067:
[----:B------:R-:W-:Y:S05]  /*2fa90*/  BSYNC B2 ;  /* 0x0000000000027941 */ /* 0x000fea0003800000 */
.L_x_33066:
        /* <DEDUP_REMOVED lines=9> */
.L_x_33062:
        /* <DEDUP_REMOVED lines=12> */
.L_x_33071:
[----:B------:R-:W-:Y:S02]  /*2fbf0*/  IMAD.MOV.U32 R152, RZ, RZ, R154 ;  /* 0x000000ffff987224 */ /* 0x000fe400078e009a */
.L_x_33072:
[----:B------:R-:W-:Y:S05]  /*2fc00*/  BSYNC B2 ;  /* 0x0000000000027941 */ /* 0x000fea0003800000 */
.L_x_33070:
        /* <DEDUP_REMOVED lines=16> */
.L_x_33076:
[----:B------:R-:W-:Y:S05]  /*2fd10*/  BSYNC B3 ;  /* 0x0000000000037941 */ /* 0x000fea0003800000 */
.L_x_33075:
        /* <DEDUP_REMOVED lines=44> */
.L_x_33074:
[----:B------:R-:W-:Y:S05]  /*2ffe0*/  BSYNC B2 ;  /* 0x0000000000027941 */ /* 0x000fea0003800000 */
.L_x_33073:
        /* <DEDUP_REMOVED lines=12> */
.L_x_33077:
        /* <DEDUP_REMOVED lines=12> */
.L_x_33080:
[----:B------:R-:W-:Y:S02]  /*30170*/  IMAD.MOV.U32 R164, RZ, RZ, R154 ;  /* 0x000000ffffa47224 */ /* 0x000fe400078e009a */
.L_x_33081:
[----:B------:R-:W-:Y:S05]  /*30180*/  BSYNC B2 ;  /* 0x0000000000027941 */ /* 0x000fea0003800000 */
.L_x_33079:
        /* <DEDUP_REMOVED lines=16> */
.L_x_33085:
[----:B------:R-:W-:Y:S05]  /*30290*/  BSYNC B3 ;  /* 0x0000000000037941 */ /* 0x000fea0003800000 */
.L_x_33084:
        /* <DEDUP_REMOVED lines=44> */
.L_x_33083:
[----:B------:R-:W-:Y:S05]  /*30560*/  BSYNC B2 ;  /* 0x0000000000027941 */ /* 0x000fea0003800000 */
.L_x_33082:
        /* <DEDUP_REMOVED lines=9> */
.L_x_33078:
        /* <DEDUP_REMOVED lines=51> */
.L_x_32957:
[----:B------:R-:W-:Y:S05]  /*30930*/  BSYNC B1 ;  /* 0x0000000000017941 */ /* 0x000fea0003800000 */
.L_x_32956:
        /* <DEDUP_REMOVED lines=78> */
.L_x_33106:
        /* <DEDUP_REMOVED lines=157> */
.L_x_33107:
        /* <DEDUP_REMOVED lines=112> */
.L_x_33089:
[----:B------:R-:W-:Y:S05]  /*31ef0*/  BSYNC B1 ;  /* 0x0000000000017941 */ /* 0x000fea0003800000 */
.L_x_33088:
        /* <DEDUP_REMOVED lines=84> */
[----:B--2---:R-:W-:Y:S01]  /*32440*/  FFMA.FTZ R168, R250, R251, R169 ;  /* 0x000000fbfaa87223 */ /* 0x004fe200000100a9 */
[----:B------:R-:W-:-:S04]  /*32450*/  HFMA2.MMA R250, -RZ, RZ, 0, 9.5367431640625e-07 ;  /* 0x00000010fffa7435 */ /* 0x000fc800000001ff */
[----:B------:R-:W-:-:S06]  /*32460*/  F2FP.PACK_AB R123, R168, R123 ;  /* 0x0000007ba87b723e */ /* 0x000fcc00000000ff */
        /* <DEDUP_REMOVED lines=11> */
.L_x_33091:
[----:B------:R-:W-:Y:S05]  /*32520*/  BSYNC B1 ;  /* 0x0000000000017941 */ /* 0x000fea0003800000 */
.L_x_33090:
        /* <DEDUP_REMOVED lines=98> */
.L_x_33093:
[----:B------:R-:W-:Y:S05]  /*32b50*/  BSYNC B1 ;  /* 0x0000000000017941 */ /* 0x000fea0003800000 */
.L_x_33092:
        /* <DEDUP_REMOVED lines=28> */
[----:B------:R-:W-:Y:S01]  /*32d20*/  F2FP.PACK_AB R120, R122, R120 ;  /* 0x000000787a78723e */ /* 0x000fe200000000ff */
[----:B------:R-:W3:Y:S04]  /*32d30*/  LDL R127, [R1+0x18] ;  /* 0x00001800017f7983 */ /* 0x000ee80000100800 */
[----:B------:R-:W4:Y:S01]  /*32d40*/  LDL R122, [R1+0x2c] ;  /* 0x00002c00017a7983 */ /* 0x000f220000100800 */
[----:B------:R-:W-:-:S03]  /*32d50*/  FFMA.FTZ R121, R125, R121, R168 ;  /* 0x000000797d797223 */ /* 0x000fc600000100a8 */
[----:B------:R-:W3:Y:S02]  /*32d60*/  LDL R126, [R1+0x1c] ;  /* 0x00001c00017e7983 */ /* 0x000ee40000100800 */
[----:B------:R-:W-:Y:S01]  /*32d70*/  F2FP.PACK_AB R124, R121, R124 ;  /* 0x0000007c797c723e */ /* 0x000fe200000000ff */
        /* <DEDUP_REMOVED lines=8> */
[----:B------:R-:W-:Y:S02]  /*32e00*/  F2FP.PACK_AB R121, R122, R121 ;  /* 0x000000797a79723e */ /* 0x000fe400000000ff */
        /* <DEDUP_REMOVED lines=15> */
[----:B------:R-:W-:Y:S01]  /*32f00*/  F2FP.PACK_AB R126, R127, R126 ;  /* 0x0000007e7f7e723e */ /* 0x000fe200000000ff */
[----:B------:R-:W-:Y:S02]  /*32f10*/  FADD.FTZ R127, R86, -R123 ;  /* 0x8000007b567f7221 */ /* 0x000fe40000010000 */
[C---:B------:R-:W-:Y:S02]  /*32f20*/  FMUL.FTZ R251, R176.reuse, R251 ;  /* 0x000000fbb0fb7220 */ /* 0x040fe40000410000 */
[----:B------:R-:W-:Y:S01]  /*32f30*/  FMUL.FTZ R127, R176, R127 ;  /* 0x0000007fb07f7220 */ /* 0x000fe20000410000 */
[----:B------:R-:W-:Y:S01]  /*32f40*/  F2FP.PACK_AB R122, R168, R122 ;  /* 0x0000007aa87a723e */ /* 0x000fe200000000ff */
[----:B------:R-:W-:Y:S02]  /*32f50*/  FFMA.FTZ R168, R241, R251, R240 ;  /* 0x000000fbf1a87223 */ /* 0x000fe400000100f0 */
[----:B------:R-:W-:Y:S02]  /*32f60*/  FFMA.FTZ R123, R245, R127, R244 ;  /* 0x0000007ff57b7223 */ /* 0x000fe400000100f4 */
[----:B------:R-:W-:Y:S01]  /*32f70*/  IMAD.MOV.U32 R250, RZ, RZ, 0x10 ;  /* 0x00000010fffa7424 */ /* 0x000fe200078e00ff */
[----:B------:R-:W-:-:S02]  /*32f80*/  F2FP.PACK_AB R125, R169, R125 ;  /* 0x0000007da97d723e */ /* 0x000fc400000000ff */
[----:B------:R-:W-:Y:S01]  /*32f90*/  F2FP.PACK_AB R123, R168, R123 ;  /* 0x0000007ba87b723e */ /* 0x000fe200000000ff */
[----:B------:R-:W-:-:S04]  /*32fa0*/  IMAD.WIDE.U32 R168, R155, R250, c[0x0][0x208] ;  /* 0x000082009ba87625 */ /* 0x000fc800078e00fa */
[----:B------:R-:W-:Y:S02]  /*32fb0*/  FFMA.FTZ R127, R243, R127, R242 ;  /* 0x0000007ff37f7223 */ /* 0x000fe400000100f2 */
[----:B------:R-:W-:Y:S01]  /*32fc0*/  FFMA.FTZ R251, R239, R251, R238 ;  /* 0x000000fbeffb7223 */ /* 0x000fe200000100ee */
[----:B------:R1:W-:Y:S04]  /*32fd0*/  STG.E.128 [R168.64], R120 ;  /* 0x00000078a8007986 */ /* 0x0003e8000c101d06 */
[----:B------:R-:W-:Y:S01]  /*32fe0*/  F2FP.PACK_AB R127, R251, R127 ;  /* 0x0000007ffb7f723e */ /* 0x000fe200000000ff */
[----:B-1----:R-:W-:-:S05]  /*32ff0*/  IMAD.WIDE.U32 R120, R155, R250, c[0x0][0x210] ;  /* 0x000084009b787625 */ /* 0x002fca00078e00fa */
[----:B------:R0:W-:Y:S01]  /*33000*/  STG.E.128 [R120.64], R124 ;  /* 0x0000007c78007986 */ /* 0x0001e2000c101d06 */
[----:B------:R-:W-:-:S03]  /*33010*/  IADD3 R155, R155, 0x20, RZ ;  /* 0x000000209b9b7810 */ /* 0x000fc60007ffe0ff */
.L_x_33095:
[----:B------:R-:W-:Y:S05]  /*33020*/  BSYNC B1 ;  /* 0x0000000000017941 */ /* 0x000fea0003800000 */
.L_x_33094:
        /* <DEDUP_REMOVED lines=50> */
.L_x_33097:
[----:B------:R-:W-:Y:S05]  /*33350*/  BSYNC B1 ;  /* 0x0000000000017941 */ /* 0x000fea0003800000 */
.L_x_33096:
        /* <DEDUP_REMOVED lines=50> */
.L_x_33099:
[----:B------:R-:W-:Y:S05]  /*33680*/  BSYNC B1 ;  /* 0x0000000000017941 */ /* 0x000fea0003800000 */
.L_x_33098:
        /* <DEDUP_REMOVED lines=50> */
.L_x_33101:
[----:B------:R-:W-:Y:S05]  /*339b0*/  BSYNC B1 ;  /* 0x0000000000017941 */ /* 0x000fea0003800000 */
.L_x_33100:
        /* <DEDUP_REMOVED lines=49> */
.L_x_33103:
[----:B------:R-:W-:Y:S05]  /*33cd0*/  BSYNC B1 ;  /* 0x0000000000017941 */ /* 0x000fea0003800000 */
.L_x_33102:
[----:B0-----:R-:W-:-:S04]  /*33ce0*/  IMAD.MOV.U32 R120, RZ, RZ, 0x4 ;  /* 0x00000004ff787424 */ /* 0x001fc800078e00ff */
[----:B------:R-:W-:-:S05]  /*33cf0*/  IMAD R140, R120, c[0x0][0x160], R140 ;  /* 0x00005800788c7a24 */ /* 0x000fca00078e028c */
[----:B------:R-:W-:-:S13]  /*33d00*/  ISETP.GE.AND P0, PT, R140, c[0x0][0x164], PT ;  /* 0x000059008c007a0c */ /* 0x000fda0003f06270 */
[----:B-----5:R-:W-:Y:S01]  /*33d10*/  @P0 CALL.REL.NOINC `(.L_x_33104) ;  /* 0x0000001000000944 */ /* 0x020fe20003c00000 */
[----:B------:R-:W-:Y:S05]  /*33d20*/  BRA `(.L_x_33105) ;  /* 0xfffceeb000007947 */ /* 0x000fea000383ffff */
.L_x_33104:
[----:B------:R-:W-:Y:S05]  /*33d30*/  BSYNC B0 ;  /* 0x0000000000007941 */ /* 0x000fea0003800000 */
.L_x_32038:
[----:B------:R-:W-:Y:S05]  /*33d40*/  EXIT ;  /* 0x000000000000794d */ /* 0x000fea0003800000 */
.L_x_33086:
[----:B------:R-:W-:Y:S01]  /*33d50*/  IMAD.MOV.U32 R122, RZ, RZ, 0x1 ;  /* 0x00000001ff7a7424 */ /* 0x000fe200078e00ff */
[----:B------:R-:W-:Y:S01]  /*33d60*/  MOV R121, 0xffffffff ;  /* 0xffffffff00797802 */ /* 0x000fe20000000f00 */
[----:B------:R-:W-:Y:S01]  /*33d70*/  IMAD.MOV.U32 R124, RZ, RZ, 0x1f ;  /* 0x0000001fff7c7424 */ /* 0x000fe200078e00ff */
[----:B------:R-:W-:Y:S02]  /*33d80*/  MOV R120, 0x33da0 ;  /* 0x00033da000787802 */ /* 0x000fe40000000f00 */
[----:B------:R-:W-:Y:S05]  /*33d90*/  CALL.REL.NOINC `($__internal_52_$__cuda_sm70_shflsync_bfly_p) ;  /* 0x00000c1000007944 */ /* 0x000fea0003c00000 */
[----:B-1----:R-:W-:Y:S05]  /*33da0*/  BRA `(.L_x_33106) ;  /* 0xffffd07000007947 */ /* 0x002fea000383ffff */
.L_x_33087:
[----:B------:R-:W-:Y:S01]  /*33db0*/  IMAD.MOV.U32 R122, RZ, RZ, 0x2 ;  /* 0x00000002ff7a7424 */ /* 0x000fe200078e00ff */
[----:B------:R-:W-:Y:S01]  /*33dc0*/  MOV R120, 0x33e00 ;  /* 0x00033e0000787802 */ /* 0x000fe20000000f00 */
[----:B------:R-:W-:Y:S02]  /*33dd0*/  IMAD.MOV.U32 R124, RZ, RZ, 0x1f ;  /* 0x0000001fff7c7424 */ /* 0x000fe400078e00ff */
[----:B------:R-:W-:Y:S02]  /*33de0*/  IMAD.MOV.U32 R121, RZ, RZ, -0x1 ;  /* 0xffffffffff797424 */ /* 0x000fe400078e00ff */
[----:B------:R-:W-:Y:S05]  /*33df0*/  CALL.REL.NOINC `($__internal_52_$__cuda_sm70_shflsync_bfly_p) ;  /* 0x00000bb000007944 */ /* 0x000fea0003c00000 */
[----:B-1----:R-:W-:Y:S01]  /*33e00*/  FADD.FTZ R123, R123, R122 ;  /* 0x0000007a7b7b7221 */ /* 0x002fe20000010000 */
[----:B------:R-:W-:Y:S01]  /*33e10*/  MOV R120, 0x33e60 ;  /* 0x00033e6000787802 */ /* 0x000fe20000000f00 */
[----:B------:R-:W-:Y:S02]  /*33e20*/  IMAD.MOV.U32 R122, RZ, RZ, 0x4 ;  /* 0x00000004ff7a7424 */ /* 0x000fe400078e00ff */
[----:B------:R-:W-:-:S02]  /*33e30*/  IMAD.MOV.U32 R124, RZ, RZ, 0x1f ;  /* 0x0000001fff7c7424 */ /* 0x000fc400078e00ff */
[----:B------:R-:W-:Y:S02]  /*33e40*/  IMAD.MOV.U32 R121, RZ, RZ, -0x1 ;  /* 0xffffffffff797424 */ /* 0x000fe400078e00ff */
[----:B------:R-:W-:Y:S05]  /*33e50*/  CALL.REL.NOINC `($__internal_52_$__cuda_sm70_shflsync_bfly_p) ;  /* 0x00000b5000007944 */ /* 0x000fea0003c00000 */
[----:B-1----:R-:W-:Y:S01]  /*33e60*/  FADD.FTZ R123, R123, R122 ;  /* 0x0000007a7b7b7221 */ /* 0x002fe20000010000 */
[----:B------:R-:W-:Y:S01]  /*33e70*/  MOV R120, 0x33ec0 ;  /* 0x00033ec000787802 */ /* 0x000fe20000000f00 */
[----:B------:R-:W-:Y:S02]  /*33e80*/  IMAD.MOV.U32 R122, RZ, RZ, 0x8 ;  /* 0x00000008ff7a7424 */ /* 0x000fe400078e00ff */
[----:B------:R-:W-:Y:S02]  /*33e90*/  IMAD.MOV.U32 R124, RZ, RZ, 0x1f ;  /* 0x0000001fff7c7424 */ /* 0x000fe400078e00ff */
[----:B------:R-:W-:Y:S02]  /*33ea0*/  IMAD.MOV.U32 R121, RZ, RZ, -0x1 ;  /* 0xffffffffff797424 */ /* 0x000fe400078e00ff */
[----:B------:R-:W-:Y:S05]  /*33eb0*/  CALL.REL.NOINC `($__internal_52_$__cuda_sm70_shflsync_bfly_p) ;  /* 0x00000af000007944 */ /* 0x000fea0003c00000 */
[----:B-1----:R-:W-:Y:S01]  /*33ec0*/  FADD.FTZ R123, R123, R122 ;  /* 0x0000007a7b7b7221 */ /* 0x002fe20000010000 */
[----:B------:R-:W-:Y:S01]  /*33ed0*/  HFMA2.MMA R122, -RZ, RZ, 0, 9.5367431640625e-07 ;  /* 0x00000010ff7a7435 */ /* 0x000fe200000001ff */
[----:B------:R-:W-:Y:S01]  /*33ee0*/  IMAD.MOV.U32 R124, RZ, RZ, 0x1f ;  /* 0x0000001fff7c7424 */ /* 0x000fe200078e00ff */
[----:B------:R-:W-:Y:S01]  /*33ef0*/  MOV R120, 0x33f20 ;  /* 0x00033f2000787802 */ /* 0x000fe20000000f00 */
[----:B------:R-:W-:-:S03]  /*33f00*/  IMAD.MOV.U32 R121, RZ, RZ, -0x1 ;  /* 0xffffffffff797424 */ /* 0x000fc600078e00ff */
[----:B------:R-:W-:Y:S05]  /*33f10*/  CALL.REL.NOINC `($__internal_52_$__cuda_sm70_shflsync_bfly_p) ;  /* 0x00000a9000007944 */ /* 0x000fea0003c00000 */
[----:B-1----:R-:W-:Y:S01]  /*33f20*/  FADD.FTZ R122, R123, R122 ;  /* 0x0000007a7b7a7221 */ /* 0x002fe20000010000 */
[----:B------:R-:W-:Y:S01]  /*33f30*/  LOP3.LUT R141, R141, 0xffffbfff, RZ, 0xc0, !PT ;  /* 0xffffbfff8d8d7812 */ /* 0x000fe200078ec0ff */
[----:B------:R-:W-:-:S02]  /*33f40*/  IMAD.MOV.U32 R124, RZ, RZ, 0x1f ;  /* 0x0000001fff7c7424 */ /* 0x000fc400078e00ff */
        /* <DEDUP_REMOVED lines=148> */
[----:B------:R-:W-:Y:S01]  /*34890*/  MOV R124, 0x1f ;  /* 0x0000001f007c7802 */ /* 0x000fe20000000f00 */
[----:B------:R-:W-:Y:S01]  /*348a0*/  IMAD.MOV.U32 R122, RZ, RZ, 0x4 ;  /* 0x00000004ff7a7424 */ /* 0x000fe200078e00ff */
[----:B------:R-:W-:Y:S01]  /*348b0*/  MOV R120, 0x348e0 ;  /* 0x000348e000787802 */ /* 0x000fe20000000f00 */
[----:B------:R-:W-:-:S02]  /*348c0*/  IMAD.MOV.U32 R121, RZ, RZ, -0x1 ;  /* 0xffffffffff797424 */ /* 0x000fc400078e00ff */
[----:B------:R-:W-:Y:S05]  /*348d0*/  CALL.REL.NOINC `($__internal_52_$__cuda_sm70_shflsync_bfly_p) ;  /* 0x000000d000007944 */ /* 0x000fea0003c00000 */
[----:B-1----:R-:W-:Y:S01]  /*348e0*/  FADD.FTZ R123, R123, R122 ;  /* 0x0000007a7b7b7221 */ /* 0x002fe20000010000 */
[----:B------:R-:W-:Y:S01]  /*348f0*/  MOV R120, 0x34940 ;  /* 0x0003494000787802 */ /* 0x000fe20000000f00 */
[----:B------:R-:W-:-:S02]  /*34900*/  IMAD.MOV.U32 R122, RZ, RZ, 0x8 ;  /* 0x00000008ff7a7424 */ /* 0x000fc400078e00ff */
[----:B------:R-:W-:Y:S02]  /*34910*/  IMAD.MOV.U32 R124, RZ, RZ, 0x1f ;  /* 0x0000001fff7c7424 */ /* 0x000fe400078e00ff */
        /* <DEDUP_REMOVED lines=8> */
[----:B-1----:R-:W-:Y:S05]  /*349a0*/  BRA `(.L_x_33107) ;  /* 0xffffce4000007947 */ /* 0x002fea000383ffff */
        .weak           $__internal_52_$__cuda_sm70_shflsync_bfly_p
        .type           $__internal_52_$__cuda_sm70_shflsync_bfly_p,@function
        .size           $__internal_52_$__cuda_sm70_shflsync_bfly_p,(.L_x_52470 - $__internal_52_$__cuda_sm70_shflsync_bfly_p)
$__internal_52_$__cuda_sm70_shflsync_bfly_p:
[----:B------:R-:W-:Y:S04]  /*349b0*/  WARPSYNC R121 ;  /* 0x0000007900007348 */ /* 0x000fe80003800000 */
[----:B------:R0:W1:Y:S02]  /*349c0*/  SHFL.BFLY PT, R122, R123, R122, R124 ;  /* 0x0c00007a7b7a7389 */ /* 0x00006400000e007c */
[----:B0-----:R-:W-:-:S04]  /*349d0*/  IMAD.MOV.U32 R121, RZ, RZ, 0x0 ;  /* 0x00000000ff797424 */ /* 0x001fc800078e00ff */
[----:B------:R-:W-:Y:S05]  /*349e0*/  RET.REL.NODEC R120 `(_ZN10layer_norm31ln_parallel_residual_fwd_kernelINS_13Kernel_traitsI6__halfS2_fS2_fjLj2048ELj1ELj4ELj1ELj16ENS_18Kernel_traits_baseILj2048ES2_S2_fS2_fjLj128EEEEELb1ELb0ELb0EEEvNS_9FwdParamsE) ;  /* 0xfffcb61078007950 */ /* 0x000fea0003c3ffff */
.L_x_33108:
        /* <DEDUP_REMOVED lines=9> */
.L_x_52470:


//--------------------- .text._ZN10layer_norm31ln_parallel_residual_fwd_kernelINS_13Kernel_traitsI6__halfS2_fS2_fjLj2048ELj1ELj4ELj1ELj16ENS_18Kernel_traits_baseILj2048ES2_S2_fS2_fjLj128EEEEELb1ELb0ELb1EEEvNS_9FwdParamsE --------------------------
	.section	.text._ZN10layer_norm31ln_parallel_residual_fwd_kernelINS_13Kernel_traitsI6__halfS2_fS2_fjLj2048ELj1ELj4ELj1ELj16ENS_18Kernel_traits_baseILj2048ES2_S2_fS2_fjLj128EEEEELb1ELb0ELb1EEEvNS_9FwdParamsE,"ax",@progbits
	.sectioninfo	@"SHI_REGISTERS=255"
	.align	128
        .global         _ZN10layer_norm31ln_parallel_residual_fwd_kernelINS_13Kernel_traitsI6__halfS2_fS2_fjLj2048ELj1ELj4ELj1ELj16ENS_18Kernel_traits_baseILj2048ES2_S2_fS2_fjLj128EEEEELb1ELb0ELb1EEEvNS_9FwdParamsE
        .type           _ZN10layer_norm31ln_parallel_residual_fwd_kernelINS_13Kernel_traitsI6__halfS2_fS2_fjLj2048ELj1ELj4ELj1ELj16ENS_18Kernel_traits_baseILj2048ES2_S2_fS2_fjLj128EEEEELb1ELb0ELb1EEEvNS_9FwdParamsE,@function
        .size           _ZN10layer_norm31ln_parallel_residual_fwd_kernelINS_13Kernel_traitsI6__halfS2_fS2_fjLj2048ELj1ELj4ELj1ELj16ENS_18Kernel_traits_baseILj2048ES2_S2_fS2_fjLj128EEEEELb1ELb0ELb1EEEvNS_9FwdParamsE,(.L_x_52471 - _ZN10layer_norm31ln_parallel_residual_fwd_kernelINS_13Kernel_traitsI6__halfS2_fS2_fjLj2048ELj1ELj4ELj1ELj16ENS_18Kernel_traits_baseILj2048ES2_S2_fS2_fjLj128EEEEELb1ELb0ELb1EEEvNS_9FwdParamsE)
        .other          _ZN10layer_norm31ln_parallel_residual_fwd_kernelINS_13Kernel_traitsI6__halfS2_fS2_fjLj2048ELj1ELj4ELj1ELj16ENS_18Kernel_traits_baseILj2048ES2_S2_fS2_fjLj128EEEEELb1ELb0ELb1EEEvNS_9FwdParamsE,@"STO_CUDA_ENTRY STV_DEFAULT"
_ZN10layer_norm31ln_parallel_residual_fwd_kernelINS_13Kernel_traitsI6__halfS2_fS2_fjLj2048ELj1ELj4ELj1ELj16ENS_18Kernel_traits_baseILj2048ES2_S2_fS2_fjLj128EEEEELb1ELb0ELb1EEEvNS_9FwdParamsE:
.text._ZN10layer_norm31ln_parallel_residual_fwd_kernelINS_13Kernel_traitsI6__halfS2_fS2_fjLj2048ELj1ELj4ELj1ELj16ENS_18Kernel_traits_baseILj2048ES2_S2_fS2_fjLj128EEEEELb1ELb0ELb1EEEvNS_9FwdParamsE:
        /* <DEDUP_REMOVED lines=31> */
[----:B------:R-:W-:Y:S01]  /*01f0*/  LOP3.LUT R136, R58, 0x60, RZ, 0xfc, !PT ;  /* 0x000000603a887812 */ /* 0x000fe200078efcff */
[----:B------:R-:W-:Y:S01]  /*0200*/  IMAD.WIDE.U32 R8, R54, -0x326172a9, RZ ;  /* 0xcd9e8d5736087825 */ /* 0x000fe200078e00ff */
[----:B------:R-:W-:Y:S01]  /*0210*/  LOP3.LUT R128, R58, 0x80, RZ, 0xfc, !PT ;  /* 0x000000803a807812 */ /* 0x000fe200078efcff */
[----:B------:R-:W-:Y:S01]  /*0220*/  HFMA2.MMA R97, -RZ, RZ, 0, 9.5367431640625e-07 ;  /* 0x00000010ff617435 */ /* 0x000fe200000001ff */
[----:B------:R-:W-:-:S02]  /*0230*/  @P0 LEA R48, P3, R136, c[0x0][0x218], 0x4 ;  /* 0x0000860088300a11 */ /* 0x000fc400078620ff */
[----:B------:R-:W-:Y:S02]  /*0240*/  SHF.L.U32 R148, R152, 0x4, RZ ;  /* 0x0000000498947819 */ /* 0x000fe400000006ff */
[----:B------:R-:W-:Y:S01]  /*0250*/  LOP3.LUT R104, R58, 0xe0, RZ, 0xfc, !PT ;  /* 0x000000e03a687812 */ /* 0x000fe200078efcff */
[----:B------:R-:W-:Y:S01]  /*0260*/  @P0 IMAD.X R49, RZ, RZ, c[0x0][0x21c], P3 ;  /* 0x00008700ff310624 */ /* 0x000fe200018e06ff */
[----:B------:R-:W-:Y:S01]  /*0270*/  @P0 LEA R44, P3, R128, c[0x0][0x218], 0x4 ;  /* 0x00008600802c0a11 */ /* 0x000fe200078620ff */
[----:B------:R-:W-:Y:S01]  /*0280*/  IMAD.SHL.U32 R140, R144, 0x10, RZ ;  /* 0x00000010908c7824 */ /* 0x000fe200078e00ff */
[----:B------:R-:W-:Y:S01]  /*0290*/  SHF.R.U32.HI R180, RZ, 0x5, R180 ;  /* 0x00000005ffb47819 */ /* 0x000fe200000116b4 */
[----:B------:R-:W-:Y:S01]  /*02a0*/  IMAD.SHL.U32 R132, R136, 0x10, RZ ;  /* 0x0000001088847824 */ /* 0x000fe200078e00ff */
[----:B------:R-:W5:Y:S01]  /*02b0*/  @P0 LDG.E.128 R68, [R68.64] ;  /* 0x0000000644440981 */ /* 0x000f62000c1e1d00 */
        /* <DEDUP_REMOVED lines=8> */
[----:B------:R-:W-:Y:S01]  /*0340*/  IMAD R180, R21, 0x4, R180 ;  /* 0x0000000415b47824 */ /* 0x000fe200078e02b4 */
[----:B------:R-:W5:Y:S04]  /*0350*/  @P0 LDG.E.128 R48, [R48.64] ;  /* 0x0000000630300981 */ /* 0x000f68000c1e1d00 */
[----:B------:R-:W5:Y:S01]  /*0360*/  @P0 LDG.E.128 R44, [R44.64] ;  /* 0x000000062c2c0981 */ /* 0x000f62000c1e1d00 */
[----:B--2---:R-:W0:Y:S08]  /*0370*/  @P1 R2UR UR4, R2 ;  /* 0x00000000020413c2 */ /* 0x004e3000000e0000 */
[----:B------:R1:W2:Y:S01]  /*0380*/  @P1 R2UR UR5, R3 ;  /* 0x00000000030513c2 */ /* 0x0002a200000e0000 */
[----:B---3--:R-:W-:-:S04]  /*0390*/  @P1 IADD3 R183, P2, R4, c[0x0][0x240], RZ ;  /* 0x0000900004b71a10 */ /* 0x008fc80007f5e0ff */
[----:B------:R-:W-:-:S04]  /*03a0*/  @P1 IADD3.X R0, RZ, R5, RZ, P2, !PT ;  /* 0x00000005ff001210 */ /* 0x000fc800017fe4ff */
        /* <DEDUP_REMOVED lines=10> */
[----:B------:R-:W-:-:S03]  /*0450*/  UIADD3 UR11, UR4, 0x3c6ef372, URZ ;  /* 0x3c6ef372040b7890 */ /* 0x000fc6000fffe03f */
[----:B------:R-:W-:Y:S01]  /*0460*/  IMAD.WIDE.U32 R16, R16, -0x326172a9, RZ ;  /* 0xcd9e8d5710107825 */ /* 0x000fe200078e00ff */
[----:B------:R-:W-:Y:S01]  /*0470*/  LOP3.LUT R14, R3, UR9, R8, 0x96, !PT ;  /* 0x00000009030e7c12 */ /* 0x000fe2000f8e9608 */
[----:B------:R-:W-:Y:S02]  /*0480*/  UIADD3 UR12, UR5, 0x76cf5d0a, URZ ;  /* 0x76cf5d0a050c7890 */ /* 0x000fe4000fffe03f */
[----:B------:R-:W-:Y:S01]  /*0490*/  UIADD3 UR14, UR5, 0x32370b8f, URZ ;  /* 0x32370b8f050e7890 */ /* 0x000fe2000fffe03f */
[----:B------:R-:W-:Y:S01]  /*04a0*/  LOP3.LUT R2, R17, UR11, R2, 0x96, !PT ;  /* 0x0000000b11027c12 */ /* 0x000fe2000f8e9602 */
[----:B------:R-:W-:Y:S01]  /*04b0*/  IMAD.WIDE.U32 R14, R14, -0x2daee0ad, RZ ;  /* 0xd2511f530e0e7825 */ /* 0x000fe200078e00ff */
[----:B------:R-:W-:Y:S01]  /*04c0*/  UIADD3 UR13, UR4, -0x255992d5, URZ ;  /* 0xdaa66d2b040d7890 */ /* 0x000fe2000fffe03f */
[----:B------:R-:W-:Y:S01]  /*04d0*/  @P0 LEA R4, P1, R120, c[0x0][0x218], 0x4 ;  /* 0x0000860078040a11 */ /* 0x000fe200078220ff */
[----:B------:R-:W-:Y:S01]  /*04e0*/  UIADD3 UR15, UR4, 0x78dde6e4, URZ ;  /* 0x78dde6e4040f7890 */ /* 0x000fe2000fffe03f */
[----:B------:R-:W-:Y:S01]  /*04f0*/  IMAD.WIDE.U32 R2, R2, -0x2daee0ad, RZ ;  /* 0xd2511f5302027825 */ /* 0x000fe200078e00ff */
[----:B------:R-:W-:Y:S01]  /*0500*/  LOP3.LUT R12, R15, UR12, R12, 0x96, !PT ;  /* 0x0000000c0f0c7c12 */ /* 0x000fe2000f8e960c */
[----:B------:R-:W-:-:S02]  /*0510*/  UIADD3 UR16, UR5, -0x126145ec, URZ ;  /* 0xed9eba1405107890 */ /* 0x000fc4000fffe03f */
[----:B------:R-:W-:Y:S01]  /*0520*/  UIADD3 UR18, UR5, -0x56f99767, URZ ;  /* 0xa906689905127890 */ /* 0x000fe2000fffe03f */
[----:B------:R-:W-:Y:S01]  /*0530*/  LOP3.LUT R17, R3, UR14, R14, 0x96, !PT ;  /* 0x0000000e03117c12 */ /* 0x000fe2000f8e960e */
[----:B------:R-:W-:Y:S01]  /*0540*/  IMAD.WIDE.U32 R12, R12, -0x326172a9, RZ ;  /* 0xcd9e8d570c0c7825 */ /* 0x000fe200078e00ff */
[----:B------:R-:W-:Y:S01]  /*0550*/  @P0 LEA R188, P2, R112, c[0x0][0x218], 0x4 ;  /* 0x0000860070bc0a11 */ /* 0x000fe200078420ff */
[----:B------:R-:W-:Y:S01]  /*0560*/  UIADD3 UR17, UR4, 0x1715609d, URZ ;  /* 0x1715609d04117890 */ /* 0x000fe2000fffe03f */
[----:B------:R-:W5:Y:S02]  /*0570*/  @P0 LDG.E.128 R8, [R10.64] ;  /* 0x000000060a080981 */ /* 0x000f64000c1e1d00 */
[----:B------:R-:W-:Y:S01]  /*0580*/  LOP3.LUT R14, R13, UR13, R16, 0x96, !PT ;  /* 0x0000000d0d0e7c12 */ /* 0x000fe2000f8e9610 */
[----:B------:R-:W-:-:S04]  /*0590*/  IMAD.WIDE.U32 R16, R17, -0x326172a9, RZ ;  /* 0xcd9e8d5711107825 */ /* 0x000fc800078e00ff */
[----:B------:R-:W-:Y:S01]  /*05a0*/  IMAD.WIDE.U32 R14, R14, -0x2daee0ad, RZ ;  /* 0xd2511f530e0e7825 */ /* 0x000fe200078e00ff */
[----:B------:R-:W-:-:S03]  /*05b0*/  LOP3.LUT R3, R17, UR15, R12, 0x96, !PT ;  /* 0x0000000f11037c12 */ /* 0x000fc6000f8e960c */
[----:B------:R-:W-:Y:S01]  /*05c0*/  @P0 IMAD.X R5, RZ, RZ, c[0x0][0x21c], P1 ;  /* 0x00008700ff050624 */ /* 0x000fe200008e06ff */
[----:B------:R-:W-:Y:S02]  /*05d0*/  ISETP.NE.U32.AND P1, PT, RZ, c[0x0][0x220], PT ;  /* 0x00008800ff007a0c */ /* 0x000fe40003f25070 */
[----:B------:R-:W-:Y:S01]  /*05e0*/  LOP3.LUT R12, R15, UR16, R2, 0x96, !PT ;  /* 0x000000100f0c7c12 */ /* 0x000fe2000f8e9602 */
[----:B------:R-:W-:Y:S01]  /*05f0*/  IMAD.WIDE.U32 R2, R3, -0x2daee0ad, RZ ;  /* 0xd2511f5303027825 */ /* 0x000fe200078e00ff */
[----:B------:R-:W-:Y:S01]  /*0600*/  ISETP.NE.AND.EX P1, PT, RZ, c[0x0][0x224], PT, P1 ;  /* 0x00008900ff007a0c */ /* 0x000fe20003f25310 */
[----:B------:R-:W-:Y:S01]  /*0610*/  UIADD3 UR19, UR4, -0x4ab325aa, URZ ;  /* 0xb54cda5604137890 */ /* 0x000fe2000fffe03f */
[----:B------:R-:W5:Y:S02]  /*0620*/  @P0 LDG.E.128 R4, [R4.64] ;  /* 0x0000000604040981 */ /* 0x000f64000c1e1d00 */
[----:B------:R-:W-:Y:S01]  /*0630*/  LOP3.LUT R56, R3, UR18, R14, 0x96, !PT ;  /* 0x0000001203387c12 */ /* 0x000fe2000f8e960e */
[----:B------:R-:W-:-:S04]  /*0640*/  IMAD.WIDE.U32 R12, R12, -0x326172a9, RZ ;  /* 0xcd9e8d570c0c7825 */ /* 0x000fc800078e00ff */
[----:B------:R-:W-:Y:S01]  /*0650*/  IMAD.WIDE.U32 R56, R56, -0x326172a9, RZ ;  /* 0xcd9e8d5738387825 */ /* 0x000fe200078e00ff */
[----:B------:R-:W-:-:S03]  /*0660*/  LOP3.LUT R14, R13, UR17, R16, 0x96, !PT ;  /* 0x000000110d0e7c12 */ /* 0x000fc6000f8e9610 */
[----:B------:R-:W-:Y:S01]  /*0670*/  @P0 IMAD.X R189, RZ, RZ, c[0x0][0x21c], P2 ;  /* 0x00008700ffbd0624 */ /* 0x000fe200010e06ff */
[----:B------:R-:W-:Y:S02]  /*0680*/  @P1 IADD3 R40, P2, R156, c[0x0][0x220], RZ ;  /* 0x000088009c281a10 */ /* 0x000fe40007f5e0ff */
[----:B------:R-:W-:Y:S01]  /*0690*/  LOP3.LUT R170, R57, UR19, R12, 0x96, !PT ;  /* 0x0000001339aa7c12 */ /* 0x000fe2000f8e960c */
[----:B------:R-:W-:Y:S02]  /*06a0*/  UIADD3 UR20, UR5, 0x646e171e, URZ ;  /* 0x646e171e05147890 */ /* 0x000fe4000fffe03f */
[----:B------:R-:W-:Y:S01]  /*06b0*/  @P1 IMAD.X R41, RZ, RZ, c[0x0][0x224], P2 ;  /* 0x00008900ff291624 */ /* 0x000fe200010e06ff */
[----:B------:R-:W-:Y:S01]  /*06c0*/  @P1 IADD3 R36, P2, R148, c[0x0][0x220], RZ ;  /* 0x0000880094241a10 */ /* 0x000fe20007f5e0ff */
[----:B------:R-:W-:Y:S01]  /*06d0*/  UIADD3 UR22, UR5, 0x1fd5c5a3, URZ ;  /* 0x1fd5c5a305167890 */ /* 0x000fe2000fffe03f */
[----:B------:R-:W-:Y:S01]  /*06e0*/  IMAD.WIDE.U32 R14, R14, -0x2daee0ad, RZ ;  /* 0xd2511f530e0e7825 */ /* 0x000fe200078e00ff */
[----:B------:R-:W-:Y:S01]  /*06f0*/  @P1 IADD3 R28, P3, R132, c[0x0][0x220], RZ ;  /* 0x00008800841c1a10 */ /* 0x000fe20007f7e0ff */
[----:B------:R-:W-:Y:S01]  /*0700*/  UIADD3 UR23, UR4, -0xe443238, URZ ;  /* 0xf1bbcdc804177890 */ /* 0x000fe2000fffe03f */
[----:B------:R-:W-:Y:S01]  /*0710*/  @P1 IADD3 R12, P4, R108, c[0x0][0x220], RZ ;  /* 0x000088006c0c1a10 */ /* 0x000fe20007f9e0ff */
[----:B------:R-:W-:Y:S01]  /*0720*/  IMAD.WIDE.U32 R170, R170, -0x2daee0ad, RZ ;  /* 0xd2511f53aaaa7825 */ /* 0x000fe200078e00ff */
[----:B------:R-:W-:Y:S01]  /*0730*/  LOP3.LUT R172, R15, UR20, R2, 0x96, !PT ;  /* 0x000000140fac7c12 */ /* 0x000fe2000f8e9602 */
[----:B------:R-:W5:Y:S02]  /*0740*/  @P0 LDG.E.128 R188, [R188.64] ;  /* 0x00000006bcbc0981 */ /* 0x000f64000c1e1d00 */
[----:B------:R-:W-:Y:S01]  /*0750*/  @P1 IMAD.X R37, RZ, RZ, c[0x0][0x224], P2 ;  /* 0x00008900ff251624 */ /* 0x000fe200010e06ff */
[----:B------:R-:W-:Y:S01]  /*0760*/  @P1 IADD3 R32, P2, R140, c[0x0][0x220], RZ ;  /* 0x000088008c201a10 */ /* 0x000fe20007f5e0ff */
[----:B------:R-:W-:Y:S01]  /*0770*/  @P1 IMAD.WIDE.U32 R20, R104, R97, c[0x0][0x220] ;  /* 0x0000880068141625 */ /* 0x000fe200078e0061 */
[----:B------:R-:W-:Y:S01]  /*0780*/  LOP3.LUT R55, R171, UR22, R14, 0x96, !PT ;  /* 0x00000016ab377c12 */ /* 0x000fe2000f8e960e */
[----:B------:R-:W5:Y:S01]  /*0790*/  @P1 LDG.E.128 R40, [R40.64] ;  /* 0x0000000628281981 */ /* 0x000f62000c1e1d00 */
[----:B------:R-:W-:Y:S01]  /*07a0*/  @P1 IADD3.X R29, RZ, c[0x0][0x224], RZ, P3, !PT ;  /* 0x00008900ff1d1a10 */ /* 0x000fe20001ffe4ff */
[----:B------:R-:W-:Y:S01]  /*07b0*/  @P1 IMAD.X R33, RZ, RZ, c[0x0][0x224], P2 ;  /* 0x00008900ff211624 */ /* 0x000fe200010e06ff */
[----:B------:R-:W-:Y:S01]  /*07c0*/  @P1 IADD3 R24, P2, R124, c[0x0][0x220], RZ ;  /* 0x000088007c181a10 */ /* 0x000fe20007f5e0ff */
[----:B------:R-:W-:Y:S01]  /*07d0*/  IMAD.WIDE.U32 R172, R172, -0x326172a9, RZ ;  /* 0xcd9e8d57acac7825 */ /* 0x000fe200078e00ff */
[----:B------:R-:W-:Y:S01]  /*07e0*/  @P1 IADD3 R16, P3, R116, c[0x0][0x220], RZ ;  /* 0x0000880074101a10 */ /* 0x000fe20007f7e0ff */
[----:B------:R-:W5:Y:S02]  /*07f0*/  @P1 LDG.E.128 R36, [R36.64] ;  /* 0x0000000624241981 */ /* 0x000f64000c1e1d00 */
[----:B------:R-:W-:-:S02]  /*0800*/  IMAD.HI.U32 R13, R55, -0x326172a9, RZ ;  /* 0xcd9e8d57370d7827 */ /* 0x000fc400078e00ff */
[----:B------:R-:W5:Y:S02]  /*0810*/  @P1 LDG.E.128 R32, [R32.64] ;  /* 0x0000000620201981 */ /* 0x000f64000c1e1d00 */
[----:B------:R-:W-:Y:S01]  /*0820*/  @P1 IMAD.X R25, RZ, RZ, c[0x0][0x224], P2 ;  /* 0x00008900ff191624 */ /* 0x000fe200010e06ff */
[----:B------:R-:W-:Y:S01]  /*0830*/  LOP3.LUT R172, R13, UR23, R172, 0x96, !PT ;  /* 0x000000170dac7c12 */ /* 0x000fe2000f8e96ac */
[----:B------:R-:W-:Y:S01]  /*0840*/  @P1 IMAD.X R17, RZ, RZ, c[0x0][0x224], P3 ;  /* 0x00008900ff111624 */ /* 0x000fe200018e06ff */
[----:B------:R-:W5:Y:S01]  /*0850*/  @P1 LDG.E.128 R28, [R28.64] ;  /* 0x000000061c1c1981 */ /* 0x000f62000c1e1d00 */
[----:B------:R-:W-:-:S03]  /*0860*/  @P1 IMAD.X R13, RZ, RZ, c[0x0][0x224], P4 ;  /* 0x00008900ff0d1624 */ /* 0x000fc600020e06ff */
[----:B------:R-:W5:Y:S04]  /*0870*/  @P1 LDG.E.128 R24, [R24.64] ;  /* 0x0000000618181981 */ /* 0x000f68000c1e1d00 */
[----:B------:R-:W5:Y:S04]  /*0880*/  @P1 LDG.E.128 R16, [R16.64] ;  /* 0x0000000610101981 */ /* 0x000f68000c1e1d00 */
[----:B------:R-:W5:Y:S04]  /*0890*/  @P1 LDG.E.128 R12, [R12.64] ;  /* 0x000000060c0c1981 */ /* 0x000f68000c1e1d00 */
[----:B------:R-:W5:Y:S01]  /*08a0*/  @P1 LDG.E.128 R20, [R20.64] ;  /* 0x0000000614141981 */ /* 0x000f62000c1e1d00 */
[----:B------:R-:W-:Y:S01]  /*08b0*/  UIADD3 UR21, UR4, 0x5384540f, URZ ;  /* 0x5384540f04157890 */ /* 0x000fe2000fffe03f */
[----:B------:R-:W-:-:S02]  /*08c0*/  ISETP.GE.AND P2, PT, R180, c[0x0][0x164], PT ;  /* 0x00005900b4007a0c */ /* 0x000fc40003f46270 */
[----:B------:R-:W-:Y:S02]  /*08d0*/  IADD3 R156, P3, R156, c[0x0][0x1b8], RZ ;  /* 0x00006e009c9c7a10 */ /* 0x000fe40007f7e0ff */
[----:B------:R-:W-:Y:S02]  /*08e0*/  LEA R100, P5, R104, c[0x0][0x1b8], 0x4 ;  /* 0x00006e0068647a11 */ /* 0x000fe400078a20ff */
[----:B------:R-:W-:Y:S02]  /*08f0*/  IADD3 R148, P6, R148, c[0x0][0x1b8], RZ ;  /* 0x00006e0094947a10 */ /* 0x000fe40007fde0ff */
[----:B------:R-:W-:Y:S02]  /*0900*/  LOP3.LUT R56, R173, UR21, R56, 0x96, !PT ;  /* 0x00000015ad387c12 */ /* 0x000fe4000f8e9638 */
        /* <DEDUP_REMOVED lines=51> */
[----:B------:R-:W-:Y:S01]  /*0c40*/  HADD2.F32 R3, -RZ, R69.H0_H0 ;  /* 0x20000045ff037230 */ /* 0x000fe20000004100 */
[----:B------:R0:W-:Y:S01]  /*0c50*/  STL [R1+0xcc], R2 ;  /* 0x0000cc0201007387 */ /* 0x0001e20000100800 */
[----:B------:R-:W-:Y:S01]  /*0c60*/  @!P0 CS2R R44, SRZ ;  /* 0x00000000002c8805 */ /* 0x000fe2000001ff00 */
[----:B------:R-:W-:Y:S01]  /*0c70*/  @!P1 CS2R R40, SRZ ;  /* 0x0000000000289805 */ /* 0x000fe2000001ff00 */
[----:B------:R-:W-:Y:S01]  /*0c80*/  @!P1 CS2R R42, SRZ ;  /* 0x00000000002a9805 */ /* 0x000fe2000001ff00 */
[----:B------:R1:W-:Y:S01]  /*0c90*/  STL [R1+0xc8], R0 ;  /* 0x0000c80001007387 */ /* 0x0003e20000100800 */
[----:B------:R-:W-:Y:S01]  /*0ca0*/  @!P1 CS2R R36, SRZ ;  /* 0x0000000000249805 */ /* 0x000fe2000001ff00 */
[----:B------:R-:W-:Y:S01]  /*0cb0*/  @!P1 CS2R R38, SRZ ;  /* 0x0000000000269805 */ /* 0x000fe2000001ff00 */
[--C-:B------:R-:W-:Y:S01]  /*0cc0*/  HADD2.F32 R235, -RZ, R45.reuse.H0_H0 ;  /* 0x2000002dffeb7230 */ /* 0x100fe20000004100 */
[----:B------:R2:W-:Y:S01]  /*0cd0*/  STL [R1+0xc4], R3 ;  /* 0x0000c40301007387 */ /* 0x0005e20000100800 */
[----:B------:R-:W-:Y:S01]  /*0ce0*/  HADD2.F32 R233, -RZ, R45.H1_H1 ;  /* 0x3000002dffe97230 */ /* 0x000fe20000004100 */
[----:B------:R-:W-:Y:S01]  /*0cf0*/  @!P1 CS2R R32, SRZ ;  /* 0x0000000000209805 */ /* 0x000fe2000001ff00 */
[----:B0-----:R-:W-:Y:S01]  /*0d00*/  HADD2.F32 R2, -RZ, R69.H1_H1 ;  /* 0x30000045ff027230 */ /* 0x001fe20000004100 */
[----:B------:R-:W-:Y:S01]  /*0d10*/  @!P0 CS2R R190, SRZ ;  /* 0x0000000000be8805 */ /* 0x000fe2000001ff00 */
[----:B------:R-:W-:Y:S01]  /*0d20*/  HADD2.F32 R45, -RZ, R40.H0_H0 ;  /* 0x20000028ff2d7230 */ /* 0x000fe20000004100 */
[----:B------:R-:W-:Y:S01]  /*0d30*/  @!P1 CS2R R24, SRZ ;  /* 0x0000000000189805 */ /* 0x000fe2000001ff00 */
[----:B-1----:R-:W-:Y:S01]  /*0d40*/  HADD2.F32 R0, -RZ, R70.H0_H0 ;  /* 0x20000046ff007230 */ /* 0x002fe20000004100 */
[----:B------:R0:W-:Y:S01]  /*0d50*/  STL [R1+0xc0], R2 ;  /* 0x0000c00201007387 */ /* 0x0001e20000100800 */
[----:B------:R-:W-:Y:S01]  /*0d60*/  HADD2.F32 R239, -RZ, R44.H0_H0 ;  /* 0x2000002cffef7230 */ /* 0x000fe20000004100 */
[----:B------:R-:W-:Y:S01]  /*0d70*/  @!P1 CS2R R26, SRZ ;  /* 0x00000000001a9805 */ /* 0x000fe2000001ff00 */
[----:B--2---:R-:W-:Y:S01]  /*0d80*/  HADD2.F32 R3, -RZ, R70.H1_H1 ;  /* 0x30000046ff037230 */ /* 0x004fe20000004100 */
[----:B------:R1:W-:Y:S01]  /*0d90*/  STL [R1+0xbc], R0 ;  /* 0x0000bc0001007387 */ /* 0x0003e20000100800 */
[----:B------:R-:W-:Y:S01]  /*0da0*/  HADD2.F32 R237, -RZ, R44.H1_H1 ;  /* 0x3000002cffed7230 */ /* 0x000fe20000004100 */
[----:B------:R-:W-:Y:S01]  /*0db0*/  @!P1 CS2R R12, SRZ ;  /* 0x00000000000c9805 */ /* 0x000fe2000001ff00 */
[----:B------:R-:W-:Y:S01]  /*0dc0*/  HADD2.F32 R40, -RZ, R40.H1_H1 ;  /* 0x30000028ff287230 */ /* 0x000fe20000004100 */
[----:B------:R2:W-:Y:S01]  /*0dd0*/  STL [R1+0xb8], R3 ;  /* 0x0000b80301007387 */ /* 0x0005e20000100800 */
[----:B------:R-:W-:Y:S01]  /*0de0*/  HADD2.F32 R44, -RZ, R41.H0_H0 ;  /* 0x20000029ff2c7230 */ /* 0x000fe20000004100 */
[----:B------:R-:W-:Y:S01]  /*0df0*/  @!P1 CS2R R14, SRZ ;  /* 0x00000000000e9805 */ /* 0x000fe2000001ff00 */
[----:B0-----:R-:W-:Y:S01]  /*0e00*/  HADD2.F32 R2, -RZ, R71.H0_H0 ;  /* 0x20000047ff027230 */ /* 0x001fe20000004100 */
[----:B------:R-:W-:Y:S01]  /*0e10*/  @!P1 CS2R R16, SRZ ;  /* 0x0000000000109805 */ /* 0x000fe2000001ff00 */
[----:B------:R-:W-:Y:S01]  /*0e20*/  HADD2.F32 R41, -RZ, R41.H1_H1 ;  /* 0x30000029ff297230 */ /* 0x000fe20000004100 */
[----:B------:R-:W-:Y:S01]  /*0e30*/  @!P0 CS2R R4, SRZ ;  /* 0x0000000000048805 */ /* 0x000fe2000001ff00 */
[----:B-1----:R-:W-:Y:S01]  /*0e40*/  HADD2.F32 R0, -RZ, R71.H1_H1 ;  /* 0x30000047ff007230 */ /* 0x002fe20000004100 */
[----:B------:R0:W-:Y:S01]  /*0e50*/  STL [R1+0xb4], R2 ;  /* 0x0000b40201007387 */ /* 0x0001e20000100800 */
[----:B------:R-:W-:Y:S01]  /*0e60*/  @!P0 CS2R R6, SRZ ;  /* 0x0000000000068805 */ /* 0x000fe2000001ff00 */
[----:B--2---:R-:W-:Y:S01]  /*0e70*/  HADD2.F32 R3, -RZ, R65.H0_H0 ;  /* 0x20000041ff037230 */ /* 0x004fe20000004100 */
[----:B------:R-:W-:Y:S01]  /*0e80*/  @!P1 CS2R R18, SRZ ;  /* 0x0000000000129805 */ /* 0x000fe2000001ff00 */
[----:B------:R1:W-:Y:S01]  /*0e90*/  STL [R1+0xb0], R0 ;  /* 0x0000b00001007387 */ /* 0x0003e20000100800 */
[----:B------:R-:W-:Y:S01]  /*0ea0*/  @!P1 CS2R R20, SRZ ;  /* 0x0000000000149805 */ /* 0x000fe2000001ff00 */
[----:B------:R-:W-:Y:S01]  /*0eb0*/  @!P0 CS2R R8, SRZ ;  /* 0x0000000000088805 */ /* 0x000fe2000001ff00 */
[----:B------:R-:W-:Y:S01]  /*0ec0*/  @!P1 CS2R R22, SRZ ;  /* 0x0000000000169805 */ /* 0x000fe2000001ff00 */
[----:B------:R-:W-:Y:S01]  /*0ed0*/  @!P0 CS2R R10, SRZ ;  /* 0x00000000000a8805 */ /* 0x000fe2000001ff00 */
[----:B------:R-:W-:Y:S01]  /*0ee0*/  @!P0 CS2R R188, SRZ ;  /* 0x0000000000bc8805 */ /* 0x000fe2000001ff00 */
[----:B0-----:R-:W-:Y:S01]  /*0ef0*/  HADD2.F32 R2, -RZ, R64.H0_H0 ;  /* 0x20000040ff027230 */ /* 0x001fe20000004100 */
[----:B------:R-:W-:Y:S01]  /*0f00*/  UIADD3 UR25, UR4, -0x700cb87f, URZ ;  /* 0x8ff3478104197890 */ /* 0x000fe2000fffe03f */
[----:B------:R-:W-:Y:S01]  /*0f10*/  HADD2.F32 R186, -RZ, R190.H0_H0 ;  /* 0x200000beffba7230 */ /* 0x000fe20000004100 */
[----:B------:R-:W-:Y:S01]  /*0f20*/  UIADD3 UR26, UR5, -0x695add53, URZ ;  /* 0x96a522ad051a7890 */ /* 0x000fe2000fffe03f */
[----:B-1----:R-:W-:Y:S01]  /*0f30*/  HADD2.F32 R0, -RZ, R64.H1_H1 ;  /* 0x30000040ff007230 */ /* 0x002fe20000004100 */
[----:B------:R0:W-:Y:S01]  /*0f40*/  STL [R1+0xac], R2 ;  /* 0x0000ac0201007387 */ /* 0x0001e20000100800 */
[--C-:B------:R-:W-:Y:S01]  /*0f50*/  HADD2.F32 R238, -RZ, R24.reuse.H0_H0 ;  /* 0x20000018ffee7230 */ /* 0x100fe20000004100 */
[----:B------:R-:W-:Y:S01]  /*0f60*/  @!P0 CS2R R46, SRZ ;  /* 0x00000000002e8805 */ /* 0x000fe2000001ff00 */
[----:B------:R-:W-:Y:S01]  /*0f70*/  HADD2.F32 R236, -RZ, R24.H1_H1 ;  /* 0x30000018ffec7230 */ /* 0x000fe20000004100 */
[----:B------:R1:W-:Y:S01]  /*0f80*/  STL [R1+0xa8], R0 ;  /* 0x0000a80001007387 */ /* 0x0003e20000100800 */
[--C-:B------:R-:W-:Y:S01]  /*0f90*/  HADD2.F32 R234, -RZ, R25.reuse.H0_H0 ;  /* 0x20000019ffea7230 */ /* 0x100fe20000004100 */
[----:B------:R-:W-:Y:S01]  /*0fa0*/  @!P1 CS2R R34, SRZ ;  /* 0x0000000000229805 */ /* 0x000fe2000001ff00 */
[----:B------:R-:W-:Y:S01]  /*0fb0*/  HADD2.F32 R232, -RZ, R25.H1_H1 ;  /* 0x30000019ffe87230 */ /* 0x000fe20000004100 */
[----:B------:R2:W-:Y:S01]  /*0fc0*/  STL [R1+0xa4], R3 ;  /* 0x0000a40301007387 */ /* 0x0005e20000100800 */
[--C-:B------:R-:W-:Y:S01]  /*0fd0*/  HADD2.F32 R230, -RZ, R26.reuse.H0_H0 ;  /* 0x2000001affe67230 */ /* 0x100fe20000004100 */
[----:B------:R-:W-:Y:S01]  /*0fe0*/  @!P1 CS2R R28, SRZ ;  /* 0x00000000001c9805 */ /* 0x000fe2000001ff00 */
[----:B0-----:R-:W-:Y:S01]  /*0ff0*/  HADD2.F32 R2, -RZ, R65.H1_H1 ;  /* 0x30000041ff027230 */ /* 0x001fe20000004100 */
[----:B------:R-:W-:Y:S01]  /*1000*/  @!P1 CS2R R30, SRZ ;  /* 0x00000000001e9805 */ /* 0x000fe2000001ff00 */
[----:B------:R-:W-:Y:S01]  /*1010*/  HADD2.F32 R228, -RZ, R26.H1_H1 ;  /* 0x3000001affe47230 */ /* 0x000fe20000004100 */
[----:B------:R-:W-:Y:S01]  /*1020*/  IMAD R24, R56, -0x2daee0ad, RZ ;  /* 0xd2511f5338187824 */ /* 0x000fe200078e02ff */
[----:B-1----:R-:W-:Y:S01]  /*1030*/  HADD2.F32 R0, -RZ, R66.H0_H0 ;  /* 0x20000042ff007230 */ /* 0x002fe20000004100 */
[----:B------:R0:W-:Y:S01]  /*1040*/  STL [R1+0xa0], R2 ;  /* 0x0000a00201007387 */ /* 0x0001e20000100800 */
[----:B------:R-:W-:Y:S01]  /*1050*/  HADD2.F32 R206, -RZ, R12.H0_H0 ;  /* 0x2000000cffce7230 */ /* 0x000fe20000004100 */
[----:B------:R-:W-:Y:S01]  /*1060*/  IMAD R55, R55, -0x326172a9, RZ ;  /* 0xcd9e8d5737377824 */ /* 0x000fe200078e02ff */
[----:B--2---:R-:W-:Y:S01]  /*1070*/  HADD2.F32 R3, -RZ, R66.H1_H1 ;  /* 0x30000042ff037230 */ /* 0x004fe20000004100 */
[----:B------:R1:W-:Y:S01]  /*1080*/  STL [R1+0x9c], R0 ;  /* 0x00009c0001007387 */ /* 0x0003e20000100800 */
[----:B------:R-:W-:Y:S01]  /*1090*/  HADD2.F32 R204, -RZ, R12.H1_H1 ;  /* 0x3000000cffcc7230 */ /* 0x000fe20000004100 */
[----:B------:R-:W-:Y:S01]  /*10a0*/  IMAD.HI.U32 R26, R170, -0x326172a9, RZ ;  /* 0xcd9e8d57aa1a7827 */ /* 0x000fe200078e00ff */
[----:B------:R-:W-:Y:S01]  /*10b0*/  HADD2.F32 R187, -RZ, R13.H1_H1 ;  /* 0x3000000dffbb7230 */ /* 0x000fe20000004100 */
[----:B------:R2:W-:Y:S01]  /*10c0*/  STL [R1+0x98], R3 ;  /* 0x0000980301007387 */ /* 0x0005e20000100800 */
[--C-:B------:R-:W-:Y:S01]  /*10d0*/  HADD2.F32 R185, -RZ, R14.reuse.H0_H0 ;  /* 0x2000000effb97230 */ /* 0x100fe20000004100 */
[----:B------:R-:W-:Y:S01]  /*10e0*/  IMAD.HI.U32 R25, R172, -0x2daee0ad, RZ ;  /* 0xd2511f53ac197827 */ /* 0x000fe200078e00ff */
[--C-:B0-----:R-:W-:Y:S01]  /*10f0*/  HADD2.F32 R2, -RZ, R67.reuse.H0_H0 ;  /* 0x20000043ff027230 */ /* 0x101fe20000004100 */
[----:B------:R-:W-:Y:S01]  /*1100*/  BSSY B0, `(.L_x_33109) ;  /* 0x00030ed000007945 */ /* 0x000fe20003800000 */
[----:B------:R-:W-:Y:S01]  /*1110*/  HADD2.F32 R12, -RZ, R14.H1_H1 ;  /* 0x3000000eff0c7230 */ /* 0x000fe20000004100 */
[----:B------:R-:W-:Y:S01]  /*1120*/  LOP3.LUT R183, R183, 0x3, RZ, 0xc0, !PT ;  /* 0x00000003b7b77812 */ /* 0x000fe200078ec0ff */
[----:B-1----:R-:W-:Y:S01]  /*1130*/  HADD2.F32 R0, -RZ, R67.H1_H1 ;  /* 0x30000043ff007230 */ /* 0x002fe20000004100 */
[----:B------:R0:W-:Y:S01]  /*1140*/  STL [R1+0x94], R2 ;  /* 0x0000940201007387 */ /* 0x0001e20000100800 */
[--C-:B------:R-:W-:Y:S01]  /*1150*/  HADD2.F32 R222, -RZ, R16.reuse.H0_H0 ;  /* 0x20000010ffde7230 */ /* 0x100fe20000004100 */
[----:B------:R-:W-:Y:S01]  /*1160*/  LOP3.LUT R24, R25, UR26, R24, 0x96, !PT ;  /* 0x0000001a19187c12 */ /* 0x000fe2000f8e9618 */
[----:B--2---:R-:W-:Y:S01]  /*1170*/  HADD2.F32 R3, -RZ, R61.H0_H0 ;  /* 0x2000003dff037230 */ /* 0x004fe20000004100 */
[----:B------:R1:W-:Y:S01]  /*1180*/  STL [R1+0x90], R0 ;  /* 0x0000900001007387 */ /* 0x0003e20000100800 */
[----:B------:R-:W-:Y:S01]  /*1190*/  HADD2.F32 R220, -RZ, R16.H1_H1 ;  /* 0x30000010ffdc7230 */ /* 0x000fe20000004100 */
[----:B------:R-:W-:Y:S01]  /*11a0*/  IMAD.MOV.U32 R25, RZ, RZ, R54 ;  /* 0x000000ffff197224 */ /* 0x000fe200078e0036 */
[----:B------:R-:W-:Y:S01]  /*11b0*/  HADD2.F32 R14, -RZ, R15.H1_H1 ;  /* 0x3000000fff0e7230 */ /* 0x000fe20000004100 */
[----:B------:R-:W-:Y:S01]  /*11c0*/  IMAD R170, R170, -0x326172a9, RZ ;  /* 0xcd9e8d57aaaa7824 */ /* 0x000fe200078e02ff */
[----:B------:R-:W-:Y:S01]  /*11d0*/  HADD2.F32 R223, -RZ, R4.H0_H0 ;  /* 0x20000004ffdf7230 */ /* 0x000fe20000004100 */
[----:B------:R-:W-:Y:S01]  /*11e0*/  IMAD R172, R172, -0x2daee0ad, RZ ;  /* 0xd2511f53acac7824 */ /* 0x000fe200078e02ff */
[----:B0-----:R-:W-:Y:S01]  /*11f0*/  HADD2.F32 R2, -RZ, R60.H0_H0 ;  /* 0x2000003cff027230 */ /* 0x001fe20000004100 */
[----:B------:R-:W-:Y:S01]  /*1200*/  IMAD.MOV.U32 R169, RZ, RZ, RZ ;  /* 0x000000ffffa97224 */ /* 0x000fe200078e00ff */
        /* <DEDUP_REMOVED lines=39> */
[----:B------:R-:W-:Y:S01]  /*1480*/  HADD2.F32 R19, -RZ, R22.H0_H0 ;  /* 0x20000016ff137230 */ /* 0x000fe20000004100 */
[----:B------:R2:W-:Y:S01]  /*1490*/  STL [R1+0x60], R3 ;  /* 0x0000600301007387 */ /* 0x0005e20000100800 */
[----:B------:R-:W-:-:S02]  /*14a0*/  HADD2.F32 R8, -RZ, R10.H0_H0 ;  /* 0x2000000aff087230 */ /* 0x000fc40000004100 */
[----:B0-----:R-:W-:Y:S02]  /*14b0*/  HADD2.F32 R2, -RZ, R49.H1_H1 ;  /* 0x30000031ff027230 */ /* 0x001fe40000004100 */
[----:B------:R-:W-:Y:S02]  /*14c0*/  HADD2.F32 R9, -RZ, R10.H1_H1 ;  /* 0x3000000aff097230 */ /* 0x000fe40000004100 */
[--C-:B-1----:R-:W-:Y:S01]  /*14d0*/  HADD2.F32 R0, -RZ, R50.reuse.H0_H0 ;  /* 0x20000032ff007230 */ /* 0x102fe20000004100 */
[----:B------:R0:W-:Y:S01]  /*14e0*/  STL [R1+0x5c], R2 ;  /* 0x00005c0201007387 */ /* 0x0001e20000100800 */
[----:B------:R-:W-:Y:S02]  /*14f0*/  HADD2.F32 R21, -RZ, R23.H0_H0 ;  /* 0x20000017ff157230 */ /* 0x000fe40000004100 */
[----:B--2---:R-:W-:Y:S01]  /*1500*/  HADD2.F32 R3, -RZ, R50.H1_H1 ;  /* 0x30000032ff037230 */ /* 0x004fe20000004100 */
[----:B------:R1:W-:Y:S01]  /*1510*/  STL [R1+0x58], R0 ;  /* 0x0000580001007387 */ /* 0x0003e20000100800 */
[----:B------:R-:W-:-:S02]  /*1520*/  HADD2.F32 R200, -RZ, R189.H0_H0 ;  /* 0x200000bdffc87230 */ /* 0x000fc40000004100 */
[----:B------:R-:W-:Y:S01]  /*1530*/  HADD2.F32 R10, -RZ, R11.H0_H0 ;  /* 0x2000000bff0a7230 */ /* 0x000fe20000004100 */
[----:B------:R-:W-:Y:S01]  /*1540*/  STL [R1+0x54], R3 ;  /* 0x0000540301007387 */ /* 0x000fe20000100800 */
[----:B------:R-:W-:Y:S02]  /*1550*/  HADD2.F32 R226, -RZ, R27.H0_H0 ;  /* 0x2000001bffe27230 */ /* 0x000fe40000004100 */
[----:B0-----:R-:W-:Y:S02]  /*1560*/  HADD2.F32 R2, -RZ, R51.H0_H0 ;  /* 0x20000033ff027230 */ /* 0x001fe40000004100 */
[----:B------:R-:W-:Y:S01]  /*1570*/  HADD2.F32 R224, -RZ, R27.H1_H1 ;  /* 0x3000001bffe07230 */ /* 0x000fe20000004100 */
[----:B------:R-:W-:Y:S01]  /*1580*/  IMAD.MOV.U32 R27, RZ, RZ, R52 ;  /* 0x000000ffff1b7224 */ /* 0x000fe200078e0034 */
[----:B-1----:R-:W-:Y:S01]  /*1590*/  HADD2.F32 R0, -RZ, R51.H1_H1 ;  /* 0x30000033ff007230 */ /* 0x002fe20000004100 */
[----:B------:R-:W-:Y:S01]  /*15a0*/  STL [R1+0x50], R2 ;  /* 0x0000500201007387 */ /* 0x000fe20000100800 */
[----:B------:R-:W-:-:S02]  /*15b0*/  HADD2.F32 R231, -RZ, R46.H0_H0 ;  /* 0x2000002effe77230 */ /* 0x000fc40000004100 */
[----:B------:R-:W-:Y:S01]  /*15c0*/  HADD2.F32 R229, -RZ, R46.H1_H1 ;  /* 0x3000002effe57230 */ /* 0x000fe20000004100 */
[----:B------:R0:W-:Y:S01]  /*15d0*/  STL [R1+0x4c], R0 ;  /* 0x00004c0001007387 */ /* 0x0001e20000100800 */
[--C-:B------:R-:W-:Y:S02]  /*15e0*/  HADD2.F32 R227, -RZ, R47.reuse.H0_H0 ;  /* 0x2000002fffe37230 */ /* 0x100fe40000004100 */
[----:B------:R-:W-:Y:S01]  /*15f0*/  HADD2.F32 R225, -RZ, R47.H1_H1 ;  /* 0x3000002fffe17230 */ /* 0x000fe20000004100 */
[----:B------:R-:W-:Y:S01]  /*1600*/  STL [R1+0x64], R45 ;  /* 0x0000642d01007387 */ /* 0x000fe20000100800 */
[--C-:B------:R-:W-:Y:S02]  /*1610*/  HADD2.F32 R207, -RZ, R188.reuse.H0_H0 ;  /* 0x200000bcffcf7230 */ /* 0x100fe40000004100 */
[----:B------:R-:W-:Y:S01]  /*1620*/  HADD2.F32 R205, -RZ, R188.H1_H1 ;  /* 0x300000bcffcd7230 */ /* 0x000fe20000004100 */
[----:B------:R1:W-:Y:S01]  /*1630*/  STL [R1+0x48], R40 ;  /* 0x0000482801007387 */ /* 0x0003e20000100800 */
[----:B------:R-:W-:-:S02]  /*1640*/  HADD2.F32 R189, -RZ, R189.H1_H1 ;  /* 0x300000bdffbd7230 */ /* 0x000fc40000004100 */
[----:B0-----:R-:W-:Y:S01]  /*1650*/  HADD2.F32 R0, -RZ, R190.H1_H1 ;  /* 0x300000beff007230 */ /* 0x001fe20000004100 */
[----:B------:R-:W-:Y:S01]  /*1660*/  STL [R1+0x44], R44 ;  /* 0x0000442c01007387 */ /* 0x000fe20000100800 */
[----:B------:R-:W-:Y:S02]  /*1670*/  HADD2.F32 R190, -RZ, R13.H0_H0 ;  /* 0x2000000dffbe7230 */ /* 0x000fe40000004100 */
[----:B------:R-:W-:Y:S01]  /*1680*/  HADD2.F32 R13, -RZ, R15.H0_H0 ;  /* 0x2000000fff0d7230 */ /* 0x000fe20000004100 */
[----:B------:R0:W-:Y:S01]  /*1690*/  STL [R1+0x40], R41 ;  /* 0x0000402901007387 */ /* 0x0001e20000100800 */
[----:B------:R-:W-:Y:S02]  /*16a0*/  HADD2.F32 R15, -RZ, R20.H0_H0 ;  /* 0x20000014ff0f7230 */ /* 0x000fe40000004100 */
[--C-:B-1----:R-:W-:Y:S02]  /*16b0*/  HADD2.F32 R40, -RZ, R42.reuse.H0_H0 ;  /* 0x2000002aff287230 */ /* 0x102fe40000004100 */
[----:B------:R-:W-:-:S02]  /*16c0*/  HADD2.F32 R42, -RZ, R42.H1_H1 ;  /* 0x3000002aff2a7230 */ /* 0x000fc40000004100 */
[----:B------:R-:W-:Y:S01]  /*16d0*/  HADD2.F32 R20, -RZ, R22.H1_H1 ;  /* 0x30000016ff147230 */ /* 0x000fe20000004100 */
[----:B------:R1:W-:Y:S01]  /*16e0*/  STL [R1+0x3c], R40 ;  /* 0x00003c2801007387 */ /* 0x0003e20000100800 */
[----:B------:R-:W-:Y:S01]  /*16f0*/  HADD2.F32 R22, -RZ, R23.H1_H1 ;  /* 0x30000017ff167230 */ /* 0x000fe20000004100 */
[----:B------:R-:W-:Y:S01]  /*1700*/  LOP3.LUT R23, R26, UR25, R55, 0x96, !PT ;  /* 0x000000191a177c12 */ /* 0x000fe2000f8e9637 */
[----:B0-----:R-:W-:Y:S01]  /*1710*/  HADD2.F32 R41, -RZ, R43.H0_H0 ;  /* 0x2000002bff297230 */ /* 0x001fe20000004100 */
[----:B------:R-:W-:Y:S01]  /*1720*/  STL [R1+0x38], R42 ;  /* 0x0000382a01007387 */ /* 0x000fe20000100800 */
[--C-:B------:R-:W-:Y:S01]  /*1730*/  HADD2.F32 R2, -RZ, R191.reuse.H0_H0 ;  /* 0x200000bfff027230 */ /* 0x100fe20000004100 */
[----:B------:R-:W-:Y:S01]  /*1740*/  MOV R26, R53 ;  /* 0x00000035001a7202 */ /* 0x000fe20000000f00 */
[----:B------:R-:W-:Y:S01]  /*1750*/  HADD2.F32 R3, -RZ, R191.H1_H1 ;  /* 0x300000bfff037230 */ /* 0x000fe20000004100 */
[----:B------:R0:W-:Y:S01]  /*1760*/  STL [R1+0x34], R41 ;  /* 0x0000342901007387 */ /* 0x0001e20000100800 */
[----:B------:R-:W-:-:S02]  /*1770*/  HADD2.F32 R11, -RZ, R11.H1_H1 ;  /* 0x3000000bff0b7230 */ /* 0x000fc40000004100 */
[----:B-1----:R-:W-:Y:S02]  /*1780*/  HADD2.F32 R40, -RZ, R43.H1_H1 ;  /* 0x3000002bff287230 */ /* 0x002fe40000004100 */
[--C-:B------:R-:W-:Y:S02]  /*1790*/  HADD2.F32 R251, -RZ, R34.reuse.H0_H0 ;  /* 0x20000022fffb7230 */ /* 0x100fe40000004100 */
[----:B------:R-:W-:Y:S01]  /*17a0*/  HADD2.F32 R250, -RZ, R34.H1_H1 ;  /* 0x30000022fffa7230 */ /* 0x000fe20000004100 */
[----:B------:R1:W-:Y:S01]  /*17b0*/  STL [R1+0x30], R40 ;  /* 0x0000302801007387 */ /* 0x0003e20000100800 */
[----:B------:R-:W-:Y:S02]  /*17c0*/  HADD2.F32 R249, -RZ, R35.H0_H0 ;  /* 0x20000023fff97230 */ /* 0x000fe40000004100 */
[--C-:B0-----:R-:W-:Y:S02]  /*17d0*/  HADD2.F32 R41, -RZ, R36.reuse.H0_H0 ;  /* 0x20000024ff297230 */ /* 0x101fe40000004100 */
[----:B------:R-:W-:-:S02]  /*17e0*/  HADD2.F32 R36, -RZ, R36.H1_H1 ;  /* 0x30000024ff247230 */ /* 0x000fc40000004100 */
[----:B------:R-:W-:Y:S01]  /*17f0*/  HADD2.F32 R248, -RZ, R35.H1_H1 ;  /* 0x30000023fff87230 */ /* 0x000fe20000004100 */
[----:B------:R-:W-:Y:S01]  /*1800*/  STL [R1+0x2c], R41 ;  /* 0x00002c2901007387 */ /* 0x000fe20000100800 */
[--C-:B------:R-:W-:Y:S02]  /*1810*/  HADD2.F32 R247, -RZ, R28.reuse.H0_H0 ;  /* 0x2000001cfff77230 */ /* 0x100fe40000004100 */
        /* <DEDUP_REMOVED lines=15> */
[----:B------:R1:W-:Y:S01]  /*1910*/  STL [R1+0x18], R38 ;  /* 0x0000182601007387 */ /* 0x0003e20000100800 */
[----:B------:R-:W-:-:S03]  /*1920*/  HADD2.F32 R240, -RZ, R31.H1_H1 ;  /* 0x3000001ffff07230 */ /* 0x000fc60000004100 */
[----:B------:R2:W-:Y:S01]  /*1930*/  STL [R1+0x14], R37 ;  /* 0x0000142501007387 */ /* 0x0005e20000100800 */
[----:B0-----:R-:W-:Y:S02]  /*1940*/  HADD2.F32 R36, -RZ, R39.H1_H1 ;  /* 0x30000027ff247230 */ /* 0x001fe40000004100 */
[----:B-1----:R-:W-:-:S03]  /*1950*/  HADD2.F32 R38, -RZ, R32.H0_H0 ;  /* 0x20000020ff267230 */ /* 0x002fc60000004100 */
[----:B------:R0:W-:Y:S01]  /*1960*/  STL [R1+0x10], R36 ;  /* 0x0000102401007387 */ /* 0x0001e20000100800 */
[----:B--2---:R-:W-:-:S03]  /*1970*/  HADD2.F32 R37, -RZ, R32.H1_H1 ;  /* 0x30000020ff257230 */ /* 0x004fc60000004100 */
[----:B------:R1:W-:Y:S01]  /*1980*/  STL [R1+0xc], R38 ;  /* 0x00000c2601007387 */ /* 0x0003e20000100800 */
[----:B------:R-:W-:-:S03]  /*1990*/  HADD2.F32 R32, -RZ, R33.H1_H1 ;  /* 0x30000021ff207230 */ /* 0x000fc60000004100 */
[----:B------:R1:W-:Y:S01]  /*19a0*/  STL [R1+0x8], R37 ;  /* 0x0000082501007387 */ /* 0x0003e20000100800 */
[----:B0-----:R-:W-:-:S05]  /*19b0*/  HADD2.F32 R36, -RZ, R33.H0_H0 ;  /* 0x20000021ff247230 */ /* 0x001fca0000004100 */
[----:B------:R1:W-:Y:S04]  /*19c0*/  STL [R1+0x4], R36 ;  /* 0x0000042401007387 */ /* 0x0003e80000100800 */
[----:B------:R1:W-:Y:S02]  /*19d0*/  STL [R1], R32 ;  /* 0x0000002001007387 */ /* 0x0003e40000100800 */
.L_x_34145:
        /* <DEDUP_REMOVED lines=16> */
[C---:B-1----:R-:W-:Y:S01]  /*1ae0*/  IMAD.WIDE.U32 R32, R181.reuse, R167, c[0x0][0x170] ;  /* 0x00005c00b5207625 */ /* 0x042fe200078e00a7 */
        /* <DEDUP_REMOVED lines=17> */
.L_x_33111:
[----:B0-----:R-:W-:Y:S02]  /*1c00*/  IMAD.MOV.U32 R40, RZ, RZ, R170 ;  /* 0x000000ffff287224 */ /* 0x001fe400078e00aa */
.L_x_33112:
[----:B------:R-:W-:Y:S05]  /*1c10*/  BSYNC B1 ;  /* 0x0000000000017941 */ /* 0x000fea0003800000 */
.L_x_33110:
        /* <DEDUP_REMOVED lines=16> */
.L_x_33116:
[----:B------:R-:W-:Y:S05]  /*1d20*/  BSYNC B2 ;  /* 0x0000000000027941 */ /* 0x000fea0003800000 */
.L_x_33115:
        /* <DEDUP_REMOVED lines=44> */
.L_x_33114:
[----:B------:R-:W-:Y:S05]  /*1ff0*/  BSYNC B1 ;  /* 0x0000000000017941 */ /* 0x000fea0003800000 */
.L_x_33113:
        /* <DEDUP_REMOVED lines=18> */
.L_x_33117:
        /* <DEDUP_REMOVED lines=12> */
.L_x_33120:
[----:B------:R-:W-:Y:S02]  /*21e0*/  IMAD.MOV.U32 R33, RZ, RZ, R170 ;  /* 0x000000ffff217224 */ /* 0x000fe400078e00aa */
.L_x_33121:
[----:B------:R-:W-:Y:S05]  /*21f0*/  BSYNC B1 ;  /* 0x0000000000017941 */ /* 0x000fea0003800000 */
.L_x_33119:
        /* <DEDUP_REMOVED lines=16> */
.L_x_33125:
[----:B------:R-:W-:Y:S05]  /*2300*/  BSYNC B2 ;  /* 0x0000000000027941 */ /* 0x000fea0003800000 */
.L_x_33124:
        /* <DEDUP_REMOVED lines=43> */
.L_x_33123:
[----:B------:R-:W-:Y:S05]  /*25c0*/  BSYNC B1 ;  /* 0x0000000000017941 */ /* 0x000fea0003800000 */
.L_x_33122:
[----:B------:R-:W0:Y:S01]  /*25d0*/  I2F.U32 R33, R33 ;  /* 0x0000002100217306 */ /* 0x000e220000201000 */
[----:B------:R-:W-:-:S05]  /*25e0*/  HADD2.F32 R36, -RZ, R92.H0_H0 ;  /* 0x2000005cff247230 */ /* 0x000fca0000004100 */
[----:B------:R-:W-:Y:S02]  /*25f0*/  FMUL.FTZ R36, R36, c[0x0][0x1e8] ;  /* 0x00007a0024247a20 */ /* 0x000fe40000410000 */
[----:B0-----:R-:W-:-:S05]  /*2600*/  FFMA.FTZ R34, R33, R194, 1.1641532182693481445e-10 ;  /* 0x2f00000021227423 */ /* 0x001fca00000100c2 */
[----:B------:R-:W-:-:S04]  /*2610*/  FSETP.GTU.FTZ.AND P1, PT, R34, c[0x0][0x1e4], PT ;  /* 0x0000790022007a0b */ /* 0x000fc80003f3c000 */
[----:B------:R-:W-:Y:S02]  /*2620*/  FSEL R37, R36, RZ, !P1 ;  /* 0x000000ff24257208 */ /* 0x000fe40004800000 */
[----:B------:R-:W-:-:S03]  /*2630*/  SEL R173, RZ, 0x1, P1 ;  /* 0x00000001ffad7807 */ /* 0x000fc60000800000 */
[----:B------:R-:W-:-:S04]  /*2640*/  FADD.FTZ R80, R80, R37 ;  /* 0x0000002550507221 */ /* 0x000fc80000010000 */
[----:B------:R-:W-:Y:S02]  /*2650*/  @P0 FADD.FTZ R80, R88, R80 ;  /* 0x0000005058500221 */ /* 0x000fe40000010000 */
.L_x_33118:
        /* <DEDUP_REMOVED lines=12> */
.L_x_33127:
[----:B------:R-:W-:Y:S02]  /*2720*/  IMAD.MOV.U32 R33, RZ, RZ, R170 ;  /* 0x000000ffff217224 */ /* 0x000fe400078e00aa */
.L_x_33128:
[----:B------:R-:W-:Y:S05]  /*2730*/  BSYNC B1 ;  /* 0x0000000000017941 */ /* 0x000fea0003800000 */
.L_x_33126:
        /* <DEDUP_REMOVED lines=16> */
.L_x_33132:
[----:B------:R-:W-:Y:S05]  /*2840*/  BSYNC B2 ;  /* 0x0000000000027941 */ /* 0x000fea0003800000 */
.L_x_33131:
        /* <DEDUP_REMOVED lines=44> */
.L_x_33130:
[----:B------:R-:W-:Y:S05]  /*2b10*/  BSYNC B1 ;  /* 0x0000000000017941 */ /* 0x000fea0003800000 */
.L_x_33129:
        /* <DEDUP_REMOVED lines=13> */
.L_x_33133:
        /* <DEDUP_REMOVED lines=12> */
.L_x_33136:
[----:B------:R-:W-:Y:S02]  /*2cb0*/  IMAD.MOV.U32 R28, RZ, RZ, R170 ;  /* 0x000000ffff1c7224 */ /* 0x000fe400078e00aa */
.L_x_33137:
[----:B------:R-:W-:Y:S05]  /*2cc0*/  BSYNC B1 ;  /* 0x0000000000017941 */ /* 0x000fea0003800000 */
.L_x_33135:
        /* <DEDUP_REMOVED lines=16> */
.L_x_33141:
[----:B------:R-:W-:Y:S05]  /*2dd0*/  BSYNC B2 ;  /* 0x0000000000027941 */ /* 0x000fea0003800000 */
.L_x_33140:
        /* <DEDUP_REMOVED lines=44> */
.L_x_33139:
[----:B------:R-:W-:Y:S05]  /*30a0*/  BSYNC B1 ;  /* 0x0000000000017941 */ /* 0x000fea0003800000 */
.L_x_33138:
[----:B------:R-:W0:Y:S01]  /*30b0*/  I2F.U32 R37, R28 ;  /* 0x0000001c00257306 */ /* 0x000e220000201000 */
[----:B------:R-:W-:-:S05]  /*30c0*/  HADD2.F32 R34, -RZ, R92.H1_H1 ;  /* 0x3000005cff227230 */ /* 0x000fca0000004100 */
[----:B------:R-:W-:Y:S02]  /*30d0*/  FMUL.FTZ R34, R34, c[0x0][0x1e8] ;  /* 0x00007a0022227a20 */ /* 0x000fe40000410000 */
[----:B0-----:R-:W-:-:S05]  /*30e0*/  FFMA.FTZ R37, R37, R194, 1.1641532182693481445e-10 ;  /* 0x2f00000025257423 */ /* 0x001fca00000100c2 */
[----:B------:R-:W-:-:S04]  /*30f0*/  FSETP.GTU.FTZ.AND P1, PT, R37, c[0x0][0x1e4], PT ;  /* 0x0000790025007a0b */ /* 0x000fc80003f3c000 */
[----:B------:R-:W-:Y:S02]  /*3100*/  FSEL R34, R34, RZ, !P1 ;  /* 0x000000ff22227208 */ /* 0x000fe40004800000 */
[----:B------:R-:W-:-:S03]  /*3110*/  SEL R174, RZ, 0x1, P1 ;  /* 0x00000001ffae7807 */ /* 0x000fc60000800000 */
[----:B------:R-:W-:-:S04]  /*3120*/  FADD.FTZ R81, R81, R34 ;  /* 0x0000002251517221 */ /* 0x000fc80000010000 */
[----:B------:R-:W-:Y:S02]  /*3130*/  @P0 FADD.FTZ R81, R89, R81 ;  /* 0x0000005159510221 */ /* 0x000fe40000010000 */
.L_x_33134:
        /* <DEDUP_REMOVED lines=12> */
.L_x_33143:
[----:B------:R-:W-:Y:S02]  /*3200*/  IMAD.MOV.U32 R28, RZ, RZ, R170 ;  /* 0x000000ffff1c7224 */ /* 0x000fe400078e00aa */
.L_x_33144:
[----:B------:R-:W-:Y:S05]  /*3210*/  BSYNC B1 ;  /* 0x0000000000017941 */ /* 0x000fea0003800000 */
.L_x_33142:
        /* <DEDUP_REMOVED lines=16> */
.L_x_33148:
[----:B------:R-:W-:Y:S05]  /*3320*/  BSYNC B2 ;  /* 0x0000000000027941 */ /* 0x000fea0003800000 */
.L_x_33147:
        /* <DEDUP_REMOVED lines=44> */
.L_x_33146:
[----:B------:R-:W-:Y:S05]  /*35f0*/  BSYNC B1 ;  /* 0x0000000000017941 */ /* 0x000fea0003800000 */
.L_x_33145:
        /* <DEDUP_REMOVED lines=13> */
.L_x_33149:
        /* <DEDUP_REMOVED lines=12> */
.L_x_33152:
[----:B------:R-:W-:Y:S02]  /*3790*/  IMAD.MOV.U32 R28, RZ, RZ, R170 ;  /* 0x000000ffff1c7224 */ /* 0x000fe400078e00aa */
.L_x_33153:
[----:B------:R-:W-:Y:S05]  /*37a0*/  BSYNC B1 ;  /* 0x0000000000017941 */ /* 0x000fea0003800000 */
.L_x_33151:
        /* <DEDUP_REMOVED lines=16> */
.L_x_33157:
[----:B------:R-:W-:Y:S05]  /*38b0*/  BSYNC B2 ;  /* 0x0000000000027941 */ /* 0x000fea0003800000 */
.L_x_33156:
        /* <DEDUP_REMOVED lines=44> */
.L_x_33155:
[----:B------:R-:W-:Y:S05]  /*3b80*/  BSYNC B1 ;  /* 0x0000000000017941 */ /* 0x000fea0003800000 */
.L_x_33154:
        /* <DEDUP_REMOVED lines=9> */
.L_x_33150:
        /* <DEDUP_REMOVED lines=12> */
.L_x_33159:
[----:B------:R-:W-:Y:S02]  /*3ce0*/  IMAD.MOV.U32 R28, RZ, RZ, R170 ;  /* 0x000000ffff1c7224 */ /* 0x000fe400078e00aa */
.L_x_33160:
[----:B------:R-:W-:Y:S05]  /*3cf0*/  BSYNC B1 ;  /* 0x0000000000017941 */ /* 0x000fea0003800000 */
.L_x_33158:
        /* <DEDUP_REMOVED lines=16> */
.L_x_33164:
[----:B------:R-:W-:Y:S05]  /*3e00*/  BSYNC B2 ;  /* 0x0000000000027941 */ /* 0x000fea0003800000 */
.L_x_33163:
        /* <DEDUP_REMOVED lines=41> */
[----:B------:R-:W-:Y:S01]  /*40a0*/  MOV R172, R34 ;  /* 0x0000002200ac7202 */ /* 0x000fe20000000f00 */
[----:B------:R-:W-:Y:S01]  /*40b0*/  IMAD.MOV.U32 R34, RZ, RZ, RZ ;  /* 0x000000ffff227224 */ /* 0x000fe200078e00ff */
[----:B------:R-:W-:Y:S02]  /*40c0*/  LOP3.LUT R24, R35, UR26, R36, 0x96, !PT ;  /* 0x0000001a23187c12 */ /* 0x000fe4000f8e9624 */
.L_x_33162:
[----:B------:R-:W-:Y:S05]  /*40d0*/  BSYNC B1 ;  /* 0x0000000000017941 */ /* 0x000fea0003800000 */
.L_x_33161:
        /* <DEDUP_REMOVED lines=12> */
.L_x_33165:
        /* <DEDUP_REMOVED lines=12> */
.L_x_33168:
[----:B------:R-:W-:Y:S02]  /*4260*/  IMAD.MOV.U32 R41, RZ, RZ, R170 ;  /* 0x000000ffff297224 */ /* 0x000fe400078e00aa */
.L_x_33169:
[----:B------:R-:W-:Y:S05]  /*4270*/  BSYNC B1 ;  /* 0x0000000000017941 */ /* 0x000fea0003800000 */
.L_x_33167:
        /* <DEDUP_REMOVED lines=16> */
.L_x_33173:
[----:B------:R-:W-:Y:S05]  /*4380*/  BSYNC B2 ;  /* 0x0000000000027941 */ /* 0x000fea0003800000 */
.L_x_33172:
        /* <DEDUP_REMOVED lines=44> */
.L_x_33171:
[----:B------:R-:W-:Y:S05]  /*4650*/  BSYNC B1 ;  /* 0x0000000000017941 */ /* 0x000fea0003800000 */
.L_x_33170:
        /* <DEDUP_REMOVED lines=9> */
.L_x_33166:
        /* <DEDUP_REMOVED lines=12> */
.L_x_33175:
[----:B------:R-:W-:Y:S02]  /*47b0*/  IMAD.MOV.U32 R38, RZ, RZ, R170 ;  /* 0x000000ffff267224 */ /* 0x000fe400078e00aa */
.L_x_33176:
[----:B------:R-:W-:Y:S05]  /*47c0*/  BSYNC B1 ;  /* 0x0000000000017941 */ /* 0x000fea0003800000 */
.L_x_33174:
        /* <DEDUP_REMOVED lines=16> */
.L_x_33180:
[----:B------:R-:W-:Y:S05]  /*48d0*/  BSYNC B2 ;  /* 0x0000000000027941 */ /* 0x000fea0003800000 */
.L_x_33179:
        /* <DEDUP_REMOVED lines=44> */
.L_x_33178:
[----:B------:R-:W-:Y:S05]  /*4ba0*/  BSYNC B1 ;  /* 0x0000000000017941 */ /* 0x000fea0003800000 */
.L_x_33177:
        /* <DEDUP_REMOVED lines=12> */
.L_x_33181:
        /* <DEDUP_REMOVED lines=12> */
.L_x_33184:
[----:B------:R-:W-:Y:S02]  /*4d30*/  IMAD.MOV.U32 R38, RZ, RZ, R170 ;  /* 0x000000ffff267224 */ /* 0x000fe400078e00aa */
.L_x_33185:
[----:B------:R-:W-:Y:S05]  /*4d40*/  BSYNC B1 ;  /* 0x0000000000017941 */ /* 0x000fea0003800000 */
.L_x_33183:
        /* <DEDUP_REMOVED lines=16> */
.L_x_33189:
[----:B------:R-:W-:Y:S05]  /*4e50*/  BSYNC B2 ;  /* 0x0000000000027941 */ /* 0x000fea0003800000 */
.L_x_33188:
        /* <DEDUP_REMOVED lines=44> */
.L_x_33187:
[----:B------:R-:W-:Y:S05]  /*5120*/  BSYNC B1 ;  /* 0x0000000000017941 */ /* 0x000fea0003800000 */
.L_x_33186:
        /* <DEDUP_REMOVED lines=9> */
.L_x_33182:
        /* <DEDUP_REMOVED lines=12> */
.L_x_33191:
[----:B------:R-:W-:Y:S02]  /*5280*/  IMAD.MOV.U32 R38, RZ, RZ, R170 ;  /* 0x000000ffff267224 */ /* 0x000fe400078e00aa */
.L_x_33192:
[----:B------:R-:W-:Y:S05]  /*5290*/  BSYNC B1 ;  /* 0x0000000000017941 */ /* 0x000fea0003800000 */
.L_x_33190:
        /* <DEDUP_REMOVED lines=16> */
.L_x_33196:
[----:B------:R-:W-:Y:S05]  /*53a0*/  BSYNC B2 ;  /* 0x0000000000027941 */ /* 0x000fea0003800000 */
.L_x_33195:
        /* <DEDUP_REMOVED lines=44> */
.L_x_33194:
[----:B------:R-:W-:Y:S05]  /*5670*/  BSYNC B1 ;  /* 0x0000000000017941 */ /* 0x000fea0003800000 */
.L_x_33193:
        /* <DEDUP_REMOVED lines=12> */
.L_x_33197:
        /* <DEDUP_REMOVED lines=12> */
.L_x_33200:
[----:B------:R-:W-:Y:S02]  /*5800*/  IMAD.MOV.U32 R30, RZ, RZ, R170 ;  /* 0x000000ffff1e7224 */ /* 0x000fe400078e00aa */
.L_x_33201:
[----:B------:R-:W-:Y:S05]  /*5810*/  BSYNC B1 ;  /* 0x0000000000017941 */ /* 0x000fea0003800000 */
.L_x_33199:
        /* <DEDUP_REMOVED lines=16> */
.L_x_33205:
[----:B------:R-:W-:Y:S05]  /*5920*/  BSYNC B2 ;  /* 0x0000000000027941 */ /* 0x000fea0003800000 */
.L_x_33204:
        /* <DEDUP_REMOVED lines=44> */
.L_x_33203:
[----:B------:R-:W-:Y:S05]  /*5bf0*/  BSYNC B1 ;  /* 0x0000000000017941 */ /* 0x000fea0003800000 */
.L_x_33202:
        /* <DEDUP_REMOVED lines=9> */
.L_x_33198:
        /* <DEDUP_REMOVED lines=12> */
.L_x_33207:
[----:B------:R-:W-:Y:S02]  /*5d50*/  IMAD.MOV.U32 R30, RZ, RZ, R170 ;  /* 0x000000ffff1e7224 */ /* 0x000fe400078e00aa */
.L_x_33208:
[----:B------:R-:W-:Y:S05]  /*5d60*/  BSYNC B1 ;  /* 0x0000000000017941 */ /* 0x000fea0003800000 */
.L_x_33206:
        /* <DEDUP_REMOVED lines=16> */
.L_x_33212:
[----:B------:R-:W-:Y:S05]  /*5e70*/  BSYNC B2 ;  /* 0x0000000000027941 */ /* 0x000fea0003800000 */
.L_x_33211:
        /* <DEDUP_REMOVED lines=44> */
.L_x_33210:
[----:B------:R-:W-:Y:S05]  /*6140*/  BSYNC B1 ;  /* 0x0000000000017941 */ /* 0x000fea0003800000 */
.L_x_33209:
        /* <DEDUP_REMOVED lines=12> */
.L_x_33213:
        /* <DEDUP_REMOVED lines=12> */
.L_x_33216:
[----:B------:R-:W-:Y:S02]  /*62d0*/  IMAD.MOV.U32 R30, RZ, RZ, R170 ;  /* 0x000000ffff1e7224 */ /* 0x000fe400078e00aa */
.L_x_33217:
[----:B------:R-:W-:Y:S05]  /*62e0*/  BSYNC B1 ;  /* 0x0000000000017941 */ /* 0x000fea0003800000 */
.L_x_33215:
        /* <DEDUP_REMOVED lines=16> */
.L_x_33221:
[----:B------:R-:W-:Y:S05]  /*63f0*/  BSYNC B2 ;  /* 0x0000000000027941 */ /* 0x000fea0003800000 */
.L_x_33220:
        /* <DEDUP_REMOVED lines=44> */
.L_x_33219:
[----:B------:R-:W-:Y:S05]  /*66c0*/  BSYNC B1 ;  /* 0x0000000000017941 */ /* 0x000fea0003800000 */
.L_x_33218:
        /* <DEDUP_REMOVED lines=9> */
.L_x_33214:
        /* <DEDUP_REMOVED lines=12> */
.L_x_33223:
[----:B------:R-:W-:Y:S02]  /*6820*/  IMAD.MOV.U32 R30, RZ, RZ, R170 ;  /* 0x000000ffff1e7224 */ /* 0x000fe400078e00aa */
.L_x_33224:
[----:B------:R-:W-:Y:S05]  /*6830*/  BSYNC B1 ;  /* 0x0000000000017941 */ /* 0x000fea0003800000 */
.L_x_33222:
        /* <DEDUP_REMOVED lines=16> */
.L_x_33228:
[----:B------:R-:W-:Y:S05]  /*6940*/  BSYNC B2 ;  /* 0x0000000000027941 */ /* 0x000fea0003800000 */
.L_x_33227:
        /* <DEDUP_REMOVED lines=44> */
.L_x_33226:
[----:B------:R-:W-:Y:S05]  /*6c10*/  BSYNC B1 ;  /* 0x0000000000017941 */ /* 0x000fea0003800000 */
.L_x_33225:
        /* <DEDUP_REMOVED lines=13> */
.L_x_33229:
        /* <DEDUP_REMOVED lines=12> */
.L_x_33232:
[----:B------:R-:W-:Y:S02]  /*6db0*/  IMAD.MOV.U32 R36, RZ, RZ, R170 ;  /* 0x000000ffff247224 */ /* 0x000fe400078e00aa */
.L_x_33233:
[----:B------:R-:W-:Y:S05]  /*6dc0*/  BSYNC B1 ;  /* 0x0000000000017941 */ /* 0x000fea0003800000 */
.L_x_33231:
        /* <DEDUP_REMOVED lines=18> */
.L_x_33237:
[----:B------:R-:W-:Y:S05]  /*6ef0*/  BSYNC B2 ;  /* 0x0000000000027941 */ /* 0x000fea0003800000 */
.L_x_33236:
        /* <DEDUP_REMOVED lines=44> */
.L_x_33235:
[----:B------:R-:W-:Y:S05]  /*71c0*/  BSYNC B1 ;  /* 0x0000000000017941 */ /* 0x000fea0003800000 */
.L_x_33234:
        /* <DEDUP_REMOVED lines=9> */
.L_x_33230:
[----:B------:R-:W-:Y:S02]  /*7260*/  SEL R31, RZ, 0x1000000, P5 ;  /* 0x01000000ff1f7807 */ /* 0x000fe40002800000 */
        /* <DEDUP_REMOVED lines=12> */
[----:B------:R-:W-:Y:S01]  /*7330*/  SHF.L.U32 R36, R181, 0x3, RZ ;  /* 0x00000003b5247819 */ /* 0x000fe200000006ff */
[----:B------:R-:W-:Y:S01]  /*7340*/  IMAD.WIDE.U32 R30, R30, 0x10000, RZ ;  /* 0x000100001e1e7825 */ /* 0x000fe200078e00ff */
[----:B------:R-:W-:-:S02]  /*7350*/  SHF.R.U32.HI R35, RZ, 0x1d, R181 ;  /* 0x0000001dff237819 */ /* 0x000fc400000116b5 */
        /* <DEDUP_REMOVED lines=34> */
.L_x_33238:
        /* <DEDUP_REMOVED lines=21> */
.L_x_33240:
[----:B------:R-:W-:Y:S02]  /*76d0*/  MOV R38, R170 ;  /* 0x000000aa00267202 */ /* 0x000fe40000000f00 */
.L_x_33241:
[----:B------:R-:W-:Y:S05]  /*76e0*/  BSYNC B1 ;  /* 0x0000000000017941 */ /* 0x000fea0003800000 */
.L_x_33239:
        /* <DEDUP_REMOVED lines=16> */
.L_x_33245:
[----:B------:R-:W-:Y:S05]  /*77f0*/  BSYNC B2 ;  /* 0x0000000000027941 */ /* 0x000fea0003800000 */
.L_x_33244:
        /* <DEDUP_REMOVED lines=44> */
.L_x_33243:
[----:B------:R-:W-:Y:S05]  /*7ac0*/  BSYNC B1 ;  /* 0x0000000000017941 */ /* 0x000fea0003800000 */
.L_x_33242:
        /* <DEDUP_REMOVED lines=15> */
.L_x_33246:
        /* <DEDUP_REMOVED lines=12> */
.L_x_33249:
[----:B------:R-:W-:Y:S02]  /*7c80*/  MOV R38, R170 ;  /* 0x000000aa00267202 */ /* 0x000fe40000000f00 */
.L_x_33250:
[----:B------:R-:W-:Y:S05]  /*7c90*/  BSYNC B1 ;  /* 0x0000000000017941 */ /* 0x000fea0003800000 */
.L_x_33248:
        /* <DEDUP_REMOVED lines=16> */
.L_x_33254:
[----:B------:R-:W-:Y:S05]  /*7da0*/  BSYNC B2 ;  /* 0x0000000000027941 */ /* 0x000fea0003800000 */
.L_x_33253:
        /* <DEDUP_REMOVED lines=36> */
[----:B------:R-:W-:Y:S01]  /*7ff0*/  IMAD.MOV.U32 R33, RZ, RZ, RZ ;  /* 0x000000ffff217224 */ /* 0x000fe200078e00ff */
[----:B------:R-:W-:Y:S01]  /*8000*/  LOP3.LUT R172, R37, UR23, R34, 0x96, !PT ;  /* 0x0000001725ac7c12 */ /* 0x000fe2000f8e9622 */
[----:B------:R-:W-:-:S04]  /*8010*/  IMAD.WIDE.U32 R34, R35, -0x326172a9, RZ ;  /* 0xcd9e8d5723227825 */ /* 0x000fc800078e00ff */
[----:B------:R-:W-:Y:S01]  /*8020*/  IMAD.WIDE.U32 R172, R172, -0x2daee0ad, RZ ;  /* 0xd2511f53acac7825 */ /* 0x000fe200078e00ff */
[----:B------:R-:W-:-:S03]  /*8030*/  LOP3.LUT R23, R35, UR25, R36, 0x96, !PT ;  /* 0x0000001923177c12 */ /* 0x000fc6000f8e9624 */
[----:B------:R-:W-:Y:S01]  /*8040*/  IMAD.MOV.U32 R170, RZ, RZ, R34 ;  /* 0x000000ffffaa7224 */ /* 0x000fe200078e0022 */
[----:B------:R-:W-:Y:S02]  /*8050*/  LOP3.LUT R24, R173, UR26, R32, 0x96, !PT ;  /* 0x0000001aad187c12 */ /* 0x000fe4000f8e9620 */
.L_x_33252:
[----:B------:R-:W-:Y:S05]  /*8060*/  BSYNC B1 ;  /* 0x0000000000017941 */ /* 0x000fea0003800000 */
.L_x_33251:
        /* <DEDUP_REMOVED lines=9> */
.L_x_33247:
        /* <DEDUP_REMOVED lines=12> */
.L_x_33256:
[----:B------:R-:W-:Y:S02]  /*81c0*/  IMAD.MOV.U32 R38, RZ, RZ, R170 ;  /* 0x000000ffff267224 */ /* 0x000fe400078e00aa */
.L_x_33257:
[----:B------:R-:W-:Y:S05]  /*81d0*/  BSYNC B1 ;  /* 0x0000000000017941 */ /* 0x000fea0003800000 */
.L_x_33255:
        /* <DEDUP_REMOVED lines=16> */
.L_x_33261:
[----:B------:R-:W-:Y:S05]  /*82e0*/  BSYNC B2 ;  /* 0x0000000000027941 */ /* 0x000fea0003800000 */
.L_x_33260:
        /* <DEDUP_REMOVED lines=44> */
.L_x_33259:
[----:B------:R-:W-:Y:S05]  /*85b0*/  BSYNC B1 ;  /* 0x0000000000017941 */ /* 0x000fea0003800000 */
.L_x_33258:
        /* <DEDUP_REMOVED lines=14> */
.L_x_33262:
        /* <DEDUP_REMOVED lines=12> */
.L_x_33265:
[----:B------:R-:W-:Y:S02]  /*8760*/  IMAD.MOV.U32 R28, RZ, RZ, R170 ;  /* 0x000000ffff1c7224 */ /* 0x000fe400078e00aa */
.L_x_33266:
[----:B------:R-:W-:Y:S05]  /*8770*/  BSYNC B1 ;  /* 0x0000000000017941 */ /* 0x000fea0003800000 */
.L_x_33264:
        /* <DEDUP_REMOVED lines=16> */
.L_x_33270:
[----:B------:R-:W-:Y:S05]  /*8880*/  BSYNC B2 ;  /* 0x0000000000027941 */ /* 0x000fea0003800000 */
.L_x_33269:
        /* <DEDUP_REMOVED lines=44> */
.L_x_33268:
[----:B------:R-:W-:Y:S05]  /*8b50*/  BSYNC B1 ;  /* 0x0000000000017941 */ /* 0x000fea0003800000 */
.L_x_33267:
        /* <DEDUP_REMOVED lines=9> */
.L_x_33263:
        /* <DEDUP_REMOVED lines=12> */
.L_x_33272:
[----:B------:R-:W-:Y:S02]  /*8cb0*/  IMAD.MOV.U32 R28, RZ, RZ, R170 ;  /* 0x000000ffff1c7224 */ /* 0x000fe400078e00aa */
.L_x_33273:
[----:B------:R-:W-:Y:S05]  /*8cc0*/  BSYNC B1 ;  /* 0x0000000000017941 */ /* 0x000fea0003800000 */
.L_x_33271:
        /* <DEDUP_REMOVED lines=16> */
.L_x_33277:
[----:B------:R-:W-:Y:S05]  /*8dd0*/  BSYNC B2 ;  /* 0x0000000000027941 */ /* 0x000fea0003800000 */
.L_x_33276:
        /* <DEDUP_REMOVED lines=44> */
.L_x_33275:
[----:B------:R-:W-:Y:S05]  /*90a0*/  BSYNC B1 ;  /* 0x0000000000017941 */ /* 0x000fea0003800000 */
.L_x_33274:
        /* <DEDUP_REMOVED lines=14> */
.L_x_33278:
        /* <DEDUP_REMOVED lines=12> */
.L_x_33281:
[----:B------:R-:W-:Y:S02]  /*9250*/  IMAD.MOV.U32 R28, RZ, RZ, R170 ;  /* 0x000000ffff1c7224 */ /* 0x000fe400078e00aa */
.L_x_33282:
[----:B------:R-:W-:Y:S05]  /*9260*/  BSYNC B1 ;  /* 0x0000000000017941 */ /* 0x000fea0003800000 */
.L_x_33280:
        /* <DEDUP_REMOVED lines=16> */
.L_x_33286:
[----:B------:R-:W-:Y:S05]  /*9370*/  BSYNC B2 ;  /* 0x0000000000027941 */ /* 0x000fea0003800000 */
.L_x_33285:
        /* <DEDUP_REMOVED lines=44> */
.L_x_33284:
[----:B------:R-:W-:Y:S05]  /*9640*/  BSYNC B1 ;  /* 0x0000000000017941 */ /* 0x000fea0003800000 */
.L_x_33283:
        /* <DEDUP_REMOVED lines=9> */
.L_x_33279:
        /* <DEDUP_REMOVED lines=12> */
.L_x_33288:
[----:B------:R-:W-:Y:S02]  /*97a0*/  MOV R28, R170 ;  /* 0x000000aa001c7202 */ /* 0x000fe40000000f00 */
.L_x_33289:
[----:B------:R-:W-:Y:S05]  /*97b0*/  BSYNC B1 ;  /* 0x0000000000017941 */ /* 0x000fea0003800000 */
.L_x_33287:
        /* <DEDUP_REMOVED lines=16> */
.L_x_33293:
[----:B------:R-:W-:Y:S05]  /*98c0*/  BSYNC B2 ;  /* 0x0000000000027941 */ /* 0x000fea0003800000 */
.L_x_33292:
        /* <DEDUP_REMOVED lines=44> */
.L_x_33291:
[----:B------:R-:W-:Y:S05]  /*9b90*/  BSYNC B1 ;  /* 0x0000000000017941 */ /* 0x000fea0003800000 */
.L_x_33290:
        /* <DEDUP_REMOVED lines=12> */
.L_x_33294:
        /* <DEDUP_REMOVED lines=12> */
.L_x_33297:
[----:B------:R-:W-:Y:S02]  /*9d20*/  IMAD.MOV.U32 R36, RZ, RZ, R170 ;  /* 0x000000ffff247224 */ /* 0x000fe400078e00aa */
.L_x_33298:
[----:B------:R-:W-:Y:S05]  /*9d30*/  BSYNC B1 ;  /* 0x0000000000017941 */ /* 0x000fea0003800000 */
.L_x_33296:
        /* <DEDUP_REMOVED lines=16> */
.L_x_33302:
[----:B------:R-:W-:Y:S05]  /*9e40*/  BSYNC B2 ;  /* 0x0000000000027941 */ /* 0x000fea0003800000 */
.L_x_33301:
        /* <DEDUP_REMOVED lines=44> */
.L_x_33300:
[----:B------:R-:W-:Y:S05]  /*a110*/  BSYNC B1 ;  /* 0x0000000000017941 */ /* 0x000fea0003800000 */
.L_x_33299:
        /* <DEDUP_REMOVED lines=9> */
.L_x_33295:
        /* <DEDUP_REMOVED lines=12> */
.L_x_33304:
[----:B------:R-:W-:Y:S02]  /*a270*/  IMAD.MOV.U32 R36, RZ, RZ, R170 ;  /* 0x000000ffff247224 */ /* 0x000fe400078e00aa */
.L_x_33305:
[----:B------:R-:W-:Y:S05]  /*a280*/  BSYNC B1 ;  /* 0x0000000000017941 */ /* 0x000fea0003800000 */
.L_x_33303:
        /* <DEDUP_REMOVED lines=16> */
.L_x_33309:
[----:B------:R-:W-:Y:S05]  /*a390*/  BSYNC B2 ;  /* 0x0000000000027941 */ /* 0x000fea0003800000 */
.L_x_33308:
        /* <DEDUP_REMOVED lines=44> */
.L_x_33307:
[----:B------:R-:W-:Y:S05]  /*a660*/  BSYNC B1 ;  /* 0x0000000000017941 */ /* 0x000fea0003800000 */
.L_x_33306:
        /* <DEDUP_REMOVED lines=12> */
.L_x_33310:
        /* <DEDUP_REMOVED lines=12> */
.L_x_33313:
[----:B------:R-:W-:Y:S02]  /*a7f0*/  IMAD.MOV.U32 R36, RZ, RZ, R170 ;  /* 0x000000ffff247224 */ /* 0x000fe400078e00aa */
.L_x_33314:
[----:B------:R-:W-:Y:S05]  /*a800*/  BSYNC B1 ;  /* 0x0000000000017941 */ /* 0x000fea0003800000 */
.L_x_33312:
        /* <DEDUP_REMOVED lines=16> */
.L_x_33318:
[----:B------:R-:W-:Y:S05]  /*a910*/  BSYNC B2 ;  /* 0x0000000000027941 */ /* 0x000fea0003800000 */
.L_x_33317:
        /* <DEDUP_REMOVED lines=44> */
.L_x_33316:
[----:B------:R-:W-:Y:S05]  /*abe0*/  BSYNC B1 ;  /* 0x0000000000017941 */ /* 0x000fea0003800000 */
.L_x_33315:
        /* <DEDUP_REMOVED lines=9> */
.L_x_33311:
        /* <DEDUP_REMOVED lines=12> */
.L_x_33320:
[----:B------:R-:W-:Y:S02]  /*ad40*/  IMAD.MOV.U32 R36, RZ, RZ, R170 ;  /* 0x000000ffff247224 */ /* 0x000fe400078e00aa */
.L_x_33321:
[----:B------:R-:W-:Y:S05]  /*ad50*/  BSYNC B1 ;  /* 0x0000000000017941 */ /* 0x000fea0003800000 */
.L_x_33319:
        /* <DEDUP_REMOVED lines=16> */
.L_x_33325:
[----:B------:R-:W-:Y:S05]  /*ae60*/  BSYNC B2 ;  /* 0x0000000000027941 */ /* 0x000fea0003800000 */
.L_x_33324:
        /* <DEDUP_REMOVED lines=43> */
[----:B------:R-:W-:Y:S02]  /*b120*/  MOV R29, RZ ;  /* 0x000000ff001d7202 */ /* 0x000fe40000000f00 */
.L_x_33323:
[----:B------:R-:W-:Y:S05]  /*b130*/  BSYNC B1 ;  /* 0x0000000000017941 */ /* 0x000fea0003800000 */
.L_x_33322:
        /* <DEDUP_REMOVED lines=12> */
.L_x_33326:
        /* <DEDUP_REMOVED lines=12> */
.L_x_33329:
[----:B------:R-:W-:Y:S02]  /*b2c0*/  IMAD.MOV.U32 R30, RZ, RZ, R170 ;  /* 0x000000ffff1e7224 */ /* 0x000fe400078e00aa */
.L_x_33330:
[----:B------:R-:W-:Y:S05]  /*b2d0*/  BSYNC B1 ;  /* 0x0000000000017941 */ /* 0x000fea0003800000 */
.L_x_33328:
        /* <DEDUP_REMOVED lines=16> */
.L_x_33334:
[----:B------:R-:W-:Y:S05]  /*b3e0*/  BSYNC B2 ;  /* 0x0000000000027941 */ /* 0x000fea0003800000 */
.L_x_33333:
        /* <DEDUP_REMOVED lines=44> */
.L_x_33332:
[----:B------:R-:W-:Y:S05]  /*b6b0*/  BSYNC B1 ;  /* 0x0000000000017941 */ /* 0x000fea0003800000 */
.L_x_33331:
        /* <DEDUP_REMOVED lines=9> */
.L_x_33327:
        /* <DEDUP_REMOVED lines=12> */
.L_x_33336:
[----:B------:R-:W-:Y:S02]  /*b810*/  IMAD.MOV.U32 R30, RZ, RZ, R170 ;  /* 0x000000ffff1e7224 */ /* 0x000fe400078e00aa */
.L_x_33337:
[----:B------:R-:W-:Y:S05]  /*b820*/  BSYNC B1 ;  /* 0x0000000000017941 */ /* 0x000fea0003800000 */
.L_x_33335:
        /* <DEDUP_REMOVED lines=16> */
.L_x_33341:
[----:B------:R-:W-:Y:S05]  /*b930*/  BSYNC B2 ;  /* 0x0000000000027941 */ /* 0x000fea0003800000 */
.L_x_33340:
        /* <DEDUP_REMOVED lines=44> */
.L_x_33339:
[----:B------:R-:W-:Y:S05]  /*bc00*/  BSYNC B1 ;  /* 0x0000000000017941 */ /* 0x000fea0003800000 */
.L_x_33338:
        /* <DEDUP_REMOVED lines=12> */
.L_x_33342:
        /* <DEDUP_REMOVED lines=12> */
.L_x_33345:
[----:B------:R-:W-:Y:S02]  /*bd90*/  IMAD.MOV.U32 R30, RZ, RZ, R170 ;  /* 0x000000ffff1e7224 */ /* 0x000fe400078e00aa */
.L_x_33346:
[----:B------:R-:W-:Y:S05]  /*bda0*/  BSYNC B1 ;  /* 0x0000000000017941 */ /* 0x000fea0003800000 */
.L_x_33344:
        /* <DEDUP_REMOVED lines=16> */
.L_x_33350:
[----:B------:R-:W-:Y:S05]  /*beb0*/  BSYNC B2 ;  /* 0x0000000000027941 */ /* 0x000fea0003800000 */
.L_x_33349:
        /* <DEDUP_REMOVED lines=44> */
.L_x_33348:
[----:B------:R-:W-:Y:S05]  /*c180*/  BSYNC B1 ;  /* 0x0000000000017941 */ /* 0x000fea0003800000 */
.L_x_33347:
        /* <DEDUP_REMOVED lines=9> */
.L_x_33343:
        /* <DEDUP_REMOVED lines=12> */
.L_x_33352:
[----:B------:R-:W-:Y:S02]  /*c2e0*/  IMAD.MOV.U32 R30, RZ, RZ, R170 ;  /* 0x000000ffff1e7224 */ /* 0x000fe400078e00aa */
.L_x_33353:
[----:B------:R-:W-:Y:S05]  /*c2f0*/  BSYNC B1 ;  /* 0x0000000000017941 */ /* 0x000fea0003800000 */
.L_x_33351:
        /* <DEDUP_REMOVED lines=16> */
.L_x_33357:
[----:B------:R-:W-:Y:S05]  /*c400*/  BSYNC B2 ;  /* 0x0000000000027941 */ /* 0x000fea0003800000 */
.L_x_33356:
        /* <DEDUP_REMOVED lines=44> */
.L_x_33355:
[----:B------:R-:W-:Y:S05]  /*c6d0*/  BSYNC B1 ;  /* 0x0000000000017941 */ /* 0x000fea0003800000 */
.L_x_33354:
        /* <DEDUP_REMOVED lines=13> */
.L_x_33358:
        /* <DEDUP_REMOVED lines=12> */
.L_x_33361:
[----:B------:R-:W-:Y:S02]  /*c870*/  MOV R34, R170 ;  /* 0x000000aa00227202 */ /* 0x000fe40000000f00 */
.L_x_33362:
[----:B------:R-:W-:Y:S05]  /*c880*/  BSYNC B1 ;  /* 0x0000000000017941 */ /* 0x000fea0003800000 */
.L_x_33360:
        /* <DEDUP_REMOVED lines=18> */
.L_x_33366:
[----:B------:R-:W-:Y:S05]  /*c9b0*/  BSYNC B2 ;  /* 0x0000000000027941 */ /* 0x000fea0003800000 */
.L_x_33365:
        /* <DEDUP_REMOVED lines=42> */
[----:B------:R-:W-:Y:S02]  /*cc60*/  LOP3.LUT R24, R29, UR26, R30, 0x96, !PT ;  /* 0x0000001a1d187c12 */ /* 0x000fe4000f8e961e */
[----:B------:R-:W-:Y:S02]  /*cc70*/  MOV R172, R28 ;  /* 0x0000001c00ac7202 */ /* 0x000fe40000000f00 */
.L_x_33364:
[----:B------:R-:W-:Y:S05]  /*cc80*/  BSYNC B1 ;  /* 0x0000000000017941 */ /* 0x000fea0003800000 */
.L_x_33363:
        /* <DEDUP_REMOVED lines=9> */
.L_x_33359:
        /* <DEDUP_REMOVED lines=13> */
[----:B------:R-:W-:Y:S02]  /*cdf0*/  SEL R32, RZ, 0x1, P4 ;  /* 0x00000001ff207807 */ /* 0x000fe40002000000 */
[C---:B------:R-:W-:Y:S01]  /*ce00*/  LOP3.LUT P5, RZ, R171.reuse, 0x8, RZ, 0xc0, !PT ;  /* 0x00000008abff7812 */ /* 0x040fe200078ac0ff */
        /* <DEDUP_REMOVED lines=32> */
.L_x_33367:
        /* <DEDUP_REMOVED lines=20> */
.L_x_33369:
[----:B------:R-:W-:Y:S02]  /*d150*/  IMAD.MOV.U32 R38, RZ, RZ, R170 ;  /* 0x000000ffff267224 */ /* 0x000fe400078e00aa */
.L_x_33370:
[----:B------:R-:W-:Y:S05]  /*d160*/  BSYNC B1 ;  /* 0x0000000000017941 */ /* 0x000fea0003800000 */
.L_x_33368:
        /* <DEDUP_REMOVED lines=16> */
.L_x_33374:
[----:B------:R-:W-:Y:S05]  /*d270*/  BSYNC B2 ;  /* 0x0000000000027941 */ /* 0x000fea0003800000 */
.L_x_33373:
        /* <DEDUP_REMOVED lines=44> */
.L_x_33372:
[----:B------:R-:W-:Y:S05]  /*d540*/  BSYNC B1 ;  /* 0x0000000000017941 */ /* 0x000fea0003800000 */
.L_x_33371:
        /* <DEDUP_REMOVED lines=15> */
.L_x_33375:
        /* <DEDUP_REMOVED lines=12> */
.L_x_33378:
[----:B------:R-:W-:Y:S02]  /*d700*/  MOV R38, R170 ;  /* 0x000000aa00267202 */ /* 0x000fe40000000f00 */
.L_x_33379:
[----:B------:R-:W-:Y:S05]  /*d710*/  BSYNC B1 ;  /* 0x0000000000017941 */ /* 0x000fea0003800000 */
.L_x_33377:
        /* <DEDUP_REMOVED lines=16> */
.L_x_33383:
[----:B------:R-:W-:Y:S05]  /*d820*/  BSYNC B2 ;  /* 0x0000000000027941 */ /* 0x000fea0003800000 */
.L_x_33382:
        /* <DEDUP_REMOVED lines=42> */
[----:B------:R-:W-:-:S06]  /*dad0*/  HFMA2.MMA R33, -RZ, RZ, 0, 0 ;  /* 0x00000000ff217435 */ /* 0x000fcc00000001ff */
.L_x_33381:
[----:B------:R-:W-:Y:S05]  /*dae0*/  BSYNC B1 ;  /* 0x0000000000017941 */ /* 0x000fea0003800000 */
.L_x_33380:
        /* <DEDUP_REMOVED lines=9> */
.L_x_33376:
        /* <DEDUP_REMOVED lines=12> */
.L_x_33385:
[----:B------:R-:W-:Y:S02]  /*dc40*/  IMAD.MOV.U32 R38, RZ, RZ, R170 ;  /* 0x000000ffff267224 */ /* 0x000fe400078e00aa */
.L_x_33386:
[----:B------:R-:W-:Y:S05]  /*dc50*/  BSYNC B1 ;  /* 0x0000000000017941 */ /* 0x000fea0003800000 */
.L_x_33384:
        /* <DEDUP_REMOVED lines=16> */
.L_x_33390:
[----:B------:R-:W-:Y:S05]  /*dd60*/  BSYNC B2 ;  /* 0x0000000000027941 */ /* 0x000fea0003800000 */
.L_x_33389:
        /* <DEDUP_REMOVED lines=44> */
.L_x_33388:
[----:B------:R-:W-:Y:S05]  /*e030*/  BSYNC B1 ;  /* 0x0000000000017941 */ /* 0x000fea0003800000 */
.L_x_33387:
        /* <DEDUP_REMOVED lines=14> */
.L_x_33391:
        /* <DEDUP_REMOVED lines=12> */
.L_x_33394:
[----:B------:R-:W-:Y:S02]  /*e1e0*/  IMAD.MOV.U32 R28, RZ, RZ, R170 ;  /* 0x000000ffff1c7224 */ /* 0x000fe400078e00aa */
.L_x_33395:
[----:B------:R-:W-:Y:S05]  /*e1f0*/  BSYNC B1 ;  /* 0x0000000000017941 */ /* 0x000fea0003800000 */
.L_x_33393:
        /* <DEDUP_REMOVED lines=16> */
.L_x_33399:
[----:B------:R-:W-:Y:S05]  /*e300*/  BSYNC B2 ;  /* 0x0000000000027941 */ /* 0x000fea0003800000 */
.L_x_33398:
        /* <DEDUP_REMOVED lines=44> */
.L_x_33397:
[----:B------:R-:W-:Y:S05]  /*e5d0*/  BSYNC B1 ;  /* 0x0000000000017941 */ /* 0x000fea0003800000 */
.L_x_33396:
        /* <DEDUP_REMOVED lines=9> */
.L_x_33392:
        /* <DEDUP_REMOVED lines=12> */
.L_x_33401:
[----:B------:R-:W-:Y:S02]  /*e730*/  IMAD.MOV.U32 R28, RZ, RZ, R170 ;  /* 0x000000ffff1c7224 */ /* 0x000fe400078e00aa */
.L_x_33402:
[----:B------:R-:W-:Y:S05]  /*e740*/  BSYNC B1 ;  /* 0x0000000000017941 */ /* 0x000fea0003800000 */
.L_x_33400:
        /* <DEDUP_REMOVED lines=16> */
.L_x_33406:
[----:B------:R-:W-:Y:S05]  /*e850*/  BSYNC B2 ;  /* 0x0000000000027941 */ /* 0x000fea0003800000 */
.L_x_33405:
        /* <DEDUP_REMOVED lines=44> */
.L_x_33404:
[----:B------:R-:W-:Y:S05]  /*eb20*/  BSYNC B1 ;  /* 0x0000000000017941 */ /* 0x000fea0003800000 */
.L_x_33403:
        /* <DEDUP_REMOVED lines=14> */
.L_x_33407:
        /* <DEDUP_REMOVED lines=12> */
.L_x_33410:
[----:B------:R-:W-:Y:S02]  /*ecd0*/  IMAD.MOV.U32 R28, RZ, RZ, R170 ;  /* 0x000000ffff1c7224 */ /* 0x000fe400078e00aa */
.L_x_33411:
[----:B------:R-:W-:Y:S05]  /*ece0*/  BSYNC B1 ;  /* 0x0000000000017941 */ /* 0x000fea0003800000 */
.L_x_33409:
        /* <DEDUP_REMOVED lines=16> */
.L_x_33415:
[----:B------:R-:W-:Y:S05]  /*edf0*/  BSYNC B2 ;  /* 0x0000000000027941 */ /* 0x000fea0003800000 */
.L_x_33414:
        /* <DEDUP_REMOVED lines=44> */
.L_x_33413:
[----:B------:R-:W-:Y:S05]  /*f0c0*/  BSYNC B1 ;  /* 0x0000000000017941 */ /* 0x000fea0003800000 */
.L_x_33412:
        /* <DEDUP_REMOVED lines=9> */
.L_x_33408:
        /* <DEDUP_REMOVED lines=12> */
.L_x_33417:
[----:B------:R-:W-:Y:S02]  /*f220*/  IMAD.MOV.U32 R28, RZ, RZ, R170 ;  /* 0x000000ffff1c7224 */ /* 0x000fe400078e00aa */
.L_x_33418:
[----:B------:R-:W-:Y:S05]  /*f230*/  BSYNC B1 ;  /* 0x0000000000017941 */ /* 0x000fea0003800000 */
.L_x_33416:
        /* <DEDUP_REMOVED lines=16> */
.L_x_33422:
[----:B------:R-:W-:Y:S05]  /*f340*/  BSYNC B2 ;  /* 0x0000000000027941 */ /* 0x000fea0003800000 */
.L_x_33421:
        /* <DEDUP_REMOVED lines=44> */
.L_x_33420:
[----:B------:R-:W-:Y:S05]  /*f610*/  BSYNC B1 ;  /* 0x0000000000017941 */ /* 0x000fea0003800000 */
.L_x_33419:
        /* <DEDUP_REMOVED lines=12> */
.L_x_33423:
        /* <DEDUP_REMOVED lines=12> */
.L_x_33426:
[----:B------:R-:W-:Y:S02]  /*f7a0*/  MOV R36, R170 ;  /* 0x000000aa00247202 */ /* 0x000fe40000000f00 */
.L_x_33427:
[----:B------:R-:W-:Y:S05]  /*f7b0*/  BSYNC B1 ;  /* 0x0000000000017941 */ /* 0x000fea0003800000 */
.L_x_33425:
        /* <DEDUP_REMOVED lines=16> */
.L_x_33431:
[----:B------:R-:W-:Y:S05]  /*f8c0*/  BSYNC B2 ;  /* 0x0000000000027941 */ /* 0x000fea0003800000 */
.L_x_33430:
        /* <DEDUP_REMOVED lines=44> */
.L_x_33429:
[----:B------:R-:W-:Y:S05]  /*fb90*/  BSYNC B1 ;  /* 0x0000000000017941 */ /* 0x000fea0003800000 */
.L_x_33428:
        /* <DEDUP_REMOVED lines=9> */
.L_x_33424:
        /* <DEDUP_REMOVED lines=12> */
.L_x_33433:
[----:B------:R-:W-:Y:S02]  /*fcf0*/  MOV R36, R170 ;  /* 0x000000aa00247202 */ /* 0x000fe40000000f00 */
.L_x_33434:
[----:B------:R-:W-:Y:S05]  /*fd00*/  BSYNC B1 ;  /* 0x0000000000017941 */ /* 0x000fea0003800000 */
.L_x_33432:
        /* <DEDUP_REMOVED lines=16> */
.L_x_33438:
[----:B------:R-:W-:Y:S05]  /*fe10*/  BSYNC B2 ;  /* 0x0000000000027941 */ /* 0x000fea0003800000 */
.L_x_33437:
        /* <DEDUP_REMOVED lines=44> */
.L_x_33436:
[----:B------:R-:W-:Y:S05]  /*100e0*/  BSYNC B1 ;  /* 0x0000000000017941 */ /* 0x000fea0003800000 */
.L_x_33435:
        /* <DEDUP_REMOVED lines=12> */
.L_x_33439:
        /* <DEDUP_REMOVED lines=12> */
.L_x_33442:
[----:B------:R-:W-:Y:S02]  /*10270*/  IMAD.MOV.U32 R36, RZ, RZ, R170 ;  /* 0x000000ffff247224 */ /* 0x000fe400078e00aa */
.L_x_33443:
[----:B------:R-:W-:Y:S05]  /*10280*/  BSYNC B1 ;  /* 0x0000000000017941 */ /* 0x000fea0003800000 */
.L_x_33441:
        /* <DEDUP_REMOVED lines=16> */
.L_x_33447:
[----:B------:R-:W-:Y:S05]  /*10390*/  BSYNC B2 ;  /* 0x0000000000027941 */ /* 0x000fea0003800000 */
.L_x_33446:
        /* <DEDUP_REMOVED lines=44> */
.L_x_33445:
[----:B------:R-:W-:Y:S05]  /*10660*/  BSYNC B1 ;  /* 0x0000000000017941 */ /* 0x000fea0003800000 */
.L_x_33444:
        /* <DEDUP_REMOVED lines=9> */
.L_x_33440:
        /* <DEDUP_REMOVED lines=12> */
.L_x_33449:
[----:B------:R-:W-:Y:S02]  /*107c0*/  IMAD.MOV.U32 R36, RZ, RZ, R170 ;  /* 0x000000ffff247224 */ /* 0x000fe400078e00aa */
.L_x_33450:
[----:B------:R-:W-:Y:S05]  /*107d0*/  BSYNC B1 ;  /* 0x0000000000017941 */ /* 0x000fea0003800000 */
.L_x_33448:
        /* <DEDUP_REMOVED lines=16> */
.L_x_33454:
[----:B------:R-:W-:Y:S05]  /*108e0*/  BSYNC B2 ;  /* 0x0000000000027941 */ /* 0x000fea0003800000 */
.L_x_33453:
        /* <DEDUP_REMOVED lines=44> */
.L_x_33452:
[----:B------:R-:W-:Y:S05]  /*10bb0*/  BSYNC B1 ;  /* 0x0000000000017941 */ /* 0x000fea0003800000 */
.L_x_33451:
        /* <DEDUP_REMOVED lines=12> */
.L_x_33455:
        /* <DEDUP_REMOVED lines=12> */
.L_x_33458:
[----:B------:R-:W-:Y:S02]  /*10d40*/  IMAD.MOV.U32 R30, RZ, RZ, R170 ;  /* 0x000000ffff1e7224 */ /* 0x000fe400078e00aa */
.L_x_33459:
[----:B------:R-:W-:Y:S05]  /*10d50*/  BSYNC B1 ;  /* 0x0000000000017941 */ /* 0x000fea0003800000 */
.L_x_33457:
        /* <DEDUP_REMOVED lines=16> */
.L_x_33463:
[----:B------:R-:W-:Y:S05]  /*10e60*/  BSYNC B2 ;  /* 0x0000000000027941 */ /* 0x000fea0003800000 */
.L_x_33462:
        /* <DEDUP_REMOVED lines=44> */
.L_x_33461:
[----:B------:R-:W-:Y:S05]  /*11130*/  BSYNC B1 ;  /* 0x0000000000017941 */ /* 0x000fea0003800000 */
.L_x_33460:
        /* <DEDUP_REMOVED lines=9> */
.L_x_33456:
        /* <DEDUP_REMOVED lines=12> */
.L_x_33465:
[----:B------:R-:W-:Y:S02]  /*11290*/  IMAD.MOV.U32 R30, RZ, RZ, R170 ;  /* 0x000000ffff1e7224 */ /* 0x000fe400078e00aa */
.L_x_33466:
[----:B------:R-:W-:Y:S05]  /*112a0*/  BSYNC B1 ;  /* 0x0000000000017941 */ /* 0x000fea0003800000 */
.L_x_33464:
        /* <DEDUP_REMOVED lines=16> */
.L_x_33470:
[----:B------:R-:W-:Y:S05]  /*113b0*/  BSYNC B2 ;  /* 0x0000000000027941 */ /* 0x000fea0003800000 */
.L_x_33469:
        /* <DEDUP_REMOVED lines=44> */
.L_x_33468:
[----:B------:R-:W-:Y:S05]  /*11680*/  BSYNC B1 ;  /* 0x0000000000017941 */ /* 0x000fea0003800000 */
.L_x_33467:
        /* <DEDUP_REMOVED lines=12> */
.L_x_33471:
        /* <DEDUP_REMOVED lines=12> */
.L_x_33474:
[----:B------:R-:W-:Y:S02]  /*11810*/  IMAD.MOV.U32 R30, RZ, RZ, R170 ;  /* 0x000000ffff1e7224 */ /* 0x000fe400078e00aa */
.L_x_33475:
[----:B------:R-:W-:Y:S05]  /*11820*/  BSYNC B1 ;  /* 0x0000000000017941 */ /* 0x000fea0003800000 */
.L_x_33473:
        /* <DEDUP_REMOVED lines=16> */
.L_x_33479:
[----:B------:R-:W-:Y:S05]  /*11930*/  BSYNC B2 ;  /* 0x0000000000027941 */ /* 0x000fea0003800000 */
.L_x_33478:
        /* <DEDUP_REMOVED lines=44> */
.L_x_33477:
[----:B------:R-:W-:Y:S05]  /*11c00*/  BSYNC B1 ;  /* 0x0000000000017941 */ /* 0x000fea0003800000 */
.L_x_33476:
        /* <DEDUP_REMOVED lines=9> */
.L_x_33472:
        /* <DEDUP_REMOVED lines=12> */
.L_x_33481:
[----:B------:R-:W-:Y:S02]  /*11d60*/  IMAD.MOV.U32 R30, RZ, RZ, R170 ;  /* 0x000000ffff1e7224 */ /* 0x000fe400078e00aa */
.L_x_33482:
[----:B------:R-:W-:Y:S05]  /*11d70*/  BSYNC B1 ;  /* 0x0000000000017941 */ /* 0x000fea0003800000 */
.L_x_33480:
        /* <DEDUP_REMOVED lines=16> */
.L_x_33486:
[----:B------:R-:W-:Y:S05]  /*11e80*/  BSYNC B2 ;  /* 0x0000000000027941 */ /* 0x000fea0003800000 */
.L_x_33485:
        /* <DEDUP_REMOVED lines=44> */
.L_x_33484:
[----:B------:R-:W-:Y:S05]  /*12150*/  BSYNC B1 ;  /* 0x0000000000017941 */ /* 0x000fea0003800000 */
.L_x_33483:
        /* <DEDUP_REMOVED lines=13> */
.L_x_33487:
        /* <DEDUP_REMOVED lines=12> */
.L_x_33490:
[----:B------:R-:W-:Y:S02]  /*122f0*/  IMAD.MOV.U32 R34, RZ, RZ, R170 ;  /* 0x000000ffff227224 */ /* 0x000fe400078e00aa */
.L_x_33491:
[----:B------:R-:W-:Y:S05]  /*12300*/  BSYNC B1 ;  /* 0x0000000000017941 */ /* 0x000fea0003800000 */
.L_x_33489:
        /* <DEDUP_REMOVED lines=19> */
.L_x_33495:
[----:B------:R-:W-:Y:S05]  /*12440*/  BSYNC B2 ;  /* 0x0000000000027941 */ /* 0x000fea0003800000 */
.L_x_33494:
        /* <DEDUP_REMOVED lines=44> */
.L_x_33493:
[----:B------:R-:W-:Y:S05]  /*12710*/  BSYNC B1 ;  /* 0x0000000000017941 */ /* 0x000fea0003800000 */
.L_x_33492:
        /* <DEDUP_REMOVED lines=9> */
.L_x_33488:
        /* <DEDUP_REMOVED lines=46> */
.L_x_33496:
        /* <DEDUP_REMOVED lines=19> */
.L_x_33498:
[----:B------:R-:W-:Y:S02]  /*12bc0*/  IMAD.MOV.U32 R38, RZ, RZ, R170 ;  /* 0x000000ffff267224 */ /* 0x000fe400078e00aa */
.L_x_33499:
[----:B------:R-:W-:Y:S05]  /*12bd0*/  BSYNC B1 ;  /* 0x0000000000017941 */ /* 0x000fea0003800000 */
.L_x_33497:
        /* <DEDUP_REMOVED lines=16> */
.L_x_33503:
[----:B------:R-:W-:Y:S05]  /*12ce0*/  BSYNC B2 ;  /* 0x0000000000027941 */ /* 0x000fea0003800000 */
.L_x_33502:
        /* <DEDUP_REMOVED lines=44> */
.L_x_33501:
[----:B------:R-:W-:Y:S05]  /*12fb0*/  BSYNC B1 ;  /* 0x0000000000017941 */ /* 0x000fea0003800000 */
.L_x_33500:
        /* <DEDUP_REMOVED lines=15> */
.L_x_33504:
        /* <DEDUP_REMOVED lines=12> */
.L_x_33507:
[----:B------:R-:W-:Y:S02]  /*13170*/  IMAD.MOV.U32 R38, RZ, RZ, R170 ;  /* 0x000000ffff267224 */ /* 0x000fe400078e00aa */
.L_x_33508:
[----:B------:R-:W-:Y:S05]  /*13180*/  BSYNC B1 ;  /* 0x0000000000017941 */ /* 0x000fea0003800000 */
.L_x_33506:
        /* <DEDUP_REMOVED lines=16> */
.L_x_33512:
[----:B------:R-:W-:Y:S05]  /*13290*/  BSYNC B2 ;  /* 0x0000000000027941 */ /* 0x000fea0003800000 */
.L_x_33511:
        /* <DEDUP_REMOVED lines=43> */
.L_x_33510:
[----:B------:R-:W-:Y:S05]  /*13550*/  BSYNC B1 ;  /* 0x0000000000017941 */ /* 0x000fea0003800000 */
.L_x_33509:
        /* <DEDUP_REMOVED lines=9> */
.L_x_33505:
        /* <DEDUP_REMOVED lines=12> */
.L_x_33514:
[----:B------:R-:W-:Y:S02]  /*136b0*/  MOV R38, R170 ;  /* 0x000000aa00267202 */ /* 0x000fe40000000f00 */
.L_x_33515:
[----:B------:R-:W-:Y:S05]  /*136c0*/  BSYNC B1 ;  /* 0x0000000000017941 */ /* 0x000fea0003800000 */
.L_x_33513:
        /* <DEDUP_REMOVED lines=16> */
.L_x_33519:
[----:B------:R-:W-:Y:S05]  /*137d0*/  BSYNC B2 ;  /* 0x0000000000027941 */ /* 0x000fea0003800000 */
.L_x_33518:
        /* <DEDUP_REMOVED lines=44> */
.L_x_33517:
[----:B------:R-:W-:Y:S05]  /*13aa0*/  BSYNC B1 ;  /* 0x0000000000017941 */ /* 0x000fea0003800000 */
.L_x_33516:
        /* <DEDUP_REMOVED lines=14> */
.L_x_33520:
        /* <DEDUP_REMOVED lines=12> */
.L_x_33523:
[----:B------:R-:W-:Y:S02]  /*13c50*/  IMAD.MOV.U32 R28, RZ, RZ, R170 ;  /* 0x000000ffff1c7224 */ /* 0x000fe400078e00aa */
.L_x_33524:
[----:B------:R-:W-:Y:S05]  /*13c60*/  BSYNC B1 ;  /* 0x0000000000017941 */ /* 0x000fea0003800000 */
.L_x_33522:
        /* <DEDUP_REMOVED lines=16> */
.L_x_33528:
[----:B------:R-:W-:Y:S05]  /*13d70*/  BSYNC B2 ;  /* 0x0000000000027941 */ /* 0x000fea0003800000 */
.L_x_33527:
        /* <DEDUP_REMOVED lines=44> */
.L_x_33526:
[----:B------:R-:W-:Y:S05]  /*14040*/  BSYNC B1 ;  /* 0x0000000000017941 */ /* 0x000fea0003800000 */
.L_x_33525:
        /* <DEDUP_REMOVED lines=9> */
.L_x_33521:
        /* <DEDUP_REMOVED lines=12> */
.L_x_33530:
[----:B------:R-:W-:Y:S02]  /*141a0*/  IMAD.MOV.U32 R28, RZ, RZ, R170 ;  /* 0x000000ffff1c7224 */ /* 0x000fe400078e00aa */
.L_x_33531:
[----:B------:R-:W-:Y:S05]  /*141b0*/  BSYNC B1 ;  /* 0x0000000000017941 */ /* 0x000fea0003800000 */
.L_x_33529:
        /* <DEDUP_REMOVED lines=16> */
.L_x_33535:
[----:B------:R-:W-:Y:S05]  /*142c0*/  BSYNC B2 ;  /* 0x0000000000027941 */ /* 0x000fea0003800000 */
.L_x_33534:
        /* <DEDUP_REMOVED lines=44> */
.L_x_33533:
[----:B------:R-:W-:Y:S05]  /*14590*/  BSYNC B1 ;  /* 0x0000000000017941 */ /* 0x000fea0003800000 */
.L_x_33532:
        /* <DEDUP_REMOVED lines=14> */
.L_x_33536:
        /* <DEDUP_REMOVED lines=12> */
.L_x_33539:
[----:B------:R-:W-:Y:S02]  /*14740*/  IMAD.MOV.U32 R28, RZ, RZ, R170 ;  /* 0x000000ffff1c7224 */ /* 0x000fe400078e00aa */
.L_x_33540:
[----:B------:R-:W-:Y:S05]  /*14750*/  BSYNC B1 ;  /* 0x0000000000017941 */ /* 0x000fea0003800000 */
.L_x_33538:
        /* <DEDUP_REMOVED lines=16> */
.L_x_33544:
[----:B------:R-:W-:Y:S05]  /*14860*/  BSYNC B2 ;  /* 0x0000000000027941 */ /* 0x000fea0003800000 */
.L_x_33543:
        /* <DEDUP_REMOVED lines=44> */
.L_x_33542:
[----:B------:R-:W-:Y:S05]  /*14b30*/  BSYNC B1 ;  /* 0x0000000000017941 */ /* 0x000fea0003800000 */
.L_x_33541:
        /* <DEDUP_REMOVED lines=9> */
.L_x_33537:
        /* <DEDUP_REMOVED lines=12> */
.L_x_33546:
[----:B------:R-:W-:Y:S02]  /*14c90*/  IMAD.MOV.U32 R28, RZ, RZ, R170 ;  /* 0x000000ffff1c7224 */ /* 0x000fe400078e00aa */
.L_x_33547:
[----:B------:R-:W-:Y:S05]  /*14ca0*/  BSYNC B1 ;  /* 0x0000000000017941 */ /* 0x000fea0003800000 */
.L_x_33545:
        /* <DEDUP_REMOVED lines=16> */
.L_x_33551:
[----:B------:R-:W-:Y:S05]  /*14db0*/  BSYNC B2 ;  /* 0x0000000000027941 */ /* 0x000fea0003800000 */
.L_x_33550:
        /* <DEDUP_REMOVED lines=44> */
.L_x_33549:
[----:B------:R-:W-:Y:S05]  /*15080*/  BSYNC B1 ;  /* 0x0000000000017941 */ /* 0x000fea0003800000 */
.L_x_33548:
        /* <DEDUP_REMOVED lines=12> */
.L_x_33552:
        /* <DEDUP_REMOVED lines=12> */
.L_x_33555:
[----:B------:R-:W-:Y:S02]  /*15210*/  IMAD.MOV.U32 R36, RZ, RZ, R170 ;  /* 0x000000ffff247224 */ /* 0x000fe400078e00aa */
.L_x_33556:
[----:B------:R-:W-:Y:S05]  /*15220*/  BSYNC B1 ;  /* 0x0000000000017941 */ /* 0x000fea0003800000 */
.L_x_33554:
        /* <DEDUP_REMOVED lines=16> */
.L_x_33560:
[----:B------:R-:W-:Y:S05]  /*15330*/  BSYNC B2 ;  /* 0x0000000000027941 */ /* 0x000fea0003800000 */
.L_x_33559:
        /* <DEDUP_REMOVED lines=44> */
.L_x_33558:
[----:B------:R-:W-:Y:S05]  /*15600*/  BSYNC B1 ;  /* 0x0000000000017941 */ /* 0x000fea0003800000 */
.L_x_33557:
        /* <DEDUP_REMOVED lines=9> */
.L_x_33553:
        /* <DEDUP_REMOVED lines=12> */
.L_x_33562:
[----:B------:R-:W-:Y:S02]  /*15760*/  IMAD.MOV.U32 R36, RZ, RZ, R170 ;  /* 0x000000ffff247224 */ /* 0x000fe400078e00aa */
.L_x_33563:
[----:B------:R-:W-:Y:S05]  /*15770*/  BSYNC B1 ;  /* 0x0000000000017941 */ /* 0x000fea0003800000 */
.L_x_33561:
        /* <DEDUP_REMOVED lines=16> */
.L_x_33567:
[----:B------:R-:W-:Y:S05]  /*15880*/  BSYNC B2 ;  /* 0x0000000000027941 */ /* 0x000fea0003800000 */
.L_x_33566:
        /* <DEDUP_REMOVED lines=44> */
.L_x_33565:
[----:B------:R-:W-:Y:S05]  /*15b50*/  BSYNC B1 ;  /* 0x0000000000017941 */ /* 0x000fea0003800000 */
.L_x_33564:
        /* <DEDUP_REMOVED lines=12> */
.L_x_33568:
        /* <DEDUP_REMOVED lines=12> */
.L_x_33571:
[----:B------:R-:W-:Y:S02]  /*15ce0*/  IMAD.MOV.U32 R36, RZ, RZ, R170 ;  /* 0x000000ffff247224 */ /* 0x000fe400078e00aa */
.L_x_33572:
[----:B------:R-:W-:Y:S05]  /*15cf0*/  BSYNC B1 ;  /* 0x0000000000017941 */ /* 0x000fea0003800000 */
.L_x_33570:
        /* <DEDUP_REMOVED lines=16> */
.L_x_33576:
[----:B------:R-:W-:Y:S05]  /*15e00*/  BSYNC B2 ;  /* 0x0000000000027941 */ /* 0x000fea0003800000 */
.L_x_33575:
        /* <DEDUP_REMOVED lines=44> */
.L_x_33574:
[----:B------:R-:W-:Y:S05]  /*160d0*/  BSYNC B1 ;  /* 0x0000000000017941 */ /* 0x000fea0003800000 */
.L_x_33573:
        /* <DEDUP_REMOVED lines=9> */
.L_x_33569:
        /* <DEDUP_REMOVED lines=12> */
.L_x_33578:
[----:B------:R-:W-:Y:S02]  /*16230*/  IMAD.MOV.U32 R36, RZ, RZ, R170 ;  /* 0x000000ffff247224 */ /* 0x000fe400078e00aa */
.L_x_33579:
[----:B------:R-:W-:Y:S05]  /*16240*/  BSYNC B1 ;  /* 0x0000000000017941 */ /* 0x000fea0003800000 */
.L_x_33577:
        /* <DEDUP_REMOVED lines=16> */
.L_x_33583:
[----:B------:R-:W-:Y:S05]  /*16350*/  BSYNC B2 ;  /* 0x0000000000027941 */ /* 0x000fea0003800000 */
.L_x_33582:
        /* <DEDUP_REMOVED lines=44> */
.L_x_33581:
[----:B------:R-:W-:Y:S05]  /*16620*/  BSYNC B1 ;  /* 0x0000000000017941 */ /* 0x000fea0003800000 */
.L_x_33580:
        /* <DEDUP_REMOVED lines=12> */
.L_x_33584:
        /* <DEDUP_REMOVED lines=12> */
.L_x_33587:
[----:B------:R-:W-:Y:S02]  /*167b0*/  MOV R30, R170 ;  /* 0x000000aa001e7202 */ /* 0x000fe40000000f00 */
.L_x_33588:
[----:B------:R-:W-:Y:S05]  /*167c0*/  BSYNC B1 ;  /* 0x0000000000017941 */ /* 0x000fea0003800000 */
.L_x_33586:
        /* <DEDUP_REMOVED lines=16> */
.L_x_33592:
[----:B------:R-:W-:Y:S05]  /*168d0*/  BSYNC B2 ;  /* 0x0000000000027941 */ /* 0x000fea0003800000 */
.L_x_33591:
        /* <DEDUP_REMOVED lines=44> */
.L_x_33590:
[----:B------:R-:W-:Y:S05]  /*16ba0*/  BSYNC B1 ;  /* 0x0000000000017941 */ /* 0x000fea0003800000 */
.L_x_33589:
        /* <DEDUP_REMOVED lines=9> */
.L_x_33585:
        /* <DEDUP_REMOVED lines=12> */
.L_x_33594:
[----:B------:R-:W-:Y:S02]  /*16d00*/  MOV R30, R170 ;  /* 0x000000aa001e7202 */ /* 0x000fe40000000f00 */
.L_x_33595:
[----:B------:R-:W-:Y:S05]  /*16d10*/  BSYNC B1 ;  /* 0x0000000000017941 */ /* 0x000fea0003800000 */
.L_x_33593:
        /* <DEDUP_REMOVED lines=16> */
.L_x_33599:
[----:B------:R-:W-:Y:S05]  /*16e20*/  BSYNC B2 ;  /* 0x0000000000027941 */ /* 0x000fea0003800000 */
.L_x_33598:
        /* <DEDUP_REMOVED lines=44> */
.L_x_33597:
[----:B------:R-:W-:Y:S05]  /*170f0*/  BSYNC B1 ;  /* 0x0000000000017941 */ /* 0x000fea0003800000 */
.L_x_33596:
        /* <DEDUP_REMOVED lines=12> */
.L_x_33600:
        /* <DEDUP_REMOVED lines=12> */
.L_x_33603:
[----:B------:R-:W-:Y:S02]  /*17280*/  IMAD.MOV.U32 R30, RZ, RZ, R170 ;  /* 0x000000ffff1e7224 */ /* 0x000fe400078e00aa */
.L_x_33604:
[----:B------:R-:W-:Y:S05]  /*17290*/  BSYNC B1 ;  /* 0x0000000000017941 */ /* 0x000fea0003800000 */
.L_x_33602:
        /* <DEDUP_REMOVED lines=16> */
.L_x_33608:
[----:B------:R-:W-:Y:S05]  /*173a0*/  BSYNC B2 ;  /* 0x0000000000027941 */ /* 0x000fea0003800000 */
.L_x_33607:
        /* <DEDUP_REMOVED lines=44> */
.L_x_33606:
[----:B------:R-:W-:Y:S05]  /*17670*/  BSYNC B1 ;  /* 0x0000000000017941 */ /* 0x000fea0003800000 */
.L_x_33605:
        /* <DEDUP_REMOVED lines=9> */
.L_x_33601:
        /* <DEDUP_REMOVED lines=12> */
.L_x_33610:
[----:B------:R-:W-:Y:S02]  /*177d0*/  IMAD.MOV.U32 R30, RZ, RZ, R170 ;  /* 0x000000ffff1e7224 */ /* 0x000fe400078e00aa */
.L_x_33611:
[----:B------:R-:W-:Y:S05]  /*177e0*/  BSYNC B1 ;  /* 0x0000000000017941 */ /* 0x000fea0003800000 */
.L_x_33609:
        /* <DEDUP_REMOVED lines=16> */
.L_x_33615:
[----:B------:R-:W-:Y:S05]  /*178f0*/  BSYNC B2 ;  /* 0x0000000000027941 */ /* 0x000fea0003800000 */
.L_x_33614:
        /* <DEDUP_REMOVED lines=44> */
.L_x_33613:
[----:B------:R-:W-:Y:S05]  /*17bc0*/  BSYNC B1 ;  /* 0x0000000000017941 */ /* 0x000fea0003800000 */
.L_x_33612:
        /* <DEDUP_REMOVED lines=13> */
.L_x_33616:
        /* <DEDUP_REMOVED lines=12> */
.L_x_33619:
[----:B------:R-:W-:Y:S02]  /*17d60*/  IMAD.MOV.U32 R34, RZ, RZ, R170 ;  /* 0x000000ffff227224 */ /* 0x000fe400078e00aa */
.L_x_33620:
[----:B------:R-:W-:Y:S05]  /*17d70*/  BSYNC B1 ;  /* 0x0000000000017941 */ /* 0x000fea0003800000 */
.L_x_33618:
        /* <DEDUP_REMOVED lines=19> */
.L_x_33624:
[----:B------:R-:W-:Y:S05]  /*17eb0*/  BSYNC B2 ;  /* 0x0000000000027941 */ /* 0x000fea0003800000 */
.L_x_33623:
        /* <DEDUP_REMOVED lines=44> */
.L_x_33622:
[----:B------:R-:W-:Y:S05]  /*18180*/  BSYNC B1 ;  /* 0x0000000000017941 */ /* 0x000fea0003800000 */
.L_x_33621:
        /* <DEDUP_REMOVED lines=9> */
.L_x_33617:
        /* <DEDUP_REMOVED lines=46> */
.L_x_33625:
        /* <DEDUP_REMOVED lines=19> */
.L_x_33627:
[----:B------:R-:W-:Y:S02]  /*18630*/  MOV R38, R170 ;  /* 0x000000aa00267202 */ /* 0x000fe40000000f00 */
.L_x_33628:
[----:B------:R-:W-:Y:S05]  /*18640*/  BSYNC B1 ;  /* 0x0000000000017941 */ /* 0x000fea0003800000 */
.L_x_33626:
        /* <DEDUP_REMOVED lines=16> */
.L_x_33632:
[----:B------:R-:W-:Y:S05]  /*18750*/  BSYNC B2 ;  /* 0x0000000000027941 */ /* 0x000fea0003800000 */
.L_x_33631:
        /* <DEDUP_REMOVED lines=44> */
.L_x_33630:
[----:B------:R-:W-:Y:S05]  /*18a20*/  BSYNC B1 ;  /* 0x0000000000017941 */ /* 0x000fea0003800000 */
.L_x_33629:
        /* <DEDUP_REMOVED lines=15> */
.L_x_33633:
        /* <DEDUP_REMOVED lines=12> */
.L_x_33636:
[----:B------:R-:W-:Y:S02]  /*18be0*/  IMAD.MOV.U32 R38, RZ, RZ, R170 ;  /* 0x000000ffff267224 */ /* 0x000fe400078e00aa */
.L_x_33637:
[----:B------:R-:W-:Y:S05]  /*18bf0*/  BSYNC B1 ;  /* 0x0000000000017941 */ /* 0x000fea0003800000 */
.L_x_33635:
        /* <DEDUP_REMOVED lines=16> */
.L_x_33641:
[----:B------:R-:W-:Y:S05]  /*18d00*/  BSYNC B2 ;  /* 0x0000000000027941 */ /* 0x000fea0003800000 */
.L_x_33640:
        /* <DEDUP_REMOVED lines=43> */
.L_x_33639:
[----:B------:R-:W-:Y:S05]  /*18fc0*/  BSYNC B1 ;  /* 0x0000000000017941 */ /* 0x000fea0003800000 */
.L_x_33638:
        /* <DEDUP_REMOVED lines=9> */
.L_x_33634:
        /* <DEDUP_REMOVED lines=12> */
.L_x_33643:
[----:B------:R-:W-:Y:S02]  /*19120*/  IMAD.MOV.U32 R38, RZ, RZ, R170 ;  /* 0x000000ffff267224 */ /* 0x000fe400078e00aa */
.L_x_33644:
[----:B------:R-:W-:Y:S05]  /*19130*/  BSYNC B1 ;  /* 0x0000000000017941 */ /* 0x000fea0003800000 */
.L_x_33642:
        /* <DEDUP_REMOVED lines=16> */
.L_x_33648:
[----:B------:R-:W-:Y:S05]  /*19240*/  BSYNC B2 ;  /* 0x0000000000027941 */ /* 0x000fea0003800000 */
.L_x_33647:
        /* <DEDUP_REMOVED lines=44> */
.L_x_33646:
[----:B------:R-:W-:Y:S05]  /*19510*/  BSYNC B1 ;  /* 0x0000000000017941 */ /* 0x000fea0003800000 */
.L_x_33645:
        /* <DEDUP_REMOVED lines=14> */
.L_x_33649:
        /* <DEDUP_REMOVED lines=12> */
.L_x_33652:
[----:B------:R-:W-:Y:S02]  /*196c0*/  IMAD.MOV.U32 R28, RZ, RZ, R170 ;  /* 0x000000ffff1c7224 */ /* 0x000fe400078e00aa */
.L_x_33653:
[----:B------:R-:W-:Y:S05]  /*196d0*/  BSYNC B1 ;  /* 0x0000000000017941 */ /* 0x000fea0003800000 */
.L_x_33651:
        /* <DEDUP_REMOVED lines=16> */
.L_x_33657:
[----:B------:R-:W-:Y:S05]  /*197e0*/  BSYNC B2 ;  /* 0x0000000000027941 */ /* 0x000fea0003800000 */
.L_x_33656:
        /* <DEDUP_REMOVED lines=44> */
.L_x_33655:
[----:B------:R-:W-:Y:S05]  /*19ab0*/  BSYNC B1 ;  /* 0x0000000000017941 */ /* 0x000fea0003800000 */
.L_x_33654:
        /* <DEDUP_REMOVED lines=9> */
.L_x_33650:
        /* <DEDUP_REMOVED lines=12> */
.L_x_33659:
[----:B------:R-:W-:Y:S02]  /*19c10*/  IMAD.MOV.U32 R28, RZ, RZ, R170 ;  /* 0x000000ffff1c7224 */ /* 0x000fe400078e00aa */
.L_x_33660:
[----:B------:R-:W-:Y:S05]  /*19c20*/  BSYNC B1 ;  /* 0x0000000000017941 */ /* 0x000fea0003800000 */
.L_x_33658:
        /* <DEDUP_REMOVED lines=16> */
.L_x_33664:
[----:B------:R-:W-:Y:S05]  /*19d30*/  BSYNC B2 ;  /* 0x0000000000027941 */ /* 0x000fea0003800000 */
.L_x_33663:
        /* <DEDUP_REMOVED lines=44> */
.L_x_33662:
[----:B------:R-:W-:Y:S05]  /*1a000*/  BSYNC B1 ;  /* 0x0000000000017941 */ /* 0x000fea0003800000 */
.L_x_33661:
        /* <DEDUP_REMOVED lines=14> */
.L_x_33665:
        /* <DEDUP_REMOVED lines=12> */
.L_x_33668:
[----:B------:R-:W-:Y:S02]  /*1a1b0*/  MOV R28, R170 ;  /* 0x000000aa001c7202 */ /* 0x000fe40000000f00 */
.L_x_33669:
[----:B------:R-:W-:Y:S05]  /*1a1c0*/  BSYNC B1 ;  /* 0x0000000000017941 */ /* 0x000fea0003800000 */
.L_x_33667:
        /* <DEDUP_REMOVED lines=16> */
.L_x_33673:
[----:B------:R-:W-:Y:S05]  /*1a2d0*/  BSYNC B2 ;  /* 0x0000000000027941 */ /* 0x000fea0003800000 */
.L_x_33672:
        /* <DEDUP_REMOVED lines=44> */
.L_x_33671:
[----:B------:R-:W-:Y:S05]  /*1a5a0*/  BSYNC B1 ;  /* 0x0000000000017941 */ /* 0x000fea0003800000 */
.L_x_33670:
        /* <DEDUP_REMOVED lines=9> */
.L_x_33666:
        /* <DEDUP_REMOVED lines=12> */
.L_x_33675:
[----:B------:R-:W-:Y:S02]  /*1a700*/  MOV R28, R170 ;  /* 0x000000aa001c7202 */ /* 0x000fe40000000f00 */
.L_x_33676:
[----:B------:R-:W-:Y:S05]  /*1a710*/  BSYNC B1 ;  /* 0x0000000000017941 */ /* 0x000fea0003800000 */
.L_x_33674:
        /* <DEDUP_REMOVED lines=16> */
.L_x_33680:
[----:B------:R-:W-:Y:S05]  /*1a820*/  BSYNC B2 ;  /* 0x0000000000027941 */ /* 0x000fea0003800000 */
.L_x_33679:
        /* <DEDUP_REMOVED lines=44> */
.L_x_33678:
[----:B------:R-:W-:Y:S05]  /*1aaf0*/  BSYNC B1 ;  /* 0x0000000000017941 */ /* 0x000fea0003800000 */
.L_x_33677:
        /* <DEDUP_REMOVED lines=12> */
.L_x_33681:
        /* <DEDUP_REMOVED lines=12> */
.L_x_33684:
[----:B------:R-:W-:Y:S02]  /*1ac80*/  IMAD.MOV.U32 R36, RZ, RZ, R170 ;  /* 0x000000ffff247224 */ /* 0x000fe400078e00aa */
.L_x_33685:
[----:B------:R-:W-:Y:S05]  /*1ac90*/  BSYNC B1 ;  /* 0x0000000000017941 */ /* 0x000fea0003800000 */
.L_x_33683:
        /* <DEDUP_REMOVED lines=16> */
.L_x_33689:
[----:B------:R-:W-:Y:S05]  /*1ada0*/  BSYNC B2 ;  /* 0x0000000000027941 */ /* 0x000fea0003800000 */
.L_x_33688:
        /* <DEDUP_REMOVED lines=44> */
.L_x_33687:
[----:B------:R-:W-:Y:S05]  /*1b070*/  BSYNC B1 ;  /* 0x0000000000017941 */ /* 0x000fea0003800000 */
.L_x_33686:
        /* <DEDUP_REMOVED lines=9> */
.L_x_33682:
        /* <DEDUP_REMOVED lines=12> */
.L_x_33691:
[----:B------:R-:W-:Y:S02]  /*1b1d0*/  IMAD.MOV.U32 R36, RZ, RZ, R170 ;  /* 0x000000ffff247224 */ /* 0x000fe400078e00aa */
.L_x_33692:
[----:B------:R-:W-:Y:S05]  /*1b1e0*/  BSYNC B1 ;  /* 0x0000000000017941 */ /* 0x000fea0003800000 */
.L_x_33690:
        /* <DEDUP_REMOVED lines=16> */
.L_x_33696:
[----:B------:R-:W-:Y:S05]  /*1b2f0*/  BSYNC B2 ;  /* 0x0000000000027941 */ /* 0x000fea0003800000 */
.L_x_33695:
        /* <DEDUP_REMOVED lines=44> */
.L_x_33694:
[----:B------:R-:W-:Y:S05]  /*1b5c0*/  BSYNC B1 ;  /* 0x0000000000017941 */ /* 0x000fea0003800000 */
.L_x_33693:
        /* <DEDUP_REMOVED lines=12> */
.L_x_33697:
        /* <DEDUP_REMOVED lines=12> */
.L_x_33700:
[----:B------:R-:W-:Y:S02]  /*1b750*/  IMAD.MOV.U32 R36, RZ, RZ, R170 ;  /* 0x000000ffff247224 */ /* 0x000fe400078e00aa */
.L_x_33701:
[----:B------:R-:W-:Y:S05]  /*1b760*/  BSYNC B1 ;  /* 0x0000000000017941 */ /* 0x000fea0003800000 */
.L_x_33699:
        /* <DEDUP_REMOVED lines=16> */
.L_x_33705:
[----:B------:R-:W-:Y:S05]  /*1b870*/  BSYNC B2 ;  /* 0x0000000000027941 */ /* 0x000fea0003800000 */
.L_x_33704:
        /* <DEDUP_REMOVED lines=44> */
.L_x_33703:
[----:B------:R-:W-:Y:S05]  /*1bb40*/  BSYNC B1 ;  /* 0x0000000000017941 */ /* 0x000fea0003800000 */
.L_x_33702:
        /* <DEDUP_REMOVED lines=9> */
.L_x_33698:
        /* <DEDUP_REMOVED lines=12> */
.L_x_33707:
[----:B------:R-:W-:Y:S02]  /*1bca0*/  IMAD.MOV.U32 R36, RZ, RZ, R170 ;  /* 0x000000ffff247224 */ /* 0x000fe400078e00aa */
.L_x_33708:
[----:B------:R-:W-:Y:S05]  /*1bcb0*/  BSYNC B1 ;  /* 0x0000000000017941 */ /* 0x000fea0003800000 */
.L_x_33706:
        /* <DEDUP_REMOVED lines=16> */
.L_x_33712:
[----:B------:R-:W-:Y:S05]  /*1bdc0*/  BSYNC B2 ;  /* 0x0000000000027941 */ /* 0x000fea0003800000 */
.L_x_33711:
        /* <DEDUP_REMOVED lines=44> */
.L_x_33710:
[----:B------:R-:W-:Y:S05]  /*1c090*/  BSYNC B1 ;  /* 0x0000000000017941 */ /* 0x000fea0003800000 */
.L_x_33709:
        /* <DEDUP_REMOVED lines=12> */
.L_x_33713:
        /* <DEDUP_REMOVED lines=12> */
.L_x_33716:
[----:B------:R-:W-:Y:S02]  /*1c220*/  IMAD.MOV.U32 R30, RZ, RZ, R170 ;  /* 0x000000ffff1e7224 */ /* 0x000fe400078e00aa */
.L_x_33717:
[----:B------:R-:W-:Y:S05]  /*1c230*/  BSYNC B1 ;  /* 0x0000000000017941 */ /* 0x000fea0003800000 */
.L_x_33715:
        /* <DEDUP_REMOVED lines=16> */
.L_x_33721:
[----:B------:R-:W-:Y:S05]  /*1c340*/  BSYNC B2 ;  /* 0x0000000000027941 */ /* 0x000fea0003800000 */
.L_x_33720:
        /* <DEDUP_REMOVED lines=44> */
.L_x_33719:
[----:B------:R-:W-:Y:S05]  /*1c610*/  BSYNC B1 ;  /* 0x0000000000017941 */ /* 0x000fea0003800000 */
.L_x_33718:
        /* <DEDUP_REMOVED lines=9> */
.L_x_33714:
        /* <DEDUP_REMOVED lines=12> */
.L_x_33723:
[----:B------:R-:W-:Y:S02]  /*1c770*/  IMAD.MOV.U32 R30, RZ, RZ, R170 ;  /* 0x000000ffff1e7224 */ /* 0x000fe400078e00aa */
.L_x_33724:
[----:B------:R-:W-:Y:S05]  /*1c780*/  BSYNC B1 ;  /* 0x0000000000017941 */ /* 0x000fea0003800000 */
.L_x_33722:
        /* <DEDUP_REMOVED lines=16> */
.L_x_33728:
[----:B------:R-:W-:Y:S05]  /*1c890*/  BSYNC B2 ;  /* 0x0000000000027941 */ /* 0x000fea0003800000 */
.L_x_33727:
        /* <DEDUP_REMOVED lines=44> */
.L_x_33726:
[----:B------:R-:W-:Y:S05]  /*1cb60*/  BSYNC B1 ;  /* 0x0000000000017941 */ /* 0x000fea0003800000 */
.L_x_33725:
        /* <DEDUP_REMOVED lines=12> */
.L_x_33729:
        /* <DEDUP_REMOVED lines=12> */
.L_x_33732:
[----:B------:R-:W-:Y:S02]  /*1ccf0*/  IMAD.MOV.U32 R30, RZ, RZ, R170 ;  /* 0x000000ffff1e7224 */ /* 0x000fe400078e00aa */
.L_x_33733:
[----:B------:R-:W-:Y:S05]  /*1cd00*/  BSYNC B1 ;  /* 0x0000000000017941 */ /* 0x000fea0003800000 */
.L_x_33731:
        /* <DEDUP_REMOVED lines=16> */
.L_x_33737:
[----:B------:R-:W-:Y:S05]  /*1ce10*/  BSYNC B2 ;  /* 0x0000000000027941 */ /* 0x000fea0003800000 */
.L_x_33736:
        /* <DEDUP_REMOVED lines=44> */
.L_x_33735:
[----:B------:R-:W-:Y:S05]  /*1d0e0*/  BSYNC B1 ;  /* 0x0000000000017941 */ /* 0x000fea0003800000 */
.L_x_33734:
        /* <DEDUP_REMOVED lines=9> */
.L_x_33730:
        /* <DEDUP_REMOVED lines=12> */
.L_x_33739:
[----:B------:R-:W-:Y:S02]  /*1d240*/  IMAD.MOV.U32 R30, RZ, RZ, R170 ;  /* 0x000000ffff1e7224 */ /* 0x000fe400078e00aa */
.L_x_33740:
[----:B------:R-:W-:Y:S05]  /*1d250*/  BSYNC B1 ;  /* 0x0000000000017941 */ /* 0x000fea0003800000 */
.L_x_33738:
        /* <DEDUP_REMOVED lines=16> */
.L_x_33744:
[----:B------:R-:W-:Y:S05]  /*1d360*/  BSYNC B2 ;  /* 0x0000000000027941 */ /* 0x000fea0003800000 */
.L_x_33743:
        /* <DEDUP_REMOVED lines=44> */
.L_x_33742:
[----:B------:R-:W-:Y:S05]  /*1d630*/  BSYNC B1 ;  /* 0x0000000000017941 */ /* 0x000fea0003800000 */
.L_x_33741:
        /* <DEDUP_REMOVED lines=13> */
.L_x_33745:
        /* <DEDUP_REMOVED lines=12> */
.L_x_33748:
[----:B------:R-:W-:Y:S02]  /*1d7d0*/  MOV R34, R170 ;  /* 0x000000aa00227202 */ /* 0x000fe40000000f00 */
.L_x_33749:
[----:B------:R-:W-:Y:S05]  /*1d7e0*/  BSYNC B1 ;  /* 0x0000000000017941 */ /* 0x000fea0003800000 */
.L_x_33747:
        /* <DEDUP_REMOVED lines=19> */
.L_x_33753:
[----:B------:R-:W-:Y:S05]  /*1d920*/  BSYNC B2 ;  /* 0x0000000000027941 */ /* 0x000fea0003800000 */
.L_x_33752:
        /* <DEDUP_REMOVED lines=44> */
.L_x_33751:
[----:B------:R-:W-:Y:S05]  /*1dbf0*/  BSYNC B1 ;  /* 0x0000000000017941 */ /* 0x000fea0003800000 */
.L_x_33750:
        /* <DEDUP_REMOVED lines=9> */
.L_x_33746:
        /* <DEDUP_REMOVED lines=46> */
.L_x_33754:
        /* <DEDUP_REMOVED lines=19> */
.L_x_33756:
[----:B------:R-:W-:Y:S02]  /*1e0a0*/  IMAD.MOV.U32 R38, RZ, RZ, R170 ;  /* 0x000000ffff267224 */ /* 0x000fe400078e00aa */
.L_x_33757:
[----:B------:R-:W-:Y:S05]  /*1e0b0*/  BSYNC B1 ;  /* 0x0000000000017941 */ /* 0x000fea0003800000 */
.L_x_33755:
        /* <DEDUP_REMOVED lines=16> */
.L_x_33761:
[----:B------:R-:W-:Y:S05]  /*1e1c0*/  BSYNC B2 ;  /* 0x0000000000027941 */ /* 0x000fea0003800000 */
.L_x_33760:
        /* <DEDUP_REMOVED lines=44> */
.L_x_33759:
[----:B------:R-:W-:Y:S05]  /*1e490*/  BSYNC B1 ;  /* 0x0000000000017941 */ /* 0x000fea0003800000 */
.L_x_33758:
        /* <DEDUP_REMOVED lines=15> */
.L_x_33762:
        /* <DEDUP_REMOVED lines=12> */
.L_x_33765:
[----:B------:R-:W-:Y:S02]  /*1e650*/  IMAD.MOV.U32 R38, RZ, RZ, R170 ;  /* 0x000000ffff267224 */ /* 0x000fe400078e00aa */
.L_x_33766:
[----:B------:R-:W-:Y:S05]  /*1e660*/  BSYNC B1 ;  /* 0x0000000000017941 */ /* 0x000fea0003800000 */
.L_x_33764:
        /* <DEDUP_REMOVED lines=16> */
.L_x_33770:
[----:B------:R-:W-:Y:S05]  /*1e770*/  BSYNC B2 ;  /* 0x0000000000027941 */ /* 0x000fea0003800000 */
.L_x_33769:
        /* <DEDUP_REMOVED lines=43> */
.L_x_33768:
[----:B------:R-:W-:Y:S05]  /*1ea30*/  BSYNC B1 ;  /* 0x0000000000017941 */ /* 0x000fea0003800000 */
.L_x_33767:
        /* <DEDUP_REMOVED lines=9> */
.L_x_33763:
        /* <DEDUP_REMOVED lines=12> */
.L_x_33772:
[----:B------:R-:W-:Y:S02]  /*1eb90*/  IMAD.MOV.U32 R38, RZ, RZ, R170 ;  /* 0x000000ffff267224 */ /* 0x000fe400078e00aa */
.L_x_33773:
[----:B------:R-:W-:Y:S05]  /*1eba0*/  BSYNC B1 ;  /* 0x0000000000017941 */ /* 0x000fea0003800000 */
.L_x_33771:
        /* <DEDUP_REMOVED lines=16> */
.L_x_33777:
[----:B------:R-:W-:Y:S05]  /*1ecb0*/  BSYNC B2 ;  /* 0x0000000000027941 */ /* 0x000fea0003800000 */
.L_x_33776:
        /* <DEDUP_REMOVED lines=44> */
.L_x_33775:
[----:B------:R-:W-:Y:S05]  /*1ef80*/  BSYNC B1 ;  /* 0x0000000000017941 */ /* 0x000fea0003800000 */
.L_x_33774:
        /* <DEDUP_REMOVED lines=14> */
.L_x_33778:
        /* <DEDUP_REMOVED lines=12> */
.L_x_33781:
[----:B------:R-:W-:Y:S02]  /*1f130*/  IMAD.MOV.U32 R28, RZ, RZ, R170 ;  /* 0x000000ffff1c7224 */ /* 0x000fe400078e00aa */
.L_x_33782:
[----:B------:R-:W-:Y:S05]  /*1f140*/  BSYNC B1 ;  /* 0x0000000000017941 */ /* 0x000fea0003800000 */
.L_x_33780:
        /* <DEDUP_REMOVED lines=16> */
.L_x_33786:
[----:B------:R-:W-:Y:S05]  /*1f250*/  BSYNC B2 ;  /* 0x0000000000027941 */ /* 0x000fea0003800000 */
.L_x_33785:
        /* <DEDUP_REMOVED lines=44> */
.L_x_33784:
[----:B------:R-:W-:Y:S05]  /*1f520*/  BSYNC B1 ;  /* 0x0000000000017941 */ /* 0x000fea0003800000 */
.L_x_33783:
        /* <DEDUP_REMOVED lines=9> */
.L_x_33779:
        /* <DEDUP_REMOVED lines=12> */
.L_x_33788:
[----:B------:R-:W-:Y:S02]  /*1f680*/  IMAD.MOV.U32 R28, RZ, RZ, R170 ;  /* 0x000000ffff1c7224 */ /* 0x000fe400078e00aa */
.L_x_33789:
[----:B------:R-:W-:Y:S05]  /*1f690*/  BSYNC B1 ;  /* 0x0000000000017941 */ /* 0x000fea0003800000 */
.L_x_33787:
        /* <DEDUP_REMOVED lines=16> */
.L_x_33793:
[----:B------:R-:W-:Y:S05]  /*1f7a0*/  BSYNC B2 ;  /* 0x0000000000027941 */ /* 0x000fea0003800000 */
.L_x_33792:
        /* <DEDUP_REMOVED lines=44> */
.L_x_33791:
[----:B------:R-:W-:Y:S05]  /*1fa70*/  BSYNC B1 ;  /* 0x0000000000017941 */ /* 0x000fea0003800000 */
.L_x_33790:
        /* <DEDUP_REMOVED lines=14> */
.L_x_33794:
        /* <DEDUP_REMOVED lines=12> */
.L_x_33797:
[----:B------:R-:W-:Y:S02]  /*1fc20*/  IMAD.MOV.U32 R28, RZ, RZ, R170 ;  /* 0x000000ffff1c7224 */ /* 0x000fe400078e00aa */
.L_x_33798:
[----:B------:R-:W-:Y:S05]  /*1fc30*/  BSYNC B1 ;  /* 0x0000000000017941 */ /* 0x000fea0003800000 */
.L_x_33796:
        /* <DEDUP_REMOVED lines=16> */
.L_x_33802:
[----:B------:R-:W-:Y:S05]  /*1fd40*/  BSYNC B2 ;  /* 0x0000000000027941 */ /* 0x000fea0003800000 */
.L_x_33801:
        /* <DEDUP_REMOVED lines=44> */
.L_x_33800:
[----:B------:R-:W-:Y:S05]  /*20010*/  BSYNC B1 ;  /* 0x0000000000017941 */ /* 0x000fea0003800000 */
.L_x_33799:
        /* <DEDUP_REMOVED lines=9> */
.L_x_33795:
        /* <DEDUP_REMOVED lines=12> */
.L_x_33804:
[----:B------:R-:W-:Y:S02]  /*20170*/  IMAD.MOV.U32 R28, RZ, RZ, R170 ;  /* 0x000000ffff1c7224 */ /* 0x000fe400078e00aa */
.L_x_33805:
[----:B------:R-:W-:Y:S05]  /*20180*/  BSYNC B1 ;  /* 0x0000000000017941 */ /* 0x000fea0003800000 */
.L_x_33803:
        /* <DEDUP_REMOVED lines=16> */
.L_x_33809:
[----:B------:R-:W-:Y:S05]  /*20290*/  BSYNC B2 ;  /* 0x0000000000027941 */ /* 0x000fea0003800000 */
.L_x_33808:
        /* <DEDUP_REMOVED lines=44> */
.L_x_33807:
[----:B------:R-:W-:Y:S05]  /*20560*/  BSYNC B1 ;  /* 0x0000000000017941 */ /* 0x000fea0003800000 */
.L_x_33806:
        /* <DEDUP_REMOVED lines=12> */
.L_x_33810:
        /* <DEDUP_REMOVED lines=12> */
.L_x_33813:
[----:B------:R-:W-:Y:S02]  /*206f0*/  IMAD.MOV.U32 R36, RZ, RZ, R170 ;  /* 0x000000ffff247224 */ /* 0x000fe400078e00aa */
.L_x_33814:
[----:B------:R-:W-:Y:S05]  /*20700*/  BSYNC B1 ;  /* 0x0000000000017941 */ /* 0x000fea0003800000 */
.L_x_33812:
        /* <DEDUP_REMOVED lines=16> */
.L_x_33818:
[----:B------:R-:W-:Y:S05]  /*20810*/  BSYNC B2 ;  /* 0x0000000000027941 */ /* 0x000fea0003800000 */
.L_x_33817:
        /* <DEDUP_REMOVED lines=44> */
.L_x_33816:
[----:B------:R-:W-:Y:S05]  /*20ae0*/  BSYNC B1 ;  /* 0x0000000000017941 */ /* 0x000fea0003800000 */
.L_x_33815:
        /* <DEDUP_REMOVED lines=9> */
.L_x_33811:
        /* <DEDUP_REMOVED lines=12> */
.L_x_33820:
[----:B------:R-:W-:Y:S02]  /*20c40*/  IMAD.MOV.U32 R36, RZ, RZ, R170 ;  /* 0x000000ffff247224 */ /* 0x000fe400078e00aa */
.L_x_33821:
[----:B------:R-:W-:Y:S05]  /*20c50*/  BSYNC B1 ;  /* 0x0000000000017941 */ /* 0x000fea0003800000 */
.L_x_33819:
        /* <DEDUP_REMOVED lines=16> */
.L_x_33825:
[----:B------:R-:W-:Y:S05]  /*20d60*/  BSYNC B2 ;  /* 0x0000000000027941 */ /* 0x000fea0003800000 */
.L_x_33824:
        /* <DEDUP_REMOVED lines=44> */
.L_x_33823:
[----:B------:R-:W-:Y:S05]  /*21030*/  BSYNC B1 ;  /* 0x0000000000017941 */ /* 0x000fea0003800000 */
.L_x_33822:
        /* <DEDUP_REMOVED lines=12> */
.L_x_33826:
        /* <DEDUP_REMOVED lines=12> */
.L_x_33829:
[----:B------:R-:W-:Y:S02]  /*211c0*/  MOV R37, R170 ;  /* 0x000000aa00257202 */ /* 0x000fe40000000f00 */
.L_x_33830:
[----:B------:R-:W-:Y:S05]  /*211d0*/  BSYNC B1 ;  /* 0x0000000000017941 */ /* 0x000fea0003800000 */
.L_x_33828:
        /* <DEDUP_REMOVED lines=16> */
.L_x_33834:
[----:B------:R-:W-:Y:S05]  /*212e0*/  BSYNC B2 ;  /* 0x0000000000027941 */ /* 0x000fea0003800000 */
.L_x_33833:
        /* <DEDUP_REMOVED lines=44> */
.L_x_33832:
[----:B------:R-:W-:Y:S05]  /*215b0*/  BSYNC B1 ;  /* 0x0000000000017941 */ /* 0x000fea0003800000 */
.L_x_33831:
        /* <DEDUP_REMOVED lines=9> */
.L_x_33827:
        /* <DEDUP_REMOVED lines=12> */
.L_x_33836:
[----:B------:R-:W-:Y:S02]  /*21710*/  MOV R37, R170 ;  /* 0x000000aa00257202 */ /* 0x000fe40000000f00 */
.L_x_33837:
[----:B------:R-:W-:Y:S05]  /*21720*/  BSYNC B1 ;  /* 0x0000000000017941 */ /* 0x000fea0003800000 */
.L_x_33835:
        /* <DEDUP_REMOVED lines=16> */
.L_x_33841:
[----:B------:R-:W-:Y:S05]  /*21830*/  BSYNC B2 ;  /* 0x0000000000027941 */ /* 0x000fea0003800000 */
.L_x_33840:
        /* <DEDUP_REMOVED lines=44> */
.L_x_33839:
[----:B------:R-:W-:Y:S05]  /*21b00*/  BSYNC B1 ;  /* 0x0000000000017941 */ /* 0x000fea0003800000 */
.L_x_33838:
        /* <DEDUP_REMOVED lines=12> */
.L_x_33842:
        /* <DEDUP_REMOVED lines=12> */
.L_x_33845:
[----:B------:R-:W-:Y:S02]  /*21c90*/  IMAD.MOV.U32 R30, RZ, RZ, R170 ;  /* 0x000000ffff1e7224 */ /* 0x000fe400078e00aa */
.L_x_33846:
[----:B------:R-:W-:Y:S05]  /*21ca0*/  BSYNC B1 ;  /* 0x0000000000017941 */ /* 0x000fea0003800000 */
.L_x_33844:
        /* <DEDUP_REMOVED lines=16> */
.L_x_33850:
[----:B------:R-:W-:Y:S05]  /*21db0*/  BSYNC B2 ;  /* 0x0000000000027941 */ /* 0x000fea0003800000 */
.L_x_33849:
        /* <DEDUP_REMOVED lines=44> */
.L_x_33848:
[----:B------:R-:W-:Y:S05]  /*22080*/  BSYNC B1 ;  /* 0x0000000000017941 */ /* 0x000fea0003800000 */
.L_x_33847:
        /* <DEDUP_REMOVED lines=9> */
.L_x_33843:
        /* <DEDUP_REMOVED lines=12> */
.L_x_33852:
[----:B------:R-:W-:Y:S02]  /*221e0*/  IMAD.MOV.U32 R30, RZ, RZ, R170 ;  /* 0x000000ffff1e7224 */ /* 0x000fe400078e00aa */
.L_x_33853:
[----:B------:R-:W-:Y:S05]  /*221f0*/  BSYNC B1 ;  /* 0x0000000000017941 */ /* 0x000fea0003800000 */
.L_x_33851:
        /* <DEDUP_REMOVED lines=16> */
.L_x_33857:
[----:B------:R-:W-:Y:S05]  /*22300*/  BSYNC B2 ;  /* 0x0000000000027941 */ /* 0x000fea0003800000 */
.L_x_33856:
        /* <DEDUP_REMOVED lines=44> */
.L_x_33855:
[----:B------:R-:W-:Y:S05]  /*225d0*/  BSYNC B1 ;  /* 0x0000000000017941 */ /* 0x000fea0003800000 */
.L_x_33854:
        /* <DEDUP_REMOVED lines=12> */
.L_x_33858:
        /* <DEDUP_REMOVED lines=12> */
.L_x_33861:
[----:B------:R-:W-:Y:S02]  /*22760*/  IMAD.MOV.U32 R30, RZ, RZ, R170 ;  /* 0x000000ffff1e7224 */ /* 0x000fe400078e00aa */
.L_x_33862:
[----:B------:R-:W-:Y:S05]  /*22770*/  BSYNC B1 ;  /* 0x0000000000017941 */ /* 0x000fea0003800000 */
.L_x_33860:
        /* <DEDUP_REMOVED lines=16> */
.L_x_33866:
[----:B------:R-:W-:Y:S05]  /*22880*/  BSYNC B2 ;  /* 0x0000000000027941 */ /* 0x000fea0003800000 */
.L_x_33865:
        /* <DEDUP_REMOVED lines=44> */
.L_x_33864:
[----:B------:R-:W-:Y:S05]  /*22b50*/  BSYNC B1 ;  /* 0x0000000000017941 */ /* 0x000fea0003800000 */
.L_x_33863:
        /* <DEDUP_REMOVED lines=9> */
.L_x_33859:
        /* <DEDUP_REMOVED lines=12> */
.L_x_33868:
[----:B------:R-:W-:Y:S02]  /*22cb0*/  IMAD.MOV.U32 R30, RZ, RZ, R170 ;  /* 0x000000ffff1e7224 */ /* 0x000fe400078e00aa */
.L_x_33869:
[----:B------:R-:W-:Y:S05]  /*22cc0*/  BSYNC B1 ;  /* 0x0000000000017941 */ /* 0x000fea0003800000 */
.L_x_33867:
        /* <DEDUP_REMOVED lines=16> */
.L_x_33873:
[----:B------:R-:W-:Y:S05]  /*22dd0*/  BSYNC B2 ;  /* 0x0000000000027941 */ /* 0x000fea0003800000 */
.L_x_33872:
        /* <DEDUP_REMOVED lines=44> */
.L_x_33871:
[----:B------:R-:W-:Y:S05]  /*230a0*/  BSYNC B1 ;  /* 0x0000000000017941 */ /* 0x000fea0003800000 */
.L_x_33870:
        /* <DEDUP_REMOVED lines=13> */
.L_x_33874:
        /* <DEDUP_REMOVED lines=12> */
.L_x_33877:
[----:B------:R-:W-:Y:S02]  /*23240*/  IMAD.MOV.U32 R34, RZ, RZ, R170 ;  /* 0x000000ffff227224 */ /* 0x000fe400078e00aa */
.L_x_33878:
[----:B------:R-:W-:Y:S05]  /*23250*/  BSYNC B1 ;  /* 0x0000000000017941 */ /* 0x000fea0003800000 */
.L_x_33876:
        /* <DEDUP_REMOVED lines=19> */
.L_x_33882:
[----:B------:R-:W-:Y:S05]  /*23390*/  BSYNC B2 ;  /* 0x0000000000027941 */ /* 0x000fea0003800000 */
.L_x_33881:
        /* <DEDUP_REMOVED lines=44> */
.L_x_33880:
[----:B------:R-:W-:Y:S05]  /*23660*/  BSYNC B1 ;  /* 0x0000000000017941 */ /* 0x000fea0003800000 */
.L_x_33879:
        /* <DEDUP_REMOVED lines=9> */
.L_x_33875:
        /* <DEDUP_REMOVED lines=46> */
.L_x_33883:
        /* <DEDUP_REMOVED lines=19> */
.L_x_33885:
[----:B------:R-:W-:Y:S02]  /*23b10*/  IMAD.MOV.U32 R162, RZ, RZ, R170 ;  /* 0x000000ffffa27224 */ /* 0x000fe400078e00aa */
.L_x_33886:
[----:B------:R-:W-:Y:S05]  /*23b20*/  BSYNC B1 ;  /* 0x0000000000017941 */ /* 0x000fea0003800000 */
.L_x_33884:
        /* <DEDUP_REMOVED lines=16> */
.L_x_33890:
[----:B------:R-:W-:Y:S05]  /*23c30*/  BSYNC B2 ;  /* 0x0000000000027941 */ /* 0x000fea0003800000 */
.L_x_33889:
        /* <DEDUP_REMOVED lines=44> */
.L_x_33888:
[----:B------:R-:W-:Y:S05]  /*23f00*/  BSYNC B1 ;  /* 0x0000000000017941 */ /* 0x000fea0003800000 */
.L_x_33887:
        /* <DEDUP_REMOVED lines=15> */
.L_x_33891:
        /* <DEDUP_REMOVED lines=12> */
.L_x_33894:
[----:B------:R-:W-:Y:S02]  /*240c0*/  IMAD.MOV.U32 R33, RZ, RZ, R170 ;  /* 0x000000ffff217224 */ /* 0x000fe400078e00aa */
.L_x_33895:
[----:B------:R-:W-:Y:S05]  /*240d0*/  BSYNC B1 ;  /* 0x0000000000017941 */ /* 0x000fea0003800000 */
.L_x_33893:
        /* <DEDUP_REMOVED lines=16> */
.L_x_33899:
[----:B------:R-:W-:Y:S05]  /*241e0*/  BSYNC B2 ;  /* 0x0000000000027941 */ /* 0x000fea0003800000 */
.L_x_33898:
        /* <DEDUP_REMOVED lines=43> */
.L_x_33897:
[----:B------:R-:W-:Y:S05]  /*244a0*/  BSYNC B1 ;  /* 0x0000000000017941 */ /* 0x000fea0003800000 */
.L_x_33896:
        /* <DEDUP_REMOVED lines=9> */
.L_x_33892:
        /* <DEDUP_REMOVED lines=12> */
.L_x_33901:
[----:B------:R-:W-:Y:S02]  /*24600*/  IMAD.MOV.U32 R33, RZ, RZ, R170 ;  /* 0x000000ffff217224 */ /* 0x000fe400078e00aa */
.L_x_33902:
[----:B------:R-:W-:Y:S05]  /*24610*/  BSYNC B1 ;  /* 0x0000000000017941 */ /* 0x000fea0003800000 */
.L_x_33900:
        /* <DEDUP_REMOVED lines=16> */
.L_x_33906:
[----:B------:R-:W-:Y:S05]  /*24720*/  BSYNC B2 ;  /* 0x0000000000027941 */ /* 0x000fea0003800000 */
.L_x_33905:
        /* <DEDUP_REMOVED lines=44> */
.L_x_33904:
[----:B------:R-:W-:Y:S05]  /*249f0*/  BSYNC B1 ;  /* 0x0000000000017941 */ /* 0x000fea0003800000 */
.L_x_33903:
        /* <DEDUP_REMOVED lines=14> */
.L_x_33907:
        /* <DEDUP_REMOVED lines=12> */
.L_x_33910:
[----:B------:R-:W-:Y:S02]  /*24ba0*/  MOV R28, R170 ;  /* 0x000000aa001c7202 */ /* 0x000fe40000000f00 */
.L_x_33911:
[----:B------:R-:W-:Y:S05]  /*24bb0*/  BSYNC B1 ;  /* 0x0000000000017941 */ /* 0x000fea0003800000 */
.L_x_33909:
        /* <DEDUP_REMOVED lines=16> */
.L_x_33915:
[----:B------:R-:W-:Y:S05]  /*24cc0*/  BSYNC B2 ;  /* 0x0000000000027941 */ /* 0x000fea0003800000 */
.L_x_33914:
        /* <DEDUP_REMOVED lines=44> */
.L_x_33913:
[----:B------:R-:W-:Y:S05]  /*24f90*/  BSYNC B1 ;  /* 0x0000000000017941 */ /* 0x000fea0003800000 */
.L_x_33912:
        /* <DEDUP_REMOVED lines=9> */
.L_x_33908:
        /* <DEDUP_REMOVED lines=12> */
.L_x_33917:
[----:B------:R-:W-:Y:S02]  /*250f0*/  MOV R28, R170 ;  /* 0x000000aa001c7202 */ /* 0x000fe40000000f00 */
.L_x_33918:
[----:B------:R-:W-:Y:S05]  /*25100*/  BSYNC B1 ;  /* 0x0000000000017941 */ /* 0x000fea0003800000 */
.L_x_33916:
        /* <DEDUP_REMOVED lines=16> */
.L_x_33922:
[----:B------:R-:W-:Y:S05]  /*25210*/  BSYNC B2 ;  /* 0x0000000000027941 */ /* 0x000fea0003800000 */
.L_x_33921:
        /* <DEDUP_REMOVED lines=44> */
.L_x_33920:
[----:B------:R-:W-:Y:S05]  /*254e0*/  BSYNC B1 ;  /* 0x0000000000017941 */ /* 0x000fea0003800000 */
.L_x_33919:
        /* <DEDUP_REMOVED lines=14> */
.L_x_33923:
        /* <DEDUP_REMOVED lines=12> */
.L_x_33926:
[----:B------:R-:W-:Y:S02]  /*25690*/  IMAD.MOV.U32 R28, RZ, RZ, R170 ;  /* 0x000000ffff1c7224 */ /* 0x000fe400078e00aa */
.L_x_33927:
[----:B------:R-:W-:Y:S05]  /*256a0*/  BSYNC B1 ;  /* 0x0000000000017941 */ /* 0x000fea0003800000 */
.L_x_33925:
        /* <DEDUP_REMOVED lines=16> */
.L_x_33931:
[----:B------:R-:W-:Y:S05]  /*257b0*/  BSYNC B2 ;  /* 0x0000000000027941 */ /* 0x000fea0003800000 */
.L_x_33930:
        /* <DEDUP_REMOVED lines=44> */
.L_x_33929:
[----:B------:R-:W-:Y:S05]  /*25a80*/  BSYNC B1 ;  /* 0x0000000000017941 */ /* 0x000fea0003800000 */
.L_x_33928:
        /* <DEDUP_REMOVED lines=9> */
.L_x_33924:
        /* <DEDUP_REMOVED lines=12> */
.L_x_33933:
[----:B------:R-:W-:Y:S02]  /*25be0*/  IMAD.MOV.U32 R28, RZ, RZ, R170 ;  /* 0x000000ffff1c7224 */ /* 0x000fe400078e00aa */
.L_x_33934:
[----:B------:R-:W-:Y:S05]  /*25bf0*/  BSYNC B1 ;  /* 0x0000000000017941 */ /* 0x000fea0003800000 */
.L_x_33932:
        /* <DEDUP_REMOVED lines=16> */
.L_x_33938:
[----:B------:R-:W-:Y:S05]  /*25d00*/  BSYNC B2 ;  /* 0x0000000000027941 */ /* 0x000fea0003800000 */
.L_x_33937:
        /* <DEDUP_REMOVED lines=44> */
.L_x_33936:
[----:B------:R-:W-:Y:S05]  /*25fd0*/  BSYNC B1 ;  /* 0x0000000000017941 */ /* 0x000fea0003800000 */
.L_x_33935:
        /* <DEDUP_REMOVED lines=12> */
.L_x_33939:
        /* <DEDUP_REMOVED lines=12> */
.L_x_33942:
[----:B------:R-:W-:Y:S02]  /*26160*/  IMAD.MOV.U32 R164, RZ, RZ, R170 ;  /* 0x000000ffffa47224 */ /* 0x000fe400078e00aa */
.L_x_33943:
[----:B------:R-:W-:Y:S05]  /*26170*/  BSYNC B1 ;  /* 0x0000000000017941 */ /* 0x000fea0003800000 */
.L_x_33941:
        /* <DEDUP_REMOVED lines=16> */
.L_x_33947:
[----:B------:R-:W-:Y:S05]  /*26280*/  BSYNC B2 ;  /* 0x0000000000027941 */ /* 0x000fea0003800000 */
.L_x_33946:
        /* <DEDUP_REMOVED lines=44> */
.L_x_33945:
[----:B------:R-:W-:Y:S05]  /*26550*/  BSYNC B1 ;  /* 0x0000000000017941 */ /* 0x000fea0003800000 */
.L_x_33944:
        /* <DEDUP_REMOVED lines=9> */
.L_x_33940:
        /* <DEDUP_REMOVED lines=12> */
.L_x_33949:
[----:B------:R-:W-:Y:S02]  /*266b0*/  IMAD.MOV.U32 R164, RZ, RZ, R170 ;  /* 0x000000ffffa47224 */ /* 0x000fe400078e00aa */
.L_x_33950:
[----:B------:R-:W-:Y:S05]  /*266c0*/  BSYNC B1 ;  /* 0x0000000000017941 */ /* 0x000fea0003800000 */
.L_x_33948:
        /* <DEDUP_REMOVED lines=16> */
.L_x_33954:
[----:B------:R-:W-:Y:S05]  /*267d0*/  BSYNC B2 ;  /* 0x0000000000027941 */ /* 0x000fea0003800000 */
.L_x_33953:
        /* <DEDUP_REMOVED lines=44> */
.L_x_33952:
[----:B------:R-:W-:Y:S05]  /*26aa0*/  BSYNC B1 ;  /* 0x0000000000017941 */ /* 0x000fea0003800000 */
.L_x_33951:
        /* <DEDUP_REMOVED lines=12> */
.L_x_33955:
        /* <DEDUP_REMOVED lines=12> */
.L_x_33958:
[----:B------:R-:W-:Y:S02]  /*26c30*/  IMAD.MOV.U32 R29, RZ, RZ, R170 ;  /* 0x000000ffff1d7224 */ /* 0x000fe400078e00aa */
.L_x_33959:
[----:B------:R-:W-:Y:S05]  /*26c40*/  BSYNC B1 ;  /* 0x0000000000017941 */ /* 0x000fea0003800000 */
.L_x_33957:
        /* <DEDUP_REMOVED lines=16> */
.L_x_33963:
[----:B------:R-:W-:Y:S05]  /*26d50*/  BSYNC B2 ;  /* 0x0000000000027941 */ /* 0x000fea0003800000 */
.L_x_33962:
        /* <DEDUP_REMOVED lines=44> */
.L_x_33961:
[----:B------:R-:W-:Y:S05]  /*27020*/  BSYNC B1 ;  /* 0x0000000000017941 */ /* 0x000fea0003800000 */
.L_x_33960:
        /* <DEDUP_REMOVED lines=9> */
.L_x_33956:
        /* <DEDUP_REMOVED lines=12> */
.L_x_33965:
[----:B------:R-:W-:Y:S02]  /*27180*/  IMAD.MOV.U32 R29, RZ, RZ, R170 ;  /* 0x000000ffff1d7224 */ /* 0x000fe400078e00aa */
.L_x_33966:
[----:B------:R-:W-:Y:S05]  /*27190*/  BSYNC B1 ;  /* 0x0000000000017941 */ /* 0x000fea0003800000 */
.L_x_33964:
        /* <DEDUP_REMOVED lines=16> */
.L_x_33970:
[----:B------:R-:W-:Y:S05]  /*272a0*/  BSYNC B2 ;  /* 0x0000000000027941 */ /* 0x000fea0003800000 */
.L_x_33969:
        /* <DEDUP_REMOVED lines=44> */
.L_x_33968:
[----:B------:R-:W-:Y:S05]  /*27570*/  BSYNC B1 ;  /* 0x0000000000017941 */ /* 0x000fea0003800000 */
.L_x_33967:
        /* <DEDUP_REMOVED lines=12> */
.L_x_33971:
        /* <DEDUP_REMOVED lines=12> */
.L_x_33974:
[----:B------:R-:W-:Y:S02]  /*27700*/  IMAD.MOV.U32 R30, RZ, RZ, R170 ;  /* 0x000000ffff1e7224 */ /* 0x000fe400078e00aa */
.L_x_33975:
[----:B------:R-:W-:Y:S05]  /*27710*/  BSYNC B1 ;  /* 0x0000000000017941 */ /* 0x000fea0003800000 */
.L_x_33973:
        /* <DEDUP_REMOVED lines=16> */
.L_x_33979:
[----:B------:R-:W-:Y:S05]  /*27820*/  BSYNC B2 ;  /* 0x0000000000027941 */ /* 0x000fea0003800000 */
.L_x_33978:
        /* <DEDUP_REMOVED lines=44> */
.L_x_33977:
[----:B------:R-:W-:Y:S05]  /*27af0*/  BSYNC B1 ;  /* 0x0000000000017941 */ /* 0x000fea0003800000 */
.L_x_33976:
        /* <DEDUP_REMOVED lines=9> */
.L_x_33972:
        /* <DEDUP_REMOVED lines=12> */
.L_x_33981:
[----:B------:R-:W-:Y:S02]  /*27c50*/  IMAD.MOV.U32 R30, RZ, RZ, R170 ;  /* 0x000000ffff1e7224 */ /* 0x000fe400078e00aa */
.L_x_33982:
[----:B------:R-:W-:Y:S05]  /*27c60*/  BSYNC B1 ;  /* 0x0000000000017941 */ /* 0x000fea0003800000 */
.L_x_33980:
        /* <DEDUP_REMOVED lines=16> */
.L_x_33986:
[----:B------:R-:W-:Y:S05]  /*27d70*/  BSYNC B2 ;  /* 0x0000000000027941 */ /* 0x000fea0003800000 */
.L_x_33985:
        /* <DEDUP_REMOVED lines=44> */
.L_x_33984:
[----:B------:R-:W-:Y:S05]  /*28040*/  BSYNC B1 ;  /* 0x0000000000017941 */ /* 0x000fea0003800000 */
.L_x_33983:
        /* <DEDUP_REMOVED lines=12> */
.L_x_33987:
        /* <DEDUP_REMOVED lines=12> */
.L_x_33990:
[----:B------:R-:W-:Y:S02]  /*281d0*/  MOV R166, R170 ;  /* 0x000000aa00a67202 */ /* 0x000fe40000000f00 */
.L_x_33991:
[----:B------:R-:W-:Y:S05]  /*281e0*/  BSYNC B1 ;  /* 0x0000000000017941 */ /* 0x000fea0003800000 */
.L_x_33989:
        /* <DEDUP_REMOVED lines=16> */
.L_x_33995:
[----:B------:R-:W-:Y:S05]  /*282f0*/  BSYNC B2 ;  /* 0x0000000000027941 */ /* 0x000fea0003800000 */
.L_x_33994:
        /* <DEDUP_REMOVED lines=44> */
.L_x_33993:
[----:B------:R-:W-:Y:S05]  /*285c0*/  BSYNC B1 ;  /* 0x0000000000017941 */ /* 0x000fea0003800000 */
.L_x_33992:
        /* <DEDUP_REMOVED lines=9> */
.L_x_33988:
        /* <DEDUP_REMOVED lines=12> */
.L_x_33997:
[----:B------:R-:W-:Y:S02]  /*28720*/  MOV R166, R170 ;  /* 0x000000aa00a67202 */ /* 0x000fe40000000f00 */
.L_x_33998:
[----:B------:R-:W-:Y:S05]  /*28730*/  BSYNC B1 ;  /* 0x0000000000017941 */ /* 0x000fea0003800000 */
.L_x_33996:
        /* <DEDUP_REMOVED lines=16> */
.L_x_34002:
[----:B------:R-:W-:Y:S05]  /*28840*/  BSYNC B2 ;  /* 0x0000000000027941 */ /* 0x000fea0003800000 */
.L_x_34001:
        /* <DEDUP_REMOVED lines=44> */
.L_x_34000:
[----:B------:R-:W-:Y:S05]  /*28b10*/  BSYNC B1 ;  /* 0x0000000000017941 */ /* 0x000fea0003800000 */
.L_x_33999:
        /* <DEDUP_REMOVED lines=13> */
.L_x_34003:
        /* <DEDUP_REMOVED lines=12> */
.L_x_34006:
[----:B------:R-:W-:Y:S02]  /*28cb0*/  IMAD.MOV.U32 R166, RZ, RZ, R170 ;  /* 0x000000ffffa67224 */ /* 0x000fe400078e00aa */
.L_x_34007:
[----:B------:R-:W-:Y:S05]  /*28cc0*/  BSYNC B1 ;  /* 0x0000000000017941 */ /* 0x000fea0003800000 */
.L_x_34005:
        /* <DEDUP_REMOVED lines=19> */
.L_x_34011:
[----:B------:R-:W-:Y:S05]  /*28e00*/  BSYNC B2 ;  /* 0x0000000000027941 */ /* 0x000fea0003800000 */
.L_x_34010:
        /* <DEDUP_REMOVED lines=44> */
.L_x_34009:
[----:B------:R-:W-:Y:S05]  /*290d0*/  BSYNC B1 ;  /* 0x0000000000017941 */ /* 0x000fea0003800000 */
.L_x_34008:
        /* <DEDUP_REMOVED lines=9> */
.L_x_34004:
        /* <DEDUP_REMOVED lines=46> */
.L_x_34012:
        /* <DEDUP_REMOVED lines=19> */
.L_x_34014:
[----:B0-----:R-:W-:Y:S02]  /*29580*/  IMAD.MOV.U32 R183, RZ, RZ, R170 ;  /* 0x000000ffffb77224 */ /* 0x001fe400078e00aa */
.L_x_34015:
[----:B------:R-:W-:Y:S05]  /*29590*/  BSYNC B1 ;  /* 0x0000000000017941 */ /* 0x000fea0003800000 */
.L_x_34013:
        /* <DEDUP_REMOVED lines=16> */
.L_x_34019:
[----:B------:R-:W-:Y:S05]  /*296a0*/  BSYNC B2 ;  /* 0x0000000000027941 */ /* 0x000fea0003800000 */
.L_x_34018:
        /* <DEDUP_REMOVED lines=44> */
.L_x_34017:
[----:B------:R-:W-:Y:S05]  /*29970*/  BSYNC B1 ;  /* 0x0000000000017941 */ /* 0x000fea0003800000 */
.L_x_34016:
        /* <DEDUP_REMOVED lines=15> */
.L_x_34020:
        /* <DEDUP_REMOVED lines=12> */
.L_x_34023:
[----:B------:R-:W-:Y:S02]  /*29b30*/  MOV R161, R170 ;  /* 0x000000aa00a17202 */ /* 0x000fe40000000f00 */
.L_x_34024:
[----:B------:R-:W-:Y:S05]  /*29b40*/  BSYNC B1 ;  /* 0x0000000000017941 */ /* 0x000fea0003800000 */
.L_x_34022:
        /* <DEDUP_REMOVED lines=16> */
.L_x_34028:
[----:B------:R-:W-:Y:S05]  /*29c50*/  BSYNC B2 ;  /* 0x0000000000027941 */ /* 0x000fea0003800000 */
.L_x_34027:
        /* <DEDUP_REMOVED lines=43> */
.L_x_34026:
[----:B------:R-:W-:Y:S05]  /*29f10*/  BSYNC B1 ;  /* 0x0000000000017941 */ /* 0x000fea0003800000 */
.L_x_34025:
        /* <DEDUP_REMOVED lines=9> */
.L_x_34021:
        /* <DEDUP_REMOVED lines=12> */
.L_x_34030:
[----:B------:R-:W-:Y:S02]  /*2a070*/  IMAD.MOV.U32 R161, RZ, RZ, R170 ;  /* 0x000000ffffa17224 */ /* 0x000fe400078e00aa */
.L_x_34031:
[----:B------:R-:W-:Y:S05]  /*2a080*/  BSYNC B1 ;  /* 0x0000000000017941 */ /* 0x000fea0003800000 */
.L_x_34029:
        /* <DEDUP_REMOVED lines=16> */
.L_x_34035:
[----:B------:R-:W-:Y:S05]  /*2a190*/  BSYNC B2 ;  /* 0x0000000000027941 */ /* 0x000fea0003800000 */
.L_x_34034:
        /* <DEDUP_REMOVED lines=44> */
.L_x_34033:
[----:B------:R-:W-:Y:S05]  /*2a460*/  BSYNC B1 ;  /* 0x0000000000017941 */ /* 0x000fea0003800000 */
.L_x_34032:
        /* <DEDUP_REMOVED lines=14> */
.L_x_34036:
        /* <DEDUP_REMOVED lines=12> */
.L_x_34039:
[----:B------:R-:W-:Y:S02]  /*2a610*/  IMAD.MOV.U32 R164, RZ, RZ, R170 ;  /* 0x000000ffffa47224 */ /* 0x000fe400078e00aa */
.L_x_34040:
[----:B------:R-:W-:Y:S05]  /*2a620*/  BSYNC B1 ;  /* 0x0000000000017941 */ /* 0x000fea0003800000 */
.L_x_34038:
        /* <DEDUP_REMOVED lines=16> */
.L_x_34044:
[----:B------:R-:W-:Y:S05]  /*2a730*/  BSYNC B2 ;  /* 0x0000000000027941 */ /* 0x000fea0003800000 */
.L_x_34043:
        /* <DEDUP_REMOVED lines=44> */
.L_x_34042:
[----:B------:R-:W-:Y:S05]  /*2aa00*/  BSYNC B1 ;  /* 0x0000000000017941 */ /* 0x000fea0003800000 */
.L_x_34041:
        /* <DEDUP_REMOVED lines=9> */
.L_x_34037:
        /* <DEDUP_REMOVED lines=12> */
.L_x_34046:
[----:B------:R-:W-:Y:S02]  /*2ab60*/  IMAD.MOV.U32 R164, RZ, RZ, R170 ;  /* 0x000000ffffa47224 */ /* 0x000fe400078e00aa */
.L_x_34047:
[----:B------:R-:W-:Y:S05]  /*2ab70*/  BSYNC B1 ;  /* 0x0000000000017941 */ /* 0x000fea0003800000 */
.L_x_34045:
        /* <DEDUP_REMOVED lines=16> */
.L_x_34051:
[----:B------:R-:W-:Y:S05]  /*2ac80*/  BSYNC B2 ;  /* 0x0000000000027941 */ /* 0x000fea0003800000 */
.L_x_34050:
        /* <DEDUP_REMOVED lines=44> */
.L_x_34049:
[----:B------:R-:W-:Y:S05]  /*2af50*/  BSYNC B1 ;  /* 0x0000000000017941 */ /* 0x000fea0003800000 */
.L_x_34048:
        /* <DEDUP_REMOVED lines=14> */
.L_x_34052:
        /* <DEDUP_REMOVED lines=12> */
.L_x_34055:
[----:B------:R-:W-:Y:S02]  /*2b100*/  IMAD.MOV.U32 R163, RZ, RZ, R170 ;  /* 0x000000ffffa37224 */ /* 0x000fe400078e00aa */
.L_x_34056:
[----:B------:R-:W-:Y:S05]  /*2b110*/  BSYNC B1 ;  /* 0x0000000000017941 */ /* 0x000fea0003800000 */
.L_x_34054:
        /* <DEDUP_REMOVED lines=16> */
.L_x_34060:
[----:B------:R-:W-:Y:S05]  /*2b220*/  BSYNC B2 ;  /* 0x0000000000027941 */ /* 0x000fea0003800000 */
.L_x_34059:
        /* <DEDUP_REMOVED lines=44> */
.L_x_34058:
[----:B------:R-:W-:Y:S05]  /*2b4f0*/  BSYNC B1 ;  /* 0x0000000000017941 */ /* 0x000fea0003800000 */
.L_x_34057:
        /* <DEDUP_REMOVED lines=9> */
.L_x_34053:
        /* <DEDUP_REMOVED lines=12> */
.L_x_34062:
[----:B------:R-:W-:Y:S02]  /*2b650*/  IMAD.MOV.U32 R163, RZ, RZ, R170 ;  /* 0x000000ffffa37224 */ /* 0x000fe400078e00aa */
.L_x_34063:
[----:B------:R-:W-:Y:S05]  /*2b660*/  BSYNC B1 ;  /* 0x0000000000017941 */ /* 0x000fea0003800000 */
.L_x_34061:
        /* <DEDUP_REMOVED lines=16> */
.L_x_34067:
[----:B------:R-:W-:Y:S05]  /*2b770*/  BSYNC B2 ;  /* 0x0000000000027941 */ /* 0x000fea0003800000 */
.L_x_34066:
        /* <DEDUP_REMOVED lines=44> */
.L_x_34065:
[----:B------:R-:W-:Y:S05]  /*2ba40*/  BSYNC B1 ;  /* 0x0000000000017941 */ /* 0x000fea0003800000 */
.L_x_34064:
        /* <DEDUP_REMOVED lines=12> */
.L_x_34068:
        /* <DEDUP_REMOVED lines=12> */
.L_x_34071:
[----:B------:R-:W-:Y:S02]  /*2bbd0*/  MOV R176, R170 ;  /* 0x000000aa00b07202 */ /* 0x000fe40000000f00 */
.L_x_34072:
[----:B------:R-:W-:Y:S05]  /*2bbe0*/  BSYNC B1 ;  /* 0x0000000000017941 */ /* 0x000fea0003800000 */
.L_x_34070:
        /* <DEDUP_REMOVED lines=16> */
.L_x_34076:
[----:B------:R-:W-:Y:S05]  /*2bcf0*/  BSYNC B2 ;  /* 0x0000000000027941 */ /* 0x000fea0003800000 */
.L_x_34075:
        /* <DEDUP_REMOVED lines=44> */
.L_x_34074:
[----:B------:R-:W-:Y:S05]  /*2bfc0*/  BSYNC B1 ;  /* 0x0000000000017941 */ /* 0x000fea0003800000 */
.L_x_34073:
        /* <DEDUP_REMOVED lines=9> */
.L_x_34069:
        /* <DEDUP_REMOVED lines=12> */
.L_x_34078:
[----:B------:R-:W-:Y:S02]  /*2c120*/  MOV R183, R170 ;  /* 0x000000aa00b77202 */ /* 0x000fe40000000f00 */
.L_x_34079:
[----:B------:R-:W-:Y:S05]  /*2c130*/  BSYNC B1 ;  /* 0x0000000000017941 */ /* 0x000fea0003800000 */
.L_x_34077:
        /* <DEDUP_REMOVED lines=16> */
.L_x_34083:
[----:B------:R-:W-:Y:S05]  /*2c240*/  BSYNC B2 ;  /* 0x0000000000027941 */ /* 0x000fea0003800000 */
.L_x_34082:
        /* <DEDUP_REMOVED lines=44> */
.L_x_34081:
[----:B------:R-:W-:Y:S05]  /*2c510*/  BSYNC B1 ;  /* 0x0000000000017941 */ /* 0x000fea0003800000 */
.L_x_34080:
        /* <DEDUP_REMOVED lines=12> */
.L_x_34084:
        /* <DEDUP_REMOVED lines=12> */
.L_x_34087:
[----:B------:R-:W-:Y:S02]  /*2c6a0*/  IMAD.MOV.U32 R165, RZ, RZ, R170 ;  /* 0x000000ffffa57224 */ /* 0x000fe400078e00aa */
.L_x_34088:
[----:B------:R-:W-:Y:S05]  /*2c6b0*/  BSYNC B1 ;  /* 0x0000000000017941 */ /* 0x000fea0003800000 */
.L_x_34086:
        /* <DEDUP_REMOVED lines=16> */
.L_x_34092:
[----:B------:R-:W-:Y:S05]  /*2c7c0*/  BSYNC B2 ;  /* 0x0000000000027941 */ /* 0x000fea0003800000 */
.L_x_34091:
        /* <DEDUP_REMOVED lines=44> */
.L_x_34090:
[----:B------:R-:W-:Y:S05]  /*2ca90*/  BSYNC B1 ;  /* 0x0000000000017941 */ /* 0x000fea0003800000 */
.L_x_34089:
        /* <DEDUP_REMOVED lines=9> */
.L_x_34085:
        /* <DEDUP_REMOVED lines=12> */
.L_x_34094:
[----:B------:R-:W-:Y:S02]  /*2cbf0*/  IMAD.MOV.U32 R165, RZ, RZ, R170 ;  /* 0x000000ffffa57224 */ /* 0x000fe400078e00aa */
.L_x_34095:
[----:B------:R-:W-:Y:S05]  /*2cc00*/  BSYNC B1 ;  /* 0x0000000000017941 */ /* 0x000fea0003800000 */
.L_x_34093:
        /* <DEDUP_REMOVED lines=16> */
.L_x_34099:
[----:B------:R-:W-:Y:S05]  /*2cd10*/  BSYNC B2 ;  /* 0x0000000000027941 */ /* 0x000fea0003800000 */
.L_x_34098:
        /* <DEDUP_REMOVED lines=44> */
.L_x_34097:
[----:B------:R-:W-:Y:S05]  /*2cfe0*/  BSYNC B1 ;  /* 0x0000000000017941 */ /* 0x000fea0003800000 */
.L_x_34096:
        /* <DEDUP_REMOVED lines=12> */
.L_x_34100:
        /* <DEDUP_REMOVED lines=12> */
.L_x_34103:
[----:B------:R-:W-:Y:S02]  /*2d170*/  IMAD.MOV.U32 R166, RZ, RZ, R170 ;  /* 0x000000ffffa67224 */ /* 0x000fe400078e00aa */
.L_x_34104:
[----:B------:R-:W-:Y:S05]  /*2d180*/  BSYNC B1 ;  /* 0x0000000000017941 */ /* 0x000fea0003800000 */
.L_x_34102:
        /* <DEDUP_REMOVED lines=16> */
.L_x_34108:
[----:B------:R-:W-:Y:S05]  /*2d290*/  BSYNC B2 ;  /* 0x0000000000027941 */ /* 0x000fea0003800000 */
.L_x_34107:
        /* <DEDUP_REMOVED lines=44> */
.L_x_34106:
[----:B------:R-:W-:Y:S05]  /*2d560*/  BSYNC B1 ;  /* 0x0000000000017941 */ /* 0x000fea0003800000 */
.L_x_34105:
        /* <DEDUP_REMOVED lines=9> */
.L_x_34101:
        /* <DEDUP_REMOVED lines=12> */
.L_x_34110:
[----:B------:R-:W-:Y:S02]  /*2d6c0*/  IMAD.MOV.U32 R166, RZ, RZ, R170 ;  /* 0x000000ffffa67224 */ /* 0x000fe400078e00aa */
.L_x_34111:
[----:B------:R-:W-:Y:S05]  /*2d6d0*/  BSYNC B1 ;  /* 0x0000000000017941 */ /* 0x000fea0003800000 */
.L_x_34109:
        /* <DEDUP_REMOVED lines=16> */
.L_x_34115:
[----:B------:R-:W-:Y:S05]  /*2d7e0*/  BSYNC B2 ;  /* 0x0000000000027941 */ /* 0x000fea0003800000 */
.L_x_34114:
        /* <DEDUP_REMOVED lines=44> */
.L_x_34113:
[----:B------:R-:W-:Y:S05]  /*2dab0*/  BSYNC B1 ;  /* 0x0000000000017941 */ /* 0x000fea0003800000 */
.L_x_34112:
        /* <DEDUP_REMOVED lines=12> */
.L_x_34116:
        /* <DEDUP_REMOVED lines=12> */
.L_x_34119:
[----:B------:R-:W-:Y:S02]  /*2dc40*/  IMAD.MOV.U32 R179, RZ, RZ, R170 ;  /* 0x000000ffffb37224 */ /* 0x000fe400078e00aa */
.L_x_34120:
[----:B------:R-:W-:Y:S05]  /*2dc50*/  BSYNC B1 ;  /* 0x0000000000017941 */ /* 0x000fea0003800000 */
.L_x_34118:
        /* <DEDUP_REMOVED lines=16> */
.L_x_34124:
[----:B------:R-:W-:Y:S05]  /*2dd60*/  BSYNC B2 ;  /* 0x0000000000027941 */ /* 0x000fea0003800000 */
.L_x_34123:
        /* <DEDUP_REMOVED lines=44> */
.L_x_34122:
[----:B------:R-:W-:Y:S05]  /*2e030*/  BSYNC B1 ;  /* 0x0000000000017941 */ /* 0x000fea0003800000 */
.L_x_34121:
[----:B------:R-:W0:Y:S02]  /*2e040*/  I2F.U32 R179, R179 ;  /* 0x000000b300b37306 */ /* 0x000e240000201000 */
[----:B0-----:R-:W-:-:S05]  /*2e050*/  FFMA.FTZ R179, R179, R194, 1.1641532182693481445e-10 ;  /* 0x2f000000b3b37423 */ /* 0x001fca00000100c2 */
[----:B------:R-:W-:Y:S01]  /*2e060*/  FSETP.GTU.FTZ.AND P5, PT, R179, c[0x0][0x1e4], PT ;  /* 0x00007900b3007a0b */ /* 0x000fe20003fbc000 */
[----:B------:R-:W-:-:S05]  /*2e070*/  HADD2.F32 R179, -RZ, R95.H0_H0 ;  /* 0x2000005fffb37230 */ /* 0x000fca0000004100 */
[----:B------:R-:W-:-:S05]  /*2e080*/  FMUL.FTZ R179, R179, c[0x0][0x1e8] ;  /* 0x00007a00b3b37a20 */ /* 0x000fca0000410000 */
[----:B------:R-:W-:-:S05]  /*2e090*/  FSEL R179, R179, RZ, !P5 ;  /* 0x000000ffb3b37208 */ /* 0x000fca0006800000 */
[----:B------:R-:W-:Y:S01]  /*2e0a0*/  FADD.FTZ R166, R166, R179 ;  /* 0x000000b3a6a67221 */ /* 0x000fe20000010000 */
[----:B------:R-:W-:-:S03]  /*2e0b0*/  SEL R179, RZ, 0x1, P5 ;  /* 0x00000001ffb37807 */ /* 0x000fc60002800000 */
[----:B------:R-:W-:Y:S02]  /*2e0c0*/  @P0 FADD.FTZ R166, R86, R166 ;  /* 0x000000a656a60221 */ /* 0x000fe40000010000 */
.L_x_34117:
        /* <DEDUP_REMOVED lines=12> */
.L_x_34126:
[----:B------:R-:W-:Y:S02]  /*2e190*/  IMAD.MOV.U32 R183, RZ, RZ, R170 ;  /* 0x000000ffffb77224 */ /* 0x000fe400078e00aa */
.L_x_34127:
[----:B------:R-:W-:Y:S05]  /*2e1a0*/  BSYNC B1 ;  /* 0x0000000000017941 */ /* 0x000fea0003800000 */
.L_x_34125:
        /* <DEDUP_REMOVED lines=16> */
.L_x_34131:
[----:B------:R-:W-:Y:S05]  /*2e2b0*/  BSYNC B2 ;  /* 0x0000000000027941 */ /* 0x000fea0003800000 */
.L_x_34130:
        /* <DEDUP_REMOVED lines=44> */
.L_x_34129:
[----:B------:R-:W-:Y:S05]  /*2e580*/  BSYNC B1 ;  /* 0x0000000000017941 */ /* 0x000fea0003800000 */
.L_x_34128:
        /* <DEDUP_REMOVED lines=13> */
.L_x_34132:
        /* <DEDUP_REMOVED lines=12> */
.L_x_34135:
[----:B------:R-:W-:Y:S02]  /*2e720*/  IMAD.MOV.U32 R168, RZ, RZ, R170 ;  /* 0x000000ffffa87224 */ /* 0x000fe400078e00aa */
.L_x_34136:
[----:B------:R-:W-:Y:S05]  /*2e730*/  BSYNC B1 ;  /* 0x0000000000017941 */ /* 0x000fea0003800000 */
.L_x_34134:
        /* <DEDUP_REMOVED lines=19> */
.L_x_34140:
[----:B------:R-:W-:Y:S05]  /*2e870*/  BSYNC B2 ;  /* 0x0000000000027941 */ /* 0x000fea0003800000 */
.L_x_34139:
        /* <DEDUP_REMOVED lines=44> */
.L_x_34138:
[----:B------:R-:W-:Y:S05]  /*2eb40*/  BSYNC B1 ;  /* 0x0000000000017941 */ /* 0x000fea0003800000 */
.L_x_34137:
[----:B------:R-:W0:Y:S02]  /*2eb50*/  I2F.U32 R168, R168 ;  /* 0x000000a800a87306 */ /* 0x000e240000201000 */
[----:B0-----:R-:W-:-:S05]  /*2eb60*/  FFMA.FTZ R168, R168, R194, 1.1641532182693481445e-10 ;  /* 0x2f000000a8a87423 */ /* 0x001fca00000100c2 */
[----:B------:R-:W-:Y:S01]  /*2eb70*/  FSETP.GTU.FTZ.AND P6, PT, R168, c[0x0][0x1e4], PT ;  /* 0x00007900a8007a0b */ /* 0x000fe20003fdc000 */
[----:B------:R-:W-:-:S05]  /*2eb80*/  HADD2.F32 R168, -RZ, R95.H1_H1 ;  /* 0x3000005fffa87230 */ /* 0x000fca0000004100 */
[----:B------:R-:W-:-:S05]  /*2eb90*/  FMUL.FTZ R168, R168, c[0x0][0x1e8] ;  /* 0x00007a00a8a87a20 */ /* 0x000fca0000410000 */
[----:B------:R-:W-:-:S05]  /*2eba0*/  FSEL R168, R168, RZ, !P6 ;  /* 0x000000ffa8a87208 */ /* 0x000fca0007000000 */
[----:B------:R-:W-:Y:S01]  /*2ebb0*/  FADD.FTZ R167, R167, R168 ;  /* 0x000000a8a7a77221 */ /* 0x000fe20000010000 */
[----:B------:R-:W-:-:S03]  /*2ebc0*/  SEL R168, RZ, 0x1, P6 ;  /* 0x00000001ffa87807 */ /* 0x000fc60003000000 */
[----:B------:R-:W-:Y:S02]  /*2ebd0*/  @P0 FADD.FTZ R167, R87, R167 ;  /* 0x000000a757a70221 */ /* 0x000fe40000010000 */
.L_x_34133:
[----:B------:R-:W-:Y:S01]  /*2ebe0*/  HFMA2.MMA R194, -RZ, RZ, 0, 1.9073486328125e-06 ;  /* 0x00000020ffc27435 */ /* 0x000fe200000001ff */
[----:B------:R-:W-:Y:S02]  /*2ebf0*/  SEL R196, RZ, 0x1000000, P5 ;  /* 0x01000000ffc47807 */ /* 0x000fe40002800000 */
[----:B------:R-:W-:Y:S02]  /*2ec00*/  SEL R197, RZ, 0x10000, P4 ;  /* 0x00010000ffc57807 */ /* 0x000fe40002000000 */
[C---:B------:R-:W-:Y:S02]  /*2ec10*/  LOP3.LUT P5, RZ, R171.reuse, 0x4, RZ, 0xc0, !PT ;  /* 0x00000004abff7812 */ /* 0x040fe400078ac0ff */
[----:B------:R-:W-:Y:S02]  /*2ec20*/  LOP3.LUT P4, RZ, R171, 0x2, RZ, 0xc0, !PT ;  /* 0x00000002abff7812 */ /* 0x000fe4000788c0ff */
[----:B------:R-:W-:Y:S01]  /*2ec30*/  SEL R198, RZ, 0x1, P5 ;  /* 0x00000001ffc67807 */ /* 0x000fe20002800000 */
[----:B------:R-:W-:Y:S01]  /*2ec40*/  IMAD.WIDE.U32 R194, R201, R194, c[0x0][0x188] ;  /* 0x00006200c9c27625 */ /* 0x000fe200078e00c2 */
[----:B------:R-:W-:-:S02]  /*2ec50*/  LOP3.LUT P6, RZ, R171, 0x8, RZ, 0xc0, !PT ;  /* 0x00000008abff7812 */ /* 0x000fc400078cc0ff */
[----:B------:R-:W-:Y:S01]  /*2ec60*/  LOP3.LUT P0, RZ, R171, 0x20, RZ, 0xc0, !PT ;  /* 0x00000020abff7812 */ /* 0x000fe2000780c0ff */
[----:B------:R-:W-:Y:S01]  /*2ec70*/  IMAD.WIDE.U32 R198, R198, 0x100, RZ ;  /* 0x00000100c6c67825 */ /* 0x000fe200078e00ff */
[----:B------:R-:W-:Y:S04]  /*2ec80*/  STG.E.128 [R194.64], R160 ;  /* 0x000000a0c2007986 */ /* 0x000fe8000c101d06 */
[----:B------:R0:W-:Y:S02]  /*2ec90*/  STG.E.128 [R194.64+0x10], R164 ;  /* 0x000010a4c2007986 */ /* 0x0001e4000c101d06 */
        /* <DEDUP_REMOVED lines=34> */
.L_x_34141:
        /* <DEDUP_REMOVED lines=69> */
.L_x_34146:
        /* <DEDUP_REMOVED lines=148> */
.L_x_34147:
[----:B------:R-:W2:Y:S04]  /*2fc50*/  LDL R203, [R1+0xcc] ;  /* 0x0000cc0001cb7983 */ /* 0x000ea80000100800 */
[----:B------:R-:W3:Y:S01]  /*2fc60*/  LDL R202, [R1+0xc8] ;  /* 0x0000c80001ca7983 */ /* 0x000ee20000100800 */
[----:B------:R-:W-:Y:S01]  /*2fc70*/  ULDC.U8 UR8, c[0x0][0x1f0] ;  /* 0x00007c0000087ab9 */ /* 0x000fe20000000000 */
[----:B------:R-:W-:Y:S01]  /*2fc80*/  FMUL.FTZ R194, R199, R199 ;  /* 0x000000c7c7c27220 */ /* 0x000fe20000410000 */
[----:B------:R-:W-:Y:S01]  /*2fc90*/  ISETP.NE.AND P0, PT, RZ, UR8, PT ;  /* 0x00000008ff007c0c */ /* 0x000fe2000bf05270 */
[----:B------:R4:W-:Y:S01]  /*2fca0*/  STL [R1+0xd8], R25 ;  /* 0x0000d81901007387 */ /* 0x0009e20000100800 */
[----:B-1----:R-:W-:Y:S01]  /*2fcb0*/  FADD.FTZ R195, R196, R197 ;  /* 0x000000c5c4c37221 */ /* 0x002fe20000010000 */
[----:B------:R-:W-:Y:S01]  /*2fcc0*/  HADD2.F32 R198, -RZ, R96.H0_H0 ;  /* 0x20000060ffc67230 */ /* 0x000fe20000004100 */
        /* <DEDUP_REMOVED lines=13> */
[----:B0-----:R-:W-:Y:S01]  /*2fda0*/  FSEL R194, R199, RZ, !P0 ;  /* 0x000000ffc7c27208 */ /* 0x001fe20004000000 */
[----:B------:R-:W-:-:S04]  /*2fdb0*/  HADD2.F32 R199, -RZ, R96.H1_H1 ;  /* 0x30000060ffc77230 */ /* 0x000fc80000004100 */
[C---:B------:R-:W-:Y:S02]  /*2fdc0*/  FADD.FTZ R195, -R194.reuse, R80 ;  /* 0x00000050c2c37221 */ /* 0x040fe40000010100 */
[----:B------:R-:W-:Y:S02]  /*2fdd0*/  FADD.FTZ R197, -R194, R81 ;  /* 0x00000051c2c57221 */ /* 0x000fe40000010100 */
[C---:B------:R-:W-:Y:S02]  /*2fde0*/  FMUL.FTZ R195, R196.reuse, R195 ;  /* 0x000000c3c4c37220 */ /* 0x040fe40000410000 */
[----:B------:R-:W-:Y:S02]  /*2fdf0*/  FMUL.FTZ R197, R196, R197 ;  /* 0x000000c5c4c57220 */ /* 0x000fe40000410000 */
[----:B------:R-:W-:-:S05]  /*2fe00*/  @!P1 IMAD.WIDE R80, R180, R201, c[0x0][0x1a8] ;  /* 0x00006a00b4509625 */ /* 0x000fca00078e02c9 */
[----:B------:R0:W-:Y:S01]  /*2fe10*/  @!P1 STG.E [R80.64], R196 ;  /* 0x000000c450009986 */ /* 0x0001e2000c101906 */
[C---:B------:R-:W-:Y:S02]  /*2fe20*/  FADD.FTZ R201, -R194.reuse, R82 ;  /* 0x00000052c2c97221 */ /* 0x040fe40000010100 */
[----:B------:R-:W-:Y:S01]  /*2fe30*/  FADD.FTZ R252, -R194, R76 ;  /* 0x0000004cc2fc7221 */ /* 0x000fe20000010100 */
[----:B------:R-:W-:Y:S01]  /*2fe40*/  HADD2.F32 R76, -RZ, R98.H1_H1 ;  /* 0x30000062ff4c7230 */ /* 0x000fe20000004100 */
[----:B------:R-:W-:Y:S01]  /*2fe50*/  FMUL.FTZ R201, R196, R201 ;  /* 0x000000c9c4c97220 */ /* 0x000fe20000410000 */
[----:B0-----:R-:W-:Y:S01]  /*2fe60*/  HADD2.F32 R81, -RZ, R97.H0_H0 ;  /* 0x20000061ff517230 */ /* 0x001fe20000004100 */
[----:B--2---:R-:W-:Y:S02]  /*2fe70*/  FFMA.FTZ R198, R195, R198, R203 ;  /* 0x000000c6c3c67223 */ /* 0x004fe400000100cb */
[----:B---3--:R-:W-:Y:S02]  /*2fe80*/  FFMA.FTZ R199, R197, R199, R202 ;  /* 0x000000c7c5c77223 */ /* 0x008fe400000100ca */
[----:B------:R-:W2:Y:S03]  /*2fe90*/  LDL R202, [R1+0xb4] ;  /* 0x0000b40001ca7983 */ /* 0x000ea60000100800 */
[----:B------:R-:W-:-:S02]  /*2fea0*/  F2FP.PACK_AB R80, R199, R198 ;  /* 0x000000c6c750723e */ /* 0x000fc400000000ff */
[----:B------:R-:W3:Y:S01]  /*2feb0*/  LDL R198, [R1+0xbc] ;  /* 0x0000bc0001c67983 */ /* 0x000ee20000100800 */
[----:B------:R-:W-:-:S03]  /*2fec0*/  FADD.FTZ R199, -R194, R83 ;  /* 0x00000053c2c77221 */ /* 0x000fc60000010100 */
[----:B------:R-:W2:Y:S01]  /*2fed0*/  LDL R83, [R1+0xc0] ;  /* 0x0000c00001537983 */ /* 0x000ea20000100800 */
[----:B------:R-:W-:-:S04]  /*2fee0*/  FADD.FTZ R203, -R194, R77 ;  /* 0x0000004dc2cb7221 */ /* 0x000fc80000010100 */
[----:B------:R-:W-:Y:S02]  /*2fef0*/  FMUL.FTZ R203, R196, R203 ;  /* 0x000000cbc4cb7220 */ /* 0x000fe40000410000 */
[----:B----4-:R-:W-:Y:S02]  /*2ff00*/  FFMA.FTZ R81, R201, R81, R25 ;  /* 0x00000051c9517223 */ /* 0x010fe40000010019 */
[----:B------:R0:W5:Y:S01]  /*2ff10*/  LDL.LU R25, [R1+0xd8] ;  /* 0x0000d80001197983 */ /* 0x0001620000300800 */
[----:B------:R-:W-:-:S03]  /*2ff20*/  FFMA.FTZ R76, R203, R76, R24 ;  /* 0x0000004ccb4c7223 */ /* 0x000fc60000010018 */
[----:B------:R-:W4:Y:S01]  /*2ff30*/  LDL R24, [R1+0x34] ;  /* 0x0000340001187983 */ /* 0x000f220000100800 */
[----:B------:R-:W-:Y:S01]  /*2ff40*/  HADD2.F32 R82, -RZ, R98.H0_H0 ;  /* 0x20000062ff527230 */ /* 0x000fe20000004100 */
[C---:B------:R-:W-:Y:S01]  /*2ff50*/  FMUL.FTZ R252, R196.reuse, R252 ;  /* 0x000000fcc4fc7220 */ /* 0x040fe20000410000 */
[----:B------:R-:W-:Y:S01]  /*2ff60*/  HADD2.F32 R77, -RZ, R97.H1_H1 ;  /* 0x30000061ff4d7230 */ /* 0x000fe20000004100 */
[----:B------:R-:W-:Y:S02]  /*2ff70*/  FMUL.FTZ R199, R196, R199 ;  /* 0x000000c7c4c77220 */ /* 0x000fe40000410000 */
[C---:B------:R-:W-:Y:S02]  /*2ff80*/  FADD.FTZ R78, -R194.reuse, R78 ;  /* 0x0000004ec24e7221 */ /* 0x040fe40000010100 */
[----:B------:R-:W-:Y:S02]  /*2ff90*/  FADD.FTZ R79, -R194, R79 ;  /* 0x0000004fc24f7221 */ /* 0x000fe40000010100 */
[----:B------:R-:W-:-:S02]  /*2ffa0*/  FMUL.FTZ R78, R196, R78 ;  /* 0x0000004ec44e7220 */ /* 0x000fc40000410000 */
[----:B------:R-:W-:Y:S02]  /*2ffb0*/  FMUL.FTZ R79, R196, R79 ;  /* 0x0000004fc44f7220 */ /* 0x000fe40000410000 */
[----:B---3--:R-:W-:Y:S02]  /*2ffc0*/  FFMA.FTZ R82, R252, R82, R198 ;  /* 0x00000052fc527223 */ /* 0x008fe400000100c6 */
[----:B--2---:R-:W-:-:S03]  /*2ffd0*/  FFMA.FTZ R77, R199, R77, R83 ;  /* 0x0000004dc74d7223 */ /* 0x004fc60000010053 */
[----:B------:R-:W-:Y:S01]  /*2ffe0*/  F2FP.PACK_AB R82, R76, R82 ;  /* 0x000000524c52723e */ /* 0x000fe200000000ff */
[--C-:B------:R-:W-:Y:S02]  /*2fff0*/  HADD2.F32 R83, -RZ, R99.reuse.H0_H0 ;  /* 0x20000063ff537230 */ /* 0x100fe40000004100 */
[----:B------:R-:W-:-:S03]  /*30000*/  HADD2.F32 R76, -RZ, R99.H1_H1 ;  /* 0x30000063ff4c7230 */ /* 0x000fc60000004100 */
[----:B------:R-:W-:Y:S02]  /*30010*/  FFMA.FTZ R83, R78, R83, R202 ;  /* 0x000000534e537223 */ /* 0x000fe400000100ca */
[----:B------:R-:W-:Y:S02]  /*30020*/  FFMA.FTZ R76, R79, R76, R23 ;  /* 0x0000004c4f4c7223 */ /* 0x000fe40000010017 */
[----:B------:R-:W-:Y:S01]  /*30030*/  IMAD.SHL.U32 R202, R181, 0x10, RZ ;  /* 0x00000010b5ca7824 */ /* 0x000fe200078e00ff */
[----:B------:R-:W-:Y:S01]  /*30040*/  SHF.R.U32.HI R198, RZ, 0x1c, R181 ;  /* 0x0000001cffc67819 */ /* 0x000fe200000116b5 */
[----:B------:R-:W2:Y:S01]  /*30050*/  LDL R23, [R1+0x3c] ;  /* 0x00003c0001177983 */ /* 0x000ea20000100800 */
[----:B------:R-:W-:Y:S02]  /*30060*/  F2FP.PACK_AB R83, R76, R83 ;  /* 0x000000534c53723e */ /* 0x000fe400000000ff */
[----:B------:R-:W-:Y:S02]  /*30070*/  IADD3 R76, P0, R202, c[0x0][0x208], RZ ;  /* 0x00008200ca4c7a10 */ /* 0x000fe40007f1e0ff */
[----:B------:R-:W-:-:S02]  /*30080*/  F2FP.PACK_AB R81, R77, R81 ;  /* 0x000000514d51723e */ /* 0x000fc400000000ff */
[----:B------:R-:W-:-:S05]  /*30090*/  IADD3.X R77, R198, c[0x0][0x20c], RZ, P0, !PT ;  /* 0x00008300c64d7a10 */ /* 0x000fca00007fe4ff */
[----:B------:R1:W-:Y:S02]  /*300a0*/  STG.E.128 [R76.64], R80 ;  /* 0x000000504c007986 */ /* 0x0003e4000c101d06 */
[----:B-1----:R-:W-:Y:S02]  /*300b0*/  HADD2.F32 R77, -RZ, R159.H0_H0 ;  /* 0x2000009fff4d7230 */ /* 0x002fe40000004100 */
[----:B------:R-:W3:Y:S04]  /*300c0*/  LDL R80, [R1+0x44] ;  /* 0x0000440001507983 */ /* 0x000ee80000100800 */
[----:B------:R-:W2:Y:S01]  /*300d0*/  LDL R81, [R1+0x40] ;  /* 0x0000400001517983 */ /* 0x000ea20000100800 */
[----:B----4-:R-:W-:-:S03]  /*300e0*/  FFMA.FTZ R77, R78, R77, R24 ;  /* 0x0000004d4e4d7223 */ /* 0x010fc60000010018 */
[----:B------:R-:W4:Y:S04]  /*300f0*/  LDL R82, [R1+0x64] ;  /* 0x0000640001527983 */ /* 0x000f280000100800 */
[----:B------:R-:W2:Y:S04]  /*30100*/  LDL R83, [R1+0x48] ;  /* 0x0000480001537983 */ /* 0x000ea80000100800 */
[----:B------:R0:W5:Y:S04]  /*30110*/  LDL.LU R24, [R1+0xd4] ;  /* 0x0000d40001187983 */ /* 0x0001680000300800 */
[----:B------:R-:W2:Y:S01]  /*30120*/  LDL R78, [R1+0x30] ;  /* 0x00003000014e7983 */ /* 0x000ea20000100800 */
[----:B------:R-:W-:-:S05]  /*30130*/  HADD2.F32 R76, -RZ, R159.H1_H1 ;  /* 0x3000009fff4c7230 */ /* 0x000fca0000004100 */
[----:B--2---:R-:W-:Y:S01]  /*30140*/  FFMA.FTZ R79, R79, R76, R78 ;  /* 0x0000004c4f4f7223 */ /* 0x004fe2000001004e */
[----:B------:R-:W-:-:S05]  /*30150*/  HADD2.F32 R78, -RZ, R158.H0_H0 ;  /* 0x2000009eff4e7230 */ /* 0x000fca0000004100 */
[----:B------:R-:W-:Y:S02]  /*30160*/  FFMA.FTZ R78, R252, R78, R23 ;  /* 0x0000004efc4e7223 */ /* 0x000fe40000010017 */
[----:B------:R0:W5:Y:S04]  /*30170*/  LDL.LU R23, [R1+0xd0] ;  /* 0x0000d00001177983 */ /* 0x0001680000300800 */
[----:B------:R-:W2:Y:S01]  /*30180*/  LDL R252, [R1+0x38] ;  /* 0x0000380001fc7983 */ /* 0x000ea20000100800 */
[----:B------:R-:W-:Y:S01]  /*30190*/  F2FP.PACK_AB R79, R79, R77 ;  /* 0x0000004d4f4f723e */ /* 0x000fe200000000ff */
[----:B------:R-:W-:-:S05]  /*301a0*/  HADD2.F32 R77, -RZ, R157.H0_H0 ;  /* 0x2000009dff4d7230 */ /* 0x000fca0000004100 */
[----:B---3--:R-:W-:Y:S01]  /*301b0*/  FFMA.FTZ R77, R201, R77, R80 ;  /* 0x0000004dc94d7223 */ /* 0x008fe20000010050 */
[----:B------:R-:W-:Y:S01]  /*301c0*/  HADD2.F32 R80, -RZ, R156.H1_H1 ;  /* 0x3000009cff507230 */ /* 0x000fe20000004100 */
[----:B------:R-:W3:Y:S04]  /*301d0*/  LDL R201, [R1+0x98] ;  /* 0x0000980001c97983 */ /* 0x000ee80000100800 */
[----:B------:R-:W-:Y:S02]  /*301e0*/  FFMA.FTZ R197, R197, R80, R83 ;  /* 0x00000050c5c57223 */ /* 0x000fe40000010053 */
[----:B------:R-:W3:Y:S01]  /*301f0*/  LDL R83, [R1+0xac] ;  /* 0x0000ac0001537983 */ /* 0x000ee20000100800 */
[----:B------:R-:W-:Y:S01]  /*30200*/  HADD2.F32 R76, -RZ, R158.H1_H1 ;  /* 0x3000009eff4c7230 */ /* 0x000fe20000004100 */
[----:B------:R-:W-:Y:S01]  /*30210*/  IADD3 R80, P0, R202, c[0x0][0x210], RZ ;  /* 0x00008400ca507a10 */ /* 0x000fe20007f1e0ff */
[----:B------:R-:W-:Y:S01]  /*30220*/  FADD.FTZ R69, -R194, R69 ;  /* 0x00000045c2457221 */ /* 0x000fe20000010100 */
[----:B------:R-:W3:Y:S02]  /*30230*/  LDL R202, [R1+0x10] ;  /* 0x0000100001ca7983 */ /* 0x000ee40000100800 */
[----:B--2---:R-:W-:-:S02]  /*30240*/  FFMA.FTZ R76, R203, R76, R252 ;  /* 0x0000004ccb4c7223 */ /* 0x004fc400000100fc */
[----:B------:R-:W2:Y:S03]  /*30250*/  LDL R203, [R1+0x9c] ;  /* 0x00009c0001cb7983 */ /* 0x000ea60000100800 */
[----:B------:R-:W-:Y:S01]  /*30260*/  F2FP.PACK_AB R78, R76, R78 ;  /* 0x0000004e4c4e723e */ /* 0x000fe200000000ff */
[----:B------:R-:W-:Y:S01]  /*30270*/  HADD2.F32 R76, -RZ, R157.H1_H1 ;  /* 0x3000009dff4c7230 */ /* 0x000fe20000004100 */
[----:B------:R-:W2:Y:S04]  /*30280*/  LDL R252, [R1+0xa0] ;  /* 0x0000a00001fc7983 */ /* 0x000ea80000100800 */
[----:B------:R-:W-:Y:S01]  /*30290*/  FFMA.FTZ R199, R199, R76, R81 ;  /* 0x0000004cc7c77223 */ /* 0x000fe20000010051 */
[----:B------:R-:W-:-:S05]  /*302a0*/  HADD2.F32 R76, -RZ, R156.H0_H0 ;  /* 0x2000009cff4c7230 */ /* 0x000fca0000004100 */
[----:B----4-:R-:W-:Y:S02]  /*302b0*/  FFMA.FTZ R76, R195, R76, R82 ;  /* 0x0000004cc34c7223 */ /* 0x010fe40000010052 */
[----:B------:R-:W4:Y:S01]  /*302c0*/  LDL R82, [R1+0xa8] ;  /* 0x0000a80001527983 */ /* 0x000f220000100800 */
[----:B------:R-:W-:Y:S02]  /*302d0*/  F2FP.PACK_AB R77, R199, R77 ;  /* 0x0000004dc74d723e */ /* 0x000fe400000000ff */
[----:B------:R-:W-:Y:S01]  /*302e0*/  F2FP.PACK_AB R76, R197, R76 ;  /* 0x0000004cc54c723e */ /* 0x000fe200000000ff */
[----:B------:R-:W4:Y:S01]  /*302f0*/  LDL R199, [R1+0xa4] ;  /* 0x0000a40001c77983 */ /* 0x000f220000100800 */
[----:B------:R-:W-:-:S03]  /*30300*/  IADD3.X R81, R198, c[0x0][0x214], RZ, P0, !PT ;  /* 0x00008500c6517a10 */ /* 0x000fc600007fe4ff */
[----:B------:R-:W4:Y:S04]  /*30310*/  LDL R195, [R1+0x94] ;  /* 0x0000940001c37983 */ /* 0x000f280000100800 */
[----:B------:R1:W-:Y:S04]  /*30320*/  STG.E.128 [R80.64], R76 ;  /* 0x0000004c50007986 */ /* 0x0003e8000c101d06 */
[----:B------:R-:W4:Y:S01]  /*30330*/  LDL R198, [R1+0x24] ;  /* 0x0000240001c67983 */ /* 0x000f220000100800 */
[----:B------:R-:W-:-:S03]  /*30340*/  FADD.FTZ R75, -R194, R75 ;  /* 0x0000004bc24b7221 */ /* 0x000fc60000010100 */
[----:B------:R-:W4:Y:S01]  /*30350*/  LDL R197, [R1+0x20] ;  /* 0x0000200001c57983 */ /* 0x000f220000100800 */
[C---:B-1----:R-:W-:Y:S02]  /*30360*/  FADD.FTZ R78, -R194.reuse, R72 ;  /* 0x00000048c24e7221 */ /* 0x042fe40000010100 */
[----:B------:R-:W-:Y:S01]  /*30370*/  FADD.FTZ R77, -R194, R73 ;  /* 0x00000049c24d7221 */ /* 0x000fe20000010100 */
[----:B------:R-:W-:Y:S01]  /*30380*/  HADD2.F32 R73, -RZ, R152.H0_H0 ;  /* 0x20000098ff497230 */ /* 0x000fe20000004100 */
[----:B------:R-:W-:-:S04]  /*30390*/  FMUL.FTZ R78, R196, R78 ;  /* 0x0000004ec44e7220 */ /* 0x000fc80000410000 */
[----:B---3--:R-:W-:Y:S02]  /*303a0*/  FFMA.FTZ R73, R78, R73, R83 ;  /* 0x000000494e497223 */ /* 0x008fe40000010053 */
[----:B------:R-:W3:Y:S01]  /*303b0*/  LDL R83, [R1+0x90] ;  /* 0x0000900001537983 */ /* 0x000ee20000100800 */
[C---:B------:R-:W-:Y:S02]  /*303c0*/  FADD.FTZ R80, -R194.reuse, R68 ;  /* 0x00000044c2507221 */ /* 0x040fe40000010100 */
[----:B------:R-:W-:Y:S01]  /*303d0*/  FADD.FTZ R79, -R194, R74 ;  /* 0x0000004ac24f7221 */ /* 0x000fe20000010100 */
[--C-:B------:R-:W-:Y:S01]  /*303e0*/  HADD2.F32 R74, -RZ, R154.reuse.H0_H0 ;  /* 0x2000009aff4a7230 */ /* 0x100fe20000004100 */
[----:B------:R-:W-:Y:S02]  /*303f0*/  FMUL.FTZ R80, R196, R80 ;  /* 0x00000050c4507220 */ /* 0x000fe40000410000 */
[----:B------:R-:W-:Y:S02]  /*30400*/  FADD.FTZ R81, -R194, R70 ;  /* 0x00000046c2517221 */ /* 0x000fe40000010100 */
[----:B------:R-:W-:Y:S01]  /*30410*/  FMUL.FTZ R70, R196, R69 ;  /* 0x00000045c4467220 */ /* 0x000fe20000410000 */
[----:B------:R-:W-:-:S05]  /*30420*/  HADD2.F32 R69, -RZ, R154.H1_H1 ;  /* 0x3000009aff457230 */ /* 0x000fca0000004100 */
[----:B------:R-:W-:Y:S02]  /*30430*/  FFMA.FTZ R69, R70, R69, R201 ;  /* 0x0000004546457223 */ /* 0x000fe400000100c9 */
[----:B------:R-:W3:Y:S01]  /*30440*/  LDL R201, [R1+0x1c] ;  /* 0x00001c0001c97983 */ /* 0x000ee20000100800 */
[----:B--2---:R-:W-:-:S03]  /*30450*/  FFMA.FTZ R74, R80, R74, R203 ;  /* 0x0000004a504a7223 */ /* 0x004fc600000100cb */
[----:B------:R-:W2:Y:S01]  /*30460*/  LDL R203, [R1+0x14] ;  /* 0x0000140001cb7983 */ /* 0x000ea20000100800 */
[----:B------:R-:W-:Y:S01]  /*30470*/  HADD2.F32 R72, -RZ, R152.H1_H1 ;  /* 0x30000098ff487230 */ /* 0x000fe20000004100 */
[C---:B------:R-:W-:Y:S01]  /*30480*/  FMUL.FTZ R77, R196.reuse, R77 ;  /* 0x0000004dc44d7220 */ /* 0x040fe20000410000 */
[----:B------:R-:W-:Y:S01]  /*30490*/  HADD2.F32 R76, -RZ, R153.H0_H0 ;  /* 0x20000099ff4c7230 */ /* 0x000fe20000004100 */
[----:B------:R-:W-:Y:S02]  /*304a0*/  FMUL.FTZ R79, R196, R79 ;  /* 0x0000004fc44f7220 */ /* 0x000fe40000410000 */
[----:B----4-:R-:W-:Y:S02]  /*304b0*/  FFMA.FTZ R72, R77, R72, R82 ;  /* 0x000000484d487223 */ /* 0x010fe40000010052 */
[----:B------:R-:W-:-:S03]  /*304c0*/  FADD.FTZ R82, -R194, R71 ;  /* 0x00000047c2527221 */ /* 0x000fc60000010100 */
[----:B------:R-:W-:Y:S01]  /*304d0*/  F2FP.PACK_AB R72, R72, R73 ;  /* 0x000000494848723e */ /* 0x000fe200000000ff */
[----:B------:R-:W-:Y:S01]  /*304e0*/  HADD2.F32 R73, -RZ, R153.H1_H1 ;  /* 0x30000099ff497230 */ /* 0x000fe20000004100 */
[C---:B------:R-:W-:Y:S02]  /*304f0*/  FMUL.FTZ R71, R196.reuse, R75 ;  /* 0x0000004bc4477220 */ /* 0x040fe40000410000 */
[----:B------:R-:W-:Y:S02]  /*30500*/  FFMA.FTZ R76, R79, R76, R199 ;  /* 0x0000004c4f4c7223 */ /* 0x000fe400000100c7 */
[----:B------:R-:W-:Y:S01]  /*30510*/  FFMA.FTZ R73, R71, R73, R252 ;  /* 0x0000004947497223 */ /* 0x000fe200000100fc */
[----:B------:R-:W4:Y:S01]  /*30520*/  LDL R199, [R1+0x18] ;  /* 0x0000180001c77983 */ /* 0x000f220000100800 */
[--C-:B------:R-:W-:Y:S01]  /*30530*/  HADD2.F32 R75, -RZ, R155.reuse.H0_H0 ;  /* 0x2000009bff4b7230 */ /* 0x100fe20000004100 */
[C---:B------:R-:W-:Y:S01]  /*30540*/  FMUL.FTZ R81, R196.reuse, R81 ;  /* 0x00000051c4517220 */ /* 0x040fe20000410000 */
[----:B------:R-:W-:Y:S01]  /*30550*/  HADD2.F32 R68, -RZ, R155.H1_H1 ;  /* 0x3000009bff447230 */ /* 0x000fe20000004100 */
[----:B------:R-:W-:Y:S01]  /*30560*/  F2FP.PACK_AB R73, R73, R76 ;  /* 0x0000004c4949723e */ /* 0x000fe200000000ff */
[----:B------:R-:W-:Y:S01]  /*30570*/  FMUL.FTZ R82, R196, R82 ;  /* 0x00000052c4527220 */ /* 0x000fe20000410000 */
[----:B------:R-:W-:Y:S01]  /*30580*/  HFMA2.MMA R76, -RZ, RZ, 0, 9.5367431640625e-07 ;  /* 0x00000010ff4c7435 */ /* 0x000fe200000001ff */
[----:B------:R-:W-:Y:S01]  /*30590*/  FFMA.FTZ R75, R81, R75, R195 ;  /* 0x0000004b514b7223 */ /* 0x000fe200000100c3 */
[----:B------:R-:W-:Y:S01]  /*305a0*/  F2FP.PACK_AB R74, R69, R74 ;  /* 0x0000004a454a723e */ /* 0x000fe200000000ff */
[----:B------:R-:W4:Y:S01]  /*305b0*/  LDL R195, [R1+0x2c] ;  /* 0x00002c0001c37983 */ /* 0x000f220000100800 */
[----:B---3--:R-:W-:-:S03]  /*305c0*/  FFMA.FTZ R68, R82, R68, R83 ;  /* 0x0000004452447223 */ /* 0x008fc60000010053 */
[----:B------:R-:W3:Y:S02]  /*305d0*/  LDL R83, [R1+0x28] ;  /* 0x0000280001537983 */ /* 0x000ee40000100800 */
[----:B------:R-:W-:Y:S01]  /*305e0*/  F2FP.PACK_AB R75, R68, R75 ;  /* 0x0000004b444b723e */ /* 0x000fe200000000ff */
[----:B------:R-:W-:-:S05]  /*305f0*/  IMAD.WIDE.U32 R68, R193, R76, c[0x0][0x208] ;  /* 0x00008200c1447625 */ /* 0x000fca00078e004c */
[----:B------:R1:W-:Y:S02]  /*30600*/  STG.E.128 [R68.64], R72 ;  /* 0x0000004844007986 */ /* 0x0003e4000c101d06 */
[----:B-1----:R-:W-:Y:S02]  /*30610*/  HADD2.F32 R69, -RZ, R151.H0_H0 ;  /* 0x20000097ff457230 */ /* 0x002fe40000004100 */
[----:B------:R-:W3:Y:S01]  /*30620*/  LDL R74, [R1+0x88] ;  /* 0x00008800014a7983 */ /* 0x000ee20000100800 */
[----:B------:R-:W-:-:S03]  /*30630*/  HADD2.F32 R72, -RZ, R148.H0_H0 ;  /* 0x20000094ff487230 */ /* 0x000fc60000004100 */
[----:B------:R-:W3:Y:S01]  /*30640*/  LDL R75, [R1+0x70] ;  /* 0x00007000014b7983 */ /* 0x000ee20000100800 */
[----:B--2---:R-:W-:Y:S01]  /*30650*/  FFMA.FTZ R81, R81, R69, R203 ;  /* 0x0000004551517223 */ /* 0x004fe200000100cb */
[----:B------:R-:W-:-:S05]  /*30660*/  HADD2.F32 R69, -RZ, R150.H0_H0 ;  /* 0x20000096ff457230 */ /* 0x000fca0000004100 */
[----:B------:R-:W-:Y:S01]  /*30670*/  FFMA.FTZ R80, R80, R69, R201 ;  /* 0x0000004550507223 */ /* 0x000fe200000100c9 */
[----:B------:R-:W-:-:S05]  /*30680*/  HADD2.F32 R69, -RZ, R149.H0_H0 ;  /* 0x20000095ff457230 */ /* 0x000fca0000004100 */
[----:B------:R-:W-:Y:S02]  /*30690*/  FFMA.FTZ R69, R79, R69, R198 ;  /* 0x000000454f457223 */ /* 0x000fe400000100c6 */
[----:B------:R-:W2:Y:S01]  /*306a0*/  LDL R79, [R1+0x74] ;  /* 0x00007400014f7983 */ /* 0x000ea20000100800 */
[----:B------:R-:W-:-:S03]  /*306b0*/  HADD2.F32 R68, -RZ, R151.H1_H1 ;  /* 0x30000097ff447230 */ /* 0x000fc60000004100 */
[----:B------:R-:W2:Y:S02]  /*306c0*/  LDL R198, [R1+0x84] ;  /* 0x0000840001c67983 */ /* 0x000ea40000100800 */
[----:B------:R-:W-:Y:S01]  /*306d0*/  FFMA.FTZ R82, R82, R68, R202 ;  /* 0x0000004452527223 */ /* 0x000fe200000100ca */
[----:B------:R-:W-:-:S05]  /*306e0*/  HADD2.F32 R68, -RZ, R150.H1_H1 ;  /* 0x30000096ff447230 */ /* 0x000fca0000004100 */
[----:B----4-:R-:W-:Y:S01]  /*306f0*/  FFMA.FTZ R70, R70, R68, R199 ;  /* 0x0000004446467223 */ /* 0x010fe200000100c7 */
[----:B------:R-:W-:Y:S01]  /*30700*/  HADD2.F32 R68, -RZ, R149.H1_H1 ;  /* 0x30000095ff447230 */ /* 0x000fe20000004100 */
[----:B------:R-:W4:Y:S04]  /*30710*/  LDL R199, [R1+0x8c] ;  /* 0x00008c0001c77983 */ /* 0x000f280000100800 */
[----:B------:R-:W-:Y:S01]  /*30720*/  FFMA.FTZ R68, R71, R68, R197 ;  /* 0x0000004447447223 */ /* 0x000fe200000100c5 */
[----:B------:R-:W-:Y:S01]  /*30730*/  HADD2.F32 R71, -RZ, R148.H1_H1 ;  /* 0x30000094ff477230 */ /* 0x000fe20000004100 */
[----:B------:R-:W4:Y:S01]  /*30740*/  LDL R197, [R1+0x80] ;  /* 0x0000800001c57983 */ /* 0x000f220000100800 */
[----:B------:R-:W-:-:S03]  /*30750*/  FFMA.FTZ R78, R78, R72, R195 ;  /* 0x000000484e4e7223 */ /* 0x000fc600000100c3 */
[----:B------:R-:W4:Y:S01]  /*30760*/  LDL R195, [R1+0x7c] ;  /* 0x00007c0001c37983 */ /* 0x000f220000100800 */
[----:B------:R-:W-:Y:S01]  /*30770*/  F2FP.PACK_AB R69, R68, R69 ;  /* 0x000000454445723e */ /* 0x000fe200000000ff */
[----:B------:R-:W-:Y:S01]  /*30780*/  IMAD.WIDE.U32 R72, R193, R76, c[0x0][0x210] ;  /* 0x00008400c1487625 */ /* 0x000fe200078e004c */
[----:B------:R-:W-:Y:S02]  /*30790*/  F2FP.PACK_AB R70, R70, R80 ;  /* 0x000000504646723e */ /* 0x000fe400000000ff */
[----:B------:R-:W4:Y:S01]  /*307a0*/  LDL R80, [R1+0x4c] ;  /* 0x00004c0001507983 */ /* 0x000f220000100800 */
[----:B---3--:R-:W-:-:S03]  /*307b0*/  FFMA.FTZ R77, R77, R71, R83 ;  /* 0x000000474d4d7223 */ /* 0x008fc60000010053 */
[----:B------:R-:W3:Y:S01]  /*307c0*/  LDL R83, [R1+0x78] ;  /* 0x0000780001537983 */ /* 0x000ee20000100800 */
[----:B------:R-:W-:Y:S02]  /*307d0*/  F2FP.PACK_AB R71, R82, R81 ;  /* 0x000000515247723e */ /* 0x000fe400000000ff */
[----:B------:R-:W-:Y:S01]  /*307e0*/  F2FP.PACK_AB R68, R77, R78 ;  /* 0x0000004e4d44723e */ /* 0x000fe200000000ff */
[C---:B------:R-:W-:Y:S01]  /*307f0*/  FADD.FTZ R61, -R194.reuse, R61 ;  /* 0x0000003dc23d7221 */ /* 0x040fe20000010100 */
[----:B------:R-:W3:Y:S04]  /*30800*/  LDL R78, [R1+0x8] ;  /* 0x00000800014e7983 */ /* 0x000ee80000100800 */
[----:B------:R1:W-:Y:S01]  /*30810*/  STG.E.128 [R72.64], R68 ;  /* 0x0000004448007986 */ /* 0x0003e2000c101d06 */
[----:B------:R-:W-:-:S03]  /*30820*/  FADD.FTZ R63, -R194, R63 ;  /* 0x0000003fc23f7221 */ /* 0x000fc60000010100 */
[----:B------:R-:W3:Y:S01]  /*30830*/  LDL R82, [R1] ;  /* 0x0000000001527983 */ /* 0x000ee20000100800 */
[C---:B------:R-:W-:Y:S02]  /*30840*/  FADD.FTZ R46, -R194.reuse, R46 ;  /* 0x0000002ec22e7221 */ /* 0x040fe40000010100 */
[C---:B------:R-:W-:Y:S01]  /*30850*/  FADD.FTZ R36, -R194.reuse, R36 ;  /* 0x00000024c2247221 */ /* 0x040fe20000010100 */
[----:B------:R-:W3:Y:S01]  /*30860*/  LDL R77, [R1+0x58] ;  /* 0x00005800014d7983 */ /* 0x000ee20000100800 */
[C---:B------:R-:W-:Y:S02]  /*30870*/  FADD.FTZ R32, -R194.reuse, R32 ;  /* 0x00000020c2207221 */ /* 0x040fe40000010100 */
[C---:B------:R-:W-:Y:S01]  /*30880*/  FADD.FTZ R47, -R194.reuse, R47 ;  /* 0x0000002fc22f7221 */ /* 0x040fe20000010100 */
[----:B------:R-:W3:Y:S01]  /*30890*/  LDL R81, [R1+0x50] ;  /* 0x0000500001517983 */ /* 0x000ee20000100800 */
[C---:B-1----:R-:W-:Y:S02]  /*308a0*/  FADD.FTZ R70, -R194.reuse, R62 ;  /* 0x0000003ec2467221 */ /* 0x042fe40000010100 */
[----:B------:R-:W-:Y:S01]  /*308b0*/  FADD.FTZ R73, -R194, R67 ;  /* 0x00000043c2497221 */ /* 0x000fe20000010100 */
[----:B------:R-:W-:Y:S01]  /*308c0*/  HADD2.F32 R67, -RZ, R147.H0_H0 ;  /* 0x20000093ff437230 */ /* 0x000fe20000004100 */
[----:B------:R-:W-:-:S04]  /*308d0*/  FMUL.FTZ R70, R196, R70 ;  /* 0x00000046c4467220 */ /* 0x000fc80000410000 */
[----:B--2---:R-:W-:Y:S02]  /*308e0*/  FFMA.FTZ R67, R70, R67, R79 ;  /* 0x0000004346437223 */ /* 0x004fe4000001004f */
[----:B------:R-:W2:Y:S01]  /*308f0*/  LDL R79, [R1+0xc] ;  /* 0x00000c00014f7983 */ /* 0x000ea20000100800 */
[C---:B------:R-:W-:Y:S02]  /*30900*/  FADD.FTZ R69, -R194.reuse, R64 ;  /* 0x00000040c2457221 */ /* 0x040fe40000010100 */
[----:B------:R-:W-:Y:S01]  /*30910*/  FADD.FTZ R68, -R194, R65 ;  /* 0x00000041c2447221 */ /* 0x000fe20000010100 */
[--C-:B------:R-:W-:Y:S01]  /*30920*/  HADD2.F32 R64, -RZ, R144.reuse.H0_H0 ;  /* 0x20000090ff407230 */ /* 0x100fe20000004100 */
[C---:B------:R-:W-:Y:S01]  /*30930*/  FMUL.FTZ R69, R196.reuse, R69 ;  /* 0x00000045c4457220 */ /* 0x040fe20000410000 */
[----:B------:R-:W-:Y:S01]  /*30940*/  HADD2.F32 R65, -RZ, R144.H1_H1 ;  /* 0x30000090ff417230 */ /* 0x000fe20000004100 */
[----:B------:R-:W-:Y:S02]  /*30950*/  FMUL.FTZ R68, R196, R68 ;  /* 0x00000044c4447220 */ /* 0x000fe40000410000 */
[----:B------:R-:W-:-:S02]  /*30960*/  FADD.FTZ R72, -R194, R60 ;  /* 0x0000003cc2487221 */ /* 0x000fc40000010100 */
[----:B------:R-:W-:Y:S02]  /*30970*/  FFMA.FTZ R65, R68, R65, R74 ;  /* 0x0000004144417223 */ /* 0x000fe4000001004a */
[----:B----4-:R-:W-:Y:S02]  /*30980*/  FFMA.FTZ R64, R69, R64, R199 ;  /* 0x0000004045407223 */ /* 0x010fe400000100c7 */
[----:B------:R-:W-:Y:S01]  /*30990*/  FADD.FTZ R71, -R194, R66 ;  /* 0x00000042c2477221 */ /* 0x000fe20000010100 */
[--C-:B------:R-:W-:Y:S01]  /*309a0*/  HADD2.F32 R66, -RZ, R146.reuse.H0_H0 ;  /* 0x20000092ff427230 */ /* 0x100fe20000004100 */
[C---:B------:R-:W-:Y:S01]  /*309b0*/  FMUL.FTZ R62, R196.reuse, R61 ;  /* 0x0000003dc43e7220 */ /* 0x040fe20000410000 */
[----:B------:R-:W-:Y:S01]  /*309c0*/  F2FP.PACK_AB R64, R65, R64 ;  /* 0x000000404140723e */ /* 0x000fe200000000ff */
[----:B------:R-:W-:Y:S01]  /*309d0*/  HADD2.F32 R61, -RZ, R146.H1_H1 ;  /* 0x30000092ff3d7230 */ /* 0x000fe20000004100 */
[C---:B------:R-:W-:Y:S01]  /*309e0*/  FMUL.FTZ R72, R196.reuse, R72 ;  /* 0x00000048c4487220 */ /* 0x040fe20000410000 */
[----:B------:R-:W-:Y:S01]  /*309f0*/  HADD2.F32 R60, -RZ, R147.H1_H1 ;  /* 0x30000093ff3c7230 */ /* 0x000fe20000004100 */
[C---:B------:R-:W-:Y:S01]  /*30a00*/  FMUL.FTZ R63, R196.reuse, R63 ;  /* 0x0000003fc43f7220 */ /* 0x040fe20000410000 */
[--C-:B------:R-:W-:Y:S01]  /*30a10*/  HADD2.F32 R74, -RZ, R145.reuse.H0_H0 ;  /* 0x20000091ff4a7230 */ /* 0x100fe20000004100 */
[C---:B------:R-:W-:Y:S01]  /*30a20*/  FMUL.FTZ R71, R196.reuse, R71 ;  /* 0x00000047c4477220 */ /* 0x040fe20000410000 */
[----:B------:R-:W-:Y:S01]  /*30a30*/  HADD2.F32 R65, -RZ, R145.H1_H1 ;  /* 0x30000091ff417230 */ /* 0x000fe20000004100 */
[----:B------:R-:W-:-:S02]  /*30a40*/  FMUL.FTZ R73, R196, R73 ;  /* 0x00000049c4497220 */ /* 0x000fc40000410000 */
[----:B------:R-:W-:Y:S02]  /*30a50*/  FFMA.FTZ R66, R72, R66, R195 ;  /* 0x0000004248427223 */ /* 0x000fe400000100c3 */
[----:B------:R-:W-:Y:S02]  /*30a60*/  FFMA.FTZ R60, R63, R60, R75 ;  /* 0x0000003c3f3c7223 */ /* 0x000fe4000001004b */
[----:B------:R-:W-:Y:S01]  /*30a70*/  FFMA.FTZ R74, R71, R74, R198 ;  /* 0x0000004a474a7223 */ /* 0x000fe200000100c6 */
[----:B------:R-:W4:Y:S01]  /*30a80*/  LDL R75, [R1+0x54] ;  /* 0x00005400014b7983 */ /* 0x000f220000100800 */
[----:B------:R-:W-:Y:S01]  /*30a90*/  FFMA.FTZ R65, R73, R65, R197 ;  /* 0x0000004149417223 */ /* 0x000fe200000100c5 */
[----:B------:R-:W-:Y:S01]  /*30aa0*/  F2FP.PACK_AB R67, R60, R67 ;  /* 0x000000433c43723e */ /* 0x000fe200000000ff */
[----:B---3--:R-:W-:-:S03]  /*30ab0*/  FFMA.FTZ R61, R62, R61, R83 ;  /* 0x0000003d3e3d7223 */ /* 0x008fc60000010053 */
[----:B------:R-:W-:Y:S01]  /*30ac0*/  F2FP.PACK_AB R65, R65, R74 ;  /* 0x0000004a4141723e */ /* 0x000fe200000000ff */
[----:B------:R-:W3:Y:S01]  /*30ad0*/  LDL R83, [R1+0x4] ;  /* 0x0000040001537983 */ /* 0x000ee20000100800 */
[----:B------:R-:W-:Y:S01]  /*30ae0*/  F2FP.PACK_AB R66, R61, R66 ;  /* 0x000000423d42723e */ /* 0x000fe200000000ff */
[----:B------:R-:W-:-:S05]  /*30af0*/  IMAD.WIDE.U32 R60, R192, R76, c[0x0][0x208] ;  /* 0x00008200c03c7625 */ /* 0x000fca00078e004c */
[----:B------:R1:W-:Y:S01]  /*30b00*/  STG.E.128 [R60.64], R64 ;  /* 0x000000403c007986 */ /* 0x0003e2000c101d06 */
[C---:B------:R-:W-:Y:S02]  /*30b10*/  FADD.FTZ R37, -R194.reuse, R37 ;  /* 0x00000025c2257221 */ /* 0x040fe40000010100 */
[C---:B------:R-:W-:Y:S02]  /*30b20*/  FADD.FTZ R33, -R194.reuse, R33 ;  /* 0x00000021c2217221 */ /* 0x040fe40000010100 */
[C---:B------:R-:W-:Y:S02]  /*30b30*/  FADD.FTZ R30, -R194.reuse, R30 ;  /* 0x0000001ec21e7221 */ /* 0x040fe40000010100 */
[----:B------:R-:W-:Y:S02]  /*30b40*/  FADD.FTZ R31, -R194, R31 ;  /* 0x0000001fc21f7221 */ /* 0x000fe40000010100 */
[C---:B-1----:R-:W-:Y:S02]  /*30b50*/  FMUL.FTZ R60, R196.reuse, R46 ;  /* 0x0000002ec43c7220 */ /* 0x042fe40000410000 */
[----:B------:R-:W-:-:S02]  /*30b60*/  FMUL.FTZ R46, R196, R36 ;  /* 0x00000024c42e7220 */ /* 0x000fc40000410000 */
[C---:B------:R-:W-:Y:S01]  /*30b70*/  FMUL.FTZ R36, R196.reuse, R32 ;  /* 0x00000020c4247220 */ /* 0x040fe20000410000 */
[--C-:B------:R-:W-:Y:S01]  /*30b80*/  HADD2.F32 R32, -RZ, R140.reuse.H1_H1 ;  /* 0x3000008cff207230 */ /* 0x100fe20000004100 */
[C---:B------:R-:W-:Y:S02]  /*30b90*/  FMUL.FTZ R61, R196.reuse, R47 ;  /* 0x0000002fc43d7220 */ /* 0x040fe40000410000 */
[C---:B------:R-:W-:Y:S02]  /*30ba0*/  FMUL.FTZ R47, R196.reuse, R37 ;  /* 0x00000025c42f7220 */ /* 0x040fe40000410000 */
[----:B------:R-:W-:Y:S01]  /*30bb0*/  FMUL.FTZ R37, R196, R33 ;  /* 0x00000021c4257220 */ /* 0x000fe20000410000 */
[----:B------:R-:W-:Y:S01]  /*30bc0*/  HADD2.F32 R33, -RZ, R140.H0_H0 ;  /* 0x2000008cff217230 */ /* 0x000fe20000004100 */
[----:B------:R-:W-:Y:S02]  /*30bd0*/  FFMA.FTZ R68, R68, R32, R78 ;  /* 0x0000002044447223 */ /* 0x000fe4000001004e */
[C---:B------:R-:W-:Y:S01]  /*30be0*/  FMUL.FTZ R66, R196.reuse, R30 ;  /* 0x0000001ec4427220 */ /* 0x040fe20000410000 */
[----:B------:R-:W4:Y:S01]  /*30bf0*/  LDL R78, [R1+0x5c] ;  /* 0x00005c00014e7983 */ /* 0x000f220000100800 */
[----:B------:R-:W-:Y:S01]  /*30c00*/  FMUL.FTZ R67, R196, R31 ;  /* 0x0000001fc4437220 */ /* 0x000fe20000410000 */
[----:B------:R-:W-:-:S02]  /*30c10*/  HADD2.F32 R31, -RZ, R143.H0_H0 ;  /* 0x2000008fff1f7230 */ /* 0x000fc40000004100 */
[----:B------:R-:W-:-:S03]  /*30c20*/  HADD2.F32 R30, -RZ, R142.H0_H0 ;  /* 0x2000008eff1e7230 */ /* 0x000fc60000004100 */
[----:B------:R-:W-:Y:S02]  /*30c30*/  FFMA.FTZ R31, R70, R31, R249 ;  /* 0x0000001f461f7223 */ /* 0x000fe400000100f9 */
[----:B------:R-:W-:Y:S01]  /*30c40*/  FFMA.FTZ R30, R72, R30, R251 ;  /* 0x0000001e481e7223 */ /* 0x000fe200000100fb */
[----:B------:R-:W4:Y:S04]  /*30c50*/  LDL R70, [R1+0x68] ;  /* 0x0000680001467983 */ /* 0x000f280000100800 */
[----:B------:R-:W4:Y:S01]  /*30c60*/  LDL R72, [R1+0x6c] ;  /* 0x00006c0001487983 */ /* 0x000f220000100800 */
[----:B--2---:R-:W-:-:S03]  /*30c70*/  FFMA.FTZ R69, R69, R33, R79 ;  /* 0x0000002145457223 */ /* 0x004fc6000001004f */
[----:B------:R-:W2:Y:S01]  /*30c80*/  LDL R79, [R1+0x60] ;  /* 0x00006000014f7983 */ /* 0x000ea20000100800 */
[C---:B------:R-:W-:Y:S02]  /*30c90*/  FADD.FTZ R38, -R194.reuse, R38 ;  /* 0x00000026c2267221 */ /* 0x040fe40000010100 */
[C---:B------:R-:W-:Y:S02]  /*30ca0*/  FADD.FTZ R39, -R194.reuse, R39 ;  /* 0x00000027c2277221 */ /* 0x040fe40000010100 */
[C---:B------:R-:W-:Y:S02]  /*30cb0*/  FADD.FTZ R28, -R194.reuse, R28 ;  /* 0x0000001cc21c7221 */ /* 0x040fe40000010100 */
[----:B------:R-:W-:Y:S02]  /*30cc0*/  FADD.FTZ R29, -R194, R29 ;  /* 0x0000001dc21d7221 */ /* 0x000fe40000010100 */
[C---:B------:R-:W-:Y:S02]  /*30cd0*/  FMUL.FTZ R64, R196.reuse, R38 ;  /* 0x00000026c4407220 */ /* 0x040fe40000410000 */
[----:B------:R-:W-:-:S02]  /*30ce0*/  FMUL.FTZ R65, R196, R39 ;  /* 0x00000027c4417220 */ /* 0x000fc40000410000 */
[C---:B------:R-:W-:Y:S01]  /*30cf0*/  FMUL.FTZ R38, R196.reuse, R28 ;  /* 0x0000001cc4267220 */ /* 0x040fe20000410000 */
[----:B------:R-:W-:Y:S01]  /*30d00*/  HADD2.F32 R28, -RZ, R143.H1_H1 ;  /* 0x3000008fff1c7230 */ /* 0x000fe20000004100 */
[----:B------:R-:W-:Y:S01]  /*30d10*/  FMUL.FTZ R39, R196, R29 ;  /* 0x0000001dc4277220 */ /* 0x000fe20000410000 */
[----:B------:R-:W-:-:S03]  /*30d20*/  HADD2.F32 R29, -RZ, R142.H1_H1 ;  /* 0x3000008eff1d7230 */ /* 0x000fc60000004100 */
[----:B------:R-:W-:Y:S01]  /*30d30*/  FFMA.FTZ R28, R63, R28, R248 ;  /* 0x0000001c3f1c7223 */ /* 0x000fe200000100f8 */
[--C-:B------:R-:W-:Y:S01]  /*30d40*/  HADD2.F32 R63, -RZ, R141.reuse.H0_H0 ;  /* 0x2000008dff3f7230 */ /* 0x100fe20000004100 */
[----:B------:R-:W-:Y:S01]  /*30d50*/  FFMA.FTZ R29, R62, R29, R250 ;  /* 0x0000001d3e1d7223 */ /* 0x000fe200000100fa */
[----:B------:R-:W-:Y:S01]  /*30d60*/  HADD2.F32 R62, -RZ, R141.H1_H1 ;  /* 0x3000008dff3e7230 */ /* 0x000fe20000004100 */
[----:B------:R-:W-:Y:S01]  /*30d70*/  FADD.FTZ R52, -R194, R52 ;  /* 0x00000034c2347221 */ /* 0x000fe20000010100 */
[----:B------:R-:W-:-:S03]  /*30d80*/  F2FP.PACK_AB R31, R28, R31 ;  /* 0x0000001f1c1f723e */ /* 0x000fc600000000ff */
[----:B------:R-:W-:Y:S01]  /*30d90*/  FFMA.FTZ R73, R73, R62, R82 ;  /* 0x0000003e49497223 */ /* 0x000fe20000010052 */
[----:B------:R-:W-:Y:S01]  /*30da0*/  F2FP.PACK_AB R30, R29, R30 ;  /* 0x0000001e1d1e723e */ /* 0x000fe200000000ff */
[----:B------:R-:W-:Y:S01]  /*30db0*/  IMAD.WIDE.U32 R192, R192, R76, c[0x0][0x210] ;  /* 0x00008400c0c07625 */ /* 0x000fe200078e004c */
[----:B------:R-:W-:Y:S01]  /*30dc0*/  F2FP.PACK_AB R28, R68, R69 ;  /* 0x00000045441c723e */ /* 0x000fe200000000ff */
[----:B------:R-:W-:Y:S02]  /*30dd0*/  HADD2.F32 R68, -RZ, R138.H0_H0 ;  /* 0x2000008aff447230 */ /* 0x000fe40000004100 */
[----:B------:R-:W-:Y:S02]  /*30de0*/  FMUL.FTZ R52, R196, R52 ;  /* 0x00000034c4347220 */ /* 0x000fe40000410000 */
[----:B------:R-:W-:Y:S02]  /*30df0*/  FADD.FTZ R59, -R194, R59 ;  /* 0x0000003bc23b7221 */ /* 0x000fe40000010100 */
[----:B---3--:R-:W-:-:S02]  /*30e00*/  FFMA.FTZ R71, R71, R63, R83 ;  /* 0x0000003f47477223 */ /* 0x008fc40000010053 */
[----:B------:R-:W-:-:S03]  /*30e10*/  FADD.FTZ R54, -R194, R54 ;  /* 0x00000036c2367221 */ /* 0x000fc60000010100 */
[----:B------:R-:W-:Y:S01]  /*30e20*/  F2FP.PACK_AB R29, R73, R71 ;  /* 0x00000047491d723e */ /* 0x000fe200000000ff */
[----:B------:R-:W-:Y:S01]  /*30e30*/  FADD.FTZ R56, -R194, R56 ;  /* 0x00000038c2387221 */ /* 0x000fe20000010100 */
[----:B------:R-:W-:Y:S01]  /*30e40*/  HADD2.F32 R32, -RZ, R139.H0_H0 ;  /* 0x2000008bff207230 */ /* 0x000fe20000004100 */
[----:B------:R-:W-:Y:S01]  /*30e50*/  FFMA.FTZ R68, R52, R68, R77 ;  /* 0x0000004434447223 */ /* 0x000fe2000001004d */
[----:B------:R-:W-:Y:S01]  /*30e60*/  HADD2.F32 R62, -RZ, R135.H0_H0 ;  /* 0x20000087ff3e7230 */ /* 0x000fe20000004100 */
[----:B------:R1:W-:Y:S01]  /*30e70*/  STG.E.128 [R192.64], R28 ;  /* 0x0000001cc0007986 */ /* 0x0003e2000c101d06 */
[----:B------:R-:W-:Y:S01]  /*30e80*/  HADD2.F32 R77, -RZ, R133.H1_H1 ;  /* 0x30000085ff4d7230 */ /* 0x000fe20000004100 */
[C---:B------:R-:W-:Y:S02]  /*30e90*/  FMUL.FTZ R59, R196.reuse, R59 ;  /* 0x0000003bc43b7220 */ /* 0x040fe40000410000 */
[C---:B------:R-:W-:Y:S02]  /*30ea0*/  FMUL.FTZ R54, R196.reuse, R54 ;  /* 0x00000036c4367220 */ /* 0x040fe40000410000 */
[----:B------:R-:W-:-:S02]  /*30eb0*/  FMUL.FTZ R56, R196, R56 ;  /* 0x00000038c4387220 */ /* 0x000fc40000410000 */
[C---:B------:R-:W-:Y:S02]  /*30ec0*/  FADD.FTZ R58, -R194.reuse, R58 ;  /* 0x0000003ac23a7221 */ /* 0x040fe40000010100 */
[C---:B------:R-:W-:Y:S01]  /*30ed0*/  FADD.FTZ R53, -R194.reuse, R53 ;  /* 0x00000035c2357221 */ /* 0x040fe20000010100 */
[----:B------:R-:W-:Y:S01]  /*30ee0*/  HADD2.F32 R71, -RZ, R134.H0_H0 ;  /* 0x20000086ff477230 */ /* 0x000fe20000004100 */
[C---:B------:R-:W-:Y:S01]  /*30ef0*/  FADD.FTZ R57, -R194.reuse, R57 ;  /* 0x00000039c2397221 */ /* 0x040fe20000010100 */
[--C-:B-1----:R-:W-:Y:S02]  /*30f00*/  HADD2.F32 R30, -RZ, R137.reuse.H1_H1 ;  /* 0x30000089ff1e7230 */ /* 0x102fe40000004100 */
[----:B------:R-:W-:Y:S01]  /*30f10*/  HADD2.F32 R31, -RZ, R132.H0_H0 ;  /* 0x20000084ff1f7230 */ /* 0x000fe20000004100 */
[----:B------:R-:W-:Y:S01]  /*30f20*/  FADD.FTZ R55, -R194, R55 ;  /* 0x00000037c2377221 */ /* 0x000fe20000010100 */
[----:B------:R-:W-:Y:S01]  /*30f30*/  HADD2.F32 R29, -RZ, R137.H0_H0 ;  /* 0x20000089ff1d7230 */ /* 0x000fe20000004100 */
[----:B------:R-:W-:-:S02]  /*30f40*/  FFMA.FTZ R32, R54, R32, R81 ;  /* 0x0000002036207223 */ /* 0x000fc40000010051 */
[----:B------:R-:W-:Y:S01]  /*30f50*/  FFMA.FTZ R62, R54, R62, R241 ;  /* 0x0000003e363e7223 */ /* 0x000fe200000100f1 */
[----:B------:R-:W-:Y:S01]  /*30f60*/  HADD2.F32 R54, -RZ, R138.H1_H1 ;  /* 0x3000008aff367230 */ /* 0x000fe20000004100 */
[C---:B------:R-:W-:Y:S01]  /*30f70*/  FFMA.FTZ R77, R59.reuse, R77, R244 ;  /* 0x0000004d3b4d7223 */ /* 0x040fe200000100f4 */
[--C-:B------:R-:W-:Y:S01]  /*30f80*/  HADD2.F32 R28, -RZ, R136.reuse.H0_H0 ;  /* 0x20000088ff1c7230 */ /* 0x100fe20000004100 */
[----:B------:R-:W-:Y:S02]  /*30f90*/  FMUL.FTZ R58, R196, R58 ;  /* 0x0000003ac43a7220 */ /* 0x000fe40000410000 */
[----:B----4-:R-:W-:Y:S02]  /*30fa0*/  FFMA.FTZ R30, R59, R30, R78 ;  /* 0x0000001e3b1e7223 */ /* 0x010fe4000001004e */
[----:B------:R-:W-:Y:S01]  /*30fb0*/  FFMA.FTZ R59, R56, R31, R247 ;  /* 0x0000001f383b7223 */ /* 0x000fe200000100f7 */
[----:B------:R-:W-:Y:S01]  /*30fc0*/  HADD2.F32 R31, -RZ, R136.H1_H1 ;  /* 0x30000088ff1f7230 */ /* 0x000fe20000004100 */
[C---:B------:R-:W-:Y:S01]  /*30fd0*/  FMUL.FTZ R53, R196.reuse, R53 ;  /* 0x00000035c4357220 */ /* 0x040fe20000410000 */
[----:B------:R-:W-:Y:S01]  /*30fe0*/  HADD2.F32 R33, -RZ, R139.H1_H1 ;  /* 0x3000008bff217230 */ /* 0x000fe20000004100 */
[----:B------:R-:W-:-:S02]  /*30ff0*/  FMUL.FTZ R57, R196, R57 ;  /* 0x00000039c4397220 */ /* 0x000fc40000410000 */
[----:B------:R-:W-:Y:S02]  /*31000*/  FMUL.FTZ R55, R196, R55 ;  /* 0x00000037c4377220 */ /* 0x000fe40000410000 */
[----:B------:R-:W-:Y:S02]  /*31010*/  FFMA.FTZ R71, R52, R71, R243 ;  /* 0x0000004734477223 */ /* 0x000fe400000100f3 */
[----:B------:R-:W-:Y:S01]  /*31020*/  FFMA.FTZ R52, R53, R54, R75 ;  /* 0x0000003635347223 */ /* 0x000fe2000001004b */
[----:B------:R-:W-:Y:S01]  /*31030*/  HADD2.F32 R75, -RZ, R133.H0_H0 ;  /* 0x20000085ff4b7230 */ /* 0x000fe20000004100 */
[----:B------:R-:W-:Y:S02]  /*31040*/  FFMA.FTZ R28, R56, R28, R72 ;  /* 0x0000001c381c7223 */ /* 0x000fe40000010048 */
[----:B------:R-:W-:Y:S02]  /*31050*/  FFMA.FTZ R31, R57, R31, R70 ;  /* 0x0000001f391f7223 */ /* 0x000fe40000010046 */
[----:B------:R-:W-:-:S02]  /*31060*/  FFMA.FTZ R33, R55, R33, R80 ;  /* 0x0000002137217223 */ /* 0x000fc40000010050 */
[----:B------:R-:W-:Y:S01]  /*31070*/  FADD.FTZ R44, -R194, R44 ;  /* 0x0000002cc22c7221 */ /* 0x000fe20000010100 */
[----:B------:R-:W-:Y:S01]  /*31080*/  F2FP.PACK_AB R28, R31, R28 ;  /* 0x0000001c1f1c723e */ /* 0x000fe200000000ff */
[----:B------:R-:W-:Y:S01]  /*31090*/  FFMA.FTZ R75, R58, R75, R245 ;  /* 0x0000004b3a4b7223 */ /* 0x000fe200000100f5 */
[----:B------:R-:W-:Y:S01]  /*310a0*/  F2FP.PACK_AB R31, R33, R32 ;  /* 0x00000020211f723e */ /* 0x000fe200000000ff */
[----:B------:R-:W-:Y:S02]  /*310b0*/  FMUL.FTZ R44, R196, R44 ;  /* 0x0000002cc42c7220 */ /* 0x000fe40000410000 */
[----:B------:R-:W-:Y:S01]  /*310c0*/  IMAD.WIDE.U32 R32, R191, R76, c[0x0][0x208] ;  /* 0x00008200bf207625 */ /* 0x000fe200078e004c */
[----:B------:R-:W-:Y:S02]  /*310d0*/  HADD2.F32 R78, -RZ, R132.H1_H1 ;  /* 0x30000084ff4e7230 */ /* 0x000fe40000004100 */
[----:B------:R-:W-:Y:S01]  /*310e0*/  HADD2.F32 R74, -RZ, R134.H1_H1 ;  /* 0x30000086ff4a7230 */ /* 0x000fe20000004100 */
[----:B------:R-:W-:-:S02]  /*310f0*/  FADD.FTZ R49, -R194, R49 ;  /* 0x00000031c2317221 */ /* 0x000fc40000010100 */
[----:B------:R-:W-:Y:S01]  /*31100*/  FADD.FTZ R51, -R194, R51 ;  /* 0x00000033c2337221 */ /* 0x000fe20000010100 */
[----:B------:R-:W-:Y:S01]  /*31110*/  HADD2.F32 R83, -RZ, R129.H1_H1 ;  /* 0x30000081ff537230 */ /* 0x000fe20000004100 */
[----:B------:R-:W-:Y:S01]  /*31120*/  FFMA.FTZ R78, R57, R78, R246 ;  /* 0x0000004e394e7223 */ /* 0x000fe200000100f6 */
[----:B------:R-:W-:Y:S01]  /*31130*/  HADD2.F32 R72, -RZ, R125.H1_H1 ;  /* 0x3000007dff487230 */ /* 0x000fe20000004100 */
[----:B------:R-:W-:Y:S01]  /*31140*/  FFMA.FTZ R74, R53, R74, R242 ;  /* 0x0000004a354a7223 */ /* 0x000fe200000100f2 */
[----:B------:R-:W-:Y:S01]  /*31150*/  HADD2.F32 R81, -RZ, R128.H1_H1 ;  /* 0x30000080ff517230 */ /* 0x000fe20000004100 */
[C---:B------:R-:W-:Y:S01]  /*31160*/  FMUL.FTZ R49, R196.reuse, R49 ;  /* 0x00000031c4317220 */ /* 0x040fe20000410000 */
[----:B------:R-:W-:Y:S01]  /*31170*/  HADD2.F32 R73, -RZ, R124.H1_H1 ;  /* 0x3000007cff497230 */ /* 0x000fe20000004100 */
[----:B------:R-:W-:Y:S01]  /*31180*/  FMUL.FTZ R51, R196, R51 ;  /* 0x00000033c4337220 */ /* 0x000fe20000410000 */
[----:B------:R-:W-:Y:S01]  /*31190*/  HADD2.F32 R57, -RZ, R122.H1_H1 ;  /* 0x3000007aff397230 */ /* 0x000fe20000004100 */
[C---:B------:R-:W-:Y:S01]  /*311a0*/  FADD.FTZ R42, -R194.reuse, R42 ;  /* 0x0000002ac22a7221 */ /* 0x040fe20000010100 */
[----:B------:R-:W-:Y:S01]  /*311b0*/  HADD2.F32 R63, -RZ, R135.H1_H1 ;  /* 0x30000087ff3f7230 */ /* 0x000fe20000004100 */
[----:B------:R-:W-:-:S02]  /*311c0*/  FADD.FTZ R43, -R194, R43 ;  /* 0x0000002bc22b7221 */ /* 0x000fc40000010100 */
[C---:B------:R-:W-:Y:S02]  /*311d0*/  FFMA.FTZ R83, R51.reuse, R83, R233 ;  /* 0x0000005333537223 */ /* 0x040fe400000100e9 */
[----:B------:R-:W-:Y:S01]  /*311e0*/  FFMA.FTZ R72, R51, R72, R232 ;  /* 0x0000004833487223 */ /* 0x000fe200000100e8 */
[----:B------:R-:W-:Y:S01]  /*311f0*/  HADD2.F32 R51, -RZ, R122.H0_H0 ;  /* 0x2000007aff337230 */ /* 0x000fe20000004100 */
[C---:B------:R-:W-:Y:S02]  /*31200*/  FFMA.FTZ R81, R49.reuse, R81, R237 ;  /* 0x0000005131517223 */ /* 0x040fe400000100ed */
[----:B------:R-:W-:Y:S01]  /*31210*/  FFMA.FTZ R73, R49, R73, R236 ;  /* 0x0000004931497223 */ /* 0x000fe200000100ec */
[----:B------:R-:W-:Y:S01]  /*31220*/  HADD2.F32 R49, -RZ, R117.H0_H0 ;  /* 0x20000075ff317230 */ /* 0x000fe20000004100 */
[----:B------:R-:W-:Y:S02]  /*31230*/  FFMA.FTZ R57, R47, R57, R213 ;  /* 0x000000392f397223 */ /* 0x000fe400000100d5 */
[----:B------:R-:W-:-:S02]  /*31240*/  FMUL.FTZ R42, R196, R42 ;  /* 0x0000002ac42a7220 */ /* 0x000fc40000410000 */
[----:B------:R-:W-:Y:S02]  /*31250*/  FMUL.FTZ R43, R196, R43 ;  /* 0x0000002bc42b7220 */ /* 0x000fe40000410000 */
[----:B------:R-:W-:Y:S02]  /*31260*/  FFMA.FTZ R63, R55, R63, R240 ;  /* 0x0000003f373f7223 */ /* 0x000fe400000100f0 */
[----:B------:R-:W-:Y:S02]  /*31270*/  FFMA.FTZ R51, R46, R51, R215 ;  /* 0x000000332e337223 */ /* 0x000fe400000100d7 */
[----:B------:R-:W-:Y:S02]  /*31280*/  FFMA.FTZ R49, R42, R49, R218 ;  /* 0x000000312a317223 */ /* 0x000fe400000100da */
[C---:B------:R-:W-:Y:S01]  /*31290*/  FADD.FTZ R48, -R194.reuse, R48 ;  /* 0x00000030c2307221 */ /* 0x040fe20000010100 */
[----:B------:R-:W-:Y:S01]  /*312a0*/  HADD2.F32 R80, -RZ, R128.H0_H0 ;  /* 0x20000080ff507230 */ /* 0x000fe20000004100 */
[----:B------:R-:W-:-:S02]  /*312b0*/  FADD.FTZ R45, -R194, R45 ;  /* 0x0000002dc22d7221 */ /* 0x000fc40000010100 */
[C---:B------:R-:W-:Y:S01]  /*312c0*/  FMUL.FTZ R48, R196.reuse, R48 ;  /* 0x00000030c4307220 */ /* 0x040fe20000410000 */
[----:B------:R-:W-:Y:S01]  /*312d0*/  HADD2.F32 R54, -RZ, R131.H0_H0 ;  /* 0x20000083ff367230 */ /* 0x000fe20000004100 */
[----:B------:R-:W-:Y:S02]  /*312e0*/  FMUL.FTZ R45, R196, R45 ;  /* 0x0000002dc42d7220 */ /* 0x000fe40000410000 */
[----:B------:R-:W-:Y:S01]  /*312f0*/  FFMA.FTZ R80, R48, R80, R239 ;  /* 0x0000005030507223 */ /* 0x000fe200000100ef */
[--C-:B------:R-:W-:Y:S01]  /*31300*/  HADD2.F32 R53, -RZ, R127.reuse.H0_H0 ;  /* 0x2000007fff357230 */ /* 0x100fe20000004100 */
[C---:B------:R-:W-:Y:S01]  /*31310*/  FADD.FTZ R35, -R194.reuse, R35 ;  /* 0x00000023c2237221 */ /* 0x040fe20000010100 */
[----:B------:R-:W-:Y:S01]  /*31320*/  HADD2.F32 R56, -RZ, R127.H1_H1 ;  /* 0x3000007fff387230 */ /* 0x000fe20000004100 */
[----:B------:R-:W-:Y:S02]  /*31330*/  FADD.FTZ R50, -R194, R50 ;  /* 0x00000032c2327221 */ /* 0x000fe40000010100 */
[----:B------:R-:W-:Y:S01]  /*31340*/  FFMA.FTZ R54, R60, R54, R227 ;  /* 0x000000363c367223 */ /* 0x000fe200000100e3 */
[----:B------:R-:W-:Y:S01]  /*31350*/  HADD2.F32 R69, -RZ, R125.H0_H0 ;  /* 0x2000007dff457230 */ /* 0x000fe20000004100 */
[----:B------:R-:W-:-:S02]  /*31360*/  FMUL.FTZ R35, R196, R35 ;  /* 0x00000023c4237220 */ /* 0x000fc40000410000 */
[----:B------:R-:W-:Y:S02]  /*31370*/  FFMA.FTZ R60, R60, R53, R226 ;  /* 0x000000353c3c7223 */ /* 0x000fe400000100e2 */
[----:B------:R-:W-:Y:S02]  /*31380*/  FFMA.FTZ R56, R61, R56, R224 ;  /* 0x000000383d387223 */ /* 0x000fe400000100e0 */
[----:B------:R-:W-:Y:S02]  /*31390*/  FADD.FTZ R166, -R194, R166 ;  /* 0x000000a6c2a67221 */ /* 0x000fe40000010100 */
[----:B------:R-:W-:Y:S01]  /*313a0*/  FMUL.FTZ R50, R196, R50 ;  /* 0x00000032c4327220 */ /* 0x000fe20000410000 */
[----:B------:R-:W-:Y:S01]  /*313b0*/  HADD2.F32 R82, -RZ, R129.H0_H0 ;  /* 0x20000081ff527230 */ /* 0x000fe20000004100 */
[----:B------:R-:W-:Y:S02]  /*313c0*/  FADD.FTZ R167, -R194, R167 ;  /* 0x000000a7c2a77221 */ /* 0x000fe40000010100 */
[----:B------:R-:W-:-:S02]  /*313d0*/  FMUL.FTZ R166, R196, R166 ;  /* 0x000000a6c4a67220 */ /* 0x000fc40000410000 */
[----:B------:R-:W-:Y:S02]  /*313e0*/  FFMA.FTZ R69, R50, R69, R234 ;  /* 0x0000004532457223 */ /* 0x000fe400000100ea */
[----:B------:R-:W-:Y:S01]  /*313f0*/  FMUL.FTZ R167, R196, R167 ;  /* 0x000000a7c4a77220 */ /* 0x000fe20000410000 */
[----:B------:R-:W-:Y:S01]  /*31400*/  HADD2.F32 R70, -RZ, R124.H0_H0 ;  /* 0x2000007cff467230 */ /* 0x000fe20000004100 */
[----:B------:R-:W-:Y:S01]  /*31410*/  FADD.FTZ R165, -R194, R165 ;  /* 0x000000a5c2a57221 */ /* 0x000fe20000010100 */
[----:B------:R-:W-:Y:S01]  /*31420*/  HADD2.F32 R53, -RZ, R126.H1_H1 ;  /* 0x3000007eff357230 */ /* 0x000fe20000004100 */
[----:B------:R-:W-:Y:S02]  /*31430*/  FFMA.FTZ R82, R50, R82, R235 ;  /* 0x0000005232527223 */ /* 0x000fe400000100eb */
[----:B------:R-:W-:Y:S02]  /*31440*/  FMUL.FTZ R165, R196, R165 ;  /* 0x000000a5c4a57220 */ /* 0x000fe40000410000 */
[----:B------:R-:W-:Y:S01]  /*31450*/  FFMA.FTZ R70, R48, R70, R238 ;  /* 0x0000004630467223 */ /* 0x000fe200000100ee */
[----:B------:R-:W-:Y:S01]  /*31460*/  HADD2.F32 R48, -RZ, R119.H1_H1 ;  /* 0x30000077ff307230 */ /* 0x000fe20000004100 */
[----:B------:R-:W-:Y:S01]  /*31470*/  FFMA.FTZ R53, R45, R53, R228 ;  /* 0x000000352d357223 */ /* 0x000fe200000100e4 */
[----:B------:R-:W-:Y:S01]  /*31480*/  HADD2.F32 R50, -RZ, R117.H1_H1 ;  /* 0x30000075ff327230 */ /* 0x000fe20000004100 */
        /* <DEDUP_REMOVED lines=8> */
[----:B------:R-:W-:Y:S01]  /*31510*/  HADD2.F32 R55, -RZ, R131.H1_H1 ;  /* 0x30000083ff377230 */ /* 0x000fe20000004100 */
[----:B------:R-:W-:Y:S02]  /*31520*/  FADD.FTZ R160, -R194, R160 ;  /* 0x000000a0c2a07221 */ /* 0x000fe40000010100 */
[----:B------:R-:W-:Y:S02]  /*31530*/  FMUL.FTZ R40, R196, R40 ;  /* 0x00000028c4287220 */ /* 0x000fe40000410000 */
[----:B------:R-:W-:Y:S02]  /*31540*/  FADD.FTZ R34, -R194, R34 ;  /* 0x00000022c2227221 */ /* 0x000fe40000010100 */
[C---:B------:R-:W-:Y:S02]  /*31550*/  FMUL.FTZ R164, R196.reuse, R164 ;  /* 0x000000a4c4a47220 */ /* 0x040fe40000410000 */
[----:B------:R-:W-:-:S02]  /*31560*/  FMUL.FTZ R160, R196, R160 ;  /* 0x000000a0c4a07220 */ /* 0x000fc40000410000 */
[----:B------:R-:W-:Y:S02]  /*31570*/  FMUL.FTZ R34, R196, R34 ;  /* 0x00000022c4227220 */ /* 0x000fe40000410000 */
[----:B------:R-:W-:Y:S02]  /*31580*/  FFMA.FTZ R55, R61, R55, R225 ;  /* 0x000000373d377223 */ /* 0x000fe400000100e1 */
[----:B--2---:R-:W-:Y:S01]  /*31590*/  FFMA.FTZ R29, R58, R29, R79 ;  /* 0x0000001d3a1d7223 */ /* 0x004fe2000001004f */
[----:B------:R-:W-:-:S04]  /*315a0*/  HADD2.F32 R58, -RZ, R130.H0_H0 ;  /* 0x20000082ff3a7230 */ /* 0x000fc80000004100 */
[----:B------:R-:W-:Y:S02]  /*315b0*/  F2FP.PACK_AB R29, R30, R29 ;  /* 0x0000001d1e1d723e */ /* 0x000fe400000000ff */
[----:B------:R-:W-:Y:S01]  /*315c0*/  F2FP.PACK_AB R30, R52, R68 ;  /* 0x00000044341e723e */ /* 0x000fe200000000ff */
[----:B------:R-:W-:Y:S01]  /*315d0*/  HADD2.F32 R52, -RZ, R126.H0_H0 ;  /* 0x2000007eff347230 */ /* 0x000fe20000004100 */
[----:B------:R-:W-:-:S03]  /*315e0*/  FFMA.FTZ R58, R44, R58, R231 ;  /* 0x0000003a2c3a7223 */ /* 0x000fc600000100e7 */
[----:B------:R1:W-:Y:S01]  /*315f0*/  STG.E.128 [R32.64], R28 ;  /* 0x0000001c20007986 */ /* 0x0003e2000c101d06 */
[----:B------:R-:W-:Y:S01]  /*31600*/  FFMA.FTZ R52, R44, R52, R230 ;  /* 0x000000342c347223 */ /* 0x000fe200000100e6 */
[----:B------:R-:W-:-:S05]  /*31610*/  HADD2.F32 R44, -RZ, R123.H0_H0 ;  /* 0x2000007bff2c7230 */ /* 0x000fca0000004100 */
[----:B------:R-:W-:Y:S01]  /*31620*/  FFMA.FTZ R44, R64, R44, R211 ;  /* 0x0000002c402c7223 */ /* 0x000fe200000100d3 */
[----:B-1----:R-:W-:-:S05]  /*31630*/  HADD2.F32 R28, -RZ, R119.H0_H0 ;  /* 0x20000077ff1c7230 */ /* 0x002fca0000004100 */
[----:B------:R-:W-:Y:S01]  /*31640*/  FFMA.FTZ R64, R64, R28, R210 ;  /* 0x0000001c40407223 */ /* 0x000fe200000100d2 */
[--C-:B------:R-:W-:Y:S01]  /*31650*/  HADD2.F32 R28, -RZ, R118.reuse.H1_H1 ;  /* 0x30000076ff1c7230 */ /* 0x100fe20000004100 */
[----:B------:R-:W-:Y:S01]  /*31660*/  F2FP.PACK_AB R30, R74, R71 ;  /* 0x000000474a1e723e */ /* 0x000fe200000000ff */
[--C-:B------:R-:W-:Y:S02]  /*31670*/  HADD2.F32 R74, -RZ, R121.reuse.H0_H0 ;  /* 0x20000079ff4a7230 */ /* 0x100fe40000004100 */
[----:B------:R-:W-:Y:S01]  /*31680*/  HADD2.F32 R29, -RZ, R118.H0_H0 ;  /* 0x20000076ff1d7230 */ /* 0x000fe20000004100 */
        /* <DEDUP_REMOVED lines=8> */
[----:B------:R-:W-:Y:S01]  /*31710*/  IMAD.WIDE.U32 R32, R191, R76, c[0x0][0x210] ;  /* 0x00008400bf207625 */ /* 0x000fe200078e004c */
[----:B------:R-:W-:-:S02]  /*31720*/  HADD2.F32 R75, -RZ, R115.H1_H1 ;  /* 0x30000073ff4b7230 */ /* 0x000fc40000004100 */
[----:B------:R-:W-:Y:S02]  /*31730*/  HADD2.F32 R68, -RZ, R130.H1_H1 ;  /* 0x30000082ff447230 */ /* 0x000fe40000004100 */
[----:B------:R1:W-:Y:S01]  /*31740*/  STG.E.128 [R32.64], R28 ;  /* 0x0000001c20007986 */ /* 0x0003e2000c101d06 */
[----:B------:R-:W-:Y:S01]  /*31750*/  FFMA.FTZ R75, R67, R75, R3 ;  /* 0x0000004b434b7223 */ /* 0x000fe20000010003 */
[----:B------:R-:W-:Y:S01]  /*31760*/  HADD2.F32 R63, -RZ, R109.H1_H1 ;  /* 0x3000006dff3f7230 */ /* 0x000fe20000004100 */
[----:B------:R-:W-:Y:S01]  /*31770*/  FFMA.FTZ R68, R45, R68, R229 ;  /* 0x000000442d447223 */ /* 0x000fe200000100e5 */
[----:B-1----:R-:W-:-:S05]  /*31780*/  HADD2.F32 R28, -RZ, R111.H1_H1 ;  /* 0x3000006fff1c7230 */ /* 0x002fca0000004100 */
[----:B------:R-:W-:Y:S01]  /*31790*/  FFMA.FTZ R67, R67, R28, R14 ;  /* 0x0000001c43437223 */ /* 0x000fe2000001000e */
[----:B------:R-:W-:Y:S01]  /*317a0*/  F2FP.PACK_AB R28, R81, R80 ;  /* 0x00000050511c723e */ /* 0x000fe200000000ff */
[----:B------:R-:W-:Y:S01]  /*317b0*/  HADD2.F32 R81, -RZ, R113.H1_H1 ;  /* 0x30000071ff517230 */ /* 0x000fe20000004100 */
[----:B------:R-:W-:Y:S01]  /*317c0*/  F2FP.PACK_AB R30, R68, R58 ;  /* 0x0000003a441e723e */ /* 0x000fe200000000ff */
[C---:B------:R-:W-:Y:S01]  /*317d0*/  FFMA.FTZ R63, R35.reuse, R63, R187 ;  /* 0x0000003f233f7223 */ /* 0x040fe200000100bb */
[----:B------:R-:W-:Y:S02]  /*317e0*/  HADD2.F32 R58, -RZ, R107.H0_H0 ;  /* 0x2000006bff3a7230 */ /* 0x000fe40000004100 */
[----:B------:R-:W-:Y:S01]  /*317f0*/  FFMA.FTZ R81, R35, R81, R189 ;  /* 0x0000005123517223 */ /* 0x000fe200000100bd */
[----:B------:R-:W-:Y:S01]  /*31800*/  F2FP.PACK_AB R35, R56, R60 ;  /* 0x0000003c3823723e */ /* 0x000fe200000000ff */
[----:B------:R-:W-:Y:S02]  /*31810*/  HADD2.F32 R33, -RZ, R103.H0_H0 ;  /* 0x20000067ff217230 */ /* 0x000fe40000004100 */
[----:B------:R-:W-:-:S02]  /*31820*/  HADD2.F32 R60, -RZ, R107.H1_H1 ;  /* 0x3000006bff3c7230 */ /* 0x000fc40000004100 */
[----:B------:R-:W-:Y:S02]  /*31830*/  HADD2.F32 R71, -RZ, R115.H0_H0 ;  /* 0x20000073ff477230 */ /* 0x000fe40000004100 */
[----:B------:R-:W-:Y:S01]  /*31840*/  HADD2.F32 R32, -RZ, R103.H1_H1 ;  /* 0x30000067ff207230 */ /* 0x000fe20000004100 */
[C---:B------:R-:W-:Y:S01]  /*31850*/  FFMA.FTZ R58, R166.reuse, R58, R10 ;  /* 0x0000003aa63a7223 */ /* 0x040fe2000001000a */
[----:B------:R-:W-:Y:S01]  /*31860*/  HADD2.F32 R29, -RZ, R111.H0_H0 ;  /* 0x2000006fff1d7230 */ /* 0x000fe20000004100 */
[----:B------:R-:W-:Y:S01]  /*31870*/  FFMA.FTZ R166, R166, R33, R21 ;  /* 0x00000021a6a67223 */ /* 0x000fe20000010015 */
[----:B------:R-:W-:Y:S01]  /*31880*/  F2FP.PACK_AB R33, R72, R69 ;  /* 0x000000454821723e */ /* 0x000fe200000000ff */
[C---:B------:R-:W-:Y:S01]  /*31890*/  FFMA.FTZ R60, R167.reuse, R60, R11 ;  /* 0x0000003ca73c7223 */ /* 0x040fe2000001000b */
[----:B------:R-:W-:Y:S01]  /*318a0*/  HADD2.F32 R72, -RZ, R106.H1_H1 ;  /* 0x3000006aff487230 */ /* 0x000fe20000004100 */
[C---:B------:R-:W-:Y:S02]  /*318b0*/  FFMA.FTZ R71, R66.reuse, R71, R2 ;  /* 0x0000004742477223 */ /* 0x040fe40000010002 */
[----:B------:R-:W-:Y:S01]  /*318c0*/  FFMA.FTZ R167, R167, R32, R22 ;  /* 0x00000020a7a77223 */ /* 0x000fe20000010016 */
[----:B------:R-:W-:Y:S01]  /*318d0*/  HADD2.F32 R32, -RZ, R102.H1_H1 ;  /* 0x30000066ff207230 */ /* 0x000fe20000004100 */
[----:B------:R-:W-:Y:S01]  /*318e0*/  FFMA.FTZ R66, R66, R29, R13 ;  /* 0x0000001d42427223 */ /* 0x000fe2000001000d */
[----:B------:R-:W-:Y:S01]  /*318f0*/  F2FP.PACK_AB R29, R83, R82 ;  /* 0x00000052531d723e */ /* 0x000fe200000000ff */
[----:B------:R-:W-:-:S02]  /*31900*/  HADD2.F32 R83, -RZ, R112.H1_H1 ;  /* 0x30000070ff537230 */ /* 0x000fc40000004100 */
[----:B------:R-:W-:Y:S01]  /*31910*/  HADD2.F32 R68, -RZ, R108.H1_H1 ;  /* 0x3000006cff447230 */ /* 0x000fe20000004100 */
[C---:B------:R-:W-:Y:S01]  /*31920*/  FFMA.FTZ R72, R165.reuse, R72, R9 ;  /* 0x00000048a5487223 */ /* 0x040fe20000010009 */
[----:B------:R-:W-:Y:S01]  /*31930*/  HADD2.F32 R45, -RZ, R123.H1_H1 ;  /* 0x3000007bff2d7230 */ /* 0x000fe20000004100 */
[----:B------:R-:W-:Y:S01]  /*31940*/  FFMA.FTZ R165, R165, R32, R20 ;  /* 0x00000020a5a57223 */ /* 0x000fe20000010014 */
[----:B------:R-:W-:Y:S01]  /*31950*/  F2FP.PACK_AB R32, R73, R70 ;  /* 0x000000464920723e */ /* 0x000fe200000000ff */
[C---:B------:R-:W-:Y:S01]  /*31960*/  FFMA.FTZ R83, R37.reuse, R83, R205 ;  /* 0x0000005325537223 */ /* 0x040fe200000100cd */
[----:B------:R-:W-:Y:S01]  /*31970*/  HADD2.F32 R73, -RZ, R105.H1_H1 ;  /* 0x30000069ff497230 */ /* 0x000fe20000004100 */
[----:B------:R-:W-:Y:S01]  /*31980*/  FFMA.FTZ R68, R37, R68, R204 ;  /* 0x0000004425447223 */ /* 0x000fe200000100cc */
[----:B------:R-:W-:Y:S01]  /*31990*/  HADD2.F32 R37, -RZ, R101.H1_H1 ;  /* 0x30000065ff257230 */ /* 0x000fe20000004100 */
[----:B------:R-:W-:Y:S01]  /*319a0*/  FFMA.FTZ R45, R65, R45, R209 ;  /* 0x0000002d412d7223 */ /* 0x000fe200000100d1 */
[----:B------:R-:W-:-:S02]  /*319b0*/  HADD2.F32 R82, -RZ, R112.H0_H0 ;  /* 0x20000070ff527230 */ /* 0x000fc40000004100 */
[----:B------:R-:W-:Y:S02]  /*319c0*/  HADD2.F32 R65, -RZ, R108.H0_H0 ;  /* 0x2000006cff417230 */ /* 0x000fe40000004100 */
[----:B------:R-:W-:Y:S02]  /*319d0*/  HADD2.F32 R191, -RZ, R120.H1_H1 ;  /* 0x30000078ffbf7230 */ /* 0x000fe40000004100 */
[----:B------:R-:W-:Y:S01]  /*319e0*/  HADD2.F32 R79, -RZ, R116.H1_H1 ;  /* 0x30000074ff4f7230 */ /* 0x000fe20000004100 */
[C---:B------:R-:W-:Y:S01]  /*319f0*/  FFMA.FTZ R73, R163.reuse, R73, R7 ;  /* 0x00000049a3497223 */ /* 0x040fe20000010007 */
[----:B------:R-:W-:Y:S01]  /*31a00*/  HADD2.F32 R43, -RZ, R120.H0_H0 ;  /* 0x20000078ff2b7230 */ /* 0x000fe20000004100 */
[----:B------:R-:W-:Y:S01]  /*31a10*/  FFMA.FTZ R163, R163, R37, R18 ;  /* 0x00000025a3a37223 */ /* 0x000fe20000010012 */
[----:B------:R-:W-:Y:S01]  /*31a20*/  HADD2.F32 R59, -RZ, R116.H0_H0 ;  /* 0x20000074ff3b7230 */ /* 0x000fe20000004100 */
[C---:B------:R-:W-:Y:S01]  /*31a30*/  FFMA.FTZ R82, R36.reuse, R82, R207 ;  /* 0x0000005224527223 */ /* 0x040fe200000100cf */
[----:B------:R-:W-:Y:S01]  /*31a40*/  HADD2.F32 R69, -RZ, R106.H0_H0 ;  /* 0x2000006aff457230 */ /* 0x000fe20000004100 */
[----:B------:R-:W-:Y:S01]  /*31a50*/  FFMA.FTZ R65, R36, R65, R206 ;  /* 0x0000004124417223 */ /* 0x000fe200000100ce */
[----:B------:R-:W-:Y:S01]  /*31a60*/  F2FP.PACK_AB R37, R42, R74 ;  /* 0x0000004a2a25723e */ /* 0x000fe200000000ff */
[C---:B------:R-:W-:Y:S01]  /*31a70*/  FFMA.FTZ R191, R41.reuse, R191, R221 ;  /* 0x000000bf29bf7223 */ /* 0x040fe200000100dd */
[----:B------:R-:W-:Y:S01]  /*31a80*/  HADD2.F32 R36, -RZ, R102.H0_H0 ;  /* 0x20000066ff247230 */ /* 0x000fe20000004100 */
[----:B------:R-:W-:Y:S01]  /*31a90*/  FFMA.FTZ R79, R41, R79, R220 ;  /* 0x0000004f294f7223 */ /* 0x000fe200000100dc */
[----:B------:R-:W-:Y:S01]  /*31aa0*/  HADD2.F32 R74, -RZ, R104.H0_H0 ;  /* 0x20000068ff4a7230 */ /* 0x000fe20000004100 */
[C---:B------:R-:W-:Y:S01]  /*31ab0*/  FFMA.FTZ R43, R40.reuse, R43, R223 ;  /* 0x0000002b282b7223 */ /* 0x040fe200000100df */
[----:B------:R-:W-:Y:S01]  /*31ac0*/  HADD2.F32 R41, -RZ, R100.H0_H0 ;  /* 0x20000064ff297230 */ /* 0x000fe20000004100 */
[----:B------:R-:W-:Y:S01]  /*31ad0*/  FFMA.FTZ R40, R40, R59, R222 ;  /* 0x0000003b28287223 */ /* 0x000fe200000100de */
[----:B------:R-:W-:-:S02]  /*31ae0*/  HADD2.F32 R80, -RZ, R113.H0_H0 ;  /* 0x20000071ff507230 */ /* 0x000fc40000004100 */
[----:B------:R-:W-:Y:S01]  /*31af0*/  HADD2.F32 R62, -RZ, R109.H0_H0 ;  /* 0x2000006dff3e7230 */ /* 0x000fe20000004100 */
[C---:B------:R-:W-:Y:S01]  /*31b00*/  FFMA.FTZ R69, R164.reuse, R69, R8 ;  /* 0x00000045a4457223 */ /* 0x040fe20000010008 */
[----:B------:R-:W-:Y:S01]  /*31b10*/  HADD2.F32 R77, -RZ, R114.H0_H0 ;  /* 0x20000072ff4d7230 */ /* 0x000fe20000004100 */
[----:B------:R-:W-:Y:S01]  /*31b20*/  FFMA.FTZ R164, R164, R36, R19 ;  /* 0x00000024a4a47223 */ /* 0x000fe20000010013 */
[----:B------:R-:W-:Y:S01]  /*31b30*/  HADD2.F32 R59, -RZ, R110.H0_H0 ;  /* 0x2000006eff3b7230 */ /* 0x000fe20000004100 */
[----:B------:R-:W-:Y:S01]  /*31b40*/  FFMA.FTZ R74, R160, R74, R4 ;  /* 0x0000004aa04a7223 */ /* 0x000fe20000010004 */
[----:B------:R-:W-:Y:S01]  /*31b50*/  HADD2.F32 R78, -RZ, R114.H1_H1 ;  /* 0x30000072ff4e7230 */ /* 0x000fe20000004100 */
[----:B------:R-:W-:Y:S01]  /*31b60*/  FADD.FTZ R162, -R194, R162 ;  /* 0x000000a2c2a27221 */ /* 0x000fe20000010100 */
[----:B------:R-:W-:Y:S01]  /*31b70*/  HADD2.F32 R61, -RZ, R110.H1_H1 ;  /* 0x3000006eff3d7230 */ /* 0x000fe20000004100 */
[----:B------:R-:W-:Y:S01]  /*31b80*/  F2FP.PACK_AB R36, R191, R43 ;  /* 0x0000002bbf24723e */ /* 0x000fe200000000ff */
[----:B------:R-:W-:Y:S01]  /*31b90*/  FFMA.FTZ R160, R160, R41, R15 ;  /* 0x00000029a0a07223 */ /* 0x000fe2000001000f */
[----:B------:R-:W-:Y:S01]  /*31ba0*/  F2FP.PACK_AB R43, R48, R64 ;  /* 0x00000040302b723e */ /* 0x000fe200000000ff */
[----:B------:R-:W-:Y:S01]  /*31bb0*/  FADD.FTZ R161, -R194, R161 ;  /* 0x000000a1c2a17221 */ /* 0x000fe20000010100 */
[----:B------:R-:W-:Y:S01]  /*31bc0*/  F2FP.PACK_AB R41, R50, R49 ;  /* 0x000000313229723e */ /* 0x000fe200000000ff */
[C---:B------:R-:W-:Y:S01]  /*31bd0*/  FFMA.FTZ R80, R34.reuse, R80, R200 ;  /* 0x0000005022507223 */ /* 0x040fe200000100c8 */
[----:B------:R-:W-:Y:S01]  /*31be0*/  F2FP.PACK_AB R31, R55, R54 ;  /* 0x00000036371f723e */ /* 0x000fe200000000ff */
[----:B------:R-:W-:Y:S01]  /*31bf0*/  FFMA.FTZ R62, R34, R62, R190 ;  /* 0x0000003e223e7223 */ /* 0x000fe200000100be */
[----:B------:R-:W-:Y:S01]  /*31c00*/  F2FP.PACK_AB R34, R53, R52 ;  /* 0x000000343522723e */ /* 0x000fe200000000ff */
[----:B------:R-:W-:Y:S01]  /*31c10*/  IMAD.WIDE.U32 R48, R184, R76, c[0x0][0x208] ;  /* 0x00008200b8307625 */ /* 0x000fe200078e004c */
[----:B------:R-:W-:Y:S01]  /*31c20*/  HADD2.F32 R70, -RZ, R105.H0_H0 ;  /* 0x20000069ff467230 */ /* 0x000fe20000004100 */
[----:B------:R-:W-:Y:S01]  /*31c30*/  IADD3 R181, R181, 0xe0, RZ ;  /* 0x000000e0b5b57810 */ /* 0x000fe20007ffe0ff */
[----:B------:R-:W-:Y:S01]  /*31c40*/  HADD2.F32 R191, -RZ, R104.H1_H1 ;  /* 0x30000068ffbf7230 */ /* 0x000fe20000004100 */
[----:B------:R-:W-:-:S02]  /*31c50*/  FFMA.FTZ R77, R38, R77, R186 ;  /* 0x0000004d264d7223 */ /* 0x000fc400000100ba */
[----:B------:R-:W-:Y:S01]  /*31c60*/  FFMA.FTZ R59, R38, R59, R185 ;  /* 0x0000003b263b7223 */ /* 0x000fe200000100b9 */
[----:B------:R-:W-:Y:S01]  /*31c70*/  HADD2.F32 R38, -RZ, R101.H0_H0 ;  /* 0x20000065ff267230 */ /* 0x000fe20000004100 */
[----:B------:R-:W-:Y:S01]  /*31c80*/  IMAD.WIDE.U32 R52, R184, R76, c[0x0][0x210] ;  /* 0x00008400b8347625 */ /* 0x000fe200078e004c */
[----:B------:R-:W-:Y:S03]  /*31c90*/  STG.E.128 [R48.64], R28 ;  /* 0x0000001c30007986 */ /* 0x000fe6000c101d06 */
[C---:B------:R-:W-:Y:S02]  /*31ca0*/  FMUL.FTZ R162, R196.reuse, R162 ;  /* 0x000000a2c4a27220 */ /* 0x040fe40000410000 */
[C---:B------:R-:W-:Y:S02]  /*31cb0*/  FFMA.FTZ R78, R39.reuse, R78, R0 ;  /* 0x0000004e274e7223 */ /* 0x040fe40000010000 */
[----:B------:R-:W-:Y:S01]  /*31cc0*/  FFMA.FTZ R61, R39, R61, R12 ;  /* 0x0000003d273d7223 */ /* 0x000fe2000001000c */
[----:B------:R-:W-:Y:S01]  /*31cd0*/  HADD2.F32 R39, -RZ, R100.H1_H1 ;  /* 0x30000064ff277230 */ /* 0x000fe20000004100 */
[----:B------:R-:W-:Y:S01]  /*31ce0*/  FMUL.FTZ R161, R196, R161 ;  /* 0x000000a1c4a17220 */ /* 0x000fe20000410000 */
[----:B------:R1:W-:Y:S01]  /*31cf0*/  STG.E.128 [R52.64], R32 ;  /* 0x0000002034007986 */ /* 0x0003e2000c101d06 */
[----:B------:R-:W-:-:S02]  /*31d00*/  FFMA.FTZ R70, R162, R70, R6 ;  /* 0x00000046a2467223 */ /* 0x000fc40000010006 */
[----:B------:R-:W-:Y:S01]  /*31d10*/  FFMA.FTZ R162, R162, R38, R17 ;  /* 0x00000026a2a27223 */ /* 0x000fe20000010011 */
[----:B------:R-:W-:Y:S01]  /*31d20*/  F2FP.PACK_AB R38, R57, R51 ;  /* 0x000000333926723e */ /* 0x000fe200000000ff */
[C---:B------:R-:W-:Y:S02]  /*31d30*/  FFMA.FTZ R191, R161.reuse, R191, R5 ;  /* 0x000000bfa1bf7223 */ /* 0x040fe40000010005 */
[----:B------:R-:W-:Y:S01]  /*31d40*/  FFMA.FTZ R161, R161, R39, R16 ;  /* 0x00000027a1a17223 */ /* 0x000fe20000010010 */
[----:B------:R-:W-:Y:S01]  /*31d50*/  F2FP.PACK_AB R39, R45, R44 ;  /* 0x0000002c2d27723e */ /* 0x000fe200000000ff */
[C---:B------:R-:W-:Y:S01]  /*31d60*/  IMAD.WIDE.U32 R50, R188.reuse, R76, c[0x0][0x208] ;  /* 0x00008200bc327625 */ /* 0x040fe200078e004c */
[----:B------:R-:W-:Y:S02]  /*31d70*/  F2FP.PACK_AB R42, R47, R46 ;  /* 0x0000002e2f2a723e */ /* 0x000fe400000000ff */
[----:B------:R-:W-:Y:S01]  /*31d80*/  F2FP.PACK_AB R40, R79, R40 ;  /* 0x000000284f28723e */ /* 0x000fe200000000ff */
[----:B------:R-:W-:-:S04]  /*31d90*/  IMAD.WIDE.U32 R54, R188, R76, c[0x0][0x210] ;  /* 0x00008400bc367625 */ /* 0x000fc800078e004c */
[----:B-1----:R-:W-:Y:S01]  /*31da0*/  IMAD.SHL.U32 R34, R181, 0x10, RZ ;  /* 0x00000010b5227824 */ /* 0x002fe200078e00ff */
[----:B------:R-:W-:Y:S01]  /*31db0*/  SHF.R.U32.HI R181, RZ, 0x1c, R181 ;  /* 0x0000001cffb57819 */ /* 0x000fe200000116b5 */
[----:B------:R-:W-:Y:S01]  /*31dc0*/  IMAD.WIDE.U32 R56, R182, R76, c[0x0][0x208] ;  /* 0x00008200b6387625 */ /* 0x000fe200078e004c */
[----:B------:R-:W-:Y:S02]  /*31dd0*/  F2FP.PACK_AB R44, R83, R82 ;  /* 0x00000052532c723e */ /* 0x000fe400000000ff */
[C---:B------:R-:W-:Y:S01]  /*31de0*/  IADD3 R32, P0, R34.reuse, c[0x0][0x208], RZ ;  /* 0x0000820022207a10 */ /* 0x040fe20007f1e0ff */
[----:B------:R1:W-:Y:S01]  /*31df0*/  STG.E.128 [R50.64], R36 ;  /* 0x0000002432007986 */ /* 0x0003e2000c101d06 */
[----:B------:R-:W-:Y:S02]  /*31e00*/  IADD3 R34, P1, R34, c[0x0][0x210], RZ ;  /* 0x0000840022227a10 */ /* 0x000fe40007f3e0ff */
[----:B------:R-:W-:Y:S01]  /*31e10*/  F2FP.PACK_AB R45, R81, R80 ;  /* 0x00000050512d723e */ /* 0x000fe200000000ff */
[----:B------:R2:W-:Y:S01]  /*31e20*/  STG.E.128 [R54.64], R40 ;  /* 0x0000002836007986 */ /* 0x0005e2000c101d06 */
[----:B------:R-:W-:Y:S01]  /*31e30*/  F2FP.PACK_AB R46, R78, R77 ;  /* 0x0000004d4e2e723e */ /* 0x000fe200000000ff */
[----:B------:R-:W-:Y:S01]  /*31e40*/  IMAD.WIDE.U32 R76, R182, R76, c[0x0][0x210] ;  /* 0x00008400b64c7625 */ /* 0x000fe200078e004c */
[----:B------:R-:W-:-:S02]  /*31e50*/  F2FP.PACK_AB R47, R75, R71 ;  /* 0x000000474b2f723e */ /* 0x000fc400000000ff */
[----:B------:R-:W-:Y:S02]  /*31e60*/  F2FP.PACK_AB R49, R63, R62 ;  /* 0x0000003e3f31723e */ /* 0x000fe400000000ff */
[----:B------:R-:W-:Y:S02]  /*31e70*/  F2FP.PACK_AB R48, R68, R65 ;  /* 0x000000414430723e */ /* 0x000fe400000000ff */
[----:B------:R-:W-:Y:S02]  /*31e80*/  F2FP.PACK_AB R52, R191, R74 ;  /* 0x0000004abf34723e */ /* 0x000fe400000000ff */
[----:B------:R-:W-:Y:S02]  /*31e90*/  F2FP.PACK_AB R53, R73, R70 ;  /* 0x000000464935723e */ /* 0x000fe400000000ff */
[----:B------:R-:W-:Y:S02]  /*31ea0*/  IADD3.X R33, R181, c[0x0][0x20c], RZ, P0, !PT ;  /* 0x00008300b5217a10 */ /* 0x000fe400007fe4ff */
[----:B-1----:R-:W-:-:S02]  /*31eb0*/  F2FP.PACK_AB R51, R67, R66 ;  /* 0x000000424333723e */ /* 0x002fc400000000ff */
[----:B------:R-:W-:Y:S02]  /*31ec0*/  F2FP.PACK_AB R50, R61, R59 ;  /* 0x0000003b3d32723e */ /* 0x000fe400000000ff */
[----:B--2---:R-:W-:Y:S02]  /*31ed0*/  F2FP.PACK_AB R54, R72, R69 ;  /* 0x000000454836723e */ /* 0x004fe400000000ff */
[----:B------:R-:W-:Y:S01]  /*31ee0*/  F2FP.PACK_AB R55, R60, R58 ;  /* 0x0000003a3c37723e */ /* 0x000fe200000000ff */
[----:B------:R-:W-:Y:S01]  /*31ef0*/  IMAD.MOV.U32 R252, RZ, RZ, 0x4 ;  /* 0x00000004fffc7424 */ /* 0x000fe200078e00ff */
[----:B------:R-:W-:Y:S02]  /*31f00*/  F2FP.PACK_AB R31, R167, R166 ;  /* 0x000000a6a71f723e */ /* 0x000fe400000000ff */
[----:B------:R-:W-:Y:S02]  /*31f10*/  F2FP.PACK_AB R30, R165, R164 ;  /* 0x000000a4a51e723e */ /* 0x000fe400000000ff */
[----:B------:R-:W-:-:S02]  /*31f20*/  F2FP.PACK_AB R29, R163, R162 ;  /* 0x000000a2a31d723e */ /* 0x000fc400000000ff */
[----:B------:R-:W-:Y:S02]  /*31f30*/  IADD3.X R35, R181, c[0x0][0x214], RZ, P1, !PT ;  /* 0x00008500b5237a10 */ /* 0x000fe40000ffe4ff */
        /* <DEDUP_REMOVED lines=9> */
.L_x_34144:
[----:B------:R-:W-:Y:S05]  /*31fd0*/  BSYNC B0 ;  /* 0x0000000000007941 */ /* 0x000fea0003800000 */
.L_x_33109:
[----:B------:R-:W-:Y:S05]  /*31fe0*/  EXIT ;  /* 0x000000000000794d */ /* 0x000fea0003800000 */
.L_x_34142:
[----:B------:R-:W-:Y:S01]  /*31ff0*/  IMAD.MOV.U32 R196, RZ, RZ, 0x1 ;  /* 0x00000001ffc47424 */ /* 0x000fe200078e00ff */
[----:B------:R-:W-:Y:S01]  /*32000*/  MOV R195, 0xffffffff ;  /* 0xffffffff00c37802 */ /* 0x000fe20000000f00 */
[----:B------:R-:W-:Y:S01]  /*32010*/  IMAD.MOV.U32 R198, RZ, RZ, 0x1f ;  /* 0x0000001fffc67424 */ /* 0x000fe200078e00ff */
[----:B------:R-:W-:Y:S02]  /*32020*/  MOV R194, 0x32040 ;  /* 0x0003204000c27802 */ /* 0x000fe40000000f00 */
[----:B------:R-:W-:Y:S05]  /*32030*/  CALL.REL.NOINC `($__internal_53_$__cuda_sm70_shflsync_bfly_p) ;  /* 0x00000b8000007944 */ /* 0x000fea0003c00000 */
[----:B-1----:R-:W-:Y:S05]  /*32040*/  BRA `(.L_x_34146) ;  /* 0xffffd2c000007947 */ /* 0x002fea000383ffff */
.L_x_34143:
[----:B------:R-:W-:Y:S01]  /*32050*/  IMAD.MOV.U32 R196, RZ, RZ, 0x2 ;  /* 0x00000002ffc47424 */ /* 0x000fe200078e00ff */
[----:B------:R-:W-:Y:S01]  /*32060*/  MOV R194, 0x320a0 ;  /* 0x000320a000c27802 */ /* 0x000fe20000000f00 */
[----:B------:R-:W-:Y:S02]  /*32070*/  IMAD.MOV.U32 R198, RZ, RZ, 0x1f ;  /* 0x0000001fffc67424 */ /* 0x000fe400078e00ff */
[----:B------:R-:W-:Y:S02]  /*32080*/  IMAD.MOV.U32 R195, RZ, RZ, -0x1 ;  /* 0xffffffffffc37424 */ /* 0x000fe400078e00ff */
[----:B------:R-:W-:Y:S05]  /*32090*/  CALL.REL.NOINC `($__internal_53_$__cuda_sm70_shflsync_bfly_p) ;  /* 0x00000b2000007944 */ /* 0x000fea0003c00000 */
[----:B------:R-:W-:Y:S01]  /*320a0*/  HFMA2.MMA R198, -RZ, RZ, 0, 1.847743988037109375e-06 ;  /* 0x0000001fffc67435 */ /* 0x000fe200000001ff */
[----:B-1----:R-:W-:Y:S01]  /*320b0*/  FADD.FTZ R197, R197, R196 ;  /* 0x000000c4c5c57221 */ /* 0x002fe20000010000 */
[----:B------:R-:W-:Y:S01]  /*320c0*/  MOV R194, 0x32100 ;  /* 0x0003210000c27802 */ /* 0x000fe20000000f00 */
[----:B------:R-:W-:-:S02]  /*320d0*/  IMAD.MOV.U32 R196, RZ, RZ, 0x4 ;  /* 0x00000004ffc47424 */ /* 0x000fc400078e00ff */
[----:B------:R-:W-:Y:S02]  /*320e0*/  IMAD.MOV.U32 R195, RZ, RZ, -0x1 ;  /* 0xffffffffffc37424 */ /* 0x000fe400078e00ff */
[----:B------:R-:W-:Y:S05]  /*320f0*/  CALL.REL.NOINC `($__internal_53_$__cuda_sm70_shflsync_bfly_p) ;  /* 0x00000ac000007944 */ /* 0x000fea0003c00000 */
[----:B-1----:R-:W-:Y:S01]  /*32100*/  FADD.FTZ R197, R197, R196 ;  /* 0x000000c4c5c57221 */ /* 0x002fe20000010000 */
[----:B------:R-:W-:Y:S01]  /*32110*/  MOV R194, 0x32160 ;  /* 0x0003216000c27802 */ /* 0x000fe20000000f00 */
[----:B------:R-:W-:Y:S02]  /*32120*/  IMAD.MOV.U32 R196, RZ, RZ, 0x8 ;  /* 0x00000008ffc47424 */ /* 0x000fe400078e00ff */
[----:B------:R-:W-:Y:S02]  /*32130*/  IMAD.MOV.U32 R198, RZ, RZ, 0x1f ;  /* 0x0000001fffc67424 */ /* 0x000fe400078e00ff */
[----:B------:R-:W-:Y:S02]  /*32140*/  IMAD.MOV.U32 R195, RZ, RZ, -0x1 ;  /* 0xffffffffffc37424 */ /* 0x000fe400078e00ff */
[----:B------:R-:W-:Y:S05]  /*32150*/  CALL.REL.NOINC `($__internal_53_$__cuda_sm70_shflsync_bfly_p) ;  /* 0x00000a6000007944 */ /* 0x000fea0003c00000 */
[----:B-1----:R-:W-:Y:S01]  /*32160*/  FADD.FTZ R197, R197, R196 ;  /* 0x000000c4c5c57221 */ /* 0x002fe20000010000 */
[----:B------:R-:W-:Y:S01]  /*32170*/  MOV R196, 0x10 ;  /* 0x0000001000c47802 */ /* 0x000fe20000000f00 */
[----:B------:R-:W-:Y:S01]  /*32180*/  IMAD.MOV.U32 R198, RZ, RZ, 0x1f ;  /* 0x0000001fffc67424 */ /* 0x000fe200078e00ff */
[----:B------:R-:W-:Y:S01]  /*32190*/  MOV R194, 0x321c0 ;  /* 0x000321c000c27802 */ /* 0x000fe20000000f00 */
[----:B------:R-:W-:-:S02]  /*321a0*/  IMAD.MOV.U32 R195, RZ, RZ, -0x1 ;  /* 0xffffffffffc37424 */ /* 0x000fc400078e00ff */
[----:B------:R-:W-:Y:S05]  /*321b0*/  CALL.REL.NOINC `($__internal_53_$__cuda_sm70_shflsync_bfly_p) ;  /* 0x00000a0000007944 */ /* 0x000fea0003c00000 */
[----:B-1----:R-:W-:Y:S02]  /*321c0*/  FADD.FTZ R196, R197, R196 ;  /* 0x000000c4c5c47221 */ /* 0x002fe40000010000 */
[----:B------:R-:W-:-:S02]  /*321d0*/  IMAD.MOV.U32 R198, RZ, RZ, 0x1f ;  /* 0x0000001fffc67424 */ /* 0x000fc400078e00ff */
[----:B------:R-:W-:Y:S02]  /*321e0*/  FMUL.FTZ R199, R196, c[0x0][0x1e0] ;  /* 0x00007800c4c77a20 */ /* 0x000fe40000410000 */
[----:B------:R-:W-:Y:S02]  /*321f0*/  IMAD.MOV.U32 R196, RZ, RZ, 0x1 ;  /* 0x00000001ffc47424 */ /* 0x000fe400078e00ff */
[C---:B------:R-:W-:Y:S02]  /*32200*/  FADD.FTZ R194, -R199.reuse, R80 ;  /* 0x00000050c7c27221 */ /* 0x040fe40000010100 */
[C---:B------:R-:W-:Y:S02]  /*32210*/  FADD.FTZ R195, -R199.reuse, R81 ;  /* 0x00000051c7c37221 */ /* 0x040fe40000010100 */
[----:B------:R-:W-:Y:S02]  /*32220*/  FFMA.FTZ R194, R194, R194, RZ ;  /* 0x000000c2c2c27223 */ /* 0x000fe400000100ff */
[----:B------:R-:W-:-:S02]  /*32230*/  FADD.FTZ R197, -R199, R167 ;  /* 0x000000a7c7c57221 */ /* 0x000fc40000010100 */
        /* <DEDUP_REMOVED lines=126> */
[----:B------:R-:W-:Y:S05]  /*32a20*/  CALL.REL.NOINC `($__internal_53_$__cuda_sm70_shflsync_bfly_p) ;  /* 0x0000019000007944 */ /* 0x000fea0003c00000 */
[----:B-1----:R-:W-:Y:S01]  /*32a30*/  FADD.FTZ R197, R197, R196 ;  /* 0x000000c4c5c57221 */ /* 0x002fe20000010000 */
[----:B------:R-:W-:Y:S01]  /*32a40*/  MOV R194, 0x32a90 ;  /* 0x00032a9000c27802 */ /* 0x000fe20000000f00 */
[----:B------:R-:W-:Y:S02]  /*32a50*/  IMAD.MOV.U32 R196, RZ, RZ, 0x2 ;  /* 0x00000002ffc47424 */ /* 0x000fe400078e00ff */
        /* <DEDUP_REMOVED lines=21> */
[----:B-1----:R-:W-:Y:S05]  /*32bb0*/  BRA `(.L_x_34147) ;  /* 0xffffd09000007947 */ /* 0x002fea000383ffff */
        .weak           $__internal_53_$__cuda_sm70_shflsync_bfly_p
        .type           $__internal_53_$__cuda_sm70_shflsync_bfly_p,@function
        .size           $__internal_53_$__cuda_sm70_shflsync_bfly_p,(.L_x_52471 - $__internal_53_$__cuda_sm70_shflsync_bfly_p)
$__internal_53_$__cuda_sm70_shflsync_bfly_p:
[----:B------:R-:W-:Y:S04]  /*32bc0*/  WARPSYNC R195 ;  /* 0x000000c300007348 */ /* 0x000fe80003800000 */
[----:B------:R0:W1:Y:S02]  /*32bd0*/  SHFL.BFLY PT, R196, R197, R196, R198 ;  /* 0x0c0000c4c5c47389 */ /* 0x00006400000e00c6 */
[----:B0-----:R-:W-:-:S04]  /*32be0*/  IMAD.MOV.U32 R195, RZ, RZ, 0x0 ;  /* 0x00000000ffc37424 */ /* 0x001fc800078e00ff */
[----:B------:R-:W-:Y:S05]  /*32bf0*/  RET.REL.NODEC R194 `(_ZN10layer_norm31ln_parallel_residual_fwd_kernelINS_13Kernel_traitsI6__halfS2_fS2_fjLj2048ELj1ELj4ELj1ELj16ENS_18Kernel_traits_baseILj2048ES2_S2_fS2_fjLj128EEEEELb1ELb0ELb1EEEvNS_9FwdParamsE) ;  /* 0xfffcd400c2007950 */ /* 0x000fea0003c3ffff */
.L_x_34148:
        /* <DEDUP_REMOVED lines=16> */
.L_x_52471:


//--------------------- .text._ZN10layer_norm31ln_parallel_residual_fwd_kernelINS_13Kernel_traitsI6__halfS2_fS2_fjLj2048ELj1ELj4ELj1ELj16ENS_18Kernel_traits_baseILj2048ES2_S2_fS2_fjLj128EEEEELb1ELb1ELb0EEEvNS_9FwdParamsE --------------------------
	.section	.text._ZN10layer_norm31ln_parallel_residual_fwd_kernelINS_13Kernel_traitsI6__halfS2_fS2_fjLj2048ELj1ELj4ELj1ELj16ENS_18Kernel_traits_baseILj2048ES2_S2_fS2_fjLj128EEEEELb1ELb1ELb0EEEvNS_9FwdParamsE,"ax",@progbits
	.sectioninfo	@"SHI_REGISTERS=245"
	.align	128
        .global         _ZN10layer_norm31ln_parallel_residual_fwd_kernelINS_13Kernel_traitsI6__halfS2_fS2_fjLj2048ELj1ELj4ELj1ELj16ENS_18Kernel_traits_baseILj2048ES2_S2_fS2_fjLj128EEEEELb1ELb1ELb0EEEvNS_9FwdParamsE
        .type           _ZN10layer_norm31ln_parallel_residual_fwd_kernelINS_13Kernel_traitsI6__halfS2_fS2_fjLj2048ELj1ELj4ELj1ELj16ENS_18Kernel_traits_baseILj2048ES2_S2_fS2_fjLj128EEEEELb1ELb1ELb0EEEvNS_9FwdParamsE,@function
        .size           _ZN10layer_norm31ln_parallel_residual_fwd_kernelINS_13Kernel_traitsI6__halfS2_fS2_fjLj2048ELj1ELj4ELj1ELj16ENS_18Kernel_traits_baseILj2048ES2_S2_fS2_fjLj128EEEEELb1ELb1ELb0EEEvNS_9FwdParamsE,(.L_x_52472 - _ZN10layer_norm31ln_parallel_residual_fwd_kernelINS_13Kernel_traitsI6__halfS2_fS2_fjLj2048ELj1ELj4ELj1ELj16ENS_18Kernel_traits_baseILj2048ES2_S2_fS2_fjLj128EEEEELb1ELb1ELb0EEEvNS_9FwdParamsE)
        .other          _ZN10layer_norm31ln_parallel_residual_fwd_kernelINS_13Kernel_traitsI6__halfS2_fS2_fjLj2048ELj1ELj4ELj1ELj16ENS_18Kernel_traits_baseILj2048ES2_S2_fS2_fjLj128EEEEELb1ELb1ELb0EEEvNS_9FwdParamsE,@"STO_CUDA_ENTRY STV_DEFAULT"
_ZN10layer_norm31ln_parallel_residual_fwd_kernelINS_13Kernel_traitsI6__halfS2_fS2_fjLj2048ELj1ELj4ELj1ELj16ENS_18Kernel_traits_baseILj2048ES2_S2_fS2_fjLj128EEEEELb1ELb1ELb0EEEvNS_9FwdParamsE:
.text._ZN10layer_norm31ln_parallel_residual_fwd_kernelINS_13Kernel_traitsI6__halfS2_fS2_fjLj2048ELj1ELj4ELj1ELj16ENS_18Kernel_traits_baseILj2048ES2_S2_fS2_fjLj128EEEEELb1ELb1ELb0EEEvNS_9FwdParamsE:
        /* <DEDUP_REMOVED lines=95> */
.L_x_34150:
[----:B0-----:R-:W-:Y:S05]  /*05f0*/  BSYNC B0 ;  /* 0x0000000000007941 */ /* 0x001fea0003800000 */
.L_x_34149:
        /* <DEDUP_REMOVED lines=13> */
.L_x_34152:
[----:B0-----:R-:W-:Y:S05]  /*06d0*/  BSYNC B0 ;  /* 0x0000000000007941 */ /* 0x001fea0003800000 */
.L_x_34151:
        /* <DEDUP_REMOVED lines=13> */
.L_x_34154:
[----:B0-----:R-:W-:Y:S05]  /*07b0*/  BSYNC B0 ;  /* 0x0000000000007941 */ /* 0x001fea0003800000 */
.L_x_34153:
        /* <DEDUP_REMOVED lines=13> */
.L_x_34156:
[----:B0-----:R-:W-:Y:S05]  /*0890*/  BSYNC B0 ;  /* 0x0000000000007941 */ /* 0x001fea0003800000 */
.L_x_34155:
        /* <DEDUP_REMOVED lines=13> */
.L_x_34158:
[----:B0-----:R-:W-:Y:S05]  /*0970*/  BSYNC B0 ;  /* 0x0000000000007941 */ /* 0x001fea0003800000 */
.L_x_34157:
        /* <DEDUP_REMOVED lines=23> */
.L_x_34160:
[----:B0-----:R-:W-:Y:S05]  /*0af0*/  BSYNC B0 ;  /* 0x0000000000007941 */ /* 0x001fea0003800000 */
.L_x_34159:
        /* <DEDUP_REMOVED lines=22> */
.L_x_34162:
[----:B0-----:R-:W-:Y:S05]  /*0c60*/  BSYNC B0 ;  /* 0x0000000000007941 */ /* 0x001fea0003800000 */
.L_x_34161:
        /* <DEDUP_REMOVED lines=17> */
.L_x_34164:
[----:B0-----:R-:W-:Y:S05]  /*0d80*/  BSYNC B0 ;  /* 0x0000000000007941 */ /* 0x001fea0003800000 */
.L_x_34163:
        /* <DEDUP_REMOVED lines=9> */
[----:B------:R-:W-:Y:S01]  /*0e20*/  IMAD.HI.U32 R44, R228, -0x2daee0ad, RZ ;  /* 0xd2511f53e42c7827 */ /* 0x000fe200078e00ff */
[----:B------:R-:W-:Y:S01]  /*0e30*/  HADD2.F32 R131, -RZ, R45.H1_H1 ;  /* 0x3000002dff837230 */ /* 0x000fe20000004100 */
[----:B------:R-:W-:Y:S01]  /*0e40*/  BSSY B0, `(.L_x_34165) ;  /* 0x0002f7f000007945 */ /* 0x000fe20003800000 */
[--C-:B------:R-:W-:Y:S01]  /*0e50*/  HADD2.F32 R40, -RZ, R32.reuse.H0_H0 ;  /* 0x20000020ff287230 */ /* 0x100fe20000004100 */
[----:B------:R-:W-:Y:S01]  /*0e60*/  IMAD.HI.U32 R45, R230, -0x326172a9, RZ ;  /* 0xcd9e8d57e62d7827 */ /* 0x000fe200078e00ff */
[----:B------:R-:W-:Y:S01]  /*0e70*/  HADD2.F32 R41, -RZ, R32.H1_H1 ;  /* 0x30000020ff297230 */ /* 0x000fe20000004100 */
[----:B------:R-:W-:Y:S01]  /*0e80*/  LOP3.LUT R225, R44, UR26, R225, 0x96, !PT ;  /* 0x0000001a2ce17c12 */ /* 0x000fe2000f8e96e1 */
[--C-:B------:R-:W-:Y:S01]  /*0e90*/  HADD2.F32 R38, -RZ, R33.reuse.H0_H0 ;  /* 0x20000021ff267230 */ /* 0x100fe20000004100 */
[----:B------:R-:W-:Y:S01]  /*0ea0*/  LOP3.LUT R227, R92, 0x3, RZ, 0xc0, !PT ;  /* 0x000000035ce37812 */ /* 0x000fe200078ec0ff */
[----:B------:R-:W-:Y:S01]  /*0eb0*/  HADD2.F32 R39, -RZ, R33.H1_H1 ;  /* 0x30000021ff277230 */ /* 0x000fe20000004100 */
[----:B------:R-:W-:Y:S01]  /*0ec0*/  LOP3.LUT R224, R45, UR25, R224, 0x96, !PT ;  /* 0x000000192de07c12 */ /* 0x000fe2000f8e96e0 */
[--C-:B------:R-:W-:Y:S01]  /*0ed0*/  HADD2.F32 R36, -RZ, R34.reuse.H0_H0 ;  /* 0x20000022ff247230 */ /* 0x100fe20000004100 */
[----:B------:R-:W-:Y:S01]  /*0ee0*/  IMAD R230, R230, -0x326172a9, RZ ;  /* 0xcd9e8d57e6e67824 */ /* 0x000fe200078e02ff */
[----:B------:R-:W-:Y:S01]  /*0ef0*/  HADD2.F32 R37, -RZ, R34.H1_H1 ;  /* 0x30000022ff257230 */ /* 0x000fe20000004100 */
[----:B------:R-:W-:Y:S01]  /*0f00*/  IMAD R228, R228, -0x2daee0ad, RZ ;  /* 0xd2511f53e4e47824 */ /* 0x000fe200078e02ff */
        /* <DEDUP_REMOVED lines=12> */
[----:B------:R-:W-:Y:S02]  /*0fd0*/  HADD2.F32 R34, -RZ, R35.H0_H0 ;  /* 0x20000023ff227230 */ /* 0x000fe40000004100 */
[--C-:B------:R-:W-:Y:S02]  /*0fe0*/  HADD2.F32 R33, -RZ, R8.reuse.H0_H0 ;  /* 0x20000008ff217230 */ /* 0x100fe40000004100 */
[----:B------:R-:W-:Y:S02]  /*0ff0*/  HADD2.F32 R32, -RZ, R8.H1_H1 ;  /* 0x30000008ff207230 */ /* 0x000fe40000004100 */
[--C-:B------:R-:W-:Y:S02]  /*1000*/  HADD2.F32 R31, -RZ, R9.reuse.H0_H0 ;  /* 0x20000009ff1f7230 */ /* 0x100fe40000004100 */
[----:B------:R-:W-:-:S02]  /*1010*/  HADD2.F32 R30, -RZ, R9.H1_H1 ;  /* 0x30000009ff1e7230 */ /* 0x000fc40000004100 */
[----:B------:R-:W-:Y:S02]  /*1020*/  HADD2.F32 R18, -RZ, R19.H0_H0 ;  /* 0x20000013ff127230 */ /* 0x000fe40000004100 */
        /* <DEDUP_REMOVED lines=8> */
[----:B------:R-:W-:Y:S02]  /*10b0*/  HADD2.F32 R35, -RZ, R35.H1_H1 ;  /* 0x30000023ff237230 */ /* 0x000fe40000004100 */
        /* <DEDUP_REMOVED lines=93> */
.L_x_35232:
        /* <DEDUP_REMOVED lines=38> */
.L_x_34169:
[----:B0-----:R-:W-:Y:S02]  /*18f0*/  IMAD.MOV.U32 R232, RZ, RZ, R230 ;  /* 0x000000ffffe87224 */ /* 0x001fe400078e00e6 */
.L_x_34170:
[----:B------:R-:W-:Y:S05]  /*1900*/  BSYNC B2 ;  /* 0x0000000000027941 */ /* 0x000fea0003800000 */
.L_x_34168:
        /* <DEDUP_REMOVED lines=16> */
.L_x_34174:
[----:B------:R-:W-:Y:S05]  /*1a10*/  BSYNC B3 ;  /* 0x0000000000037941 */ /* 0x000fea0003800000 */
.L_x_34173:
        /* <DEDUP_REMOVED lines=41> */
[----:B------:R-:W-:Y:S02]  /*1cb0*/  LOP3.LUT R225, R229, UR26, R56, 0x96, !PT ;  /* 0x0000001ae5e17c12 */ /* 0x000fe4000f8e9638 */
.L_x_34172:
[----:B------:R-:W-:Y:S05]  /*1cc0*/  BSYNC B2 ;  /* 0x0000000000027941 */ /* 0x000fea0003800000 */
.L_x_34171:
        /* <DEDUP_REMOVED lines=17> */
.L_x_34175:
        /* <DEDUP_REMOVED lines=12> */
.L_x_34178:
[----:B------:R-:W-:Y:S02]  /*1ea0*/  IMAD.MOV.U32 R57, RZ, RZ, R230 ;  /* 0x000000ffff397224 */ /* 0x000fe400078e00e6 */
.L_x_34179:
[----:B------:R-:W-:Y:S05]  /*1eb0*/  BSYNC B2 ;  /* 0x0000000000027941 */ /* 0x000fea0003800000 */
.L_x_34177:
        /* <DEDUP_REMOVED lines=16> */
.L_x_34183:
[----:B------:R-:W-:Y:S05]  /*1fc0*/  BSYNC B3 ;  /* 0x0000000000037941 */ /* 0x000fea0003800000 */
.L_x_34182:
        /* <DEDUP_REMOVED lines=42> */
.L_x_34181:
[----:B------:R-:W-:Y:S05]  /*2270*/  BSYNC B2 ;  /* 0x0000000000027941 */ /* 0x000fea0003800000 */
.L_x_34180:
        /* <DEDUP_REMOVED lines=9> */
.L_x_34176:
        /* <DEDUP_REMOVED lines=12> */
.L_x_34185:
[----:B------:R-:W-:Y:S02]  /*23d0*/  IMAD.MOV.U32 R227, RZ, RZ, R230 ;  /* 0x000000ffffe37224 */ /* 0x000fe400078e00e6 */
.L_x_34186:
[----:B------:R-:W-:Y:S05]  /*23e0*/  BSYNC B2 ;  /* 0x0000000000027941 */ /* 0x000fea0003800000 */
.L_x_34184:
        /* <DEDUP_REMOVED lines=16> */
.L_x_34190:
[----:B------:R-:W-:Y:S05]  /*24f0*/  BSYNC B3 ;  /* 0x0000000000037941 */ /* 0x000fea0003800000 */
.L_x_34189:
        /* <DEDUP_REMOVED lines=42> */
.L_x_34188:
[----:B------:R-:W-:Y:S05]  /*27a0*/  BSYNC B2 ;  /* 0x0000000000027941 */ /* 0x000fea0003800000 */
.L_x_34187:
        /* <DEDUP_REMOVED lines=14> */
.L_x_34191:
        /* <DEDUP_REMOVED lines=12> */
.L_x_34194:
[----:B------:R-:W-:Y:S02]  /*2950*/  IMAD.MOV.U32 R60, RZ, RZ, R230 ;  /* 0x000000ffff3c7224 */ /* 0x000fe400078e00e6 */
.L_x_34195:
[----:B------:R-:W-:Y:S05]  /*2960*/  BSYNC B2 ;  /* 0x0000000000027941 */ /* 0x000fea0003800000 */
.L_x_34193:
        /* <DEDUP_REMOVED lines=16> */
.L_x_34199:
[----:B------:R-:W-:Y:S05]  /*2a70*/  BSYNC B3 ;  /* 0x0000000000037941 */ /* 0x000fea0003800000 */
.L_x_34198:
        /* <DEDUP_REMOVED lines=42> */
.L_x_34197:
[----:B------:R-:W-:Y:S05]  /*2d20*/  BSYNC B2 ;  /* 0x0000000000027941 */ /* 0x000fea0003800000 */
.L_x_34196:
        /* <DEDUP_REMOVED lines=9> */
.L_x_34192:
        /* <DEDUP_REMOVED lines=12> */
.L_x_34201:
[----:B------:R-:W-:Y:S02]  /*2e80*/  IMAD.MOV.U32 R60, RZ, RZ, R230 ;  /* 0x000000ffff3c7224 */ /* 0x000fe400078e00e6 */
.L_x_34202:
[----:B------:R-:W-:Y:S05]  /*2e90*/  BSYNC B2 ;  /* 0x0000000000027941 */ /* 0x000fea0003800000 */
.L_x_34200:
        /* <DEDUP_REMOVED lines=16> */
.L_x_34206:
[----:B------:R-:W-:Y:S05]  /*2fa0*/  BSYNC B3 ;  /* 0x0000000000037941 */ /* 0x000fea0003800000 */
.L_x_34205:
        /* <DEDUP_REMOVED lines=42> */
.L_x_34204:
[----:B------:R-:W-:Y:S05]  /*3250*/  BSYNC B2 ;  /* 0x0000000000027941 */ /* 0x000fea0003800000 */
.L_x_34203:
        /* <DEDUP_REMOVED lines=14> */
.L_x_34207:
        /* <DEDUP_REMOVED lines=12> */
.L_x_34210:
[----:B------:R-:W-:Y:S02]  /*3400*/  IMAD.MOV.U32 R59, RZ, RZ, R230 ;  /* 0x000000ffff3b7224 */ /* 0x000fe400078e00e6 */
.L_x_34211:
[----:B------:R-:W-:Y:S05]  /*3410*/  BSYNC B2 ;  /* 0x0000000000027941 */ /* 0x000fea0003800000 */
.L_x_34209:
        /* <DEDUP_REMOVED lines=16> */
.L_x_34215:
[----:B------:R-:W-:Y:S05]  /*3520*/  BSYNC B3 ;  /* 0x0000000000037941 */ /* 0x000fea0003800000 */
.L_x_34214:
        /* <DEDUP_REMOVED lines=42> */
.L_x_34213:
[----:B------:R-:W-:Y:S05]  /*37d0*/  BSYNC B2 ;  /* 0x0000000000027941 */ /* 0x000fea0003800000 */
.L_x_34212:
        /* <DEDUP_REMOVED lines=9> */
.L_x_34208:
        /* <DEDUP_REMOVED lines=12> */
.L_x_34217:
[----:B------:R-:W-:Y:S02]  /*3930*/  IMAD.MOV.U32 R60, RZ, RZ, R230 ;  /* 0x000000ffff3c7224 */ /* 0x000fe400078e00e6 */
.L_x_34218:
[----:B------:R-:W-:Y:S05]  /*3940*/  BSYNC B2 ;  /* 0x0000000000027941 */ /* 0x000fea0003800000 */
.L_x_34216:
        /* <DEDUP_REMOVED lines=16> */
.L_x_34222:
[----:B------:R-:W-:Y:S05]  /*3a50*/  BSYNC B3 ;  /* 0x0000000000037941 */ /* 0x000fea0003800000 */
.L_x_34221:
        /* <DEDUP_REMOVED lines=42> */
.L_x_34220:
[----:B------:R-:W-:Y:S05]  /*3d00*/  BSYNC B2 ;  /* 0x0000000000027941 */ /* 0x000fea0003800000 */
.L_x_34219:
        /* <DEDUP_REMOVED lines=14> */
.L_x_34223:
        /* <DEDUP_REMOVED lines=12> */
.L_x_34226:
[----:B------:R-:W-:Y:S02]  /*3eb0*/  IMAD.MOV.U32 R227, RZ, RZ, R230 ;  /* 0x000000ffffe37224 */ /* 0x000fe400078e00e6 */
.L_x_34227:
[----:B------:R-:W-:Y:S05]  /*3ec0*/  BSYNC B2 ;  /* 0x0000000000027941 */ /* 0x000fea0003800000 */
.L_x_34225:
        /* <DEDUP_REMOVED lines=16> */
.L_x_34231:
[----:B------:R-:W-:Y:S05]  /*3fd0*/  BSYNC B3 ;  /* 0x0000000000037941 */ /* 0x000fea0003800000 */
.L_x_34230:
        /* <DEDUP_REMOVED lines=42> */
.L_x_34229:
[----:B------:R-:W-:Y:S05]  /*4280*/  BSYNC B2 ;  /* 0x0000000000027941 */ /* 0x000fea0003800000 */
.L_x_34228:
        /* <DEDUP_REMOVED lines=9> */
.L_x_34224:
        /* <DEDUP_REMOVED lines=12> */
.L_x_34233:
[----:B------:R-:W-:Y:S02]  /*43e0*/  IMAD.MOV.U32 R227, RZ, RZ, R230 ;  /* 0x000000ffffe37224 */ /* 0x000fe400078e00e6 */
.L_x_34234:
[----:B------:R-:W-:Y:S05]  /*43f0*/  BSYNC B2 ;  /* 0x0000000000027941 */ /* 0x000fea0003800000 */
.L_x_34232:
        /* <DEDUP_REMOVED lines=16> */
.L_x_34238:
[----:B------:R-:W-:Y:S05]  /*4500*/  BSYNC B3 ;  /* 0x0000000000037941 */ /* 0x000fea0003800000 */
.L_x_34237:
        /* <DEDUP_REMOVED lines=42> */
.L_x_34236:
[----:B------:R-:W-:Y:S05]  /*47b0*/  BSYNC B2 ;  /* 0x0000000000027941 */ /* 0x000fea0003800000 */
.L_x_34235:
        /* <DEDUP_REMOVED lines=12> */
.L_x_34239:
        /* <DEDUP_REMOVED lines=12> */
.L_x_34242:
[----:B------:R-:W-:Y:S02]  /*4940*/  IMAD.MOV.U32 R61, RZ, RZ, R230 ;  /* 0x000000ffff3d7224 */ /* 0x000fe400078e00e6 */
.L_x_34243:
[----:B------:R-:W-:Y:S05]  /*4950*/  BSYNC B2 ;  /* 0x0000000000027941 */ /* 0x000fea0003800000 */
.L_x_34241:
        /* <DEDUP_REMOVED lines=16> */
.L_x_34247:
[----:B------:R-:W-:Y:S05]  /*4a60*/  BSYNC B3 ;  /* 0x0000000000037941 */ /* 0x000fea0003800000 */
.L_x_34246:
        /* <DEDUP_REMOVED lines=42> */
.L_x_34245:
[----:B------:R-:W-:Y:S05]  /*4d10*/  BSYNC B2 ;  /* 0x0000000000027941 */ /* 0x000fea0003800000 */
.L_x_34244:
        /* <DEDUP_REMOVED lines=9> */
.L_x_34240:
        /* <DEDUP_REMOVED lines=12> */
.L_x_34249:
[----:B------:R-:W-:Y:S02]  /*4e70*/  IMAD.MOV.U32 R227, RZ, RZ, R230 ;  /* 0x000000ffffe37224 */ /* 0x000fe400078e00e6 */
.L_x_34250:
[----:B------:R-:W-:Y:S05]  /*4e80*/  BSYNC B2 ;  /* 0x0000000000027941 */ /* 0x000fea0003800000 */
.L_x_34248:
        /* <DEDUP_REMOVED lines=16> */
.L_x_34254:
[----:B------:R-:W-:Y:S05]  /*4f90*/  BSYNC B3 ;  /* 0x0000000000037941 */ /* 0x000fea0003800000 */
.L_x_34253:
        /* <DEDUP_REMOVED lines=42> */
.L_x_34252:
[----:B------:R-:W-:Y:S05]  /*5240*/  BSYNC B2 ;  /* 0x0000000000027941 */ /* 0x000fea0003800000 */
.L_x_34251:
        /* <DEDUP_REMOVED lines=12> */
.L_x_34255:
        /* <DEDUP_REMOVED lines=12> */
.L_x_34258:
[----:B------:R-:W-:Y:S02]  /*53d0*/  IMAD.MOV.U32 R62, RZ, RZ, R230 ;  /* 0x000000ffff3e7224 */ /* 0x000fe400078e00e6 */
.L_x_34259:
[----:B------:R-:W-:Y:S05]  /*53e0*/  BSYNC B2 ;  /* 0x0000000000027941 */ /* 0x000fea0003800000 */
.L_x_34257:
        /* <DEDUP_REMOVED lines=16> */
.L_x_34263:
[----:B------:R-:W-:Y:S05]  /*54f0*/  BSYNC B3 ;  /* 0x0000000000037941 */ /* 0x000fea0003800000 */
.L_x_34262:
        /* <DEDUP_REMOVED lines=42> */
.L_x_34261:
[----:B------:R-:W-:Y:S05]  /*57a0*/  BSYNC B2 ;  /* 0x0000000000027941 */ /* 0x000fea0003800000 */
.L_x_34260:
        /* <DEDUP_REMOVED lines=9> */
.L_x_34256:
        /* <DEDUP_REMOVED lines=12> */
.L_x_34265:
[----:B------:R-:W-:Y:S02]  /*5900*/  IMAD.MOV.U32 R227, RZ, RZ, R230 ;  /* 0x000000ffffe37224 */ /* 0x000fe400078e00e6 */
.L_x_34266:
[----:B------:R-:W-:Y:S05]  /*5910*/  BSYNC B2 ;  /* 0x0000000000027941 */ /* 0x000fea0003800000 */
.L_x_34264:
        /* <DEDUP_REMOVED lines=16> */
.L_x_34270:
[----:B------:R-:W-:Y:S05]  /*5a20*/  BSYNC B3 ;  /* 0x0000000000037941 */ /* 0x000fea0003800000 */
.L_x_34269:
        /* <DEDUP_REMOVED lines=42> */
.L_x_34268:
[----:B------:R-:W-:Y:S05]  /*5cd0*/  BSYNC B2 ;  /* 0x0000000000027941 */ /* 0x000fea0003800000 */
.L_x_34267:
        /* <DEDUP_REMOVED lines=12> */
.L_x_34271:
        /* <DEDUP_REMOVED lines=12> */
.L_x_34274:
[----:B------:R-:W-:Y:S02]  /*5e60*/  IMAD.MOV.U32 R227, RZ, RZ, R230 ;  /* 0x000000ffffe37224 */ /* 0x000fe400078e00e6 */
.L_x_34275:
[----:B------:R-:W-:Y:S05]  /*5e70*/  BSYNC B2 ;  /* 0x0000000000027941 */ /* 0x000fea0003800000 */
.L_x_34273:
        /* <DEDUP_REMOVED lines=16> */
.L_x_34279:
[----:B------:R-:W-:Y:S05]  /*5f80*/  BSYNC B3 ;  /* 0x0000000000037941 */ /* 0x000fea0003800000 */
.L_x_34278:
        /* <DEDUP_REMOVED lines=42> */
.L_x_34277:
[----:B------:R-:W-:Y:S05]  /*6230*/  BSYNC B2 ;  /* 0x0000000000027941 */ /* 0x000fea0003800000 */
.L_x_34276:
        /* <DEDUP_REMOVED lines=9> */
.L_x_34272:
        /* <DEDUP_REMOVED lines=12> */
.L_x_34281:
[----:B------:R-:W-:Y:S02]  /*6390*/  IMAD.MOV.U32 R227, RZ, RZ, R230 ;  /* 0x000000ffffe37224 */ /* 0x000fe400078e00e6 */
.L_x_34282:
[----:B------:R-:W-:Y:S05]  /*63a0*/  BSYNC B2 ;  /* 0x0000000000027941 */ /* 0x000fea0003800000 */
.L_x_34280:
        /* <DEDUP_REMOVED lines=16> */
.L_x_34286:
[----:B------:R-:W-:Y:S05]  /*64b0*/  BSYNC B3 ;  /* 0x0000000000037941 */ /* 0x000fea0003800000 */
.L_x_34285:
        /* <DEDUP_REMOVED lines=42> */
.L_x_34284:
[----:B------:R-:W-:Y:S05]  /*6760*/  BSYNC B2 ;  /* 0x0000000000027941 */ /* 0x000fea0003800000 */
.L_x_34283:
        /* <DEDUP_REMOVED lines=12> */
.L_x_34287:
        /* <DEDUP_REMOVED lines=12> */
.L_x_34290:
[----:B------:R-:W-:Y:S02]  /*68f0*/  IMAD.MOV.U32 R232, RZ, RZ, R230 ;  /* 0x000000ffffe87224 */ /* 0x000fe400078e00e6 */
.L_x_34291:
[----:B------:R-:W-:Y:S05]  /*6900*/  BSYNC B2 ;  /* 0x0000000000027941 */ /* 0x000fea0003800000 */
.L_x_34289:
        /* <DEDUP_REMOVED lines=16> */
.L_x_34295:
[----:B------:R-:W-:Y:S05]  /*6a10*/  BSYNC B3 ;  /* 0x0000000000037941 */ /* 0x000fea0003800000 */
.L_x_34294:
        /* <DEDUP_REMOVED lines=41> */
[----:B------:R-:W-:Y:S02]  /*6cb0*/  LOP3.LUT R225, R229, UR26, R122, 0x96, !PT ;  /* 0x0000001ae5e17c12 */ /* 0x000fe4000f8e967a */
.L_x_34293:
[----:B------:R-:W-:Y:S05]  /*6cc0*/  BSYNC B2 ;  /* 0x0000000000027941 */ /* 0x000fea0003800000 */
.L_x_34292:
        /* <DEDUP_REMOVED lines=9> */
.L_x_34288:
        /* <DEDUP_REMOVED lines=31> */
[----:B------:R-:W-:Y:S01]  /*6f50*/  IMAD.U32 R229, R216, 0x10000, RZ ;  /* 0x00010000d8e57824 */ /* 0x000fe200078e00ff */
[----:B------:R-:W-:-:S02]  /*6f60*/  LOP3.LUT R121, R214, 0xffff, RZ, 0xc0, !PT ;  /* 0x0000ffffd6797812 */ /* 0x000fc400078ec0ff */
[----:B------:R-:W-:Y:S02]  /*6f70*/  LOP3.LUT R236, R219, 0xff, RZ, 0xc0, !PT ;  /* 0x000000ffdbec7812 */ /* 0x000fe400078ec0ff */
[----:B0-----:R-:W-:Y:S02]  /*6f80*/  LOP3.LUT R232, R229, 0xff0000, RZ, 0xc0, !PT ;  /* 0x00ff0000e5e87812 */ /* 0x001fe400078ec0ff */
        /* <DEDUP_REMOVED lines=16> */
.L_x_34296:
[----:B------:R-:W-:Y:S02]  /*7090*/  IADD3 R121, R223, 0x20, RZ ;  /* 0x00000020df797810 */ /* 0x000fe40007ffe0ff */
.L_x_34167:
[----:B------:R-:W-:Y:S05]  /*70a0*/  BSYNC B1 ;  /* 0x0000000000017941 */ /* 0x000fea0003800000 */
.L_x_34166:
        /* <DEDUP_REMOVED lines=31> */
.L_x_34300:
[----:B-1----:R-:W-:Y:S02]  /*72a0*/  IMAD.MOV.U32 R233, RZ, RZ, R230 ;  /* 0x000000ffffe97224 */ /* 0x002fe400078e00e6 */
.L_x_34301:
[----:B------:R-:W-:Y:S05]  /*72b0*/  BSYNC B2 ;  /* 0x0000000000027941 */ /* 0x000fea0003800000 */
.L_x_34299:
        /* <DEDUP_REMOVED lines=16> */
.L_x_34305:
[----:B------:R-:W-:Y:S05]  /*73c0*/  BSYNC B3 ;  /* 0x0000000000037941 */ /* 0x000fea0003800000 */
.L_x_34304:
        /* <DEDUP_REMOVED lines=42> */
.L_x_34303:
[----:B------:R-:W-:Y:S05]  /*7670*/  BSYNC B2 ;  /* 0x0000000000027941 */ /* 0x000fea0003800000 */
.L_x_34302:
        /* <DEDUP_REMOVED lines=17> */
.L_x_34306:
        /* <DEDUP_REMOVED lines=12> */
.L_x_34309:
[----:B------:R-:W-:Y:S02]  /*7850*/  IMAD.MOV.U32 R65, RZ, RZ, R230 ;  /* 0x000000ffff417224 */ /* 0x000fe400078e00e6 */
.L_x_34310:
[----:B------:R-:W-:Y:S05]  /*7860*/  BSYNC B2 ;  /* 0x0000000000027941 */ /* 0x000fea0003800000 */
.L_x_34308:
        /* <DEDUP_REMOVED lines=16> */
.L_x_34314:
[----:B------:R-:W-:Y:S05]  /*7970*/  BSYNC B3 ;  /* 0x0000000000037941 */ /* 0x000fea0003800000 */
.L_x_34313:
        /* <DEDUP_REMOVED lines=42> */
.L_x_34312:
[----:B------:R-:W-:Y:S05]  /*7c20*/  BSYNC B2 ;  /* 0x0000000000027941 */ /* 0x000fea0003800000 */
.L_x_34311:
        /* <DEDUP_REMOVED lines=9> */
.L_x_34307:
        /* <DEDUP_REMOVED lines=12> */
.L_x_34316:
[----:B------:R-:W-:Y:S02]  /*7d80*/  IMAD.MOV.U32 R227, RZ, RZ, R230 ;  /* 0x000000ffffe37224 */ /* 0x000fe400078e00e6 */
.L_x_34317:
[----:B------:R-:W-:Y:S05]  /*7d90*/  BSYNC B2 ;  /* 0x0000000000027941 */ /* 0x000fea0003800000 */
.L_x_34315:
        /* <DEDUP_REMOVED lines=16> */
.L_x_34321:
[----:B------:R-:W-:Y:S05]  /*7ea0*/  BSYNC B3 ;  /* 0x0000000000037941 */ /* 0x000fea0003800000 */
.L_x_34320:
        /* <DEDUP_REMOVED lines=42> */
.L_x_34319:
[----:B------:R-:W-:Y:S05]  /*8150*/  BSYNC B2 ;  /* 0x0000000000027941 */ /* 0x000fea0003800000 */
.L_x_34318:
        /* <DEDUP_REMOVED lines=14> */
.L_x_34322:
        /* <DEDUP_REMOVED lines=12> */
.L_x_34325:
[----:B------:R-:W-:Y:S02]  /*8300*/  IMAD.MOV.U32 R68, RZ, RZ, R230 ;  /* 0x000000ffff447224 */ /* 0x000fe400078e00e6 */
.L_x_34326:
[----:B------:R-:W-:Y:S05]  /*8310*/  BSYNC B2 ;  /* 0x0000000000027941 */ /* 0x000fea0003800000 */
.L_x_34324:
        /* <DEDUP_REMOVED lines=16> */
.L_x_34330:
[----:B------:R-:W-:Y:S05]  /*8420*/  BSYNC B3 ;  /* 0x0000000000037941 */ /* 0x000fea0003800000 */
.L_x_34329:
        /* <DEDUP_REMOVED lines=42> */
.L_x_34328:
[----:B------:R-:W-:Y:S05]  /*86d0*/  BSYNC B2 ;  /* 0x0000000000027941 */ /* 0x000fea0003800000 */
.L_x_34327:
        /* <DEDUP_REMOVED lines=9> */
.L_x_34323:
        /* <DEDUP_REMOVED lines=12> */
.L_x_34332:
[----:B------:R-:W-:Y:S02]  /*8830*/  IMAD.MOV.U32 R68, RZ, RZ, R230 ;  /* 0x000000ffff447224 */ /* 0x000fe400078e00e6 */
.L_x_34333:
[----:B------:R-:W-:Y:S05]  /*8840*/  BSYNC B2 ;  /* 0x0000000000027941 */ /* 0x000fea0003800000 */
.L_x_34331:
        /* <DEDUP_REMOVED lines=16> */
.L_x_34337:
[----:B------:R-:W-:Y:S05]  /*8950*/  BSYNC B3 ;  /* 0x0000000000037941 */ /* 0x000fea0003800000 */
.L_x_34336:
        /* <DEDUP_REMOVED lines=42> */
.L_x_34335:
[----:B------:R-:W-:Y:S05]  /*8c00*/  BSYNC B2 ;  /* 0x0000000000027941 */ /* 0x000fea0003800000 */
.L_x_34334:
        /* <DEDUP_REMOVED lines=14> */
.L_x_34338:
        /* <DEDUP_REMOVED lines=12> */
.L_x_34341:
[----:B------:R-:W-:Y:S02]  /*8db0*/  IMAD.MOV.U32 R67, RZ, RZ, R230 ;  /* 0x000000ffff437224 */ /* 0x000fe400078e00e6 */
.L_x_34342:
[----:B------:R-:W-:Y:S05]  /*8dc0*/  BSYNC B2 ;  /* 0x0000000000027941 */ /* 0x000fea0003800000 */
.L_x_34340:
        /* <DEDUP_REMOVED lines=16> */
.L_x_34346:
[----:B------:R-:W-:Y:S05]  /*8ed0*/  BSYNC B3 ;  /* 0x0000000000037941 */ /* 0x000fea0003800000 */
.L_x_34345:
        /* <DEDUP_REMOVED lines=42> */
.L_x_34344:
[----:B------:R-:W-:Y:S05]  /*9180*/  BSYNC B2 ;  /* 0x0000000000027941 */ /* 0x000fea0003800000 */
.L_x_34343:
        /* <DEDUP_REMOVED lines=9> */
.L_x_34339:
        /* <DEDUP_REMOVED lines=12> */
.L_x_34348:
[----:B------:R-:W-:Y:S02]  /*92e0*/  IMAD.MOV.U32 R68, RZ, RZ, R230 ;  /* 0x000000ffff447224 */ /* 0x000fe400078e00e6 */
.L_x_34349:
[----:B------:R-:W-:Y:S05]  /*92f0*/  BSYNC B2 ;  /* 0x0000000000027941 */ /* 0x000fea0003800000 */
.L_x_34347:
        /* <DEDUP_REMOVED lines=16> */
.L_x_34353:
[----:B------:R-:W-:Y:S05]  /*9400*/  BSYNC B3 ;  /* 0x0000000000037941 */ /* 0x000fea0003800000 */
.L_x_34352:
        /* <DEDUP_REMOVED lines=42> */
.L_x_34351:
[----:B------:R-:W-:Y:S05]  /*96b0*/  BSYNC B2 ;  /* 0x0000000000027941 */ /* 0x000fea0003800000 */
.L_x_34350:
        /* <DEDUP_REMOVED lines=14> */
.L_x_34354:
        /* <DEDUP_REMOVED lines=12> */
.L_x_34357:
[----:B------:R-:W-:Y:S02]  /*9860*/  IMAD.MOV.U32 R227, RZ, RZ, R230 ;  /* 0x000000ffffe37224 */ /* 0x000fe400078e00e6 */
.L_x_34358:
[----:B------:R-:W-:Y:S05]  /*9870*/  BSYNC B2 ;  /* 0x0000000000027941 */ /* 0x000fea0003800000 */
.L_x_34356:
        /* <DEDUP_REMOVED lines=16> */
.L_x_34362:
[----:B------:R-:W-:Y:S05]  /*9980*/  BSYNC B3 ;  /* 0x0000000000037941 */ /* 0x000fea0003800000 */
.L_x_34361:
        /* <DEDUP_REMOVED lines=42> */
.L_x_34360:
[----:B------:R-:W-:Y:S05]  /*9c30*/  BSYNC B2 ;  /* 0x0000000000027941 */ /* 0x000fea0003800000 */
.L_x_34359:
        /* <DEDUP_REMOVED lines=9> */
.L_x_34355:
        /* <DEDUP_REMOVED lines=12> */
.L_x_34364:
[----:B------:R-:W-:Y:S02]  /*9d90*/  IMAD.MOV.U32 R227, RZ, RZ, R230 ;  /* 0x000000ffffe37224 */ /* 0x000fe400078e00e6 */
.L_x_34365:
[----:B------:R-:W-:Y:S05]  /*9da0*/  BSYNC B2 ;  /* 0x0000000000027941 */ /* 0x000fea0003800000 */
.L_x_34363:
        /* <DEDUP_REMOVED lines=16> */
.L_x_34369:
[----:B------:R-:W-:Y:S05]  /*9eb0*/  BSYNC B3 ;  /* 0x0000000000037941 */ /* 0x000fea0003800000 */
.L_x_34368:
        /* <DEDUP_REMOVED lines=42> */
.L_x_34367:
[----:B------:R-:W-:Y:S05]  /*a160*/  BSYNC B2 ;  /* 0x0000000000027941 */ /* 0x000fea0003800000 */
.L_x_34366:
        /* <DEDUP_REMOVED lines=12> */
.L_x_34370:
        /* <DEDUP_REMOVED lines=12> */
.L_x_34373:
[----:B------:R-:W-:Y:S02]  /*a2f0*/  IMAD.MOV.U32 R69, RZ, RZ, R230 ;  /* 0x000000ffff457224 */ /* 0x000fe400078e00e6 */
.L_x_34374:
[----:B------:R-:W-:Y:S05]  /*a300*/  BSYNC B2 ;  /* 0x0000000000027941 */ /* 0x000fea0003800000 */
.L_x_34372:
        /* <DEDUP_REMOVED lines=16> */
.L_x_34378:
[----:B------:R-:W-:Y:S05]  /*a410*/  BSYNC B3 ;  /* 0x0000000000037941 */ /* 0x000fea0003800000 */
.L_x_34377:
        /* <DEDUP_REMOVED lines=42> */
.L_x_34376:
[----:B------:R-:W-:Y:S05]  /*a6c0*/  BSYNC B2 ;  /* 0x0000000000027941 */ /* 0x000fea0003800000 */
.L_x_34375:
        /* <DEDUP_REMOVED lines=9> */
.L_x_34371:
        /* <DEDUP_REMOVED lines=12> */
.L_x_34380:
[----:B------:R-:W-:Y:S02]  /*a820*/  IMAD.MOV.U32 R227, RZ, RZ, R230 ;  /* 0x000000ffffe37224 */ /* 0x000fe400078e00e6 */
.L_x_34381:
[----:B------:R-:W-:Y:S05]  /*a830*/  BSYNC B2 ;  /* 0x0000000000027941 */ /* 0x000fea0003800000 */
.L_x_34379:
        /* <DEDUP_REMOVED lines=16> */
.L_x_34385:
[----:B------:R-:W-:Y:S05]  /*a940*/  BSYNC B3 ;  /* 0x0000000000037941 */ /* 0x000fea0003800000 */
.L_x_34384:
        /* <DEDUP_REMOVED lines=42> */
.L_x_34383:
[----:B------:R-:W-:Y:S05]  /*abf0*/  BSYNC B2 ;  /* 0x0000000000027941 */ /* 0x000fea0003800000 */
.L_x_34382:
        /* <DEDUP_REMOVED lines=12> */
.L_x_34386:
        /* <DEDUP_REMOVED lines=12> */
.L_x_34389:
[----:B------:R-:W-:Y:S02]  /*ad80*/  IMAD.MOV.U32 R70, RZ, RZ, R230 ;  /* 0x000000ffff467224 */ /* 0x000fe400078e00e6 */
.L_x_34390:
[----:B------:R-:W-:Y:S05]  /*ad90*/  BSYNC B2 ;  /* 0x0000000000027941 */ /* 0x000fea0003800000 */
.L_x_34388:
        /* <DEDUP_REMOVED lines=16> */
.L_x_34394:
[----:B------:R-:W-:Y:S05]  /*aea0*/  BSYNC B3 ;  /* 0x0000000000037941 */ /* 0x000fea0003800000 */
.L_x_34393:
        /* <DEDUP_REMOVED lines=42> */
.L_x_34392:
[----:B------:R-:W-:Y:S05]  /*b150*/  BSYNC B2 ;  /* 0x0000000000027941 */ /* 0x000fea0003800000 */
.L_x_34391:
        /* <DEDUP_REMOVED lines=9> */
.L_x_34387:
        /* <DEDUP_REMOVED lines=12> */
.L_x_34396:
[----:B------:R-:W-:Y:S02]  /*b2b0*/  IMAD.MOV.U32 R227, RZ, RZ, R230 ;  /* 0x000000ffffe37224 */ /* 0x000fe400078e00e6 */
.L_x_34397:
[----:B------:R-:W-:Y:S05]  /*b2c0*/  BSYNC B2 ;  /* 0x0000000000027941 */ /* 0x000fea0003800000 */
.L_x_34395:
        /* <DEDUP_REMOVED lines=16> */
.L_x_34401:
[----:B------:R-:W-:Y:S05]  /*b3d0*/  BSYNC B3 ;  /* 0x0000000000037941 */ /* 0x000fea0003800000 */
.L_x_34400:
        /* <DEDUP_REMOVED lines=42> */
.L_x_34399:
[----:B------:R-:W-:Y:S05]  /*b680*/  BSYNC B2 ;  /* 0x0000000000027941 */ /* 0x000fea0003800000 */
.L_x_34398:
        /* <DEDUP_REMOVED lines=12> */
.L_x_34402:
        /* <DEDUP_REMOVED lines=12> */
.L_x_34405:
[----:B------:R-:W-:Y:S02]  /*b810*/  IMAD.MOV.U32 R227, RZ, RZ, R230 ;  /* 0x000000ffffe37224 */ /* 0x000fe400078e00e6 */
.L_x_34406:
[----:B------:R-:W-:Y:S05]  /*b820*/  BSYNC B2 ;  /* 0x0000000000027941 */ /* 0x000fea0003800000 */
.L_x_34404:
        /* <DEDUP_REMOVED lines=16> */
.L_x_34410:
[----:B------:R-:W-:Y:S05]  /*b930*/  BSYNC B3 ;  /* 0x0000000000037941 */ /* 0x000fea0003800000 */
.L_x_34409:
        /* <DEDUP_REMOVED lines=42> */
.L_x_34408:
[----:B------:R-:W-:Y:S05]  /*bbe0*/  BSYNC B2 ;  /* 0x0000000000027941 */ /* 0x000fea0003800000 */
.L_x_34407:
        /* <DEDUP_REMOVED lines=9> */
.L_x_34403:
        /* <DEDUP_REMOVED lines=12> */
.L_x_34412:
[----:B------:R-:W-:Y:S02]  /*bd40*/  IMAD.MOV.U32 R227, RZ, RZ, R230 ;  /* 0x000000ffffe37224 */ /* 0x000fe400078e00e6 */
.L_x_34413:
[----:B------:R-:W-:Y:S05]  /*bd50*/  BSYNC B2 ;  /* 0x0000000000027941 */ /* 0x000fea0003800000 */
.L_x_34411:
        /* <DEDUP_REMOVED lines=16> */
.L_x_34417:
[----:B------:R-:W-:Y:S05]  /*be60*/  BSYNC B3 ;  /* 0x0000000000037941 */ /* 0x000fea0003800000 */
.L_x_34416:
        /* <DEDUP_REMOVED lines=42> */
.L_x_34415:
[----:B------:R-:W-:Y:S05]  /*c110*/  BSYNC B2 ;  /* 0x0000000000027941 */ /* 0x000fea0003800000 */
.L_x_34414:
        /* <DEDUP_REMOVED lines=12> */
.L_x_34418:
        /* <DEDUP_REMOVED lines=12> */
.L_x_34421:
[----:B------:R-:W-:Y:S02]  /*c2a0*/  IMAD.MOV.U32 R233, RZ, RZ, R230 ;  /* 0x000000ffffe97224 */ /* 0x000fe400078e00e6 */
.L_x_34422:
[----:B------:R-:W-:Y:S05]  /*c2b0*/  BSYNC B2 ;  /* 0x0000000000027941 */ /* 0x000fea0003800000 */
.L_x_34420:
        /* <DEDUP_REMOVED lines=16> */
.L_x_34426:
[----:B------:R-:W-:Y:S05]  /*c3c0*/  BSYNC B3 ;  /* 0x0000000000037941 */ /* 0x000fea0003800000 */
.L_x_34425:
        /* <DEDUP_REMOVED lines=42> */
.L_x_34424:
[----:B------:R-:W-:Y:S05]  /*c670*/  BSYNC B2 ;  /* 0x0000000000027941 */ /* 0x000fea0003800000 */
.L_x_34423:
        /* <DEDUP_REMOVED lines=9> */
.L_x_34419:
        /* <DEDUP_REMOVED lines=51> */
.L_x_34427:
[----:B------:R-:W-:Y:S02]  /*ca40*/  IADD3 R121, R121, 0x20, RZ ;  /* 0x0000002079797810 */ /* 0x000fe40007ffe0ff */
.L_x_34298:
[----:B------:R-:W-:Y:S05]  /*ca50*/  BSYNC B1 ;  /* 0x0000000000017941 */ /* 0x000fea0003800000 */
.L_x_34297:
        /* <DEDUP_REMOVED lines=31> */
.L_x_34431:
[----:B-1----:R-:W-:Y:S02]  /*cc50*/  IMAD.MOV.U32 R233, RZ, RZ, R230 ;  /* 0x000000ffffe97224 */ /* 0x002fe400078e00e6 */
.L_x_34432:
[----:B------:R-:W-:Y:S05]  /*cc60*/  BSYNC B2 ;  /* 0x0000000000027941 */ /* 0x000fea0003800000 */
.L_x_34430:
        /* <DEDUP_REMOVED lines=16> */
.L_x_34436:
[----:B------:R-:W-:Y:S05]  /*cd70*/  BSYNC B3 ;  /* 0x0000000000037941 */ /* 0x000fea0003800000 */
.L_x_34435:
        /* <DEDUP_REMOVED lines=42> */
.L_x_34434:
[----:B------:R-:W-:Y:S05]  /*d020*/  BSYNC B2 ;  /* 0x0000000000027941 */ /* 0x000fea0003800000 */
.L_x_34433:
        /* <DEDUP_REMOVED lines=17> */
.L_x_34437:
        /* <DEDUP_REMOVED lines=12> */
.L_x_34440:
[----:B------:R-:W-:Y:S02]  /*d200*/  IMAD.MOV.U32 R73, RZ, RZ, R230 ;  /* 0x000000ffff497224 */ /* 0x000fe400078e00e6 */
.L_x_34441:
[----:B------:R-:W-:Y:S05]  /*d210*/  BSYNC B2 ;  /* 0x0000000000027941 */ /* 0x000fea0003800000 */
.L_x_34439:
        /* <DEDUP_REMOVED lines=16> */
.L_x_34445:
[----:B------:R-:W-:Y:S05]  /*d320*/  BSYNC B3 ;  /* 0x0000000000037941 */ /* 0x000fea0003800000 */
.L_x_34444:
        /* <DEDUP_REMOVED lines=42> */
.L_x_34443:
[----:B------:R-:W-:Y:S05]  /*d5d0*/  BSYNC B2 ;  /* 0x0000000000027941 */ /* 0x000fea0003800000 */
.L_x_34442:
        /* <DEDUP_REMOVED lines=9> */
.L_x_34438:
        /* <DEDUP_REMOVED lines=12> */
.L_x_34447:
[----:B------:R-:W-:Y:S02]  /*d730*/  IMAD.MOV.U32 R227, RZ, RZ, R230 ;  /* 0x000000ffffe37224 */ /* 0x000fe400078e00e6 */
.L_x_34448:
[----:B------:R-:W-:Y:S05]  /*d740*/  BSYNC B2 ;  /* 0x0000000000027941 */ /* 0x000fea0003800000 */
.L_x_34446:
        /* <DEDUP_REMOVED lines=16> */
.L_x_34452:
[----:B------:R-:W-:Y:S05]  /*d850*/  BSYNC B3 ;  /* 0x0000000000037941 */ /* 0x000fea0003800000 */
.L_x_34451:
        /* <DEDUP_REMOVED lines=42> */
.L_x_34450:
[----:B------:R-:W-:Y:S05]  /*db00*/  BSYNC B2 ;  /* 0x0000000000027941 */ /* 0x000fea0003800000 */
.L_x_34449:
        /* <DEDUP_REMOVED lines=14> */
.L_x_34453:
        /* <DEDUP_REMOVED lines=12> */
.L_x_34456:
[----:B------:R-:W-:Y:S02]  /*dcb0*/  IMAD.MOV.U32 R76, RZ, RZ, R230 ;  /* 0x000000ffff4c7224 */ /* 0x000fe400078e00e6 */
.L_x_34457:
[----:B------:R-:W-:Y:S05]  /*dcc0*/  BSYNC B2 ;  /* 0x0000000000027941 */ /* 0x000fea0003800000 */
.L_x_34455:
        /* <DEDUP_REMOVED lines=16> */
.L_x_34461:
[----:B------:R-:W-:Y:S05]  /*ddd0*/  BSYNC B3 ;  /* 0x0000000000037941 */ /* 0x000fea0003800000 */
.L_x_34460:
        /* <DEDUP_REMOVED lines=42> */
.L_x_34459:
[----:B------:R-:W-:Y:S05]  /*e080*/  BSYNC B2 ;  /* 0x0000000000027941 */ /* 0x000fea0003800000 */
.L_x_34458:
        /* <DEDUP_REMOVED lines=9> */
.L_x_34454:
        /* <DEDUP_REMOVED lines=12> */
.L_x_34463:
[----:B------:R-:W-:Y:S02]  /*e1e0*/  IMAD.MOV.U32 R76, RZ, RZ, R230 ;  /* 0x000000ffff4c7224 */ /* 0x000fe400078e00e6 */
.L_x_34464:
[----:B------:R-:W-:Y:S05]  /*e1f0*/  BSYNC B2 ;  /* 0x0000000000027941 */ /* 0x000fea0003800000 */
.L_x_34462:
        /* <DEDUP_REMOVED lines=16> */
.L_x_34468:
[----:B------:R-:W-:Y:S05]  /*e300*/  BSYNC B3 ;  /* 0x0000000000037941 */ /* 0x000fea0003800000 */
.L_x_34467:
        /* <DEDUP_REMOVED lines=42> */
.L_x_34466:
[----:B------:R-:W-:Y:S05]  /*e5b0*/  BSYNC B2 ;  /* 0x0000000000027941 */ /* 0x000fea0003800000 */
.L_x_34465:
        /* <DEDUP_REMOVED lines=14> */
.L_x_34469:
        /* <DEDUP_REMOVED lines=12> */
.L_x_34472:
[----:B------:R-:W-:Y:S02]  /*e760*/  IMAD.MOV.U32 R75, RZ, RZ, R230 ;  /* 0x000000ffff4b7224 */ /* 0x000fe400078e00e6 */
.L_x_34473:
[----:B------:R-:W-:Y:S05]  /*e770*/  BSYNC B2 ;  /* 0x0000000000027941 */ /* 0x000fea0003800000 */
.L_x_34471:
        /* <DEDUP_REMOVED lines=16> */
.L_x_34477:
[----:B------:R-:W-:Y:S05]  /*e880*/  BSYNC B3 ;  /* 0x0000000000037941 */ /* 0x000fea0003800000 */
.L_x_34476:
        /* <DEDUP_REMOVED lines=42> */
.L_x_34475:
[----:B------:R-:W-:Y:S05]  /*eb30*/  BSYNC B2 ;  /* 0x0000000000027941 */ /* 0x000fea0003800000 */
.L_x_34474:
        /* <DEDUP_REMOVED lines=9> */
.L_x_34470:
        /* <DEDUP_REMOVED lines=12> */
.L_x_34479:
[----:B------:R-:W-:Y:S02]  /*ec90*/  IMAD.MOV.U32 R76, RZ, RZ, R230 ;  /* 0x000000ffff4c7224 */ /* 0x000fe400078e00e6 */
.L_x_34480:
[----:B------:R-:W-:Y:S05]  /*eca0*/  BSYNC B2 ;  /* 0x0000000000027941 */ /* 0x000fea0003800000 */
.L_x_34478:
        /* <DEDUP_REMOVED lines=16> */
.L_x_34484:
[----:B------:R-:W-:Y:S05]  /*edb0*/  BSYNC B3 ;  /* 0x0000000000037941 */ /* 0x000fea0003800000 */
.L_x_34483:
        /* <DEDUP_REMOVED lines=42> */
.L_x_34482:
[----:B------:R-:W-:Y:S05]  /*f060*/  BSYNC B2 ;  /* 0x0000000000027941 */ /* 0x000fea0003800000 */
.L_x_34481:
        /* <DEDUP_REMOVED lines=14> */
.L_x_34485:
        /* <DEDUP_REMOVED lines=12> */
.L_x_34488:
[----:B------:R-:W-:Y:S02]  /*f210*/  IMAD.MOV.U32 R227, RZ, RZ, R230 ;  /* 0x000000ffffe37224 */ /* 0x000fe400078e00e6 */
.L_x_34489:
[----:B------:R-:W-:Y:S05]  /*f220*/  BSYNC B2 ;  /* 0x0000000000027941 */ /* 0x000fea0003800000 */
.L_x_34487:
        /* <DEDUP_REMOVED lines=16> */
.L_x_34493:
[----:B------:R-:W-:Y:S05]  /*f330*/  BSYNC B3 ;  /* 0x0000000000037941 */ /* 0x000fea0003800000 */
.L_x_34492:
        /* <DEDUP_REMOVED lines=42> */
.L_x_34491:
[----:B------:R-:W-:Y:S05]  /*f5e0*/  BSYNC B2 ;  /* 0x0000000000027941 */ /* 0x000fea0003800000 */
.L_x_34490:
        /* <DEDUP_REMOVED lines=9> */
.L_x_34486:
        /* <DEDUP_REMOVED lines=12> */
.L_x_34495:
[----:B------:R-:W-:Y:S02]  /*f740*/  IMAD.MOV.U32 R227, RZ, RZ, R230 ;  /* 0x000000ffffe37224 */ /* 0x000fe400078e00e6 */
.L_x_34496:
[----:B------:R-:W-:Y:S05]  /*f750*/  BSYNC B2 ;  /* 0x0000000000027941 */ /* 0x000fea0003800000 */
.L_x_34494:
        /* <DEDUP_REMOVED lines=16> */
.L_x_34500:
[----:B------:R-:W-:Y:S05]  /*f860*/  BSYNC B3 ;  /* 0x0000000000037941 */ /* 0x000fea0003800000 */
.L_x_34499:
        /* <DEDUP_REMOVED lines=42> */
.L_x_34498:
[----:B------:R-:W-:Y:S05]  /*fb10*/  BSYNC B2 ;  /* 0x0000000000027941 */ /* 0x000fea0003800000 */
.L_x_34497:
        /* <DEDUP_REMOVED lines=12> */
.L_x_34501:
        /* <DEDUP_REMOVED lines=12> */
.L_x_34504:
[----:B------:R-:W-:Y:S02]  /*fca0*/  IMAD.MOV.U32 R77, RZ, RZ, R230 ;  /* 0x000000ffff4d7224 */ /* 0x000fe400078e00e6 */
.L_x_34505:
[----:B------:R-:W-:Y:S05]  /*fcb0*/  BSYNC B2 ;  /* 0x0000000000027941 */ /* 0x000fea0003800000 */
.L_x_34503:
        /* <DEDUP_REMOVED lines=16> */
.L_x_34509:
[----:B------:R-:W-:Y:S05]  /*fdc0*/  BSYNC B3 ;  /* 0x0000000000037941 */ /* 0x000fea0003800000 */
.L_x_34508:
        /* <DEDUP_REMOVED lines=42> */
.L_x_34507:
[----:B------:R-:W-:Y:S05]  /*10070*/  BSYNC B2 ;  /* 0x0000000000027941 */ /* 0x000fea0003800000 */
.L_x_34506:
        /* <DEDUP_REMOVED lines=9> */
.L_x_34502:
        /* <DEDUP_REMOVED lines=12> */
.L_x_34511:
[----:B------:R-:W-:Y:S02]  /*101d0*/  IMAD.MOV.U32 R227, RZ, RZ, R230 ;  /* 0x000000ffffe37224 */ /* 0x000fe400078e00e6 */
.L_x_34512:
[----:B------:R-:W-:Y:S05]  /*101e0*/  BSYNC B2 ;  /* 0x0000000000027941 */ /* 0x000fea0003800000 */
.L_x_34510:
        /* <DEDUP_REMOVED lines=16> */
.L_x_34516:
[----:B------:R-:W-:Y:S05]  /*102f0*/  BSYNC B3 ;  /* 0x0000000000037941 */ /* 0x000fea0003800000 */
.L_x_34515:
        /* <DEDUP_REMOVED lines=42> */
.L_x_34514:
[----:B------:R-:W-:Y:S05]  /*105a0*/  BSYNC B2 ;  /* 0x0000000000027941 */ /* 0x000fea0003800000 */
.L_x_34513:
        /* <DEDUP_REMOVED lines=12> */
.L_x_34517:
        /* <DEDUP_REMOVED lines=12> */
.L_x_34520:
[----:B------:R-:W-:Y:S02]  /*10730*/  IMAD.MOV.U32 R78, RZ, RZ, R230 ;  /* 0x000000ffff4e7224 */ /* 0x000fe400078e00e6 */
.L_x_34521:
[----:B------:R-:W-:Y:S05]  /*10740*/  BSYNC B2 ;  /* 0x0000000000027941 */ /* 0x000fea0003800000 */
.L_x_34519:
        /* <DEDUP_REMOVED lines=16> */
.L_x_34525:
[----:B------:R-:W-:Y:S05]  /*10850*/  BSYNC B3 ;  /* 0x0000000000037941 */ /* 0x000fea0003800000 */
.L_x_34524:
        /* <DEDUP_REMOVED lines=42> */
.L_x_34523:
[----:B------:R-:W-:Y:S05]  /*10b00*/  BSYNC B2 ;  /* 0x0000000000027941 */ /* 0x000fea0003800000 */
.L_x_34522:
        /* <DEDUP_REMOVED lines=9> */
.L_x_34518:
        /* <DEDUP_REMOVED lines=12> */
.L_x_34527:
[----:B------:R-:W-:Y:S02]  /*10c60*/  IMAD.MOV.U32 R227, RZ, RZ, R230 ;  /* 0x000000ffffe37224 */ /* 0x000fe400078e00e6 */
.L_x_34528:
[----:B------:R-:W-:Y:S05]  /*10c70*/  BSYNC B2 ;  /* 0x0000000000027941 */ /* 0x000fea0003800000 */
.L_x_34526:
        /* <DEDUP_REMOVED lines=16> */
.L_x_34532:
[----:B------:R-:W-:Y:S05]  /*10d80*/  BSYNC B3 ;  /* 0x0000000000037941 */ /* 0x000fea0003800000 */
.L_x_34531:
        /* <DEDUP_REMOVED lines=42> */
.L_x_34530:
[----:B------:R-:W-:Y:S05]  /*11030*/  BSYNC B2 ;  /* 0x0000000000027941 */ /* 0x000fea0003800000 */
.L_x_34529:
        /* <DEDUP_REMOVED lines=12> */
.L_x_34533:
        /* <DEDUP_REMOVED lines=12> */
.L_x_34536:
[----:B------:R-:W-:Y:S02]  /*111c0*/  IMAD.MOV.U32 R227, RZ, RZ, R230 ;  /* 0x000000ffffe37224 */ /* 0x000fe400078e00e6 */
.L_x_34537:
[----:B------:R-:W-:Y:S05]  /*111d0*/  BSYNC B2 ;  /* 0x0000000000027941 */ /* 0x000fea0003800000 */
.L_x_34535:
        /* <DEDUP_REMOVED lines=16> */
.L_x_34541:
[----:B------:R-:W-:Y:S05]  /*112e0*/  BSYNC B3 ;  /* 0x0000000000037941 */ /* 0x000fea0003800000 */
.L_x_34540:
        /* <DEDUP_REMOVED lines=42> */
.L_x_34539:
[----:B------:R-:W-:Y:S05]  /*11590*/  BSYNC B2 ;  /* 0x0000000000027941 */ /* 0x000fea0003800000 */
.L_x_34538:
        /* <DEDUP_REMOVED lines=9> */
.L_x_34534:
        /* <DEDUP_REMOVED lines=12> */
.L_x_34543:
[----:B------:R-:W-:Y:S02]  /*116f0*/  IMAD.MOV.U32 R227, RZ, RZ, R230 ;  /* 0x000000ffffe37224 */ /* 0x000fe400078e00e6 */
.L_x_34544:
[----:B------:R-:W-:Y:S05]  /*11700*/  BSYNC B2 ;  /* 0x0000000000027941 */ /* 0x000fea0003800000 */
.L_x_34542:
        /* <DEDUP_REMOVED lines=16> */
.L_x_34548:
[----:B------:R-:W-:Y:S05]  /*11810*/  BSYNC B3 ;  /* 0x0000000000037941 */ /* 0x000fea0003800000 */
.L_x_34547:
        /* <DEDUP_REMOVED lines=42> */
.L_x_34546:
[----:B------:R-:W-:Y:S05]  /*11ac0*/  BSYNC B2 ;  /* 0x0000000000027941 */ /* 0x000fea0003800000 */
.L_x_34545:
        /* <DEDUP_REMOVED lines=12> */
.L_x_34549:
        /* <DEDUP_REMOVED lines=12> */
.L_x_34552:
[----:B------:R-:W-:Y:S02]  /*11c50*/  IMAD.MOV.U32 R233, RZ, RZ, R230 ;  /* 0x000000ffffe97224 */ /* 0x000fe400078e00e6 */
.L_x_34553:
[----:B------:R-:W-:Y:S05]  /*11c60*/  BSYNC B2 ;  /* 0x0000000000027941 */ /* 0x000fea0003800000 */
.L_x_34551:
        /* <DEDUP_REMOVED lines=16> */
.L_x_34557:
[----:B------:R-:W-:Y:S05]  /*11d70*/  BSYNC B3 ;  /* 0x0000000000037941 */ /* 0x000fea0003800000 */
.L_x_34556:
        /* <DEDUP_REMOVED lines=42> */
.L_x_34555:
[----:B------:R-:W-:Y:S05]  /*12020*/  BSYNC B2 ;  /* 0x0000000000027941 */ /* 0x000fea0003800000 */
.L_x_34554:
        /* <DEDUP_REMOVED lines=9> */
.L_x_34550:
        /* <DEDUP_REMOVED lines=51> */
.L_x_34558:
[----:B------:R-:W-:Y:S02]  /*123f0*/  IADD3 R121, R121, 0x20, RZ ;  /* 0x0000002079797810 */ /* 0x000fe40007ffe0ff */
.L_x_34429:
[----:B------:R-:W-:Y:S05]  /*12400*/  BSYNC B1 ;  /* 0x0000000000017941 */ /* 0x000fea0003800000 */
.L_x_34428:
        /* <DEDUP_REMOVED lines=31> */
.L_x_34562:
[----:B-1----:R-:W-:Y:S02]  /*12600*/  IMAD.MOV.U32 R233, RZ, RZ, R230 ;  /* 0x000000ffffe97224 */ /* 0x002fe400078e00e6 */
.L_x_34563:
[----:B------:R-:W-:Y:S05]  /*12610*/  BSYNC B2 ;  /* 0x0000000000027941 */ /* 0x000fea0003800000 */
.L_x_34561:
        /* <DEDUP_REMOVED lines=16> */
.L_x_34567:
[----:B------:R-:W-:Y:S05]  /*12720*/  BSYNC B3 ;  /* 0x0000000000037941 */ /* 0x000fea0003800000 */
.L_x_34566:
        /* <DEDUP_REMOVED lines=42> */
.L_x_34565:
[----:B------:R-:W-:Y:S05]  /*129d0*/  BSYNC B2 ;  /* 0x0000000000027941 */ /* 0x000fea0003800000 */
.L_x_34564:
        /* <DEDUP_REMOVED lines=17> */
.L_x_34568:
        /* <DEDUP_REMOVED lines=12> */
.L_x_34571:
[----:B------:R-:W-:Y:S02]  /*12bb0*/  IMAD.MOV.U32 R81, RZ, RZ, R230 ;  /* 0x000000ffff517224 */ /* 0x000fe400078e00e6 */
.L_x_34572:
[----:B------:R-:W-:Y:S05]  /*12bc0*/  BSYNC B2 ;  /* 0x0000000000027941 */ /* 0x000fea0003800000 */
.L_x_34570:
        /* <DEDUP_REMOVED lines=16> */
.L_x_34576:
[----:B------:R-:W-:Y:S05]  /*12cd0*/  BSYNC B3 ;  /* 0x0000000000037941 */ /* 0x000fea0003800000 */
.L_x_34575:
        /* <DEDUP_REMOVED lines=42> */
.L_x_34574:
[----:B------:R-:W-:Y:S05]  /*12f80*/  BSYNC B2 ;  /* 0x0000000000027941 */ /* 0x000fea0003800000 */
.L_x_34573:
        /* <DEDUP_REMOVED lines=9> */
.L_x_34569:
        /* <DEDUP_REMOVED lines=12> */
.L_x_34578:
[----:B------:R-:W-:Y:S02]  /*130e0*/  IMAD.MOV.U32 R227, RZ, RZ, R230 ;  /* 0x000000ffffe37224 */ /* 0x000fe400078e00e6 */
.L_x_34579:
[----:B------:R-:W-:Y:S05]  /*130f0*/  BSYNC B2 ;  /* 0x0000000000027941 */ /* 0x000fea0003800000 */
.L_x_34577:
        /* <DEDUP_REMOVED lines=16> */
.L_x_34583:
[----:B------:R-:W-:Y:S05]  /*13200*/  BSYNC B3 ;  /* 0x0000000000037941 */ /* 0x000fea0003800000 */
.L_x_34582:
        /* <DEDUP_REMOVED lines=42> */
.L_x_34581:
[----:B------:R-:W-:Y:S05]  /*134b0*/  BSYNC B2 ;  /* 0x0000000000027941 */ /* 0x000fea0003800000 */
.L_x_34580:
        /* <DEDUP_REMOVED lines=14> */
.L_x_34584:
        /* <DEDUP_REMOVED lines=12> */
.L_x_34587:
[----:B------:R-:W-:Y:S02]  /*13660*/  IMAD.MOV.U32 R84, RZ, RZ, R230 ;  /* 0x000000ffff547224 */ /* 0x000fe400078e00e6 */
.L_x_34588:
[----:B------:R-:W-:Y:S05]  /*13670*/  BSYNC B2 ;  /* 0x0000000000027941 */ /* 0x000fea0003800000 */
.L_x_34586:
        /* <DEDUP_REMOVED lines=16> */
.L_x_34592:
[----:B------:R-:W-:Y:S05]  /*13780*/  BSYNC B3 ;  /* 0x0000000000037941 */ /* 0x000fea0003800000 */
.L_x_34591:
        /* <DEDUP_REMOVED lines=42> */
.L_x_34590:
[----:B------:R-:W-:Y:S05]  /*13a30*/  BSYNC B2 ;  /* 0x0000000000027941 */ /* 0x000fea0003800000 */
.L_x_34589:
        /* <DEDUP_REMOVED lines=9> */
.L_x_34585:
        /* <DEDUP_REMOVED lines=12> */
.L_x_34594:
[----:B------:R-:W-:Y:S02]  /*13b90*/  IMAD.MOV.U32 R84, RZ, RZ, R230 ;  /* 0x000000ffff547224 */ /* 0x000fe400078e00e6 */
.L_x_34595:
[----:B------:R-:W-:Y:S05]  /*13ba0*/  BSYNC B2 ;  /* 0x0000000000027941 */ /* 0x000fea0003800000 */
.L_x_34593:
        /* <DEDUP_REMOVED lines=16> */
.L_x_34599:
[----:B------:R-:W-:Y:S05]  /*13cb0*/  BSYNC B3 ;  /* 0x0000000000037941 */ /* 0x000fea0003800000 */
.L_x_34598:
        /* <DEDUP_REMOVED lines=42> */
.L_x_34597:
[----:B------:R-:W-:Y:S05]  /*13f60*/  BSYNC B2 ;  /* 0x0000000000027941 */ /* 0x000fea0003800000 */
.L_x_34596:
        /* <DEDUP_REMOVED lines=14> */
.L_x_34600:
        /* <DEDUP_REMOVED lines=12> */
.L_x_34603:
[----:B------:R-:W-:Y:S02]  /*14110*/  IMAD.MOV.U32 R83, RZ, RZ, R230 ;  /* 0x000000ffff537224 */ /* 0x000fe400078e00e6 */
.L_x_34604:
[----:B------:R-:W-:Y:S05]  /*14120*/  BSYNC B2 ;  /* 0x0000000000027941 */ /* 0x000fea0003800000 */
.L_x_34602:
        /* <DEDUP_REMOVED lines=16> */
.L_x_34608:
[----:B------:R-:W-:Y:S05]  /*14230*/  BSYNC B3 ;  /* 0x0000000000037941 */ /* 0x000fea0003800000 */
.L_x_34607:
        /* <DEDUP_REMOVED lines=42> */
.L_x_34606:
[----:B------:R-:W-:Y:S05]  /*144e0*/  BSYNC B2 ;  /* 0x0000000000027941 */ /* 0x000fea0003800000 */
.L_x_34605:
        /* <DEDUP_REMOVED lines=9> */
.L_x_34601:
        /* <DEDUP_REMOVED lines=12> */
.L_x_34610:
[----:B------:R-:W-:Y:S02]  /*14640*/  IMAD.MOV.U32 R84, RZ, RZ, R230 ;  /* 0x000000ffff547224 */ /* 0x000fe400078e00e6 */
.L_x_34611:
[----:B------:R-:W-:Y:S05]  /*14650*/  BSYNC B2 ;  /* 0x0000000000027941 */ /* 0x000fea0003800000 */
.L_x_34609:
        /* <DEDUP_REMOVED lines=16> */
.L_x_34615:
[----:B------:R-:W-:Y:S05]  /*14760*/  BSYNC B3 ;  /* 0x0000000000037941 */ /* 0x000fea0003800000 */
.L_x_34614:
        /* <DEDUP_REMOVED lines=42> */
.L_x_34613:
[----:B------:R-:W-:Y:S05]  /*14a10*/  BSYNC B2 ;  /* 0x0000000000027941 */ /* 0x000fea0003800000 */
.L_x_34612:
        /* <DEDUP_REMOVED lines=14> */
.L_x_34616:
        /* <DEDUP_REMOVED lines=12> */
.L_x_34619:
[----:B------:R-:W-:Y:S02]  /*14bc0*/  IMAD.MOV.U32 R227, RZ, RZ, R230 ;  /* 0x000000ffffe37224 */ /* 0x000fe400078e00e6 */
.L_x_34620:
[----:B------:R-:W-:Y:S05]  /*14bd0*/  BSYNC B2 ;  /* 0x0000000000027941 */ /* 0x000fea0003800000 */
.L_x_34618:
        /* <DEDUP_REMOVED lines=16> */
.L_x_34624:
[----:B------:R-:W-:Y:S05]  /*14ce0*/  BSYNC B3 ;  /* 0x0000000000037941 */ /* 0x000fea0003800000 */
.L_x_34623:
        /* <DEDUP_REMOVED lines=42> */
.L_x_34622:
[----:B------:R-:W-:Y:S05]  /*14f90*/  BSYNC B2 ;  /* 0x0000000000027941 */ /* 0x000fea0003800000 */
.L_x_34621:
        /* <DEDUP_REMOVED lines=9> */
.L_x_34617:
        /* <DEDUP_REMOVED lines=12> */
.L_x_34626:
[----:B------:R-:W-:Y:S02]  /*150f0*/  IMAD.MOV.U32 R227, RZ, RZ, R230 ;  /* 0x000000ffffe37224 */ /* 0x000fe400078e00e6 */
.L_x_34627:
[----:B------:R-:W-:Y:S05]  /*15100*/  BSYNC B2 ;  /* 0x0000000000027941 */ /* 0x000fea0003800000 */
.L_x_34625:
        /* <DEDUP_REMOVED lines=16> */
.L_x_34631:
[----:B------:R-:W-:Y:S05]  /*15210*/  BSYNC B3 ;  /* 0x0000000000037941 */ /* 0x000fea0003800000 */
.L_x_34630:
        /* <DEDUP_REMOVED lines=42> */
.L_x_34629:
[----:B------:R-:W-:Y:S05]  /*154c0*/  BSYNC B2 ;  /* 0x0000000000027941 */ /* 0x000fea0003800000 */
.L_x_34628:
        /* <DEDUP_REMOVED lines=12> */
.L_x_34632:
        /* <DEDUP_REMOVED lines=12> */
.L_x_34635:
[----:B------:R-:W-:Y:S02]  /*15650*/  IMAD.MOV.U32 R85, RZ, RZ, R230 ;  /* 0x000000ffff557224 */ /* 0x000fe400078e00e6 */
.L_x_34636:
[----:B------:R-:W-:Y:S05]  /*15660*/  BSYNC B2 ;  /* 0x0000000000027941 */ /* 0x000fea0003800000 */
.L_x_34634:
        /* <DEDUP_REMOVED lines=16> */
.L_x_34640:
[----:B------:R-:W-:Y:S05]  /*15770*/  BSYNC B3 ;  /* 0x0000000000037941 */ /* 0x000fea0003800000 */
.L_x_34639:
        /* <DEDUP_REMOVED lines=42> */
.L_x_34638:
[----:B------:R-:W-:Y:S05]  /*15a20*/  BSYNC B2 ;  /* 0x0000000000027941 */ /* 0x000fea0003800000 */
.L_x_34637:
        /* <DEDUP_REMOVED lines=9> */
.L_x_34633:
        /* <DEDUP_REMOVED lines=12> */
.L_x_34642:
[----:B------:R-:W-:Y:S02]  /*15b80*/  IMAD.MOV.U32 R227, RZ, RZ, R230 ;  /* 0x000000ffffe37224 */ /* 0x000fe400078e00e6 */
.L_x_34643:
[----:B------:R-:W-:Y:S05]  /*15b90*/  BSYNC B2 ;  /* 0x0000000000027941 */ /* 0x000fea0003800000 */
.L_x_34641:
        /* <DEDUP_REMOVED lines=16> */
.L_x_34647:
[----:B------:R-:W-:Y:S05]  /*15ca0*/  BSYNC B3 ;  /* 0x0000000000037941 */ /* 0x000fea0003800000 */
.L_x_34646:
        /* <DEDUP_REMOVED lines=42> */
.L_x_34645:
[----:B------:R-:W-:Y:S05]  /*15f50*/  BSYNC B2 ;  /* 0x0000000000027941 */ /* 0x000fea0003800000 */
.L_x_34644:
        /* <DEDUP_REMOVED lines=12> */
.L_x_34648:
        /* <DEDUP_REMOVED lines=12> */
.L_x_34651:
[----:B------:R-:W-:Y:S02]  /*160e0*/  IMAD.MOV.U32 R86, RZ, RZ, R230 ;  /* 0x000000ffff567224 */ /* 0x000fe400078e00e6 */
.L_x_34652:
[----:B------:R-:W-:Y:S05]  /*160f0*/  BSYNC B2 ;  /* 0x0000000000027941 */ /* 0x000fea0003800000 */
.L_x_34650:
        /* <DEDUP_REMOVED lines=16> */
.L_x_34656:
[----:B------:R-:W-:Y:S05]  /*16200*/  BSYNC B3 ;  /* 0x0000000000037941 */ /* 0x000fea0003800000 */
.L_x_34655:
        /* <DEDUP_REMOVED lines=42> */
.L_x_34654:
[----:B------:R-:W-:Y:S05]  /*164b0*/  BSYNC B2 ;  /* 0x0000000000027941 */ /* 0x000fea0003800000 */
.L_x_34653:
        /* <DEDUP_REMOVED lines=9> */
.L_x_34649:
        /* <DEDUP_REMOVED lines=12> */
.L_x_34658:
[----:B------:R-:W-:Y:S02]  /*16610*/  IMAD.MOV.U32 R227, RZ, RZ, R230 ;  /* 0x000000ffffe37224 */ /* 0x000fe400078e00e6 */
.L_x_34659:
[----:B------:R-:W-:Y:S05]  /*16620*/  BSYNC B2 ;  /* 0x0000000000027941 */ /* 0x000fea0003800000 */
.L_x_34657:
        /* <DEDUP_REMOVED lines=16> */
.L_x_34663:
[----:B------:R-:W-:Y:S05]  /*16730*/  BSYNC B3 ;  /* 0x0000000000037941 */ /* 0x000fea0003800000 */
.L_x_34662:
        /* <DEDUP_REMOVED lines=42> */
.L_x_34661:
[----:B------:R-:W-:Y:S05]  /*169e0*/  BSYNC B2 ;  /* 0x0000000000027941 */ /* 0x000fea0003800000 */
.L_x_34660:
        /* <DEDUP_REMOVED lines=12> */
.L_x_34664:
        /* <DEDUP_REMOVED lines=12> */
.L_x_34667:
[----:B------:R-:W-:Y:S02]  /*16b70*/  IMAD.MOV.U32 R227, RZ, RZ, R230 ;  /* 0x000000ffffe37224 */ /* 0x000fe400078e00e6 */
.L_x_34668:
[----:B------:R-:W-:Y:S05]  /*16b80*/  BSYNC B2 ;  /* 0x0000000000027941 */ /* 0x000fea0003800000 */
.L_x_34666:
        /* <DEDUP_REMOVED lines=16> */
.L_x_34672:
[----:B------:R-:W-:Y:S05]  /*16c90*/  BSYNC B3 ;  /* 0x0000000000037941 */ /* 0x000fea0003800000 */
.L_x_34671:
        /* <DEDUP_REMOVED lines=42> */
.L_x_34670:
[----:B------:R-:W-:Y:S05]  /*16f40*/  BSYNC B2 ;  /* 0x0000000000027941 */ /* 0x000fea0003800000 */
.L_x_34669:
        /* <DEDUP_REMOVED lines=9> */
.L_x_34665:
        /* <DEDUP_REMOVED lines=12> */
.L_x_34674:
[----:B------:R-:W-:Y:S02]  /*170a0*/  IMAD.MOV.U32 R227, RZ, RZ, R230 ;  /* 0x000000ffffe37224 */ /* 0x000fe400078e00e6 */
.L_x_34675:
[----:B------:R-:W-:Y:S05]  /*170b0*/  BSYNC B2 ;  /* 0x0000000000027941 */ /* 0x000fea0003800000 */
.L_x_34673:
        /* <DEDUP_REMOVED lines=16> */
.L_x_34679:
[----:B------:R-:W-:Y:S05]  /*171c0*/  BSYNC B3 ;  /* 0x0000000000037941 */ /* 0x000fea0003800000 */
.L_x_34678:
        /* <DEDUP_REMOVED lines=42> */
.L_x_34677:
[----:B------:R-:W-:Y:S05]  /*17470*/  BSYNC B2 ;  /* 0x0000000000027941 */ /* 0x000fea0003800000 */
.L_x_34676:
        /* <DEDUP_REMOVED lines=12> */
.L_x_34680:
        /* <DEDUP_REMOVED lines=12> */
.L_x_34683:
[----:B------:R-:W-:Y:S02]  /*17600*/  IMAD.MOV.U32 R233, RZ, RZ, R230 ;  /* 0x000000ffffe97224 */ /* 0x000fe400078e00e6 */
.L_x_34684:
[----:B------:R-:W-:Y:S05]  /*17610*/  BSYNC B2 ;  /* 0x0000000000027941 */ /* 0x000fea0003800000 */
.L_x_34682:
        /* <DEDUP_REMOVED lines=16> */
.L_x_34688:
[----:B------:R-:W-:Y:S05]  /*17720*/  BSYNC B3 ;  /* 0x0000000000037941 */ /* 0x000fea0003800000 */
.L_x_34687:
        /* <DEDUP_REMOVED lines=42> */
.L_x_34686:
[----:B------:R-:W-:Y:S05]  /*179d0*/  BSYNC B2 ;  /* 0x0000000000027941 */ /* 0x000fea0003800000 */
.L_x_34685:
        /* <DEDUP_REMOVED lines=9> */
.L_x_34681:
        /* <DEDUP_REMOVED lines=51> */
.L_x_34689:
[----:B------:R-:W-:Y:S02]  /*17da0*/  IADD3 R121, R121, 0x20, RZ ;  /* 0x0000002079797810 */ /* 0x000fe40007ffe0ff */
.L_x_34560:
[----:B------:R-:W-:Y:S05]  /*17db0*/  BSYNC B1 ;  /* 0x0000000000017941 */ /* 0x000fea0003800000 */
.L_x_34559:
[----:B------:R-:W-:Y:S01]  /*17dc0*/  LOP3.LUT P0, RZ, R43, 0x200, RZ, 0xc0, !PT ;  /* 0x000002002bff7812 */ /* 0x000fe2000780c0ff */
[----:B------:R-:W-:-:S12]  /*17dd0*/  BSSY B1, `(.L_x_34690) ;  /* 0x0000599000017945 */ /* 0x000fd80003800000 */
[----:B------:R-:W-:Y:S05]  /*17de0*/  @!P0 BRA `(.L_x_34691) ;  /* 0x0000597000008947 */ /* 0x000fea0003800000 */
[----:B------:R-:W-:Y:S01]  /*17df0*/  ISETP.NE.U32.AND P0, PT, RZ, c[0x0][0x178], PT ;  /* 0x00005e00ff007a0c */ /* 0x000fe20003f05070 */
[----:B------:R-:W-:Y:S01]  /*17e00*/  HFMA2.MMA R92, -RZ, RZ, 0, 9.5367431640625e-07 ;  /* 0x00000010ff5c7435 */ /* 0x000fe200000001ff */
[----:B------:R-:W-:Y:S02]  /*17e10*/  LOP3.LUT R43, R43, 0xffffffef, RZ, 0xc0, !PT ;  /* 0xffffffef2b2b7812 */ /* 0x000fe400078ec0ff */
[----:B------:R-:W-:-:S07]  /*17e20*/  ISETP.NE.AND.EX P2, PT, RZ, c[0x0][0x17c], PT, P0 ;  /* 0x00005f00ff007a0c */ /* 0x000fce0003f45300 */
[----:B------:R-:W-:-:S06]  /*17e30*/  IMAD.WIDE.U32 R92, R121, R92, c[0x0][0x170] ;  /* 0x00005c00795c7625 */ /* 0x000fcc00078e005c */
[----:B------:R-:W-:Y:S01]  /*17e40*/  @P2 LEA R88, P0, R121, c[0x0][0x178], 0x4 ;  /* 0x00005e0079582a11 */ /* 0x000fe200078020ff */
[----:B------:R-:W5:Y:S01]  /*17e50*/  LDG.E.128 R92, [R92.64] ;  /* 0x000000065c5c7981 */ /* 0x000f62000c1e1d00 */
        /* <DEDUP_REMOVED lines=21> */
.L_x_34693:
[----:B-1----:R-:W-:Y:S02]  /*17fb0*/  IMAD.MOV.U32 R233, RZ, RZ, R230 ;  /* 0x000000ffffe97224 */ /* 0x002fe400078e00e6 */
.L_x_34694:
[----:B------:R-:W-:Y:S05]  /*17fc0*/  BSYNC B2 ;  /* 0x0000000000027941 */ /* 0x000fea0003800000 */
.L_x_34692:
        /* <DEDUP_REMOVED lines=16> */
.L_x_34698:
[----:B------:R-:W-:Y:S05]  /*180d0*/  BSYNC B3 ;  /* 0x0000000000037941 */ /* 0x000fea0003800000 */
.L_x_34697:
        /* <DEDUP_REMOVED lines=42> */
.L_x_34696:
[----:B------:R-:W-:Y:S05]  /*18380*/  BSYNC B2 ;  /* 0x0000000000027941 */ /* 0x000fea0003800000 */
.L_x_34695:
        /* <DEDUP_REMOVED lines=17> */
.L_x_34699:
        /* <DEDUP_REMOVED lines=12> */
.L_x_34702:
[----:B------:R-:W-:Y:S02]  /*18560*/  IMAD.MOV.U32 R89, RZ, RZ, R230 ;  /* 0x000000ffff597224 */ /* 0x000fe400078e00e6 */
.L_x_34703:
[----:B------:R-:W-:Y:S05]  /*18570*/  BSYNC B2 ;  /* 0x0000000000027941 */ /* 0x000fea0003800000 */
.L_x_34701:
        /* <DEDUP_REMOVED lines=16> */
.L_x_34707:
[----:B------:R-:W-:Y:S05]  /*18680*/  BSYNC B3 ;  /* 0x0000000000037941 */ /* 0x000fea0003800000 */
.L_x_34706:
        /* <DEDUP_REMOVED lines=42> */
.L_x_34705:
[----:B------:R-:W-:Y:S05]  /*18930*/  BSYNC B2 ;  /* 0x0000000000027941 */ /* 0x000fea0003800000 */
.L_x_34704:
        /* <DEDUP_REMOVED lines=9> */
.L_x_34700:
        /* <DEDUP_REMOVED lines=12> */
.L_x_34709:
[----:B------:R-:W-:Y:S02]  /*18a90*/  IMAD.MOV.U32 R227, RZ, RZ, R230 ;  /* 0x000000ffffe37224 */ /* 0x000fe400078e00e6 */
.L_x_34710:
[----:B------:R-:W-:Y:S05]  /*18aa0*/  BSYNC B2 ;  /* 0x0000000000027941 */ /* 0x000fea0003800000 */
.L_x_34708:
        /* <DEDUP_REMOVED lines=16> */
.L_x_34714:
[----:B------:R-:W-:Y:S05]  /*18bb0*/  BSYNC B3 ;  /* 0x0000000000037941 */ /* 0x000fea0003800000 */
.L_x_34713:
        /* <DEDUP_REMOVED lines=42> */
.L_x_34712:
[----:B------:R-:W-:Y:S05]  /*18e60*/  BSYNC B2 ;  /* 0x0000000000027941 */ /* 0x000fea0003800000 */
.L_x_34711:
        /* <DEDUP_REMOVED lines=14> */
.L_x_34715:
        /* <DEDUP_REMOVED lines=12> */
.L_x_34718:
[----:B------:R-:W-:Y:S02]  /*19010*/  IMAD.MOV.U32 R92, RZ, RZ, R230 ;  /* 0x000000ffff5c7224 */ /* 0x000fe400078e00e6 */
.L_x_34719:
[----:B------:R-:W-:Y:S05]  /*19020*/  BSYNC B2 ;  /* 0x0000000000027941 */ /* 0x000fea0003800000 */
.L_x_34717:
        /* <DEDUP_REMOVED lines=16> */
.L_x_34723:
[----:B------:R-:W-:Y:S05]  /*19130*/  BSYNC B3 ;  /* 0x0000000000037941 */ /* 0x000fea0003800000 */
.L_x_34722:
        /* <DEDUP_REMOVED lines=42> */
.L_x_34721:
[----:B------:R-:W-:Y:S05]  /*193e0*/  BSYNC B2 ;  /* 0x0000000000027941 */ /* 0x000fea0003800000 */
.L_x_34720:
        /* <DEDUP_REMOVED lines=9> */
.L_x_34716:
        /* <DEDUP_REMOVED lines=12> */
.L_x_34725:
[----:B------:R-:W-:Y:S02]  /*19540*/  IMAD.MOV.U32 R92, RZ, RZ, R230 ;  /* 0x000000ffff5c7224 */ /* 0x000fe400078e00e6 */
.L_x_34726:
[----:B------:R-:W-:Y:S05]  /*19550*/  BSYNC B2 ;  /* 0x0000000000027941 */ /* 0x000fea0003800000 */
.L_x_34724:
        /* <DEDUP_REMOVED lines=16> */
.L_x_34730:
[----:B------:R-:W-:Y:S05]  /*19660*/  BSYNC B3 ;  /* 0x0000000000037941 */ /* 0x000fea0003800000 */
.L_x_34729:
        /* <DEDUP_REMOVED lines=42> */
.L_x_34728:
[----:B------:R-:W-:Y:S05]  /*19910*/  BSYNC B2 ;  /* 0x0000000000027941 */ /* 0x000fea0003800000 */
.L_x_34727:
        /* <DEDUP_REMOVED lines=14> */
.L_x_34731:
        /* <DEDUP_REMOVED lines=12> */
.L_x_34734:
[----:B------:R-:W-:Y:S02]  /*19ac0*/  IMAD.MOV.U32 R91, RZ, RZ, R230 ;  /* 0x000000ffff5b7224 */ /* 0x000fe400078e00e6 */
.L_x_34735:
[----:B------:R-:W-:Y:S05]  /*19ad0*/  BSYNC B2 ;  /* 0x0000000000027941 */ /* 0x000fea0003800000 */
.L_x_34733:
        /* <DEDUP_REMOVED lines=16> */
.L_x_34739:
[----:B------:R-:W-:Y:S05]  /*19be0*/  BSYNC B3 ;  /* 0x0000000000037941 */ /* 0x000fea0003800000 */
.L_x_34738:
        /* <DEDUP_REMOVED lines=42> */
.L_x_34737:
[----:B------:R-:W-:Y:S05]  /*19e90*/  BSYNC B2 ;  /* 0x0000000000027941 */ /* 0x000fea0003800000 */
.L_x_34736:
        /* <DEDUP_REMOVED lines=9> */
.L_x_34732:
        /* <DEDUP_REMOVED lines=12> */
.L_x_34741:
[----:B------:R-:W-:Y:S02]  /*19ff0*/  IMAD.MOV.U32 R92, RZ, RZ, R230 ;  /* 0x000000ffff5c7224 */ /* 0x000fe400078e00e6 */
.L_x_34742:
[----:B------:R-:W-:Y:S05]  /*1a000*/  BSYNC B2 ;  /* 0x0000000000027941 */ /* 0x000fea0003800000 */
.L_x_34740:
        /* <DEDUP_REMOVED lines=16> */
.L_x_34746:
[----:B------:R-:W-:Y:S05]  /*1a110*/  BSYNC B3 ;  /* 0x0000000000037941 */ /* 0x000fea0003800000 */
.L_x_34745:
        /* <DEDUP_REMOVED lines=42> */
.L_x_34744:
[----:B------:R-:W-:Y:S05]  /*1a3c0*/  BSYNC B2 ;  /* 0x0000000000027941 */ /* 0x000fea0003800000 */
.L_x_34743:
        /* <DEDUP_REMOVED lines=14> */
.L_x_34747:
        /* <DEDUP_REMOVED lines=12> */
.L_x_34750:
[----:B------:R-:W-:Y:S02]  /*1a570*/  IMAD.MOV.U32 R227, RZ, RZ, R230 ;  /* 0x000000ffffe37224 */ /* 0x000fe400078e00e6 */
.L_x_34751:
[----:B------:R-:W-:Y:S05]  /*1a580*/  BSYNC B2 ;  /* 0x0000000000027941 */ /* 0x000fea0003800000 */
.L_x_34749:
        /* <DEDUP_REMOVED lines=16> */
.L_x_34755:
[----:B------:R-:W-:Y:S05]  /*1a690*/  BSYNC B3 ;  /* 0x0000000000037941 */ /* 0x000fea0003800000 */
.L_x_34754:
        /* <DEDUP_REMOVED lines=42> */
.L_x_34753:
[----:B------:R-:W-:Y:S05]  /*1a940*/  BSYNC B2 ;  /* 0x0000000000027941 */ /* 0x000fea0003800000 */
.L_x_34752:
        /* <DEDUP_REMOVED lines=9> */
.L_x_34748:
        /* <DEDUP_REMOVED lines=12> */
.L_x_34757:
[----:B------:R-:W-:Y:S02]  /*1aaa0*/  IMAD.MOV.U32 R227, RZ, RZ, R230 ;  /* 0x000000ffffe37224 */ /* 0x000fe400078e00e6 */
.L_x_34758:
[----:B------:R-:W-:Y:S05]  /*1aab0*/  BSYNC B2 ;  /* 0x0000000000027941 */ /* 0x000fea0003800000 */
.L_x_34756:
        /* <DEDUP_REMOVED lines=16> */
.L_x_34762:
[----:B------:R-:W-:Y:S05]  /*1abc0*/  BSYNC B3 ;  /* 0x0000000000037941 */ /* 0x000fea0003800000 */
.L_x_34761:
        /* <DEDUP_REMOVED lines=42> */
.L_x_34760:
[----:B------:R-:W-:Y:S05]  /*1ae70*/  BSYNC B2 ;  /* 0x0000000000027941 */ /* 0x000fea0003800000 */
.L_x_34759:
        /* <DEDUP_REMOVED lines=12> */
.L_x_34763:
        /* <DEDUP_REMOVED lines=12> */
.L_x_34766:
[----:B------:R-:W-:Y:S02]  /*1b000*/  IMAD.MOV.U32 R93, RZ, RZ, R230 ;  /* 0x000000ffff5d7224 */ /* 0x000fe400078e00e6 */
.L_x_34767:
[----:B------:R-:W-:Y:S05]  /*1b010*/  BSYNC B2 ;  /* 0x0000000000027941 */ /* 0x000fea0003800000 */
.L_x_34765:
        /* <DEDUP_REMOVED lines=16> */
.L_x_34771:
[----:B------:R-:W-:Y:S05]  /*1b120*/  BSYNC B3 ;  /* 0x0000000000037941 */ /* 0x000fea0003800000 */
.L_x_34770:
        /* <DEDUP_REMOVED lines=42> */
.L_x_34769:
[----:B------:R-:W-:Y:S05]  /*1b3d0*/  BSYNC B2 ;  /* 0x0000000000027941 */ /* 0x000fea0003800000 */
.L_x_34768:
        /* <DEDUP_REMOVED lines=9> */
.L_x_34764:
        /* <DEDUP_REMOVED lines=12> */
.L_x_34773:
[----:B------:R-:W-:Y:S02]  /*1b530*/  IMAD.MOV.U32 R227, RZ, RZ, R230 ;  /* 0x000000ffffe37224 */ /* 0x000fe400078e00e6 */
.L_x_34774:
[----:B------:R-:W-:Y:S05]  /*1b540*/  BSYNC B2 ;  /* 0x0000000000027941 */ /* 0x000fea0003800000 */
.L_x_34772:
        /* <DEDUP_REMOVED lines=16> */
.L_x_34778:
[----:B------:R-:W-:Y:S05]  /*1b650*/  BSYNC B3 ;  /* 0x0000000000037941 */ /* 0x000fea0003800000 */
.L_x_34777:
        /* <DEDUP_REMOVED lines=42> */
.L_x_34776:
[----:B------:R-:W-:Y:S05]  /*1b900*/  BSYNC B2 ;  /* 0x0000000000027941 */ /* 0x000fea0003800000 */
.L_x_34775:
        /* <DEDUP_REMOVED lines=12> */
.L_x_34779:
        /* <DEDUP_REMOVED lines=12> */
.L_x_34782:
[----:B------:R-:W-:Y:S02]  /*1ba90*/  IMAD.MOV.U32 R94, RZ, RZ, R230 ;  /* 0x000000ffff5e7224 */ /* 0x000fe400078e00e6 */
.L_x_34783:
[----:B------:R-:W-:Y:S05]  /*1baa0*/  BSYNC B2 ;  /* 0x0000000000027941 */ /* 0x000fea0003800000 */
.L_x_34781:
        /* <DEDUP_REMOVED lines=16> */
.L_x_34787:
[----:B------:R-:W-:Y:S05]  /*1bbb0*/  BSYNC B3 ;  /* 0x0000000000037941 */ /* 0x000fea0003800000 */
.L_x_34786:
        /* <DEDUP_REMOVED lines=42> */
.L_x_34785:
[----:B------:R-:W-:Y:S05]  /*1be60*/  BSYNC B2 ;  /* 0x0000000000027941 */ /* 0x000fea0003800000 */
.L_x_34784:
        /* <DEDUP_REMOVED lines=9> */
.L_x_34780:
        /* <DEDUP_REMOVED lines=12> */
.L_x_34789:
[----:B------:R-:W-:Y:S02]  /*1bfc0*/  IMAD.MOV.U32 R227, RZ, RZ, R230 ;  /* 0x000000ffffe37224 */ /* 0x000fe400078e00e6 */
.L_x_34790:
[----:B------:R-:W-:Y:S05]  /*1bfd0*/  BSYNC B2 ;  /* 0x0000000000027941 */ /* 0x000fea0003800000 */
.L_x_34788:
        /* <DEDUP_REMOVED lines=16> */
.L_x_34794:
[----:B------:R-:W-:Y:S05]  /*1c0e0*/  BSYNC B3 ;  /* 0x0000000000037941 */ /* 0x000fea0003800000 */
.L_x_34793:
        /* <DEDUP_REMOVED lines=42> */
.L_x_34792:
[----:B------:R-:W-:Y:S05]  /*1c390*/  BSYNC B2 ;  /* 0x0000000000027941 */ /* 0x000fea0003800000 */
.L_x_34791:
        /* <DEDUP_REMOVED lines=12> */
.L_x_34795:
        /* <DEDUP_REMOVED lines=12> */
.L_x_34798:
[----:B------:R-:W-:Y:S02]  /*1c520*/  IMAD.MOV.U32 R227, RZ, RZ, R230 ;  /* 0x000000ffffe37224 */ /* 0x000fe400078e00e6 */
.L_x_34799:
[----:B------:R-:W-:Y:S05]  /*1c530*/  BSYNC B2 ;  /* 0x0000000000027941 */ /* 0x000fea0003800000 */
.L_x_34797:
        /* <DEDUP_REMOVED lines=16> */
.L_x_34803:
[----:B------:R-:W-:Y:S05]  /*1c640*/  BSYNC B3 ;  /* 0x0000000000037941 */ /* 0x000fea0003800000 */
.L_x_34802:
        /* <DEDUP_REMOVED lines=42> */
.L_x_34801:
[----:B------:R-:W-:Y:S05]  /*1c8f0*/  BSYNC B2 ;  /* 0x0000000000027941 */ /* 0x000fea0003800000 */
.L_x_34800:
        /* <DEDUP_REMOVED lines=9> */
.L_x_34796:
        /* <DEDUP_REMOVED lines=12> */
.L_x_34805:
[----:B------:R-:W-:Y:S02]  /*1ca50*/  IMAD.MOV.U32 R227, RZ, RZ, R230 ;  /* 0x000000ffffe37224 */ /* 0x000fe400078e00e6 */
.L_x_34806:
[----:B------:R-:W-:Y:S05]  /*1ca60*/  BSYNC B2 ;  /* 0x0000000000027941 */ /* 0x000fea0003800000 */
.L_x_34804:
        /* <DEDUP_REMOVED lines=16> */
.L_x_34810:
[----:B------:R-:W-:Y:S05]  /*1cb70*/  BSYNC B3 ;  /* 0x0000000000037941 */ /* 0x000fea0003800000 */
.L_x_34809:
        /* <DEDUP_REMOVED lines=42> */
.L_x_34808:
[----:B------:R-:W-:Y:S05]  /*1ce20*/  BSYNC B2 ;  /* 0x0000000000027941 */ /* 0x000fea0003800000 */
.L_x_34807:
        /* <DEDUP_REMOVED lines=12> */
.L_x_34811:
        /* <DEDUP_REMOVED lines=12> */
.L_x_34814:
[----:B------:R-:W-:Y:S02]  /*1cfb0*/  IMAD.MOV.U32 R233, RZ, RZ, R230 ;  /* 0x000000ffffe97224 */ /* 0x000fe400078e00e6 */
.L_x_34815:
[----:B------:R-:W-:Y:S05]  /*1cfc0*/  BSYNC B2 ;  /* 0x0000000000027941 */ /* 0x000fea0003800000 */
.L_x_34813:
        /* <DEDUP_REMOVED lines=16> */
.L_x_34819:
[----:B------:R-:W-:Y:S05]  /*1d0d0*/  BSYNC B3 ;  /* 0x0000000000037941 */ /* 0x000fea0003800000 */
.L_x_34818:
        /* <DEDUP_REMOVED lines=42> */
.L_x_34817:
[----:B------:R-:W-:Y:S05]  /*1d380*/  BSYNC B2 ;  /* 0x0000000000027941 */ /* 0x000fea0003800000 */
.L_x_34816:
        /* <DEDUP_REMOVED lines=9> */
.L_x_34812:
        /* <DEDUP_REMOVED lines=51> */
.L_x_34820:
[----:B------:R-:W-:Y:S02]  /*1d750*/  IADD3 R121, R121, 0x20, RZ ;  /* 0x0000002079797810 */ /* 0x000fe40007ffe0ff */
.L_x_34691:
[----:B------:R-:W-:Y:S05]  /*1d760*/  BSYNC B1 ;  /* 0x0000000000017941 */ /* 0x000fea0003800000 */
.L_x_34690:
        /* <DEDUP_REMOVED lines=31> */
.L_x_34824:
[----:B-1----:R-:W-:Y:S02]  /*1d960*/  IMAD.MOV.U32 R233, RZ, RZ, R230 ;  /* 0x000000ffffe97224 */ /* 0x002fe400078e00e6 */
.L_x_34825:
[----:B------:R-:W-:Y:S05]  /*1d970*/  BSYNC B2 ;  /* 0x0000000000027941 */ /* 0x000fea0003800000 */
.L_x_34823:
        /* <DEDUP_REMOVED lines=16> */
.L_x_34829:
[----:B------:R-:W-:Y:S05]  /*1da80*/  BSYNC B3 ;  /* 0x0000000000037941 */ /* 0x000fea0003800000 */
.L_x_34828:
        /* <DEDUP_REMOVED lines=42> */
.L_x_34827:
[----:B------:R-:W-:Y:S05]  /*1dd30*/  BSYNC B2 ;  /* 0x0000000000027941 */ /* 0x000fea0003800000 */
.L_x_34826:
        /* <DEDUP_REMOVED lines=17> */
.L_x_34830:
        /* <DEDUP_REMOVED lines=12> */
.L_x_34833:
[----:B------:R-:W-:Y:S02]  /*1df10*/  IMAD.MOV.U32 R97, RZ, RZ, R230 ;  /* 0x000000ffff617224 */ /* 0x000fe400078e00e6 */
.L_x_34834:
[----:B------:R-:W-:Y:S05]  /*1df20*/  BSYNC B2 ;  /* 0x0000000000027941 */ /* 0x000fea0003800000 */
.L_x_34832:
        /* <DEDUP_REMOVED lines=16> */
.L_x_34838:
[----:B------:R-:W-:Y:S05]  /*1e030*/  BSYNC B3 ;  /* 0x0000000000037941 */ /* 0x000fea0003800000 */
.L_x_34837:
        /* <DEDUP_REMOVED lines=42> */
.L_x_34836:
[----:B------:R-:W-:Y:S05]  /*1e2e0*/  BSYNC B2 ;  /* 0x0000000000027941 */ /* 0x000fea0003800000 */
.L_x_34835:
        /* <DEDUP_REMOVED lines=9> */
.L_x_34831:
        /* <DEDUP_REMOVED lines=12> */
.L_x_34840:
[----:B------:R-:W-:Y:S02]  /*1e440*/  IMAD.MOV.U32 R227, RZ, RZ, R230 ;  /* 0x000000ffffe37224 */ /* 0x000fe400078e00e6 */
.L_x_34841:
[----:B------:R-:W-:Y:S05]  /*1e450*/  BSYNC B2 ;  /* 0x0000000000027941 */ /* 0x000fea0003800000 */
.L_x_34839:
        /* <DEDUP_REMOVED lines=16> */
.L_x_34845:
[----:B------:R-:W-:Y:S05]  /*1e560*/  BSYNC B3 ;  /* 0x0000000000037941 */ /* 0x000fea0003800000 */
.L_x_34844:
        /* <DEDUP_REMOVED lines=42> */
.L_x_34843:
[----:B------:R-:W-:Y:S05]  /*1e810*/  BSYNC B2 ;  /* 0x0000000000027941 */ /* 0x000fea0003800000 */
.L_x_34842:
        /* <DEDUP_REMOVED lines=14> */
.L_x_34846:
        /* <DEDUP_REMOVED lines=12> */
.L_x_34849:
[----:B------:R-:W-:Y:S02]  /*1e9c0*/  IMAD.MOV.U32 R100, RZ, RZ, R230 ;  /* 0x000000ffff647224 */ /* 0x000fe400078e00e6 */
.L_x_34850:
[----:B------:R-:W-:Y:S05]  /*1e9d0*/  BSYNC B2 ;  /* 0x0000000000027941 */ /* 0x000fea0003800000 */
.L_x_34848:
        /* <DEDUP_REMOVED lines=16> */
.L_x_34854:
[----:B------:R-:W-:Y:S05]  /*1eae0*/  BSYNC B3 ;  /* 0x0000000000037941 */ /* 0x000fea0003800000 */
.L_x_34853:
        /* <DEDUP_REMOVED lines=42> */
.L_x_34852:
[----:B------:R-:W-:Y:S05]  /*1ed90*/  BSYNC B2 ;  /* 0x0000000000027941 */ /* 0x000fea0003800000 */
.L_x_34851:
        /* <DEDUP_REMOVED lines=9> */
.L_x_34847:
        /* <DEDUP_REMOVED lines=12> */
.L_x_34856:
[----:B------:R-:W-:Y:S02]  /*1eef0*/  IMAD.MOV.U32 R100, RZ, RZ, R230 ;  /* 0x000000ffff647224 */ /* 0x000fe400078e00e6 */
.L_x_34857:
[----:B------:R-:W-:Y:S05]  /*1ef00*/  BSYNC B2 ;  /* 0x0000000000027941 */ /* 0x000fea0003800000 */
.L_x_34855:
        /* <DEDUP_REMOVED lines=16> */
.L_x_34861:
[----:B------:R-:W-:Y:S05]  /*1f010*/  BSYNC B3 ;  /* 0x0000000000037941 */ /* 0x000fea0003800000 */
.L_x_34860:
        /* <DEDUP_REMOVED lines=42> */
.L_x_34859:
[----:B------:R-:W-:Y:S05]  /*1f2c0*/  BSYNC B2 ;  /* 0x0000000000027941 */ /* 0x000fea0003800000 */
.L_x_34858:
        /* <DEDUP_REMOVED lines=14> */
.L_x_34862:
        /* <DEDUP_REMOVED lines=12> */
.L_x_34865:
[----:B------:R-:W-:Y:S02]  /*1f470*/  IMAD.MOV.U32 R99, RZ, RZ, R230 ;  /* 0x000000ffff637224 */ /* 0x000fe400078e00e6 */
.L_x_34866:
[----:B------:R-:W-:Y:S05]  /*1f480*/  BSYNC B2 ;  /* 0x0000000000027941 */ /* 0x000fea0003800000 */
.L_x_34864:
        /* <DEDUP_REMOVED lines=16> */
.L_x_34870:
[----:B------:R-:W-:Y:S05]  /*1f590*/  BSYNC B3 ;  /* 0x0000000000037941 */ /* 0x000fea0003800000 */
.L_x_34869:
        /* <DEDUP_REMOVED lines=42> */
.L_x_34868:
[----:B------:R-:W-:Y:S05]  /*1f840*/  BSYNC B2 ;  /* 0x0000000000027941 */ /* 0x000fea0003800000 */
.L_x_34867:
        /* <DEDUP_REMOVED lines=9> */
.L_x_34863:
        /* <DEDUP_REMOVED lines=12> */
.L_x_34872:
[----:B------:R-:W-:Y:S02]  /*1f9a0*/  IMAD.MOV.U32 R100, RZ, RZ, R230 ;  /* 0x000000ffff647224 */ /* 0x000fe400078e00e6 */
.L_x_34873:
[----:B------:R-:W-:Y:S05]  /*1f9b0*/  BSYNC B2 ;  /* 0x0000000000027941 */ /* 0x000fea0003800000 */
.L_x_34871:
        /* <DEDUP_REMOVED lines=16> */
.L_x_34877:
[----:B------:R-:W-:Y:S05]  /*1fac0*/  BSYNC B3 ;  /* 0x0000000000037941 */ /* 0x000fea0003800000 */
.L_x_34876:
        /* <DEDUP_REMOVED lines=42> */
.L_x_34875:
[----:B------:R-:W-:Y:S05]  /*1fd70*/  BSYNC B2 ;  /* 0x0000000000027941 */ /* 0x000fea0003800000 */
.L_x_34874:
        /* <DEDUP_REMOVED lines=14> */
.L_x_34878:
        /* <DEDUP_REMOVED lines=12> */
.L_x_34881:
[----:B------:R-:W-:Y:S02]  /*1ff20*/  IMAD.MOV.U32 R227, RZ, RZ, R230 ;  /* 0x000000ffffe37224 */ /* 0x000fe400078e00e6 */
.L_x_34882:
[----:B------:R-:W-:Y:S05]  /*1ff30*/  BSYNC B2 ;  /* 0x0000000000027941 */ /* 0x000fea0003800000 */
.L_x_34880:
        /* <DEDUP_REMOVED lines=16> */
.L_x_34886:
[----:B------:R-:W-:Y:S05]  /*20040*/  BSYNC B3 ;  /* 0x0000000000037941 */ /* 0x000fea0003800000 */
.L_x_34885:
        /* <DEDUP_REMOVED lines=42> */
.L_x_34884:
[----:B------:R-:W-:Y:S05]  /*202f0*/  BSYNC B2 ;  /* 0x0000000000027941 */ /* 0x000fea0003800000 */
.L_x_34883:
        /* <DEDUP_REMOVED lines=9> */
.L_x_34879:
        /* <DEDUP_REMOVED lines=12> */
.L_x_34888:
[----:B------:R-:W-:Y:S02]  /*20450*/  IMAD.MOV.U32 R227, RZ, RZ, R230 ;  /* 0x000000ffffe37224 */ /* 0x000fe400078e00e6 */
.L_x_34889:
[----:B------:R-:W-:Y:S05]  /*20460*/  BSYNC B2 ;  /* 0x0000000000027941 */ /* 0x000fea0003800000 */
.L_x_34887:
        /* <DEDUP_REMOVED lines=16> */
.L_x_34893:
[----:B------:R-:W-:Y:S05]  /*20570*/  BSYNC B3 ;  /* 0x0000000000037941 */ /* 0x000fea0003800000 */
.L_x_34892:
        /* <DEDUP_REMOVED lines=42> */
.L_x_34891:
[----:B------:R-:W-:Y:S05]  /*20820*/  BSYNC B2 ;  /* 0x0000000000027941 */ /* 0x000fea0003800000 */
.L_x_34890:
        /* <DEDUP_REMOVED lines=12> */
.L_x_34894:
        /* <DEDUP_REMOVED lines=12> */
.L_x_34897:
[----:B------:R-:W-:Y:S02]  /*209b0*/  IMAD.MOV.U32 R101, RZ, RZ, R230 ;  /* 0x000000ffff657224 */ /* 0x000fe400078e00e6 */
.L_x_34898:
[----:B------:R-:W-:Y:S05]  /*209c0*/  BSYNC B2 ;  /* 0x0000000000027941 */ /* 0x000fea0003800000 */
.L_x_34896:
        /* <DEDUP_REMOVED lines=16> */
.L_x_34902:
[----:B------:R-:W-:Y:S05]  /*20ad0*/  BSYNC B3 ;  /* 0x0000000000037941 */ /* 0x000fea0003800000 */
.L_x_34901:
        /* <DEDUP_REMOVED lines=42> */
.L_x_34900:
[----:B------:R-:W-:Y:S05]  /*20d80*/  BSYNC B2 ;  /* 0x0000000000027941 */ /* 0x000fea0003800000 */
.L_x_34899:
        /* <DEDUP_REMOVED lines=9> */
.L_x_34895:
        /* <DEDUP_REMOVED lines=12> */
.L_x_34904:
[----:B------:R-:W-:Y:S02]  /*20ee0*/  IMAD.MOV.U32 R227, RZ, RZ, R230 ;  /* 0x000000ffffe37224 */ /* 0x000fe400078e00e6 */
.L_x_34905:
[----:B------:R-:W-:Y:S05]  /*20ef0*/  BSYNC B2 ;  /* 0x0000000000027941 */ /* 0x000fea0003800000 */
.L_x_34903:
        /* <DEDUP_REMOVED lines=16> */
.L_x_34909:
[----:B------:R-:W-:Y:S05]  /*21000*/  BSYNC B3 ;  /* 0x0000000000037941 */ /* 0x000fea0003800000 */
.L_x_34908:
        /* <DEDUP_REMOVED lines=42> */
.L_x_34907:
[----:B------:R-:W-:Y:S05]  /*212b0*/  BSYNC B2 ;  /* 0x0000000000027941 */ /* 0x000fea0003800000 */
.L_x_34906:
        /* <DEDUP_REMOVED lines=12> */
.L_x_34910:
        /* <DEDUP_REMOVED lines=12> */
.L_x_34913:
[----:B------:R-:W-:Y:S02]  /*21440*/  IMAD.MOV.U32 R102, RZ, RZ, R230 ;  /* 0x000000ffff667224 */ /* 0x000fe400078e00e6 */
.L_x_34914:
[----:B------:R-:W-:Y:S05]  /*21450*/  BSYNC B2 ;  /* 0x0000000000027941 */ /* 0x000fea0003800000 */
.L_x_34912:
        /* <DEDUP_REMOVED lines=16> */
.L_x_34918:
[----:B------:R-:W-:Y:S05]  /*21560*/  BSYNC B3 ;  /* 0x0000000000037941 */ /* 0x000fea0003800000 */
.L_x_34917:
        /* <DEDUP_REMOVED lines=42> */
.L_x_34916:
[----:B------:R-:W-:Y:S05]  /*21810*/  BSYNC B2 ;  /* 0x0000000000027941 */ /* 0x000fea0003800000 */
.L_x_34915:
        /* <DEDUP_REMOVED lines=9> */
.L_x_34911:
        /* <DEDUP_REMOVED lines=12> */
.L_x_34920:
[----:B------:R-:W-:Y:S02]  /*21970*/  IMAD.MOV.U32 R227, RZ, RZ, R230 ;  /* 0x000000ffffe37224 */ /* 0x000fe400078e00e6 */
.L_x_34921:
[----:B------:R-:W-:Y:S05]  /*21980*/  BSYNC B2 ;  /* 0x0000000000027941 */ /* 0x000fea0003800000 */
.L_x_34919:
        /* <DEDUP_REMOVED lines=16> */
.L_x_34925:
[----:B------:R-:W-:Y:S05]  /*21a90*/  BSYNC B3 ;  /* 0x0000000000037941 */ /* 0x000fea0003800000 */
.L_x_34924:
        /* <DEDUP_REMOVED lines=42> */
.L_x_34923:
[----:B------:R-:W-:Y:S05]  /*21d40*/  BSYNC B2 ;  /* 0x0000000000027941 */ /* 0x000fea0003800000 */
.L_x_34922:
        /* <DEDUP_REMOVED lines=12> */
.L_x_34926:
        /* <DEDUP_REMOVED lines=12> */
.L_x_34929:
[----:B------:R-:W-:Y:S02]  /*21ed0*/  IMAD.MOV.U32 R227, RZ, RZ, R230 ;  /* 0x000000ffffe37224 */ /* 0x000fe400078e00e6 */
.L_x_34930:
[----:B------:R-:W-:Y:S05]  /*21ee0*/  BSYNC B2 ;  /* 0x0000000000027941 */ /* 0x000fea0003800000 */
.L_x_34928:
        /* <DEDUP_REMOVED lines=16> */
.L_x_34934:
[----:B------:R-:W-:Y:S05]  /*21ff0*/  BSYNC B3 ;  /* 0x0000000000037941 */ /* 0x000fea0003800000 */
.L_x_34933:
        /* <DEDUP_REMOVED lines=42> */
.L_x_34932:
[----:B------:R-:W-:Y:S05]  /*222a0*/  BSYNC B2 ;  /* 0x0000000000027941 */ /* 0x000fea0003800000 */
.L_x_34931:
        /* <DEDUP_REMOVED lines=9> */
.L_x_34927:
        /* <DEDUP_REMOVED lines=12> */
.L_x_34936:
[----:B------:R-:W-:Y:S02]  /*22400*/  IMAD.MOV.U32 R227, RZ, RZ, R230 ;  /* 0x000000ffffe37224 */ /* 0x000fe400078e00e6 */
.L_x_34937:
[----:B------:R-:W-:Y:S05]  /*22410*/  BSYNC B2 ;  /* 0x0000000000027941 */ /* 0x000fea0003800000 */
.L_x_34935:
        /* <DEDUP_REMOVED lines=16> */
.L_x_34941:
[----:B------:R-:W-:Y:S05]  /*22520*/  BSYNC B3 ;  /* 0x0000000000037941 */ /* 0x000fea0003800000 */
.L_x_34940:
        /* <DEDUP_REMOVED lines=42> */
.L_x_34939:
[----:B------:R-:W-:Y:S05]  /*227d0*/  BSYNC B2 ;  /* 0x0000000000027941 */ /* 0x000fea0003800000 */
.L_x_34938:
        /* <DEDUP_REMOVED lines=12> */
.L_x_34942:
        /* <DEDUP_REMOVED lines=12> */
.L_x_34945:
[----:B------:R-:W-:Y:S02]  /*22960*/  IMAD.MOV.U32 R233, RZ, RZ, R230 ;  /* 0x000000ffffe97224 */ /* 0x000fe400078e00e6 */
.L_x_34946:
[----:B------:R-:W-:Y:S05]  /*22970*/  BSYNC B2 ;  /* 0x0000000000027941 */ /* 0x000fea0003800000 */
.L_x_34944:
        /* <DEDUP_REMOVED lines=16> */
.L_x_34950:
[----:B------:R-:W-:Y:S05]  /*22a80*/  BSYNC B3 ;  /* 0x0000000000037941 */ /* 0x000fea0003800000 */
.L_x_34949:
        /* <DEDUP_REMOVED lines=42> */
.L_x_34948:
[----:B------:R-:W-:Y:S05]  /*22d30*/  BSYNC B2 ;  /* 0x0000000000027941 */ /* 0x000fea0003800000 */
.L_x_34947:
        /* <DEDUP_REMOVED lines=9> */
.L_x_34943:
        /* <DEDUP_REMOVED lines=51> */
.L_x_34951:
[----:B------:R-:W-:Y:S02]  /*23100*/  IADD3 R121, R121, 0x20, RZ ;  /* 0x0000002079797810 */ /* 0x000fe40007ffe0ff */
.L_x_34822:
[----:B------:R-:W-:Y:S05]  /*23110*/  BSYNC B1 ;  /* 0x0000000000017941 */ /* 0x000fea0003800000 */
.L_x_34821:
        /* <DEDUP_REMOVED lines=31> */
.L_x_34955:
[----:B-1----:R-:W-:Y:S02]  /*23310*/  IMAD.MOV.U32 R233, RZ, RZ, R230 ;  /* 0x000000ffffe97224 */ /* 0x002fe400078e00e6 */
.L_x_34956:
[----:B------:R-:W-:Y:S05]  /*23320*/  BSYNC B2 ;  /* 0x0000000000027941 */ /* 0x000fea0003800000 */
.L_x_34954:
        /* <DEDUP_REMOVED lines=16> */
.L_x_34960:
[----:B------:R-:W-:Y:S05]  /*23430*/  BSYNC B3 ;  /* 0x0000000000037941 */ /* 0x000fea0003800000 */
.L_x_34959:
        /* <DEDUP_REMOVED lines=42> */
.L_x_34958:
[----:B------:R-:W-:Y:S05]  /*236e0*/  BSYNC B2 ;  /* 0x0000000000027941 */ /* 0x000fea0003800000 */
.L_x_34957:
        /* <DEDUP_REMOVED lines=17> */
.L_x_34961:
        /* <DEDUP_REMOVED lines=12> */
.L_x_34964:
[----:B------:R-:W-:Y:S02]  /*238c0*/  IMAD.MOV.U32 R105, RZ, RZ, R230 ;  /* 0x000000ffff697224 */ /* 0x000fe400078e00e6 */
.L_x_34965:
[----:B------:R-:W-:Y:S05]  /*238d0*/  BSYNC B2 ;  /* 0x0000000000027941 */ /* 0x000fea0003800000 */
.L_x_34963:
        /* <DEDUP_REMOVED lines=16> */
.L_x_34969:
[----:B------:R-:W-:Y:S05]  /*239e0*/  BSYNC B3 ;  /* 0x0000000000037941 */ /* 0x000fea0003800000 */
.L_x_34968:
        /* <DEDUP_REMOVED lines=42> */
.L_x_34967:
[----:B------:R-:W-:Y:S05]  /*23c90*/  BSYNC B2 ;  /* 0x0000000000027941 */ /* 0x000fea0003800000 */
.L_x_34966:
        /* <DEDUP_REMOVED lines=9> */
.L_x_34962:
        /* <DEDUP_REMOVED lines=12> */
.L_x_34971:
[----:B------:R-:W-:Y:S02]  /*23df0*/  IMAD.MOV.U32 R227, RZ, RZ, R230 ;  /* 0x000000ffffe37224 */ /* 0x000fe400078e00e6 */
.L_x_34972:
[----:B------:R-:W-:Y:S05]  /*23e00*/  BSYNC B2 ;  /* 0x0000000000027941 */ /* 0x000fea0003800000 */
.L_x_34970:
        /* <DEDUP_REMOVED lines=16> */
.L_x_34976:
[----:B------:R-:W-:Y:S05]  /*23f10*/  BSYNC B3 ;  /* 0x0000000000037941 */ /* 0x000fea0003800000 */
.L_x_34975:
        /* <DEDUP_REMOVED lines=42> */
.L_x_34974:
[----:B------:R-:W-:Y:S05]  /*241c0*/  BSYNC B2 ;  /* 0x0000000000027941 */ /* 0x000fea0003800000 */
.L_x_34973:
        /* <DEDUP_REMOVED lines=14> */
.L_x_34977:
        /* <DEDUP_REMOVED lines=12> */
.L_x_34980:
[----:B------:R-:W-:Y:S02]  /*24370*/  IMAD.MOV.U32 R108, RZ, RZ, R230 ;  /* 0x000000ffff6c7224 */ /* 0x000fe400078e00e6 */
.L_x_34981:
[----:B------:R-:W-:Y:S05]  /*24380*/  BSYNC B2 ;  /* 0x0000000000027941 */ /* 0x000fea0003800000 */
.L_x_34979:
        /* <DEDUP_REMOVED lines=16> */
.L_x_34985:
[----:B------:R-:W-:Y:S05]  /*24490*/  BSYNC B3 ;  /* 0x0000000000037941 */ /* 0x000fea0003800000 */
.L_x_34984:
        /* <DEDUP_REMOVED lines=42> */
.L_x_34983:
[----:B------:R-:W-:Y:S05]  /*24740*/  BSYNC B2 ;  /* 0x0000000000027941 */ /* 0x000fea0003800000 */
.L_x_34982:
        /* <DEDUP_REMOVED lines=9> */
.L_x_34978:
        /* <DEDUP_REMOVED lines=12> */
.L_x_34987:
[----:B------:R-:W-:Y:S02]  /*248a0*/  IMAD.MOV.U32 R108, RZ, RZ, R230 ;  /* 0x000000ffff6c7224 */ /* 0x000fe400078e00e6 */
.L_x_34988:
[----:B------:R-:W-:Y:S05]  /*248b0*/  BSYNC B2 ;  /* 0x0000000000027941 */ /* 0x000fea0003800000 */
.L_x_34986:
        /* <DEDUP_REMOVED lines=16> */
.L_x_34992:
[----:B------:R-:W-:Y:S05]  /*249c0*/  BSYNC B3 ;  /* 0x0000000000037941 */ /* 0x000fea0003800000 */
.L_x_34991:
        /* <DEDUP_REMOVED lines=42> */
.L_x_34990:
[----:B------:R-:W-:Y:S05]  /*24c70*/  BSYNC B2 ;  /* 0x0000000000027941 */ /* 0x000fea0003800000 */
.L_x_34989:
        /* <DEDUP_REMOVED lines=14> */
.L_x_34993:
        /* <DEDUP_REMOVED lines=12> */
.L_x_34996:
[----:B------:R-:W-:Y:S02]  /*24e20*/  IMAD.MOV.U32 R107, RZ, RZ, R230 ;  /* 0x000000ffff6b7224 */ /* 0x000fe400078e00e6 */
.L_x_34997:
[----:B------:R-:W-:Y:S05]  /*24e30*/  BSYNC B2 ;  /* 0x0000000000027941 */ /* 0x000fea0003800000 */
.L_x_34995:
        /* <DEDUP_REMOVED lines=16> */
.L_x_35001:
[----:B------:R-:W-:Y:S05]  /*24f40*/  BSYNC B3 ;  /* 0x0000000000037941 */ /* 0x000fea0003800000 */
.L_x_35000:
        /* <DEDUP_REMOVED lines=42> */
.L_x_34999:
[----:B------:R-:W-:Y:S05]  /*251f0*/  BSYNC B2 ;  /* 0x0000000000027941 */ /* 0x000fea0003800000 */
.L_x_34998:
        /* <DEDUP_REMOVED lines=9> */
.L_x_34994:
        /* <DEDUP_REMOVED lines=12> */
.L_x_35003:
[----:B------:R-:W-:Y:S02]  /*25350*/  IMAD.MOV.U32 R108, RZ, RZ, R230 ;  /* 0x000000ffff6c7224 */ /* 0x000fe400078e00e6 */
.L_x_35004:
[----:B------:R-:W-:Y:S05]  /*25360*/  BSYNC B2 ;  /* 0x0000000000027941 */ /* 0x000fea0003800000 */
.L_x_35002:
        /* <DEDUP_REMOVED lines=16> */
.L_x_35008:
[----:B------:R-:W-:Y:S05]  /*25470*/  BSYNC B3 ;  /* 0x0000000000037941 */ /* 0x000fea0003800000 */
.L_x_35007:
        /* <DEDUP_REMOVED lines=42> */
.L_x_35006:
[----:B------:R-:W-:Y:S05]  /*25720*/  BSYNC B2 ;  /* 0x0000000000027941 */ /* 0x000fea0003800000 */
.L_x_35005:
        /* <DEDUP_REMOVED lines=14> */
.L_x_35009:
        /* <DEDUP_REMOVED lines=12> */
.L_x_35012:
[----:B------:R-:W-:Y:S02]  /*258d0*/  IMAD.MOV.U32 R227, RZ, RZ, R230 ;  /* 0x000000ffffe37224 */ /* 0x000fe400078e00e6 */
.L_x_35013:
[----:B------:R-:W-:Y:S05]  /*258e0*/  BSYNC B2 ;  /* 0x0000000000027941 */ /* 0x000fea0003800000 */
.L_x_35011:
        /* <DEDUP_REMOVED lines=16> */
.L_x_35017:
[----:B------:R-:W-:Y:S05]  /*259f0*/  BSYNC B3 ;  /* 0x0000000000037941 */ /* 0x000fea0003800000 */
.L_x_35016:
        /* <DEDUP_REMOVED lines=42> */
.L_x_35015:
[----:B------:R-:W-:Y:S05]  /*25ca0*/  BSYNC B2 ;  /* 0x0000000000027941 */ /* 0x000fea0003800000 */
.L_x_35014:
        /* <DEDUP_REMOVED lines=9> */
.L_x_35010:
        /* <DEDUP_REMOVED lines=12> */
.L_x_35019:
[----:B------:R-:W-:Y:S02]  /*25e00*/  IMAD.MOV.U32 R227, RZ, RZ, R230 ;  /* 0x000000ffffe37224 */ /* 0x000fe400078e00e6 */
.L_x_35020:
[----:B------:R-:W-:Y:S05]  /*25e10*/  BSYNC B2 ;  /* 0x0000000000027941 */ /* 0x000fea0003800000 */
.L_x_35018:
        /* <DEDUP_REMOVED lines=16> */
.L_x_35024:
[----:B------:R-:W-:Y:S05]  /*25f20*/  BSYNC B3 ;  /* 0x0000000000037941 */ /* 0x000fea0003800000 */
.L_x_35023:
        /* <DEDUP_REMOVED lines=42> */
.L_x_35022:
[----:B------:R-:W-:Y:S05]  /*261d0*/  BSYNC B2 ;  /* 0x0000000000027941 */ /* 0x000fea0003800000 */
.L_x_35021:
        /* <DEDUP_REMOVED lines=12> */
.L_x_35025:
        /* <DEDUP_REMOVED lines=12> */
.L_x_35028:
[----:B------:R-:W-:Y:S02]  /*26360*/  IMAD.MOV.U32 R109, RZ, RZ, R230 ;  /* 0x000000ffff6d7224 */ /* 0x000fe400078e00e6 */
.L_x_35029:
[----:B------:R-:W-:Y:S05]  /*26370*/  BSYNC B2 ;  /* 0x0000000000027941 */ /* 0x000fea0003800000 */
.L_x_35027:
        /* <DEDUP_REMOVED lines=16> */
.L_x_35033:
[----:B------:R-:W-:Y:S05]  /*26480*/  BSYNC B3 ;  /* 0x0000000000037941 */ /* 0x000fea0003800000 */
.L_x_35032:
        /* <DEDUP_REMOVED lines=42> */
.L_x_35031:
[----:B------:R-:W-:Y:S05]  /*26730*/  BSYNC B2 ;  /* 0x0000000000027941 */ /* 0x000fea0003800000 */
.L_x_35030:
        /* <DEDUP_REMOVED lines=9> */
.L_x_35026:
        /* <DEDUP_REMOVED lines=12> */
.L_x_35035:
[----:B------:R-:W-:Y:S02]  /*26890*/  IMAD.MOV.U32 R227, RZ, RZ, R230 ;  /* 0x000000ffffe37224 */ /* 0x000fe400078e00e6 */
.L_x_35036:
[----:B------:R-:W-:Y:S05]  /*268a0*/  BSYNC B2 ;  /* 0x0000000000027941 */ /* 0x000fea0003800000 */
.L_x_35034:
        /* <DEDUP_REMOVED lines=16> */
.L_x_35040:
[----:B------:R-:W-:Y:S05]  /*269b0*/  BSYNC B3 ;  /* 0x0000000000037941 */ /* 0x000fea0003800000 */
.L_x_35039:
        /* <DEDUP_REMOVED lines=42> */
.L_x_35038:
[----:B------:R-:W-:Y:S05]  /*26c60*/  BSYNC B2 ;  /* 0x0000000000027941 */ /* 0x000fea0003800000 */
.L_x_35037:
        /* <DEDUP_REMOVED lines=12> */
.L_x_35041:
        /* <DEDUP_REMOVED lines=12> */
.L_x_35044:
[----:B------:R-:W-:Y:S02]  /*26df0*/  IMAD.MOV.U32 R110, RZ, RZ, R230 ;  /* 0x000000ffff6e7224 */ /* 0x000fe400078e00e6 */
.L_x_35045:
[----:B------:R-:W-:Y:S05]  /*26e00*/  BSYNC B2 ;  /* 0x0000000000027941 */ /* 0x000fea0003800000 */
.L_x_35043:
        /* <DEDUP_REMOVED lines=16> */
.L_x_35049:
[----:B------:R-:W-:Y:S05]  /*26f10*/  BSYNC B3 ;  /* 0x0000000000037941 */ /* 0x000fea0003800000 */
.L_x_35048:
        /* <DEDUP_REMOVED lines=42> */
.L_x_35047:
[----:B------:R-:W-:Y:S05]  /*271c0*/  BSYNC B2 ;  /* 0x0000000000027941 */ /* 0x000fea0003800000 */
.L_x_35046:
        /* <DEDUP_REMOVED lines=9> */
.L_x_35042:
        /* <DEDUP_REMOVED lines=12> */
.L_x_35051:
[----:B------:R-:W-:Y:S02]  /*27320*/  IMAD.MOV.U32 R227, RZ, RZ, R230 ;  /* 0x000000ffffe37224 */ /* 0x000fe400078e00e6 */
.L_x_35052:
[----:B------:R-:W-:Y:S05]  /*27330*/  BSYNC B2 ;  /* 0x0000000000027941 */ /* 0x000fea0003800000 */
.L_x_35050:
        /* <DEDUP_REMOVED lines=16> */
.L_x_35056:
[----:B------:R-:W-:Y:S05]  /*27440*/  BSYNC B3 ;  /* 0x0000000000037941 */ /* 0x000fea0003800000 */
.L_x_35055:
        /* <DEDUP_REMOVED lines=42> */
.L_x_35054:
[----:B------:R-:W-:Y:S05]  /*276f0*/  BSYNC B2 ;  /* 0x0000000000027941 */ /* 0x000fea0003800000 */
.L_x_35053:
        /* <DEDUP_REMOVED lines=12> */
.L_x_35057:
        /* <DEDUP_REMOVED lines=12> */
.L_x_35060:
[----:B------:R-:W-:Y:S02]  /*27880*/  IMAD.MOV.U32 R227, RZ, RZ, R230 ;  /* 0x000000ffffe37224 */ /* 0x000fe400078e00e6 */
.L_x_35061:
[----:B------:R-:W-:Y:S05]  /*27890*/  BSYNC B2 ;  /* 0x0000000000027941 */ /* 0x000fea0003800000 */
.L_x_35059:
        /* <DEDUP_REMOVED lines=16> */
.L_x_35065:
[----:B------:R-:W-:Y:S05]  /*279a0*/  BSYNC B3 ;  /* 0x0000000000037941 */ /* 0x000fea0003800000 */
.L_x_35064:
        /* <DEDUP_REMOVED lines=42> */
.L_x_35063:
[----:B------:R-:W-:Y:S05]  /*27c50*/  BSYNC B2 ;  /* 0x0000000000027941 */ /* 0x000fea0003800000 */
.L_x_35062:
        /* <DEDUP_REMOVED lines=9> */
.L_x_35058:
        /* <DEDUP_REMOVED lines=12> */
.L_x_35067:
[----:B------:R-:W-:Y:S02]  /*27db0*/  IMAD.MOV.U32 R227, RZ, RZ, R230 ;  /* 0x000000ffffe37224 */ /* 0x000fe400078e00e6 */
.L_x_35068:
[----:B------:R-:W-:Y:S05]  /*27dc0*/  BSYNC B2 ;  /* 0x0000000000027941 */ /* 0x000fea0003800000 */
.L_x_35066:
        /* <DEDUP_REMOVED lines=16> */
.L_x_35072:
[----:B------:R-:W-:Y:S05]  /*27ed0*/  BSYNC B3 ;  /* 0x0000000000037941 */ /* 0x000fea0003800000 */
.L_x_35071:
        /* <DEDUP_REMOVED lines=42> */
.L_x_35070:
[----:B------:R-:W-:Y:S05]  /*28180*/  BSYNC B2 ;  /* 0x0000000000027941 */ /* 0x000fea0003800000 */
.L_x_35069:
        /* <DEDUP_REMOVED lines=12> */
.L_x_35073:
        /* <DEDUP_REMOVED lines=12> */
.L_x_35076:
[----:B------:R-:W-:Y:S02]  /*28310*/  IMAD.MOV.U32 R233, RZ, RZ, R230 ;  /* 0x000000ffffe97224 */ /* 0x000fe400078e00e6 */
.L_x_35077:
[----:B------:R-:W-:Y:S05]  /*28320*/  BSYNC B2 ;  /* 0x0000000000027941 */ /* 0x000fea0003800000 */
.L_x_35075:
        /* <DEDUP_REMOVED lines=16> */
.L_x_35081:
[----:B------:R-:W-:Y:S05]  /*28430*/  BSYNC B3 ;  /* 0x0000000000037941 */ /* 0x000fea0003800000 */
.L_x_35080:
        /* <DEDUP_REMOVED lines=42> */
.L_x_35079:
[----:B------:R-:W-:Y:S05]  /*286e0*/  BSYNC B2 ;  /* 0x0000000000027941 */ /* 0x000fea0003800000 */
.L_x_35078:
        /* <DEDUP_REMOVED lines=9> */
.L_x_35074:
        /* <DEDUP_REMOVED lines=51> */
.L_x_35082:
[----:B------:R-:W-:Y:S02]  /*28ab0*/  IADD3 R121, R121, 0x20, RZ ;  /* 0x0000002079797810 */ /* 0x000fe40007ffe0ff */
.L_x_34953:
[----:B------:R-:W-:Y:S05]  /*28ac0*/  BSYNC B1 ;  /* 0x0000000000017941 */ /* 0x000fea0003800000 */
.L_x_34952:
        /* <DEDUP_REMOVED lines=31> */
.L_x_35086:
[----:B-1----:R-:W-:Y:S02]  /*28cc0*/  IMAD.MOV.U32 R233, RZ, RZ, R230 ;  /* 0x000000ffffe97224 */ /* 0x002fe400078e00e6 */
.L_x_35087:
[----:B------:R-:W-:Y:S05]  /*28cd0*/  BSYNC B2 ;  /* 0x0000000000027941 */ /* 0x000fea0003800000 */
.L_x_35085:
        /* <DEDUP_REMOVED lines=16> */
.L_x_35091:
[----:B------:R-:W-:Y:S05]  /*28de0*/  BSYNC B3 ;  /* 0x0000000000037941 */ /* 0x000fea0003800000 */
.L_x_35090:
        /* <DEDUP_REMOVED lines=42> */
.L_x_35089:
[----:B------:R-:W-:Y:S05]  /*29090*/  BSYNC B2 ;  /* 0x0000000000027941 */ /* 0x000fea0003800000 */
.L_x_35088:
        /* <DEDUP_REMOVED lines=17> */
.L_x_35092:
        /* <DEDUP_REMOVED lines=12> */
.L_x_35095:
[----:B------:R-:W-:Y:S02]  /*29270*/  IMAD.MOV.U32 R113, RZ, RZ, R230 ;  /* 0x000000ffff717224 */ /* 0x000fe400078e00e6 */
.L_x_35096:
[----:B------:R-:W-:Y:S05]  /*29280*/  BSYNC B2 ;  /* 0x0000000000027941 */ /* 0x000fea0003800000 */
.L_x_35094:
        /* <DEDUP_REMOVED lines=16> */
.L_x_35100:
[----:B------:R-:W-:Y:S05]  /*29390*/  BSYNC B3 ;  /* 0x0000000000037941 */ /* 0x000fea0003800000 */
.L_x_35099:
        /* <DEDUP_REMOVED lines=42> */
.L_x_35098:
[----:B------:R-:W-:Y:S05]  /*29640*/  BSYNC B2 ;  /* 0x0000000000027941 */ /* 0x000fea0003800000 */
.L_x_35097:
        /* <DEDUP_REMOVED lines=9> */
.L_x_35093:
        /* <DEDUP_REMOVED lines=12> */
.L_x_35102:
[----:B------:R-:W-:Y:S02]  /*297a0*/  IMAD.MOV.U32 R227, RZ, RZ, R230 ;  /* 0x000000ffffe37224 */ /* 0x000fe400078e00e6 */
.L_x_35103:
[----:B------:R-:W-:Y:S05]  /*297b0*/  BSYNC B2 ;  /* 0x0000000000027941 */ /* 0x000fea0003800000 */
.L_x_35101:
        /* <DEDUP_REMOVED lines=16> */
.L_x_35107:
[----:B------:R-:W-:Y:S05]  /*298c0*/  BSYNC B3 ;  /* 0x0000000000037941 */ /* 0x000fea0003800000 */
.L_x_35106:
        /* <DEDUP_REMOVED lines=42> */
.L_x_35105:
[----:B------:R-:W-:Y:S05]  /*29b70*/  BSYNC B2 ;  /* 0x0000000000027941 */ /* 0x000fea0003800000 */
.L_x_35104:
        /* <DEDUP_REMOVED lines=14> */
.L_x_35108:
        /* <DEDUP_REMOVED lines=12> */
.L_x_35111:
[----:B------:R-:W-:Y:S02]  /*29d20*/  IMAD.MOV.U32 R116, RZ, RZ, R230 ;  /* 0x000000ffff747224 */ /* 0x000fe400078e00e6 */
.L_x_35112:
[----:B------:R-:W-:Y:S05]  /*29d30*/  BSYNC B2 ;  /* 0x0000000000027941 */ /* 0x000fea0003800000 */
.L_x_35110:
        /* <DEDUP_REMOVED lines=16> */
.L_x_35116:
[----:B------:R-:W-:Y:S05]  /*29e40*/  BSYNC B3 ;  /* 0x0000000000037941 */ /* 0x000fea0003800000 */
.L_x_35115:
        /* <DEDUP_REMOVED lines=42> */
.L_x_35114:
[----:B------:R-:W-:Y:S05]  /*2a0f0*/  BSYNC B2 ;  /* 0x0000000000027941 */ /* 0x000fea0003800000 */
.L_x_35113:
        /* <DEDUP_REMOVED lines=9> */
.L_x_35109:
        /* <DEDUP_REMOVED lines=12> */
.L_x_35118:
[----:B------:R-:W-:Y:S02]  /*2a250*/  IMAD.MOV.U32 R116, RZ, RZ, R230 ;  /* 0x000000ffff747224 */ /* 0x000fe400078e00e6 */
.L_x_35119:
[----:B------:R-:W-:Y:S05]  /*2a260*/  BSYNC B2 ;  /* 0x0000000000027941 */ /* 0x000fea0003800000 */
.L_x_35117:
        /* <DEDUP_REMOVED lines=16> */
.L_x_35123:
[----:B------:R-:W-:Y:S05]  /*2a370*/  BSYNC B3 ;  /* 0x0000000000037941 */ /* 0x000fea0003800000 */
.L_x_35122:
        /* <DEDUP_REMOVED lines=42> */
.L_x_35121:
[----:B------:R-:W-:Y:S05]  /*2a620*/  BSYNC B2 ;  /* 0x0000000000027941 */ /* 0x000fea0003800000 */
.L_x_35120:
        /* <DEDUP_REMOVED lines=14> */
.L_x_35124:
        /* <DEDUP_REMOVED lines=12> */
.L_x_35127:
[----:B------:R-:W-:Y:S02]  /*2a7d0*/  IMAD.MOV.U32 R115, RZ, RZ, R230 ;  /* 0x000000ffff737224 */ /* 0x000fe400078e00e6 */
.L_x_35128:
[----:B------:R-:W-:Y:S05]  /*2a7e0*/  BSYNC B2 ;  /* 0x0000000000027941 */ /* 0x000fea0003800000 */
.L_x_35126:
        /* <DEDUP_REMOVED lines=16> */
.L_x_35132:
[----:B------:R-:W-:Y:S05]  /*2a8f0*/  BSYNC B3 ;  /* 0x0000000000037941 */ /* 0x000fea0003800000 */
.L_x_35131:
        /* <DEDUP_REMOVED lines=42> */
.L_x_35130:
[----:B------:R-:W-:Y:S05]  /*2aba0*/  BSYNC B2 ;  /* 0x0000000000027941 */ /* 0x000fea0003800000 */
.L_x_35129:
        /* <DEDUP_REMOVED lines=9> */
.L_x_35125:
        /* <DEDUP_REMOVED lines=12> */
.L_x_35134:
[----:B------:R-:W-:Y:S02]  /*2ad00*/  IMAD.MOV.U32 R116, RZ, RZ, R230 ;  /* 0x000000ffff747224 */ /* 0x000fe400078e00e6 */
.L_x_35135:
[----:B------:R-:W-:Y:S05]  /*2ad10*/  BSYNC B2 ;  /* 0x0000000000027941 */ /* 0x000fea0003800000 */
.L_x_35133:
        /* <DEDUP_REMOVED lines=16> */
.L_x_35139:
[----:B------:R-:W-:Y:S05]  /*2ae20*/  BSYNC B3 ;  /* 0x0000000000037941 */ /* 0x000fea0003800000 */
.L_x_35138:
        /* <DEDUP_REMOVED lines=42> */
.L_x_35137:
[----:B------:R-:W-:Y:S05]  /*2b0d0*/  BSYNC B2 ;  /* 0x0000000000027941 */ /* 0x000fea0003800000 */
.L_x_35136:
        /* <DEDUP_REMOVED lines=14> */
.L_x_35140:
        /* <DEDUP_REMOVED lines=12> */
.L_x_35143:
[----:B------:R-:W-:Y:S02]  /*2b280*/  IMAD.MOV.U32 R227, RZ, RZ, R230 ;  /* 0x000000ffffe37224 */ /* 0x000fe400078e00e6 */
.L_x_35144:
[----:B------:R-:W-:Y:S05]  /*2b290*/  BSYNC B2 ;  /* 0x0000000000027941 */ /* 0x000fea0003800000 */
.L_x_35142:
        /* <DEDUP_REMOVED lines=16> */
.L_x_35148:
[----:B------:R-:W-:Y:S05]  /*2b3a0*/  BSYNC B3 ;  /* 0x0000000000037941 */ /* 0x000fea0003800000 */
.L_x_35147:
        /* <DEDUP_REMOVED lines=42> */
.L_x_35146:
[----:B------:R-:W-:Y:S05]  /*2b650*/  BSYNC B2 ;  /* 0x0000000000027941 */ /* 0x000fea0003800000 */
.L_x_35145:
        /* <DEDUP_REMOVED lines=9> */
.L_x_35141:
        /* <DEDUP_REMOVED lines=12> */
.L_x_35150:
[----:B------:R-:W-:Y:S02]  /*2b7b0*/  IMAD.MOV.U32 R227, RZ, RZ, R230 ;  /* 0x000000ffffe37224 */ /* 0x000fe400078e00e6 */
.L_x_35151:
[----:B------:R-:W-:Y:S05]  /*2b7c0*/  BSYNC B2 ;  /* 0x0000000000027941 */ /* 0x000fea0003800000 */
.L_x_35149:
        /* <DEDUP_REMOVED lines=16> */
.L_x_35155:
[----:B------:R-:W-:Y:S05]  /*2b8d0*/  BSYNC B3 ;  /* 0x0000000000037941 */ /* 0x000fea0003800000 */
.L_x_35154:
        /* <DEDUP_REMOVED lines=42> */
.L_x_35153:
[----:B------:R-:W-:Y:S05]  /*2bb80*/  BSYNC B2 ;  /* 0x0000000000027941 */ /* 0x000fea0003800000 */
.L_x_35152:
        /* <DEDUP_REMOVED lines=12> */
.L_x_35156:
        /* <DEDUP_REMOVED lines=12> */
.L_x_35159:
[----:B------:R-:W-:Y:S02]  /*2bd10*/  IMAD.MOV.U32 R117, RZ, RZ, R230 ;  /* 0x000000ffff757224 */ /* 0x000fe400078e00e6 */
.L_x_35160:
[----:B------:R-:W-:Y:S05]  /*2bd20*/  BSYNC B2 ;  /* 0x0000000000027941 */ /* 0x000fea0003800000 */
.L_x_35158:
        /* <DEDUP_REMOVED lines=16> */
.L_x_35164:
[----:B------:R-:W-:Y:S05]  /*2be30*/  BSYNC B3 ;  /* 0x0000000000037941 */ /* 0x000fea0003800000 */
.L_x_35163:
        /* <DEDUP_REMOVED lines=42> */
.L_x_35162:
[----:B------:R-:W-:Y:S05]  /*2c0e0*/  BSYNC B2 ;  /* 0x0000000000027941 */ /* 0x000fea0003800000 */
.L_x_35161:
        /* <DEDUP_REMOVED lines=9> */
.L_x_35157:
        /* <DEDUP_REMOVED lines=12> */
.L_x_35166:
[----:B------:R-:W-:Y:S02]  /*2c240*/  IMAD.MOV.U32 R227, RZ, RZ, R230 ;  /* 0x000000ffffe37224 */ /* 0x000fe400078e00e6 */
.L_x_35167:
[----:B------:R-:W-:Y:S05]  /*2c250*/  BSYNC B2 ;  /* 0x0000000000027941 */ /* 0x000fea0003800000 */
.L_x_35165:
        /* <DEDUP_REMOVED lines=16> */
.L_x_35171:
[----:B------:R-:W-:Y:S05]  /*2c360*/  BSYNC B3 ;  /* 0x0000000000037941 */ /* 0x000fea0003800000 */
.L_x_35170:
        /* <DEDUP_REMOVED lines=42> */
.L_x_35169:
[----:B------:R-:W-:Y:S05]  /*2c610*/  BSYNC B2 ;  /* 0x0000000000027941 */ /* 0x000fea0003800000 */
.L_x_35168:
        /* <DEDUP_REMOVED lines=12> */
.L_x_35172:
        /* <DEDUP_REMOVED lines=12> */
.L_x_35175:
[----:B------:R-:W-:Y:S02]  /*2c7a0*/  IMAD.MOV.U32 R118, RZ, RZ, R230 ;  /* 0x000000ffff767224 */ /* 0x000fe400078e00e6 */
.L_x_35176:
[----:B------:R-:W-:Y:S05]  /*2c7b0*/  BSYNC B2 ;  /* 0x0000000000027941 */ /* 0x000fea0003800000 */
.L_x_35174:
        /* <DEDUP_REMOVED lines=16> */
.L_x_35180:
[----:B------:R-:W-:Y:S05]  /*2c8c0*/  BSYNC B3 ;  /* 0x0000000000037941 */ /* 0x000fea0003800000 */
.L_x_35179:
        /* <DEDUP_REMOVED lines=42> */
.L_x_35178:
[----:B------:R-:W-:Y:S05]  /*2cb70*/  BSYNC B2 ;  /* 0x0000000000027941 */ /* 0x000fea0003800000 */
.L_x_35177:
        /* <DEDUP_REMOVED lines=9> */
.L_x_35173:
        /* <DEDUP_REMOVED lines=12> */
.L_x_35182:
[----:B------:R-:W-:Y:S02]  /*2ccd0*/  IMAD.MOV.U32 R227, RZ, RZ, R230 ;  /* 0x000000ffffe37224 */ /* 0x000fe400078e00e6 */
.L_x_35183:
[----:B------:R-:W-:Y:S05]  /*2cce0*/  BSYNC B2 ;  /* 0x0000000000027941 */ /* 0x000fea0003800000 */
.L_x_35181:
        /* <DEDUP_REMOVED lines=16> */
.L_x_35187:
[----:B------:R-:W-:Y:S05]  /*2cdf0*/  BSYNC B3 ;  /* 0x0000000000037941 */ /* 0x000fea0003800000 */
.L_x_35186:
        /* <DEDUP_REMOVED lines=42> */
.L_x_35185:
[----:B------:R-:W-:Y:S05]  /*2d0a0*/  BSYNC B2 ;  /* 0x0000000000027941 */ /* 0x000fea0003800000 */
.L_x_35184:
        /* <DEDUP_REMOVED lines=12> */
.L_x_35188:
        /* <DEDUP_REMOVED lines=12> */
.L_x_35191:
[----:B------:R-:W-:Y:S02]  /*2d230*/  IMAD.MOV.U32 R227, RZ, RZ, R230 ;  /* 0x000000ffffe37224 */ /* 0x000fe400078e00e6 */
.L_x_35192:
[----:B------:R-:W-:Y:S05]  /*2d240*/  BSYNC B2 ;  /* 0x0000000000027941 */ /* 0x000fea0003800000 */
.L_x_35190:
        /* <DEDUP_REMOVED lines=16> */
.L_x_35196:
[----:B------:R-:W-:Y:S05]  /*2d350*/  BSYNC B3 ;  /* 0x0000000000037941 */ /* 0x000fea0003800000 */
.L_x_35195:
        /* <DEDUP_REMOVED lines=42> */
.L_x_35194:
[----:B------:R-:W-:Y:S05]  /*2d600*/  BSYNC B2 ;  /* 0x0000000000027941 */ /* 0x000fea0003800000 */
.L_x_35193:
        /* <DEDUP_REMOVED lines=9> */
.L_x_35189:
        /* <DEDUP_REMOVED lines=12> */
.L_x_35198:
[----:B------:R-:W-:Y:S02]  /*2d760*/  IMAD.MOV.U32 R227, RZ, RZ, R230 ;  /* 0x000000ffffe37224 */ /* 0x000fe400078e00e6 */
.L_x_35199:
[----:B------:R-:W-:Y:S05]  /*2d770*/  BSYNC B2 ;  /* 0x0000000000027941 */ /* 0x000fea0003800000 */
.L_x_35197:
        /* <DEDUP_REMOVED lines=16> */
.L_x_35203:
[----:B------:R-:W-:Y:S05]  /*2d880*/  BSYNC B3 ;  /* 0x0000000000037941 */ /* 0x000fea0003800000 */
.L_x_35202:
        /* <DEDUP_REMOVED lines=42> */
.L_x_35201:
[----:B------:R-:W-:Y:S05]  /*2db30*/  BSYNC B2 ;  /* 0x0000000000027941 */ /* 0x000fea0003800000 */
.L_x_35200:
        /* <DEDUP_REMOVED lines=12> */
.L_x_35204:
        /* <DEDUP_REMOVED lines=12> */
.L_x_35207:
[----:B------:R-:W-:Y:S02]  /*2dcc0*/  IMAD.MOV.U32 R233, RZ, RZ, R230 ;  /* 0x000000ffffe97224 */ /* 0x000fe400078e00e6 */
.L_x_35208:
[----:B------:R-:W-:Y:S05]  /*2dcd0*/  BSYNC B2 ;  /* 0x0000000000027941 */ /* 0x000fea0003800000 */
.L_x_35206:
        /* <DEDUP_REMOVED lines=16> */
.L_x_35212:
[----:B------:R-:W-:Y:S05]  /*2dde0*/  BSYNC B3 ;  /* 0x0000000000037941 */ /* 0x000fea0003800000 */
.L_x_35211:
        /* <DEDUP_REMOVED lines=42> */
.L_x_35210:
[----:B------:R-:W-:Y:S05]  /*2e090*/  BSYNC B2 ;  /* 0x0000000000027941 */ /* 0x000fea0003800000 */
.L_x_35209:
        /* <DEDUP_REMOVED lines=9> */
.L_x_35205:
        /* <DEDUP_REMOVED lines=51> */
.L_x_35084:
[----:B------:R-:W-:Y:S05]  /*2e460*/  BSYNC B1 ;  /* 0x0000000000017941 */ /* 0x000fea0003800000 */
.L_x_35083:
        /* <DEDUP_REMOVED lines=78> */
.L_x_35233:
        /* <DEDUP_REMOVED lines=155> */
.L_x_35234:
        /* <DEDUP_REMOVED lines=27> */
[--C-:B0-----:R-:W-:Y:S02]  /*2f4b0*/  FADD.FTZ R232, R59, -R229.reuse ;  /* 0x800000e53be87221 */ /* 0x101fe40000010000 */
[--C-:B------:R-:W-:Y:S01]  /*2f4c0*/  FADD.FTZ R238, R62, -R229.reuse ;  /* 0x800000e53eee7221 */ /* 0x100fe20000010000 */
[----:B------:R-:W-:Y:S01]  /*2f4d0*/  F2FP.PACK_AB R120, R121, R120 ;  /* 0x000000787978723e */ /* 0x000fe200000000ff */
        /* <DEDUP_REMOVED lines=12> */
[----:B------:R-:W-:Y:S01]  /*2f5a0*/  F2FP.PACK_AB R122, R123, R122 ;  /* 0x0000007a7b7a723e */ /* 0x000fe200000000ff */
[----:B------:R-:W-:Y:S01]  /*2f5b0*/  FFMA.FTZ R233, R35, R240, R26 ;  /* 0x000000f023e97223 */ /* 0x000fe2000001001a */
[----:B------:R-:W-:Y:S01]  /*2f5c0*/  F2FP.PACK_AB R121, R232, R121 ;  /* 0x00000079e879723e */ /* 0x000fe200000000ff */
[----:B------:R-:W-:-:S03]  /*2f5d0*/  IMAD.MOV.U32 R234, RZ, RZ, 0x10 ;  /* 0x00000010ffea7424 */ /* 0x000fc600078e00ff */
[----:B------:R-:W-:Y:S01]  /*2f5e0*/  F2FP.PACK_AB R123, R233, R238 ;  /* 0x000000eee97b723e */ /* 0x000fe200000000ff */
[C---:B------:R-:W-:Y:S01]  /*2f5f0*/  IMAD.WIDE.U32 R232, R223.reuse, R234, c[0x0][0x208] ;  /* 0x00008200dfe87625 */ /* 0x040fe200078e00ea */
[----:B------:R-:W-:-:S04]  /*2f600*/  IADD3 R223, R223, 0x20, RZ ;  /* 0x00000020dfdf7810 */ /* 0x000fc80007ffe0ff */
[----:B------:R0:W-:Y:S03]  /*2f610*/  STG.E.128 [R232.64], R120 ;  /* 0x00000078e8007986 */ /* 0x0001e6000c101d06 */
.L_x_35216:
[----:B------:R-:W-:Y:S05]  /*2f620*/  BSYNC B1 ;  /* 0x0000000000017941 */ /* 0x000fea0003800000 */
.L_x_35215:
[----:B------:R-:W-:Y:S01]  /*2f630*/  LOP3.LUT P0, RZ, R43, 0x1000, RZ, 0xc0, !PT ;  /* 0x000010002bff7812 */ /* 0x000fe2000780c0ff */
[----:B------:R-:W-:-:S12]  /*2f640*/  BSSY B1, `(.L_x_35217) ;  /* 0x0000022000017945 */ /* 0x000fd80003800000 */
[----:B------:R-:W-:Y:S05]  /*2f650*/  @!P0 BRA `(.L_x_35218) ;  /* 0x0000020000008947 */ /* 0x000fea0003800000 */
[--C-:B01----:R-:W-:Y:S02]  /*2f660*/  FADD.FTZ R122, R65, -R229.reuse ;  /* 0x800000e5417a7221 */ /* 0x103fe40000010000 */
        /* <DEDUP_REMOVED lines=31> */
.L_x_35218:
[----:B------:R-:W-:Y:S05]  /*2f860*/  BSYNC B1 ;  /* 0x0000000000017941 */ /* 0x000fea0003800000 */
.L_x_35217:
[----:B------:R-:W-:Y:S01]  /*2f870*/  LOP3.LUT P0, RZ, R43, 0x800, RZ, 0xc0, !PT ;  /* 0x000008002bff7812 */ /* 0x000fe2000780c0ff */
[----:B------:R-:W-:-:S12]  /*2f880*/  BSSY B1, `(.L_x_35219) ;  /* 0x0000022000017945 */ /* 0x000fd80003800000 */
[----:B------:R-:W-:Y:S05]  /*2f890*/  @!P0 BRA `(.L_x_35220) ;  /* 0x0000020000008947 */ /* 0x000fea0003800000 */
[--C-:B01----:R-:W-:Y:S02]  /*2f8a0*/  FADD.FTZ R122, R73, -R229.reuse ;  /* 0x800000e5497a7221 */ /* 0x103fe40000010000 */
        /* <DEDUP_REMOVED lines=31> */
.L_x_35220:
[----:B------:R-:W-:Y:S05]  /*2faa0*/  BSYNC B1 ;  /* 0x0000000000017941 */ /* 0x000fea0003800000 */
.L_x_35219:
        /* <DEDUP_REMOVED lines=35> */
.L_x_35222:
[----:B------:R-:W-:Y:S05]  /*2fce0*/  BSYNC B1 ;  /* 0x0000000000017941 */ /* 0x000fea0003800000 */
.L_x_35221:
        /* <DEDUP_REMOVED lines=35> */
.L_x_35224:
[----:B------:R-:W-:Y:S05]  /*2ff20*/  BSYNC B1 ;  /* 0x0000000000017941 */ /* 0x000fea0003800000 */
.L_x_35223:
        /* <DEDUP_REMOVED lines=35> */
.L_x_35226:
[----:B------:R-:W-:Y:S05]  /*30160*/  BSYNC B1 ;  /* 0x0000000000017941 */ /* 0x000fea0003800000 */
.L_x_35225:
        /* <DEDUP_REMOVED lines=35> */
.L_x_35228:
[----:B------:R-:W-:Y:S05]  /*303a0*/  BSYNC B1 ;  /* 0x0000000000017941 */ /* 0x000fea0003800000 */
.L_x_35227:
        /* <DEDUP_REMOVED lines=29> */
[----:B------:R-:W-:Y:S01]  /*30580*/  IMAD.MOV.U32 R232, RZ, RZ, 0x10 ;  /* 0x00000010ffe87424 */ /* 0x000fe200078e00ff */
[----:B------:R-:W-:-:S02]  /*30590*/  F2FP.PACK_AB R121, R234, R121 ;  /* 0x00000079ea79723e */ /* 0x000fc400000000ff */
[----:B------:R-:W-:Y:S01]  /*305a0*/  F2FP.PACK_AB R120, R229, R120 ;  /* 0x00000078e578723e */ /* 0x000fe200000000ff */
[----:B------:R-:W-:-:S05]  /*305b0*/  IMAD.WIDE.U32 R232, R223, R232, c[0x0][0x208] ;  /* 0x00008200dfe87625 */ /* 0x000fca00078e00e8 */
[----:B------:R0:W-:Y:S02]  /*305c0*/  STG.E.128 [R232.64], R120 ;  /* 0x00000078e8007986 */ /* 0x0001e4000c101d06 */
.L_x_35230:
[----:B------:R-:W-:Y:S05]  /*305d0*/  BSYNC B1 ;  /* 0x0000000000017941 */ /* 0x000fea0003800000 */
.L_x_35229:
[----:B01----:R-:W-:-:S04]  /*305e0*/  IMAD.MOV.U32 R121, RZ, RZ, 0x4 ;  /* 0x00000004ff797424 */ /* 0x003fc800078e00ff */
[----:B------:R-:W-:-:S05]  /*305f0*/  IMAD R42, R121, c[0x0][0x160], R42 ;  /* 0x00005800792a7a24 */ /* 0x000fca00078e022a */
[----:B------:R-:W-:-:S13]  /*30600*/  ISETP.GE.AND P0, PT, R42, c[0x0][0x164], PT ;  /* 0x000059002a007a0c */ /* 0x000fda0003f06270 */
[----:B------:R-:W-:Y:S01]  /*30610*/  @P0 CALL.REL.NOINC `(.L_x_35231) ;  /* 0x0000001000000944 */ /* 0x000fe20003c00000 */
[----:B------:R-:W-:Y:S05]  /*30620*/  BRA `(.L_x_35232) ;  /* 0xfffd106000007947 */ /* 0x000fea000383ffff */
.L_x_35231:
[----:B------:R-:W-:Y:S05]  /*30630*/  BSYNC B0 ;  /* 0x0000000000007941 */ /* 0x000fea0003800000 */
.L_x_34165:
[----:B------:R-:W-:Y:S05]  /*30640*/  EXIT ;  /* 0x000000000000794d */ /* 0x000fea0003800000 */
.L_x_35213:
[----:B------:R-:W-:Y:S01]  /*30650*/  IMAD.MOV.U32 R122, RZ, RZ, R123 ;  /* 0x000000ffff7a7224 */ /* 0x000fe200078e007b */
[----:B------:R-:W-:Y:S01]  /*30660*/  MOV R234, 0xffffffff ;  /* 0xffffffff00ea7802 */ /* 0x000fe20000000f00 */
[----:B------:R-:W-:Y:S01]  /*30670*/  IMAD.MOV.U32 R231, RZ, RZ, 0x1 ;  /* 0x00000001ffe77424 */ /* 0x000fe200078e00ff */
[----:B------:R-:W-:Y:S01]  /*30680*/  MOV R120, 0x306b0 ;  /* 0x000306b000787802 */ /* 0x000fe20000000f00 */
[----:B------:R-:W-:Y:S02]  /*30690*/  IMAD.MOV.U32 R229, RZ, RZ, 0x1f ;  /* 0x0000001fffe57424 */ /* 0x000fe400078e00ff */
[----:B------:R-:W-:Y:S05]  /*306a0*/  CALL.REL.NOINC `($__internal_54_$__cuda_sm70_shflsync_bfly_p) ;  /* 0x00000c2000007944 */ /* 0x000fea0003c00000 */
[----:B-1----:R-:W-:Y:S01]  /*306b0*/  IMAD.MOV.U32 R120, RZ, RZ, R231 ;  /* 0x000000ffff787224 */ /* 0x002fe200078e00e7 */
[----:B0-----:R-:W-:Y:S05]  /*306c0*/  BRA `(.L_x_35233) ;  /* 0xffffe28000007947 */ /* 0x001fea000383ffff */
.L_x_35214:
[----:B------:R-:W-:Y:S01]  /*306d0*/  IMAD.MOV.U32 R122, RZ, RZ, R235 ;  /* 0x000000ffff7a7224 */ /* 0x000fe200078e00eb */
[----:B------:R-:W-:Y:S01]  /*306e0*/  MOV R120, 0x30730 ;  /* 0x0003073000787802 */ /* 0x000fe20000000f00 */
[----:B------:R-:W-:Y:S02]  /*306f0*/  IMAD.MOV.U32 R231, RZ, RZ, 0x2 ;  /* 0x00000002ffe77424 */ /* 0x000fe400078e00ff */
[----:B------:R-:W-:Y:S02]  /*30700*/  IMAD.MOV.U32 R229, RZ, RZ, 0x1f ;  /* 0x0000001fffe57424 */ /* 0x000fe400078e00ff */
[----:B------:R-:W-:-:S02]  /*30710*/  IMAD.MOV.U32 R234, RZ, RZ, -0x1 ;  /* 0xffffffffffea7424 */ /* 0x000fc400078e00ff */
[----:B0-----:R-:W-:Y:S05]  /*30720*/  CALL.REL.NOINC `($__internal_54_$__cuda_sm70_shflsync_bfly_p) ;  /* 0x00000ba000007944 */ /* 0x001fea0003c00000 */
[----:B01----:R-:W-:Y:S01]  /*30730*/  FADD.FTZ R122, R235, R231 ;  /* 0x000000e7eb7a7221 */ /* 0x003fe20000010000 */
[----:B------:R-:W-:Y:S01]  /*30740*/  MOV R120, 0x30790 ;  /* 0x0003079000787802 */ /* 0x000fe20000000f00 */
[----:B------:R-:W-:-:S02]  /*30750*/  IMAD.MOV.U32 R231, RZ, RZ, 0x4 ;  /* 0x00000004ffe77424 */ /* 0x000fc400078e00ff */
[----:B------:R-:W-:Y:S02]  /*30760*/  IMAD.MOV.U32 R229, RZ, RZ, 0x1f ;  /* 0x0000001fffe57424 */ /* 0x000fe400078e00ff */
[----:B------:R-:W-:Y:S02]  /*30770*/  IMAD.MOV.U32 R234, RZ, RZ, -0x1 ;  /* 0xffffffffffea7424 */ /* 0x000fe400078e00ff */
[----:B------:R-:W-:Y:S05]  /*30780*/  CALL.REL.NOINC `($__internal_54_$__cuda_sm70_shflsync_bfly_p) ;  /* 0x00000b4000007944 */ /* 0x000fea0003c00000 */
[----:B01----:R-:W-:Y:S01]  /*30790*/  FADD.FTZ R122, R122, R231 ;  /* 0x000000e77a7a7221 */ /* 0x003fe20000010000 */
[----:B------:R-:W-:Y:S01]  /*307a0*/  MOV R120, 0x307f0 ;  /* 0x000307f000787802 */ /* 0x000fe20000000f00 */
[----:B------:R-:W-:Y:S02]  /*307b0*/  IMAD.MOV.U32 R231, RZ, RZ, 0x8 ;  /* 0x00000008ffe77424 */ /* 0x000fe400078e00ff */
[----:B------:R-:W-:Y:S02]  /*307c0*/  IMAD.MOV.U32 R229, RZ, RZ, 0x1f ;  /* 0x0000001fffe57424 */ /* 0x000fe400078e00ff */
[----:B------:R-:W-:Y:S02]  /*307d0*/  IMAD.MOV.U32 R234, RZ, RZ, -0x1 ;  /* 0xffffffffffea7424 */ /* 0x000fe400078e00ff */
[----:B------:R-:W-:Y:S05]  /*307e0*/  CALL.REL.NOINC `($__internal_54_$__cuda_sm70_shflsync_bfly_p) ;  /* 0x00000ae000007944 */ /* 0x000fea0003c00000 */
[----:B01----:R-:W-:Y:S01]  /*307f0*/  FADD.FTZ R122, R122, R231 ;  /* 0x000000e77a7a7221 */ /* 0x003fe20000010000 */
[----:B------:R-:W-:Y:S01]  /*30800*/  MOV R120, 0x30850 ;  /* 0x0003085000787802 */ /* 0x000fe20000000f00 */
[----:B------:R-:W-:-:S02]  /*30810*/  IMAD.MOV.U32 R231, RZ, RZ, 0x10 ;  /* 0x00000010ffe77424 */ /* 0x000fc400078e00ff */
[----:B------:R-:W-:Y:S02]  /*30820*/  IMAD.MOV.U32 R229, RZ, RZ, 0x1f ;  /* 0x0000001fffe57424 */ /* 0x000fe400078e00ff */
[----:B------:R-:W-:Y:S02]  /*30830*/  IMAD.MOV.U32 R234, RZ, RZ, -0x1 ;  /* 0xffffffffffea7424 */ /* 0x000fe400078e00ff */
[----:B------:R-:W-:Y:S05]  /*30840*/  CALL.REL.NOINC `($__internal_54_$__cuda_sm70_shflsync_bfly_p) ;  /* 0x00000a8000007944 */ /* 0x000fea0003c00000 */
[----:B-1----:R-:W-:Y:S01]  /*30850*/  FADD.FTZ R231, R122, R231 ;  /* 0x000000e77ae77221 */ /* 0x002fe20000010000 */
[----:B------:R-:W-:Y:S01]  /*30860*/  P2R R232, PR, RZ, 0x20 ;  /* 0x00000020ffe87803 */ /* 0x000fe20000000000 */
[----:B0-----:R-:W-:Y:S01]  /*30870*/  IMAD.MOV.U32 R234, RZ, RZ, -0x1 ;  /* 0xffffffffffea7424 */ /* 0x001fe200078e00ff */
[----:B------:R-:W-:Y:S01]  /*30880*/  LOP3.LUT P5, RZ, R43, 0x20, RZ, 0xc0, !PT ;  /* 0x000000202bff7812 */ /* 0x000fe200078ac0ff */
        /* <DEDUP_REMOVED lines=146> */
[----:B------:R-:W-:Y:S02]  /*311b0*/  IMAD.MOV.U32 R231, RZ, RZ, 0x4 ;  /* 0x00000004ffe77424 */ /* 0x000fe400078e00ff */
[----:B------:R-:W-:-:S02]  /*311c0*/  IMAD.MOV.U32 R229, RZ, RZ, 0x1f ;  /* 0x0000001fffe57424 */ /* 0x000fc400078e00ff */
        /* <DEDUP_REMOVED lines=8> */
[----:B-1----:R-:W-:Y:S01]  /*31250*/  FADD.FTZ R232, R122, R231 ;  /* 0x000000e77ae87221 */ /* 0x002fe20000010000 */
[----:B------:R-:W-:Y:S01]  /*31260*/  MOV R120, 0x312c0 ;  /* 0x000312c000787802 */ /* 0x000fe20000000f00 */
[----:B------:R-:W-:Y:S02]  /*31270*/  IMAD.MOV.U32 R231, RZ, RZ, 0x10 ;  /* 0x00000010ffe77424 */ /* 0x000fe400078e00ff */
[----:B0-----:R-:W-:-:S02]  /*31280*/  IMAD.MOV.U32 R229, RZ, RZ, 0x1f ;  /* 0x0000001fffe57424 */ /* 0x001fc400078e00ff */
[----:B------:R-:W-:Y:S02]  /*31290*/  IMAD.MOV.U32 R234, RZ, RZ, -0x1 ;  /* 0xffffffffffea7424 */ /* 0x000fe400078e00ff */
[----:B------:R-:W-:Y:S02]  /*312a0*/  IMAD.MOV.U32 R122, RZ, RZ, R232 ;  /* 0x000000ffff7a7224 */ /* 0x000fe400078e00e8 */
[----:B------:R-:W-:Y:S05]  /*312b0*/  CALL.REL.NOINC `($__internal_54_$__cuda_sm70_shflsync_bfly_p) ;  /* 0x0000001000007944 */ /* 0x000fea0003c00000 */
[----:B01----:R-:W-:Y:S05]  /*312c0*/  BRA `(.L_x_35234) ;  /* 0xffffe03000007947 */ /* 0x003fea000383ffff */
        .weak           $__internal_54_$__cuda_sm70_shflsync_bfly_p
        .type           $__internal_54_$__cuda_sm70_shflsync_bfly_p,@function
        .size           $__internal_54_$__cuda_sm70_shflsync_bfly_p,(.L_x_52472 - $__internal_54_$__cuda_sm70_shflsync_bfly_p)
$__internal_54_$__cuda_sm70_shflsync_bfly_p:
[----:B------:R-:W-:Y:S01]  /*312d0*/  IMAD.MOV.U32 R121, RZ, RZ, 0x0 ;  /* 0x00000000ff797424 */ /* 0x000fe200078e00ff */
[----:B------:R-:W-:Y:S04]  /*312e0*/  WARPSYNC R234 ;  /* 0x000000ea00007348 */ /* 0x000fe80003800000 */
[----:B------:R0:W1:Y:S01]  /*312f0*/  SHFL.BFLY PT, R231, R122, R231, R229 ;  /* 0x0c0000e77ae77389 */ /* 0x00006200000e00e5 */
[----:B------:R-:W-:Y:S05]  /*31300*/  RET.REL.NODEC R120 `(_ZN10layer_norm31ln_parallel_residual_fwd_kernelINS_13Kernel_traitsI6__halfS2_fS2_fjLj2048ELj1ELj4ELj1ELj16ENS_18Kernel_traits_baseILj2048ES2_S2_fS2_fjLj128EEEEELb1ELb1ELb0EEEvNS_9FwdParamsE) ;  /* 0xfffcecf078007950 */ /* 0x000fea0003c3ffff */
.L_x_35235:
        /* <DEDUP_REMOVED lines=15> */
.L_x_52472:


//--------------------- .text._ZN10layer_norm31ln_parallel_residual_fwd_kernelINS_13Kernel_traitsI6__halfS2_fS2_fjLj2048ELj1ELj4ELj1ELj16ENS_18Kernel_traits_baseILj2048ES2_S2_fS2_fjLj128EEEEELb1ELb1ELb1EEEvNS_9FwdParamsE --------------------------
	.section	.text._ZN10layer_norm31ln_parallel_residual_fwd_kernelINS_13Kernel_traitsI6__halfS2_fS2_fjLj2048ELj1ELj4ELj1ELj16ENS_18Kernel_traits_baseILj2048ES2_S2_fS2_fjLj128EEEEELb1ELb1ELb1EEEvNS_9FwdParamsE,"ax",@progbits
	.sectioninfo	@"SHI_REGISTERS=222"
	.align	128
        .global         _ZN10layer_norm31ln_parallel_residual_fwd_kernelINS_13Kernel_traitsI6__halfS2_fS2_fjLj2048ELj1ELj4ELj1ELj16ENS_18Kernel_traits_baseILj2048ES2_S2_fS2_fjLj128EEEEELb1ELb1ELb1EEEvNS_9FwdParamsE
        .type           _ZN10layer_norm31ln_parallel_residual_fwd_kernelINS_13Kernel_traitsI6__halfS2_fS2_fjLj2048ELj1ELj4ELj1ELj16ENS_18Kernel_traits_baseILj2048ES2_S2_fS2_fjLj128EEEEELb1ELb1ELb1EEEvNS_9FwdParamsE,@function
        .size           _ZN10layer_norm31ln_parallel_residual_fwd_kernelINS_13Kernel_traitsI6__halfS2_fS2_fjLj2048ELj1ELj4ELj1ELj16ENS_18Kernel_traits_baseILj2048ES2_S2_fS2_fjLj128EEEEELb1ELb1ELb1EEEvNS_9FwdParamsE,(.L_x_52473 - _ZN10layer_norm31ln_parallel_residual_fwd_kernelINS_13Kernel_traitsI6__halfS2_fS2_fjLj2048ELj1ELj4ELj1ELj16ENS_18Kernel_traits_baseILj2048ES2_S2_fS2_fjLj128EEEEELb1ELb1ELb1EEEvNS_9FwdParamsE)
        .other          _ZN10layer_norm31ln_parallel_residual_fwd_kernelINS_13Kernel_traitsI6__halfS2_fS2_fjLj2048ELj1ELj4ELj1ELj16ENS_18Kernel_traits_baseILj2048ES2_S2_fS2_fjLj128EEEEELb1ELb1ELb1EEEvNS_9FwdParamsE,@"STO_CUDA_ENTRY STV_DEFAULT"
_ZN10layer_norm31ln_parallel_residual_fwd_kernelINS_13Kernel_traitsI6__halfS2_fS2_fjLj2048ELj1ELj4ELj1ELj16ENS_18Kernel_traits_baseILj2048ES2_S2_fS2_fjLj128EEEEELb1ELb1ELb1EEEvNS_9FwdParamsE:
.text._ZN10layer_norm31ln_parallel_residual_fwd_kernelINS_13Kernel_traitsI6__halfS2_fS2_fjLj2048ELj1ELj4ELj1ELj16ENS_18Kernel_traits_baseILj2048ES2_S2_fS2_fjLj128EEEEELb1ELb1ELb1EEEvNS_9FwdParamsE:
        /* <DEDUP_REMOVED lines=9> */
[----:B------:R-:W-:Y:S01]  /*0090*/  @P1 MOV R4, R204 ;  /* 0x000000cc00041202 */ /* 0x000fe20000000f00 */
[----:B------:R-:W-:Y:S01]  /*00a0*/  @P1 IMAD.MOV.U32 R5, RZ, RZ, R205 ;  /* 0x000000ffff051224 */ /* 0x000fe200078e00cd */
[----:B------:R-:W2:Y:S05]  /*00b0*/  @P1 LDG.E.64 R2, [R2.64] ;  /* 0x0000000602021981 */ /* 0x000eaa000c1e1b00 */
        /* <DEDUP_REMOVED lines=10> */
[----:B------:R0:W5:Y:S01]  /*0160*/  @P0 LDG.E.128 R8, [R6.64] ;  /* 0x0000000606080981 */ /* 0x000162000c1e1d00 */
[----:B------:R-:W-:Y:S01]  /*0170*/  IMAD.WIDE.U32 R12, R189, -0x326172a9, RZ ;  /* 0xcd9e8d57bd0c7825 */ /* 0x000fe200078e00ff */
[----:B------:R-:W-:Y:S02]  /*0180*/  SHF.R.U32.HI R158, RZ, 0x5, R158 ;  /* 0x00000005ff9e7819 */ /* 0x000fe4000001169e */
[----:B------:R0:W5:Y:S03]  /*0190*/  @P0 LDG.E.128 R16, [R6.64+0x200] ;  /* 0x0002000606100981 */ /* 0x000166000c1e1d00 */
[----:B------:R-:W-:Y:S01]  /*01a0*/  IMAD R158, R21, 0x4, R158 ;  /* 0x00000004159e7824 */ /* 0x000fe200078e029e */
[----:B------:R0:W5:Y:S04]  /*01b0*/  @P0 LDG.E.128 R24, [R6.64+0x400] ;  /* 0x0004000606180981 */ /* 0x000168000c1e1d00 */
[----:B------:R0:W5:Y:S04]  /*01c0*/  @P0 LDG.E.128 R32, [R6.64+0x600] ;  /* 0x0006000606200981 */ /* 0x000168000c1e1d00 */
[----:B------:R0:W5:Y:S04]  /*01d0*/  @P0 LDG.E.128 R48, [R6.64+0x800] ;  /* 0x0008000606300981 */ /* 0x000168000c1e1d00 */
[----:B------:R0:W5:Y:S04]  /*01e0*/  @P0 LDG.E.128 R44, [R6.64+0xa00] ;  /* 0x000a0006062c0981 */ /* 0x000168000c1e1d00 */
[----:B------:R0:W5:Y:S04]  /*01f0*/  @P0 LDG.E.128 R40, [R6.64+0xc00] ;  /* 0x000c000606280981 */ /* 0x000168000c1e1d00 */
[----:B------:R0:W5:Y:S01]  /*0200*/  @P0 LDG.E.128 R36, [R6.64+0xe00] ;  /* 0x000e000606240981 */ /* 0x000162000c1e1d00 */
[----:B--2---:R-:W1:Y:S08]  /*0210*/  @P1 R2UR UR4, R2 ;  /* 0x00000000020413c2 */ /* 0x004e7000000e0000 */
[----:B------:R-:W2:Y:S01]  /*0220*/  @P1 R2UR UR5, R3 ;  /* 0x00000000030513c2 */ /* 0x000ea200000e0000 */
[----:B---3--:R-:W-:-:S05]  /*0230*/  @P1 IADD3 R204, P2, R4, c[0x0][0x240], RZ ;  /* 0x0000900004cc1a10 */ /* 0x008fca0007f5e0ff */
[----:B------:R-:W-:-:S05]  /*0240*/  @P1 IMAD.X R205, RZ, RZ, R5, P2 ;  /* 0x000000ffffcd1224 */ /* 0x000fca00010e0605 */
[--C-:B------:R-:W-:Y:S02]  /*0250*/  SHF.R.U64 R176, R204, 0x2, R205.reuse ;  /* 0x00000002ccb07819 */ /* 0x100fe400000012cd */
[----:B------:R-:W-:-:S03]  /*0260*/  SHF.R.U32.HI R177, RZ, 0x2, R205 ;  /* 0x00000002ffb17819 */ /* 0x000fc600000116cd */
[----:B------:R-:W-:Y:S01]  /*0270*/  IMAD.WIDE.U32 R4, R176, -0x2daee0ad, RZ ;  /* 0xd2511f53b0047825 */ /* 0x000fe200078e00ff */
        /* <DEDUP_REMOVED lines=36> */
[----:B------:R-:W-:-:S04]  /*04c0*/  LOP3.LUT R3, R13, UR19, R14, 0x96, !PT ;  /* 0x000000130d037c12 */ /* 0x000fc8000f8e960e */
        /* <DEDUP_REMOVED lines=8> */
[----:B------:R-:W-:Y:S02]  /*0550*/  UIADD3 UR23, UR4, -0xe443238, URZ ;  /* 0xf1bbcdc804177890 */ /* 0x000fe4000fffe03f */
[----:B------:R-:W-:Y:S01]  /*0560*/  UIADD3 UR24, UR5, -0x24c28bd8, URZ ;  /* 0xdb3d742805187890 */ /* 0x000fe2000fffe03f */
[----:B------:R-:W-:Y:S01]  /*0570*/  IMAD.HI.U32 R5, R174, -0x326172a9, RZ ;  /* 0xcd9e8d57ae057827 */ /* 0x000fe200078e00ff */
[----:B0-----:R-:W-:-:S03]  /*0580*/  IADD3 R6, P2, R0, c[0x0][0x1b0], RZ ;  /* 0x00006c0000067a10 */ /* 0x001fc60007f5e0ff */
[----:B------:R-:W-:Y:S01]  /*0590*/  IMAD.HI.U32 R3, R173, -0x2daee0ad, RZ ;  /* 0xd2511f53ad037827 */ /* 0x000fe200078e00ff */
[----:B------:R-:W-:Y:S02]  /*05a0*/  IADD3.X R7, RZ, c[0x0][0x1b4], RZ, P2, !PT ;  /* 0x00006d00ff077a10 */ /* 0x000fe400017fe4ff */
[----:B------:R-:W-:Y:S02]  /*05b0*/  LOP3.LUT R180, R5, UR23, R14, 0x96, !PT ;  /* 0x0000001705b47c12 */ /* 0x000fe4000f8e960e */
        /* <DEDUP_REMOVED lines=28> */
[--C-:B------:R-:W-:Y:S01]  /*0780*/  HADD2.F32 R166, -RZ, R36.reuse.H0_H0 ;  /* 0x20000024ffa67230 */ /* 0x100fe20000004100 */
[----:B------:R-:W-:Y:S01]  /*0790*/  UIADD3 UR25, UR4, -0x700cb87f, URZ ;  /* 0x8ff3478104197890 */ /* 0x000fe2000fffe03f */
[----:B------:R0:W5:Y:S01]  /*07a0*/  LDG.E.128 R116, [R6.64+0xa00] ;  /* 0x000a000606747981 */ /* 0x000162000c1e1d00 */
[----:B------:R-:W-:Y:S01]  /*07b0*/  HADD2.F32 R167, -RZ, R36.H1_H1 ;  /* 0x30000024ffa77230 */ /* 0x000fe20000004100 */
[----:B------:R-:W-:Y:S01]  /*07c0*/  UIADD3 UR26, UR5, -0x695add53, URZ ;  /* 0x96a522ad051a7890 */ /* 0x000fe2000fffe03f */
[--C-:B------:R-:W-:Y:S01]  /*07d0*/  HADD2.F32 R168, -RZ, R37.reuse.H0_H0 ;  /* 0x20000025ffa87230 */ /* 0x100fe20000004100 */
[----:B------:R0:W5:Y:S01]  /*07e0*/  LDG.E.128 R112, [R6.64+0xc00] ;  /* 0x000c000606707981 */ /* 0x000162000c1e1d00 */
[----:B------:R-:W-:Y:S01]  /*07f0*/  HADD2.F32 R169, -RZ, R37.H1_H1 ;  /* 0x30000025ffa97230 */ /* 0x000fe20000004100 */
[----:B------:R-:W-:-:S02]  /*0800*/  IMAD R173, R173, -0x2daee0ad, RZ ;  /* 0xd2511f53adad7824 */ /* 0x000fc400078e02ff */
[----:B------:R0:W5:Y:S01]  /*0810*/  LDG.E.128 R108, [R6.64+0xe00] ;  /* 0x000e0006066c7981 */ /* 0x000162000c1e1d00 */
[----:B------:R-:W-:Y:S01]  /*0820*/  HADD2.F32 R8, -RZ, R11.H1_H1 ;  /* 0x3000000bff087230 */ /* 0x000fe20000004100 */
[----:B------:R-:W-:Y:S01]  /*0830*/  IMAD R174, R174, -0x326172a9, RZ ;  /* 0xcd9e8d57aeae7824 */ /* 0x000fe200078e02ff */
[----:B------:R-:W-:Y:S01]  /*0840*/  HADD2.F32 R9, -RZ, R16.H0_H0 ;  /* 0x20000010ff097230 */ /* 0x000fe20000004100 */
[----:B------:R-:W-:Y:S01]  /*0850*/  IMAD.HI.U32 R37, R178, -0x326172a9, RZ ;  /* 0xcd9e8d57b2257827 */ /* 0x000fe200078e00ff */
[----:B------:R-:W-:Y:S01]  /*0860*/  HADD2.F32 R12, -RZ, R17.H1_H1 ;  /* 0x30000011ff0c7230 */ /* 0x000fe20000004100 */
[----:B------:R-:W-:Y:S01]  /*0870*/  BSSY B0, `(.L_x_35236) ;  /* 0x0002fa1000007945 */ /* 0x000fe20003800000 */
[--C-:B------:R-:W-:Y:S01]  /*0880*/  HADD2.F32 R13, -RZ, R18.reuse.H0_H0 ;  /* 0x20000012ff0d7230 */ /* 0x100fe20000004100 */
[----:B------:R-:W-:Y:S01]  /*0890*/  IMAD.HI.U32 R36, R180, -0x2daee0ad, RZ ;  /* 0xd2511f53b4247827 */ /* 0x000fe200078e00ff */
[----:B------:R-:W-:Y:S01]  /*08a0*/  HADD2.F32 R14, -RZ, R18.H1_H1 ;  /* 0x30000012ff0e7230 */ /* 0x000fe20000004100 */
[----:B------:R-:W-:Y:S01]  /*08b0*/  LOP3.LUT R174, R37, UR25, R174, 0x96, !PT ;  /* 0x0000001925ae7c12 */ /* 0x000fe2000f8e96ae */
[----:B0-----:R-:W-:Y:S01]  /*08c0*/  HADD2.F32 R6, -RZ, R10.H1_H1 ;  /* 0x3000000aff067230 */ /* 0x001fe20000004100 */
[----:B------:R-:W-:Y:S01]  /*08d0*/  LOP3.LUT R204, R204, 0x3, RZ, 0xc0, !PT ;  /* 0x00000003cccc7812 */ /* 0x000fe200078ec0ff */
[----:B------:R-:W-:Y:S01]  /*08e0*/  HADD2.F32 R7, -RZ, R11.H0_H0 ;  /* 0x2000000bff077230 */ /* 0x000fe20000004100 */
[----:B------:R-:W-:Y:S01]  /*08f0*/  LOP3.LUT R173, R36, UR26, R173, 0x96, !PT ;  /* 0x0000001a24ad7c12 */ /* 0x000fe2000f8e96ad */
[----:B------:R-:W-:Y:S01]  /*0900*/  HADD2.F32 R10, -RZ, R16.H1_H1 ;  /* 0x30000010ff0a7230 */ /* 0x000fe20000004100 */
[----:B------:R-:W-:Y:S01]  /*0910*/  IMAD R178, R178, -0x326172a9, RZ ;  /* 0xcd9e8d57b2b27824 */ /* 0x000fe200078e02ff */
[----:B------:R-:W-:Y:S01]  /*0920*/  HADD2.F32 R11, -RZ, R17.H0_H0 ;  /* 0x20000011ff0b7230 */ /* 0x000fe20000004100 */
        /* <DEDUP_REMOVED lines=49> */
.L_x_36272:
        /* <DEDUP_REMOVED lines=34> */
.L_x_35238:
[----:B0-----:R-:W-:Y:S02]  /*0e60*/  MOV R48, R178 ;  /* 0x000000b200307202 */ /* 0x001fe40000000f00 */
.L_x_35239:
[----:B------:R-:W-:Y:S05]  /*0e70*/  BSYNC B1 ;  /* 0x0000000000017941 */ /* 0x000fea0003800000 */
.L_x_35237:
        /* <DEDUP_REMOVED lines=16> */
.L_x_35243:
[----:B------:R-:W-:Y:S05]  /*0f80*/  BSYNC B2 ;  /* 0x0000000000027941 */ /* 0x000fea0003800000 */
.L_x_35242:
        /* <DEDUP_REMOVED lines=44> */
.L_x_35241:
[----:B------:R-:W-:Y:S05]  /*1250*/  BSYNC B1 ;  /* 0x0000000000017941 */ /* 0x000fea0003800000 */
.L_x_35240:
        /* <DEDUP_REMOVED lines=18> */
.L_x_35244:
        /* <DEDUP_REMOVED lines=12> */
.L_x_35247:
[----:B------:R-:W-:Y:S02]  /*1440*/  IMAD.MOV.U32 R49, RZ, RZ, R178 ;  /* 0x000000ffff317224 */ /* 0x000fe400078e00b2 */
.L_x_35248:
[----:B------:R-:W-:Y:S05]  /*1450*/  BSYNC B1 ;  /* 0x0000000000017941 */ /* 0x000fea0003800000 */
.L_x_35246:
        /* <DEDUP_REMOVED lines=16> */
.L_x_35252:
[----:B------:R-:W-:Y:S05]  /*1560*/  BSYNC B2 ;  /* 0x0000000000027941 */ /* 0x000fea0003800000 */
.L_x_35251:
        /* <DEDUP_REMOVED lines=42> */
[----:B------:R-:W-:-:S05]  /*1810*/  LOP3.LUT R173, R181, UR26, R44, 0x96, !PT ;  /* 0x0000001ab5ad7c12 */ /* 0x000fca000f8e962c */
.L_x_35250:
[----:B------:R-:W-:Y:S05]  /*1820*/  BSYNC B1 ;  /* 0x0000000000017941 */ /* 0x000fea0003800000 */
.L_x_35249:
        /* <DEDUP_REMOVED lines=9> */
.L_x_35245:
        /* <DEDUP_REMOVED lines=12> */
.L_x_35254:
[----:B------:R-:W-:Y:S02]  /*1980*/  IMAD.MOV.U32 R49, RZ, RZ, R178 ;  /* 0x000000ffff317224 */ /* 0x000fe400078e00b2 */
.L_x_35255:
[----:B------:R-:W-:Y:S05]  /*1990*/  BSYNC B1 ;  /* 0x0000000000017941 */ /* 0x000fea0003800000 */
.L_x_35253:
        /* <DEDUP_REMOVED lines=16> */
.L_x_35259:
[----:B------:R-:W-:Y:S05]  /*1aa0*/  BSYNC B2 ;  /* 0x0000000000027941 */ /* 0x000fea0003800000 */
.L_x_35258:
        /* <DEDUP_REMOVED lines=44> */
.L_x_35257:
[----:B------:R-:W-:Y:S05]  /*1d70*/  BSYNC B1 ;  /* 0x0000000000017941 */ /* 0x000fea0003800000 */
.L_x_35256:
        /* <DEDUP_REMOVED lines=13> */
.L_x_35260:
        /* <DEDUP_REMOVED lines=12> */
.L_x_35263:
[----:B------:R-:W-:Y:S02]  /*1f10*/  IMAD.MOV.U32 R49, RZ, RZ, R178 ;  /* 0x000000ffff317224 */ /* 0x000fe400078e00b2 */
.L_x_35264:
[----:B------:R-:W-:Y:S05]  /*1f20*/  BSYNC B1 ;  /* 0x0000000000017941 */ /* 0x000fea0003800000 */
.L_x_35262:
        /* <DEDUP_REMOVED lines=16> */
.L_x_35268:
[----:B------:R-:W-:Y:S05]  /*2030*/  BSYNC B2 ;  /* 0x0000000000027941 */ /* 0x000fea0003800000 */
.L_x_35267:
        /* <DEDUP_REMOVED lines=44> */
.L_x_35266:
[----:B------:R-:W-:Y:S05]  /*2300*/  BSYNC B1 ;  /* 0x0000000000017941 */ /* 0x000fea0003800000 */
.L_x_35265:
        /* <DEDUP_REMOVED lines=9> */
.L_x_35261:
        /* <DEDUP_REMOVED lines=12> */
.L_x_35270:
[----:B------:R-:W-:Y:S02]  /*2460*/  IMAD.MOV.U32 R49, RZ, RZ, R178 ;  /* 0x000000ffff317224 */ /* 0x000fe400078e00b2 */
.L_x_35271:
[----:B------:R-:W-:Y:S05]  /*2470*/  BSYNC B1 ;  /* 0x0000000000017941 */ /* 0x000fea0003800000 */
.L_x_35269:
        /* <DEDUP_REMOVED lines=16> */
.L_x_35275:
[----:B------:R-:W-:Y:S05]  /*2580*/  BSYNC B2 ;  /* 0x0000000000027941 */ /* 0x000fea0003800000 */
.L_x_35274:
        /* <DEDUP_REMOVED lines=44> */
.L_x_35273:
[----:B------:R-:W-:Y:S05]  /*2850*/  BSYNC B1 ;  /* 0x0000000000017941 */ /* 0x000fea0003800000 */
.L_x_35272:
        /* <DEDUP_REMOVED lines=13> */
.L_x_35276:
        /* <DEDUP_REMOVED lines=12> */
.L_x_35279:
[----:B------:R-:W-:Y:S02]  /*29f0*/  IMAD.MOV.U32 R50, RZ, RZ, R178 ;  /* 0x000000ffff327224 */ /* 0x000fe400078e00b2 */
.L_x_35280:
[----:B------:R-:W-:Y:S05]  /*2a00*/  BSYNC B1 ;  /* 0x0000000000017941 */ /* 0x000fea0003800000 */
.L_x_35278:
        /* <DEDUP_REMOVED lines=16> */
.L_x_35284:
[----:B------:R-:W-:Y:S05]  /*2b10*/  BSYNC B2 ;  /* 0x0000000000027941 */ /* 0x000fea0003800000 */
.L_x_35283:
        /* <DEDUP_REMOVED lines=44> */
.L_x_35282:
[----:B------:R-:W-:Y:S05]  /*2de0*/  BSYNC B1 ;  /* 0x0000000000017941 */ /* 0x000fea0003800000 */
.L_x_35281:
        /* <DEDUP_REMOVED lines=9> */
.L_x_35277:
        /* <DEDUP_REMOVED lines=12> */
.L_x_35286:
[----:B------:R-:W-:Y:S02]  /*2f40*/  MOV R50, R178 ;  /* 0x000000b200327202 */ /* 0x000fe40000000f00 */
.L_x_35287:
[----:B------:R-:W-:Y:S05]  /*2f50*/  BSYNC B1 ;  /* 0x0000000000017941 */ /* 0x000fea0003800000 */
.L_x_35285:
        /* <DEDUP_REMOVED lines=16> */
.L_x_35291:
[----:B------:R-:W-:Y:S05]  /*3060*/  BSYNC B2 ;  /* 0x0000000000027941 */ /* 0x000fea0003800000 */
.L_x_35290:
        /* <DEDUP_REMOVED lines=44> */
.L_x_35289:
[----:B------:R-:W-:Y:S05]  /*3330*/  BSYNC B1 ;  /* 0x0000000000017941 */ /* 0x000fea0003800000 */
.L_x_35288:
        /* <DEDUP_REMOVED lines=12> */
.L_x_35292:
        /* <DEDUP_REMOVED lines=12> */
.L_x_35295:
[----:B------:R-:W-:Y:S02]  /*34c0*/  MOV R50, R178 ;  /* 0x000000b200327202 */ /* 0x000fe40000000f00 */
.L_x_35296:
[----:B------:R-:W-:Y:S05]  /*34d0*/  BSYNC B1 ;  /* 0x0000000000017941 */ /* 0x000fea0003800000 */
.L_x_35294:
        /* <DEDUP_REMOVED lines=16> */
.L_x_35300:
[----:B------:R-:W-:Y:S05]  /*35e0*/  BSYNC B2 ;  /* 0x0000000000027941 */ /* 0x000fea0003800000 */
.L_x_35299:
        /* <DEDUP_REMOVED lines=44> */
.L_x_35298:
[----:B------:R-:W-:Y:S05]  /*38b0*/  BSYNC B1 ;  /* 0x0000000000017941 */ /* 0x000fea0003800000 */
.L_x_35297:
        /* <DEDUP_REMOVED lines=9> */
.L_x_35293:
        /* <DEDUP_REMOVED lines=12> */
.L_x_35302:
[----:B------:R-:W-:Y:S02]  /*3a10*/  IMAD.MOV.U32 R50, RZ, RZ, R178 ;  /* 0x000000ffff327224 */ /* 0x000fe400078e00b2 */
.L_x_35303:
[----:B------:R-:W-:Y:S05]  /*3a20*/  BSYNC B1 ;  /* 0x0000000000017941 */ /* 0x000fea0003800000 */
.L_x_35301:
        /* <DEDUP_REMOVED lines=16> */
.L_x_35307:
[----:B------:R-:W-:Y:S05]  /*3b30*/  BSYNC B2 ;  /* 0x0000000000027941 */ /* 0x000fea0003800000 */
.L_x_35306:
        /* <DEDUP_REMOVED lines=44> */
.L_x_35305:
[----:B------:R-:W-:Y:S05]  /*3e00*/  BSYNC B1 ;  /* 0x0000000000017941 */ /* 0x000fea0003800000 */
.L_x_35304:
        /* <DEDUP_REMOVED lines=12> */
.L_x_35308:
        /* <DEDUP_REMOVED lines=12> */
.L_x_35311:
[----:B------:R-:W-:Y:S02]  /*3f90*/  IMAD.MOV.U32 R50, RZ, RZ, R178 ;  /* 0x000000ffff327224 */ /* 0x000fe400078e00b2 */
.L_x_35312:
[----:B------:R-:W-:Y:S05]  /*3fa0*/  BSYNC B1 ;  /* 0x0000000000017941 */ /* 0x000fea0003800000 */
.L_x_35310:
        /* <DEDUP_REMOVED lines=16> */
.L_x_35316:
[----:B------:R-:W-:Y:S05]  /*40b0*/  BSYNC B2 ;  /* 0x0000000000027941 */ /* 0x000fea0003800000 */
.L_x_35315:
        /* <DEDUP_REMOVED lines=44> */
.L_x_35314:
[----:B------:R-:W-:Y:S05]  /*4380*/  BSYNC B1 ;  /* 0x0000000000017941 */ /* 0x000fea0003800000 */
.L_x_35313:
        /* <DEDUP_REMOVED lines=9> */
.L_x_35309:
        /* <DEDUP_REMOVED lines=12> */
.L_x_35318:
[----:B------:R-:W-:Y:S02]  /*44e0*/  IMAD.MOV.U32 R50, RZ, RZ, R178 ;  /* 0x000000ffff327224 */ /* 0x000fe400078e00b2 */
.L_x_35319:
[----:B------:R-:W-:Y:S05]  /*44f0*/  BSYNC B1 ;  /* 0x0000000000017941 */ /* 0x000fea0003800000 */
.L_x_35317:
        /* <DEDUP_REMOVED lines=16> */
.L_x_35323:
[----:B------:R-:W-:Y:S05]  /*4600*/  BSYNC B2 ;  /* 0x0000000000027941 */ /* 0x000fea0003800000 */
.L_x_35322:
        /* <DEDUP_REMOVED lines=44> */
.L_x_35321:
[----:B------:R-:W-:Y:S05]  /*48d0*/  BSYNC B1 ;  /* 0x0000000000017941 */ /* 0x000fea0003800000 */
.L_x_35320:
        /* <DEDUP_REMOVED lines=12> */
.L_x_35324:
        /* <DEDUP_REMOVED lines=12> */
.L_x_35327:
[----:B------:R-:W-:Y:S02]  /*4a60*/  IMAD.MOV.U32 R38, RZ, RZ, R178 ;  /* 0x000000ffff267224 */ /* 0x000fe400078e00b2 */
.L_x_35328:
[----:B------:R-:W-:Y:S05]  /*4a70*/  BSYNC B1 ;  /* 0x0000000000017941 */ /* 0x000fea0003800000 */
.L_x_35326:
        /* <DEDUP_REMOVED lines=16> */
.L_x_35332:
[----:B------:R-:W-:Y:S05]  /*4b80*/  BSYNC B2 ;  /* 0x0000000000027941 */ /* 0x000fea0003800000 */
.L_x_35331:
        /* <DEDUP_REMOVED lines=44> */
.L_x_35330:
[----:B------:R-:W-:Y:S05]  /*4e50*/  BSYNC B1 ;  /* 0x0000000000017941 */ /* 0x000fea0003800000 */
.L_x_35329:
        /* <DEDUP_REMOVED lines=9> */
.L_x_35325:
        /* <DEDUP_REMOVED lines=12> */
.L_x_35334:
[----:B------:R-:W-:Y:S02]  /*4fb0*/  MOV R50, R178 ;  /* 0x000000b200327202 */ /* 0x000fe40000000f00 */
.L_x_35335:
[----:B------:R-:W-:Y:S05]  /*4fc0*/  BSYNC B1 ;  /* 0x0000000000017941 */ /* 0x000fea0003800000 */
.L_x_35333:
        /* <DEDUP_REMOVED lines=16> */
.L_x_35339:
[----:B------:R-:W-:Y:S05]  /*50d0*/  BSYNC B2 ;  /* 0x0000000000027941 */ /* 0x000fea0003800000 */
.L_x_35338:
        /* <DEDUP_REMOVED lines=44> */
.L_x_35337:
[----:B------:R-:W-:Y:S05]  /*53a0*/  BSYNC B1 ;  /* 0x0000000000017941 */ /* 0x000fea0003800000 */
.L_x_35336:
        /* <DEDUP_REMOVED lines=12> */
.L_x_35340:
        /* <DEDUP_REMOVED lines=12> */
.L_x_35343:
[----:B------:R-:W-:Y:S02]  /*5530*/  MOV R50, R178 ;  /* 0x000000b200327202 */ /* 0x000fe40000000f00 */
.L_x_35344:
[----:B------:R-:W-:Y:S05]  /*5540*/  BSYNC B1 ;  /* 0x0000000000017941 */ /* 0x000fea0003800000 */
.L_x_35342:
        /* <DEDUP_REMOVED lines=16> */
.L_x_35348:
[----:B------:R-:W-:Y:S05]  /*5650*/  BSYNC B2 ;  /* 0x0000000000027941 */ /* 0x000fea0003800000 */
.L_x_35347:
        /* <DEDUP_REMOVED lines=44> */
.L_x_35346:
[----:B------:R-:W-:Y:S05]  /*5920*/  BSYNC B1 ;  /* 0x0000000000017941 */ /* 0x000fea0003800000 */
.L_x_35345:
        /* <DEDUP_REMOVED lines=9> */
.L_x_35341:
        /* <DEDUP_REMOVED lines=12> */
.L_x_35350:
[----:B------:R-:W-:Y:S02]  /*5a80*/  IMAD.MOV.U32 R50, RZ, RZ, R178 ;  /* 0x000000ffff327224 */ /* 0x000fe400078e00b2 */
.L_x_35351:
[----:B------:R-:W-:Y:S05]  /*5a90*/  BSYNC B1 ;  /* 0x0000000000017941 */ /* 0x000fea0003800000 */
.L_x_35349:
        /* <DEDUP_REMOVED lines=16> */
.L_x_35355:
[----:B------:R-:W-:Y:S05]  /*5ba0*/  BSYNC B2 ;  /* 0x0000000000027941 */ /* 0x000fea0003800000 */
.L_x_35354:
        /* <DEDUP_REMOVED lines=44> */
.L_x_35353:
[----:B------:R-:W-:Y:S05]  /*5e70*/  BSYNC B1 ;  /* 0x0000000000017941 */ /* 0x000fea0003800000 */
.L_x_35352:
        /* <DEDUP_REMOVED lines=13> */
.L_x_35356:
        /* <DEDUP_REMOVED lines=12> */
.L_x_35359:
[----:B------:R-:W-:Y:S02]  /*6010*/  IMAD.MOV.U32 R37, RZ, RZ, R178 ;  /* 0x000000ffff257224 */ /* 0x000fe400078e00b2 */
.L_x_35360:
[----:B------:R-:W-:Y:S05]  /*6020*/  BSYNC B1 ;  /* 0x0000000000017941 */ /* 0x000fea0003800000 */
.L_x_35358:
        /* <DEDUP_REMOVED lines=18> */
.L_x_35364:
[----:B------:R-:W-:Y:S05]  /*6150*/  BSYNC B2 ;  /* 0x0000000000027941 */ /* 0x000fea0003800000 */
.L_x_35363:
        /* <DEDUP_REMOVED lines=44> */
.L_x_35362:
[----:B------:R-:W-:Y:S05]  /*6420*/  BSYNC B1 ;  /* 0x0000000000017941 */ /* 0x000fea0003800000 */
.L_x_35361:
        /* <DEDUP_REMOVED lines=9> */
.L_x_35357:
        /* <DEDUP_REMOVED lines=19> */
[----:B------:R-:W-:Y:S02]  /*65f0*/  LOP3.LUT R36, R42, R36, R40, 0xfe, !PT ;  /* 0x000000242a247212 */ /* 0x000fe400078efe28 */
        /* <DEDUP_REMOVED lines=9> */
[----:B------:R0:W-:Y:S01]  /*6690*/  STG.E.64 [R46.64], R44 ;  /* 0x0000002c2e007986 */ /* 0x0001e2000c101b06 */
[----:B------:R-:W-:-:S03]  /*66a0*/  @P0 MOV R40, 0x20 ;  /* 0x0000002000280802 */ /* 0x000fc60000000f00 */
[----:B------:R-:W-:-:S04]  /*66b0*/  IMAD.WIDE.U32 R36, R199, R193, c[0x0][0x170] ;  /* 0x00005c00c7247625 */ /* 0x000fc800078e00c1 */
        /* <DEDUP_REMOVED lines=23> */
.L_x_35365:
        /* <DEDUP_REMOVED lines=16> */
.L_x_35367:
[----:B-1----:R-:W-:Y:S02]  /*6930*/  IMAD.MOV.U32 R48, RZ, RZ, R178 ;  /* 0x000000ffff307224 */ /* 0x002fe400078e00b2 */
.L_x_35368:
[----:B------:R-:W-:Y:S05]  /*6940*/  BSYNC B1 ;  /* 0x0000000000017941 */ /* 0x000fea0003800000 */
.L_x_35366:
        /* <DEDUP_REMOVED lines=16> */
.L_x_35372:
[----:B------:R-:W-:Y:S05]  /*6a50*/  BSYNC B2 ;  /* 0x0000000000027941 */ /* 0x000fea0003800000 */
.L_x_35371:
        /* <DEDUP_REMOVED lines=44> */
.L_x_35370:
[----:B------:R-:W-:Y:S05]  /*6d20*/  BSYNC B1 ;  /* 0x0000000000017941 */ /* 0x000fea0003800000 */
.L_x_35369:
        /* <DEDUP_REMOVED lines=15> */
.L_x_35373:
        /* <DEDUP_REMOVED lines=12> */
.L_x_35376:
[----:B------:R-:W-:Y:S02]  /*6ee0*/  IMAD.MOV.U32 R48, RZ, RZ, R178 ;  /* 0x000000ffff307224 */ /* 0x000fe400078e00b2 */
.L_x_35377:
[----:B------:R-:W-:Y:S05]  /*6ef0*/  BSYNC B1 ;  /* 0x0000000000017941 */ /* 0x000fea0003800000 */
.L_x_35375:
        /* <DEDUP_REMOVED lines=16> */
.L_x_35381:
[----:B------:R-:W-:Y:S05]  /*7000*/  BSYNC B2 ;  /* 0x0000000000027941 */ /* 0x000fea0003800000 */
.L_x_35380:
        /* <DEDUP_REMOVED lines=43> */
.L_x_35379:
[----:B------:R-:W-:Y:S05]  /*72c0*/  BSYNC B1 ;  /* 0x0000000000017941 */ /* 0x000fea0003800000 */
.L_x_35378:
        /* <DEDUP_REMOVED lines=9> */
.L_x_35374:
        /* <DEDUP_REMOVED lines=12> */
.L_x_35383:
[----:B------:R-:W-:Y:S02]  /*7420*/  IMAD.MOV.U32 R48, RZ, RZ, R178 ;  /* 0x000000ffff307224 */ /* 0x000fe400078e00b2 */
.L_x_35384:
[----:B------:R-:W-:Y:S05]  /*7430*/  BSYNC B1 ;  /* 0x0000000000017941 */ /* 0x000fea0003800000 */
.L_x_35382:
        /* <DEDUP_REMOVED lines=16> */
.L_x_35388:
[----:B------:R-:W-:Y:S05]  /*7540*/  BSYNC B2 ;  /* 0x0000000000027941 */ /* 0x000fea0003800000 */
.L_x_35387:
        /* <DEDUP_REMOVED lines=44> */
.L_x_35386:
[----:B------:R-:W-:Y:S05]  /*7810*/  BSYNC B1 ;  /* 0x0000000000017941 */ /* 0x000fea0003800000 */
.L_x_35385:
        /* <DEDUP_REMOVED lines=14> */
.L_x_35389:
        /* <DEDUP_REMOVED lines=12> */
.L_x_35392:
[----:B------:R-:W-:Y:S02]  /*79c0*/  IMAD.MOV.U32 R48, RZ, RZ, R178 ;  /* 0x000000ffff307224 */ /* 0x000fe400078e00b2 */
.L_x_35393:
[----:B------:R-:W-:Y:S05]  /*79d0*/  BSYNC B1 ;  /* 0x0000000000017941 */ /* 0x000fea0003800000 */
.L_x_35391:
        /* <DEDUP_REMOVED lines=16> */
.L_x_35397:
[----:B------:R-:W-:Y:S05]  /*7ae0*/  BSYNC B2 ;  /* 0x0000000000027941 */ /* 0x000fea0003800000 */
.L_x_35396:
        /* <DEDUP_REMOVED lines=44> */
.L_x_35395:
[----:B------:R-:W-:Y:S05]  /*7db0*/  BSYNC B1 ;  /* 0x0000000000017941 */ /* 0x000fea0003800000 */
.L_x_35394:
        /* <DEDUP_REMOVED lines=9> */
.L_x_35390:
        /* <DEDUP_REMOVED lines=12> */
.L_x_35399:
[----:B------:R-:W-:Y:S02]  /*7f10*/  MOV R48, R178 ;  /* 0x000000b200307202 */ /* 0x000fe40000000f00 */
.L_x_35400:
[----:B------:R-:W-:Y:S05]  /*7f20*/  BSYNC B1 ;  /* 0x0000000000017941 */ /* 0x000fea0003800000 */
.L_x_35398:
        /* <DEDUP_REMOVED lines=16> */
.L_x_35404:
[----:B------:R-:W-:Y:S05]  /*8030*/  BSYNC B2 ;  /* 0x0000000000027941 */ /* 0x000fea0003800000 */
.L_x_35403:
        /* <DEDUP_REMOVED lines=44> */
.L_x_35402:
[----:B------:R-:W-:Y:S05]  /*8300*/  BSYNC B1 ;  /* 0x0000000000017941 */ /* 0x000fea0003800000 */
.L_x_35401:
        /* <DEDUP_REMOVED lines=14> */
.L_x_35405:
        /* <DEDUP_REMOVED lines=12> */
.L_x_35408:
[----:B------:R-:W-:Y:S02]  /*84b0*/  MOV R48, R178 ;  /* 0x000000b200307202 */ /* 0x000fe40000000f00 */
.L_x_35409:
[----:B------:R-:W-:Y:S05]  /*84c0*/  BSYNC B1 ;  /* 0x0000000000017941 */ /* 0x000fea0003800000 */
.L_x_35407:
        /* <DEDUP_REMOVED lines=16> */
.L_x_35413:
[----:B------:R-:W-:Y:S05]  /*85d0*/  BSYNC B2 ;  /* 0x0000000000027941 */ /* 0x000fea0003800000 */
.L_x_35412:
        /* <DEDUP_REMOVED lines=8> */
[----:B------:R-:W-:-:S03]  /*8660*/  HFMA2.MMA R36, -RZ, RZ, 0, 0 ;  /* 0x00000000ff247435 */ /* 0x000fc600000001ff */
        /* <DEDUP_REMOVED lines=35> */
.L_x_35411:
[----:B------:R-:W-:Y:S05]  /*88a0*/  BSYNC B1 ;  /* 0x0000000000017941 */ /* 0x000fea0003800000 */
.L_x_35410:
        /* <DEDUP_REMOVED lines=9> */
.L_x_35406:
        /* <DEDUP_REMOVED lines=12> */
.L_x_35415:
[----:B------:R-:W-:Y:S02]  /*8a00*/  IMAD.MOV.U32 R48, RZ, RZ, R178 ;  /* 0x000000ffff307224 */ /* 0x000fe400078e00b2 */
.L_x_35416:
[----:B------:R-:W-:Y:S05]  /*8a10*/  BSYNC B1 ;  /* 0x0000000000017941 */ /* 0x000fea0003800000 */
.L_x_35414:
        /* <DEDUP_REMOVED lines=16> */
.L_x_35420:
[----:B------:R-:W-:Y:S05]  /*8b20*/  BSYNC B2 ;  /* 0x0000000000027941 */ /* 0x000fea0003800000 */
.L_x_35419:
        /* <DEDUP_REMOVED lines=44> */
.L_x_35418:
[----:B------:R-:W-:Y:S05]  /*8df0*/  BSYNC B1 ;  /* 0x0000000000017941 */ /* 0x000fea0003800000 */
.L_x_35417:
        /* <DEDUP_REMOVED lines=12> */
.L_x_35421:
        /* <DEDUP_REMOVED lines=12> */
.L_x_35424:
[----:B------:R-:W-:Y:S02]  /*8f80*/  IMAD.MOV.U32 R46, RZ, RZ, R178 ;  /* 0x000000ffff2e7224 */ /* 0x000fe400078e00b2 */
.L_x_35425:
[----:B------:R-:W-:Y:S05]  /*8f90*/  BSYNC B1 ;  /* 0x0000000000017941 */ /* 0x000fea0003800000 */
.L_x_35423:
        /* <DEDUP_REMOVED lines=16> */
.L_x_35429:
[----:B------:R-:W-:Y:S05]  /*90a0*/  BSYNC B2 ;  /* 0x0000000000027941 */ /* 0x000fea0003800000 */
.L_x_35428:
        /* <DEDUP_REMOVED lines=44> */
.L_x_35427:
[----:B------:R-:W-:Y:S05]  /*9370*/  BSYNC B1 ;  /* 0x0000000000017941 */ /* 0x000fea0003800000 */
.L_x_35426:
        /* <DEDUP_REMOVED lines=9> */
.L_x_35422:
        /* <DEDUP_REMOVED lines=12> */
.L_x_35431:
[----:B------:R-:W-:Y:S02]  /*94d0*/  IMAD.MOV.U32 R46, RZ, RZ, R178 ;  /* 0x000000ffff2e7224 */ /* 0x000fe400078e00b2 */
.L_x_35432:
[----:B------:R-:W-:Y:S05]  /*94e0*/  BSYNC B1 ;  /* 0x0000000000017941 */ /* 0x000fea0003800000 */
.L_x_35430:
        /* <DEDUP_REMOVED lines=16> */
.L_x_35436:
[----:B------:R-:W-:Y:S05]  /*95f0*/  BSYNC B2 ;  /* 0x0000000000027941 */ /* 0x000fea0003800000 */
.L_x_35435:
        /* <DEDUP_REMOVED lines=44> */
.L_x_35434:
[----:B------:R-:W-:Y:S05]  /*98c0*/  BSYNC B1 ;  /* 0x0000000000017941 */ /* 0x000fea0003800000 */
.L_x_35433:
        /* <DEDUP_REMOVED lines=12> */
.L_x_35437:
        /* <DEDUP_REMOVED lines=12> */
.L_x_35440:
[----:B------:R-:W-:Y:S02]  /*9a50*/  IMAD.MOV.U32 R46, RZ, RZ, R178 ;  /* 0x000000ffff2e7224 */ /* 0x000fe400078e00b2 */
.L_x_35441:
[----:B------:R-:W-:Y:S05]  /*9a60*/  BSYNC B1 ;  /* 0x0000000000017941 */ /* 0x000fea0003800000 */
.L_x_35439:
        /* <DEDUP_REMOVED lines=16> */
.L_x_35445:
[----:B------:R-:W-:Y:S05]  /*9b70*/  BSYNC B2 ;  /* 0x0000000000027941 */ /* 0x000fea0003800000 */
.L_x_35444:
        /* <DEDUP_REMOVED lines=44> */
.L_x_35443:
[----:B------:R-:W-:Y:S05]  /*9e40*/  BSYNC B1 ;  /* 0x0000000000017941 */ /* 0x000fea0003800000 */
.L_x_35442:
        /* <DEDUP_REMOVED lines=9> */
.L_x_35438:
        /* <DEDUP_REMOVED lines=12> */
.L_x_35447:
[----:B------:R-:W-:Y:S02]  /*9fa0*/  MOV R46, R178 ;  /* 0x000000b2002e7202 */ /* 0x000fe40000000f00 */
.L_x_35448:
[----:B------:R-:W-:Y:S05]  /*9fb0*/  BSYNC B1 ;  /* 0x0000000000017941 */ /* 0x000fea0003800000 */
.L_x_35446:
        /* <DEDUP_REMOVED lines=16> */
.L_x_35452:
[----:B------:R-:W-:Y:S05]  /*a0c0*/  BSYNC B2 ;  /* 0x0000000000027941 */ /* 0x000fea0003800000 */
.L_x_35451:
        /* <DEDUP_REMOVED lines=44> */
.L_x_35450:
[----:B------:R-:W-:Y:S05]  /*a390*/  BSYNC B1 ;  /* 0x0000000000017941 */ /* 0x000fea0003800000 */
.L_x_35449:
        /* <DEDUP_REMOVED lines=12> */
.L_x_35453:
        /* <DEDUP_REMOVED lines=12> */
.L_x_35456:
[----:B------:R-:W-:Y:S02]  /*a520*/  MOV R38, R178 ;  /* 0x000000b200267202 */ /* 0x000fe40000000f00 */
.L_x_35457:
[----:B------:R-:W-:Y:S05]  /*a530*/  BSYNC B1 ;  /* 0x0000000000017941 */ /* 0x000fea0003800000 */
.L_x_35455:
        /* <DEDUP_REMOVED lines=16> */
.L_x_35461:
[----:B------:R-:W-:Y:S05]  /*a640*/  BSYNC B2 ;  /* 0x0000000000027941 */ /* 0x000fea0003800000 */
.L_x_35460:
        /* <DEDUP_REMOVED lines=44> */
.L_x_35459:
[----:B------:R-:W-:Y:S05]  /*a910*/  BSYNC B1 ;  /* 0x0000000000017941 */ /* 0x000fea0003800000 */
.L_x_35458:
        /* <DEDUP_REMOVED lines=9> */
.L_x_35454:
        /* <DEDUP_REMOVED lines=12> */
.L_x_35463:
[----:B------:R-:W-:Y:S02]  /*aa70*/  IMAD.MOV.U32 R38, RZ, RZ, R178 ;  /* 0x000000ffff267224 */ /* 0x000fe400078e00b2 */
.L_x_35464:
[----:B------:R-:W-:Y:S05]  /*aa80*/  BSYNC B1 ;  /* 0x0000000000017941 */ /* 0x000fea0003800000 */
.L_x_35462:
        /* <DEDUP_REMOVED lines=16> */
.L_x_35468:
[----:B------:R-:W-:Y:S05]  /*ab90*/  BSYNC B2 ;  /* 0x0000000000027941 */ /* 0x000fea0003800000 */
.L_x_35467:
        /* <DEDUP_REMOVED lines=44> */
.L_x_35466:
[----:B------:R-:W-:Y:S05]  /*ae60*/  BSYNC B1 ;  /* 0x0000000000017941 */ /* 0x000fea0003800000 */
.L_x_35465:
        /* <DEDUP_REMOVED lines=12> */
.L_x_35469:
        /* <DEDUP_REMOVED lines=12> */
.L_x_35472:
[----:B------:R-:W-:Y:S02]  /*aff0*/  IMAD.MOV.U32 R38, RZ, RZ, R178 ;  /* 0x000000ffff267224 */ /* 0x000fe400078e00b2 */
.L_x_35473:
[----:B------:R-:W-:Y:S05]  /*b000*/  BSYNC B1 ;  /* 0x0000000000017941 */ /* 0x000fea0003800000 */
.L_x_35471:
        /* <DEDUP_REMOVED lines=16> */
.L_x_35477:
[----:B------:R-:W-:Y:S05]  /*b110*/  BSYNC B2 ;  /* 0x0000000000027941 */ /* 0x000fea0003800000 */
.L_x_35476:
        /* <DEDUP_REMOVED lines=44> */
.L_x_35475:
[----:B------:R-:W-:Y:S05]  /*b3e0*/  BSYNC B1 ;  /* 0x0000000000017941 */ /* 0x000fea0003800000 */
.L_x_35474:
        /* <DEDUP_REMOVED lines=9> */
.L_x_35470:
        /* <DEDUP_REMOVED lines=12> */
.L_x_35479:
[----:B------:R-:W-:Y:S02]  /*b540*/  IMAD.MOV.U32 R38, RZ, RZ, R178 ;  /* 0x000000ffff267224 */ /* 0x000fe400078e00b2 */
.L_x_35480:
[----:B------:R-:W-:Y:S05]  /*b550*/  BSYNC B1 ;  /* 0x0000000000017941 */ /* 0x000fea0003800000 */
.L_x_35478:
        /* <DEDUP_REMOVED lines=16> */
.L_x_35484:
[----:B------:R-:W-:Y:S05]  /*b660*/  BSYNC B2 ;  /* 0x0000000000027941 */ /* 0x000fea0003800000 */
.L_x_35483:
        /* <DEDUP_REMOVED lines=44> */
.L_x_35482:
[----:B------:R-:W-:Y:S05]  /*b930*/  BSYNC B1 ;  /* 0x0000000000017941 */ /* 0x000fea0003800000 */
.L_x_35481:
        /* <DEDUP_REMOVED lines=13> */
.L_x_35485:
        /* <DEDUP_REMOVED lines=12> */
.L_x_35488:
[----:B------:R-:W-:Y:S02]  /*bad0*/  IMAD.MOV.U32 R44, RZ, RZ, R178 ;  /* 0x000000ffff2c7224 */ /* 0x000fe400078e00b2 */
.L_x_35489:
[----:B------:R-:W-:Y:S05]  /*bae0*/  BSYNC B1 ;  /* 0x0000000000017941 */ /* 0x000fea0003800000 */
.L_x_35487:
        /* <DEDUP_REMOVED lines=18> */
.L_x_35493:
[----:B------:R-:W-:Y:S05]  /*bc10*/  BSYNC B2 ;  /* 0x0000000000027941 */ /* 0x000fea0003800000 */
.L_x_35492:
        /* <DEDUP_REMOVED lines=44> */
.L_x_35491:
[----:B------:R-:W-:Y:S05]  /*bee0*/  BSYNC B1 ;  /* 0x0000000000017941 */ /* 0x000fea0003800000 */
.L_x_35490:
        /* <DEDUP_REMOVED lines=9> */
.L_x_35486:
[----:B------:R-:W-:Y:S01]  /*bf80*/  SEL R38, RZ, 0x1000000, P5 ;  /* 0x01000000ff267807 */ /* 0x000fe20002800000 */
[----:B------:R-:W-:Y:S01]  /*bf90*/  IMAD.MOV.U32 R211, RZ, RZ, 0x20 ;  /* 0x00000020ffd37424 */ /* 0x000fe200078e00ff */
[----:B------:R-:W-:Y:S01]  /*bfa0*/  SEL R37, RZ, 0x10000, P4 ;  /* 0x00010000ff257807 */ /* 0x000fe20002000000 */
[----:B------:R-:W-:Y:S01]  /*bfb0*/  IMAD.MOV.U32 R206, RZ, RZ, 0x8 ;  /* 0x00000008ffce7424 */ /* 0x000fe200078e00ff */
[----:B------:R-:W-:Y:S01]  /*bfc0*/  SEL R42, RZ, 0x100, P3 ;  /* 0x00000100ff2a7807 */ /* 0x000fe20001800000 */
[----:B------:R-:W-:Y:S01]  /*bfd0*/  IMAD.WIDE.U32 R44, R199, R211, c[0x0][0x188] ;  /* 0x00006200c72c7625 */ /* 0x000fe200078e00d3 */
[C---:B------:R-:W-:Y:S02]  /*bfe0*/  LOP3.LUT P4, RZ, R190.reuse, 0x4, RZ, 0xc0, !PT ;  /* 0x00000004beff7812 */ /* 0x040fe4000788c0ff */
[----:B------:R-:W-:Y:S02]  /*bff0*/  LOP3.LUT P3, RZ, R190, 0x2, RZ, 0xc0, !PT ;  /* 0x00000002beff7812 */ /* 0x000fe4000786c0ff */
[----:B------:R-:W-:Y:S01]  /*c000*/  SEL R40, RZ, 0x1, P1 ;  /* 0x00000001ff287807 */ /* 0x000fe20000800000 */
[----:B------:R0:W-:Y:S01]  /*c010*/  STG.E.128 [R44.64], R84 ;  /* 0x000000542c007986 */ /* 0x0001e2000c101d06 */
[----:B------:R-:W-:-:S02]  /*c020*/  LOP3.LUT R42, R42, R38, R37, 0xfe, !PT ;  /* 0x000000262a2a7212 */ /* 0x000fc400078efe25 */
[----:B------:R-:W-:Y:S01]  /*c030*/  SEL R36, RZ, 0x1, P3 ;  /* 0x00000001ff247807 */ /* 0x000fe20001800000 */
[----:B------:R-:W-:Y:S01]  /*c040*/  IMAD.WIDE.U32 R40, R40, 0x1000000, RZ ;  /* 0x0100000028287825 */ /* 0x000fe200078e00ff */
[----:B------:R-:W-:Y:S01]  /*c050*/  SEL R38, RZ, 0x1, P4 ;  /* 0x00000001ff267807 */ /* 0x000fe20002000000 */
[----:B------:R0:W-:Y:S01]  /*c060*/  STG.E.128 [R44.64+0x10], R80 ;  /* 0x000010502c007986 */ /* 0x0001e2000c101d06 */
[----:B------:R-:W-:Y:S01]  /*c070*/  SEL R43, RZ, 0x1, P2 ;  /* 0x00000001ff2b7807 */ /* 0x000fe20001000000 */
[----:B------:R-:W-:Y:S01]  /*c080*/  IMAD.WIDE.U32 R36, R36, 0x10000, RZ ;  /* 0x0001000024247825 */ /* 0x000fe200078e00ff */
[----:B------:R-:W-:Y:S02]  /*c090*/  LOP3.LUT P5, RZ, R190, 0x8, RZ, 0xc0, !PT ;  /* 0x00000008beff7812 */ /* 0x000fe400078ac0ff */
        /* <DEDUP_REMOVED lines=33> */
.L_x_35494:
        /* <DEDUP_REMOVED lines=16> */
.L_x_35496:
[----:B-1----:R-:W-:Y:S02]  /*c3b0*/  IMAD.MOV.U32 R50, RZ, RZ, R178 ;  /* 0x000000ffff327224 */ /* 0x002fe400078e00b2 */
.L_x_35497:
[----:B------:R-:W-:Y:S05]  /*c3c0*/  BSYNC B1 ;  /* 0x0000000000017941 */ /* 0x000fea0003800000 */
.L_x_35495:
        /* <DEDUP_REMOVED lines=16> */
.L_x_35501:
[----:B------:R-:W-:Y:S05]  /*c4d0*/  BSYNC B2 ;  /* 0x0000000000027941 */ /* 0x000fea0003800000 */
.L_x_35500:
        /* <DEDUP_REMOVED lines=44> */
.L_x_35499:
[----:B------:R-:W-:Y:S05]  /*c7a0*/  BSYNC B1 ;  /* 0x0000000000017941 */ /* 0x000fea0003800000 */
.L_x_35498:
        /* <DEDUP_REMOVED lines=15> */
.L_x_35502:
        /* <DEDUP_REMOVED lines=12> */
.L_x_35505:
[----:B------:R-:W-:Y:S02]  /*c960*/  IMAD.MOV.U32 R50, RZ, RZ, R178 ;  /* 0x000000ffff327224 */ /* 0x000fe400078e00b2 */
.L_x_35506:
[----:B------:R-:W-:Y:S05]  /*c970*/  BSYNC B1 ;  /* 0x0000000000017941 */ /* 0x000fea0003800000 */
.L_x_35504:
        /* <DEDUP_REMOVED lines=16> */
.L_x_35510:
[----:B------:R-:W-:Y:S05]  /*ca80*/  BSYNC B2 ;  /* 0x0000000000027941 */ /* 0x000fea0003800000 */
.L_x_35509:
        /* <DEDUP_REMOVED lines=43> */
.L_x_35508:
[----:B------:R-:W-:Y:S05]  /*cd40*/  BSYNC B1 ;  /* 0x0000000000017941 */ /* 0x000fea0003800000 */
.L_x_35507:
        /* <DEDUP_REMOVED lines=9> */
.L_x_35503:
        /* <DEDUP_REMOVED lines=12> */
.L_x_35512:
[----:B------:R-:W-:Y:S02]  /*cea0*/  MOV R50, R178 ;  /* 0x000000b200327202 */ /* 0x000fe40000000f00 */
.L_x_35513:
[----:B------:R-:W-:Y:S05]  /*ceb0*/  BSYNC B1 ;  /* 0x0000000000017941 */ /* 0x000fea0003800000 */
.L_x_35511:
        /* <DEDUP_REMOVED lines=16> */
.L_x_35517:
[----:B------:R-:W-:Y:S05]  /*cfc0*/  BSYNC B2 ;  /* 0x0000000000027941 */ /* 0x000fea0003800000 */
.L_x_35516:
        /* <DEDUP_REMOVED lines=44> */
.L_x_35515:
[----:B------:R-:W-:Y:S05]  /*d290*/  BSYNC B1 ;  /* 0x0000000000017941 */ /* 0x000fea0003800000 */
.L_x_35514:
        /* <DEDUP_REMOVED lines=14> */
.L_x_35518:
        /* <DEDUP_REMOVED lines=12> */
.L_x_35521:
[----:B------:R-:W-:Y:S02]  /*d440*/  MOV R50, R178 ;  /* 0x000000b200327202 */ /* 0x000fe40000000f00 */
.L_x_35522:
[----:B------:R-:W-:Y:S05]  /*d450*/  BSYNC B1 ;  /* 0x0000000000017941 */ /* 0x000fea0003800000 */
.L_x_35520:
        /* <DEDUP_REMOVED lines=16> */
.L_x_35526:
[----:B------:R-:W-:Y:S05]  /*d560*/  BSYNC B2 ;  /* 0x0000000000027941 */ /* 0x000fea0003800000 */
.L_x_35525:
        /* <DEDUP_REMOVED lines=44> */
.L_x_35524:
[----:B------:R-:W-:Y:S05]  /*d830*/  BSYNC B1 ;  /* 0x0000000000017941 */ /* 0x000fea0003800000 */
.L_x_35523:
        /* <DEDUP_REMOVED lines=9> */
.L_x_35519:
        /* <DEDUP_REMOVED lines=12> */
.L_x_35528:
[----:B------:R-:W-:Y:S02]  /*d990*/  IMAD.MOV.U32 R50, RZ, RZ, R178 ;  /* 0x000000ffff327224 */ /* 0x000fe400078e00b2 */
.L_x_35529:
[----:B------:R-:W-:Y:S05]  /*d9a0*/  BSYNC B1 ;  /* 0x0000000000017941 */ /* 0x000fea0003800000 */
.L_x_35527:
        /* <DEDUP_REMOVED lines=16> */
.L_x_35533:
[----:B------:R-:W-:Y:S05]  /*dab0*/  BSYNC B2 ;  /* 0x0000000000027941 */ /* 0x000fea0003800000 */
.L_x_35532:
        /* <DEDUP_REMOVED lines=44> */
.L_x_35531:
[----:B------:R-:W-:Y:S05]  /*dd80*/  BSYNC B1 ;  /* 0x0000000000017941 */ /* 0x000fea0003800000 */
.L_x_35530:
        /* <DEDUP_REMOVED lines=14> */
.L_x_35534:
        /* <DEDUP_REMOVED lines=12> */
.L_x_35537:
[----:B------:R-:W-:Y:S02]  /*df30*/  IMAD.MOV.U32 R50, RZ, RZ, R178 ;  /* 0x000000ffff327224 */ /* 0x000fe400078e00b2 */
.L_x_35538:
[----:B------:R-:W-:Y:S05]  /*df40*/  BSYNC B1 ;  /* 0x0000000000017941 */ /* 0x000fea0003800000 */
.L_x_35536:
        /* <DEDUP_REMOVED lines=16> */
.L_x_35542:
[----:B------:R-:W-:Y:S05]  /*e050*/  BSYNC B2 ;  /* 0x0000000000027941 */ /* 0x000fea0003800000 */
.L_x_35541:
        /* <DEDUP_REMOVED lines=44> */
.L_x_35540:
[----:B------:R-:W-:Y:S05]  /*e320*/  BSYNC B1 ;  /* 0x0000000000017941 */ /* 0x000fea0003800000 */
.L_x_35539:
        /* <DEDUP_REMOVED lines=9> */
.L_x_35535:
        /* <DEDUP_REMOVED lines=12> */
.L_x_35544:
[----:B------:R-:W-:Y:S02]  /*e480*/  IMAD.MOV.U32 R50, RZ, RZ, R178 ;  /* 0x000000ffff327224 */ /* 0x000fe400078e00b2 */
.L_x_35545:
[----:B------:R-:W-:Y:S05]  /*e490*/  BSYNC B1 ;  /* 0x0000000000017941 */ /* 0x000fea0003800000 */
.L_x_35543:
        /* <DEDUP_REMOVED lines=16> */
.L_x_35549:
[----:B------:R-:W-:Y:S05]  /*e5a0*/  BSYNC B2 ;  /* 0x0000000000027941 */ /* 0x000fea0003800000 */
.L_x_35548:
        /* <DEDUP_REMOVED lines=44> */
.L_x_35547:
[----:B------:R-:W-:Y:S05]  /*e870*/  BSYNC B1 ;  /* 0x0000000000017941 */ /* 0x000fea0003800000 */
.L_x_35546:
        /* <DEDUP_REMOVED lines=12> */
.L_x_35550:
        /* <DEDUP_REMOVED lines=12> */
.L_x_35553:
[----:B------:R-:W-:Y:S02]  /*ea00*/  IMAD.MOV.U32 R48, RZ, RZ, R178 ;  /* 0x000000ffff307224 */ /* 0x000fe400078e00b2 */
.L_x_35554:
[----:B------:R-:W-:Y:S05]  /*ea10*/  BSYNC B1 ;  /* 0x0000000000017941 */ /* 0x000fea0003800000 */
.L_x_35552:
        /* <DEDUP_REMOVED lines=16> */
.L_x_35558:
[----:B------:R-:W-:Y:S05]  /*eb20*/  BSYNC B2 ;  /* 0x0000000000027941 */ /* 0x000fea0003800000 */
.L_x_35557:
        /* <DEDUP_REMOVED lines=44> */
.L_x_35556:
[----:B------:R-:W-:Y:S05]  /*edf0*/  BSYNC B1 ;  /* 0x0000000000017941 */ /* 0x000fea0003800000 */
.L_x_35555:
        /* <DEDUP_REMOVED lines=9> */
.L_x_35551:
        /* <DEDUP_REMOVED lines=12> */
.L_x_35560:
[----:B------:R-:W-:Y:S02]  /*ef50*/  MOV R48, R178 ;  /* 0x000000b200307202 */ /* 0x000fe40000000f00 */
.L_x_35561:
[----:B------:R-:W-:Y:S05]  /*ef60*/  BSYNC B1 ;  /* 0x0000000000017941 */ /* 0x000fea0003800000 */
.L_x_35559:
        /* <DEDUP_REMOVED lines=16> */
.L_x_35565:
[----:B------:R-:W-:Y:S05]  /*f070*/  BSYNC B2 ;  /* 0x0000000000027941 */ /* 0x000fea0003800000 */
.L_x_35564:
        /* <DEDUP_REMOVED lines=44> */
.L_x_35563:
[----:B------:R-:W-:Y:S05]  /*f340*/  BSYNC B1 ;  /* 0x0000000000017941 */ /* 0x000fea0003800000 */
.L_x_35562:
        /* <DEDUP_REMOVED lines=12> */
.L_x_35566:
        /* <DEDUP_REMOVED lines=12> */
.L_x_35569:
[----:B------:R-:W-:Y:S02]  /*f4d0*/  MOV R48, R178 ;  /* 0x000000b200307202 */ /* 0x000fe40000000f00 */
.L_x_35570:
[----:B------:R-:W-:Y:S05]  /*f4e0*/  BSYNC B1 ;  /* 0x0000000000017941 */ /* 0x000fea0003800000 */
.L_x_35568:
        /* <DEDUP_REMOVED lines=16> */
.L_x_35574:
[----:B------:R-:W-:Y:S05]  /*f5f0*/  BSYNC B2 ;  /* 0x0000000000027941 */ /* 0x000fea0003800000 */
.L_x_35573:
        /* <DEDUP_REMOVED lines=44> */
.L_x_35572:
[----:B------:R-:W-:Y:S05]  /*f8c0*/  BSYNC B1 ;  /* 0x0000000000017941 */ /* 0x000fea0003800000 */
.L_x_35571:
        /* <DEDUP_REMOVED lines=9> */
.L_x_35567:
        /* <DEDUP_REMOVED lines=12> */
.L_x_35576:
[----:B------:R-:W-:Y:S02]  /*fa20*/  IMAD.MOV.U32 R48, RZ, RZ, R178 ;  /* 0x000000ffff307224 */ /* 0x000fe400078e00b2 */
.L_x_35577:
[----:B------:R-:W-:Y:S05]  /*fa30*/  BSYNC B1 ;  /* 0x0000000000017941 */ /* 0x000fea0003800000 */
.L_x_35575:
        /* <DEDUP_REMOVED lines=16> */
.L_x_35581:
[----:B------:R-:W-:Y:S05]  /*fb40*/  BSYNC B2 ;  /* 0x0000000000027941 */ /* 0x000fea0003800000 */
.L_x_35580:
        /* <DEDUP_REMOVED lines=44> */
.L_x_35579:
[----:B------:R-:W-:Y:S05]  /*fe10*/  BSYNC B1 ;  /* 0x0000000000017941 */ /* 0x000fea0003800000 */
.L_x_35578:
        /* <DEDUP_REMOVED lines=12> */
.L_x_35582:
        /* <DEDUP_REMOVED lines=12> */
.L_x_35585:
[----:B------:R-:W-:Y:S02]  /*ffa0*/  IMAD.MOV.U32 R38, RZ, RZ, R178 ;  /* 0x000000ffff267224 */ /* 0x000fe400078e00b2 */
.L_x_35586:
[----:B------:R-:W-:Y:S05]  /*ffb0*/  BSYNC B1 ;  /* 0x0000000000017941 */ /* 0x000fea0003800000 */
.L_x_35584:
        /* <DEDUP_REMOVED lines=16> */
.L_x_35590:
[----:B------:R-:W-:Y:S05]  /*100c0*/  BSYNC B2 ;  /* 0x0000000000027941 */ /* 0x000fea0003800000 */
.L_x_35589:
        /* <DEDUP_REMOVED lines=44> */
.L_x_35588:
[----:B------:R-:W-:Y:S05]  /*10390*/  BSYNC B1 ;  /* 0x0000000000017941 */ /* 0x000fea0003800000 */
.L_x_35587:
        /* <DEDUP_REMOVED lines=9> */
.L_x_35583:
        /* <DEDUP_REMOVED lines=12> */
.L_x_35592:
[----:B------:R-:W-:Y:S02]  /*104f0*/  IMAD.MOV.U32 R38, RZ, RZ, R178 ;  /* 0x000000ffff267224 */ /* 0x000fe400078e00b2 */
.L_x_35593:
[----:B------:R-:W-:Y:S05]  /*10500*/  BSYNC B1 ;  /* 0x0000000000017941 */ /* 0x000fea0003800000 */
.L_x_35591:
        /* <DEDUP_REMOVED lines=16> */
.L_x_35597:
[----:B------:R-:W-:Y:S05]  /*10610*/  BSYNC B2 ;  /* 0x0000000000027941 */ /* 0x000fea0003800000 */
.L_x_35596:
        /* <DEDUP_REMOVED lines=44> */
.L_x_35595:
[----:B------:R-:W-:Y:S05]  /*108e0*/  BSYNC B1 ;  /* 0x0000000000017941 */ /* 0x000fea0003800000 */
.L_x_35594:
        /* <DEDUP_REMOVED lines=12> */
.L_x_35598:
        /* <DEDUP_REMOVED lines=12> */
.L_x_35601:
[----:B------:R-:W-:Y:S02]  /*10a70*/  IMAD.MOV.U32 R38, RZ, RZ, R178 ;  /* 0x000000ffff267224 */ /* 0x000fe400078e00b2 */
.L_x_35602:
[----:B------:R-:W-:Y:S05]  /*10a80*/  BSYNC B1 ;  /* 0x0000000000017941 */ /* 0x000fea0003800000 */
.L_x_35600:
        /* <DEDUP_REMOVED lines=16> */
.L_x_35606:
[----:B------:R-:W-:Y:S05]  /*10b90*/  BSYNC B2 ;  /* 0x0000000000027941 */ /* 0x000fea0003800000 */
.L_x_35605:
        /* <DEDUP_REMOVED lines=44> */
.L_x_35604:
[----:B------:R-:W-:Y:S05]  /*10e60*/  BSYNC B1 ;  /* 0x0000000000017941 */ /* 0x000fea0003800000 */
.L_x_35603:
        /* <DEDUP_REMOVED lines=9> */
.L_x_35599:
        /* <DEDUP_REMOVED lines=12> */
.L_x_35608:
[----:B------:R-:W-:Y:S02]  /*10fc0*/  MOV R38, R178 ;  /* 0x000000b200267202 */ /* 0x000fe40000000f00 */
.L_x_35609:
[----:B------:R-:W-:Y:S05]  /*10fd0*/  BSYNC B1 ;  /* 0x0000000000017941 */ /* 0x000fea0003800000 */
.L_x_35607:
        /* <DEDUP_REMOVED lines=16> */
.L_x_35613:
[----:B------:R-:W-:Y:S05]  /*110e0*/  BSYNC B2 ;  /* 0x0000000000027941 */ /* 0x000fea0003800000 */
.L_x_35612:
        /* <DEDUP_REMOVED lines=44> */
.L_x_35611:
[----:B------:R-:W-:Y:S05]  /*113b0*/  BSYNC B1 ;  /* 0x0000000000017941 */ /* 0x000fea0003800000 */
.L_x_35610:
        /* <DEDUP_REMOVED lines=13> */
.L_x_35614:
        /* <DEDUP_REMOVED lines=12> */
.L_x_35617:
[----:B------:R-:W-:Y:S02]  /*11550*/  MOV R46, R178 ;  /* 0x000000b2002e7202 */ /* 0x000fe40000000f00 */
.L_x_35618:
[----:B------:R-:W-:Y:S05]  /*11560*/  BSYNC B1 ;  /* 0x0000000000017941 */ /* 0x000fea0003800000 */
.L_x_35616:
        /* <DEDUP_REMOVED lines=18> */
.L_x_35622:
[----:B------:R-:W-:Y:S05]  /*11690*/  BSYNC B2 ;  /* 0x0000000000027941 */ /* 0x000fea0003800000 */
.L_x_35621:
[C---:B------:R-:W-:Y:S01]  /*116a0*/  IMAD.HI.U32 R36, R189.reuse, -0x326172a9, RZ ;  /* 0xcd9e8d57bd247827 */ /* 0x040fe200078e00ff */
        /* <DEDUP_REMOVED lines=43> */
.L_x_35620:
[----:B------:R-:W-:Y:S05]  /*11960*/  BSYNC B1 ;  /* 0x0000000000017941 */ /* 0x000fea0003800000 */
.L_x_35619:
        /* <DEDUP_REMOVED lines=9> */
.L_x_35615:
        /* <DEDUP_REMOVED lines=49> */
.L_x_35623:
        /* <DEDUP_REMOVED lines=16> */
.L_x_35625:
[----:B-1----:R-:W-:Y:S02]  /*11e10*/  IMAD.MOV.U32 R49, RZ, RZ, R178 ;  /* 0x000000ffff317224 */ /* 0x002fe400078e00b2 */
.L_x_35626:
[----:B------:R-:W-:Y:S05]  /*11e20*/  BSYNC B1 ;  /* 0x0000000000017941 */ /* 0x000fea0003800000 */
.L_x_35624:
        /* <DEDUP_REMOVED lines=16> */
.L_x_35630:
[----:B------:R-:W-:Y:S05]  /*11f30*/  BSYNC B2 ;  /* 0x0000000000027941 */ /* 0x000fea0003800000 */
.L_x_35629:
        /* <DEDUP_REMOVED lines=44> */
.L_x_35628:
[----:B------:R-:W-:Y:S05]  /*12200*/  BSYNC B1 ;  /* 0x0000000000017941 */ /* 0x000fea0003800000 */
.L_x_35627:
        /* <DEDUP_REMOVED lines=15> */
.L_x_35631:
        /* <DEDUP_REMOVED lines=12> */
.L_x_35634:
[----:B------:R-:W-:Y:S02]  /*123c0*/  IMAD.MOV.U32 R48, RZ, RZ, R178 ;  /* 0x000000ffff307224 */ /* 0x000fe400078e00b2 */
.L_x_35635:
[----:B------:R-:W-:Y:S05]  /*123d0*/  BSYNC B1 ;  /* 0x0000000000017941 */ /* 0x000fea0003800000 */
.L_x_35633:
        /* <DEDUP_REMOVED lines=16> */
.L_x_35639:
[----:B------:R-:W-:Y:S05]  /*124e0*/  BSYNC B2 ;  /* 0x0000000000027941 */ /* 0x000fea0003800000 */
.L_x_35638:
        /* <DEDUP_REMOVED lines=43> */
.L_x_35637:
[----:B------:R-:W-:Y:S05]  /*127a0*/  BSYNC B1 ;  /* 0x0000000000017941 */ /* 0x000fea0003800000 */
.L_x_35636:
        /* <DEDUP_REMOVED lines=9> */
.L_x_35632:
        /* <DEDUP_REMOVED lines=12> */
.L_x_35641:
[----:B------:R-:W-:Y:S02]  /*12900*/  IMAD.MOV.U32 R48, RZ, RZ, R178 ;  /* 0x000000ffff307224 */ /* 0x000fe400078e00b2 */
.L_x_35642:
[----:B------:R-:W-:Y:S05]  /*12910*/  BSYNC B1 ;  /* 0x0000000000017941 */ /* 0x000fea0003800000 */
.L_x_35640:
        /* <DEDUP_REMOVED lines=16> */
.L_x_35646:
[----:B------:R-:W-:Y:S05]  /*12a20*/  BSYNC B2 ;  /* 0x0000000000027941 */ /* 0x000fea0003800000 */
.L_x_35645:
        /* <DEDUP_REMOVED lines=44> */
.L_x_35644:
[----:B------:R-:W-:Y:S05]  /*12cf0*/  BSYNC B1 ;  /* 0x0000000000017941 */ /* 0x000fea0003800000 */
.L_x_35643:
        /* <DEDUP_REMOVED lines=14> */
.L_x_35647:
        /* <DEDUP_REMOVED lines=12> */
.L_x_35650:
[----:B------:R-:W-:Y:S02]  /*12ea0*/  IMAD.MOV.U32 R48, RZ, RZ, R178 ;  /* 0x000000ffff307224 */ /* 0x000fe400078e00b2 */
.L_x_35651:
[----:B------:R-:W-:Y:S05]  /*12eb0*/  BSYNC B1 ;  /* 0x0000000000017941 */ /* 0x000fea0003800000 */
.L_x_35649:
        /* <DEDUP_REMOVED lines=16> */
.L_x_35655:
[----:B------:R-:W-:Y:S05]  /*12fc0*/  BSYNC B2 ;  /* 0x0000000000027941 */ /* 0x000fea0003800000 */
.L_x_35654:
        /* <DEDUP_REMOVED lines=44> */
.L_x_35653:
[----:B------:R-:W-:Y:S05]  /*13290*/  BSYNC B1 ;  /* 0x0000000000017941 */ /* 0x000fea0003800000 */
.L_x_35652:
        /* <DEDUP_REMOVED lines=9> */
.L_x_35648:
        /* <DEDUP_REMOVED lines=12> */
.L_x_35657:
[----:B------:R-:W-:Y:S02]  /*133f0*/  MOV R48, R178 ;  /* 0x000000b200307202 */ /* 0x000fe40000000f00 */
.L_x_35658:
[----:B------:R-:W-:Y:S05]  /*13400*/  BSYNC B1 ;  /* 0x0000000000017941 */ /* 0x000fea0003800000 */
.L_x_35656:
        /* <DEDUP_REMOVED lines=16> */
.L_x_35662:
[----:B------:R-:W-:Y:S05]  /*13510*/  BSYNC B2 ;  /* 0x0000000000027941 */ /* 0x000fea0003800000 */
.L_x_35661:
        /* <DEDUP_REMOVED lines=44> */
.L_x_35660:
[----:B------:R-:W-:Y:S05]  /*137e0*/  BSYNC B1 ;  /* 0x0000000000017941 */ /* 0x000fea0003800000 */
.L_x_35659:
        /* <DEDUP_REMOVED lines=14> */
.L_x_35663:
        /* <DEDUP_REMOVED lines=12> */
.L_x_35666:
[----:B------:R-:W-:Y:S02]  /*13990*/  MOV R48, R178 ;  /* 0x000000b200307202 */ /* 0x000fe40000000f00 */
.L_x_35667:
[----:B------:R-:W-:Y:S05]  /*139a0*/  BSYNC B1 ;  /* 0x0000000000017941 */ /* 0x000fea0003800000 */
.L_x_35665:
        /* <DEDUP_REMOVED lines=16> */
.L_x_35671:
[----:B------:R-:W-:Y:S05]  /*13ab0*/  BSYNC B2 ;  /* 0x0000000000027941 */ /* 0x000fea0003800000 */
.L_x_35670:
        /* <DEDUP_REMOVED lines=44> */
.L_x_35669:
[----:B------:R-:W-:Y:S05]  /*13d80*/  BSYNC B1 ;  /* 0x0000000000017941 */ /* 0x000fea0003800000 */
.L_x_35668:
        /* <DEDUP_REMOVED lines=9> */
.L_x_35664:
        /* <DEDUP_REMOVED lines=12> */
.L_x_35673:
[----:B------:R-:W-:Y:S02]  /*13ee0*/  IMAD.MOV.U32 R48, RZ, RZ, R178 ;  /* 0x000000ffff307224 */ /* 0x000fe400078e00b2 */
.L_x_35674:
[----:B------:R-:W-:Y:S05]  /*13ef0*/  BSYNC B1 ;  /* 0x0000000000017941 */ /* 0x000fea0003800000 */
.L_x_35672:
        /* <DEDUP_REMOVED lines=16> */
.L_x_35678:
[----:B------:R-:W-:Y:S05]  /*14000*/  BSYNC B2 ;  /* 0x0000000000027941 */ /* 0x000fea0003800000 */
.L_x_35677:
        /* <DEDUP_REMOVED lines=44> */
.L_x_35676:
[----:B------:R-:W-:Y:S05]  /*142d0*/  BSYNC B1 ;  /* 0x0000000000017941 */ /* 0x000fea0003800000 */
.L_x_35675:
        /* <DEDUP_REMOVED lines=12> */
.L_x_35679:
        /* <DEDUP_REMOVED lines=12> */
.L_x_35682:
[----:B------:R-:W-:Y:S02]  /*14460*/  IMAD.MOV.U32 R46, RZ, RZ, R178 ;  /* 0x000000ffff2e7224 */ /* 0x000fe400078e00b2 */
.L_x_35683:
[----:B------:R-:W-:Y:S05]  /*14470*/  BSYNC B1 ;  /* 0x0000000000017941 */ /* 0x000fea0003800000 */
.L_x_35681:
        /* <DEDUP_REMOVED lines=16> */
.L_x_35687:
[----:B------:R-:W-:Y:S05]  /*14580*/  BSYNC B2 ;  /* 0x0000000000027941 */ /* 0x000fea0003800000 */
.L_x_35686:
        /* <DEDUP_REMOVED lines=44> */
.L_x_35685:
[----:B------:R-:W-:Y:S05]  /*14850*/  BSYNC B1 ;  /* 0x0000000000017941 */ /* 0x000fea0003800000 */
.L_x_35684:
        /* <DEDUP_REMOVED lines=9> */
.L_x_35680:
        /* <DEDUP_REMOVED lines=12> */
.L_x_35689:
[----:B------:R-:W-:Y:S02]  /*149b0*/  IMAD.MOV.U32 R46, RZ, RZ, R178 ;  /* 0x000000ffff2e7224 */ /* 0x000fe400078e00b2 */
.L_x_35690:
[----:B------:R-:W-:Y:S05]  /*149c0*/  BSYNC B1 ;  /* 0x0000000000017941 */ /* 0x000fea0003800000 */
.L_x_35688:
        /* <DEDUP_REMOVED lines=16> */
.L_x_35694:
[----:B------:R-:W-:Y:S05]  /*14ad0*/  BSYNC B2 ;  /* 0x0000000000027941 */ /* 0x000fea0003800000 */
.L_x_35693:
        /* <DEDUP_REMOVED lines=44> */
.L_x_35692:
[----:B------:R-:W-:Y:S05]  /*14da0*/  BSYNC B1 ;  /* 0x0000000000017941 */ /* 0x000fea0003800000 */
.L_x_35691:
        /* <DEDUP_REMOVED lines=12> */
.L_x_35695:
        /* <DEDUP_REMOVED lines=12> */
.L_x_35698:
[----:B------:R-:W-:Y:S02]  /*14f30*/  IMAD.MOV.U32 R46, RZ, RZ, R178 ;  /* 0x000000ffff2e7224 */ /* 0x000fe400078e00b2 */
.L_x_35699:
[----:B------:R-:W-:Y:S05]  /*14f40*/  BSYNC B1 ;  /* 0x0000000000017941 */ /* 0x000fea0003800000 */
.L_x_35697:
        /* <DEDUP_REMOVED lines=16> */
.L_x_35703:
[----:B------:R-:W-:Y:S05]  /*15050*/  BSYNC B2 ;  /* 0x0000000000027941 */ /* 0x000fea0003800000 */
.L_x_35702:
        /* <DEDUP_REMOVED lines=44> */
.L_x_35701:
[----:B------:R-:W-:Y:S05]  /*15320*/  BSYNC B1 ;  /* 0x0000000000017941 */ /* 0x000fea0003800000 */
.L_x_35700:
        /* <DEDUP_REMOVED lines=9> */
.L_x_35696:
        /* <DEDUP_REMOVED lines=12> */
.L_x_35705:
[----:B------:R-:W-:Y:S02]  /*15480*/  IMAD.MOV.U32 R46, RZ, RZ, R178 ;  /* 0x000000ffff2e7224 */ /* 0x000fe400078e00b2 */
.L_x_35706:
[----:B------:R-:W-:Y:S05]  /*15490*/  BSYNC B1 ;  /* 0x0000000000017941 */ /* 0x000fea0003800000 */
.L_x_35704:
        /* <DEDUP_REMOVED lines=16> */
.L_x_35710:
[----:B------:R-:W-:Y:S05]  /*155a0*/  BSYNC B2 ;  /* 0x0000000000027941 */ /* 0x000fea0003800000 */
.L_x_35709:
        /* <DEDUP_REMOVED lines=44> */
.L_x_35708:
[----:B------:R-:W-:Y:S05]  /*15870*/  BSYNC B1 ;  /* 0x0000000000017941 */ /* 0x000fea0003800000 */
.L_x_35707:
        /* <DEDUP_REMOVED lines=12> */
.L_x_35711:
        /* <DEDUP_REMOVED lines=12> */
.L_x_35714:
[----:B------:R-:W-:Y:S02]  /*15a00*/  IMAD.MOV.U32 R38, RZ, RZ, R178 ;  /* 0x000000ffff267224 */ /* 0x000fe400078e00b2 */
.L_x_35715:
[----:B------:R-:W-:Y:S05]  /*15a10*/  BSYNC B1 ;  /* 0x0000000000017941 */ /* 0x000fea0003800000 */
.L_x_35713:
        /* <DEDUP_REMOVED lines=16> */
.L_x_35719:
[----:B------:R-:W-:Y:S05]  /*15b20*/  BSYNC B2 ;  /* 0x0000000000027941 */ /* 0x000fea0003800000 */
.L_x_35718:
        /* <DEDUP_REMOVED lines=44> */
.L_x_35717:
[----:B------:R-:W-:Y:S05]  /*15df0*/  BSYNC B1 ;  /* 0x0000000000017941 */ /* 0x000fea0003800000 */
.L_x_35716:
        /* <DEDUP_REMOVED lines=9> */
.L_x_35712:
        /* <DEDUP_REMOVED lines=12> */
.L_x_35721:
[----:B------:R-:W-:Y:S02]  /*15f50*/  IMAD.MOV.U32 R38, RZ, RZ, R178 ;  /* 0x000000ffff267224 */ /* 0x000fe400078e00b2 */
.L_x_35722:
[----:B------:R-:W-:Y:S05]  /*15f60*/  BSYNC B1 ;  /* 0x0000000000017941 */ /* 0x000fea0003800000 */
.L_x_35720:
        /* <DEDUP_REMOVED lines=16> */
.L_x_35726:
[----:B------:R-:W-:Y:S05]  /*16070*/  BSYNC B2 ;  /* 0x0000000000027941 */ /* 0x000fea0003800000 */
.L_x_35725:
        /* <DEDUP_REMOVED lines=44> */
.L_x_35724:
[----:B------:R-:W-:Y:S05]  /*16340*/  BSYNC B1 ;  /* 0x0000000000017941 */ /* 0x000fea0003800000 */
.L_x_35723:
        /* <DEDUP_REMOVED lines=12> */
.L_x_35727:
        /* <DEDUP_REMOVED lines=12> */
.L_x_35730:
[----:B------:R-:W-:Y:S02]  /*164d0*/  MOV R38, R178 ;  /* 0x000000b200267202 */ /* 0x000fe40000000f00 */
.L_x_35731:
[----:B------:R-:W-:Y:S05]  /*164e0*/  BSYNC B1 ;  /* 0x0000000000017941 */ /* 0x000fea0003800000 */
.L_x_35729:
        /* <DEDUP_REMOVED lines=16> */
.L_x_35735:
[----:B------:R-:W-:Y:S05]  /*165f0*/  BSYNC B2 ;  /* 0x0000000000027941 */ /* 0x000fea0003800000 */
.L_x_35734:
        /* <DEDUP_REMOVED lines=44> */
.L_x_35733:
[----:B------:R-:W-:Y:S05]  /*168c0*/  BSYNC B1 ;  /* 0x0000000000017941 */ /* 0x000fea0003800000 */
.L_x_35732:
        /* <DEDUP_REMOVED lines=9> */
.L_x_35728:
        /* <DEDUP_REMOVED lines=12> */
.L_x_35737:
[----:B------:R-:W-:Y:S02]  /*16a20*/  MOV R38, R178 ;  /* 0x000000b200267202 */ /* 0x000fe40000000f00 */
.L_x_35738:
[----:B------:R-:W-:Y:S05]  /*16a30*/  BSYNC B1 ;  /* 0x0000000000017941 */ /* 0x000fea0003800000 */
.L_x_35736:
        /* <DEDUP_REMOVED lines=16> */
.L_x_35742:
[----:B------:R-:W-:Y:S05]  /*16b40*/  BSYNC B2 ;  /* 0x0000000000027941 */ /* 0x000fea0003800000 */
.L_x_35741:
        /* <DEDUP_REMOVED lines=44> */
.L_x_35740:
[----:B------:R-:W-:Y:S05]  /*16e10*/  BSYNC B1 ;  /* 0x0000000000017941 */ /* 0x000fea0003800000 */
.L_x_35739:
        /* <DEDUP_REMOVED lines=13> */
.L_x_35743:
        /* <DEDUP_REMOVED lines=12> */
.L_x_35746:
[----:B------:R-:W-:Y:S02]  /*16fb0*/  IMAD.MOV.U32 R44, RZ, RZ, R178 ;  /* 0x000000ffff2c7224 */ /* 0x000fe400078e00b2 */
.L_x_35747:
[----:B------:R-:W-:Y:S05]  /*16fc0*/  BSYNC B1 ;  /* 0x0000000000017941 */ /* 0x000fea0003800000 */
.L_x_35745:
        /* <DEDUP_REMOVED lines=18> */
.L_x_35751:
[----:B------:R-:W-:Y:S05]  /*170f0*/  BSYNC B2 ;  /* 0x0000000000027941 */ /* 0x000fea0003800000 */
.L_x_35750:
        /* <DEDUP_REMOVED lines=44> */
.L_x_35749:
[----:B------:R-:W-:Y:S05]  /*173c0*/  BSYNC B1 ;  /* 0x0000000000017941 */ /* 0x000fea0003800000 */
.L_x_35748:
        /* <DEDUP_REMOVED lines=9> */
.L_x_35744:
        /* <DEDUP_REMOVED lines=49> */
.L_x_35752:
        /* <DEDUP_REMOVED lines=16> */
.L_x_35754:
[----:B-1----:R-:W-:Y:S02]  /*17870*/  IMAD.MOV.U32 R49, RZ, RZ, R178 ;  /* 0x000000ffff317224 */ /* 0x002fe400078e00b2 */
.L_x_35755:
[----:B------:R-:W-:Y:S05]  /*17880*/  BSYNC B1 ;  /* 0x0000000000017941 */ /* 0x000fea0003800000 */
.L_x_35753:
        /* <DEDUP_REMOVED lines=16> */
.L_x_35759:
[----:B------:R-:W-:Y:S05]  /*17990*/  BSYNC B2 ;  /* 0x0000000000027941 */ /* 0x000fea0003800000 */
.L_x_35758:
        /* <DEDUP_REMOVED lines=44> */
.L_x_35757:
[----:B------:R-:W-:Y:S05]  /*17c60*/  BSYNC B1 ;  /* 0x0000000000017941 */ /* 0x000fea0003800000 */
.L_x_35756:
        /* <DEDUP_REMOVED lines=15> */
.L_x_35760:
        /* <DEDUP_REMOVED lines=12> */
.L_x_35763:
[----:B------:R-:W-:Y:S02]  /*17e20*/  MOV R48, R178 ;  /* 0x000000b200307202 */ /* 0x000fe40000000f00 */
.L_x_35764:
[----:B------:R-:W-:Y:S05]  /*17e30*/  BSYNC B1 ;  /* 0x0000000000017941 */ /* 0x000fea0003800000 */
.L_x_35762:
        /* <DEDUP_REMOVED lines=16> */
.L_x_35768:
[----:B------:R-:W-:Y:S05]  /*17f40*/  BSYNC B2 ;  /* 0x0000000000027941 */ /* 0x000fea0003800000 */
.L_x_35767:
        /* <DEDUP_REMOVED lines=43> */
.L_x_35766:
[----:B------:R-:W-:Y:S05]  /*18200*/  BSYNC B1 ;  /* 0x0000000000017941 */ /* 0x000fea0003800000 */
.L_x_35765:
        /* <DEDUP_REMOVED lines=9> */
.L_x_35761:
        /* <DEDUP_REMOVED lines=12> */
.L_x_35770:
[----:B------:R-:W-:Y:S02]  /*18360*/  IMAD.MOV.U32 R48, RZ, RZ, R178 ;  /* 0x000000ffff307224 */ /* 0x000fe400078e00b2 */
.L_x_35771:
[----:B------:R-:W-:Y:S05]  /*18370*/  BSYNC B1 ;  /* 0x0000000000017941 */ /* 0x000fea0003800000 */
.L_x_35769:
        /* <DEDUP_REMOVED lines=16> */
.L_x_35775:
[----:B------:R-:W-:Y:S05]  /*18480*/  BSYNC B2 ;  /* 0x0000000000027941 */ /* 0x000fea0003800000 */
.L_x_35774:
        /* <DEDUP_REMOVED lines=44> */
.L_x_35773:
[----:B------:R-:W-:Y:S05]  /*18750*/  BSYNC B1 ;  /* 0x0000000000017941 */ /* 0x000fea0003800000 */
.L_x_35772:
        /* <DEDUP_REMOVED lines=14> */
.L_x_35776:
        /* <DEDUP_REMOVED lines=12> */
.L_x_35779:
[----:B------:R-:W-:Y:S02]  /*18900*/  IMAD.MOV.U32 R48, RZ, RZ, R178 ;  /* 0x000000ffff307224 */ /* 0x000fe400078e00b2 */
.L_x_35780:
[----:B------:R-:W-:Y:S05]  /*18910*/  BSYNC B1 ;  /* 0x0000000000017941 */ /* 0x000fea0003800000 */
.L_x_35778:
        /* <DEDUP_REMOVED lines=16> */
.L_x_35784:
[----:B------:R-:W-:Y:S05]  /*18a20*/  BSYNC B2 ;  /* 0x0000000000027941 */ /* 0x000fea0003800000 */
.L_x_35783:
        /* <DEDUP_REMOVED lines=44> */
.L_x_35782:
[----:B------:R-:W-:Y:S05]  /*18cf0*/  BSYNC B1 ;  /* 0x0000000000017941 */ /* 0x000fea0003800000 */
.L_x_35781:
        /* <DEDUP_REMOVED lines=9> */
.L_x_35777:
        /* <DEDUP_REMOVED lines=12> */
.L_x_35786:
[----:B------:R-:W-:Y:S02]  /*18e50*/  IMAD.MOV.U32 R48, RZ, RZ, R178 ;  /* 0x000000ffff307224 */ /* 0x000fe400078e00b2 */
.L_x_35787:
[----:B------:R-:W-:Y:S05]  /*18e60*/  BSYNC B1 ;  /* 0x0000000000017941 */ /* 0x000fea0003800000 */
.L_x_35785:
        /* <DEDUP_REMOVED lines=16> */
.L_x_35791:
[----:B------:R-:W-:Y:S05]  /*18f70*/  BSYNC B2 ;  /* 0x0000000000027941 */ /* 0x000fea0003800000 */
.L_x_35790:
        /* <DEDUP_REMOVED lines=44> */
.L_x_35789:
[----:B------:R-:W-:Y:S05]  /*19240*/  BSYNC B1 ;  /* 0x0000000000017941 */ /* 0x000fea0003800000 */
.L_x_35788:
        /* <DEDUP_REMOVED lines=14> */
.L_x_35792:
        /* <DEDUP_REMOVED lines=12> */
.L_x_35795:
[----:B------:R-:W-:Y:S02]  /*193f0*/  IMAD.MOV.U32 R48, RZ, RZ, R178 ;  /* 0x000000ffff307224 */ /* 0x000fe400078e00b2 */
.L_x_35796:
[----:B------:R-:W-:Y:S05]  /*19400*/  BSYNC B1 ;  /* 0x0000000000017941 */ /* 0x000fea0003800000 */
.L_x_35794:
        /* <DEDUP_REMOVED lines=16> */
.L_x_35800:
[----:B------:R-:W-:Y:S05]  /*19510*/  BSYNC B2 ;  /* 0x0000000000027941 */ /* 0x000fea0003800000 */
.L_x_35799:
        /* <DEDUP_REMOVED lines=44> */
.L_x_35798:
[----:B------:R-:W-:Y:S05]  /*197e0*/  BSYNC B1 ;  /* 0x0000000000017941 */ /* 0x000fea0003800000 */
.L_x_35797:
        /* <DEDUP_REMOVED lines=9> */
.L_x_35793:
        /* <DEDUP_REMOVED lines=12> */
.L_x_35802:
[----:B------:R-:W-:Y:S02]  /*19940*/  IMAD.MOV.U32 R48, RZ, RZ, R178 ;  /* 0x000000ffff307224 */ /* 0x000fe400078e00b2 */
.L_x_35803:
[----:B------:R-:W-:Y:S05]  /*19950*/  BSYNC B1 ;  /* 0x0000000000017941 */ /* 0x000fea0003800000 */
.L_x_35801:
        /* <DEDUP_REMOVED lines=16> */
.L_x_35807:
[----:B------:R-:W-:Y:S05]  /*19a60*/  BSYNC B2 ;  /* 0x0000000000027941 */ /* 0x000fea0003800000 */
.L_x_35806:
        /* <DEDUP_REMOVED lines=44> */
.L_x_35805:
[----:B------:R-:W-:Y:S05]  /*19d30*/  BSYNC B1 ;  /* 0x0000000000017941 */ /* 0x000fea0003800000 */
.L_x_35804:
        /* <DEDUP_REMOVED lines=12> */
.L_x_35808:
        /* <DEDUP_REMOVED lines=12> */
.L_x_35811:
[----:B------:R-:W-:Y:S02]  /*19ec0*/  MOV R46, R178 ;  /* 0x000000b2002e7202 */ /* 0x000fe40000000f00 */
.L_x_35812:
[----:B------:R-:W-:Y:S05]  /*19ed0*/  BSYNC B1 ;  /* 0x0000000000017941 */ /* 0x000fea0003800000 */
.L_x_35810:
        /* <DEDUP_REMOVED lines=16> */
.L_x_35816:
[----:B------:R-:W-:Y:S05]  /*19fe0*/  BSYNC B2 ;  /* 0x0000000000027941 */ /* 0x000fea0003800000 */
.L_x_35815:
        /* <DEDUP_REMOVED lines=44> */
.L_x_35814:
[----:B------:R-:W-:Y:S05]  /*1a2b0*/  BSYNC B1 ;  /* 0x0000000000017941 */ /* 0x000fea0003800000 */
.L_x_35813:
        /* <DEDUP_REMOVED lines=9> */
.L_x_35809:
        /* <DEDUP_REMOVED lines=12> */
.L_x_35818:
[----:B------:R-:W-:Y:S02]  /*1a410*/  MOV R46, R178 ;  /* 0x000000b2002e7202 */ /* 0x000fe40000000f00 */
.L_x_35819:
[----:B------:R-:W-:Y:S05]  /*1a420*/  BSYNC B1 ;  /* 0x0000000000017941 */ /* 0x000fea0003800000 */
.L_x_35817:
        /* <DEDUP_REMOVED lines=16> */
.L_x_35823:
[----:B------:R-:W-:Y:S05]  /*1a530*/  BSYNC B2 ;  /* 0x0000000000027941 */ /* 0x000fea0003800000 */
.L_x_35822:
        /* <DEDUP_REMOVED lines=44> */
.L_x_35821:
[----:B------:R-:W-:Y:S05]  /*1a800*/  BSYNC B1 ;  /* 0x0000000000017941 */ /* 0x000fea0003800000 */
.L_x_35820:
        /* <DEDUP_REMOVED lines=12> */
.L_x_35824:
        /* <DEDUP_REMOVED lines=12> */
.L_x_35827:
[----:B------:R-:W-:Y:S02]  /*1a990*/  IMAD.MOV.U32 R46, RZ, RZ, R178 ;  /* 0x000000ffff2e7224 */ /* 0x000fe400078e00b2 */
.L_x_35828:
[----:B------:R-:W-:Y:S05]  /*1a9a0*/  BSYNC B1 ;  /* 0x0000000000017941 */ /* 0x000fea0003800000 */
.L_x_35826:
        /* <DEDUP_REMOVED lines=16> */
.L_x_35832:
[----:B------:R-:W-:Y:S05]  /*1aab0*/  BSYNC B2 ;  /* 0x0000000000027941 */ /* 0x000fea0003800000 */
.L_x_35831:
        /* <DEDUP_REMOVED lines=44> */
.L_x_35830:
[----:B------:R-:W-:Y:S05]  /*1ad80*/  BSYNC B1 ;  /* 0x0000000000017941 */ /* 0x000fea0003800000 */
.L_x_35829:
        /* <DEDUP_REMOVED lines=9> */
.L_x_35825:
        /* <DEDUP_REMOVED lines=12> */
.L_x_35834:
[----:B------:R-:W-:Y:S02]  /*1aee0*/  IMAD.MOV.U32 R46, RZ, RZ, R178 ;  /* 0x000000ffff2e7224 */ /* 0x000fe400078e00b2 */
.L_x_35835:
[----:B------:R-:W-:Y:S05]  /*1aef0*/  BSYNC B1 ;  /* 0x0000000000017941 */ /* 0x000fea0003800000 */
.L_x_35833:
        /* <DEDUP_REMOVED lines=16> */
.L_x_35839:
[----:B------:R-:W-:Y:S05]  /*1b000*/  BSYNC B2 ;  /* 0x0000000000027941 */ /* 0x000fea0003800000 */
.L_x_35838:
        /* <DEDUP_REMOVED lines=44> */
.L_x_35837:
[----:B------:R-:W-:Y:S05]  /*1b2d0*/  BSYNC B1 ;  /* 0x0000000000017941 */ /* 0x000fea0003800000 */
.L_x_35836:
        /* <DEDUP_REMOVED lines=12> */
.L_x_35840:
        /* <DEDUP_REMOVED lines=12> */
.L_x_35843:
[----:B------:R-:W-:Y:S02]  /*1b460*/  IMAD.MOV.U32 R38, RZ, RZ, R178 ;  /* 0x000000ffff267224 */ /* 0x000fe400078e00b2 */
.L_x_35844:
[----:B------:R-:W-:Y:S05]  /*1b470*/  BSYNC B1 ;  /* 0x0000000000017941 */ /* 0x000fea0003800000 */
.L_x_35842:
        /* <DEDUP_REMOVED lines=16> */
.L_x_35848:
[----:B------:R-:W-:Y:S05]  /*1b580*/  BSYNC B2 ;  /* 0x0000000000027941 */ /* 0x000fea0003800000 */
.L_x_35847:
        /* <DEDUP_REMOVED lines=44> */
.L_x_35846:
[----:B------:R-:W-:Y:S05]  /*1b850*/  BSYNC B1 ;  /* 0x0000000000017941 */ /* 0x000fea0003800000 */
.L_x_35845:
        /* <DEDUP_REMOVED lines=9> */
.L_x_35841:
        /* <DEDUP_REMOVED lines=12> */
.L_x_35850:
[----:B------:R-:W-:Y:S02]  /*1b9b0*/  IMAD.MOV.U32 R38, RZ, RZ, R178 ;  /* 0x000000ffff267224 */ /* 0x000fe400078e00b2 */
.L_x_35851:
[----:B------:R-:W-:Y:S05]  /*1b9c0*/  BSYNC B1 ;  /* 0x0000000000017941 */ /* 0x000fea0003800000 */
.L_x_35849:
        /* <DEDUP_REMOVED lines=16> */
.L_x_35855:
[----:B------:R-:W-:Y:S05]  /*1bad0*/  BSYNC B2 ;  /* 0x0000000000027941 */ /* 0x000fea0003800000 */
.L_x_35854:
        /* <DEDUP_REMOVED lines=44> */
.L_x_35853:
[----:B------:R-:W-:Y:S05]  /*1bda0*/  BSYNC B1 ;  /* 0x0000000000017941 */ /* 0x000fea0003800000 */
.L_x_35852:
        /* <DEDUP_REMOVED lines=12> */
.L_x_35856:
        /* <DEDUP_REMOVED lines=12> */
.L_x_35859:
[----:B------:R-:W-:Y:S02]  /*1bf30*/  IMAD.MOV.U32 R38, RZ, RZ, R178 ;  /* 0x000000ffff267224 */ /* 0x000fe400078e00b2 */
.L_x_35860:
[----:B------:R-:W-:Y:S05]  /*1bf40*/  BSYNC B1 ;  /* 0x0000000000017941 */ /* 0x000fea0003800000 */
.L_x_35858:
        /* <DEDUP_REMOVED lines=16> */
.L_x_35864:
[----:B------:R-:W-:Y:S05]  /*1c050*/  BSYNC B2 ;  /* 0x0000000000027941 */ /* 0x000fea0003800000 */
.L_x_35863:
        /* <DEDUP_REMOVED lines=44> */
.L_x_35862:
[----:B------:R-:W-:Y:S05]  /*1c320*/  BSYNC B1 ;  /* 0x0000000000017941 */ /* 0x000fea0003800000 */
.L_x_35861:
        /* <DEDUP_REMOVED lines=9> */
.L_x_35857:
        /* <DEDUP_REMOVED lines=12> */
.L_x_35866:
[----:B------:R-:W-:Y:S02]  /*1c480*/  IMAD.MOV.U32 R38, RZ, RZ, R178 ;  /* 0x000000ffff267224 */ /* 0x000fe400078e00b2 */
.L_x_35867:
[----:B------:R-:W-:Y:S05]  /*1c490*/  BSYNC B1 ;  /* 0x0000000000017941 */ /* 0x000fea0003800000 */
.L_x_35865:
        /* <DEDUP_REMOVED lines=16> */
.L_x_35871:
[----:B------:R-:W-:Y:S05]  /*1c5a0*/  BSYNC B2 ;  /* 0x0000000000027941 */ /* 0x000fea0003800000 */
.L_x_35870:
        /* <DEDUP_REMOVED lines=44> */
.L_x_35869:
[----:B------:R-:W-:Y:S05]  /*1c870*/  BSYNC B1 ;  /* 0x0000000000017941 */ /* 0x000fea0003800000 */
.L_x_35868:
        /* <DEDUP_REMOVED lines=13> */
.L_x_35872:
        /* <DEDUP_REMOVED lines=12> */
.L_x_35875:
[----:B------:R-:W-:Y:S02]  /*1ca10*/  IMAD.MOV.U32 R44, RZ, RZ, R178 ;  /* 0x000000ffff2c7224 */ /* 0x000fe400078e00b2 */
.L_x_35876:
[----:B------:R-:W-:Y:S05]  /*1ca20*/  BSYNC B1 ;  /* 0x0000000000017941 */ /* 0x000fea0003800000 */
.L_x_35874:
        /* <DEDUP_REMOVED lines=18> */
.L_x_35880:
[----:B------:R-:W-:Y:S05]  /*1cb50*/  BSYNC B2 ;  /* 0x0000000000027941 */ /* 0x000fea0003800000 */
.L_x_35879:
        /* <DEDUP_REMOVED lines=44> */
.L_x_35878:
[----:B------:R-:W-:Y:S05]  /*1ce20*/  BSYNC B1 ;  /* 0x0000000000017941 */ /* 0x000fea0003800000 */
.L_x_35877:
        /* <DEDUP_REMOVED lines=9> */
.L_x_35873:
        /* <DEDUP_REMOVED lines=49> */
.L_x_35881:
        /* <DEDUP_REMOVED lines=16> */
.L_x_35883:
[----:B-1----:R-:W-:Y:S02]  /*1d2d0*/  IMAD.MOV.U32 R49, RZ, RZ, R178 ;  /* 0x000000ffff317224 */ /* 0x002fe400078e00b2 */
.L_x_35884:
[----:B------:R-:W-:Y:S05]  /*1d2e0*/  BSYNC B1 ;  /* 0x0000000000017941 */ /* 0x000fea0003800000 */
.L_x_35882:
        /* <DEDUP_REMOVED lines=16> */
.L_x_35888:
[----:B------:R-:W-:Y:S05]  /*1d3f0*/  BSYNC B2 ;  /* 0x0000000000027941 */ /* 0x000fea0003800000 */
.L_x_35887:
        /* <DEDUP_REMOVED lines=44> */
.L_x_35886:
[----:B------:R-:W-:Y:S05]  /*1d6c0*/  BSYNC B1 ;  /* 0x0000000000017941 */ /* 0x000fea0003800000 */
.L_x_35885:
        /* <DEDUP_REMOVED lines=15> */
.L_x_35889:
        /* <DEDUP_REMOVED lines=12> */
.L_x_35892:
[----:B------:R-:W-:Y:S02]  /*1d880*/  IMAD.MOV.U32 R48, RZ, RZ, R178 ;  /* 0x000000ffff307224 */ /* 0x000fe400078e00b2 */
.L_x_35893:
[----:B------:R-:W-:Y:S05]  /*1d890*/  BSYNC B1 ;  /* 0x0000000000017941 */ /* 0x000fea0003800000 */
.L_x_35891:
        /* <DEDUP_REMOVED lines=16> */
.L_x_35897:
[----:B------:R-:W-:Y:S05]  /*1d9a0*/  BSYNC B2 ;  /* 0x0000000000027941 */ /* 0x000fea0003800000 */
.L_x_35896:
        /* <DEDUP_REMOVED lines=43> */
.L_x_35895:
[----:B------:R-:W-:Y:S05]  /*1dc60*/  BSYNC B1 ;  /* 0x0000000000017941 */ /* 0x000fea0003800000 */
.L_x_35894:
        /* <DEDUP_REMOVED lines=9> */
.L_x_35890:
        /* <DEDUP_REMOVED lines=12> */
.L_x_35899:
[----:B------:R-:W-:Y:S02]  /*1ddc0*/  MOV R48, R178 ;  /* 0x000000b200307202 */ /* 0x000fe40000000f00 */
.L_x_35900:
[----:B------:R-:W-:Y:S05]  /*1ddd0*/  BSYNC B1 ;  /* 0x0000000000017941 */ /* 0x000fea0003800000 */
.L_x_35898:
        /* <DEDUP_REMOVED lines=16> */
.L_x_35904:
[----:B------:R-:W-:Y:S05]  /*1dee0*/  BSYNC B2 ;  /* 0x0000000000027941 */ /* 0x000fea0003800000 */
.L_x_35903:
        /* <DEDUP_REMOVED lines=44> */
.L_x_35902:
[----:B------:R-:W-:Y:S05]  /*1e1b0*/  BSYNC B1 ;  /* 0x0000000000017941 */ /* 0x000fea0003800000 */
.L_x_35901:
        /* <DEDUP_REMOVED lines=14> */
.L_x_35905:
        /* <DEDUP_REMOVED lines=12> */
.L_x_35908:
[----:B------:R-:W-:Y:S02]  /*1e360*/  IMAD.MOV.U32 R48, RZ, RZ, R178 ;  /* 0x000000ffff307224 */ /* 0x000fe400078e00b2 */
.L_x_35909:
[----:B------:R-:W-:Y:S05]  /*1e370*/  BSYNC B1 ;  /* 0x0000000000017941 */ /* 0x000fea0003800000 */
.L_x_35907:
        /* <DEDUP_REMOVED lines=16> */
.L_x_35913:
[----:B------:R-:W-:Y:S05]  /*1e480*/  BSYNC B2 ;  /* 0x0000000000027941 */ /* 0x000fea0003800000 */
.L_x_35912:
        /* <DEDUP_REMOVED lines=44> */
.L_x_35911:
[----:B------:R-:W-:Y:S05]  /*1e750*/  BSYNC B1 ;  /* 0x0000000000017941 */ /* 0x000fea0003800000 */
.L_x_35910:
        /* <DEDUP_REMOVED lines=9> */
.L_x_35906:
        /* <DEDUP_REMOVED lines=12> */
.L_x_35915:
[----:B------:R-:W-:Y:S02]  /*1e8b0*/  IMAD.MOV.U32 R48, RZ, RZ, R178 ;  /* 0x000000ffff307224 */ /* 0x000fe400078e00b2 */
.L_x_35916:
[----:B------:R-:W-:Y:S05]  /*1e8c0*/  BSYNC B1 ;  /* 0x0000000000017941 */ /* 0x000fea0003800000 */
.L_x_35914:
        /* <DEDUP_REMOVED lines=16> */
.L_x_35920:
[----:B------:R-:W-:Y:S05]  /*1e9d0*/  BSYNC B2 ;  /* 0x0000000000027941 */ /* 0x000fea0003800000 */
.L_x_35919:
        /* <DEDUP_REMOVED lines=44> */
.L_x_35918:
[----:B------:R-:W-:Y:S05]  /*1eca0*/  BSYNC B1 ;  /* 0x0000000000017941 */ /* 0x000fea0003800000 */
.L_x_35917:
        /* <DEDUP_REMOVED lines=14> */
.L_x_35921:
        /* <DEDUP_REMOVED lines=12> */
.L_x_35924:
[----:B------:R-:W-:Y:S02]  /*1ee50*/  IMAD.MOV.U32 R48, RZ, RZ, R178 ;  /* 0x000000ffff307224 */ /* 0x000fe400078e00b2 */
.L_x_35925:
[----:B------:R-:W-:Y:S05]  /*1ee60*/  BSYNC B1 ;  /* 0x0000000000017941 */ /* 0x000fea0003800000 */
.L_x_35923:
        /* <DEDUP_REMOVED lines=16> */
.L_x_35929:
[----:B------:R-:W-:Y:S05]  /*1ef70*/  BSYNC B2 ;  /* 0x0000000000027941 */ /* 0x000fea0003800000 */
.L_x_35928:
        /* <DEDUP_REMOVED lines=44> */
.L_x_35927:
[----:B------:R-:W-:Y:S05]  /*1f240*/  BSYNC B1 ;  /* 0x0000000000017941 */ /* 0x000fea0003800000 */
.L_x_35926:
        /* <DEDUP_REMOVED lines=9> */
.L_x_35922:
        /* <DEDUP_REMOVED lines=12> */
.L_x_35931:
[----:B------:R-:W-:Y:S02]  /*1f3a0*/  IMAD.MOV.U32 R48, RZ, RZ, R178 ;  /* 0x000000ffff307224 */ /* 0x000fe400078e00b2 */
.L_x_35932:
[----:B------:R-:W-:Y:S05]  /*1f3b0*/  BSYNC B1 ;  /* 0x0000000000017941 */ /* 0x000fea0003800000 */
.L_x_35930:
        /* <DEDUP_REMOVED lines=16> */
.L_x_35936:
[----:B------:R-:W-:Y:S05]  /*1f4c0*/  BSYNC B2 ;  /* 0x0000000000027941 */ /* 0x000fea0003800000 */
.L_x_35935:
        /* <DEDUP_REMOVED lines=44> */
.L_x_35934:
[----:B------:R-:W-:Y:S05]  /*1f790*/  BSYNC B1 ;  /* 0x0000000000017941 */ /* 0x000fea0003800000 */
.L_x_35933:
        /* <DEDUP_REMOVED lines=12> */
.L_x_35937:
        /* <DEDUP_REMOVED lines=12> */
.L_x_35940:
[----:B------:R-:W-:Y:S02]  /*1f920*/  IMAD.MOV.U32 R46, RZ, RZ, R178 ;  /* 0x000000ffff2e7224 */ /* 0x000fe400078e00b2 */
.L_x_35941:
[----:B------:R-:W-:Y:S05]  /*1f930*/  BSYNC B1 ;  /* 0x0000000000017941 */ /* 0x000fea0003800000 */
.L_x_35939:
        /* <DEDUP_REMOVED lines=16> */
.L_x_35945:
[----:B------:R-:W-:Y:S05]  /*1fa40*/  BSYNC B2 ;  /* 0x0000000000027941 */ /* 0x000fea0003800000 */
.L_x_35944:
        /* <DEDUP_REMOVED lines=44> */
.L_x_35943:
[----:B------:R-:W-:Y:S05]  /*1fd10*/  BSYNC B1 ;  /* 0x0000000000017941 */ /* 0x000fea0003800000 */
.L_x_35942:
        /* <DEDUP_REMOVED lines=9> */
.L_x_35938:
        /* <DEDUP_REMOVED lines=12> */
.L_x_35947:
[----:B------:R-:W-:Y:S02]  /*1fe70*/  IMAD.MOV.U32 R46, RZ, RZ, R178 ;  /* 0x000000ffff2e7224 */ /* 0x000fe400078e00b2 */
.L_x_35948:
[----:B------:R-:W-:Y:S05]  /*1fe80*/  BSYNC B1 ;  /* 0x0000000000017941 */ /* 0x000fea0003800000 */
.L_x_35946:
        /* <DEDUP_REMOVED lines=16> */
.L_x_35952:
[----:B------:R-:W-:Y:S05]  /*1ff90*/  BSYNC B2 ;  /* 0x0000000000027941 */ /* 0x000fea0003800000 */
.L_x_35951:
        /* <DEDUP_REMOVED lines=44> */
.L_x_35950:
[----:B------:R-:W-:Y:S05]  /*20260*/  BSYNC B1 ;  /* 0x0000000000017941 */ /* 0x000fea0003800000 */
.L_x_35949:
        /* <DEDUP_REMOVED lines=12> */
.L_x_35953:
        /* <DEDUP_REMOVED lines=12> */
.L_x_35956:
[----:B------:R-:W-:Y:S02]  /*203f0*/  IMAD.MOV.U32 R46, RZ, RZ, R178 ;  /* 0x000000ffff2e7224 */ /* 0x000fe400078e00b2 */
.L_x_35957:
[----:B------:R-:W-:Y:S05]  /*20400*/  BSYNC B1 ;  /* 0x0000000000017941 */ /* 0x000fea0003800000 */
.L_x_35955:
        /* <DEDUP_REMOVED lines=16> */
.L_x_35961:
[----:B------:R-:W-:Y:S05]  /*20510*/  BSYNC B2 ;  /* 0x0000000000027941 */ /* 0x000fea0003800000 */
.L_x_35960:
        /* <DEDUP_REMOVED lines=44> */
.L_x_35959:
[----:B------:R-:W-:Y:S05]  /*207e0*/  BSYNC B1 ;  /* 0x0000000000017941 */ /* 0x000fea0003800000 */
.L_x_35958:
        /* <DEDUP_REMOVED lines=9> */
.L_x_35954:
        /* <DEDUP_REMOVED lines=12> */
.L_x_35963:
[----:B------:R-:W-:Y:S02]  /*20940*/  IMAD.MOV.U32 R46, RZ, RZ, R178 ;  /* 0x000000ffff2e7224 */ /* 0x000fe400078e00b2 */
.L_x_35964:
[----:B------:R-:W-:Y:S05]  /*20950*/  BSYNC B1 ;  /* 0x0000000000017941 */ /* 0x000fea0003800000 */
.L_x_35962:
        /* <DEDUP_REMOVED lines=16> */
.L_x_35968:
[----:B------:R-:W-:Y:S05]  /*20a60*/  BSYNC B2 ;  /* 0x0000000000027941 */ /* 0x000fea0003800000 */
.L_x_35967:
        /* <DEDUP_REMOVED lines=44> */
.L_x_35966:
[----:B------:R-:W-:Y:S05]  /*20d30*/  BSYNC B1 ;  /* 0x0000000000017941 */ /* 0x000fea0003800000 */
.L_x_35965:
        /* <DEDUP_REMOVED lines=12> */
.L_x_35969:
        /* <DEDUP_REMOVED lines=12> */
.L_x_35972:
[----:B------:R-:W-:Y:S02]  /*20ec0*/  MOV R38, R178 ;  /* 0x000000b200267202 */ /* 0x000fe40000000f00 */
.L_x_35973:
[----:B------:R-:W-:Y:S05]  /*20ed0*/  BSYNC B1 ;  /* 0x0000000000017941 */ /* 0x000fea0003800000 */
.L_x_35971:
        /* <DEDUP_REMOVED lines=16> */
.L_x_35977:
[----:B------:R-:W-:Y:S05]  /*20fe0*/  BSYNC B2 ;  /* 0x0000000000027941 */ /* 0x000fea0003800000 */
.L_x_35976:
        /* <DEDUP_REMOVED lines=44> */
.L_x_35975:
[----:B------:R-:W-:Y:S05]  /*212b0*/  BSYNC B1 ;  /* 0x0000000000017941 */ /* 0x000fea0003800000 */
.L_x_35974:
        /* <DEDUP_REMOVED lines=9> */
.L_x_35970:
        /* <DEDUP_REMOVED lines=12> */
.L_x_35979:
[----:B------:R-:W-:Y:S02]  /*21410*/  MOV R38, R178 ;  /* 0x000000b200267202 */ /* 0x000fe40000000f00 */
.L_x_35980:
[----:B------:R-:W-:Y:S05]  /*21420*/  BSYNC B1 ;  /* 0x0000000000017941 */ /* 0x000fea0003800000 */
.L_x_35978:
        /* <DEDUP_REMOVED lines=16> */
.L_x_35984:
[----:B------:R-:W-:Y:S05]  /*21530*/  BSYNC B2 ;  /* 0x0000000000027941 */ /* 0x000fea0003800000 */
.L_x_35983:
        /* <DEDUP_REMOVED lines=44> */
.L_x_35982:
[----:B------:R-:W-:Y:S05]  /*21800*/  BSYNC B1 ;  /* 0x0000000000017941 */ /* 0x000fea0003800000 */
.L_x_35981:
        /* <DEDUP_REMOVED lines=12> */
.L_x_35985:
        /* <DEDUP_REMOVED lines=12> */
.L_x_35988:
[----:B------:R-:W-:Y:S02]  /*21990*/  IMAD.MOV.U32 R38, RZ, RZ, R178 ;  /* 0x000000ffff267224 */ /* 0x000fe400078e00b2 */
.L_x_35989:
[----:B------:R-:W-:Y:S05]  /*219a0*/  BSYNC B1 ;  /* 0x0000000000017941 */ /* 0x000fea0003800000 */
.L_x_35987:
        /* <DEDUP_REMOVED lines=16> */
.L_x_35993:
[----:B------:R-:W-:Y:S05]  /*21ab0*/  BSYNC B2 ;  /* 0x0000000000027941 */ /* 0x000fea0003800000 */
.L_x_35992:
        /* <DEDUP_REMOVED lines=44> */
.L_x_35991:
[----:B------:R-:W-:Y:S05]  /*21d80*/  BSYNC B1 ;  /* 0x0000000000017941 */ /* 0x000fea0003800000 */
.L_x_35990:
        /* <DEDUP_REMOVED lines=9> */
.L_x_35986:
        /* <DEDUP_REMOVED lines=12> */
.L_x_35995:
[----:B------:R-:W-:Y:S02]  /*21ee0*/  IMAD.MOV.U32 R38, RZ, RZ, R178 ;  /* 0x000000ffff267224 */ /* 0x000fe400078e00b2 */
.L_x_35996:
[----:B------:R-:W-:Y:S05]  /*21ef0*/  BSYNC B1 ;  /* 0x0000000000017941 */ /* 0x000fea0003800000 */
.L_x_35994:
        /* <DEDUP_REMOVED lines=16> */
.L_x_36000:
[----:B------:R-:W-:Y:S05]  /*22000*/  BSYNC B2 ;  /* 0x0000000000027941 */ /* 0x000fea0003800000 */
.L_x_35999:
        /* <DEDUP_REMOVED lines=44> */
.L_x_35998:
[----:B------:R-:W-:Y:S05]  /*222d0*/  BSYNC B1 ;  /* 0x0000000000017941 */ /* 0x000fea0003800000 */
.L_x_35997:
        /* <DEDUP_REMOVED lines=13> */
.L_x_36001:
        /* <DEDUP_REMOVED lines=12> */
.L_x_36004:
[----:B------:R-:W-:Y:S02]  /*22470*/  IMAD.MOV.U32 R44, RZ, RZ, R178 ;  /* 0x000000ffff2c7224 */ /* 0x000fe400078e00b2 */
.L_x_36005:
[----:B------:R-:W-:Y:S05]  /*22480*/  BSYNC B1 ;  /* 0x0000000000017941 */ /* 0x000fea0003800000 */
.L_x_36003:
        /* <DEDUP_REMOVED lines=18> */
.L_x_36009:
[----:B------:R-:W-:Y:S05]  /*225b0*/  BSYNC B2 ;  /* 0x0000000000027941 */ /* 0x000fea0003800000 */
.L_x_36008:
        /* <DEDUP_REMOVED lines=44> */
.L_x_36007:
[----:B------:R-:W-:Y:S05]  /*22880*/  BSYNC B1 ;  /* 0x0000000000017941 */ /* 0x000fea0003800000 */
.L_x_36006:
        /* <DEDUP_REMOVED lines=9> */
.L_x_36002:
        /* <DEDUP_REMOVED lines=49> */
.L_x_36010:
        /* <DEDUP_REMOVED lines=16> */
.L_x_36012:
[----:B-1----:R-:W-:Y:S02]  /*22d30*/  MOV R141, R178 ;  /* 0x000000b2008d7202 */ /* 0x002fe40000000f00 */
.L_x_36013:
[----:B------:R-:W-:Y:S05]  /*22d40*/  BSYNC B1 ;  /* 0x0000000000017941 */ /* 0x000fea0003800000 */
.L_x_36011:
        /* <DEDUP_REMOVED lines=16> */
.L_x_36017:
[----:B------:R-:W-:Y:S05]  /*22e50*/  BSYNC B2 ;  /* 0x0000000000027941 */ /* 0x000fea0003800000 */
.L_x_36016:
        /* <DEDUP_REMOVED lines=44> */
.L_x_36015:
[----:B------:R-:W-:Y:S05]  /*23120*/  BSYNC B1 ;  /* 0x0000000000017941 */ /* 0x000fea0003800000 */
.L_x_36014:
        /* <DEDUP_REMOVED lines=15> */
.L_x_36018:
        /* <DEDUP_REMOVED lines=12> */
.L_x_36021:
[----:B------:R-:W-:Y:S02]  /*232e0*/  IMAD.MOV.U32 R45, RZ, RZ, R178 ;  /* 0x000000ffff2d7224 */ /* 0x000fe400078e00b2 */
.L_x_36022:
[----:B------:R-:W-:Y:S05]  /*232f0*/  BSYNC B1 ;  /* 0x0000000000017941 */ /* 0x000fea0003800000 */
.L_x_36020:
        /* <DEDUP_REMOVED lines=16> */
.L_x_36026:
[----:B------:R-:W-:Y:S05]  /*23400*/  BSYNC B2 ;  /* 0x0000000000027941 */ /* 0x000fea0003800000 */
.L_x_36025:
        /* <DEDUP_REMOVED lines=43> */
.L_x_36024:
[----:B------:R-:W-:Y:S05]  /*236c0*/  BSYNC B1 ;  /* 0x0000000000017941 */ /* 0x000fea0003800000 */
.L_x_36023:
        /* <DEDUP_REMOVED lines=9> */
.L_x_36019:
        /* <DEDUP_REMOVED lines=12> */
.L_x_36028:
[----:B------:R-:W-:Y:S02]  /*23820*/  IMAD.MOV.U32 R142, RZ, RZ, R178 ;  /* 0x000000ffff8e7224 */ /* 0x000fe400078e00b2 */
.L_x_36029:
[----:B------:R-:W-:Y:S05]  /*23830*/  BSYNC B1 ;  /* 0x0000000000017941 */ /* 0x000fea0003800000 */
.L_x_36027:
        /* <DEDUP_REMOVED lines=16> */
.L_x_36033:
[----:B------:R-:W-:Y:S05]  /*23940*/  BSYNC B2 ;  /* 0x0000000000027941 */ /* 0x000fea0003800000 */
.L_x_36032:
        /* <DEDUP_REMOVED lines=44> */
.L_x_36031:
[----:B------:R-:W-:Y:S05]  /*23c10*/  BSYNC B1 ;  /* 0x0000000000017941 */ /* 0x000fea0003800000 */
.L_x_36030:
        /* <DEDUP_REMOVED lines=14> */
.L_x_36034:
        /* <DEDUP_REMOVED lines=12> */
.L_x_36037:
[----:B------:R-:W-:Y:S02]  /*23dc0*/  IMAD.MOV.U32 R36, RZ, RZ, R178 ;  /* 0x000000ffff247224 */ /* 0x000fe400078e00b2 */
.L_x_36038:
[----:B------:R-:W-:Y:S05]  /*23dd0*/  BSYNC B1 ;  /* 0x0000000000017941 */ /* 0x000fea0003800000 */
.L_x_36036:
        /* <DEDUP_REMOVED lines=16> */
.L_x_36042:
[----:B------:R-:W-:Y:S05]  /*23ee0*/  BSYNC B2 ;  /* 0x0000000000027941 */ /* 0x000fea0003800000 */
.L_x_36041:
        /* <DEDUP_REMOVED lines=44> */
.L_x_36040:
[----:B------:R-:W-:Y:S05]  /*241b0*/  BSYNC B1 ;  /* 0x0000000000017941 */ /* 0x000fea0003800000 */
.L_x_36039:
        /* <DEDUP_REMOVED lines=9> */
.L_x_36035:
        /* <DEDUP_REMOVED lines=12> */
.L_x_36044:
[----:B------:R-:W-:Y:S02]  /*24310*/  IMAD.MOV.U32 R36, RZ, RZ, R178 ;  /* 0x000000ffff247224 */ /* 0x000fe400078e00b2 */
.L_x_36045:
[----:B------:R-:W-:Y:S05]  /*24320*/  BSYNC B1 ;  /* 0x0000000000017941 */ /* 0x000fea0003800000 */
.L_x_36043:
        /* <DEDUP_REMOVED lines=16> */
.L_x_36049:
[----:B------:R-:W-:Y:S05]  /*24430*/  BSYNC B2 ;  /* 0x0000000000027941 */ /* 0x000fea0003800000 */
.L_x_36048:
        /* <DEDUP_REMOVED lines=44> */
.L_x_36047:
[----:B------:R-:W-:Y:S05]  /*24700*/  BSYNC B1 ;  /* 0x0000000000017941 */ /* 0x000fea0003800000 */
.L_x_36046:
        /* <DEDUP_REMOVED lines=14> */
.L_x_36050:
        /* <DEDUP_REMOVED lines=12> */
.L_x_36053:
[----:B------:R-:W-:Y:S02]  /*248b0*/  MOV R36, R178 ;  /* 0x000000b200247202 */ /* 0x000fe40000000f00 */
.L_x_36054:
[----:B------:R-:W-:Y:S05]  /*248c0*/  BSYNC B1 ;  /* 0x0000000000017941 */ /* 0x000fea0003800000 */
.L_x_36052:
        /* <DEDUP_REMOVED lines=16> */
.L_x_36058:
[----:B------:R-:W-:Y:S05]  /*249d0*/  BSYNC B2 ;  /* 0x0000000000027941 */ /* 0x000fea0003800000 */
.L_x_36057:
        /* <DEDUP_REMOVED lines=44> */
.L_x_36056:
[----:B------:R-:W-:Y:S05]  /*24ca0*/  BSYNC B1 ;  /* 0x0000000000017941 */ /* 0x000fea0003800000 */
.L_x_36055:
        /* <DEDUP_REMOVED lines=9> */
.L_x_36051:
        /* <DEDUP_REMOVED lines=12> */
.L_x_36060:
[----:B------:R-:W-:Y:S02]  /*24e00*/  MOV R36, R178 ;  /* 0x000000b200247202 */ /* 0x000fe40000000f00 */
.L_x_36061:
[----:B------:R-:W-:Y:S05]  /*24e10*/  BSYNC B1 ;  /* 0x0000000000017941 */ /* 0x000fea0003800000 */
.L_x_36059:
        /* <DEDUP_REMOVED lines=16> */
.L_x_36065:
[----:B------:R-:W-:Y:S05]  /*24f20*/  BSYNC B2 ;  /* 0x0000000000027941 */ /* 0x000fea0003800000 */
.L_x_36064:
        /* <DEDUP_REMOVED lines=44> */
.L_x_36063:
[----:B------:R-:W-:Y:S05]  /*251f0*/  BSYNC B1 ;  /* 0x0000000000017941 */ /* 0x000fea0003800000 */
.L_x_36062:
        /* <DEDUP_REMOVED lines=12> */
.L_x_36066:
        /* <DEDUP_REMOVED lines=12> */
.L_x_36069:
[----:B------:R-:W-:Y:S02]  /*25380*/  IMAD.MOV.U32 R142, RZ, RZ, R178 ;  /* 0x000000ffff8e7224 */ /* 0x000fe400078e00b2 */
.L_x_36070:
[----:B------:R-:W-:Y:S05]  /*25390*/  BSYNC B1 ;  /* 0x0000000000017941 */ /* 0x000fea0003800000 */
.L_x_36068:
        /* <DEDUP_REMOVED lines=16> */
.L_x_36074:
[----:B------:R-:W-:Y:S05]  /*254a0*/  BSYNC B2 ;  /* 0x0000000000027941 */ /* 0x000fea0003800000 */
.L_x_36073:
        /* <DEDUP_REMOVED lines=44> */
.L_x_36072:
[----:B------:R-:W-:Y:S05]  /*25770*/  BSYNC B1 ;  /* 0x0000000000017941 */ /* 0x000fea0003800000 */
.L_x_36071:
        /* <DEDUP_REMOVED lines=9> */
.L_x_36067:
        /* <DEDUP_REMOVED lines=12> */
.L_x_36076:
[----:B------:R-:W-:Y:S02]  /*258d0*/  IMAD.MOV.U32 R142, RZ, RZ, R178 ;  /* 0x000000ffff8e7224 */ /* 0x000fe400078e00b2 */
.L_x_36077:
[----:B------:R-:W-:Y:S05]  /*258e0*/  BSYNC B1 ;  /* 0x0000000000017941 */ /* 0x000fea0003800000 */
.L_x_36075:
        /* <DEDUP_REMOVED lines=16> */
.L_x_36081:
[----:B------:R-:W-:Y:S05]  /*259f0*/  BSYNC B2 ;  /* 0x0000000000027941 */ /* 0x000fea0003800000 */
.L_x_36080:
        /* <DEDUP_REMOVED lines=44> */
.L_x_36079:
[----:B------:R-:W-:Y:S05]  /*25cc0*/  BSYNC B1 ;  /* 0x0000000000017941 */ /* 0x000fea0003800000 */
.L_x_36078:
        /* <DEDUP_REMOVED lines=12> */
.L_x_36082:
        /* <DEDUP_REMOVED lines=12> */
.L_x_36085:
[----:B------:R-:W-:Y:S02]  /*25e50*/  IMAD.MOV.U32 R41, RZ, RZ, R178 ;  /* 0x000000ffff297224 */ /* 0x000fe400078e00b2 */
.L_x_36086:
[----:B------:R-:W-:Y:S05]  /*25e60*/  BSYNC B1 ;  /* 0x0000000000017941 */ /* 0x000fea0003800000 */
.L_x_36084:
        /* <DEDUP_REMOVED lines=16> */
.L_x_36090:
[----:B------:R-:W-:Y:S05]  /*25f70*/  BSYNC B2 ;  /* 0x0000000000027941 */ /* 0x000fea0003800000 */
.L_x_36089:
        /* <DEDUP_REMOVED lines=44> */
.L_x_36088:
[----:B------:R-:W-:Y:S05]  /*26240*/  BSYNC B1 ;  /* 0x0000000000017941 */ /* 0x000fea0003800000 */
.L_x_36087:
        /* <DEDUP_REMOVED lines=9> */
.L_x_36083:
        /* <DEDUP_REMOVED lines=12> */
.L_x_36092:
[----:B------:R-:W-:Y:S02]  /*263a0*/  IMAD.MOV.U32 R192, RZ, RZ, R178 ;  /* 0x000000ffffc07224 */ /* 0x000fe400078e00b2 */
.L_x_36093:
[----:B------:R-:W-:Y:S05]  /*263b0*/  BSYNC B1 ;  /* 0x0000000000017941 */ /* 0x000fea0003800000 */
.L_x_36091:
        /* <DEDUP_REMOVED lines=16> */
.L_x_36097:
[----:B------:R-:W-:Y:S05]  /*264c0*/  BSYNC B2 ;  /* 0x0000000000027941 */ /* 0x000fea0003800000 */
.L_x_36096:
        /* <DEDUP_REMOVED lines=44> */
.L_x_36095:
[----:B------:R-:W-:Y:S05]  /*26790*/  BSYNC B1 ;  /* 0x0000000000017941 */ /* 0x000fea0003800000 */
.L_x_36094:
        /* <DEDUP_REMOVED lines=12> */
.L_x_36098:
        /* <DEDUP_REMOVED lines=12> */
.L_x_36101:
[----:B------:R-:W-:Y:S02]  /*26920*/  IMAD.MOV.U32 R38, RZ, RZ, R178 ;  /* 0x000000ffff267224 */ /* 0x000fe400078e00b2 */
.L_x_36102:
[----:B------:R-:W-:Y:S05]  /*26930*/  BSYNC B1 ;  /* 0x0000000000017941 */ /* 0x000fea0003800000 */
.L_x_36100:
        /* <DEDUP_REMOVED lines=16> */
.L_x_36106:
[----:B------:R-:W-:Y:S05]  /*26a40*/  BSYNC B2 ;  /* 0x0000000000027941 */ /* 0x000fea0003800000 */
.L_x_36105:
        /* <DEDUP_REMOVED lines=44> */
.L_x_36104:
[----:B------:R-:W-:Y:S05]  /*26d10*/  BSYNC B1 ;  /* 0x0000000000017941 */ /* 0x000fea0003800000 */
.L_x_36103:
        /* <DEDUP_REMOVED lines=9> */
.L_x_36099:
        /* <DEDUP_REMOVED lines=12> */
.L_x_36108:
[----:B------:R-:W-:Y:S02]  /*26e70*/  IMAD.MOV.U32 R38, RZ, RZ, R178 ;  /* 0x000000ffff267224 */ /* 0x000fe400078e00b2 */
.L_x_36109:
[----:B------:R-:W-:Y:S05]  /*26e80*/  BSYNC B1 ;  /* 0x0000000000017941 */ /* 0x000fea0003800000 */
.L_x_36107:
        /* <DEDUP_REMOVED lines=16> */
.L_x_36113:
[----:B------:R-:W-:Y:S05]  /*26f90*/  BSYNC B2 ;  /* 0x0000000000027941 */ /* 0x000fea0003800000 */
.L_x_36112:
        /* <DEDUP_REMOVED lines=44> */
.L_x_36111:
[----:B------:R-:W-:Y:S05]  /*27260*/  BSYNC B1 ;  /* 0x0000000000017941 */ /* 0x000fea0003800000 */
.L_x_36110:
        /* <DEDUP_REMOVED lines=12> */
.L_x_36114:
        /* <DEDUP_REMOVED lines=12> */
.L_x_36117:
[----:B------:R-:W-:Y:S02]  /*273f0*/  IMAD.MOV.U32 R38, RZ, RZ, R178 ;  /* 0x000000ffff267224 */ /* 0x000fe400078e00b2 */
.L_x_36118:
[----:B------:R-:W-:Y:S05]  /*27400*/  BSYNC B1 ;  /* 0x0000000000017941 */ /* 0x000fea0003800000 */
.L_x_36116:
        /* <DEDUP_REMOVED lines=16> */
.L_x_36122:
[----:B------:R-:W-:Y:S05]  /*27510*/  BSYNC B2 ;  /* 0x0000000000027941 */ /* 0x000fea0003800000 */
.L_x_36121:
        /* <DEDUP_REMOVED lines=44> */
.L_x_36120:
[----:B------:R-:W-:Y:S05]  /*277e0*/  BSYNC B1 ;  /* 0x0000000000017941 */ /* 0x000fea0003800000 */
.L_x_36119:
        /* <DEDUP_REMOVED lines=9> */
.L_x_36115:
        /* <DEDUP_REMOVED lines=12> */
.L_x_36124:
[----:B------:R-:W-:Y:S02]  /*27940*/  IMAD.MOV.U32 R38, RZ, RZ, R178 ;  /* 0x000000ffff267224 */ /* 0x000fe400078e00b2 */
.L_x_36125:
[----:B------:R-:W-:Y:S05]  /*27950*/  BSYNC B1 ;  /* 0x0000000000017941 */ /* 0x000fea0003800000 */
.L_x_36123:
        /* <DEDUP_REMOVED lines=16> */
.L_x_36129:
[----:B------:R-:W-:Y:S05]  /*27a60*/  BSYNC B2 ;  /* 0x0000000000027941 */ /* 0x000fea0003800000 */
.L_x_36128:
        /* <DEDUP_REMOVED lines=44> */
.L_x_36127:
[----:B------:R-:W-:Y:S05]  /*27d30*/  BSYNC B1 ;  /* 0x0000000000017941 */ /* 0x000fea0003800000 */
.L_x_36126:
        /* <DEDUP_REMOVED lines=13> */
.L_x_36130:
        /* <DEDUP_REMOVED lines=12> */
.L_x_36133:
[----:B------:R-:W-:Y:S02]  /*27ed0*/  MOV R192, R178 ;  /* 0x000000b200c07202 */ /* 0x000fe40000000f00 */
.L_x_36134:
[----:B------:R-:W-:Y:S05]  /*27ee0*/  BSYNC B1 ;  /* 0x0000000000017941 */ /* 0x000fea0003800000 */
.L_x_36132:
        /* <DEDUP_REMOVED lines=18> */
.L_x_36138:
[----:B------:R-:W-:Y:S05]  /*28010*/  BSYNC B2 ;  /* 0x0000000000027941 */ /* 0x000fea0003800000 */
.L_x_36137:
        /* <DEDUP_REMOVED lines=44> */
.L_x_36136:
[----:B------:R-:W-:Y:S05]  /*282e0*/  BSYNC B1 ;  /* 0x0000000000017941 */ /* 0x000fea0003800000 */
.L_x_36135:
        /* <DEDUP_REMOVED lines=9> */
.L_x_36131:
        /* <DEDUP_REMOVED lines=49> */
.L_x_36139:
        /* <DEDUP_REMOVED lines=16> */
.L_x_36141:
[----:B0-----:R-:W-:Y:S02]  /*28790*/  IMAD.MOV.U32 R197, RZ, RZ, R178 ;  /* 0x000000ffffc57224 */ /* 0x001fe400078e00b2 */
.L_x_36142:
[----:B------:R-:W-:Y:S05]  /*287a0*/  BSYNC B1 ;  /* 0x0000000000017941 */ /* 0x000fea0003800000 */
.L_x_36140:
        /* <DEDUP_REMOVED lines=16> */
.L_x_36146:
[----:B------:R-:W-:Y:S05]  /*288b0*/  BSYNC B2 ;  /* 0x0000000000027941 */ /* 0x000fea0003800000 */
.L_x_36145:
        /* <DEDUP_REMOVED lines=44> */
.L_x_36144:
[----:B------:R-:W-:Y:S05]  /*28b80*/  BSYNC B1 ;  /* 0x0000000000017941 */ /* 0x000fea0003800000 */
.L_x_36143:
        /* <DEDUP_REMOVED lines=15> */
.L_x_36147:
        /* <DEDUP_REMOVED lines=12> */
.L_x_36150:
[----:B------:R-:W-:Y:S02]  /*28d40*/  IMAD.MOV.U32 R37, RZ, RZ, R178 ;  /* 0x000000ffff257224 */ /* 0x000fe400078e00b2 */
.L_x_36151:
[----:B------:R-:W-:Y:S05]  /*28d50*/  BSYNC B1 ;  /* 0x0000000000017941 */ /* 0x000fea0003800000 */
.L_x_36149:
        /* <DEDUP_REMOVED lines=16> */
.L_x_36155:
[----:B------:R-:W-:Y:S05]  /*28e60*/  BSYNC B2 ;  /* 0x0000000000027941 */ /* 0x000fea0003800000 */
.L_x_36154:
        /* <DEDUP_REMOVED lines=43> */
.L_x_36153:
[----:B------:R-:W-:Y:S05]  /*29120*/  BSYNC B1 ;  /* 0x0000000000017941 */ /* 0x000fea0003800000 */
.L_x_36152:
        /* <DEDUP_REMOVED lines=9> */
.L_x_36148:
        /* <DEDUP_REMOVED lines=12> */
.L_x_36157:
[----:B------:R-:W-:Y:S02]  /*29280*/  IMAD.MOV.U32 R204, RZ, RZ, R178 ;  /* 0x000000ffffcc7224 */ /* 0x000fe400078e00b2 */
.L_x_36158:
[----:B------:R-:W-:Y:S05]  /*29290*/  BSYNC B1 ;  /* 0x0000000000017941 */ /* 0x000fea0003800000 */
.L_x_36156:
        /* <DEDUP_REMOVED lines=16> */
.L_x_36162:
[----:B------:R-:W-:Y:S05]  /*293a0*/  BSYNC B2 ;  /* 0x0000000000027941 */ /* 0x000fea0003800000 */
.L_x_36161:
        /* <DEDUP_REMOVED lines=44> */
.L_x_36160:
[----:B------:R-:W-:Y:S05]  /*29670*/  BSYNC B1 ;  /* 0x0000000000017941 */ /* 0x000fea0003800000 */
.L_x_36159:
        /* <DEDUP_REMOVED lines=14> */
.L_x_36163:
        /* <DEDUP_REMOVED lines=12> */
.L_x_36166:
[----:B------:R-:W-:Y:S02]  /*29820*/  IMAD.MOV.U32 R140, RZ, RZ, R178 ;  /* 0x000000ffff8c7224 */ /* 0x000fe400078e00b2 */
.L_x_36167:
[----:B------:R-:W-:Y:S05]  /*29830*/  BSYNC B1 ;  /* 0x0000000000017941 */ /* 0x000fea0003800000 */
.L_x_36165:
        /* <DEDUP_REMOVED lines=16> */
.L_x_36171:
[----:B------:R-:W-:Y:S05]  /*29940*/  BSYNC B2 ;  /* 0x0000000000027941 */ /* 0x000fea0003800000 */
.L_x_36170:
        /* <DEDUP_REMOVED lines=44> */
.L_x_36169:
[----:B------:R-:W-:Y:S05]  /*29c10*/  BSYNC B1 ;  /* 0x0000000000017941 */ /* 0x000fea0003800000 */
.L_x_36168:
        /* <DEDUP_REMOVED lines=9> */
.L_x_36164:
        /* <DEDUP_REMOVED lines=12> */
.L_x_36173:
[----:B------:R-:W-:Y:S02]  /*29d70*/  IMAD.MOV.U32 R140, RZ, RZ, R178 ;  /* 0x000000ffff8c7224 */ /* 0x000fe400078e00b2 */
.L_x_36174:
[----:B------:R-:W-:Y:S05]  /*29d80*/  BSYNC B1 ;  /* 0x0000000000017941 */ /* 0x000fea0003800000 */
.L_x_36172:
        /* <DEDUP_REMOVED lines=16> */
.L_x_36178:
[----:B------:R-:W-:Y:S05]  /*29e90*/  BSYNC B2 ;  /* 0x0000000000027941 */ /* 0x000fea0003800000 */
.L_x_36177:
        /* <DEDUP_REMOVED lines=44> */
.L_x_36176:
[----:B------:R-:W-:Y:S05]  /*2a160*/  BSYNC B1 ;  /* 0x0000000000017941 */ /* 0x000fea0003800000 */
.L_x_36175:
        /* <DEDUP_REMOVED lines=14> */
.L_x_36179:
        /* <DEDUP_REMOVED lines=12> */
.L_x_36182:
[----:B------:R-:W-:Y:S02]  /*2a310*/  IMAD.MOV.U32 R39, RZ, RZ, R178 ;  /* 0x000000ffff277224 */ /* 0x000fe400078e00b2 */
.L_x_36183:
[----:B------:R-:W-:Y:S05]  /*2a320*/  BSYNC B1 ;  /* 0x0000000000017941 */ /* 0x000fea0003800000 */
.L_x_36181:
        /* <DEDUP_REMOVED lines=16> */
.L_x_36187:
[----:B------:R-:W-:Y:S05]  /*2a430*/  BSYNC B2 ;  /* 0x0000000000027941 */ /* 0x000fea0003800000 */
.L_x_36186:
        /* <DEDUP_REMOVED lines=44> */
.L_x_36185:
[----:B------:R-:W-:Y:S05]  /*2a700*/  BSYNC B1 ;  /* 0x0000000000017941 */ /* 0x000fea0003800000 */
.L_x_36184:
        /* <DEDUP_REMOVED lines=9> */
.L_x_36180:
        /* <DEDUP_REMOVED lines=12> */
.L_x_36189:
[----:B------:R-:W-:Y:S02]  /*2a860*/  IMAD.MOV.U32 R140, RZ, RZ, R178 ;  /* 0x000000ffff8c7224 */ /* 0x000fe400078e00b2 */
.L_x_36190:
[----:B------:R-:W-:Y:S05]  /*2a870*/  BSYNC B1 ;  /* 0x0000000000017941 */ /* 0x000fea0003800000 */
.L_x_36188:
        /* <DEDUP_REMOVED lines=16> */
.L_x_36194:
[----:B------:R-:W-:Y:S05]  /*2a980*/  BSYNC B2 ;  /* 0x0000000000027941 */ /* 0x000fea0003800000 */
.L_x_36193:
        /* <DEDUP_REMOVED lines=44> */
.L_x_36192:
[----:B------:R-:W-:Y:S05]  /*2ac50*/  BSYNC B1 ;  /* 0x0000000000017941 */ /* 0x000fea0003800000 */
.L_x_36191:
        /* <DEDUP_REMOVED lines=12> */
.L_x_36195:
        /* <DEDUP_REMOVED lines=12> */
.L_x_36198:
[----:B------:R-:W-:Y:S02]  /*2ade0*/  IMAD.MOV.U32 R204, RZ, RZ, R178 ;  /* 0x000000ffffcc7224 */ /* 0x000fe400078e00b2 */
.L_x_36199:
[----:B------:R-:W-:Y:S05]  /*2adf0*/  BSYNC B1 ;  /* 0x0000000000017941 */ /* 0x000fea0003800000 */
.L_x_36197:
        /* <DEDUP_REMOVED lines=16> */
.L_x_36203:
[----:B------:R-:W-:Y:S05]  /*2af00*/  BSYNC B2 ;  /* 0x0000000000027941 */ /* 0x000fea0003800000 */
.L_x_36202:
        /* <DEDUP_REMOVED lines=44> */
.L_x_36201:
[----:B------:R-:W-:Y:S05]  /*2b1d0*/  BSYNC B1 ;  /* 0x0000000000017941 */ /* 0x000fea0003800000 */
.L_x_36200:
        /* <DEDUP_REMOVED lines=9> */
.L_x_36196:
        /* <DEDUP_REMOVED lines=12> */
.L_x_36205:
[----:B------:R-:W-:Y:S02]  /*2b330*/  IMAD.MOV.U32 R204, RZ, RZ, R178 ;  /* 0x000000ffffcc7224 */ /* 0x000fe400078e00b2 */
.L_x_36206:
[----:B------:R-:W-:Y:S05]  /*2b340*/  BSYNC B1 ;  /* 0x0000000000017941 */ /* 0x000fea0003800000 */
.L_x_36204:
        /* <DEDUP_REMOVED lines=16> */
.L_x_36210:
[----:B------:R-:W-:Y:S05]  /*2b450*/  BSYNC B2 ;  /* 0x0000000000027941 */ /* 0x000fea0003800000 */
.L_x_36209:
        /* <DEDUP_REMOVED lines=44> */
.L_x_36208:
[----:B------:R-:W-:Y:S05]  /*2b720*/  BSYNC B1 ;  /* 0x0000000000017941 */ /* 0x000fea0003800000 */
.L_x_36207:
        /* <DEDUP_REMOVED lines=12> */
.L_x_36211:
        /* <DEDUP_REMOVED lines=12> */
.L_x_36214:
[----:B------:R-:W-:Y:S02]  /*2b8b0*/  MOV R141, R178 ;  /* 0x000000b2008d7202 */ /* 0x000fe40000000f00 */
.L_x_36215:
[----:B------:R-:W-:Y:S05]  /*2b8c0*/  BSYNC B1 ;  /* 0x0000000000017941 */ /* 0x000fea0003800000 */
.L_x_36213:
        /* <DEDUP_REMOVED lines=16> */
.L_x_36219:
[----:B------:R-:W-:Y:S05]  /*2b9d0*/  BSYNC B2 ;  /* 0x0000000000027941 */ /* 0x000fea0003800000 */
.L_x_36218:
        /* <DEDUP_REMOVED lines=44> */
.L_x_36217:
[----:B------:R-:W-:Y:S05]  /*2bca0*/  BSYNC B1 ;  /* 0x0000000000017941 */ /* 0x000fea0003800000 */
.L_x_36216:
        /* <DEDUP_REMOVED lines=9> */
.L_x_36212:
        /* <DEDUP_REMOVED lines=12> */
.L_x_36221:
[----:B------:R-:W-:Y:S02]  /*2be00*/  MOV R204, R178 ;  /* 0x000000b200cc7202 */ /* 0x000fe40000000f00 */
.L_x_36222:
[----:B------:R-:W-:Y:S05]  /*2be10*/  BSYNC B1 ;  /* 0x0000000000017941 */ /* 0x000fea0003800000 */
.L_x_36220:
        /* <DEDUP_REMOVED lines=16> */
.L_x_36226:
[----:B------:R-:W-:Y:S05]  /*2bf20*/  BSYNC B2 ;  /* 0x0000000000027941 */ /* 0x000fea0003800000 */
.L_x_36225:
        /* <DEDUP_REMOVED lines=44> */
.L_x_36224:
[----:B------:R-:W-:Y:S05]  /*2c1f0*/  BSYNC B1 ;  /* 0x0000000000017941 */ /* 0x000fea0003800000 */
.L_x_36223:
        /* <DEDUP_REMOVED lines=12> */
.L_x_36227:
        /* <DEDUP_REMOVED lines=12> */
.L_x_36230:
[----:B------:R-:W-:Y:S02]  /*2c380*/  IMAD.MOV.U32 R142, RZ, RZ, R178 ;  /* 0x000000ffff8e7224 */ /* 0x000fe400078e00b2 */
.L_x_36231:
[----:B------:R-:W-:Y:S05]  /*2c390*/  BSYNC B1 ;  /* 0x0000000000017941 */ /* 0x000fea0003800000 */
.L_x_36229:
        /* <DEDUP_REMOVED lines=16> */
.L_x_36235:
[----:B------:R-:W-:Y:S05]  /*2c4a0*/  BSYNC B2 ;  /* 0x0000000000027941 */ /* 0x000fea0003800000 */
.L_x_36234:
        /* <DEDUP_REMOVED lines=44> */
.L_x_36233:
[----:B------:R-:W-:Y:S05]  /*2c770*/  BSYNC B1 ;  /* 0x0000000000017941 */ /* 0x000fea0003800000 */
.L_x_36232:
        /* <DEDUP_REMOVED lines=9> */
.L_x_36228:
        /* <DEDUP_REMOVED lines=12> */
.L_x_36237:
[----:B------:R-:W-:Y:S02]  /*2c8d0*/  IMAD.MOV.U32 R204, RZ, RZ, R178 ;  /* 0x000000ffffcc7224 */ /* 0x000fe400078e00b2 */
.L_x_36238:
[----:B------:R-:W-:Y:S05]  /*2c8e0*/  BSYNC B1 ;  /* 0x0000000000017941 */ /* 0x000fea0003800000 */
.L_x_36236:
        /* <DEDUP_REMOVED lines=16> */
.L_x_36242:
[----:B------:R-:W-:Y:S05]  /*2c9f0*/  BSYNC B2 ;  /* 0x0000000000027941 */ /* 0x000fea0003800000 */
.L_x_36241:
        /* <DEDUP_REMOVED lines=44> */
.L_x_36240:
[----:B------:R-:W-:Y:S05]  /*2ccc0*/  BSYNC B1 ;  /* 0x0000000000017941 */ /* 0x000fea0003800000 */
.L_x_36239:
        /* <DEDUP_REMOVED lines=12> */
.L_x_36243:
        /* <DEDUP_REMOVED lines=12> */
.L_x_36246:
[----:B------:R-:W-:Y:S02]  /*2ce50*/  IMAD.MOV.U32 R204, RZ, RZ, R178 ;  /* 0x000000ffffcc7224 */ /* 0x000fe400078e00b2 */
.L_x_36247:
[----:B------:R-:W-:Y:S05]  /*2ce60*/  BSYNC B1 ;  /* 0x0000000000017941 */ /* 0x000fea0003800000 */
.L_x_36245:
        /* <DEDUP_REMOVED lines=16> */
.L_x_36251:
[----:B------:R-:W-:Y:S05]  /*2cf70*/  BSYNC B2 ;  /* 0x0000000000027941 */ /* 0x000fea0003800000 */
.L_x_36250:
        /* <DEDUP_REMOVED lines=44> */
.L_x_36249:
[----:B------:R-:W-:Y:S05]  /*2d240*/  BSYNC B1 ;  /* 0x0000000000017941 */ /* 0x000fea0003800000 */
.L_x_36248:
        /* <DEDUP_REMOVED lines=9> */
.L_x_36244:
        /* <DEDUP_REMOVED lines=12> */
.L_x_36253:
[----:B------:R-:W-:Y:S02]  /*2d3a0*/  IMAD.MOV.U32 R204, RZ, RZ, R178 ;  /* 0x000000ffffcc7224 */ /* 0x000fe400078e00b2 */
.L_x_36254:
[----:B------:R-:W-:Y:S05]  /*2d3b0*/  BSYNC B1 ;  /* 0x0000000000017941 */ /* 0x000fea0003800000 */
.L_x_36252:
        /* <DEDUP_REMOVED lines=16> */
.L_x_36258:
[----:B------:R-:W-:Y:S05]  /*2d4c0*/  BSYNC B2 ;  /* 0x0000000000027941 */ /* 0x000fea0003800000 */
.L_x_36257:
        /* <DEDUP_REMOVED lines=44> */
.L_x_36256:
[----:B------:R-:W-:Y:S05]  /*2d790*/  BSYNC B1 ;  /* 0x0000000000017941 */ /* 0x000fea0003800000 */
.L_x_36255:
        /* <DEDUP_REMOVED lines=13> */
.L_x_36259:
        /* <DEDUP_REMOVED lines=12> */
.L_x_36262:
[----:B------:R-:W-:Y:S02]  /*2d930*/  IMAD.MOV.U32 R212, RZ, RZ, R178 ;  /* 0x000000ffffd47224 */ /* 0x000fe400078e00b2 */
.L_x_36263:
[----:B------:R-:W-:Y:S05]  /*2d940*/  BSYNC B1 ;  /* 0x0000000000017941 */ /* 0x000fea0003800000 */
.L_x_36261:
        /* <DEDUP_REMOVED lines=18> */
.L_x_36267:
[----:B------:R-:W-:Y:S05]  /*2da70*/  BSYNC B2 ;  /* 0x0000000000027941 */ /* 0x000fea0003800000 */
.L_x_36266:
        /* <DEDUP_REMOVED lines=44> */
.L_x_36265:
[----:B------:R-:W-:Y:S05]  /*2dd40*/  BSYNC B1 ;  /* 0x0000000000017941 */ /* 0x000fea0003800000 */
.L_x_36264:
        /* <DEDUP_REMOVED lines=9> */
.L_x_36260:
        /* <DEDUP_REMOVED lines=109> */
.L_x_36268:
[----:B0-----:R-:W-:Y:S01]  /*2e4b0*/  FADD.FTZ R205, R208, R143 ;  /* 0x0000008fd0cd7221 */ /* 0x001fe20000010000 */
[----:B------:R-:W-:Y:S05]  /*2e4c0*/  BRA.DIV ~URZ, `(.L_x_36269) ;  /* 0x00001dd27f007947 */ /* 0x000fea000b800000 */
[----:B------:R0:W1:Y:S02]  /*2e4d0*/  SHFL.BFLY PT, R192, R205, 0x1, 0x1f ;  /* 0x0c201f00cdc07f89 */ /* 0x00006400000e0000 */
.L_x_36273:
        /* <DEDUP_REMOVED lines=148> */
.L_x_36274:
[----:B------:R-:W-:Y:S01]  /*2ee20*/  HFMA2.MMA R195, -RZ, RZ, 0, 2.384185791015625e-07 ;  /* 0x00000004ffc37435 */ /* 0x000fe200000001ff */
[----:B01----:R-:W-:Y:S01]  /*2ee30*/  FADD.FTZ R205, R196, R205 ;  /* 0x000000cdc4cd7221 */ /* 0x003fe20000010000 */
[----:B------:R-:W-:Y:S01]  /*2ee40*/  ISETP.NE.AND P0, PT, RZ, UR8, PT ;  /* 0x00000008ff007c0c */ /* 0x000fe2000bf05270 */
[----:B------:R-:W-:Y:S01]  /*2ee50*/  IMAD.MOV.U32 R196, RZ, RZ, c[0x0][0x1e0] ;  /* 0x00007800ffc47624 */ /* 0x000fe200078e00ff */
[----:B------:R-:W-:Y:S01]  /*2ee60*/  HADD2.F32 R218, -RZ, R138.H0_H0 ;  /* 0x2000008affda7230 */ /* 0x000fe20000004100 */
[----:B------:R-:W-:Y:S01]  /*2ee70*/  FMUL.FTZ R194, R197, R197 ;  /* 0x000000c5c5c27220 */ /* 0x000fe20000410000 */
[----:B------:R-:W-:Y:S01]  /*2ee80*/  HADD2.F32 R215, -RZ, R114.H1_H1 ;  /* 0x30000072ffd77230 */ /* 0x000fe20000004100 */
[----:B------:R-:W-:Y:S01]  /*2ee90*/  FFMA.FTZ R196, R205, R196, c[0x0][0x228] ;  /* 0x00008a00cdc47623 */ /* 0x000fe200000100c4 */
[----:B------:R-:W-:Y:S02]  /*2eea0*/  HADD2.F32 R213, -RZ, R115.H1_H1 ;  /* 0x30000073ffd57230 */ /* 0x000fe40000004100 */
[----:B------:R-:W-:Y:S01]  /*2eeb0*/  FSEL R205, R194, RZ, P0 ;  /* 0x000000ffc2cd7208 */ /* 0x000fe20000000000 */
[----:B------:R-:W-:Y:S01]  /*2eec0*/  @!P1 IMAD.WIDE R192, R158, R195, c[0x0][0x1a0] ;  /* 0x000068009ec09625 */ /* 0x000fe200078e02c3 */
[----:B------:R-:W-:Y:S01]  /*2eed0*/  FSEL R194, R197, RZ, !P0 ;  /* 0x000000ffc5c27208 */ /* 0x000fe20004000000 */
[----:B------:R-:W-:-:S02]  /*2eee0*/  HADD2.F32 R217, -RZ, R113.H1_H1 ;  /* 0x30000071ffd97230 */ /* 0x000fc40000004100 */
[----:B------:R-:W-:Y:S01]  /*2eef0*/  FADD.FTZ R205, R196, R205 ;  /* 0x000000cdc4cd7221 */ /* 0x000fe20000010000 */
[----:B------:R0:W-:Y:S01]  /*2ef00*/  @!P1 STG.E [R192.64], R197 ;  /* 0x000000c5c0009986 */ /* 0x0001e2000c101906 */
[C---:B------:R-:W-:Y:S01]  /*2ef10*/  FADD.FTZ R89, -R194.reuse, R89 ;  /* 0x00000059c2597221 */ /* 0x040fe20000010100 */
[----:B------:R-:W-:Y:S01]  /*2ef20*/  HADD2.F32 R216, -RZ, R139.H0_H0 ;  /* 0x2000008bffd87230 */ /* 0x000fe20000004100 */
[C---:B------:R-:W-:Y:S01]  /*2ef30*/  FADD.FTZ R212, -R194.reuse, R39 ;  /* 0x00000027c2d47221 */ /* 0x040fe20000010100 */
[----:B------:R-:W-:Y:S01]  /*2ef40*/  HADD2.F32 R39, -RZ, R138.H1_H1 ;  /* 0x3000008aff277230 */ /* 0x000fe20000004100 */
[C---:B------:R-:W-:Y:S01]  /*2ef50*/  FADD.FTZ R92, -R194.reuse, R92 ;  /* 0x0000005cc25c7221 */ /* 0x040fe20000010100 */
[----:B------:R-:W-:Y:S01]  /*2ef60*/  HADD2.F32 R207, -RZ, R118.H1_H1 ;  /* 0x30000076ffcf7230 */ /* 0x000fe20000004100 */
[C---:B------:R-:W-:Y:S01]  /*2ef70*/  FADD.FTZ R206, -R194.reuse, R43 ;  /* 0x0000002bc2ce7221 */ /* 0x040fe20000010100 */
[----:B------:R-:W-:Y:S01]  /*2ef80*/  HADD2.F32 R209, -RZ, R117.H1_H1 ;  /* 0x30000075ffd17230 */ /* 0x000fe20000004100 */
[C---:B------:R-:W-:Y:S01]  /*2ef90*/  FADD.FTZ R86, -R194.reuse, R86 ;  /* 0x00000056c2567221 */ /* 0x040fe20000010100 */
[----:B------:R-:W-:Y:S01]  /*2efa0*/  HADD2.F32 R211, -RZ, R116.H1_H1 ;  /* 0x30000074ffd37230 */ /* 0x000fe20000004100 */
[C---:B------:R-:W-:Y:S01]  /*2efb0*/  FADD.FTZ R88, -R194.reuse, R88 ;  /* 0x00000058c2587221 */ /* 0x040fe20000010100 */
[----:B0-----:R-:W0:Y:S01]  /*2efc0*/  MUFU.RSQ R193, R205 ;  /* 0x000000cd00c17308 */ /* 0x001e220000001400 */
[----:B------:R-:W-:-:S02]  /*2efd0*/  FADD.FTZ R208, -R194, R36 ;  /* 0x00000024c2d07221 */ /* 0x000fc40000010100 */
[----:B------:R-:W-:Y:S02]  /*2efe0*/  FADD.FTZ R210, -R194, R37 ;  /* 0x00000025c2d27221 */ /* 0x000fe40000010100 */
[----:B------:R-:W-:-:S04]  /*2eff0*/  @!P1 IMAD.WIDE R36, R158, R195, c[0x0][0x1a8] ;  /* 0x00006a009e249625 */ /* 0x000fc800078e02c3 */
[C---:B------:R-:W-:Y:S02]  /*2f000*/  FADD.FTZ R38, -R194.reuse, R38 ;  /* 0x00000026c2267221 */ /* 0x040fe40000010100 */
[C---:B------:R-:W-:Y:S02]  /*2f010*/  FADD.FTZ R46, -R194.reuse, R46 ;  /* 0x0000002ec22e7221 */ /* 0x040fe40000010100 */
[C---:B------:R-:W-:Y:S02]  /*2f020*/  FADD.FTZ R93, -R194.reuse, R93 ;  /* 0x0000005dc25d7221 */ /* 0x040fe40000010100 */
[----:B------:R-:W-:Y:S01]  /*2f030*/  FADD.FTZ R94, -R194, R94 ;  /* 0x0000005ec25e7221 */ /* 0x000fe20000010100 */
[----:B0-----:R0:W-:Y:S01]  /*2f040*/  @!P1 STG.E [R36.64], R193 ;  /* 0x000000c124009986 */ /* 0x0011e2000c101906 */
[C---:B------:R-:W-:Y:S02]  /*2f050*/  FMUL.FTZ R89, R193.reuse, R89 ;  /* 0x00000059c1597220 */ /* 0x040fe40000410000 */
[----:B------:R-:W-:Y:S01]  /*2f060*/  FMUL.FTZ R43, R193, R92 ;  /* 0x0000005cc12b7220 */ /* 0x000fe20000410000 */
[----:B------:R-:W-:Y:S01]  /*2f070*/  HADD2.F32 R92, -RZ, R118.H0_H0 ;  /* 0x20000076ff5c7230 */ /* 0x000fe20000004100 */
[----:B------:R-:W-:Y:S01]  /*2f080*/  FFMA.FTZ R89, R89, R39, R6 ;  /* 0x0000002759597223 */ /* 0x000fe20000010006 */
[----:B------:R-:W-:Y:S01]  /*2f090*/  HADD2.F32 R39, -RZ, R136.H0_H0 ;  /* 0x20000088ff277230 */ /* 0x000fe20000004100 */
[----:B------:R-:W-:-:S02]  /*2f0a0*/  FMUL.FTZ R86, R193, R86 ;  /* 0x00000056c1567220 */ /* 0x000fc40000410000 */
[----:B------:R-:W-:Y:S02]  /*2f0b0*/  FMUL.FTZ R88, R193, R88 ;  /* 0x00000058c1587220 */ /* 0x000fe40000410000 */
[----:B------:R-:W-:Y:S01]  /*2f0c0*/  FFMA.FTZ R43, R43, R39, R0 ;  /* 0x000000272b2b7223 */ /* 0x000fe20000010000 */
[----:B------:R-:W-:Y:S01]  /*2f0d0*/  HADD2.F32 R39, -RZ, R133.H0_H0 ;  /* 0x20000085ff277230 */ /* 0x000fe20000004100 */
        /* <DEDUP_REMOVED lines=46> */
[C---:B------:R-:W-:Y:S01]  /*2f3c0*/  FADD.FTZ R196, -R194.reuse, R41 ;  /* 0x00000029c2c47221 */ /* 0x040fe20000010100 */
[----:B------:R-:W-:Y:S01]  /*2f3d0*/  HADD2.F32 R41, -RZ, R139.H1_H1 ;  /* 0x3000008bff297230 */ /* 0x000fe20000004100 */
[C---:B------:R-:W-:Y:S02]  /*2f3e0*/  FADD.FTZ R42, -R194.reuse, R42 ;  /* 0x0000002ac22a7221 */ /* 0x040fe40000010100 */
[C---:B------:R-:W-:Y:S02]  /*2f3f0*/  FADD.FTZ R140, -R194.reuse, R140 ;  /* 0x0000008cc28c7221 */ /* 0x040fe40000010100 */
[C---:B------:R-:W-:Y:S02]  /*2f400*/  FADD.FTZ R214, -R194.reuse, R141 ;  /* 0x0000008dc2d67221 */ /* 0x040fe40000010100 */
[C---:B------:R-:W-:Y:S02]  /*2f410*/  FADD.FTZ R142, -R194.reuse, R142 ;  /* 0x0000008ec28e7221 */ /* 0x040fe40000010100 */
[----:B------:R-:W-:-:S02]  /*2f420*/  FADD.FTZ R194, -R194, R143 ;  /* 0x0000008fc2c27221 */ /* 0x000fc40000010100 */
[C---:B------:R-:W-:Y:S02]  /*2f430*/  FMUL.FTZ R143, R193.reuse, R38 ;  /* 0x00000026c18f7220 */ /* 0x040fe40000410000 */
[----:B------:R-:W-:Y:S01]  /*2f440*/  FFMA.FTZ R86, R86, R39, R11 ;  /* 0x0000002756567223 */ /* 0x000fe2000001000b */
[----:B------:R-:W-:Y:S01]  /*2f450*/  HADD2.F32 R39, -RZ, R132.H0_H0 ;  /* 0x20000084ff277230 */ /* 0x000fe20000004100 */
[C---:B0-----:R-:W-:Y:S01]  /*2f460*/  FMUL.FTZ R37, R193.reuse, R46 ;  /* 0x0000002ec1257220 */ /* 0x041fe20000410000 */
[----:B------:R-:W-:Y:S01]  /*2f470*/  HADD2.F32 R46, -RZ, R137.H1_H1 ;  /* 0x30000089ff2e7230 */ /* 0x000fe20000004100 */
[----:B------:R-:W-:Y:S01]  /*2f480*/  FFMA.FTZ R38, R88, R218, R5 ;  /* 0x000000da58267223 */ /* 0x000fe20000010005 */
[----:B------:R-:W-:Y:S01]  /*2f490*/  HADD2.F32 R88, -RZ, R135.H0_H0 ;  /* 0x20000087ff587230 */ /* 0x000fe20000004100 */
[C---:B------:R-:W-:Y:S02]  /*2f4a0*/  FMUL.FTZ R84, R193.reuse, R84 ;  /* 0x00000054c1547220 */ /* 0x040fe40000410000 */
[C---:B------:R-:W-:Y:S01]  /*2f4b0*/  FMUL.FTZ R47, R193.reuse, R42 ;  /* 0x0000002ac12f7220 */ /* 0x040fe20000410000 */
[----:B------:R-:W-:Y:S01]  /*2f4c0*/  HADD2.F32 R42, -RZ, R137.H0_H0 ;  /* 0x20000089ff2a7230 */ /* 0x000fe20000004100 */
[----:B------:R-:W-:Y:S01]  /*2f4d0*/  FMUL.FTZ R95, R193, R95 ;  /* 0x0000005fc15f7220 */ /* 0x000fe20000410000 */
[----:B------:R-:W-:Y:S01]  /*2f4e0*/  F2FP.PACK_AB R38, R89, R38 ;  /* 0x000000265926723e */ /* 0x000fe200000000ff */
[----:B------:R-:W-:-:S02]  /*2f4f0*/  FMUL.FTZ R82, R193, R82 ;  /* 0x00000052c1527220 */ /* 0x000fc40000410000 */
[----:B------:R-:W-:Y:S02]  /*2f500*/  FMUL.FTZ R94, R193, R94 ;  /* 0x0000005ec15e7220 */ /* 0x000fe40000410000 */
[----:B------:R-:W-:Y:S01]  /*2f510*/  FFMA.FTZ R84, R84, R39, R9 ;  /* 0x0000002754547223 */ /* 0x000fe20000010009 */
[----:B------:R-:W-:Y:S01]  /*2f520*/  HADD2.F32 R39, -RZ, R128.H0_H0 ;  /* 0x20000080ff277230 */ /* 0x000fe20000004100 */
[----:B------:R-:W-:Y:S01]  /*2f530*/  FFMA.FTZ R95, R95, R46, R4 ;  /* 0x0000002e5f5f7223 */ /* 0x000fe20000010004 */
[----:B------:R-:W-:Y:S01]  /*2f540*/  HADD2.F32 R46, -RZ, R133.H1_H1 ;  /* 0x30000085ff2e7230 */ /* 0x000fe20000004100 */
[----:B------:R-:W-:Y:S01]  /*2f550*/  FFMA.FTZ R82, R82, R88, R15 ;  /* 0x0000005852527223 */ /* 0x000fe2000001000f */
[--C-:B------:R-:W-:Y:S01]  /*2f560*/  HADD2.F32 R88, -RZ, R134.reuse.H1_H1 ;  /* 0x30000086ff587230 */ /* 0x100fe20000004100 */
[C---:B------:R-:W-:Y:S02]  /*2f570*/  FMUL.FTZ R76, R193.reuse, R76 ;  /* 0x0000004cc14c7220 */ /* 0x040fe40000410000 */
        /* <DEDUP_REMOVED lines=14> */
[----:B------:R-:W-:-:S02]  /*2f660*/  FMUL.FTZ R70, R193, R70 ;  /* 0x00000046c1467220 */ /* 0x000fc40000410000 */
[----:B------:R-:W-:Y:S01]  /*2f670*/  FFMA.FTZ R42, R80, R42, R13 ;  /* 0x0000002a502a7223 */ /* 0x000fe2000001000d */
[----:B------:R-:W-:Y:S01]  /*2f680*/  HADD2.F32 R80, -RZ, R130.H0_H0 ;  /* 0x20000082ff507230 */ /* 0x000fe20000004100 */
[C---:B------:R-:W-:Y:S02]  /*2f690*/  FMUL.FTZ R85, R193.reuse, R85 ;  /* 0x00000055c1557220 */ /* 0x040fe40000410000 */
[----:B------:R-:W-:Y:S01]  /*2f6a0*/  FMUL.FTZ R83, R193, R83 ;  /* 0x00000053c1537220 */ /* 0x000fe20000410000 */
[----:B------:R-:W-:Y:S01]  /*2f6b0*/  F2FP.PACK_AB R42, R81, R42 ;  /* 0x0000002a512a723e */ /* 0x000fe200000000ff */
[C---:B------:R-:W-:Y:S02]  /*2f6c0*/  FMUL.FTZ R74, R193.reuse, R74 ;  /* 0x0000004ac14a7220 */ /* 0x040fe40000410000 */
[----:B------:R-:W-:Y:S02]  /*2f6d0*/  FMUL.FTZ R72, R193, R72 ;  /* 0x00000048c1487220 */ /* 0x000fe40000410000 */
[----:B------:R-:W-:Y:S01]  /*2f6e0*/  FFMA.FTZ R70, R70, R39, R27 ;  /* 0x0000002746467223 */ /* 0x000fe2000001001b */
[----:B------:R-:W-:Y:S01]  /*2f6f0*/  HADD2.F32 R39, -RZ, R124.H0_H0 ;  /* 0x2000007cff277230 */ /* 0x000fe20000004100 */
[----:B------:R-:W-:Y:S01]  /*2f700*/  FFMA.FTZ R83, R83, R91, R16 ;  /* 0x0000005b53537223 */ /* 0x000fe20000010010 */
[----:B------:R-:W-:Y:S01]  /*2f710*/  HADD2.F32 R91, -RZ, R131.H1_H1 ;  /* 0x30000083ff5b7230 */ /* 0x000fe20000004100 */
[----:B------:R-:W-:-:S02]  /*2f720*/  FFMA.FTZ R85, R85, R46, R10 ;  /* 0x0000002e55557223 */ /* 0x000fc4000001000a */
[----:B------:R-:W-:Y:S01]  /*2f730*/  FFMA.FTZ R74, R74, R88, R23 ;  /* 0x000000584a4a7223 */ /* 0x000fe20000010017 */
[--C-:B------:R-:W-:Y:S01]  /*2f740*/  HADD2.F32 R88, -RZ, R129.reuse.H1_H1 ;  /* 0x30000081ff587230 */ /* 0x100fe20000004100 */
[C---:B------:R-:W-:Y:S02]  /*2f750*/  FMUL.FTZ R68, R193.reuse, R68 ;  /* 0x00000044c1447220 */ /* 0x040fe40000410000 */
[----:B------:R-:W-:Y:S01]  /*2f760*/  FFMA.FTZ R46, R72, R80, R21 ;  /* 0x00000050482e7223 */ /* 0x000fe20000010015 */
[----:B------:R-:W-:Y:S01]  /*2f770*/  HADD2.F32 R80, -RZ, R129.H0_H0 ;  /* 0x20000081ff507230 */ /* 0x000fe20000004100 */
[C---:B------:R-:W-:Y:S01]  /*2f780*/  FMUL.FTZ R79, R193.reuse, R79 ;  /* 0x0000004fc14f7220 */ /* 0x040fe20000410000 */
[----:B------:R-:W-:Y:S01]  /*2f790*/  HADD2.F32 R72, -RZ, R128.H1_H1 ;  /* 0x30000080ff487230 */ /* 0x000fe20000004100 */
[C---:B------:R-:W-:Y:S02]  /*2f7a0*/  FMUL.FTZ R75, R193.reuse, R75 ;  /* 0x0000004bc14b7220 */ /* 0x040fe40000410000 */
[----:B------:R-:W-:-:S02]  /*2f7b0*/  FMUL.FTZ R78, R193, R78 ;  /* 0x0000004ec14e7220 */ /* 0x000fc40000410000 */
[----:B------:R-:W-:Y:S01]  /*2f7c0*/  FFMA.FTZ R68, R68, R39, R25 ;  /* 0x0000002744447223 */ /* 0x000fe20000010019 */
[----:B------:R-:W-:Y:S01]  /*2f7d0*/  HADD2.F32 R39, -RZ, R122.H0_H0 ;  /* 0x2000007aff277230 */ /* 0x000fe20000004100 */
[----:B------:R-:W-:Y:S01]  /*2f7e0*/  FFMA.FTZ R75, R75, R91, R24 ;  /* 0x0000005b4b4b7223 */ /* 0x000fe20000010018 */
[----:B------:R-:W-:Y:S01]  /*2f7f0*/  HADD2.F32 R91, -RZ, R130.H1_H1 ;  /* 0x30000082ff5b7230 */ /* 0x000fe20000004100 */
[----:B------:R-:W-:Y:S01]  /*2f800*/  FFMA.FTZ R79, R79, R88, R20 ;  /* 0x000000584f4f7223 */ /* 0x000fe20000010014 */
[----:B------:R-:W-:Y:S01]  /*2f810*/  HADD2.F32 R88, -RZ, R127.H0_H0 ;  /* 0x2000007fff587230 */ /* 0x000fe20000004100 */
[C---:B------:R-:W-:Y:S02]  /*2f820*/  FMUL.FTZ R56, R193.reuse, R56 ;  /* 0x00000038c1387220 */ /* 0x040fe40000410000 */
[C---:B------:R-:W-:Y:S01]  /*2f830*/  FMUL.FTZ R141, R193.reuse, R208 ;  /* 0x000000d0c18d7220 */ /* 0x040fe20000410000 */
[----:B------:R-:W-:Y:S01]  /*2f840*/  HADD2.F32 R208, -RZ, R115.H0_H0 ;  /* 0x20000073ffd07230 */ /* 0x000fe20000004100 */
[----:B------:R-:W-:Y:S01]  /*2f850*/  FFMA.FTZ R78, R78, R80, R19 ;  /* 0x000000504e4e7223 */ /* 0x000fe20000010013 */
[----:B------:R-:W-:Y:S01]  /*2f860*/  HADD2.F32 R80, -RZ, R126.H1_H1 ;  /* 0x3000007eff507230 */ /* 0x000fe20000004100 */
[----:B------:R-:W-:-:S02]  /*2f870*/  FMUL.FTZ R77, R193, R77 ;  /* 0x0000004dc14d7220 */ /* 0x000fc40000410000 */
[C---:B------:R-:W-:Y:S02]  /*2f880*/  FMUL.FTZ R73, R193.reuse, R73 ;  /* 0x00000049c1497220 */ /* 0x040fe40000410000 */
[C---:B------:R-:W-:Y:S02]  /*2f890*/  FMUL.FTZ R66, R193.reuse, R66 ;  /* 0x00000042c1427220 */ /* 0x040fe40000410000 */
[C---:B------:R-:W-:Y:S02]  /*2f8a0*/  FMUL.FTZ R65, R193.reuse, R65 ;  /* 0x00000041c1417220 */ /* 0x040fe40000410000 */
[----:B------:R-:W-:Y:S01]  /*2f8b0*/  FFMA.FTZ R56, R56, R39, R145 ;  /* 0x0000002738387223 */ /* 0x000fe20000010091 */
[----:B------:R-:W-:Y:S01]  /*2f8c0*/  HADD2.F32 R39, -RZ, R113.H0_H0 ;  /* 0x20000071ff277230 */ /* 0x000fe20000004100 */
[----:B------:R-:W-:Y:S02]  /*2f8d0*/  FMUL.FTZ R196, R193, R196 ;  /* 0x000000c4c1c47220 */ /* 0x000fe40000410000 */
        /* <DEDUP_REMOVED lines=18> */
[----:B------:R-:W-:Y:S01]  /*2fa00*/  FMUL.FTZ R45, R193, R40 ;  /* 0x00000028c12d7220 */ /* 0x000fe20000410000 */
[----:B------:R-:W-:Y:S01]  /*2fa10*/  HADD2.F32 R40, -RZ, R136.H1_H1 ;  /* 0x30000088ff287230 */ /* 0x000fe20000004100 */
[----:B------:R-:W-:-:S02]  /*2fa20*/  FFMA.FTZ R215, R196, R215, R163 ;  /* 0x000000d7c4d77223 */ /* 0x000fc400000100a3 */
        /* <DEDUP_REMOVED lines=10> */
[----:B------:R-:W-:-:S02]  /*2fad0*/  FMUL.FTZ R93, R193, R93 ;  /* 0x0000005dc15d7220 */ /* 0x000fc40000410000 */
[----:B------:R-:W-:Y:S01]  /*2fae0*/  FMUL.FTZ R197, R193, R140 ;  /* 0x0000008cc1c57220 */ /* 0x000fe20000410000 */
[----:B------:R-:W-:Y:S01]  /*2faf0*/  HADD2.F32 R140, -RZ, R117.H0_H0 ;  /* 0x20000075ff8c7230 */ /* 0x000fe20000004100 */
[----:B------:R-:W-:Y:S01]  /*2fb00*/  FFMA.FTZ R71, R71, R80, R28 ;  /* 0x0000005047477223 */ /* 0x000fe2000001001c */
[----:B------:R-:W-:Y:S01]  /*2fb10*/  HADD2.F32 R80, -RZ, R120.H0_H0 ;  /* 0x20000078ff507230 */ /* 0x000fe20000004100 */
[----:B------:R-:W-:Y:S01]  /*2fb20*/  FFMA.FTZ R206, R45, R47, R162 ;  /* 0x0000002f2dce7223 */ /* 0x000fe200000100a2 */
[--C-:B------:R-:W-:Y:S01]  /*2fb30*/  HADD2.F32 R45, -RZ, R111.reuse.H0_H0 ;  /* 0x2000006fff2d7230 */ /* 0x100fe20000004100 */
        /* <DEDUP_REMOVED lines=9> */
[----:B------:R-:W-:Y:S01]  /*2fbd0*/  FMUL.FTZ R205, R193, R142 ;  /* 0x0000008ec1cd7220 */ /* 0x000fe20000410000 */
[----:B------:R-:W-:Y:S01]  /*2fbe0*/  HADD2.F32 R142, -RZ, R116.H0_H0 ;  /* 0x20000074ff8e7230 */ /* 0x000fe20000004100 */
[----:B------:R-:W-:Y:S01]  /*2fbf0*/  FFMA.FTZ R40, R93, R40, R2 ;  /* 0x000000285d287223 */ /* 0x000fe20000010002 */
[----:B------:R-:W-:Y:S01]  /*2fc00*/  HADD2.F32 R93, -RZ, R120.H1_H1 ;  /* 0x30000078ff5d7230 */ /* 0x000fe20000004100 */
[----:B------:R-:W-:Y:S01]  /*2fc10*/  FFMA.FTZ R219, R36, R37, R159 ;  /* 0x0000002524db7223 */ /* 0x000fe2000001009f */
[--C-:B------:R-:W-:Y:S01]  /*2fc20*/  HADD2.F32 R36, -RZ, R108.reuse.H0_H0 ;  /* 0x2000006cff247230 */ /* 0x100fe20000004100 */
[----:B------:R-:W-:Y:S01]  /*2fc30*/  FFMA.FTZ R197, R197, R39, R170 ;  /* 0x00000027c5c57223 */ /* 0x000fe200000100aa */
[----:B------:R-:W-:Y:S01]  /*2fc40*/  HADD2.F32 R39, -RZ, R109.H0_H0 ;  /* 0x2000006dff277230 */ /* 0x000fe20000004100 */
[----:B------:R-:W-:Y:S01]  /*2fc50*/  FFMA.FTZ R69, R69, R72, R26 ;  /* 0x0000004845457223 */ /* 0x000fe2000001001a */
[----:B------:R-:W-:Y:S01]  /*2fc60*/  HADD2.F32 R37, -RZ, R108.H1_H1 ;  /* 0x3000006cff257230 */ /* 0x000fe20000004100 */
[----:B------:R-:W-:Y:S01]  /*2fc70*/  FFMA.FTZ R59, R59, R91, R148 ;  /* 0x0000005b3b3b7223 */ /* 0x000fe20000010094 */
[--C-:B------:R-:W-:Y:S01]  /*2fc80*/  HADD2.F32 R72, -RZ, R121.reuse.H0_H0 ;  /* 0x20000079ff487230 */ /* 0x100fe20000004100 */
[----:B------:R-:W-:Y:S01]  /*2fc90*/  FFMA.FTZ R57, R57, R88, R146 ;  /* 0x0000005839397223 */ /* 0x000fe20000010092 */
[----:B------:R-:W-:Y:S01]  /*2fca0*/  HADD2.F32 R91, -RZ, R121.H1_H1 ;  /* 0x30000079ff5b7230 */ /* 0x000fe20000004100 */
[C---:B------:R-:W-:Y:S01]  /*2fcb0*/  FMUL.FTZ R61, R193.reuse, R61 ;  /* 0x0000003dc13d7220 */ /* 0x040fe20000410000 */
[----:B------:R-:W-:Y:S01]  /*2fcc0*/  HADD2.F32 R88, -RZ, R119.H0_H0 ;  /* 0x20000077ff587230 */ /* 0x000fe20000004100 */
[----:B------:R-:W-:-:S02]  /*2fcd0*/  FMUL.FTZ R210, R193, R210 ;  /* 0x000000d2c1d27220 */ /* 0x000fc40000410000 */
[----:B------:R-:W-:Y:S02]  /*2fce0*/  FFMA.FTZ R90, R90, R216, R7 ;  /* 0x000000d85a5a7223 */ /* 0x000fe40000010007 */
[----:B------:R-:W-:Y:S01]  /*2fcf0*/  FFMA.FTZ R80, R60, R80, R33 ;  /* 0x000000503c507223 */ /* 0x000fe20000010021 */
[----:B------:R-:W-:Y:S01]  /*2fd00*/  LEA R60, P0, R191, c[0x0][0x208], 0x4 ;  /* 0x00008200bf3c7a11 */ /* 0x000fe200078020ff */
[----:B------:R-:W-:Y:S01]  /*2fd10*/  FFMA.FTZ R192, R44, R192, R157 ;  /* 0x000000c02cc07223 */ /* 0x000fe2000001009d */
[----:B------:R-:W-:Y:S01]  /*2fd20*/  HADD2.F32 R44, -RZ, R109.H1_H1 ;  /* 0x3000006dff2c7230 */ /* 0x000fe20000004100 */
[----:B------:R-:W-:Y:S01]  /*2fd30*/  FFMA.FTZ R205, R205, R45, R172 ;  /* 0x0000002dcdcd7223 */ /* 0x000fe200000100ac */
[----:B------:R-:W-:Y:S01]  /*2fd40*/  HADD2.F32 R45, -RZ, R110.H1_H1 ;  /* 0x3000006eff2d7230 */ /* 0x000fe20000004100 */
[C---:B------:R-:W-:Y:S02]  /*2fd50*/  FMUL.FTZ R62, R193.reuse, R62 ;  /* 0x0000003ec13e7220 */ /* 0x040fe40000410000 */
[----:B------:R-:W-:-:S02]  /*2fd60*/  FMUL.FTZ R63, R193, R63 ;  /* 0x0000003fc13f7220 */ /* 0x000fc40000410000 */
[C---:B------:R-:W-:Y:S02]  /*2fd70*/  FMUL.FTZ R50, R193.reuse, R50 ;  /* 0x00000032c1327220 */ /* 0x040fe40000410000 */
[C---:B------:R-:W-:Y:S02]  /*2fd80*/  FMUL.FTZ R212, R193.reuse, R212 ;  /* 0x000000d4c1d47220 */ /* 0x040fe40000410000 */
[C---:B------:R-:W-:Y:S02]  /*2fd90*/  FMUL.FTZ R214, R193.reuse, R214 ;  /* 0x000000d6c1d67220 */ /* 0x040fe40000410000 */
[C---:B------:R-:W-:Y:S02]  /*2fda0*/  FMUL.FTZ R194, R193.reuse, R194 ;  /* 0x000000c2c1c27220 */ /* 0x040fe40000410000 */
[----:B------:R-:W-:Y:S02]  /*2fdb0*/  IMAD.MOV.U32 R73, RZ, RZ, 0x10 ;  /* 0x00000010ff497424 */ /* 0x000fe400078e00ff */
        /* <DEDUP_REMOVED lines=28> */
[-C--:B------:R-:W-:Y:S01]  /*2ff80*/  IMAD.WIDE.U32 R62, R199, R73.reuse, c[0x0][0x208] ;  /* 0x00008200c73e7625 */ /* 0x080fe200078e0049 */
[----:B------:R-:W-:Y:S01]  /*2ff90*/  F2FP.PACK_AB R44, R77, R76 ;  /* 0x0000004c4d2c723e */ /* 0x000fe200000000ff */
[----:B------:R-:W-:Y:S01]  /*2ffa0*/  STG.E.128 [R60.64], R36 ;  /* 0x000000243c007986 */ /* 0x000fe2000c101d06 */
[----:B------:R-:W-:Y:S01]  /*2ffb0*/  IADD3 R191, R191, 0xe0, RZ ;  /* 0x000000e0bfbf7810 */ /* 0x000fe20007ffe0ff */
[----:B------:R-:W-:-:S02]  /*2ffc0*/  IMAD.WIDE.U32 R64, R201, R73, c[0x0][0x208] ;  /* 0x00008200c9407625 */ /* 0x000fc400078e0049 */
[----:B------:R-:W-:Y:S02]  /*2ffd0*/  STG.E.128 [R62.64], R40 ;  /* 0x000000283e007986 */ /* 0x000fe4000c101d06 */
[----:B------:R-:W-:Y:S01]  /*2ffe0*/  FFMA.FTZ R193, R51, R193, R156 ;  /* 0x000000c133c17223 */ /* 0x000fe2000001009c */
[----:B------:R-:W-:Y:S01]  /*2fff0*/  F2FP.PACK_AB R51, R67, R66 ;  /* 0x000000424333723e */ /* 0x000fe200000000ff */
        /* <DEDUP_REMOVED lines=13> */
[----:B------:R-:W-:-:S02]  /*300d0*/  F2FP.PACK_AB R52, R93, R80 ;  /* 0x000000505d34723e */ /* 0x000fc400000000ff */
[----:B------:R-:W-:Y:S01]  /*300e0*/  F2FP.PACK_AB R59, R193, R88 ;  /* 0x00000058c13b723e */ /* 0x000fe200000000ff */
[-C--:B------:R-:W-:Y:S01]  /*300f0*/  IMAD.WIDE.U32 R198, R198, R73.reuse, c[0x0][0x208] ;  /* 0x00008200c6c67625 */ /* 0x080fe200078e0049 */
[----:B------:R-:W-:Y:S01]  /*30100*/  F2FP.PACK_AB R58, R207, R92 ;  /* 0x0000005ccf3a723e */ /* 0x000fe200000000ff */
[----:B------:R1:W-:Y:S01]  /*30110*/  STG.E.128 [R66.64], R48 ;  /* 0x0000003042007986 */ /* 0x0003e2000c101d06 */
[----:B0-----:R-:W-:Y:S01]  /*30120*/  LEA R44, P0, R191, c[0x0][0x208], 0x4 ;  /* 0x00008200bf2c7a11 */ /* 0x001fe200078020ff */
[-C--:B------:R-:W-:Y:S01]  /*30130*/  IMAD.WIDE.U32 R200, R200, R73.reuse, c[0x0][0x208] ;  /* 0x00008200c8c87625 */ /* 0x080fe200078e0049 */
[----:B------:R-:W-:Y:S01]  /*30140*/  F2FP.PACK_AB R57, R209, R140 ;  /* 0x0000008cd139723e */ /* 0x000fe200000000ff */
[----:B------:R1:W-:Y:S01]  /*30150*/  STG.E.128 [R198.64], R52 ;  /* 0x00000034c6007986 */ /* 0x0003e2000c101d06 */
[----:B------:R-:W-:Y:S01]  /*30160*/  F2FP.PACK_AB R56, R211, R142 ;  /* 0x0000008ed338723e */ /* 0x000fe200000000ff */
[----:B------:R-:W-:Y:S01]  /*30170*/  IMAD.WIDE.U32 R202, R202, R73, c[0x0][0x208] ;  /* 0x00008200caca7625 */ /* 0x000fe200078e0049 */
[----:B------:R-:W-:-:S02]  /*30180*/  F2FP.PACK_AB R39, R213, R208 ;  /* 0x000000d0d527723e */ /* 0x000fc400000000ff */
[----:B------:R-:W-:Y:S01]  /*30190*/  F2FP.PACK_AB R38, R215, R206 ;  /* 0x000000ced726723e */ /* 0x000fe200000000ff */
[----:B------:R1:W-:Y:S01]  /*301a0*/  STG.E.128 [R200.64], R56 ;  /* 0x00000038c8007986 */ /* 0x0003e2000c101d06 */
[----:B------:R-:W-:Y:S01]  /*301b0*/  F2FP.PACK_AB R37, R217, R196 ;  /* 0x000000c4d925723e */ /* 0x000fe200000000ff */
[----:B------:R-:W-:Y:S01]  /*301c0*/  IMAD R158, R195, c[0x0][0x160], R158 ;  /* 0x00005800c39e7a24 */ /* 0x000fe200078e029e */
[----:B------:R-:W-:Y:S02]  /*301d0*/  F2FP.PACK_AB R36, R219, R192 ;  /* 0x000000c0db24723e */ /* 0x000fe400000000ff */
[----:B------:R-:W-:Y:S02]  /*301e0*/  F2FP.PACK_AB R43, R194, R205 ;  /* 0x000000cdc22b723e */ /* 0x000fe400000000ff */
[----:B------:R-:W-:Y:S01]  /*301f0*/  F2FP.PACK_AB R42, R214, R197 ;  /* 0x000000c5d62a723e */ /* 0x000fe200000000ff */
[----:B------:R1:W-:Y:S01]  /*30200*/  STG.E.128 [R202.64], R36 ;  /* 0x00000024ca007986 */ /* 0x0003e2000c101d06 */
[----:B------:R-:W-:-:S02]  /*30210*/  F2FP.PACK_AB R41, R212, R143 ;  /* 0x0000008fd429723e */ /* 0x000fc400000000ff */
[----:B------:R-:W-:Y:S02]  /*30220*/  LEA.HI.X R45, R191, c[0x0][0x20c], RZ, 0x4, P0 ;  /* 0x00008300bf2d7a11 */ /* 0x000fe400000f24ff */
[----:B------:R-:W-:Y:S02]  /*30230*/  F2FP.PACK_AB R40, R210, R141 ;  /* 0x0000008dd228723e */ /* 0x000fe400000000ff */
[----:B------:R-:W-:-:S03]  /*30240*/  ISETP.GE.AND P0, PT, R158, c[0x0][0x164], PT ;  /* 0x000059009e007a0c */ /* 0x000fc60003f06270 */
[----:B------:R1:W-:Y:S10]  /*30250*/  STG.E.128 [R44.64], R40 ;  /* 0x000000282c007986 */ /* 0x0003f4000c101d06 */
[----:B-1----:R-:W-:Y:S01]  /*30260*/  @P0 CALL.REL.NOINC `(.L_x_36271) ;  /* 0x0000001000000944 */ /* 0x002fe20003c00000 */
[----:B------:R-:W-:Y:S05]  /*30270*/  BRA `(.L_x_36272) ;  /* 0xfffd09c000007947 */ /* 0x000fea000383ffff */
.L_x_36271:
[----:B------:R-:W-:Y:S05]  /*30280*/  BSYNC B0 ;  /* 0x0000000000007941 */ /* 0x000fea0003800000 */
.L_x_35236:
[----:B------:R-:W-:Y:S05]  /*30290*/  EXIT ;  /* 0x000000000000794d */ /* 0x000fea0003800000 */
.L_x_36269:
[----:B------:R-:W-:Y:S01]  /*302a0*/  IMAD.MOV.U32 R196, RZ, RZ, 0x1 ;  /* 0x00000001ffc47424 */ /* 0x000fe200078e00ff */
[----:B------:R-:W-:Y:S01]  /*302b0*/  MOV R192, 0x302f0 ;  /* 0x000302f000c07802 */ /* 0x000fe20000000f00 */
[----:B------:R-:W-:-:S02]  /*302c0*/  IMAD.MOV.U32 R194, RZ, RZ, 0x1f ;  /* 0x0000001fffc27424 */ /* 0x000fc400078e00ff */
[----:B------:R-:W-:Y:S02]  /*302d0*/  IMAD.MOV.U32 R195, RZ, RZ, -0x1 ;  /* 0xffffffffffc37424 */ /* 0x000fe400078e00ff */
[----:B------:R-:W-:Y:S05]  /*302e0*/  CALL.REL.NOINC `($__internal_55_$__cuda_sm70_shflsync_bfly_p) ;  /* 0x00000b9000007944 */ /* 0x000fea0003c00000 */
[----:B-1----:R-:W-:Y:S01]  /*302f0*/  MOV R192, R196 ;  /* 0x000000c400c07202 */ /* 0x002fe20000000f00 */
[----:B0-----:R-:W-:Y:S05]  /*30300*/  BRA `(.L_x_36273) ;  /* 0xffffe1d000007947 */ /* 0x001fea000383ffff */
.L_x_36270:
[----:B------:R-:W-:Y:S01]  /*30310*/  IMAD.MOV.U32 R196, RZ, RZ, 0x2 ;  /* 0x00000002ffc47424 */ /* 0x000fe200078e00ff */
[----:B------:R-:W-:Y:S01]  /*30320*/  MOV R192, 0x30360 ;  /* 0x0003036000c07802 */ /* 0x000fe20000000f00 */
[----:B------:R-:W-:Y:S02]  /*30330*/  IMAD.MOV.U32 R194, RZ, RZ, 0x1f ;  /* 0x0000001fffc27424 */ /* 0x000fe400078e00ff */
[----:B------:R-:W-:Y:S02]  /*30340*/  IMAD.MOV.U32 R195, RZ, RZ, -0x1 ;  /* 0xffffffffffc37424 */ /* 0x000fe400078e00ff */
[----:B------:R-:W-:Y:S05]  /*30350*/  CALL.REL.NOINC `($__internal_55_$__cuda_sm70_shflsync_bfly_p) ;  /* 0x00000b2000007944 */ /* 0x000fea0003c00000 */
[----:B0-----:R-:W-:Y:S01]  /*30360*/  HFMA2.MMA R194, -RZ, RZ, 0, 1.847743988037109375e-06 ;  /* 0x0000001fffc27435 */ /* 0x001fe200000001ff */
[----:B-1----:R-:W-:Y:S01]  /*30370*/  FADD.FTZ R205, R205, R196 ;  /* 0x000000c4cdcd7221 */ /* 0x002fe20000010000 */
[----:B------:R-:W-:Y:S01]  /*30380*/  MOV R192, 0x303c0 ;  /* 0x000303c000c07802 */ /* 0x000fe20000000f00 */
[----:B------:R-:W-:Y:S02]  /*30390*/  IMAD.MOV.U32 R196, RZ, RZ, 0x4 ;  /* 0x00000004ffc47424 */ /* 0x000fe400078e00ff */
[----:B------:R-:W-:-:S02]  /*303a0*/  IMAD.MOV.U32 R195, RZ, RZ, -0x1 ;  /* 0xffffffffffc37424 */ /* 0x000fc400078e00ff */
[----:B------:R-:W-:Y:S05]  /*303b0*/  CALL.REL.NOINC `($__internal_55_$__cuda_sm70_shflsync_bfly_p) ;  /* 0x00000ac000007944 */ /* 0x000fea0003c00000 */
[----:B01----:R-:W-:Y:S01]  /*303c0*/  FADD.FTZ R205, R205, R196 ;  /* 0x000000c4cdcd7221 */ /* 0x003fe20000010000 */
[----:B------:R-:W-:Y:S01]  /*303d0*/  MOV R192, 0x30420 ;  /* 0x0003042000c07802 */ /* 0x000fe20000000f00 */
[----:B------:R-:W-:-:S02]  /*303e0*/  IMAD.MOV.U32 R196, RZ, RZ, 0x8 ;  /* 0x00000008ffc47424 */ /* 0x000fc400078e00ff */
[----:B------:R-:W-:Y:S02]  /*303f0*/  IMAD.MOV.U32 R194, RZ, RZ, 0x1f ;  /* 0x0000001fffc27424 */ /* 0x000fe400078e00ff */
[----:B------:R-:W-:Y:S02]  /*30400*/  IMAD.MOV.U32 R195, RZ, RZ, -0x1 ;  /* 0xffffffffffc37424 */ /* 0x000fe400078e00ff */
[----:B------:R-:W-:Y:S05]  /*30410*/  CALL.REL.NOINC `($__internal_55_$__cuda_sm70_shflsync_bfly_p) ;  /* 0x00000a6000007944 */ /* 0x000fea0003c00000 */
[----:B01----:R-:W-:Y:S01]  /*30420*/  FADD.FTZ R205, R205, R196 ;  /* 0x000000c4cdcd7221 */ /* 0x003fe20000010000 */
[----:B------:R-:W-:Y:S01]  /*30430*/  MOV R196, 0x10 ;  /* 0x0000001000c47802 */ /* 0x000fe20000000f00 */
[----:B------:R-:W-:Y:S01]  /*30440*/  IMAD.MOV.U32 R194, RZ, RZ, 0x1f ;  /* 0x0000001fffc27424 */ /* 0x000fe200078e00ff */
[----:B------:R-:W-:Y:S01]  /*30450*/  MOV R192, 0x30480 ;  /* 0x0003048000c07802 */ /* 0x000fe20000000f00 */
[----:B------:R-:W-:Y:S02]  /*30460*/  IMAD.MOV.U32 R195, RZ, RZ, -0x1 ;  /* 0xffffffffffc37424 */ /* 0x000fe400078e00ff */
[----:B------:R-:W-:Y:S05]  /*30470*/  CALL.REL.NOINC `($__internal_55_$__cuda_sm70_shflsync_bfly_p) ;  /* 0x00000a0000007944 */ /* 0x000fea0003c00000 */
        /* <DEDUP_REMOVED lines=134> */
[----:B------:R-:W-:Y:S05]  /*30ce0*/  CALL.REL.NOINC `($__internal_55_$__cuda_sm70_shflsync_bfly_p) ;  /* 0x0000019000007944 */ /* 0x000fea0003c00000 */
[----:B01----:R-:W-:Y:S01]  /*30cf0*/  FADD.FTZ R205, R205, R196 ;  /* 0x000000c4cdcd7221 */ /* 0x003fe20000010000 */
[----:B------:R-:W-:Y:S01]  /*30d00*/  MOV R192, 0x30d50 ;  /* 0x00030d5000c07802 */ /* 0x000fe20000000f00 */
[----:B------:R-:W-:Y:S02]  /*30d10*/  IMAD.MOV.U32 R196, RZ, RZ, 0x2 ;  /* 0x00000002ffc47424 */ /* 0x000fe400078e00ff */
[----:B------:R-:W-:Y:S02]  /*30d20*/  IMAD.MOV.U32 R194, RZ, RZ, 0x1f ;  /* 0x0000001fffc27424 */ /* 0x000fe400078e00ff */
[----:B------:R-:W-:Y:S02]  /*30d30*/  IMAD.MOV.U32 R195, RZ, RZ, -0x1 ;  /* 0xffffffffffc37424 */ /* 0x000fe400078e00ff */
[----:B------:R-:W-:Y:S05]  /*30d40*/  CALL.REL.NOINC `($__internal_55_$__cuda_sm70_shflsync_bfly_p) ;  /* 0x0000013000007944 */ /* 0x000fea0003c00000 */
[----:B0-----:R-:W-:Y:S01]  /*30d50*/  HFMA2.MMA R194, -RZ, RZ, 0, 1.847743988037109375e-06 ;  /* 0x0000001fffc27435 */ /* 0x001fe200000001ff */
[----:B-1----:R-:W-:Y:S01]  /*30d60*/  FADD.FTZ R205, R205, R196 ;  /* 0x000000c4cdcd7221 */ /* 0x002fe20000010000 */
[----:B------:R-:W-:Y:S01]  /*30d70*/  MOV R192, 0x30db0 ;  /* 0x00030db000c07802 */ /* 0x000fe20000000f00 */
[----:B------:R-:W-:-:S02]  /*30d80*/  IMAD.MOV.U32 R196, RZ, RZ, 0x4 ;  /* 0x00000004ffc47424 */ /* 0x000fc400078e00ff */
[----:B------:R-:W-:Y:S02]  /*30d90*/  IMAD.MOV.U32 R195, RZ, RZ, -0x1 ;  /* 0xffffffffffc37424 */ /* 0x000fe400078e00ff */
[----:B------:R-:W-:Y:S05]  /*30da0*/  CALL.REL.NOINC `($__internal_55_$__cuda_sm70_shflsync_bfly_p) ;  /* 0x000000d000007944 */ /* 0x000fea0003c00000 */
[----:B01----:R-:W-:Y:S01]  /*30db0*/  FADD.FTZ R205, R205, R196 ;  /* 0x000000c4cdcd7221 */ /* 0x003fe20000010000 */
[----:B------:R-:W-:Y:S01]  /*30dc0*/  MOV R192, 0x30e10 ;  /* 0x00030e1000c07802 */ /* 0x000fe20000000f00 */
[----:B------:R-:W-:Y:S02]  /*30dd0*/  IMAD.MOV.U32 R196, RZ, RZ, 0x8 ;  /* 0x00000008ffc47424 */ /* 0x000fe400078e00ff */
[----:B------:R-:W-:Y:S02]  /*30de0*/  IMAD.MOV.U32 R194, RZ, RZ, 0x1f ;  /* 0x0000001fffc27424 */ /* 0x000fe400078e00ff */
[----:B------:R-:W-:Y:S02]  /*30df0*/  IMAD.MOV.U32 R195, RZ, RZ, -0x1 ;  /* 0xffffffffffc37424 */ /* 0x000fe400078e00ff */
[----:B------:R-:W-:Y:S05]  /*30e00*/  CALL.REL.NOINC `($__internal_55_$__cuda_sm70_shflsync_bfly_p) ;  /* 0x0000007000007944 */ /* 0x000fea0003c00000 */
[----:B01----:R-:W-:Y:S01]  /*30e10*/  FADD.FTZ R205, R205, R196 ;  /* 0x000000c4cdcd7221 */ /* 0x003fe20000010000 */
[----:B------:R-:W-:Y:S01]  /*30e20*/  MOV R196, 0x10 ;  /* 0x0000001000c47802 */ /* 0x000fe20000000f00 */
[----:B------:R-:W-:Y:S01]  /*30e30*/  IMAD.MOV.U32 R194, RZ, RZ, 0x1f ;  /* 0x0000001fffc27424 */ /* 0x000fe200078e00ff */
[----:B------:R-:W-:Y:S01]  /*30e40*/  MOV R192, 0x30e70 ;  /* 0x00030e7000c07802 */ /* 0x000fe20000000f00 */
[----:B------:R-:W-:-:S02]  /*30e50*/  IMAD.MOV.U32 R195, RZ, RZ, -0x1 ;  /* 0xffffffffffc37424 */ /* 0x000fc400078e00ff */
[----:B------:R-:W-:Y:S05]  /*30e60*/  CALL.REL.NOINC `($__internal_55_$__cuda_sm70_shflsync_bfly_p) ;  /* 0x0000001000007944 */ /* 0x000fea0003c00000 */
[----:B01----:R-:W-:Y:S05]  /*30e70*/  BRA `(.L_x_36274) ;  /* 0xffffdfa000007947 */ /* 0x003fea000383ffff */
        .weak           $__internal_55_$__cuda_sm70_shflsync_bfly_p
        .type           $__internal_55_$__cuda_sm70_shflsync_bfly_p,@function
        .size           $__internal_55_$__cuda_sm70_shflsync_bfly_p,(.L_x_52473 - $__internal_55_$__cuda_sm70_shflsync_bfly_p)
$__internal_55_$__cuda_sm70_shflsync_bfly_p:
[----:B------:R-:W-:Y:S01]  /*30e80*/  IMAD.MOV.U32 R193, RZ, RZ, 0x0 ;  /* 0x00000000ffc17424 */ /* 0x000fe200078e00ff */
[----:B------:R-:W-:Y:S04]  /*30e90*/  WARPSYNC R195 ;  /* 0x000000c300007348 */ /* 0x000fe80003800000 */
[----:B------:R0:W1:Y:S01]  /*30ea0*/  SHFL.BFLY PT, R196, R205, R196, R194 ;  /* 0x0c0000c4cdc47389 */ /* 0x00006200000e00c2 */
[----:B------:R-:W-:Y:S05]  /*30eb0*/  RET.REL.NODEC R192 `(_ZN10layer_norm31ln_parallel_residual_fwd_kernelINS_13Kernel_traitsI6__halfS2_fS2_fjLj2048ELj1ELj4ELj1ELj16ENS_18Kernel_traits_baseILj2048ES2_S2_fS2_fjLj128EEEEELb1ELb1ELb1EEEvNS_9FwdParamsE) ;  /* 0xfffcf140c0007950 */ /* 0x000fea0003c3ffff */
.L_x_36275:
        /* <DEDUP_REMOVED lines=12> */
.L_x_52473:


//--------------------- .text._ZN10layer_norm31ln_parallel_residual_fwd_kernelINS_13Kernel_traitsIf6__halffS2_fjLj2048ELj1ELj4ELj1ELj16ENS_18Kernel_traits_baseILj2048EfS2_fS2_fjLj128EEEEELb0ELb0ELb0EEEvNS_9FwdParamsE --------------------------
	.section	.text._ZN10layer_norm31ln_parallel_residual_fwd_kernelINS_13Kernel_traitsIf6__halffS2_fjLj2048ELj1ELj4ELj1ELj16ENS_18Kernel_traits_baseILj2048EfS2_fS2_fjLj128EEEEELb0ELb0ELb0EEEvNS_9FwdParamsE,"ax",@progbits
	.sectioninfo	@"SHI_REGISTERS=255"
	.align	128
        .global         _ZN10layer_norm31ln_parallel_residual_fwd_kernelINS_13Kernel_traitsIf6__halffS2_fjLj2048ELj1ELj4ELj1ELj16ENS_18Kernel_traits_baseILj2048EfS2_fS2_fjLj128EEEEELb0ELb0ELb0EEEvNS_9FwdParamsE
        .type           _ZN10layer_norm31ln_parallel_residual_fwd_kernelINS_13Kernel_traitsIf6__halffS2_fjLj2048ELj1ELj4ELj1ELj16ENS_18Kernel_traits_baseILj2048EfS2_fS2_fjLj128EEEEELb0ELb0ELb0EEEvNS_9FwdParamsE,@function
        .size           _ZN10layer_norm31ln_parallel_residual_fwd_kernelINS_13Kernel_traitsIf6__halffS2_fjLj2048ELj1ELj4ELj1ELj16ENS_18Kernel_traits_baseILj2048EfS2_fS2_fjLj128EEEEELb0ELb0ELb0EEEvNS_9FwdParamsE,(.L_x_52474 - _ZN10layer_norm31ln_parallel_residual_fwd_kernelINS_13Kernel_traitsIf6__halffS2_fjLj2048ELj1ELj4ELj1ELj16ENS_18Kernel_traits_baseILj2048EfS2_fS2_fjLj128EEEEELb0ELb0ELb0EEEvNS_9FwdParamsE)
        .other          _ZN10layer_norm31ln_parallel_residual_fwd_kernelINS_13Kernel_traitsIf6__halffS2_fjLj2048ELj1ELj4ELj1ELj16ENS_18Kernel_traits_baseILj2048EfS2_fS2_fjLj128EEEEELb0ELb0ELb0EEEvNS_9FwdParamsE,@"STO_CUDA_ENTRY STV_DEFAULT"
_ZN10layer_norm31ln_parallel_residual_fwd_kernelINS_13Kernel_traitsIf6__halffS2_fjLj2048ELj1ELj4ELj1ELj16ENS_18Kernel_traits_baseILj2048EfS2_fS2_fjLj128EEEEELb0ELb0ELb0EEEvNS_9FwdParamsE:
.text._ZN10layer_norm31ln_parallel_residual_fwd_kernelINS_13Kernel_traitsIf6__halffS2_fjLj2048ELj1ELj4ELj1ELj16ENS_18Kernel_traits_baseILj2048EfS2_fS2_fjLj128EEEEELb0ELb0ELb0EEEvNS_9FwdParamsE:
        /* <DEDUP_REMOVED lines=52> */
.L_x_36277:
[----:B------:R-:W-:Y:S05]  /*0340*/  BSYNC B0 ;  /* 0x0000000000007941 */ /* 0x000fea0003800000 */
.L_x_36276:
        /* <DEDUP_REMOVED lines=44> */
.L_x_36279:
[----:B------:R-:W-:Y:S05]  /*0610*/  BSYNC B0 ;  /* 0x0000000000007941 */ /* 0x000fea0003800000 */
.L_x_36278:
        /* <DEDUP_REMOVED lines=44> */
.L_x_36281:
[----:B------:R-:W-:Y:S05]  /*08e0*/  BSYNC B0 ;  /* 0x0000000000007941 */ /* 0x000fea0003800000 */
.L_x_36280:
        /* <DEDUP_REMOVED lines=40> */
.L_x_36283:
[----:B------:R-:W-:Y:S05]  /*0b70*/  BSYNC B0 ;  /* 0x0000000000007941 */ /* 0x000fea0003800000 */
.L_x_36282:
        /* <DEDUP_REMOVED lines=40> */
.L_x_36285:
[----:B------:R-:W-:Y:S05]  /*0e00*/  BSYNC B0 ;  /* 0x0000000000007941 */ /* 0x000fea0003800000 */
.L_x_36284:
        /* <DEDUP_REMOVED lines=40> */
.L_x_36287:
[----:B------:R-:W-:Y:S05]  /*1090*/  BSYNC B0 ;  /* 0x0000000000007941 */ /* 0x000fea0003800000 */
.L_x_36286:
        /* <DEDUP_REMOVED lines=40> */
.L_x_36289:
[----:B------:R-:W-:Y:S05]  /*1320*/  BSYNC B0 ;  /* 0x0000000000007941 */ /* 0x000fea0003800000 */
.L_x_36288:
        /* <DEDUP_REMOVED lines=43> */
.L_x_36291:
[----:B------:R-:W-:Y:S05]  /*15e0*/  BSYNC B0 ;  /* 0x0000000000007941 */ /* 0x000fea0003800000 */
.L_x_36290:
[----:B-1----:R-:W1:Y:S01]  /*15f0*/  S2R R5, SR_CTAID.X ;  /* 0x0000000000057919 */ /* 0x002e620000002500 */
[----:B------:R-:W-:-:S04]  /*1600*/  SHF.R.U32.HI R6, RZ, 0x5, R3 ;  /* 0x00000005ff067819 */ /* 0x000fc80000011603 */
[----:B-1----:R-:W-:-:S04]  /*1610*/  LEA R6, R5, R6, 0x2 ;  /* 0x0000000605067211 */ /* 0x002fc800078e10ff */
[----:B------:R-:W-:-:S13]  /*1620*/  ISETP.GE.AND P1, PT, R6, c[0x0][0x164], PT ;  /* 0x0000590006007a0c */ /* 0x000fda0003f26270 */
[----:B------:R-:W-:Y:S05]  /*1630*/  @P1 EXIT ;  /* 0x000000000000194d */ /* 0x000fea0003800000 */
[----:B------:R-:W-:Y:S02]  /*1640*/  ULDC.U8 UR6, c[0x0][0x1f0] ;  /* 0x00007c0000067ab9 */ /* 0x000fe40000000000 */
.L_x_36455:
        /* <DEDUP_REMOVED lines=24> */
[----:B------:R-:W-:Y:S01]  /*17d0*/  ISETP.NE.AND.EX P2, PT, RZ, c[0x0][0x17c], PT, P2 ;  /* 0x00005f00ff007a0c */ /* 0x000fe20003f45320 */
[----:B--2---:R-:W-:-:S12]  /*17e0*/  HADD2.F32 R164, -RZ, R168.H0_H0 ;  /* 0x200000a8ffa47230 */ /* 0x004fd80000004100 */
[----:B------:R-:W-:Y:S05]  /*17f0*/  @P2 BRA `(.L_x_36294) ;  /* 0x0000003000002947 */ /* 0x000fea0003800000 */
[----:B------:R-:W-:Y:S05]  /*1800*/  @!P1 BRA `(.L_x_36295) ;  /* 0x0000005000009947 */ /* 0x000fea0003800000 */
[----:B-----5:R-:W-:Y:S01]  /*1810*/  FADD.FTZ R164, R156, R164 ;  /* 0x000000a49ca47221 */ /* 0x020fe20000010000 */
[----:B------:R-:W-:Y:S05]  /*1820*/  BRA `(.L_x_36295) ;  /* 0x0000003000007947 */ /* 0x000fea0003800000 */
.L_x_36294:
[----:B-----5:R-:W-:-:S05]  /*1830*/  HADD2.F32 R3, -RZ, R152.H0_H0 ;  /* 0x20000098ff037230 */ /* 0x020fca0000004100 */
[----:B------:R-:W-:-:S04]  /*1840*/  FADD.FTZ R164, R3, R164 ;  /* 0x000000a403a47221 */ /* 0x000fc80000010000 */
[----:B------:R-:W-:Y:S02]  /*1850*/  @P1 FADD.FTZ R164, R156, R164 ;  /* 0x000000a49ca41221 */ /* 0x000fe40000010000 */
.L_x_36295:
[----:B------:R-:W-:Y:S01]  /*1860*/  HADD2.F32 R165, -RZ, R168.H1_H1 ;  /* 0x300000a8ffa57230 */ /* 0x000fe20000004100 */
[----:B------:R-:W-:Y:S05]  /*1870*/  @P2 BRA `(.L_x_36296) ;  /* 0x0000003000002947 */ /* 0x000fea0003800000 */
[----:B------:R-:W-:Y:S05]  /*1880*/  @!P1 BRA `(.L_x_36297) ;  /* 0x0000005000009947 */ /* 0x000fea0003800000 */
[----:B-----5:R-:W-:Y:S01]  /*1890*/  FADD.FTZ R165, R157, R165 ;  /* 0x000000a59da57221 */ /* 0x020fe20000010000 */
[----:B------:R-:W-:Y:S05]  /*18a0*/  BRA `(.L_x_36297) ;  /* 0x0000003000007947 */ /* 0x000fea0003800000 */
.L_x_36296:
[----:B-----5:R-:W-:-:S05]  /*18b0*/  HADD2.F32 R3, -RZ, R152.H1_H1 ;  /* 0x30000098ff037230 */ /* 0x020fca0000004100 */
[----:B------:R-:W-:-:S04]  /*18c0*/  FADD.FTZ R165, R3, R165 ;  /* 0x000000a503a57221 */ /* 0x000fc80000010000 */
[----:B------:R-:W-:Y:S02]  /*18d0*/  @P1 FADD.FTZ R165, R157, R165 ;  /* 0x000000a59da51221 */ /* 0x000fe40000010000 */
.L_x_36297:
[----:B------:R-:W-:Y:S01]  /*18e0*/  HADD2.F32 R166, -RZ, R169.H0_H0 ;  /* 0x200000a9ffa67230 */ /* 0x000fe20000004100 */
[----:B------:R-:W-:Y:S05]  /*18f0*/  @P2 BRA `(.L_x_36298) ;  /* 0x0000003000002947 */ /* 0x000fea0003800000 */
[----:B------:R-:W-:Y:S05]  /*1900*/  @!P1 BRA `(.L_x_36299) ;  /* 0x0000005000009947 */ /* 0x000fea0003800000 */
[----:B-----5:R-:W-:Y:S01]  /*1910*/  FADD.FTZ R166, R158, R166 ;  /* 0x000000a69ea67221 */ /* 0x020fe20000010000 */
[----:B------:R-:W-:Y:S05]  /*1920*/  BRA `(.L_x_36299) ;  /* 0x0000003000007947 */ /* 0x000fea0003800000 */
.L_x_36298:
[----:B-----5:R-:W-:-:S05]  /*1930*/  HADD2.F32 R3, -RZ, R153.H0_H0 ;  /* 0x20000099ff037230 */ /* 0x020fca0000004100 */
[----:B------:R-:W-:-:S04]  /*1940*/  FADD.FTZ R166, R3, R166 ;  /* 0x000000a603a67221 */ /* 0x000fc80000010000 */
[----:B------:R-:W-:Y:S02]  /*1950*/  @P1 FADD.FTZ R166, R158, R166 ;  /* 0x000000a69ea61221 */ /* 0x000fe40000010000 */
.L_x_36299:
[----:B------:R-:W-:Y:S01]  /*1960*/  HADD2.F32 R167, -RZ, R169.H1_H1 ;  /* 0x300000a9ffa77230 */ /* 0x000fe20000004100 */
[----:B------:R-:W-:Y:S05]  /*1970*/  @P2 BRA `(.L_x_36300) ;  /* 0x0000003000002947 */ /* 0x000fea0003800000 */
[----:B------:R-:W-:Y:S05]  /*1980*/  @!P1 BRA `(.L_x_36301) ;  /* 0x0000005000009947 */ /* 0x000fea0003800000 */
[----:B-----5:R-:W-:Y:S01]  /*1990*/  FADD.FTZ R167, R159, R167 ;  /* 0x000000a79fa77221 */ /* 0x020fe20000010000 */
[----:B------:R-:W-:Y:S05]  /*19a0*/  BRA `(.L_x_36301) ;  /* 0x0000003000007947 */ /* 0x000fea0003800000 */
.L_x_36300:
[----:B-----5:R-:W-:-:S05]  /*19b0*/  HADD2.F32 R3, -RZ, R153.H1_H1 ;  /* 0x30000099ff037230 */ /* 0x020fca0000004100 */
[----:B------:R-:W-:-:S04]  /*19c0*/  FADD.FTZ R167, R3, R167 ;  /* 0x000000a703a77221 */ /* 0x000fc80000010000 */
[----:B------:R-:W-:Y:S02]  /*19d0*/  @P1 FADD.FTZ R167, R159, R167 ;  /* 0x000000a79fa71221 */ /* 0x000fe40000010000 */
.L_x_36301:
[----:B------:R-:W-:Y:S01]  /*19e0*/  HADD2.F32 R168, -RZ, R170.H0_H0 ;  /* 0x200000aaffa87230 */ /* 0x000fe20000004100 */
[----:B------:R-:W-:Y:S05]  /*19f0*/  @P2 BRA `(.L_x_36302) ;  /* 0x0000003000002947 */ /* 0x000fea0003800000 */
[----:B------:R-:W-:Y:S05]  /*1a00*/  @!P1 BRA `(.L_x_36303) ;  /* 0x0000005000009947 */ /* 0x000fea0003800000 */
[----:B-----5:R-:W-:Y:S01]  /*1a10*/  FADD.FTZ R168, R160, R168 ;  /* 0x000000a8a0a87221 */ /* 0x020fe20000010000 */
[----:B------:R-:W-:Y:S05]  /*1a20*/  BRA `(.L_x_36303) ;  /* 0x0000003000007947 */ /* 0x000fea0003800000 */
.L_x_36302:
[----:B-----5:R-:W-:-:S05]  /*1a30*/  HADD2.F32 R3, -RZ, R154.H0_H0 ;  /* 0x2000009aff037230 */ /* 0x020fca0000004100 */
[----:B------:R-:W-:-:S04]  /*1a40*/  FADD.FTZ R168, R3, R168 ;  /* 0x000000a803a87221 */ /* 0x000fc80000010000 */
[----:B------:R-:W-:Y:S02]  /*1a50*/  @P1 FADD.FTZ R168, R160, R168 ;  /* 0x000000a8a0a81221 */ /* 0x000fe40000010000 */
.L_x_36303:
[----:B------:R-:W-:Y:S01]  /*1a60*/  HADD2.F32 R169, -RZ, R170.H1_H1 ;  /* 0x300000aaffa97230 */ /* 0x000fe20000004100 */
[----:B------:R-:W-:Y:S05]  /*1a70*/  @P2 BRA `(.L_x_36304) ;  /* 0x0000003000002947 */ /* 0x000fea0003800000 */
[----:B------:R-:W-:Y:S05]  /*1a80*/  @!P1 BRA `(.L_x_36305) ;  /* 0x0000005000009947 */ /* 0x000fea0003800000 */
[----:B-----5:R-:W-:Y:S01]  /*1a90*/  FADD.FTZ R169, R161, R169 ;  /* 0x000000a9a1a97221 */ /* 0x020fe20000010000 */
[----:B------:R-:W-:Y:S05]  /*1aa0*/  BRA `(.L_x_36305) ;  /* 0x0000003000007947 */ /* 0x000fea0003800000 */
.L_x_36304:
[----:B-----5:R-:W-:-:S05]  /*1ab0*/  HADD2.F32 R3, -RZ, R154.H1_H1 ;  /* 0x3000009aff037230 */ /* 0x020fca0000004100 */
[----:B------:R-:W-:-:S04]  /*1ac0*/  FADD.FTZ R169, R3, R169 ;  /* 0x000000a903a97221 */ /* 0x000fc80000010000 */
[----:B------:R-:W-:Y:S02]  /*1ad0*/  @P1 FADD.FTZ R169, R161, R169 ;  /* 0x000000a9a1a91221 */ /* 0x000fe40000010000 */
.L_x_36305:
[----:B------:R-:W-:Y:S01]  /*1ae0*/  HADD2.F32 R170, -RZ, R171.H0_H0 ;  /* 0x200000abffaa7230 */ /* 0x000fe20000004100 */
[----:B------:R-:W-:Y:S05]  /*1af0*/  @P2 BRA `(.L_x_36306) ;  /* 0x0000003000002947 */ /* 0x000fea0003800000 */
[----:B------:R-:W-:Y:S05]  /*1b00*/  @!P1 BRA `(.L_x_36307) ;  /* 0x0000005000009947 */ /* 0x000fea0003800000 */
[----:B-----5:R-:W-:Y:S01]  /*1b10*/  FADD.FTZ R170, R162, R170 ;  /* 0x000000aaa2aa7221 */ /* 0x020fe20000010000 */
[----:B------:R-:W-:Y:S05]  /*1b20*/  BRA `(.L_x_36307) ;  /* 0x0000003000007947 */ /* 0x000fea0003800000 */
.L_x_36306:
[----:B-----5:R-:W-:-:S05]  /*1b30*/  HADD2.F32 R3, -RZ, R155.H0_H0 ;  /* 0x2000009bff037230 */ /* 0x020fca0000004100 */
[----:B------:R-:W-:-:S04]  /*1b40*/  FADD.FTZ R170, R3, R170 ;  /* 0x000000aa03aa7221 */ /* 0x000fc80000010000 */
[----:B------:R-:W-:Y:S02]  /*1b50*/  @P1 FADD.FTZ R170, R162, R170 ;  /* 0x000000aaa2aa1221 */ /* 0x000fe40000010000 */
.L_x_36307:
[----:B------:R-:W-:Y:S01]  /*1b60*/  HADD2.F32 R171, -RZ, R171.H1_H1 ;  /* 0x300000abffab7230 */ /* 0x000fe20000004100 */
[----:B------:R-:W-:Y:S05]  /*1b70*/  @P2 BRA `(.L_x_36308) ;  /* 0x0000003000002947 */ /* 0x000fea0003800000 */
[----:B------:R-:W-:Y:S05]  /*1b80*/  @!P1 BRA `(.L_x_36309) ;  /* 0x0000005000009947 */ /* 0x000fea0003800000 */
[----:B-----5:R-:W-:Y:S01]  /*1b90*/  FADD.FTZ R171, R163, R171 ;  /* 0x000000aba3ab7221 */ /* 0x020fe20000010000 */
[----:B------:R-:W-:Y:S05]  /*1ba0*/  BRA `(.L_x_36309) ;  /* 0x0000003000007947 */ /* 0x000fea0003800000 */
.L_x_36308:
[----:B-----5:R-:W-:-:S05]  /*1bb0*/  HADD2.F32 R3, -RZ, R155.H1_H1 ;  /* 0x3000009bff037230 */ /* 0x020fca0000004100 */
[----:B------:R-:W-:-:S04]  /*1bc0*/  FADD.FTZ R171, R3, R171 ;  /* 0x000000ab03ab7221 */ /* 0x000fc80000010000 */
[----:B------:R-:W-:Y:S02]  /*1bd0*/  @P1 FADD.FTZ R171, R163, R171 ;  /* 0x000000aba3ab1221 */ /* 0x000fe40000010000 */
.L_x_36309:
[C---:B------:R-:W-:Y:S02]  /*1be0*/  LEA R228, P1, R5.reuse, c[0x0][0x188], 0x5 ;  /* 0x0000620005e47a11 */ /* 0x040fe400078228ff */
[C---:B------:R-:W-:Y:S02]  /*1bf0*/  IADD3 R3, R5.reuse, 0x20, RZ ;  /* 0x0000002005037810 */ /* 0x040fe40007ffe0ff */
[----:B------:R-:W-:-:S05]  /*1c00*/  LEA.HI.X R229, R5, c[0x0][0x18c], RZ, 0x5, P1 ;  /* 0x0000630005e57a11 */ /* 0x000fca00008f2cff */
[----:B------:R1:W-:Y:S04]  /*1c10*/  STG.E.128 [R228.64], R164 ;  /* 0x000000a4e4007986 */ /* 0x0003e8000c101d04 */
[----:B------:R1:W-:Y:S02]  /*1c20*/  STG.E.128 [R228.64+0x10], R168 ;  /* 0x000010a8e4007986 */ /* 0x0003e4000c101d04 */
.L_x_36293:
[----:B------:R-:W-:Y:S05]  /*1c30*/  BSYNC B0 ;  /* 0x0000000000007941 */ /* 0x000fea0003800000 */
.L_x_36292:
        /* <DEDUP_REMOVED lines=24> */
.L_x_36312:
[----:B-----5:R-:W-:-:S05]  /*1dc0*/  HADD2.F32 R4, -RZ, R152.H0_H0 ;  /* 0x20000098ff047230 */ /* 0x020fca0000004100 */
[----:B------:R-:W-:-:S04]  /*1dd0*/  FADD.FTZ R172, R4, R172 ;  /* 0x000000ac04ac7221 */ /* 0x000fc80000010000 */
[----:B------:R-:W-:Y:S02]  /*1de0*/  @P1 FADD.FTZ R172, R156, R172 ;  /* 0x000000ac9cac1221 */ /* 0x000fe40000010000 */
.L_x_36313:
[----:B------:R-:W-:Y:S01]  /*1df0*/  HADD2.F32 R173, -RZ, R176.H1_H1 ;  /* 0x300000b0ffad7230 */ /* 0x000fe20000004100 */
[----:B------:R-:W-:Y:S05]  /*1e00*/  @P2 BRA `(.L_x_36314) ;  /* 0x0000003000002947 */ /* 0x000fea0003800000 */
[----:B------:R-:W-:Y:S05]  /*1e10*/  @!P1 BRA `(.L_x_36315) ;  /* 0x0000005000009947 */ /* 0x000fea0003800000 */
[----:B-----5:R-:W-:Y:S01]  /*1e20*/  FADD.FTZ R173, R157, R173 ;  /* 0x000000ad9dad7221 */ /* 0x020fe20000010000 */
[----:B------:R-:W-:Y:S05]  /*1e30*/  BRA `(.L_x_36315) ;  /* 0x0000003000007947 */ /* 0x000fea0003800000 */
.L_x_36314:
[----:B-----5:R-:W-:-:S05]  /*1e40*/  HADD2.F32 R4, -RZ, R152.H1_H1 ;  /* 0x30000098ff047230 */ /* 0x020fca0000004100 */
[----:B------:R-:W-:-:S04]  /*1e50*/  FADD.FTZ R173, R4, R173 ;  /* 0x000000ad04ad7221 */ /* 0x000fc80000010000 */
[----:B------:R-:W-:Y:S02]  /*1e60*/  @P1 FADD.FTZ R173, R157, R173 ;  /* 0x000000ad9dad1221 */ /* 0x000fe40000010000 */
.L_x_36315:
[----:B------:R-:W-:Y:S01]  /*1e70*/  HADD2.F32 R174, -RZ, R177.H0_H0 ;  /* 0x200000b1ffae7230 */ /* 0x000fe20000004100 */
[----:B------:R-:W-:Y:S05]  /*1e80*/  @P2 BRA `(.L_x_36316) ;  /* 0x0000003000002947 */ /* 0x000fea0003800000 */
[----:B------:R-:W-:Y:S05]  /*1e90*/  @!P1 BRA `(.L_x_36317) ;  /* 0x0000005000009947 */ /* 0x000fea0003800000 */
[----:B-----5:R-:W-:Y:S01]  /*1ea0*/  FADD.FTZ R174, R158, R174 ;  /* 0x000000ae9eae7221 */ /* 0x020fe20000010000 */
[----:B------:R-:W-:Y:S05]  /*1eb0*/  BRA `(.L_x_36317) ;  /* 0x0000003000007947 */ /* 0x000fea0003800000 */
.L_x_36316:
[----:B-----5:R-:W-:-:S05]  /*1ec0*/  HADD2.F32 R4, -RZ, R153.H0_H0 ;  /* 0x20000099ff047230 */ /* 0x020fca0000004100 */
[----:B------:R-:W-:-:S04]  /*1ed0*/  FADD.FTZ R174, R4, R174 ;  /* 0x000000ae04ae7221 */ /* 0x000fc80000010000 */
[----:B------:R-:W-:Y:S02]  /*1ee0*/  @P1 FADD.FTZ R174, R158, R174 ;  /* 0x000000ae9eae1221 */ /* 0x000fe40000010000 */
.L_x_36317:
[----:B------:R-:W-:Y:S01]  /*1ef0*/  HADD2.F32 R175, -RZ, R177.H1_H1 ;  /* 0x300000b1ffaf7230 */ /* 0x000fe20000004100 */
[----:B------:R-:W-:Y:S05]  /*1f00*/  @P2 BRA `(.L_x_36318) ;  /* 0x0000003000002947 */ /* 0x000fea0003800000 */
[----:B------:R-:W-:Y:S05]  /*1f10*/  @!P1 BRA `(.L_x_36319) ;  /* 0x0000005000009947 */ /* 0x000fea0003800000 */
[----:B-----5:R-:W-:Y:S01]  /*1f20*/  FADD.FTZ R175, R159, R175 ;  /* 0x000000af9faf7221 */ /* 0x020fe20000010000 */
[----:B------:R-:W-:Y:S05]  /*1f30*/  BRA `(.L_x_36319) ;  /* 0x0000003000007947 */ /* 0x000fea0003800000 */
.L_x_36318:
[----:B-----5:R-:W-:-:S05]  /*1f40*/  HADD2.F32 R4, -RZ, R153.H1_H1 ;  /* 0x30000099ff047230 */ /* 0x020fca0000004100 */
[----:B------:R-:W-:-:S04]  /*1f50*/  FADD.FTZ R175, R4, R175 ;  /* 0x000000af04af7221 */ /* 0x000fc80000010000 */
[----:B------:R-:W-:Y:S02]  /*1f60*/  @P1 FADD.FTZ R175, R159, R175 ;  /* 0x000000af9faf1221 */ /* 0x000fe40000010000 */
.L_x_36319:
[----:B------:R-:W-:Y:S01]  /*1f70*/  HADD2.F32 R176, -RZ, R178.H0_H0 ;  /* 0x200000b2ffb07230 */ /* 0x000fe20000004100 */
[----:B------:R-:W-:Y:S05]  /*1f80*/  @P2 BRA `(.L_x_36320) ;  /* 0x0000003000002947 */ /* 0x000fea0003800000 */
[----:B------:R-:W-:Y:S05]  /*1f90*/  @!P1 BRA `(.L_x_36321) ;  /* 0x0000005000009947 */ /* 0x000fea0003800000 */
[----:B-----5:R-:W-:Y:S01]  /*1fa0*/  FADD.FTZ R176, R160, R176 ;  /* 0x000000b0a0b07221 */ /* 0x020fe20000010000 */
[----:B------:R-:W-:Y:S05]  /*1fb0*/  BRA `(.L_x_36321) ;  /* 0x0000003000007947 */ /* 0x000fea0003800000 */
.L_x_36320:
[----:B-----5:R-:W-:-:S05]  /*1fc0*/  HADD2.F32 R4, -RZ, R154.H0_H0 ;  /* 0x2000009aff047230 */ /* 0x020fca0000004100 */
[----:B------:R-:W-:-:S04]  /*1fd0*/  FADD.FTZ R176, R4, R176 ;  /* 0x000000b004b07221 */ /* 0x000fc80000010000 */
[----:B------:R-:W-:Y:S02]  /*1fe0*/  @P1 FADD.FTZ R176, R160, R176 ;  /* 0x000000b0a0b01221 */ /* 0x000fe40000010000 */
.L_x_36321:
[----:B------:R-:W-:Y:S01]  /*1ff0*/  HADD2.F32 R177, -RZ, R178.H1_H1 ;  /* 0x300000b2ffb17230 */ /* 0x000fe20000004100 */
[----:B------:R-:W-:Y:S05]  /*2000*/  @P2 BRA `(.L_x_36322) ;  /* 0x0000003000002947 */ /* 0x000fea0003800000 */
[----:B------:R-:W-:Y:S05]  /*2010*/  @!P1 BRA `(.L_x_36323) ;  /* 0x0000005000009947 */ /* 0x000fea0003800000 */
[----:B-----5:R-:W-:Y:S01]  /*2020*/  FADD.FTZ R177, R161, R177 ;  /* 0x000000b1a1b17221 */ /* 0x020fe20000010000 */
[----:B------:R-:W-:Y:S05]  /*2030*/  BRA `(.L_x_36323) ;  /* 0x0000003000007947 */ /* 0x000fea0003800000 */
.L_x_36322:
[----:B-----5:R-:W-:-:S05]  /*2040*/  HADD2.F32 R4, -RZ, R154.H1_H1 ;  /* 0x3000009aff047230 */ /* 0x020fca0000004100 */
[----:B------:R-:W-:-:S04]  /*2050*/  FADD.FTZ R177, R4, R177 ;  /* 0x000000b104b17221 */ /* 0x000fc80000010000 */
[----:B------:R-:W-:Y:S02]  /*2060*/  @P1 FADD.FTZ R177, R161, R177 ;  /* 0x000000b1a1b11221 */ /* 0x000fe40000010000 */
.L_x_36323:
[----:B------:R-:W-:Y:S01]  /*2070*/  HADD2.F32 R178, -RZ, R179.H0_H0 ;  /* 0x200000b3ffb27230 */ /* 0x000fe20000004100 */
[----:B------:R-:W-:Y:S05]  /*2080*/  @P2 BRA `(.L_x_36324) ;  /* 0x0000003000002947 */ /* 0x000fea0003800000 */
[----:B------:R-:W-:Y:S05]  /*2090*/  @!P1 BRA `(.L_x_36325) ;  /* 0x0000005000009947 */ /* 0x000fea0003800000 */
[----:B-----5:R-:W-:Y:S01]  /*20a0*/  FADD.FTZ R178, R162, R178 ;  /* 0x000000b2a2b27221 */ /* 0x020fe20000010000 */
[----:B------:R-:W-:Y:S05]  /*20b0*/  BRA `(.L_x_36325) ;  /* 0x0000003000007947 */ /* 0x000fea0003800000 */
.L_x_36324:
[----:B-----5:R-:W-:-:S05]  /*20c0*/  HADD2.F32 R4, -RZ, R155.H0_H0 ;  /* 0x2000009bff047230 */ /* 0x020fca0000004100 */
[----:B------:R-:W-:-:S04]  /*20d0*/  FADD.FTZ R178, R4, R178 ;  /* 0x000000b204b27221 */ /* 0x000fc80000010000 */
[----:B------:R-:W-:Y:S02]  /*20e0*/  @P1 FADD.FTZ R178, R162, R178 ;  /* 0x000000b2a2b21221 */ /* 0x000fe40000010000 */
.L_x_36325:
[----:B------:R-:W-:Y:S01]  /*20f0*/  HADD2.F32 R179, -RZ, R179.H1_H1 ;  /* 0x300000b3ffb37230 */ /* 0x000fe20000004100 */
[----:B------:R-:W-:Y:S05]  /*2100*/  @P2 BRA `(.L_x_36326) ;  /* 0x0000003000002947 */ /* 0x000fea0003800000 */
[----:B------:R-:W-:Y:S05]  /*2110*/  @!P1 BRA `(.L_x_36327) ;  /* 0x0000005000009947 */ /* 0x000fea0003800000 */
[----:B-----5:R-:W-:Y:S01]  /*2120*/  FADD.FTZ R179, R163, R179 ;  /* 0x000000b3a3b37221 */ /* 0x020fe20000010000 */
[----:B------:R-:W-:Y:S05]  /*2130*/  BRA `(.L_x_36327) ;  /* 0x0000003000007947 */ /* 0x000fea0003800000 */
.L_x_36326:
[----:B-----5:R-:W-:-:S05]  /*2140*/  HADD2.F32 R4, -RZ, R155.H1_H1 ;  /* 0x3000009bff047230 */ /* 0x020fca0000004100 */
[----:B------:R-:W-:-:S04]  /*2150*/  FADD.FTZ R179, R4, R179 ;  /* 0x000000b304b37221 */ /* 0x000fc80000010000 */
[----:B------:R-:W-:Y:S02]  /*2160*/  @P1 FADD.FTZ R179, R163, R179 ;  /* 0x000000b3a3b31221 */ /* 0x000fe40000010000 */
.L_x_36327:
[----:B-1----:R-:W-:-:S04]  /*2170*/  LEA R228, P1, R3, c[0x0][0x188], 0x5 ;  /* 0x0000620003e47a11 */ /* 0x002fc800078228ff */
[C---:B------:R-:W-:Y:S02]  /*2180*/  LEA.HI.X R229, R3.reuse, c[0x0][0x18c], RZ, 0x5, P1 ;  /* 0x0000630003e57a11 */ /* 0x040fe400008f2cff */
[----:B------:R-:W-:-:S03]  /*2190*/  IADD3 R3, R3, 0x20, RZ ;  /* 0x0000002003037810 */ /* 0x000fc60007ffe0ff */
[----:B------:R1:W-:Y:S04]  /*21a0*/  STG.E.128 [R228.64], R172 ;  /* 0x000000ace4007986 */ /* 0x0003e8000c101d04 */
[----:B------:R1:W-:Y:S02]  /*21b0*/  STG.E.128 [R228.64+0x10], R176 ;  /* 0x000010b0e4007986 */ /* 0x0003e4000c101d04 */
.L_x_36311:
[----:B------:R-:W-:Y:S05]  /*21c0*/  BSYNC B0 ;  /* 0x0000000000007941 */ /* 0x000fea0003800000 */
.L_x_36310:
        /* <DEDUP_REMOVED lines=24> */
.L_x_36330:
[----:B-----5:R-:W-:-:S05]  /*2350*/  HADD2.F32 R4, -RZ, R152.H0_H0 ;  /* 0x20000098ff047230 */ /* 0x020fca0000004100 */
[----:B------:R-:W-:-:S04]  /*2360*/  FADD.FTZ R180, R4, R180 ;  /* 0x000000b404b47221 */ /* 0x000fc80000010000 */
[----:B------:R-:W-:Y:S02]  /*2370*/  @P1 FADD.FTZ R180, R156, R180 ;  /* 0x000000b49cb41221 */ /* 0x000fe40000010000 */
.L_x_36331:
[----:B------:R-:W-:Y:S01]  /*2380*/  HADD2.F32 R181, -RZ, R184.H1_H1 ;  /* 0x300000b8ffb57230 */ /* 0x000fe20000004100 */
[----:B------:R-:W-:Y:S05]  /*2390*/  @P2 BRA `(.L_x_36332) ;  /* 0x0000003000002947 */ /* 0x000fea0003800000 */
[----:B------:R-:W-:Y:S05]  /*23a0*/  @!P1 BRA `(.L_x_36333) ;  /* 0x0000005000009947 */ /* 0x000fea0003800000 */
[----:B-----5:R-:W-:Y:S01]  /*23b0*/  FADD.FTZ R181, R157, R181 ;  /* 0x000000b59db57221 */ /* 0x020fe20000010000 */
[----:B------:R-:W-:Y:S05]  /*23c0*/  BRA `(.L_x_36333) ;  /* 0x0000003000007947 */ /* 0x000fea0003800000 */
.L_x_36332:
[----:B-----5:R-:W-:-:S05]  /*23d0*/  HADD2.F32 R4, -RZ, R152.H1_H1 ;  /* 0x30000098ff047230 */ /* 0x020fca0000004100 */
[----:B------:R-:W-:-:S04]  /*23e0*/  FADD.FTZ R181, R4, R181 ;  /* 0x000000b504b57221 */ /* 0x000fc80000010000 */
[----:B------:R-:W-:Y:S02]  /*23f0*/  @P1 FADD.FTZ R181, R157, R181 ;  /* 0x000000b59db51221 */ /* 0x000fe40000010000 */
.L_x_36333:
[----:B------:R-:W-:Y:S01]  /*2400*/  HADD2.F32 R182, -RZ, R185.H0_H0 ;  /* 0x200000b9ffb67230 */ /* 0x000fe20000004100 */
[----:B------:R-:W-:Y:S05]  /*2410*/  @P2 BRA `(.L_x_36334) ;  /* 0x0000003000002947 */ /* 0x000fea0003800000 */
[----:B------:R-:W-:Y:S05]  /*2420*/  @!P1 BRA `(.L_x_36335) ;  /* 0x0000005000009947 */ /* 0x000fea0003800000 */
[----:B-----5:R-:W-:Y:S01]  /*2430*/  FADD.FTZ R182, R158, R182 ;  /* 0x000000b69eb67221 */ /* 0x020fe20000010000 */
[----:B------:R-:W-:Y:S05]  /*2440*/  BRA `(.L_x_36335) ;  /* 0x0000003000007947 */ /* 0x000fea0003800000 */
.L_x_36334:
[----:B-----5:R-:W-:-:S05]  /*2450*/  HADD2.F32 R4, -RZ, R153.H0_H0 ;  /* 0x20000099ff047230 */ /* 0x020fca0000004100 */
[----:B------:R-:W-:-:S04]  /*2460*/  FADD.FTZ R182, R4, R182 ;  /* 0x000000b604b67221 */ /* 0x000fc80000010000 */
[----:B------:R-:W-:Y:S02]  /*2470*/  @P1 FADD.FTZ R182, R158, R182 ;  /* 0x000000b69eb61221 */ /* 0x000fe40000010000 */
.L_x_36335:
[----:B------:R-:W-:Y:S01]  /*2480*/  HADD2.F32 R183, -RZ, R185.H1_H1 ;  /* 0x300000b9ffb77230 */ /* 0x000fe20000004100 */
[----:B------:R-:W-:Y:S05]  /*2490*/  @P2 BRA `(.L_x_36336) ;  /* 0x0000003000002947 */ /* 0x000fea0003800000 */
[----:B------:R-:W-:Y:S05]  /*24a0*/  @!P1 BRA `(.L_x_36337) ;  /* 0x0000005000009947 */ /* 0x000fea0003800000 */
[----:B-----5:R-:W-:Y:S01]  /*24b0*/  FADD.FTZ R183, R159, R183 ;  /* 0x000000b79fb77221 */ /* 0x020fe20000010000 */
[----:B------:R-:W-:Y:S05]  /*24c0*/  BRA `(.L_x_36337) ;  /* 0x0000003000007947 */ /* 0x000fea0003800000 */
.L_x_36336:
[----:B-----5:R-:W-:-:S05]  /*24d0*/  HADD2.F32 R4, -RZ, R153.H1_H1 ;  /* 0x30000099ff047230 */ /* 0x020fca0000004100 */
[----:B------:R-:W-:-:S04]  /*24e0*/  FADD.FTZ R183, R4, R183 ;  /* 0x000000b704b77221 */ /* 0x000fc80000010000 */
[----:B------:R-:W-:Y:S02]  /*24f0*/  @P1 FADD.FTZ R183, R159, R183 ;  /* 0x000000b79fb71221 */ /* 0x000fe40000010000 */
.L_x_36337:
[----:B------:R-:W-:Y:S01]  /*2500*/  HADD2.F32 R184, -RZ, R186.H0_H0 ;  /* 0x200000baffb87230 */ /* 0x000fe20000004100 */
[----:B------:R-:W-:Y:S05]  /*2510*/  @P2 BRA `(.L_x_36338) ;  /* 0x0000003000002947 */ /* 0x000fea0003800000 */
[----:B------:R-:W-:Y:S05]  /*2520*/  @!P1 BRA `(.L_x_36339) ;  /* 0x0000005000009947 */ /* 0x000fea0003800000 */
[----:B-----5:R-:W-:Y:S01]  /*2530*/  FADD.FTZ R184, R160, R184 ;  /* 0x000000b8a0b87221 */ /* 0x020fe20000010000 */
[----:B------:R-:W-:Y:S05]  /*2540*/  BRA `(.L_x_36339) ;  /* 0x0000003000007947 */ /* 0x000fea0003800000 */
.L_x_36338:
[----:B-----5:R-:W-:-:S05]  /*2550*/  HADD2.F32 R4, -RZ, R154.H0_H0 ;  /* 0x2000009aff047230 */ /* 0x020fca0000004100 */
[----:B------:R-:W-:-:S04]  /*2560*/  FADD.FTZ R184, R4, R184 ;  /* 0x000000b804b87221 */ /* 0x000fc80000010000 */
[----:B------:R-:W-:Y:S02]  /*2570*/  @P1 FADD.FTZ R184, R160, R184 ;  /* 0x000000b8a0b81221 */ /* 0x000fe40000010000 */
.L_x_36339:
[----:B------:R-:W-:Y:S01]  /*2580*/  HADD2.F32 R185, -RZ, R186.H1_H1 ;  /* 0x300000baffb97230 */ /* 0x000fe20000004100 */
[----:B------:R-:W-:Y:S05]  /*2590*/  @P2 BRA `(.L_x_36340) ;  /* 0x0000003000002947 */ /* 0x000fea0003800000 */
[----:B------:R-:W-:Y:S05]  /*25a0*/  @!P1 BRA `(.L_x_36341) ;  /* 0x0000005000009947 */ /* 0x000fea0003800000 */
[----:B-----5:R-:W-:Y:S01]  /*25b0*/  FADD.FTZ R185, R161, R185 ;  /* 0x000000b9a1b97221 */ /* 0x020fe20000010000 */
[----:B------:R-:W-:Y:S05]  /*25c0*/  BRA `(.L_x_36341) ;  /* 0x0000003000007947 */ /* 0x000fea0003800000 */
.L_x_36340:
[----:B-----5:R-:W-:-:S05]  /*25d0*/  HADD2.F32 R4, -RZ, R154.H1_H1 ;  /* 0x3000009aff047230 */ /* 0x020fca0000004100 */
[----:B------:R-:W-:-:S04]  /*25e0*/  FADD.FTZ R185, R4, R185 ;  /* 0x000000b904b97221 */ /* 0x000fc80000010000 */
[----:B------:R-:W-:Y:S02]  /*25f0*/  @P1 FADD.FTZ R185, R161, R185 ;  /* 0x000000b9a1b91221 */ /* 0x000fe40000010000 */
.L_x_36341:
[----:B------:R-:W-:Y:S01]  /*2600*/  HADD2.F32 R186, -RZ, R187.H0_H0 ;  /* 0x200000bbffba7230 */ /* 0x000fe20000004100 */
[----:B------:R-:W-:Y:S05]  /*2610*/  @P2 BRA `(.L_x_36342) ;  /* 0x0000003000002947 */ /* 0x000fea0003800000 */
[----:B------:R-:W-:Y:S05]  /*2620*/  @!P1 BRA `(.L_x_36343) ;  /* 0x0000005000009947 */ /* 0x000fea0003800000 */
[----:B-----5:R-:W-:Y:S01]  /*2630*/  FADD.FTZ R186, R162, R186 ;  /* 0x000000baa2ba7221 */ /* 0x020fe20000010000 */
[----:B------:R-:W-:Y:S05]  /*2640*/  BRA `(.L_x_36343) ;  /* 0x0000003000007947 */ /* 0x000fea0003800000 */
.L_x_36342:
[----:B-----5:R-:W-:-:S05]  /*2650*/  HADD2.F32 R4, -RZ, R155.H0_H0 ;  /* 0x2000009bff047230 */ /* 0x020fca0000004100 */
[----:B------:R-:W-:-:S04]  /*2660*/  FADD.FTZ R186, R4, R186 ;  /* 0x000000ba04ba7221 */ /* 0x000fc80000010000 */
[----:B------:R-:W-:Y:S02]  /*2670*/  @P1 FADD.FTZ R186, R162, R186 ;  /* 0x000000baa2ba1221 */ /* 0x000fe40000010000 */
.L_x_36343:
[----:B------:R-:W-:Y:S01]  /*2680*/  HADD2.F32 R187, -RZ, R187.H1_H1 ;  /* 0x300000bbffbb7230 */ /* 0x000fe20000004100 */
[----:B------:R-:W-:Y:S05]  /*2690*/  @P2 BRA `(.L_x_36344) ;  /* 0x0000003000002947 */ /* 0x000fea0003800000 */
[----:B------:R-:W-:Y:S05]  /*26a0*/  @!P1 BRA `(.L_x_36345) ;  /* 0x0000005000009947 */ /* 0x000fea0003800000 */
[----:B-----5:R-:W-:Y:S01]  /*26b0*/  FADD.FTZ R187, R163, R187 ;  /* 0x000000bba3bb7221 */ /* 0x020fe20000010000 */
[----:B------:R-:W-:Y:S05]  /*26c0*/  BRA `(.L_x_36345) ;  /* 0x0000003000007947 */ /* 0x000fea0003800000 */
.L_x_36344:
[----:B-----5:R-:W-:-:S05]  /*26d0*/  HADD2.F32 R4, -RZ, R155.H1_H1 ;  /* 0x3000009bff047230 */ /* 0x020fca0000004100 */
[----:B------:R-:W-:-:S04]  /*26e0*/  FADD.FTZ R187, R4, R187 ;  /* 0x000000bb04bb7221 */ /* 0x000fc80000010000 */
[----:B------:R-:W-:Y:S02]  /*26f0*/  @P1 FADD.FTZ R187, R163, R187 ;  /* 0x000000bba3bb1221 */ /* 0x000fe40000010000 */
.L_x_36345:
[----:B-1----:R-:W-:-:S04]  /*2700*/  LEA R228, P1, R3, c[0x0][0x188], 0x5 ;  /* 0x0000620003e47a11 */ /* 0x002fc800078228ff */
[C---:B------:R-:W-:Y:S02]  /*2710*/  LEA.HI.X R229, R3.reuse, c[0x0][0x18c], RZ, 0x5, P1 ;  /* 0x0000630003e57a11 */ /* 0x040fe400008f2cff */
[----:B------:R-:W-:-:S03]  /*2720*/  IADD3 R3, R3, 0x20, RZ ;  /* 0x0000002003037810 */ /* 0x000fc60007ffe0ff */
[----:B------:R1:W-:Y:S04]  /*2730*/  STG.E.128 [R228.64], R180 ;  /* 0x000000b4e4007986 */ /* 0x0003e8000c101d04 */
[----:B------:R1:W-:Y:S02]  /*2740*/  STG.E.128 [R228.64+0x10], R184 ;  /* 0x000010b8e4007986 */ /* 0x0003e4000c101d04 */
.L_x_36329:
[----:B------:R-:W-:Y:S05]  /*2750*/  BSYNC B0 ;  /* 0x0000000000007941 */ /* 0x000fea0003800000 */
.L_x_36328:
        /* <DEDUP_REMOVED lines=24> */
.L_x_36348:
[----:B-----5:R-:W-:-:S05]  /*28e0*/  HADD2.F32 R4, -RZ, R152.H0_H0 ;  /* 0x20000098ff047230 */ /* 0x020fca0000004100 */
[----:B------:R-:W-:-:S04]  /*28f0*/  FADD.FTZ R188, R4, R188 ;  /* 0x000000bc04bc7221 */ /* 0x000fc80000010000 */
[----:B------:R-:W-:Y:S02]  /*2900*/  @P1 FADD.FTZ R188, R156, R188 ;  /* 0x000000bc9cbc1221 */ /* 0x000fe40000010000 */
.L_x_36349:
[----:B------:R-:W-:Y:S01]  /*2910*/  HADD2.F32 R189, -RZ, R192.H1_H1 ;  /* 0x300000c0ffbd7230 */ /* 0x000fe20000004100 */
[----:B------:R-:W-:Y:S05]  /*2920*/  @P2 BRA `(.L_x_36350) ;  /* 0x0000003000002947 */ /* 0x000fea0003800000 */
[----:B------:R-:W-:Y:S05]  /*2930*/  @!P1 BRA `(.L_x_36351) ;  /* 0x0000005000009947 */ /* 0x000fea0003800000 */
[----:B-----5:R-:W-:Y:S01]  /*2940*/  FADD.FTZ R189, R157, R189 ;  /* 0x000000bd9dbd7221 */ /* 0x020fe20000010000 */
[----:B------:R-:W-:Y:S05]  /*2950*/  BRA `(.L_x_36351) ;  /* 0x0000003000007947 */ /* 0x000fea0003800000 */
.L_x_36350:
[----:B-----5:R-:W-:-:S05]  /*2960*/  HADD2.F32 R4, -RZ, R152.H1_H1 ;  /* 0x30000098ff047230 */ /* 0x020fca0000004100 */
[----:B------:R-:W-:-:S04]  /*2970*/  FADD.FTZ R189, R4, R189 ;  /* 0x000000bd04bd7221 */ /* 0x000fc80000010000 */
[----:B------:R-:W-:Y:S02]  /*2980*/  @P1 FADD.FTZ R189, R157, R189 ;  /* 0x000000bd9dbd1221 */ /* 0x000fe40000010000 */
.L_x_36351:
[----:B------:R-:W-:Y:S01]  /*2990*/  HADD2.F32 R190, -RZ, R193.H0_H0 ;  /* 0x200000c1ffbe7230 */ /* 0x000fe20000004100 */
[----:B------:R-:W-:Y:S05]  /*29a0*/  @P2 BRA `(.L_x_36352) ;  /* 0x0000003000002947 */ /* 0x000fea0003800000 */
[----:B------:R-:W-:Y:S05]  /*29b0*/  @!P1 BRA `(.L_x_36353) ;  /* 0x0000005000009947 */ /* 0x000fea0003800000 */
[----:B-----5:R-:W-:Y:S01]  /*29c0*/  FADD.FTZ R190, R158, R190 ;  /* 0x000000be9ebe7221 */ /* 0x020fe20000010000 */
[----:B------:R-:W-:Y:S05]  /*29d0*/  BRA `(.L_x_36353) ;  /* 0x0000003000007947 */ /* 0x000fea0003800000 */
.L_x_36352:
[----:B-----5:R-:W-:-:S05]  /*29e0*/  HADD2.F32 R4, -RZ, R153.H0_H0 ;  /* 0x20000099ff047230 */ /* 0x020fca0000004100 */
[----:B------:R-:W-:-:S04]  /*29f0*/  FADD.FTZ R190, R4, R190 ;  /* 0x000000be04be7221 */ /* 0x000fc80000010000 */
[----:B------:R-:W-:Y:S02]  /*2a00*/  @P1 FADD.FTZ R190, R158, R190 ;  /* 0x000000be9ebe1221 */ /* 0x000fe40000010000 */
.L_x_36353:
[----:B------:R-:W-:Y:S01]  /*2a10*/  HADD2.F32 R191, -RZ, R193.H1_H1 ;  /* 0x300000c1ffbf7230 */ /* 0x000fe20000004100 */
[----:B------:R-:W-:Y:S05]  /*2a20*/  @P2 BRA `(.L_x_36354) ;  /* 0x0000003000002947 */ /* 0x000fea0003800000 */
[----:B------:R-:W-:Y:S05]  /*2a30*/  @!P1 BRA `(.L_x_36355) ;  /* 0x0000005000009947 */ /* 0x000fea0003800000 */
[----:B-----5:R-:W-:Y:S01]  /*2a40*/  FADD.FTZ R191, R159, R191 ;  /* 0x000000bf9fbf7221 */ /* 0x020fe20000010000 */
[----:B------:R-:W-:Y:S05]  /*2a50*/  BRA `(.L_x_36355) ;  /* 0x0000003000007947 */ /* 0x000fea0003800000 */
.L_x_36354:
[----:B-----5:R-:W-:-:S05]  /*2a60*/  HADD2.F32 R4, -RZ, R153.H1_H1 ;  /* 0x30000099ff047230 */ /* 0x020fca0000004100 */
[----:B------:R-:W-:-:S04]  /*2a70*/  FADD.FTZ R191, R4, R191 ;  /* 0x000000bf04bf7221 */ /* 0x000fc80000010000 */
[----:B------:R-:W-:Y:S02]  /*2a80*/  @P1 FADD.FTZ R191, R159, R191 ;  /* 0x000000bf9fbf1221 */ /* 0x000fe40000010000 */
.L_x_36355:
[----:B------:R-:W-:Y:S01]  /*2a90*/  HADD2.F32 R192, -RZ, R194.H0_H0 ;  /* 0x200000c2ffc07230 */ /* 0x000fe20000004100 */
[----:B------:R-:W-:Y:S05]  /*2aa0*/  @P2 BRA `(.L_x_36356) ;  /* 0x0000003000002947 */ /* 0x000fea0003800000 */
[----:B------:R-:W-:Y:S05]  /*2ab0*/  @!P1 BRA `(.L_x_36357) ;  /* 0x0000005000009947 */ /* 0x000fea0003800000 */
[----:B-----5:R-:W-:Y:S01]  /*2ac0*/  FADD.FTZ R192, R160, R192 ;  /* 0x000000c0a0c07221 */ /* 0x020fe20000010000 */
[----:B------:R-:W-:Y:S05]  /*2ad0*/  BRA `(.L_x_36357) ;  /* 0x0000003000007947 */ /* 0x000fea0003800000 */
.L_x_36356:
[----:B-----5:R-:W-:-:S05]  /*2ae0*/  HADD2.F32 R4, -RZ, R154.H0_H0 ;  /* 0x2000009aff047230 */ /* 0x020fca0000004100 */
[----:B------:R-:W-:-:S04]  /*2af0*/  FADD.FTZ R192, R4, R192 ;  /* 0x000000c004c07221 */ /* 0x000fc80000010000 */
[----:B------:R-:W-:Y:S02]  /*2b00*/  @P1 FADD.FTZ R192, R160, R192 ;  /* 0x000000c0a0c01221 */ /* 0x000fe40000010000 */
.L_x_36357:
[----:B------:R-:W-:Y:S01]  /*2b10*/  HADD2.F32 R193, -RZ, R194.H1_H1 ;  /* 0x300000c2ffc17230 */ /* 0x000fe20000004100 */
[----:B------:R-:W-:Y:S05]  /*2b20*/  @P2 BRA `(.L_x_36358) ;  /* 0x0000003000002947 */ /* 0x000fea0003800000 */
[----:B------:R-:W-:Y:S05]  /*2b30*/  @!P1 BRA `(.L_x_36359) ;  /* 0x0000005000009947 */ /* 0x000fea0003800000 */
[----:B-----5:R-:W-:Y:S01]  /*2b40*/  FADD.FTZ R193, R161, R193 ;  /* 0x000000c1a1c17221 */ /* 0x020fe20000010000 */
[----:B------:R-:W-:Y:S05]  /*2b50*/  BRA `(.L_x_36359) ;  /* 0x0000003000007947 */ /* 0x000fea0003800000 */
.L_x_36358:
[----:B-----5:R-:W-:-:S05]  /*2b60*/  HADD2.F32 R4, -RZ, R154.H1_H1 ;  /* 0x3000009aff047230 */ /* 0x020fca0000004100 */
[----:B------:R-:W-:-:S04]  /*2b70*/  FADD.FTZ R193, R4, R193 ;  /* 0x000000c104c17221 */ /* 0x000fc80000010000 */
[----:B------:R-:W-:Y:S02]  /*2b80*/  @P1 FADD.FTZ R193, R161, R193 ;  /* 0x000000c1a1c11221 */ /* 0x000fe40000010000 */
.L_x_36359:
[----:B------:R-:W-:Y:S01]  /*2b90*/  HADD2.F32 R194, -RZ, R195.H0_H0 ;  /* 0x200000c3ffc27230 */ /* 0x000fe20000004100 */
[----:B------:R-:W-:Y:S05]  /*2ba0*/  @P2 BRA `(.L_x_36360) ;  /* 0x0000003000002947 */ /* 0x000fea0003800000 */
[----:B------:R-:W-:Y:S05]  /*2bb0*/  @!P1 BRA `(.L_x_36361) ;  /* 0x0000005000009947 */ /* 0x000fea0003800000 */
[----:B-----5:R-:W-:Y:S01]  /*2bc0*/  FADD.FTZ R194, R162, R194 ;  /* 0x000000c2a2c27221 */ /* 0x020fe20000010000 */
[----:B------:R-:W-:Y:S05]  /*2bd0*/  BRA `(.L_x_36361) ;  /* 0x0000003000007947 */ /* 0x000fea0003800000 */
.L_x_36360:
[----:B-----5:R-:W-:-:S05]  /*2be0*/  HADD2.F32 R4, -RZ, R155.H0_H0 ;  /* 0x2000009bff047230 */ /* 0x020fca0000004100 */
[----:B------:R-:W-:-:S04]  /*2bf0*/  FADD.FTZ R194, R4, R194 ;  /* 0x000000c204c27221 */ /* 0x000fc80000010000 */
[----:B------:R-:W-:Y:S02]  /*2c00*/  @P1 FADD.FTZ R194, R162, R194 ;  /* 0x000000c2a2c21221 */ /* 0x000fe40000010000 */
.L_x_36361:
[----:B------:R-:W-:Y:S01]  /*2c10*/  HADD2.F32 R195, -RZ, R195.H1_H1 ;  /* 0x300000c3ffc37230 */ /* 0x000fe20000004100 */
[----:B------:R-:W-:Y:S05]  /*2c20*/  @P2 BRA `(.L_x_36362) ;  /* 0x0000003000002947 */ /* 0x000fea0003800000 */
[----:B------:R-:W-:Y:S05]  /*2c30*/  @!P1 BRA `(.L_x_36363) ;  /* 0x0000005000009947 */ /* 0x000fea0003800000 */
[----:B-----5:R-:W-:Y:S01]  /*2c40*/  FADD.FTZ R195, R163, R195 ;  /* 0x000000c3a3c37221 */ /* 0x020fe20000010000 */
[----:B------:R-:W-:Y:S05]  /*2c50*/  BRA `(.L_x_36363) ;  /* 0x0000003000007947 */ /* 0x000fea0003800000 */
.L_x_36362:
[----:B-----5:R-:W-:-:S05]  /*2c60*/  HADD2.F32 R4, -RZ, R155.H1_H1 ;  /* 0x3000009bff047230 */ /* 0x020fca0000004100 */
[----:B------:R-:W-:-:S04]  /*2c70*/  FADD.FTZ R195, R4, R195 ;  /* 0x000000c304c37221 */ /* 0x000fc80000010000 */
[----:B------:R-:W-:Y:S02]  /*2c80*/  @P1 FADD.FTZ R195, R163, R195 ;  /* 0x000000c3a3c31221 */ /* 0x000fe40000010000 */
.L_x_36363:
[----:B-1----:R-:W-:-:S04]  /*2c90*/  LEA R228, P1, R3, c[0x0][0x188], 0x5 ;  /* 0x0000620003e47a11 */ /* 0x002fc800078228ff */
[C---:B------:R-:W-:Y:S02]  /*2ca0*/  LEA.HI.X R229, R3.reuse, c[0x0][0x18c], RZ, 0x5, P1 ;  /* 0x0000630003e57a11 */ /* 0x040fe400008f2cff */
[----:B------:R-:W-:-:S03]  /*2cb0*/  IADD3 R3, R3, 0x20, RZ ;  /* 0x0000002003037810 */ /* 0x000fc60007ffe0ff */
[----:B------:R1:W-:Y:S04]  /*2cc0*/  STG.E.128 [R228.64], R188 ;  /* 0x000000bce4007986 */ /* 0x0003e8000c101d04 */
[----:B------:R1:W-:Y:S02]  /*2cd0*/  STG.E.128 [R228.64+0x10], R192 ;  /* 0x000010c0e4007986 */ /* 0x0003e4000c101d04 */
.L_x_36347:
[----:B------:R-:W-:Y:S05]  /*2ce0*/  BSYNC B0 ;  /* 0x0000000000007941 */ /* 0x000fea0003800000 */
.L_x_36346:
        /* <DEDUP_REMOVED lines=24> */
.L_x_36366:
[----:B-----5:R-:W-:-:S05]  /*2e70*/  HADD2.F32 R4, -RZ, R152.H0_H0 ;  /* 0x20000098ff047230 */ /* 0x020fca0000004100 */
[----:B------:R-:W-:-:S04]  /*2e80*/  FADD.FTZ R196, R4, R196 ;  /* 0x000000c404c47221 */ /* 0x000fc80000010000 */
[----:B------:R-:W-:Y:S02]  /*2e90*/  @P1 FADD.FTZ R196, R156, R196 ;  /* 0x000000c49cc41221 */ /* 0x000fe40000010000 */
.L_x_36367:
[----:B------:R-:W-:Y:S01]  /*2ea0*/  HADD2.F32 R197, -RZ, R200.H1_H1 ;  /* 0x300000c8ffc57230 */ /* 0x000fe20000004100 */
[----:B------:R-:W-:Y:S05]  /*2eb0*/  @P2 BRA `(.L_x_36368) ;  /* 0x0000003000002947 */ /* 0x000fea0003800000 */
[----:B------:R-:W-:Y:S05]  /*2ec0*/  @!P1 BRA `(.L_x_36369) ;  /* 0x0000005000009947 */ /* 0x000fea0003800000 */
[----:B-----5:R-:W-:Y:S01]  /*2ed0*/  FADD.FTZ R197, R157, R197 ;  /* 0x000000c59dc57221 */ /* 0x020fe20000010000 */
[----:B------:R-:W-:Y:S05]  /*2ee0*/  BRA `(.L_x_36369) ;  /* 0x0000003000007947 */ /* 0x000fea0003800000 */
.L_x_36368:
[----:B-----5:R-:W-:-:S05]  /*2ef0*/  HADD2.F32 R4, -RZ, R152.H1_H1 ;  /* 0x30000098ff047230 */ /* 0x020fca0000004100 */
[----:B------:R-:W-:-:S04]  /*2f00*/  FADD.FTZ R197, R4, R197 ;  /* 0x000000c504c57221 */ /* 0x000fc80000010000 */
[----:B------:R-:W-:Y:S02]  /*2f10*/  @P1 FADD.FTZ R197, R157, R197 ;  /* 0x000000c59dc51221 */ /* 0x000fe40000010000 */
.L_x_36369:
[----:B------:R-:W-:Y:S01]  /*2f20*/  HADD2.F32 R198, -RZ, R201.H0_H0 ;  /* 0x200000c9ffc67230 */ /* 0x000fe20000004100 */
[----:B------:R-:W-:Y:S05]  /*2f30*/  @P2 BRA `(.L_x_36370) ;  /* 0x0000003000002947 */ /* 0x000fea0003800000 */
[----:B------:R-:W-:Y:S05]  /*2f40*/  @!P1 BRA `(.L_x_36371) ;  /* 0x0000005000009947 */ /* 0x000fea0003800000 */
[----:B-----5:R-:W-:Y:S01]  /*2f50*/  FADD.FTZ R198, R158, R198 ;  /* 0x000000c69ec67221 */ /* 0x020fe20000010000 */
[----:B------:R-:W-:Y:S05]  /*2f60*/  BRA `(.L_x_36371) ;  /* 0x0000003000007947 */ /* 0x000fea0003800000 */
.L_x_36370:
[----:B-----5:R-:W-:-:S05]  /*2f70*/  HADD2.F32 R4, -RZ, R153.H0_H0 ;  /* 0x20000099ff047230 */ /* 0x020fca0000004100 */
[----:B------:R-:W-:-:S04]  /*2f80*/  FADD.FTZ R198, R4, R198 ;  /* 0x000000c604c67221 */ /* 0x000fc80000010000 */
[----:B------:R-:W-:Y:S02]  /*2f90*/  @P1 FADD.FTZ R198, R158, R198 ;  /* 0x000000c69ec61221 */ /* 0x000fe40000010000 */
.L_x_36371:
[----:B------:R-:W-:Y:S01]  /*2fa0*/  HADD2.F32 R199, -RZ, R201.H1_H1 ;  /* 0x300000c9ffc77230 */ /* 0x000fe20000004100 */
[----:B------:R-:W-:Y:S05]  /*2fb0*/  @P2 BRA `(.L_x_36372) ;  /* 0x0000003000002947 */ /* 0x000fea0003800000 */
[----:B------:R-:W-:Y:S05]  /*2fc0*/  @!P1 BRA `(.L_x_36373) ;  /* 0x0000005000009947 */ /* 0x000fea0003800000 */
[----:B-----5:R-:W-:Y:S01]  /*2fd0*/  FADD.FTZ R199, R159, R199 ;  /* 0x000000c79fc77221 */ /* 0x020fe20000010000 */
[----:B------:R-:W-:Y:S05]  /*2fe0*/  BRA `(.L_x_36373) ;  /* 0x0000003000007947 */ /* 0x000fea0003800000 */
.L_x_36372:
[----:B-----5:R-:W-:-:S05]  /*2ff0*/  HADD2.F32 R4, -RZ, R153.H1_H1 ;  /* 0x30000099ff047230 */ /* 0x020fca0000004100 */
[----:B------:R-:W-:-:S04]  /*3000*/  FADD.FTZ R199, R4, R199 ;  /* 0x000000c704c77221 */ /* 0x000fc80000010000 */
[----:B------:R-:W-:Y:S02]  /*3010*/  @P1 FADD.FTZ R199, R159, R199 ;  /* 0x000000c79fc71221 */ /* 0x000fe40000010000 */
.L_x_36373:
[----:B------:R-:W-:Y:S01]  /*3020*/  HADD2.F32 R200, -RZ, R202.H0_H0 ;  /* 0x200000caffc87230 */ /* 0x000fe20000004100 */
[----:B------:R-:W-:Y:S05]  /*3030*/  @P2 BRA `(.L_x_36374) ;  /* 0x0000003000002947 */ /* 0x000fea0003800000 */
[----:B------:R-:W-:Y:S05]  /*3040*/  @!P1 BRA `(.L_x_36375) ;  /* 0x0000005000009947 */ /* 0x000fea0003800000 */
[----:B-----5:R-:W-:Y:S01]  /*3050*/  FADD.FTZ R200, R160, R200 ;  /* 0x000000c8a0c87221 */ /* 0x020fe20000010000 */
[----:B------:R-:W-:Y:S05]  /*3060*/  BRA `(.L_x_36375) ;  /* 0x0000003000007947 */ /* 0x000fea0003800000 */
.L_x_36374:
[----:B-----5:R-:W-:-:S05]  /*3070*/  HADD2.F32 R4, -RZ, R154.H0_H0 ;  /* 0x2000009aff047230 */ /* 0x020fca0000004100 */
[----:B------:R-:W-:-:S04]  /*3080*/  FADD.FTZ R200, R4, R200 ;  /* 0x000000c804c87221 */ /* 0x000fc80000010000 */
[----:B------:R-:W-:Y:S02]  /*3090*/  @P1 FADD.FTZ R200, R160, R200 ;  /* 0x000000c8a0c81221 */ /* 0x000fe40000010000 */
.L_x_36375:
[----:B------:R-:W-:Y:S01]  /*30a0*/  HADD2.F32 R201, -RZ, R202.H1_H1 ;  /* 0x300000caffc97230 */ /* 0x000fe20000004100 */
[----:B------:R-:W-:Y:S05]  /*30b0*/  @P2 BRA `(.L_x_36376) ;  /* 0x0000003000002947 */ /* 0x000fea0003800000 */
[----:B------:R-:W-:Y:S05]  /*30c0*/  @!P1 BRA `(.L_x_36377) ;  /* 0x0000005000009947 */ /* 0x000fea0003800000 */
[----:B-----5:R-:W-:Y:S01]  /*30d0*/  FADD.FTZ R201, R161, R201 ;  /* 0x000000c9a1c97221 */ /* 0x020fe20000010000 */
[----:B------:R-:W-:Y:S05]  /*30e0*/  BRA `(.L_x_36377) ;  /* 0x0000003000007947 */ /* 0x000fea0003800000 */
.L_x_36376:
[----:B-----5:R-:W-:-:S05]  /*30f0*/  HADD2.F32 R4, -RZ, R154.H1_H1 ;  /* 0x3000009aff047230 */ /* 0x020fca0000004100 */
[----:B------:R-:W-:-:S04]  /*3100*/  FADD.FTZ R201, R4, R201 ;  /* 0x000000c904c97221 */ /* 0x000fc80000010000 */
[----:B------:R-:W-:Y:S02]  /*3110*/  @P1 FADD.FTZ R201, R161, R201 ;  /* 0x000000c9a1c91221 */ /* 0x000fe40000010000 */
.L_x_36377:
[----:B------:R-:W-:Y:S01]  /*3120*/  HADD2.F32 R202, -RZ, R203.H0_H0 ;  /* 0x200000cbffca7230 */ /* 0x000fe20000004100 */
[----:B------:R-:W-:Y:S05]  /*3130*/  @P2 BRA `(.L_x_36378) ;  /* 0x0000003000002947 */ /* 0x000fea0003800000 */
[----:B------:R-:W-:Y:S05]  /*3140*/  @!P1 BRA `(.L_x_36379) ;  /* 0x0000005000009947 */ /* 0x000fea0003800000 */
[----:B-----5:R-:W-:Y:S01]  /*3150*/  FADD.FTZ R202, R162, R202 ;  /* 0x000000caa2ca7221 */ /* 0x020fe20000010000 */
[----:B------:R-:W-:Y:S05]  /*3160*/  BRA `(.L_x_36379) ;  /* 0x0000003000007947 */ /* 0x000fea0003800000 */
.L_x_36378:
[----:B-----5:R-:W-:-:S05]  /*3170*/  HADD2.F32 R4, -RZ, R155.H0_H0 ;  /* 0x2000009bff047230 */ /* 0x020fca0000004100 */
[----:B------:R-:W-:-:S04]  /*3180*/  FADD.FTZ R202, R4, R202 ;  /* 0x000000ca04ca7221 */ /* 0x000fc80000010000 */
[----:B------:R-:W-:Y:S02]  /*3190*/  @P1 FADD.FTZ R202, R162, R202 ;  /* 0x000000caa2ca1221 */ /* 0x000fe40000010000 */
.L_x_36379:
[----:B------:R-:W-:Y:S01]  /*31a0*/  HADD2.F32 R203, -RZ, R203.H1_H1 ;  /* 0x300000cbffcb7230 */ /* 0x000fe20000004100 */
[----:B------:R-:W-:Y:S05]  /*31b0*/  @P2 BRA `(.L_x_36380) ;  /* 0x0000003000002947 */ /* 0x000fea0003800000 */
[----:B------:R-:W-:Y:S05]  /*31c0*/  @!P1 BRA `(.L_x_36381) ;  /* 0x0000005000009947 */ /* 0x000fea0003800000 */
[----:B-----5:R-:W-:Y:S01]  /*31d0*/  FADD.FTZ R203, R163, R203 ;  /* 0x000000cba3cb7221 */ /* 0x020fe20000010000 */
[----:B------:R-:W-:Y:S05]  /*31e0*/  BRA `(.L_x_36381) ;  /* 0x0000003000007947 */ /* 0x000fea0003800000 */
.L_x_36380:
[----:B-----5:R-:W-:-:S05]  /*31f0*/  HADD2.F32 R4, -RZ, R155.H1_H1 ;  /* 0x3000009bff047230 */ /* 0x020fca0000004100 */
[----:B------:R-:W-:-:S04]  /*3200*/  FADD.FTZ R203, R4, R203 ;  /* 0x000000cb04cb7221 */ /* 0x000fc80000010000 */
[----:B------:R-:W-:Y:S02]  /*3210*/  @P1 FADD.FTZ R203, R163, R203 ;  /* 0x000000cba3cb1221 */ /* 0x000fe40000010000 */
.L_x_36381:
[----:B-1----:R-:W-:-:S04]  /*3220*/  LEA R228, P1, R3, c[0x0][0x188], 0x5 ;  /* 0x0000620003e47a11 */ /* 0x002fc800078228ff */
[C---:B------:R-:W-:Y:S02]  /*3230*/  LEA.HI.X R229, R3.reuse, c[0x0][0x18c], RZ, 0x5, P1 ;  /* 0x0000630003e57a11 */ /* 0x040fe400008f2cff */
[----:B------:R-:W-:-:S03]  /*3240*/  IADD3 R3, R3, 0x20, RZ ;  /* 0x0000002003037810 */ /* 0x000fc60007ffe0ff */
[----:B------:R1:W-:Y:S04]  /*3250*/  STG.E.128 [R228.64], R196 ;  /* 0x000000c4e4007986 */ /* 0x0003e8000c101d04 */
[----:B------:R1:W-:Y:S02]  /*3260*/  STG.E.128 [R228.64+0x10], R200 ;  /* 0x000010c8e4007986 */ /* 0x0003e4000c101d04 */
.L_x_36365:
[----:B------:R-:W-:Y:S05]  /*3270*/  BSYNC B0 ;  /* 0x0000000000007941 */ /* 0x000fea0003800000 */
.L_x_36364:
        /* <DEDUP_REMOVED lines=24> */
.L_x_36384:
[----:B-----5:R-:W-:-:S05]  /*3400*/  HADD2.F32 R4, -RZ, R152.H0_H0 ;  /* 0x20000098ff047230 */ /* 0x020fca0000004100 */
[----:B------:R-:W-:-:S04]  /*3410*/  FADD.FTZ R204, R4, R204 ;  /* 0x000000cc04cc7221 */ /* 0x000fc80000010000 */
[----:B------:R-:W-:Y:S02]  /*3420*/  @P1 FADD.FTZ R204, R156, R204 ;  /* 0x000000cc9ccc1221 */ /* 0x000fe40000010000 */
.L_x_36385:
[----:B------:R-:W-:Y:S01]  /*3430*/  HADD2.F32 R205, -RZ, R208.H1_H1 ;  /* 0x300000d0ffcd7230 */ /* 0x000fe20000004100 */
[----:B------:R-:W-:Y:S05]  /*3440*/  @P2 BRA `(.L_x_36386) ;  /* 0x0000003000002947 */ /* 0x000fea0003800000 */
[----:B------:R-:W-:Y:S05]  /*3450*/  @!P1 BRA `(.L_x_36387) ;  /* 0x0000005000009947 */ /* 0x000fea0003800000 */
[----:B-----5:R-:W-:Y:S01]  /*3460*/  FADD.FTZ R205, R157, R205 ;  /* 0x000000cd9dcd7221 */ /* 0x020fe20000010000 */
[----:B------:R-:W-:Y:S05]  /*3470*/  BRA `(.L_x_36387) ;  /* 0x0000003000007947 */ /* 0x000fea0003800000 */
.L_x_36386:
[----:B-----5:R-:W-:-:S05]  /*3480*/  HADD2.F32 R4, -RZ, R152.H1_H1 ;  /* 0x30000098ff047230 */ /* 0x020fca0000004100 */
[----:B------:R-:W-:-:S04]  /*3490*/  FADD.FTZ R205, R4, R205 ;  /* 0x000000cd04cd7221 */ /* 0x000fc80000010000 */
[----:B------:R-:W-:Y:S02]  /*34a0*/  @P1 FADD.FTZ R205, R157, R205 ;  /* 0x000000cd9dcd1221 */ /* 0x000fe40000010000 */
.L_x_36387:
[----:B------:R-:W-:Y:S01]  /*34b0*/  HADD2.F32 R206, -RZ, R209.H0_H0 ;  /* 0x200000d1ffce7230 */ /* 0x000fe20000004100 */
[----:B------:R-:W-:Y:S05]  /*34c0*/  @P2 BRA `(.L_x_36388) ;  /* 0x0000003000002947 */ /* 0x000fea0003800000 */
[----:B------:R-:W-:Y:S05]  /*34d0*/  @!P1 BRA `(.L_x_36389) ;  /* 0x0000005000009947 */ /* 0x000fea0003800000 */
[----:B-----5:R-:W-:Y:S01]  /*34e0*/  FADD.FTZ R206, R158, R206 ;  /* 0x000000ce9ece7221 */ /* 0x020fe20000010000 */
[----:B------:R-:W-:Y:S05]  /*34f0*/  BRA `(.L_x_36389) ;  /* 0x0000003000007947 */ /* 0x000fea0003800000 */
.L_x_36388:
[----:B-----5:R-:W-:-:S05]  /*3500*/  HADD2.F32 R4, -RZ, R153.H0_H0 ;  /* 0x20000099ff047230 */ /* 0x020fca0000004100 */
[----:B------:R-:W-:-:S04]  /*3510*/  FADD.FTZ R206, R4, R206 ;  /* 0x000000ce04ce7221 */ /* 0x000fc80000010000 */
[----:B------:R-:W-:Y:S02]  /*3520*/  @P1 FADD.FTZ R206, R158, R206 ;  /* 0x000000ce9ece1221 */ /* 0x000fe40000010000 */
.L_x_36389:
[----:B------:R-:W-:Y:S01]  /*3530*/  HADD2.F32 R207, -RZ, R209.H1_H1 ;  /* 0x300000d1ffcf7230 */ /* 0x000fe20000004100 */
[----:B------:R-:W-:Y:S05]  /*3540*/  @P2 BRA `(.L_x_36390) ;  /* 0x0000003000002947 */ /* 0x000fea0003800000 */
[----:B------:R-:W-:Y:S05]  /*3550*/  @!P1 BRA `(.L_x_36391) ;  /* 0x0000005000009947 */ /* 0x000fea0003800000 */
[----:B-----5:R-:W-:Y:S01]  /*3560*/  FADD.FTZ R207, R159, R207 ;  /* 0x000000cf9fcf7221 */ /* 0x020fe20000010000 */
[----:B------:R-:W-:Y:S05]  /*3570*/  BRA `(.L_x_36391) ;  /* 0x0000003000007947 */ /* 0x000fea0003800000 */
.L_x_36390:
[----:B-----5:R-:W-:-:S05]  /*3580*/  HADD2.F32 R4, -RZ, R153.H1_H1 ;  /* 0x30000099ff047230 */ /* 0x020fca0000004100 */
[----:B------:R-:W-:-:S04]  /*3590*/  FADD.FTZ R207, R4, R207 ;  /* 0x000000cf04cf7221 */ /* 0x000fc80000010000 */
[----:B------:R-:W-:Y:S02]  /*35a0*/  @P1 FADD.FTZ R207, R159, R207 ;  /* 0x000000cf9fcf1221 */ /* 0x000fe40000010000 */
.L_x_36391:
[----:B------:R-:W-:Y:S01]  /*35b0*/  HADD2.F32 R208, -RZ, R210.H0_H0 ;  /* 0x200000d2ffd07230 */ /* 0x000fe20000004100 */
[----:B------:R-:W-:Y:S05]  /*35c0*/  @P2 BRA `(.L_x_36392) ;  /* 0x0000003000002947 */ /* 0x000fea0003800000 */
[----:B------:R-:W-:Y:S05]  /*35d0*/  @!P1 BRA `(.L_x_36393) ;  /* 0x0000005000009947 */ /* 0x000fea0003800000 */
[----:B-----5:R-:W-:Y:S01]  /*35e0*/  FADD.FTZ R208, R160, R208 ;  /* 0x000000d0a0d07221 */ /* 0x020fe20000010000 */
[----:B------:R-:W-:Y:S05]  /*35f0*/  BRA `(.L_x_36393) ;  /* 0x0000003000007947 */ /* 0x000fea0003800000 */
.L_x_36392:
[----:B-----5:R-:W-:-:S05]  /*3600*/  HADD2.F32 R4, -RZ, R154.H0_H0 ;  /* 0x2000009aff047230 */ /* 0x020fca0000004100 */
[----:B------:R-:W-:-:S04]  /*3610*/  FADD.FTZ R208, R4, R208 ;  /* 0x000000d004d07221 */ /* 0x000fc80000010000 */
[----:B------:R-:W-:Y:S02]  /*3620*/  @P1 FADD.FTZ R208, R160, R208 ;  /* 0x000000d0a0d01221 */ /* 0x000fe40000010000 */
.L_x_36393:
[----:B------:R-:W-:Y:S01]  /*3630*/  HADD2.F32 R209, -RZ, R210.H1_H1 ;  /* 0x300000d2ffd17230 */ /* 0x000fe20000004100 */
[----:B------:R-:W-:Y:S05]  /*3640*/  @P2 BRA `(.L_x_36394) ;  /* 0x0000003000002947 */ /* 0x000fea0003800000 */
[----:B------:R-:W-:Y:S05]  /*3650*/  @!P1 BRA `(.L_x_36395) ;  /* 0x0000005000009947 */ /* 0x000fea0003800000 */
[----:B-----5:R-:W-:Y:S01]  /*3660*/  FADD.FTZ R209, R161, R209 ;  /* 0x000000d1a1d17221 */ /* 0x020fe20000010000 */
[----:B------:R-:W-:Y:S05]  /*3670*/  BRA `(.L_x_36395) ;  /* 0x0000003000007947 */ /* 0x000fea0003800000 */
.L_x_36394:
[----:B-----5:R-:W-:-:S05]  /*3680*/  HADD2.F32 R4, -RZ, R154.H1_H1 ;  /* 0x3000009aff047230 */ /* 0x020fca0000004100 */
[----:B------:R-:W-:-:S04]  /*3690*/  FADD.FTZ R209, R4, R209 ;  /* 0x000000d104d17221 */ /* 0x000fc80000010000 */
[----:B------:R-:W-:Y:S02]  /*36a0*/  @P1 FADD.FTZ R209, R161, R209 ;  /* 0x000000d1a1d11221 */ /* 0x000fe40000010000 */
.L_x_36395:
[----:B------:R-:W-:Y:S01]  /*36b0*/  HADD2.F32 R210, -RZ, R211.H0_H0 ;  /* 0x200000d3ffd27230 */ /* 0x000fe20000004100 */
[----:B------:R-:W-:Y:S05]  /*36c0*/  @P2 BRA `(.L_x_36396) ;  /* 0x0000003000002947 */ /* 0x000fea0003800000 */
[----:B------:R-:W-:Y:S05]  /*36d0*/  @!P1 BRA `(.L_x_36397) ;  /* 0x0000005000009947 */ /* 0x000fea0003800000 */
[----:B-----5:R-:W-:Y:S01]  /*36e0*/  FADD.FTZ R210, R162, R210 ;  /* 0x000000d2a2d27221 */ /* 0x020fe20000010000 */
[----:B------:R-:W-:Y:S05]  /*36f0*/  BRA `(.L_x_36397) ;  /* 0x0000003000007947 */ /* 0x000fea0003800000 */
.L_x_36396:
[----:B-----5:R-:W-:-:S05]  /*3700*/  HADD2.F32 R4, -RZ, R155.H0_H0 ;  /* 0x2000009bff047230 */ /* 0x020fca0000004100 */
[----:B------:R-:W-:-:S04]  /*3710*/  FADD.FTZ R210, R4, R210 ;  /* 0x000000d204d27221 */ /* 0x000fc80000010000 */
[----:B------:R-:W-:Y:S02]  /*3720*/  @P1 FADD.FTZ R210, R162, R210 ;  /* 0x000000d2a2d21221 */ /* 0x000fe40000010000 */
.L_x_36397:
[----:B------:R-:W-:Y:S01]  /*3730*/  HADD2.F32 R211, -RZ, R211.H1_H1 ;  /* 0x300000d3ffd37230 */ /* 0x000fe20000004100 */
[----:B------:R-:W-:Y:S05]  /*3740*/  @P2 BRA `(.L_x_36398) ;  /* 0x0000003000002947 */ /* 0x000fea0003800000 */
[----:B------:R-:W-:Y:S05]  /*3750*/  @!P1 BRA `(.L_x_36399) ;  /* 0x0000005000009947 */ /* 0x000fea0003800000 */
[----:B-----5:R-:W-:Y:S01]  /*3760*/  FADD.FTZ R211, R163, R211 ;  /* 0x000000d3a3d37221 */ /* 0x020fe20000010000 */
[----:B------:R-:W-:Y:S05]  /*3770*/  BRA `(.L_x_36399) ;  /* 0x0000003000007947 */ /* 0x000fea0003800000 */
.L_x_36398:
[----:B-----5:R-:W-:-:S05]  /*3780*/  HADD2.F32 R4, -RZ, R155.H1_H1 ;  /* 0x3000009bff047230 */ /* 0x020fca0000004100 */
[----:B------:R-:W-:-:S04]  /*3790*/  FADD.FTZ R211, R4, R211 ;  /* 0x000000d304d37221 */ /* 0x000fc80000010000 */
[----:B------:R-:W-:Y:S02]  /*37a0*/  @P1 FADD.FTZ R211, R163, R211 ;  /* 0x000000d3a3d31221 */ /* 0x000fe40000010000 */
.L_x_36399:
[----:B-1----:R-:W-:-:S04]  /*37b0*/  LEA R228, P1, R3, c[0x0][0x188], 0x5 ;  /* 0x0000620003e47a11 */ /* 0x002fc800078228ff */
[C---:B------:R-:W-:Y:S02]  /*37c0*/  LEA.HI.X R229, R3.reuse, c[0x0][0x18c], RZ, 0x5, P1 ;  /* 0x0000630003e57a11 */ /* 0x040fe400008f2cff */
[----:B------:R-:W-:-:S03]  /*37d0*/  IADD3 R3, R3, 0x20, RZ ;  /* 0x0000002003037810 */ /* 0x000fc60007ffe0ff */
[----:B------:R1:W-:Y:S04]  /*37e0*/  STG.E.128 [R228.64], R204 ;  /* 0x000000cce4007986 */ /* 0x0003e8000c101d04 */
[----:B------:R1:W-:Y:S02]  /*37f0*/  STG.E.128 [R228.64+0x10], R208 ;  /* 0x000010d0e4007986 */ /* 0x0003e4000c101d04 */
.L_x_36383:
[----:B------:R-:W-:Y:S05]  /*3800*/  BSYNC B0 ;  /* 0x0000000000007941 */ /* 0x000fea0003800000 */
.L_x_36382:
        /* <DEDUP_REMOVED lines=24> */
.L_x_36402:
[----:B-----5:R-:W-:-:S05]  /*3990*/  HADD2.F32 R4, -RZ, R152.H0_H0 ;  /* 0x20000098ff047230 */ /* 0x020fca0000004100 */
[----:B------:R-:W-:-:S04]  /*39a0*/  FADD.FTZ R212, R4, R212 ;  /* 0x000000d404d47221 */ /* 0x000fc80000010000 */
[----:B------:R-:W-:Y:S02]  /*39b0*/  @P1 FADD.FTZ R212, R156, R212 ;  /* 0x000000d49cd41221 */ /* 0x000fe40000010000 */
.L_x_36403:
[----:B------:R-:W-:Y:S01]  /*39c0*/  HADD2.F32 R213, -RZ, R216.H1_H1 ;  /* 0x300000d8ffd57230 */ /* 0x000fe20000004100 */
[----:B------:R-:W-:Y:S05]  /*39d0*/  @P2 BRA `(.L_x_36404) ;  /* 0x0000003000002947 */ /* 0x000fea0003800000 */
[----:B------:R-:W-:Y:S05]  /*39e0*/  @!P1 BRA `(.L_x_36405) ;  /* 0x0000005000009947 */ /* 0x000fea0003800000 */
[----:B-----5:R-:W-:Y:S01]  /*39f0*/  FADD.FTZ R213, R157, R213 ;  /* 0x000000d59dd57221 */ /* 0x020fe20000010000 */
[----:B------:R-:W-:Y:S05]  /*3a00*/  BRA `(.L_x_36405) ;  /* 0x0000003000007947 */ /* 0x000fea0003800000 */
.L_x_36404:
[----:B-----5:R-:W-:-:S05]  /*3a10*/  HADD2.F32 R4, -RZ, R152.H1_H1 ;  /* 0x30000098ff047230 */ /* 0x020fca0000004100 */
[----:B------:R-:W-:-:S04]  /*3a20*/  FADD.FTZ R213, R4, R213 ;  /* 0x000000d504d57221 */ /* 0x000fc80000010000 */
[----:B------:R-:W-:Y:S02]  /*3a30*/  @P1 FADD.FTZ R213, R157, R213 ;  /* 0x000000d59dd51221 */ /* 0x000fe40000010000 */
.L_x_36405:
[----:B------:R-:W-:Y:S01]  /*3a40*/  HADD2.F32 R214, -RZ, R217.H0_H0 ;  /* 0x200000d9ffd67230 */ /* 0x000fe20000004100 */
[----:B------:R-:W-:Y:S05]  /*3a50*/  @P2 BRA `(.L_x_36406) ;  /* 0x0000003000002947 */ /* 0x000fea0003800000 */
[----:B------:R-:W-:Y:S05]  /*3a60*/  @!P1 BRA `(.L_x_36407) ;  /* 0x0000005000009947 */ /* 0x000fea0003800000 */
[----:B-----5:R-:W-:Y:S01]  /*3a70*/  FADD.FTZ R214, R158, R214 ;  /* 0x000000d69ed67221 */ /* 0x020fe20000010000 */
[----:B------:R-:W-:Y:S05]  /*3a80*/  BRA `(.L_x_36407) ;  /* 0x0000003000007947 */ /* 0x000fea0003800000 */
.L_x_36406:
[----:B-----5:R-:W-:-:S05]  /*3a90*/  HADD2.F32 R4, -RZ, R153.H0_H0 ;  /* 0x20000099ff047230 */ /* 0x020fca0000004100 */
[----:B------:R-:W-:-:S04]  /*3aa0*/  FADD.FTZ R214, R4, R214 ;  /* 0x000000d604d67221 */ /* 0x000fc80000010000 */
[----:B------:R-:W-:Y:S02]  /*3ab0*/  @P1 FADD.FTZ R214, R158, R214 ;  /* 0x000000d69ed61221 */ /* 0x000fe40000010000 */
.L_x_36407:
[----:B------:R-:W-:Y:S01]  /*3ac0*/  HADD2.F32 R215, -RZ, R217.H1_H1 ;  /* 0x300000d9ffd77230 */ /* 0x000fe20000004100 */
[----:B------:R-:W-:Y:S05]  /*3ad0*/  @P2 BRA `(.L_x_36408) ;  /* 0x0000003000002947 */ /* 0x000fea0003800000 */
[----:B------:R-:W-:Y:S05]  /*3ae0*/  @!P1 BRA `(.L_x_36409) ;  /* 0x0000005000009947 */ /* 0x000fea0003800000 */
[----:B-----5:R-:W-:Y:S01]  /*3af0*/  FADD.FTZ R215, R159, R215 ;  /* 0x000000d79fd77221 */ /* 0x020fe20000010000 */
[----:B------:R-:W-:Y:S05]  /*3b00*/  BRA `(.L_x_36409) ;  /* 0x0000003000007947 */ /* 0x000fea0003800000 */
.L_x_36408:
[----:B-----5:R-:W-:-:S05]  /*3b10*/  HADD2.F32 R4, -RZ, R153.H1_H1 ;  /* 0x30000099ff047230 */ /* 0x020fca0000004100 */
[----:B------:R-:W-:-:S04]  /*3b20*/  FADD.FTZ R215, R4, R215 ;  /* 0x000000d704d77221 */ /* 0x000fc80000010000 */
[----:B------:R-:W-:Y:S02]  /*3b30*/  @P1 FADD.FTZ R215, R159, R215 ;  /* 0x000000d79fd71221 */ /* 0x000fe40000010000 */
.L_x_36409:
[----:B------:R-:W-:Y:S01]  /*3b40*/  HADD2.F32 R216, -RZ, R218.H0_H0 ;  /* 0x200000daffd87230 */ /* 0x000fe20000004100 */
[----:B------:R-:W-:Y:S05]  /*3b50*/  @P2 BRA `(.L_x_36410) ;  /* 0x0000003000002947 */ /* 0x000fea0003800000 */
[----:B------:R-:W-:Y:S05]  /*3b60*/  @!P1 BRA `(.L_x_36411) ;  /* 0x0000005000009947 */ /* 0x000fea0003800000 */
[----:B-----5:R-:W-:Y:S01]  /*3b70*/  FADD.FTZ R216, R160, R216 ;  /* 0x000000d8a0d87221 */ /* 0x020fe20000010000 */
[----:B------:R-:W-:Y:S05]  /*3b80*/  BRA `(.L_x_36411) ;  /* 0x0000003000007947 */ /* 0x000fea0003800000 */
.L_x_36410:
[----:B-----5:R-:W-:-:S05]  /*3b90*/  HADD2.F32 R4, -RZ, R154.H0_H0 ;  /* 0x2000009aff047230 */ /* 0x020fca0000004100 */
[----:B------:R-:W-:-:S04]  /*3ba0*/  FADD.FTZ R216, R4, R216 ;  /* 0x000000d804d87221 */ /* 0x000fc80000010000 */
[----:B------:R-:W-:Y:S02]  /*3bb0*/  @P1 FADD.FTZ R216, R160, R216 ;  /* 0x000000d8a0d81221 */ /* 0x000fe40000010000 */
.L_x_36411:
[----:B------:R-:W-:Y:S01]  /*3bc0*/  HADD2.F32 R217, -RZ, R218.H1_H1 ;  /* 0x300000daffd97230 */ /* 0x000fe20000004100 */
[----:B------:R-:W-:Y:S05]  /*3bd0*/  @P2 BRA `(.L_x_36412) ;  /* 0x0000003000002947 */ /* 0x000fea0003800000 */
[----:B------:R-:W-:Y:S05]  /*3be0*/  @!P1 BRA `(.L_x_36413) ;  /* 0x0000005000009947 */ /* 0x000fea0003800000 */
[----:B-----5:R-:W-:Y:S01]  /*3bf0*/  FADD.FTZ R217, R161, R217 ;  /* 0x000000d9a1d97221 */ /* 0x020fe20000010000 */
[----:B------:R-:W-:Y:S05]  /*3c00*/  BRA `(.L_x_36413) ;  /* 0x0000003000007947 */ /* 0x000fea0003800000 */
.L_x_36412:
[----:B-----5:R-:W-:-:S05]  /*3c10*/  HADD2.F32 R4, -RZ, R154.H1_H1 ;  /* 0x3000009aff047230 */ /* 0x020fca0000004100 */
[----:B------:R-:W-:-:S04]  /*3c20*/  FADD.FTZ R217, R4, R217 ;  /* 0x000000d904d97221 */ /* 0x000fc80000010000 */
[----:B------:R-:W-:Y:S02]  /*3c30*/  @P1 FADD.FTZ R217, R161, R217 ;  /* 0x000000d9a1d91221 */ /* 0x000fe40000010000 */
.L_x_36413:
[----:B------:R-:W-:Y:S01]  /*3c40*/  HADD2.F32 R218, -RZ, R219.H0_H0 ;  /* 0x200000dbffda7230 */ /* 0x000fe20000004100 */
[----:B------:R-:W-:Y:S05]  /*3c50*/  @P2 BRA `(.L_x_36414) ;  /* 0x0000003000002947 */ /* 0x000fea0003800000 */
[----:B------:R-:W-:Y:S05]  /*3c60*/  @!P1 BRA `(.L_x_36415) ;  /* 0x0000005000009947 */ /* 0x000fea0003800000 */
[----:B-----5:R-:W-:Y:S01]  /*3c70*/  FADD.FTZ R218, R162, R218 ;  /* 0x000000daa2da7221 */ /* 0x020fe20000010000 */
[----:B------:R-:W-:Y:S05]  /*3c80*/  BRA `(.L_x_36415) ;  /* 0x0000003000007947 */ /* 0x000fea0003800000 */
.L_x_36414:
[----:B-----5:R-:W-:-:S05]  /*3c90*/  HADD2.F32 R4, -RZ, R155.H0_H0 ;  /* 0x2000009bff047230 */ /* 0x020fca0000004100 */
[----:B------:R-:W-:-:S04]  /*3ca0*/  FADD.FTZ R218, R4, R218 ;  /* 0x000000da04da7221 */ /* 0x000fc80000010000 */
[----:B------:R-:W-:Y:S02]  /*3cb0*/  @P1 FADD.FTZ R218, R162, R218 ;  /* 0x000000daa2da1221 */ /* 0x000fe40000010000 */
.L_x_36415:
[----:B------:R-:W-:Y:S01]  /*3cc0*/  HADD2.F32 R219, -RZ, R219.H1_H1 ;  /* 0x300000dbffdb7230 */ /* 0x000fe20000004100 */
[----:B------:R-:W-:Y:S05]  /*3cd0*/  @P2 BRA `(.L_x_36416) ;  /* 0x0000003000002947 */ /* 0x000fea0003800000 */
[----:B------:R-:W-:Y:S05]  /*3ce0*/  @!P1 BRA `(.L_x_36417) ;  /* 0x0000005000009947 */ /* 0x000fea0003800000 */
[----:B-----5:R-:W-:Y:S01]  /*3cf0*/  FADD.FTZ R219, R163, R219 ;  /* 0x000000dba3db7221 */ /* 0x020fe20000010000 */
[----:B------:R-:W-:Y:S05]  /*3d00*/  BRA `(.L_x_36417) ;  /* 0x0000003000007947 */ /* 0x000fea0003800000 */
.L_x_36416:
[----:B-----5:R-:W-:-:S05]  /*3d10*/  HADD2.F32 R4, -RZ, R155.H1_H1 ;  /* 0x3000009bff047230 */ /* 0x020fca0000004100 */
[----:B------:R-:W-:-:S04]  /*3d20*/  FADD.FTZ R219, R4, R219 ;  /* 0x000000db04db7221 */ /* 0x000fc80000010000 */
[----:B------:R-:W-:Y:S02]  /*3d30*/  @P1 FADD.FTZ R219, R163, R219 ;  /* 0x000000dba3db1221 */ /* 0x000fe40000010000 */
.L_x_36417:
[----:B-1----:R-:W-:-:S04]  /*3d40*/  LEA R228, P1, R3, c[0x0][0x188], 0x5 ;  /* 0x0000620003e47a11 */ /* 0x002fc800078228ff */
[C---:B------:R-:W-:Y:S02]  /*3d50*/  LEA.HI.X R229, R3.reuse, c[0x0][0x18c], RZ, 0x5, P1 ;  /* 0x0000630003e57a11 */ /* 0x040fe400008f2cff */
[----:B------:R-:W-:-:S03]  /*3d60*/  IADD3 R3, R3, 0x20, RZ ;  /* 0x0000002003037810 */ /* 0x000fc60007ffe0ff */
[----:B------:R1:W-:Y:S04]  /*3d70*/  STG.E.128 [R228.64], R212 ;  /* 0x000000d4e4007986 */ /* 0x0003e8000c101d04 */
[----:B------:R1:W-:Y:S02]  /*3d80*/  STG.E.128 [R228.64+0x10], R216 ;  /* 0x000010d8e4007986 */ /* 0x0003e4000c101d04 */
.L_x_36401:
[----:B------:R-:W-:Y:S05]  /*3d90*/  BSYNC B0 ;  /* 0x0000000000007941 */ /* 0x000fea0003800000 */
.L_x_36400:
        /* <DEDUP_REMOVED lines=24> */
.L_x_36420:
[----:B-----5:R-:W-:-:S05]  /*3f20*/  HADD2.F32 R4, -RZ, R152.H0_H0 ;  /* 0x20000098ff047230 */ /* 0x020fca0000004100 */
[----:B------:R-:W-:-:S04]  /*3f30*/  FADD.FTZ R220, R4, R220 ;  /* 0x000000dc04dc7221 */ /* 0x000fc80000010000 */
[----:B------:R-:W-:Y:S02]  /*3f40*/  @P1 FADD.FTZ R220, R156, R220 ;  /* 0x000000dc9cdc1221 */ /* 0x000fe40000010000 */
.L_x_36421:
[----:B------:R-:W-:Y:S01]  /*3f50*/  HADD2.F32 R221, -RZ, R224.H1_H1 ;  /* 0x300000e0ffdd7230 */ /* 0x000fe20000004100 */
[----:B------:R-:W-:Y:S05]  /*3f60*/  @P2 BRA `(.L_x_36422) ;  /* 0x0000003000002947 */ /* 0x000fea0003800000 */
[----:B------:R-:W-:Y:S05]  /*3f70*/  @!P1 BRA `(.L_x_36423) ;  /* 0x0000005000009947 */ /* 0x000fea0003800000 */
[----:B-----5:R-:W-:Y:S01]  /*3f80*/  FADD.FTZ R221, R157, R221 ;  /* 0x000000dd9ddd7221 */ /* 0x020fe20000010000 */
[----:B------:R-:W-:Y:S05]  /*3f90*/  BRA `(.L_x_36423) ;  /* 0x0000003000007947 */ /* 0x000fea0003800000 */
.L_x_36422:
[----:B-----5:R-:W-:-:S05]  /*3fa0*/  HADD2.F32 R4, -RZ, R152.H1_H1 ;  /* 0x30000098ff047230 */ /* 0x020fca0000004100 */
[----:B------:R-:W-:-:S04]  /*3fb0*/  FADD.FTZ R221, R4, R221 ;  /* 0x000000dd04dd7221 */ /* 0x000fc80000010000 */
[----:B------:R-:W-:Y:S02]  /*3fc0*/  @P1 FADD.FTZ R221, R157, R221 ;  /* 0x000000dd9ddd1221 */ /* 0x000fe40000010000 */
.L_x_36423:
[----:B------:R-:W-:Y:S01]  /*3fd0*/  HADD2.F32 R222, -RZ, R225.H0_H0 ;  /* 0x200000e1ffde7230 */ /* 0x000fe20000004100 */
[----:B------:R-:W-:Y:S05]  /*3fe0*/  @P2 BRA `(.L_x_36424) ;  /* 0x0000003000002947 */ /* 0x000fea0003800000 */
[----:B------:R-:W-:Y:S05]  /*3ff0*/  @!P1 BRA `(.L_x_36425) ;  /* 0x0000005000009947 */ /* 0x000fea0003800000 */
[----:B-----5:R-:W-:Y:S01]  /*4000*/  FADD.FTZ R222, R158, R222 ;  /* 0x000000de9ede7221 */ /* 0x020fe20000010000 */
[----:B------:R-:W-:Y:S05]  /*4010*/  BRA `(.L_x_36425) ;  /* 0x0000003000007947 */ /* 0x000fea0003800000 */
.L_x_36424:
[----:B-----5:R-:W-:-:S05]  /*4020*/  HADD2.F32 R4, -RZ, R153.H0_H0 ;  /* 0x20000099ff047230 */ /* 0x020fca0000004100 */
[----:B------:R-:W-:-:S04]  /*4030*/  FADD.FTZ R222, R4, R222 ;  /* 0x000000de04de7221 */ /* 0x000fc80000010000 */
[----:B------:R-:W-:Y:S02]  /*4040*/  @P1 FADD.FTZ R222, R158, R222 ;  /* 0x000000de9ede1221 */ /* 0x000fe40000010000 */
.L_x_36425:
[----:B------:R-:W-:Y:S01]  /*4050*/  HADD2.F32 R223, -RZ, R225.H1_H1 ;  /* 0x300000e1ffdf7230 */ /* 0x000fe20000004100 */
[----:B------:R-:W-:Y:S05]  /*4060*/  @P2 BRA `(.L_x_36426) ;  /* 0x0000003000002947 */ /* 0x000fea0003800000 */
[----:B------:R-:W-:Y:S05]  /*4070*/  @!P1 BRA `(.L_x_36427) ;  /* 0x0000005000009947 */ /* 0x000fea0003800000 */
[----:B-----5:R-:W-:Y:S01]  /*4080*/  FADD.FTZ R223, R159, R223 ;  /* 0x000000df9fdf7221 */ /* 0x020fe20000010000 */
[----:B------:R-:W-:Y:S05]  /*4090*/  BRA `(.L_x_36427) ;  /* 0x0000003000007947 */ /* 0x000fea0003800000 */
.L_x_36426:
[----:B-----5:R-:W-:-:S05]  /*40a0*/  HADD2.F32 R4, -RZ, R153.H1_H1 ;  /* 0x30000099ff047230 */ /* 0x020fca0000004100 */
[----:B------:R-:W-:-:S04]  /*40b0*/  FADD.FTZ R223, R4, R223 ;  /* 0x000000df04df7221 */ /* 0x000fc80000010000 */
[----:B------:R-:W-:Y:S02]  /*40c0*/  @P1 FADD.FTZ R223, R159, R223 ;  /* 0x000000df9fdf1221 */ /* 0x000fe40000010000 */
.L_x_36427:
[----:B------:R-:W-:Y:S01]  /*40d0*/  HADD2.F32 R224, -RZ, R226.H0_H0 ;  /* 0x200000e2ffe07230 */ /* 0x000fe20000004100 */
[----:B------:R-:W-:Y:S05]  /*40e0*/  @P2 BRA `(.L_x_36428) ;  /* 0x0000003000002947 */ /* 0x000fea0003800000 */
[----:B------:R-:W-:Y:S05]  /*40f0*/  @!P1 BRA `(.L_x_36429) ;  /* 0x0000005000009947 */ /* 0x000fea0003800000 */
[----:B-----5:R-:W-:Y:S01]  /*4100*/  FADD.FTZ R224, R160, R224 ;  /* 0x000000e0a0e07221 */ /* 0x020fe20000010000 */
[----:B------:R-:W-:Y:S05]  /*4110*/  BRA `(.L_x_36429) ;  /* 0x0000003000007947 */ /* 0x000fea0003800000 */
.L_x_36428:
[----:B-----5:R-:W-:-:S05]  /*4120*/  HADD2.F32 R4, -RZ, R154.H0_H0 ;  /* 0x2000009aff047230 */ /* 0x020fca0000004100 */
[----:B------:R-:W-:-:S04]  /*4130*/  FADD.FTZ R224, R4, R224 ;  /* 0x000000e004e07221 */ /* 0x000fc80000010000 */
[----:B------:R-:W-:Y:S02]  /*4140*/  @P1 FADD.FTZ R224, R160, R224 ;  /* 0x000000e0a0e01221 */ /* 0x000fe40000010000 */
.L_x_36429:
[----:B------:R-:W-:Y:S01]  /*4150*/  HADD2.F32 R225, -RZ, R226.H1_H1 ;  /* 0x300000e2ffe17230 */ /* 0x000fe20000004100 */
[----:B------:R-:W-:Y:S05]  /*4160*/  @P2 BRA `(.L_x_36430) ;  /* 0x0000003000002947 */ /* 0x000fea0003800000 */
[----:B------:R-:W-:Y:S05]  /*4170*/  @!P1 BRA `(.L_x_36431) ;  /* 0x0000005000009947 */ /* 0x000fea0003800000 */
[----:B-----5:R-:W-:Y:S01]  /*4180*/  FADD.FTZ R225, R161, R225 ;  /* 0x000000e1a1e17221 */ /* 0x020fe20000010000 */
[----:B------:R-:W-:Y:S05]  /*4190*/  BRA `(.L_x_36431) ;  /* 0x0000003000007947 */ /* 0x000fea0003800000 */
.L_x_36430:
[----:B-----5:R-:W-:-:S05]  /*41a0*/  HADD2.F32 R4, -RZ, R154.H1_H1 ;  /* 0x3000009aff047230 */ /* 0x020fca0000004100 */
[----:B------:R-:W-:-:S04]  /*41b0*/  FADD.FTZ R225, R4, R225 ;  /* 0x000000e104e17221 */ /* 0x000fc80000010000 */
[----:B------:R-:W-:Y:S02]  /*41c0*/  @P1 FADD.FTZ R225, R161, R225 ;  /* 0x000000e1a1e11221 */ /* 0x000fe40000010000 */
.L_x_36431:
[----:B------:R-:W-:Y:S01]  /*41d0*/  HADD2.F32 R226, -RZ, R227.H0_H0 ;  /* 0x200000e3ffe27230 */ /* 0x000fe20000004100 */
[----:B------:R-:W-:Y:S05]  /*41e0*/  @P2 BRA `(.L_x_36432) ;  /* 0x0000003000002947 */ /* 0x000fea0003800000 */
[----:B------:R-:W-:Y:S05]  /*41f0*/  @!P1 BRA `(.L_x_36433) ;  /* 0x0000005000009947 */ /* 0x000fea0003800000 */
[----:B-----5:R-:W-:Y:S01]  /*4200*/  FADD.FTZ R226, R162, R226 ;  /* 0x000000e2a2e27221 */ /* 0x020fe20000010000 */
[----:B------:R-:W-:Y:S05]  /*4210*/  BRA `(.L_x_36433) ;  /* 0x0000003000007947 */ /* 0x000fea0003800000 */
.L_x_36432:
[----:B-----5:R-:W-:-:S05]  /*4220*/  HADD2.F32 R4, -RZ, R155.H0_H0 ;  /* 0x2000009bff047230 */ /* 0x020fca0000004100 */
[----:B------:R-:W-:-:S04]  /*4230*/  FADD.FTZ R226, R4, R226 ;  /* 0x000000e204e27221 */ /* 0x000fc80000010000 */
[----:B------:R-:W-:Y:S02]  /*4240*/  @P1 FADD.FTZ R226, R162, R226 ;  /* 0x000000e2a2e21221 */ /* 0x000fe40000010000 */
.L_x_36433:
[----:B------:R-:W-:Y:S01]  /*4250*/  HADD2.F32 R227, -RZ, R227.H1_H1 ;  /* 0x300000e3ffe37230 */ /* 0x000fe20000004100 */
[----:B------:R-:W-:Y:S05]  /*4260*/  @P2 BRA `(.L_x_36434) ;  /* 0x0000003000002947 */ /* 0x000fea0003800000 */
[----:B------:R-:W-:Y:S05]  /*4270*/  @!P1 BRA `(.L_x_36435) ;  /* 0x0000005000009947 */ /* 0x000fea0003800000 */
[----:B-----5:R-:W-:Y:S01]  /*4280*/  FADD.FTZ R227, R163, R227 ;  /* 0x000000e3a3e37221 */ /* 0x020fe20000010000 */
[----:B------:R-:W-:Y:S05]  /*4290*/  BRA `(.L_x_36435) ;  /* 0x0000003000007947 */ /* 0x000fea0003800000 */
.L_x_36434:
[----:B-----5:R-:W-:-:S05]  /*42a0*/  HADD2.F32 R4, -RZ, R155.H1_H1 ;  /* 0x3000009bff047230 */ /* 0x020fca0000004100 */
[----:B------:R-:W-:-:S04]  /*42b0*/  FADD.FTZ R227, R4, R227 ;  /* 0x000000e304e37221 */ /* 0x000fc80000010000 */
[----:B------:R-:W-:Y:S02]  /*42c0*/  @P1 FADD.FTZ R227, R163, R227 ;  /* 0x000000e3a3e31221 */ /* 0x000fe40000010000 */
.L_x_36435:
[----:B-1----:R-:W-:-:S04]  /*42d0*/  LEA R228, P1, R3, c[0x0][0x188], 0x5 ;  /* 0x0000620003e47a11 */ /* 0x002fc800078228ff */
[----:B------:R-:W-:-:S05]  /*42e0*/  LEA.HI.X R229, R3, c[0x0][0x18c], RZ, 0x5, P1 ;  /* 0x0000630003e57a11 */ /* 0x000fca00008f2cff */
[----:B------:R1:W-:Y:S04]  /*42f0*/  STG.E.128 [R228.64], R220 ;  /* 0x000000dce4007986 */ /* 0x0003e8000c101d04 */
[----:B------:R1:W-:Y:S02]  /*4300*/  STG.E.128 [R228.64+0x10], R224 ;  /* 0x000010e0e4007986 */ /* 0x0003e4000c101d04 */
.L_x_36419:
[----:B------:R-:W-:Y:S05]  /*4310*/  BSYNC B0 ;  /* 0x0000000000007941 */ /* 0x000fea0003800000 */
.L_x_36418:
        /* <DEDUP_REMOVED lines=79> */
.L_x_36456:
        /* <DEDUP_REMOVED lines=154> */
.L_x_36457:
        /* <DEDUP_REMOVED lines=41> */
[----:B------:R-:W-:Y:S01]  /*5440*/  F2FP.PACK_AB R232, R230, R229 ;  /* 0x000000e5e6e8723e */ /* 0x000fe200000000ff */
[--C-:B------:R-:W-:Y:S02]  /*5450*/  FADD.FTZ R229, R166, -R7.reuse ;  /* 0x80000007a6e57221 */ /* 0x100fe40000010000 */
[----:B------:R-:W-:Y:S02]  /*5460*/  FADD.FTZ R230, R167, -R7 ;  /* 0x80000007a7e67221 */ /* 0x000fe40000010000 */
[C---:B------:R-:W-:Y:S02]  /*5470*/  FMUL.FTZ R233, R3.reuse, R229 ;  /* 0x000000e503e97220 */ /* 0x040fe40000410000 */
[----:B------:R-:W-:Y:S01]  /*5480*/  FMUL.FTZ R230, R3, R230 ;  /* 0x000000e603e67220 */ /* 0x000fe20000410000 */
[----:B------:R-:W-:-:S03]  /*5490*/  F2FP.PACK_AB R228, R231, R228 ;  /* 0x000000e4e7e4723e */ /* 0x000fc600000000ff */
[-C--:B------:R-:W-:Y:S02]  /*54a0*/  FFMA.FTZ R231, R234, R230.reuse, R11 ;  /* 0x000000e6eae77223 */ /* 0x080fe4000001000b */
[----:B------:R-:W-:Y:S02]  /*54b0*/  FFMA.FTZ R252, R252, R230, R19 ;  /* 0x000000e6fcfc7223 */ /* 0x000fe40000010013 */
[-C--:B------:R-:W-:Y:S02]  /*54c0*/  FFMA.FTZ R229, R25, R233.reuse, R10 ;  /* 0x000000e919e57223 */ /* 0x080fe4000001000a */
[----:B------:R-:W2:Y:S01]  /*54d0*/  LDL R25, [R1+0x168] ;  /* 0x0001680001197983 */ /* 0x000ea20000100800 */
[----:B------:R-:W-:-:S03]  /*54e0*/  FFMA.FTZ R233, R6, R233, R18 ;  /* 0x000000e906e97223 */ /* 0x000fc60000010012 */
[----:B------:R0:W5:Y:S04]  /*54f0*/  LDL.LU R6, [R1+0x190] ;  /* 0x0001900001067983 */ /* 0x0001680000300800 */
[----:B------:R-:W3:Y:S01]  /*5500*/  LDL R230, [R1+0x160] ;  /* 0x0001600001e67983 */ /* 0x000ee20000100800 */
        /* <DEDUP_REMOVED lines=10> */
[----:B------:R0:W5:Y:S03]  /*55b0*/  LDL.LU R2, [R1+0x18c] ;  /* 0x00018c0001027983 */ /* 0x0001660000300800 */
[----:B------:R-:W-:Y:S01]  /*55c0*/  F2FP.PACK_AB R234, R234, R231 ;  /* 0x000000e7eaea723e */ /* 0x000fe200000000ff */
[--C-:B------:R-:W-:Y:S01]  /*55d0*/  FADD.FTZ R231, R170, -R7.reuse ;  /* 0x80000007aae77221 */ /* 0x100fe20000010000 */
[----:B------:R-:W-:Y:S01]  /*55e0*/  F2FP.PACK_AB R230, R235, R230 ;  /* 0x000000e6ebe6723e */ /* 0x000fe200000000ff */
[----:B------:R-:W-:Y:S01]  /*55f0*/  FADD.FTZ R7, R171, -R7 ;  /* 0x80000007ab077221 */ /* 0x000fe20000010000 */
[----:B------:R0:W5:Y:S01]  /*5600*/  LDL.LU R0, [R1+0x188] ;  /* 0x0001880001007983 */ /* 0x0001620000300800 */
[----:B------:R-:W-:-:S02]  /*5610*/  FMUL.FTZ R235, R3, R231 ;  /* 0x000000e703eb7220 */ /* 0x000fc40000410000 */
[----:B------:R-:W-:Y:S02]  /*5620*/  FMUL.FTZ R7, R3, R7 ;  /* 0x0000000703077220 */ /* 0x000fe40000410000 */
[----:B--2---:R-:W-:Y:S02]  /*5630*/  FFMA.FTZ R231, R25, R235, R14 ;  /* 0x000000eb19e77223 */ /* 0x004fe4000001000e */
[----:B------:R-:W-:-:S05]  /*5640*/  FFMA.FTZ R252, R24, R7, R15 ;  /* 0x0000000718fc7223 */ /* 0x000fca000001000f */
[----:B------:R-:W-:Y:S01]  /*5650*/  F2FP.PACK_AB R231, R252, R231 ;  /* 0x000000e7fce7723e */ /* 0x000fe200000000ff */
        /* <DEDUP_REMOVED lines=8> */
[----:B------:R-:W-:Y:S01]  /*56e0*/  F2FP.PACK_AB R235, R7, R228 ;  /* 0x000000e407eb723e */ /* 0x000fe200000000ff */
[----:B------:R-:W-:-:S05]  /*56f0*/  IMAD.WIDE.U32 R228, R5, R252, c[0x0][0x210] ;  /* 0x0000840005e47625 */ /* 0x000fca00078e00fc */
[----:B------:R0:W-:Y:S01]  /*5700*/  STG.E.128 [R228.64], R232 ;  /* 0x000000e8e4007986 */ /* 0x0001e2000c101d04 */
[----:B------:R-:W-:-:S03]  /*5710*/  IADD3 R5, R5, 0x20, RZ ;  /* 0x0000002005057810 */ /* 0x000fc60007ffe0ff */
.L_x_36439:
[----:B------:R-:W-:Y:S05]  /*5720*/  BSYNC B0 ;  /* 0x0000000000007941 */ /* 0x000fea0003800000 */
.L_x_36438:
        /* <DEDUP_REMOVED lines=61> */
[----:B------:R-:W-:Y:S02]  /*5b00*/  F2FP.PACK_AB R231, R252, R231 ;  /* 0x000000e7fce7723e */ /* 0x000fe400000000ff */
        /* <DEDUP_REMOVED lines=12> */
.L_x_36441:
[----:B------:R-:W-:Y:S05]  /*5bd0*/  BSYNC B0 ;  /* 0x0000000000007941 */ /* 0x000fea0003800000 */
.L_x_36440:
        /* <DEDUP_REMOVED lines=40> */
[----:B------:R-:W3:Y:S01]  /*5e60*/  LDL R230, [R1] ;  /* 0x0000000001e67983 */ /* 0x000ee20000100800 */
        /* <DEDUP_REMOVED lines=33> */
.L_x_36443:
[----:B------:R-:W-:Y:S05]  /*6080*/  BSYNC B0 ;  /* 0x0000000000007941 */ /* 0x000fea0003800000 */
.L_x_36442:
        /* <DEDUP_REMOVED lines=21> */
[----:B------:R-:W-:Y:S01]  /*61e0*/  F2FP.PACK_AB R232, R230, R229 ;  /* 0x000000e5e6e8723e */ /* 0x000fe200000000ff */
[--C-:B------:R-:W-:Y:S02]  /*61f0*/  FADD.FTZ R229, R190, -R7.reuse ;  /* 0x80000007bee57221 */ /* 0x100fe40000010000 */
[----:B------:R-:W-:Y:S02]  /*6200*/  FADD.FTZ R230, R191, -R7 ;  /* 0x80000007bfe67221 */ /* 0x000fe40000010000 */
[C---:B------:R-:W-:Y:S02]  /*6210*/  FMUL.FTZ R233, R3.reuse, R229 ;  /* 0x000000e503e97220 */ /* 0x040fe40000410000 */
[----:B------:R-:W-:Y:S01]  /*6220*/  FMUL.FTZ R230, R3, R230 ;  /* 0x000000e603e67220 */ /* 0x000fe20000410000 */
[----:B------:R-:W-:Y:S01]  /*6230*/  F2FP.PACK_AB R228, R231, R228 ;  /* 0x000000e4e7e4723e */ /* 0x000fe200000000ff */
[----:B------:R-:W-:Y:S02]  /*6240*/  FFMA.FTZ R229, R250, R233, R58 ;  /* 0x000000e9fae57223 */ /* 0x000fe4000001003a */
        /* <DEDUP_REMOVED lines=17> */
[----:B------:R-:W-:-:S02]  /*6360*/  FFMA.FTZ R231, R246, R235, R62 ;  /* 0x000000ebf6e77223 */ /* 0x000fc4000001003e */
[----:B------:R-:W-:-:S05]  /*6370*/  FFMA.FTZ R252, R247, R7, R63 ;  /* 0x00000007f7fc7223 */ /* 0x000fca000001003f */
[----:B------:R-:W-:Y:S02]  /*6380*/  F2FP.PACK_AB R231, R252, R231 ;  /* 0x000000e7fce7723e */ /* 0x000fe400000000ff */
        /* <DEDUP_REMOVED lines=12> */
.L_x_36445:
[----:B------:R-:W-:Y:S05]  /*6450*/  BSYNC B0 ;  /* 0x0000000000007941 */ /* 0x000fea0003800000 */
.L_x_36444:
        /* <DEDUP_REMOVED lines=47> */
[----:B------:R-:W-:Y:S01]  /*6750*/  F2FP.PACK_AB R231, R252, R231 ;  /* 0x000000e7fce7723e */ /* 0x000fe200000000ff */
        /* <DEDUP_REMOVED lines=12> */
.L_x_36447:
[----:B------:R-:W-:Y:S05]  /*6820*/  BSYNC B0 ;  /* 0x0000000000007941 */ /* 0x000fea0003800000 */
.L_x_36446:
        /* <DEDUP_REMOVED lines=60> */
.L_x_36449:
[----:B------:R-:W-:Y:S05]  /*6bf0*/  BSYNC B0 ;  /* 0x0000000000007941 */ /* 0x000fea0003800000 */
.L_x_36448:
        /* <DEDUP_REMOVED lines=60> */
.L_x_36451:
[----:B------:R-:W-:Y:S05]  /*6fc0*/  BSYNC B0 ;  /* 0x0000000000007941 */ /* 0x000fea0003800000 */
.L_x_36450:
        /* <DEDUP_REMOVED lines=33> */
[----:B------:R-:W-:Y:S01]  /*71e0*/  F2FP.PACK_AB R228, R229, R228 ;  /* 0x000000e4e5e4723e */ /* 0x000fe200000000ff */
[----:B------:R-:W-:Y:S02]  /*71f0*/  FFMA.FTZ R229, R6, R4, R139 ;  /* 0x0000000406e57223 */ /* 0x000fe4000001008b */
[----:B------:R-:W-:Y:S01]  /*7200*/  FFMA.FTZ R232, R232, R234, R140 ;  /* 0x000000eae8e87223 */ /* 0x000fe2000001008c */
[----:B------:R-:W2:Y:S02]  /*7210*/  LDL R6, [R1+0x4c] ;  /* 0x00004c0001067983 */ /* 0x000ea40000100800 */
[----:B------:R-:W-:Y:S02]  /*7220*/  F2FP.PACK_AB R229, R229, R231 ;  /* 0x000000e7e5e5723e */ /* 0x000fe400000000ff */
[----:B------:R-:W3:Y:S01]  /*7230*/  LDL R231, [R1+0x68] ;  /* 0x0000680001e77983 */ /* 0x000ee20000100800 */
[----:B------:R-:W-:-:S05]  /*7240*/  FFMA.FTZ R230, R230, R235, R141 ;  /* 0x000000ebe6e67223 */ /* 0x000fca000001008d */
[----:B------:R-:W-:Y:S01]  /*7250*/  F2FP.PACK_AB R230, R230, R232 ;  /* 0x000000e8e6e6723e */ /* 0x000fe200000000ff */
[----:B---3--:R-:W-:Y:S02]  /*7260*/  FFMA.FTZ R232, R231, R252, R142 ;  /* 0x000000fce7e87223 */ /* 0x008fe4000001008e */
[----:B------:R-:W-:Y:S01]  /*7270*/  FFMA.FTZ R231, R233, R3, R143 ;  /* 0x00000003e9e77223 */ /* 0x000fe2000001008f */
[----:B------:R-:W-:-:S04]  /*7280*/  MOV R233, 0x10 ;  /* 0x0000001000e97802 */ /* 0x000fc80000000f00 */
[----:B------:R-:W-:Y:S01]  /*7290*/  F2FP.PACK_AB R231, R231, R232 ;  /* 0x000000e8e7e7723e */ /* 0x000fe200000000ff */
        /* <DEDUP_REMOVED lines=13> */
[----:B------:R-:W-:Y:S01]  /*7370*/  F2FP.PACK_AB R231, R3, R231 ;  /* 0x000000e703e7723e */ /* 0x000fe200000000ff */
[----:B------:R-:W-:Y:S01]  /*7380*/  FFMA.FTZ R232, R233, R0, R145 ;  /* 0x00000000e9e87223 */ /* 0x000fe20000010091 */
[----:B------:R-:W-:Y:S01]  /*7390*/  HFMA2.MMA R233, -RZ, RZ, 0, 9.5367431640625e-07 ;  /* 0x00000010ffe97435 */ /* 0x000fe200000001ff */
[----:B------:R-:W-:Y:S02]  /*73a0*/  FFMA.FTZ R7, R228, R7, R146 ;  /* 0x00000007e4077223 */ /* 0x000fe40000010092 */
[----:B------:R-:W-:-:S02]  /*73b0*/  FFMA.FTZ R230, R230, R234, R148 ;  /* 0x000000eae6e67223 */ /* 0x000fc40000010094 */
[----:B------:R-:W-:Y:S01]  /*73c0*/  FFMA.FTZ R228, R229, R235, R149 ;  /* 0x000000ebe5e47223 */ /* 0x000fe20000010095 */
[----:B------:R-:W-:-:S04]  /*73d0*/  F2FP.PACK_AB R229, R4, R7 ;  /* 0x0000000704e5723e */ /* 0x000fc800000000ff */
[----:B------:R-:W-:Y:S01]  /*73e0*/  IMAD.WIDE.U32 R4, R5, R233, c[0x0][0x210] ;  /* 0x0000840005047625 */ /* 0x000fe200078e00e9 */
[----:B------:R-:W-:-:S03]  /*73f0*/  F2FP.PACK_AB R230, R228, R230 ;  /* 0x000000e6e4e6723e */ /* 0x000fc600000000ff */
[----:B---3--:R-:W-:Y:S02]  /*7400*/  FFMA.FTZ R3, R252, R2, R144 ;  /* 0x00000002fc037223 */ /* 0x008fe40000010090 */
[----:B------:R0:W5:Y:S04]  /*7410*/  LDL.LU R2, [R1+0x184] ;  /* 0x0001840001027983 */ /* 0x0001680000300800 */
[----:B------:R0:W5:Y:S01]  /*7420*/  LDL.LU R0, [R1+0x180] ;  /* 0x0001800001007983 */ /* 0x0001620000300800 */
[----:B------:R-:W-:-:S05]  /*7430*/  F2FP.PACK_AB R228, R232, R3 ;  /* 0x00000003e8e4723e */ /* 0x000fca00000000ff */
[----:B------:R0:W-:Y:S02]  /*7440*/  STG.E.128 [R4.64], R228 ;  /* 0x000000e404007986 */ /* 0x0001e4000c101d04 */
.L_x_36453:
[----:B------:R-:W-:Y:S05]  /*7450*/  BSYNC B0 ;  /* 0x0000000000007941 */ /* 0x000fea0003800000 */
.L_x_36452:
[----:B-1----:R-:W-:-:S05]  /*7460*/  MOV R3, 0x4 ;  /* 0x0000000400037802 */ /* 0x002fca0000000f00 */
[----:B-----5:R-:W-:-:S05]  /*7470*/  IMAD R6, R3, c[0x0][0x160], R6 ;  /* 0x0000580003067a24 */ /* 0x020fca00078e0206 */
[----:B------:R-:W-:-:S13]  /*7480*/  ISETP.GE.AND P1, PT, R6, c[0x0][0x164], PT ;  /* 0x0000590006007a0c */ /* 0x000fda0003f26270 */
[----:B0-----:R-:W-:Y:S01]  /*7490*/  @P1 CALL.REL.NOINC `(.L_x_36454) ;  /* 0x0000001000001944 */ /* 0x001fe20003c00000 */
[----:B------:R-:W-:Y:S05]  /*74a0*/  BRA `(.L_x_36455) ;  /* 0xffffa1a000007947 */ /* 0x000fea000383ffff */
.L_x_36454:
[----:B------:R-:W-:Y:S05]  /*74b0*/  EXIT ;  /* 0x000000000000794d */ /* 0x000fea0003800000 */
.L_x_36436:
[----:B------:R-:W-:Y:S01]  /*74c0*/  HFMA2.MMA R3, -RZ, RZ, 0, 5.9604644775390625e-08 ;  /* 0x00000001ff037435 */ /* 0x000fe200000001ff */
[----:B------:R-:W-:Y:S02]  /*74d0*/  MOV R7, R4 ;  /* 0x0000000400077202 */ /* 0x000fe40000000f00 */
[----:B------:R-:W-:Y:S02]  /*74e0*/  MOV R230, 0x1f ;  /* 0x0000001f00e67802 */ /* 0x000fe40000000f00 */
[----:B-1----:R-:W-:Y:S02]  /*74f0*/  MOV R229, 0xffffffff ;  /* 0xffffffff00e57802 */ /* 0x002fe40000000f00 */
[----:B------:R-:W-:Y:S02]  /*7500*/  MOV R228, 0x7520 ;  /* 0x0000752000e47802 */ /* 0x000fe40000000f00 */
[----:B0----5:R-:W-:Y:S05]  /*7510*/  CALL.REL.NOINC `($__internal_56_$__cuda_sm70_shflsync_bfly_p) ;  /* 0x00000c2000007944 */ /* 0x021fea0003c00000 */
[----:B-1----:R-:W-:Y:S05]  /*7520*/  BRA `(.L_x_36456) ;  /* 0xffffd2e000007947 */ /* 0x002fea000383ffff */
.L_x_36437:
[----:B------:R-:W-:Y:S01]  /*7530*/  HFMA2.MMA R3, -RZ, RZ, 0, 1.1920928955078125e-07 ;  /* 0x00000002ff037435 */ /* 0x000fe200000001ff */
[----:B------:R-:W-:Y:S02]  /*7540*/  MOV R7, R4 ;  /* 0x0000000400077202 */ /* 0x000fe40000000f00 */
[----:B------:R-:W-:-:S02]  /*7550*/  MOV R230, 0x1f ;  /* 0x0000001f00e67802 */ /* 0x000fc40000000f00 */
[----:B-1----:R-:W-:Y:S02]  /*7560*/  MOV R229, 0xffffffff ;  /* 0xffffffff00e57802 */ /* 0x002fe40000000f00 */
[----:B------:R-:W-:Y:S02]  /*7570*/  MOV R228, 0x7590 ;  /* 0x0000759000e47802 */ /* 0x000fe40000000f00 */
[----:B0----5:R-:W-:Y:S05]  /*7580*/  CALL.REL.NOINC `($__internal_56_$__cuda_sm70_shflsync_bfly_p) ;  /* 0x00000bb000007944 */ /* 0x021fea0003c00000 */
[----:B-1----:R-:W-:Y:S01]  /*7590*/  FADD.FTZ R4, R4, R3 ;  /* 0x0000000304047221 */ /* 0x002fe20000010000 */
[----:B------:R-:W-:Y:S01]  /*75a0*/  HFMA2.MMA R3, -RZ, RZ, 0, 2.384185791015625e-07 ;  /* 0x00000004ff037435 */ /* 0x000fe200000001ff */
[----:B------:R-:W-:Y:S02]  /*75b0*/  MOV R230, 0x1f ;  /* 0x0000001f00e67802 */ /* 0x000fe40000000f00 */
[----:B------:R-:W-:Y:S02]  /*75c0*/  MOV R229, 0xffffffff ;  /* 0xffffffff00e57802 */ /* 0x000fe40000000f00 */
[----:B------:R-:W-:Y:S02]  /*75d0*/  MOV R7, R4 ;  /* 0x0000000400077202 */ /* 0x000fe40000000f00 */
[----:B------:R-:W-:-:S02]  /*75e0*/  MOV R228, 0x7600 ;  /* 0x0000760000e47802 */ /* 0x000fc40000000f00 */
[----:B------:R-:W-:Y:S05]  /*75f0*/  CALL.REL.NOINC `($__internal_56_$__cuda_sm70_shflsync_bfly_p) ;  /* 0x00000b4000007944 */ /* 0x000fea0003c00000 */
[----:B-1----:R-:W-:Y:S01]  /*7600*/  FADD.FTZ R4, R4, R3 ;  /* 0x0000000304047221 */ /* 0x002fe20000010000 */
[----:B------:R-:W-:Y:S01]  /*7610*/  HFMA2.MMA R3, -RZ, RZ, 0, 4.76837158203125e-07 ;  /* 0x00000008ff037435 */ /* 0x000fe200000001ff */
[----:B------:R-:W-:-:S02]  /*7620*/  MOV R230, 0x1f ;  /* 0x0000001f00e67802 */ /* 0x000fc40000000f00 */
[----:B------:R-:W-:Y:S02]  /*7630*/  MOV R229, 0xffffffff ;  /* 0xffffffff00e57802 */ /* 0x000fe40000000f00 */
[----:B------:R-:W-:Y:S02]  /*7640*/  MOV R7, R4 ;  /* 0x0000000400077202 */ /* 0x000fe40000000f00 */
[----:B------:R-:W-:Y:S02]  /*7650*/  MOV R228, 0x7670 ;  /* 0x0000767000e47802 */ /* 0x000fe40000000f00 */
[----:B------:R-:W-:Y:S05]  /*7660*/  CALL.REL.NOINC `($__internal_56_$__cuda_sm70_shflsync_bfly_p) ;  /* 0x00000ad000007944 */ /* 0x000fea0003c00000 */
[----:B-1----:R-:W-:Y:S01]  /*7670*/  FADD.FTZ R4, R4, R3 ;  /* 0x0000000304047221 */ /* 0x002fe20000010000 */
[----:B------:R-:W-:Y:S01]  /*7680*/  HFMA2.MMA R3, -RZ, RZ, 0, 9.5367431640625e-07 ;  /* 0x00000010ff037435 */ /* 0x000fe200000001ff */
[----:B------:R-:W-:Y:S02]  /*7690*/  MOV R230, 0x1f ;  /* 0x0000001f00e67802 */ /* 0x000fe40000000f00 */
[----:B------:R-:W-:Y:S02]  /*76a0*/  MOV R229, 0xffffffff ;  /* 0xffffffff00e57802 */ /* 0x000fe40000000f00 */
[----:B------:R-:W-:-:S02]  /*76b0*/  MOV R7, R4 ;  /* 0x0000000400077202 */ /* 0x000fc40000000f00 */
[----:B------:R-:W-:Y:S02]  /*76c0*/  MOV R228, 0x76e0 ;  /* 0x000076e000e47802 */ /* 0x000fe40000000f00 */
[----:B------:R-:W-:Y:S05]  /*76d0*/  CALL.REL.NOINC `($__internal_56_$__cuda_sm70_shflsync_bfly_p) ;  /* 0x00000a6000007944 */ /* 0x000fea0003c00000 */
        /* <DEDUP_REMOVED lines=140> */
[----:B------:R-:W-:Y:S05]  /*7fa0*/  CALL.REL.NOINC `($__internal_56_$__cuda_sm70_shflsync_bfly_p) ;  /* 0x0000019000007944 */ /* 0x000fea0003c00000 */
[----:B-1----:R-:W-:Y:S01]  /*7fb0*/  FADD.FTZ R7, R7, R3 ;  /* 0x0000000307077221 */ /* 0x002fe20000010000 */
[----:B------:R-:W-:Y:S01]  /*7fc0*/  HFMA2.MMA R3, -RZ, RZ, 0, 1.1920928955078125e-07 ;  /* 0x00000002ff037435 */ /* 0x000fe200000001ff */
[----:B------:R-:W-:Y:S02]  /*7fd0*/  MOV R230, 0x1f ;  /* 0x0000001f00e67802 */ /* 0x000fe40000000f00 */
[----:B------:R-:W-:Y:S02]  /*7fe0*/  MOV R229, 0xffffffff ;  /* 0xffffffff00e57802 */ /* 0x000fe40000000f00 */
[----:B------:R-:W-:Y:S02]  /*7ff0*/  MOV R228, 0x8010 ;  /* 0x0000801000e47802 */ /* 0x000fe40000000f00 */
[----:B------:R-:W-:Y:S05]  /*8000*/  CALL.REL.NOINC `($__internal_56_$__cuda_sm70_shflsync_bfly_p) ;  /* 0x0000013000007944 */ /* 0x000fea0003c00000 */
[----:B-1----:R-:W-:Y:S01]  /*8010*/  FADD.FTZ R7, R7, R3 ;  /* 0x0000000307077221 */ /* 0x002fe20000010000 */
[----:B------:R-:W-:Y:S01]  /*8020*/  HFMA2.MMA R3, -RZ, RZ, 0, 2.384185791015625e-07 ;  /* 0x00000004ff037435 */ /* 0x000fe200000001ff */
[----:B------:R-:W-:-:S02]  /*8030*/  MOV R230, 0x1f ;  /* 0x0000001f00e67802 */ /* 0x000fc40000000f00 */
[----:B------:R-:W-:Y:S02]  /*8040*/  MOV R229, 0xffffffff ;  /* 0xffffffff00e57802 */ /* 0x000fe40000000f00 */
[----:B------:R-:W-:Y:S02]  /*8050*/  MOV R228, 0x8070 ;  /* 0x0000807000e47802 */ /* 0x000fe40000000f00 */
[----:B------:R-:W-:Y:S05]  /*8060*/  CALL.REL.NOINC `($__internal_56_$__cuda_sm70_shflsync_bfly_p) ;  /* 0x000000d000007944 */ /* 0x000fea0003c00000 */
[----:B-1----:R-:W-:Y:S01]  /*8070*/  FADD.FTZ R7, R7, R3 ;  /* 0x0000000307077221 */ /* 0x002fe20000010000 */
[----:B------:R-:W-:Y:S01]  /*8080*/  HFMA2.MMA R3, -RZ, RZ, 0, 4.76837158203125e-07 ;  /* 0x00000008ff037435 */ /* 0x000fe200000001ff */
[----:B------:R-:W-:Y:S02]  /*8090*/  MOV R230, 0x1f ;  /* 0x0000001f00e67802 */ /* 0x000fe40000000f00 */
[----:B------:R-:W-:Y:S02]  /*80a0*/  MOV R229, 0xffffffff ;  /* 0xffffffff00e57802 */ /* 0x000fe40000000f00 */
[----:B------:R-:W-:Y:S02]  /*80b0*/  MOV R228, 0x80d0 ;  /* 0x000080d000e47802 */ /* 0x000fe40000000f00 */
[----:B------:R-:W-:Y:S05]  /*80c0*/  CALL.REL.NOINC `($__internal_56_$__cuda_sm70_shflsync_bfly_p) ;  /* 0x0000007000007944 */ /* 0x000fea0003c00000 */
[----:B-1----:R-:W-:Y:S01]  /*80d0*/  FADD.FTZ R7, R7, R3 ;  /* 0x0000000307077221 */ /* 0x002fe20000010000 */
[----:B------:R-:W-:Y:S01]  /*80e0*/  HFMA2.MMA R3, -RZ, RZ, 0, 9.5367431640625e-07 ;  /* 0x00000010ff037435 */ /* 0x000fe200000001ff */
[----:B------:R-:W-:-:S02]  /*80f0*/  MOV R230, 0x1f ;  /* 0x0000001f00e67802 */ /* 0x000fc40000000f00 */
[----:B------:R-:W-:Y:S02]  /*8100*/  MOV R229, 0xffffffff ;  /* 0xffffffff00e57802 */ /* 0x000fe40000000f00 */
[----:B------:R-:W-:Y:S02]  /*8110*/  MOV R228, 0x8130 ;  /* 0x0000813000e47802 */ /* 0x000fe40000000f00 */
[----:B------:R-:W-:Y:S05]  /*8120*/  CALL.REL.NOINC `($__internal_56_$__cuda_sm70_shflsync_bfly_p) ;  /* 0x0000001000007944 */ /* 0x000fea0003c00000 */
[----:B-1----:R-:W-:Y:S05]  /*8130*/  BRA `(.L_x_36457) ;  /* 0xffffd07000007947 */ /* 0x002fea000383ffff */
        .weak           $__internal_56_$__cuda_sm70_shflsync_bfly_p
        .type           $__internal_56_$__cuda_sm70_shflsync_bfly_p,@function
        .size           $__internal_56_$__cuda_sm70_shflsync_bfly_p,(.L_x_52474 - $__internal_56_$__cuda_sm70_shflsync_bfly_p)
$__internal_56_$__cuda_sm70_shflsync_bfly_p:
[----:B------:R-:W-:Y:S04]  /*8140*/  WARPSYNC R229 ;  /* 0x000000e500007348 */ /* 0x000fe80003800000 */
[----:B------:R0:W1:Y:S02]  /*8150*/  SHFL.BFLY PT, R3, R7, R3, R230 ;  /* 0x0c00000307037389 */ /* 0x00006400000e00e6 */
[----:B0-----:R-:W-:-:S06]  /*8160*/  HFMA2.MMA R229, -RZ, RZ, 0, 0 ;  /* 0x00000000ffe57435 */ /* 0x001fcc00000001ff */
[----:B------:R-:W-:Y:S05]  /*8170*/  RET.REL.NODEC R228 `(_ZN10layer_norm31ln_parallel_residual_fwd_kernelINS_13Kernel_traitsIf6__halffS2_fjLj2048ELj1ELj4ELj1ELj16ENS_18Kernel_traits_baseILj2048EfS2_fS2_fjLj128EEEEELb0ELb0ELb0EEEvNS_9FwdParamsE) ;  /* 0xffff7e80e4007950 */ /* 0x000fea0003c3ffff */
.L_x_36458:
        /* <DEDUP_REMOVED lines=16> */
.L_x_52474:


//--------------------- .text._ZN10layer_norm31ln_parallel_residual_fwd_kernelINS_13Kernel_traitsIf6__halffS2_fjLj2048ELj1ELj4ELj1ELj16ENS_18Kernel_traits_baseILj2048EfS2_fS2_fjLj128EEEEELb0ELb0ELb1EEEvNS_9FwdParamsE --------------------------
	.section	.text._ZN10layer_norm31ln_parallel_residual_fwd_kernelINS_13Kernel_traitsIf6__halffS2_fjLj2048ELj1ELj4ELj1ELj16ENS_18Kernel_traits_baseILj2048EfS2_fS2_fjLj128EEEEELb0ELb0ELb1EEEvNS_9FwdParamsE,"ax",@progbits
	.sectioninfo	@"SHI_REGISTERS=255"
	.align	128
        .global         _ZN10layer_norm31ln_parallel_residual_fwd_kernelINS_13Kernel_traitsIf6__halffS2_fjLj2048ELj1ELj4ELj1ELj16ENS_18Kernel_traits_baseILj2048EfS2_fS2_fjLj128EEEEELb0ELb0ELb1EEEvNS_9FwdParamsE
        .type           _ZN10layer_norm31ln_parallel_residual_fwd_kernelINS_13Kernel_traitsIf6__halffS2_fjLj2048ELj1ELj4ELj1ELj16ENS_18Kernel_traits_baseILj2048EfS2_fS2_fjLj128EEEEELb0ELb0ELb1EEEvNS_9FwdParamsE,@function
        .size           _ZN10layer_norm31ln_parallel_residual_fwd_kernelINS_13Kernel_traitsIf6__halffS2_fjLj2048ELj1ELj4ELj1ELj16ENS_18Kernel_traits_baseILj2048EfS2_fS2_fjLj128EEEEELb0ELb0ELb1EEEvNS_9FwdParamsE,(.L_x_52475 - _ZN10layer_norm31ln_parallel_residual_fwd_kernelINS_13Kernel_traitsIf6__halffS2_fjLj2048ELj1ELj4ELj1ELj16ENS_18Kernel_traits_baseILj2048EfS2_fS2_fjLj128EEEEELb0ELb0ELb1EEEvNS_9FwdParamsE)
        .other          _ZN10layer_norm31ln_parallel_residual_fwd_kernelINS_13Kernel_traitsIf6__halffS2_fjLj2048ELj1ELj4ELj1ELj16ENS_18Kernel_traits_baseILj2048EfS2_fS2_fjLj128EEEEELb0ELb0ELb1EEEvNS_9FwdParamsE,@"STO_CUDA_ENTRY STV_DEFAULT"
_ZN10layer_norm31ln_parallel_residual_fwd_kernelINS_13Kernel_traitsIf6__halffS2_fjLj2048ELj1ELj4ELj1ELj16ENS_18Kernel_traits_baseILj2048EfS2_fS2_fjLj128EEEEELb0ELb0ELb1EEEvNS_9FwdParamsE:
.text._ZN10layer_norm31ln_parallel_residual_fwd_kernelINS_13Kernel_traitsIf6__halffS2_fjLj2048ELj1ELj4ELj1ELj16ENS_18Kernel_traits_baseILj2048EfS2_fS2_fjLj128EEEEELb0ELb0ELb1EEEvNS_9FwdParamsE:
        /* <DEDUP_REMOVED lines=272> */
.L_x_36590:
        /* <DEDUP_REMOVED lines=28> */
.L_x_36459:
[----:B-----5:R-:W-:-:S05]  /*12c0*/  HADD2.F32 R0, -RZ, R168.H0_H0 ;  /* 0x200000a8ff007230 */ /* 0x020fca0000004100 */
[----:B------:R-:W-:-:S04]  /*12d0*/  FADD.FTZ R240, R240, R0 ;  /* 0x00000000f0f07221 */ /* 0x000fc80000010000 */
[----:B------:R-:W-:Y:S02]  /*12e0*/  @P2 FADD.FTZ R240, R172, R240 ;  /* 0x000000f0acf02221 */ /* 0x000fe40000010000 */
.L_x_36460:
[----:B------:R-:W-:Y:S01]  /*12f0*/  HADD2.F32 R241, -RZ, R236.H1_H1 ;  /* 0x300000ecfff17230 */ /* 0x000fe20000004100 */
[----:B------:R-:W-:Y:S05]  /*1300*/  @P1 BRA `(.L_x_36461) ;  /* 0x0000003000001947 */ /* 0x000fea0003800000 */
[----:B------:R-:W-:Y:S05]  /*1310*/  @!P2 BRA `(.L_x_36462) ;  /* 0x000000500000a947 */ /* 0x000fea0003800000 */
[----:B-----5:R-:W-:Y:S01]  /*1320*/  FADD.FTZ R241, R173, R241 ;  /* 0x000000f1adf17221 */ /* 0x020fe20000010000 */
[----:B------:R-:W-:Y:S05]  /*1330*/  BRA `(.L_x_36462) ;  /* 0x0000003000007947 */ /* 0x000fea0003800000 */
.L_x_36461:
[----:B-----5:R-:W-:-:S05]  /*1340*/  HADD2.F32 R0, -RZ, R168.H1_H1 ;  /* 0x300000a8ff007230 */ /* 0x020fca0000004100 */
[----:B------:R-:W-:-:S04]  /*1350*/  FADD.FTZ R241, R241, R0 ;  /* 0x00000000f1f17221 */ /* 0x000fc80000010000 */
[----:B------:R-:W-:Y:S02]  /*1360*/  @P2 FADD.FTZ R241, R173, R241 ;  /* 0x000000f1adf12221 */ /* 0x000fe40000010000 */
.L_x_36462:
[----:B------:R-:W-:Y:S01]  /*1370*/  HADD2.F32 R242, -RZ, R237.H0_H0 ;  /* 0x200000edfff27230 */ /* 0x000fe20000004100 */
[----:B------:R-:W-:Y:S05]  /*1380*/  @P1 BRA `(.L_x_36463) ;  /* 0x0000003000001947 */ /* 0x000fea0003800000 */
[----:B------:R-:W-:Y:S05]  /*1390*/  @!P2 BRA `(.L_x_36464) ;  /* 0x000000500000a947 */ /* 0x000fea0003800000 */
[----:B-----5:R-:W-:Y:S01]  /*13a0*/  FADD.FTZ R242, R174, R242 ;  /* 0x000000f2aef27221 */ /* 0x020fe20000010000 */
[----:B------:R-:W-:Y:S05]  /*13b0*/  BRA `(.L_x_36464) ;  /* 0x0000003000007947 */ /* 0x000fea0003800000 */
.L_x_36463:
[----:B-----5:R-:W-:-:S05]  /*13c0*/  HADD2.F32 R0, -RZ, R169.H0_H0 ;  /* 0x200000a9ff007230 */ /* 0x020fca0000004100 */
[----:B------:R-:W-:-:S04]  /*13d0*/  FADD.FTZ R242, R242, R0 ;  /* 0x00000000f2f27221 */ /* 0x000fc80000010000 */
[----:B------:R-:W-:Y:S02]  /*13e0*/  @P2 FADD.FTZ R242, R174, R242 ;  /* 0x000000f2aef22221 */ /* 0x000fe40000010000 */
.L_x_36464:
[----:B------:R-:W-:Y:S01]  /*13f0*/  HADD2.F32 R243, -RZ, R237.H1_H1 ;  /* 0x300000edfff37230 */ /* 0x000fe20000004100 */
[----:B------:R-:W-:Y:S05]  /*1400*/  @P1 BRA `(.L_x_36465) ;  /* 0x0000003000001947 */ /* 0x000fea0003800000 */
[----:B------:R-:W-:Y:S05]  /*1410*/  @!P2 BRA `(.L_x_36466) ;  /* 0x000000500000a947 */ /* 0x000fea0003800000 */
[----:B-----5:R-:W-:Y:S01]  /*1420*/  FADD.FTZ R243, R175, R243 ;  /* 0x000000f3aff37221 */ /* 0x020fe20000010000 */
[----:B------:R-:W-:Y:S05]  /*1430*/  BRA `(.L_x_36466) ;  /* 0x0000003000007947 */ /* 0x000fea0003800000 */
.L_x_36465:
[----:B-----5:R-:W-:-:S05]  /*1440*/  HADD2.F32 R0, -RZ, R169.H1_H1 ;  /* 0x300000a9ff007230 */ /* 0x020fca0000004100 */
[----:B------:R-:W-:-:S04]  /*1450*/  FADD.FTZ R243, R243, R0 ;  /* 0x00000000f3f37221 */ /* 0x000fc80000010000 */
[----:B------:R-:W-:Y:S02]  /*1460*/  @P2 FADD.FTZ R243, R175, R243 ;  /* 0x000000f3aff32221 */ /* 0x000fe40000010000 */
.L_x_36466:
[----:B------:R-:W-:Y:S01]  /*1470*/  HADD2.F32 R236, -RZ, R238.H0_H0 ;  /* 0x200000eeffec7230 */ /* 0x000fe20000004100 */
[----:B------:R-:W-:Y:S05]  /*1480*/  @P1 BRA `(.L_x_36467) ;  /* 0x0000003000001947 */ /* 0x000fea0003800000 */
[----:B------:R-:W-:Y:S05]  /*1490*/  @!P2 BRA `(.L_x_36468) ;  /* 0x000000500000a947 */ /* 0x000fea0003800000 */
[----:B-----5:R-:W-:Y:S01]  /*14a0*/  FADD.FTZ R236, R176, R236 ;  /* 0x000000ecb0ec7221 */ /* 0x020fe20000010000 */
[----:B------:R-:W-:Y:S05]  /*14b0*/  BRA `(.L_x_36468) ;  /* 0x0000003000007947 */ /* 0x000fea0003800000 */
.L_x_36467:
[----:B-----5:R-:W-:-:S05]  /*14c0*/  HADD2.F32 R0, -RZ, R170.H0_H0 ;  /* 0x200000aaff007230 */ /* 0x020fca0000004100 */
[----:B------:R-:W-:-:S04]  /*14d0*/  FADD.FTZ R236, R236, R0 ;  /* 0x00000000ecec7221 */ /* 0x000fc80000010000 */
[----:B------:R-:W-:Y:S02]  /*14e0*/  @P2 FADD.FTZ R236, R176, R236 ;  /* 0x000000ecb0ec2221 */ /* 0x000fe40000010000 */
.L_x_36468:
[----:B------:R-:W-:Y:S01]  /*14f0*/  HADD2.F32 R237, -RZ, R238.H1_H1 ;  /* 0x300000eeffed7230 */ /* 0x000fe20000004100 */
[----:B------:R-:W-:Y:S05]  /*1500*/  @P1 BRA `(.L_x_36469) ;  /* 0x0000003000001947 */ /* 0x000fea0003800000 */
[----:B------:R-:W-:Y:S05]  /*1510*/  @!P2 BRA `(.L_x_36470) ;  /* 0x000000500000a947 */ /* 0x000fea0003800000 */
[----:B-----5:R-:W-:Y:S01]  /*1520*/  FADD.FTZ R237, R177, R237 ;  /* 0x000000edb1ed7221 */ /* 0x020fe20000010000 */
[----:B------:R-:W-:Y:S05]  /*1530*/  BRA `(.L_x_36470) ;  /* 0x0000003000007947 */ /* 0x000fea0003800000 */
.L_x_36469:
[----:B-----5:R-:W-:-:S05]  /*1540*/  HADD2.F32 R0, -RZ, R170.H1_H1 ;  /* 0x300000aaff007230 */ /* 0x020fca0000004100 */
[----:B------:R-:W-:-:S04]  /*1550*/  FADD.FTZ R237, R237, R0 ;  /* 0x00000000eded7221 */ /* 0x000fc80000010000 */
[----:B------:R-:W-:Y:S02]  /*1560*/  @P2 FADD.FTZ R237, R177, R237 ;  /* 0x000000edb1ed2221 */ /* 0x000fe40000010000 */
.L_x_36470:
[----:B------:R-:W-:Y:S01]  /*1570*/  HADD2.F32 R238, -RZ, R239.H0_H0 ;  /* 0x200000efffee7230 */ /* 0x000fe20000004100 */
[----:B------:R-:W-:Y:S05]  /*1580*/  @P1 BRA `(.L_x_36471) ;  /* 0x0000003000001947 */ /* 0x000fea0003800000 */
[----:B------:R-:W-:Y:S05]  /*1590*/  @!P2 BRA `(.L_x_36472) ;  /* 0x000000500000a947 */ /* 0x000fea0003800000 */
[----:B-----5:R-:W-:Y:S01]  /*15a0*/  FADD.FTZ R238, R178, R238 ;  /* 0x000000eeb2ee7221 */ /* 0x020fe20000010000 */
[----:B------:R-:W-:Y:S05]  /*15b0*/  BRA `(.L_x_36472) ;  /* 0x0000003000007947 */ /* 0x000fea0003800000 */
.L_x_36471:
[----:B-----5:R-:W-:-:S05]  /*15c0*/  HADD2.F32 R0, -RZ, R171.H0_H0 ;  /* 0x200000abff007230 */ /* 0x020fca0000004100 */
[----:B------:R-:W-:-:S04]  /*15d0*/  FADD.FTZ R238, R238, R0 ;  /* 0x00000000eeee7221 */ /* 0x000fc80000010000 */
[----:B------:R-:W-:Y:S02]  /*15e0*/  @P2 FADD.FTZ R238, R178, R238 ;  /* 0x000000eeb2ee2221 */ /* 0x000fe40000010000 */
.L_x_36472:
[----:B------:R-:W-:Y:S01]  /*15f0*/  HADD2.F32 R239, -RZ, R239.H1_H1 ;  /* 0x300000efffef7230 */ /* 0x000fe20000004100 */
[----:B------:R-:W-:Y:S05]  /*1600*/  @P1 BRA `(.L_x_36473) ;  /* 0x0000003000001947 */ /* 0x000fea0003800000 */
[----:B------:R-:W-:Y:S05]  /*1610*/  @!P2 BRA `(.L_x_36474) ;  /* 0x000000500000a947 */ /* 0x000fea0003800000 */
[----:B-----5:R-:W-:Y:S01]  /*1620*/  FADD.FTZ R239, R179, R239 ;  /* 0x000000efb3ef7221 */ /* 0x020fe20000010000 */
[----:B------:R-:W-:Y:S05]  /*1630*/  BRA `(.L_x_36474) ;  /* 0x0000003000007947 */ /* 0x000fea0003800000 */
.L_x_36473:
[----:B-----5:R-:W-:-:S05]  /*1640*/  HADD2.F32 R0, -RZ, R171.H1_H1 ;  /* 0x300000abff007230 */ /* 0x020fca0000004100 */
[----:B------:R-:W-:-:S04]  /*1650*/  FADD.FTZ R239, R239, R0 ;  /* 0x00000000efef7221 */ /* 0x000fc80000010000 */
[----:B------:R-:W-:Y:S02]  /*1660*/  @P2 FADD.FTZ R239, R179, R239 ;  /* 0x000000efb3ef2221 */ /* 0x000fe40000010000 */
.L_x_36474:
        /* <DEDUP_REMOVED lines=13> */
[----:B--2---:R-:W-:Y:S01]  /*1740*/  HADD2.F32 R232, -RZ, R228.H0_H0 ;  /* 0x200000e4ffe87230 */ /* 0x004fe20000004100 */
[----:B------:R-:W-:Y:S05]  /*1750*/  @P1 BRA `(.L_x_36475) ;  /* 0x0000003000001947 */ /* 0x000fea0003800000 */
[----:B------:R-:W-:Y:S05]  /*1760*/  @!P2 BRA `(.L_x_36476) ;  /* 0x000000500000a947 */ /* 0x000fea0003800000 */
[----:B-----5:R-:W-:Y:S01]  /*1770*/  FADD.FTZ R232, R172, R232 ;  /* 0x000000e8ace87221 */ /* 0x020fe20000010000 */
[----:B------:R-:W-:Y:S05]  /*1780*/  BRA `(.L_x_36476) ;  /* 0x0000003000007947 */ /* 0x000fea0003800000 */
.L_x_36475:
[----:B-----5:R-:W-:-:S05]  /*1790*/  HADD2.F32 R0, -RZ, R168.H0_H0 ;  /* 0x200000a8ff007230 */ /* 0x020fca0000004100 */
[----:B------:R-:W-:-:S04]  /*17a0*/  FADD.FTZ R232, R0, R232 ;  /* 0x000000e800e87221 */ /* 0x000fc80000010000 */
[----:B------:R-:W-:Y:S02]  /*17b0*/  @P2 FADD.FTZ R232, R172, R232 ;  /* 0x000000e8ace82221 */ /* 0x000fe40000010000 */
.L_x_36476:
[----:B------:R-:W-:Y:S01]  /*17c0*/  HADD2.F32 R233, -RZ, R228.H1_H1 ;  /* 0x300000e4ffe97230 */ /* 0x000fe20000004100 */
[----:B------:R-:W-:Y:S05]  /*17d0*/  @P1 BRA `(.L_x_36477) ;  /* 0x0000003000001947 */ /* 0x000fea0003800000 */
[----:B------:R-:W-:Y:S05]  /*17e0*/  @!P2 BRA `(.L_x_36478) ;  /* 0x000000500000a947 */ /* 0x000fea0003800000 */
[----:B-----5:R-:W-:Y:S01]  /*17f0*/  FADD.FTZ R233, R173, R233 ;  /* 0x000000e9ade97221 */ /* 0x020fe20000010000 */
[----:B------:R-:W-:Y:S05]  /*1800*/  BRA `(.L_x_36478) ;  /* 0x0000003000007947 */ /* 0x000fea0003800000 */
.L_x_36477:
[----:B-----5:R-:W-:-:S05]  /*1810*/  HADD2.F32 R0, -RZ, R168.H1_H1 ;  /* 0x300000a8ff007230 */ /* 0x020fca0000004100 */
[----:B------:R-:W-:-:S04]  /*1820*/  FADD.FTZ R233, R0, R233 ;  /* 0x000000e900e97221 */ /* 0x000fc80000010000 */
[----:B------:R-:W-:Y:S02]  /*1830*/  @P2 FADD.FTZ R233, R173, R233 ;  /* 0x000000e9ade92221 */ /* 0x000fe40000010000 */
.L_x_36478:
[----:B------:R-:W-:Y:S01]  /*1840*/  HADD2.F32 R234, -RZ, R229.H0_H0 ;  /* 0x200000e5ffea7230 */ /* 0x000fe20000004100 */
[----:B------:R-:W-:Y:S05]  /*1850*/  @P1 BRA `(.L_x_36479) ;  /* 0x0000003000001947 */ /* 0x000fea0003800000 */
[----:B------:R-:W-:Y:S05]  /*1860*/  @!P2 BRA `(.L_x_36480) ;  /* 0x000000500000a947 */ /* 0x000fea0003800000 */
[----:B-----5:R-:W-:Y:S01]  /*1870*/  FADD.FTZ R234, R174, R234 ;  /* 0x000000eaaeea7221 */ /* 0x020fe20000010000 */
[----:B------:R-:W-:Y:S05]  /*1880*/  BRA `(.L_x_36480) ;  /* 0x0000003000007947 */ /* 0x000fea0003800000 */
.L_x_36479:
[----:B-----5:R-:W-:-:S05]  /*1890*/  HADD2.F32 R0, -RZ, R169.H0_H0 ;  /* 0x200000a9ff007230 */ /* 0x020fca0000004100 */
[----:B------:R-:W-:-:S04]  /*18a0*/  FADD.FTZ R234, R0, R234 ;  /* 0x000000ea00ea7221 */ /* 0x000fc80000010000 */
[----:B------:R-:W-:Y:S02]  /*18b0*/  @P2 FADD.FTZ R234, R174, R234 ;  /* 0x000000eaaeea2221 */ /* 0x000fe40000010000 */
.L_x_36480:
[----:B------:R-:W-:Y:S01]  /*18c0*/  HADD2.F32 R235, -RZ, R229.H1_H1 ;  /* 0x300000e5ffeb7230 */ /* 0x000fe20000004100 */
[----:B------:R-:W-:Y:S05]  /*18d0*/  @P1 BRA `(.L_x_36481) ;  /* 0x0000003000001947 */ /* 0x000fea0003800000 */
[----:B------:R-:W-:Y:S05]  /*18e0*/  @!P2 BRA `(.L_x_36482) ;  /* 0x000000500000a947 */ /* 0x000fea0003800000 */
[----:B-----5:R-:W-:Y:S01]  /*18f0*/  FADD.FTZ R235, R175, R235 ;  /* 0x000000ebafeb7221 */ /* 0x020fe20000010000 */
[----:B------:R-:W-:Y:S05]  /*1900*/  BRA `(.L_x_36482) ;  /* 0x0000003000007947 */ /* 0x000fea0003800000 */
.L_x_36481:
[----:B-----5:R-:W-:-:S05]  /*1910*/  HADD2.F32 R0, -RZ, R169.H1_H1 ;  /* 0x300000a9ff007230 */ /* 0x020fca0000004100 */
[----:B------:R-:W-:-:S04]  /*1920*/  FADD.FTZ R235, R0, R235 ;  /* 0x000000eb00eb7221 */ /* 0x000fc80000010000 */
[----:B------:R-:W-:Y:S02]  /*1930*/  @P2 FADD.FTZ R235, R175, R235 ;  /* 0x000000ebafeb2221 */ /* 0x000fe40000010000 */
.L_x_36482:
[----:B------:R-:W-:Y:S01]  /*1940*/  HADD2.F32 R228, -RZ, R230.H0_H0 ;  /* 0x200000e6ffe47230 */ /* 0x000fe20000004100 */
[----:B------:R-:W-:Y:S05]  /*1950*/  @P1 BRA `(.L_x_36483) ;  /* 0x0000003000001947 */ /* 0x000fea0003800000 */
[----:B------:R-:W-:Y:S05]  /*1960*/  @!P2 BRA `(.L_x_36484) ;  /* 0x000000500000a947 */ /* 0x000fea0003800000 */
[----:B-----5:R-:W-:Y:S01]  /*1970*/  FADD.FTZ R228, R176, R228 ;  /* 0x000000e4b0e47221 */ /* 0x020fe20000010000 */
[----:B------:R-:W-:Y:S05]  /*1980*/  BRA `(.L_x_36484) ;  /* 0x0000003000007947 */ /* 0x000fea0003800000 */
.L_x_36483:
[----:B-----5:R-:W-:-:S05]  /*1990*/  HADD2.F32 R0, -RZ, R170.H0_H0 ;  /* 0x200000aaff007230 */ /* 0x020fca0000004100 */
[----:B------:R-:W-:-:S04]  /*19a0*/  FADD.FTZ R228, R0, R228 ;  /* 0x000000e400e47221 */ /* 0x000fc80000010000 */
[----:B------:R-:W-:Y:S02]  /*19b0*/  @P2 FADD.FTZ R228, R176, R228 ;  /* 0x000000e4b0e42221 */ /* 0x000fe40000010000 */
.L_x_36484:
[----:B------:R-:W-:Y:S01]  /*19c0*/  HADD2.F32 R229, -RZ, R230.H1_H1 ;  /* 0x300000e6ffe57230 */ /* 0x000fe20000004100 */
[----:B------:R-:W-:Y:S05]  /*19d0*/  @P1 BRA `(.L_x_36485) ;  /* 0x0000003000001947 */ /* 0x000fea0003800000 */
[----:B------:R-:W-:Y:S05]  /*19e0*/  @!P2 BRA `(.L_x_36486) ;  /* 0x000000500000a947 */ /* 0x000fea0003800000 */
[----:B-----5:R-:W-:Y:S01]  /*19f0*/  FADD.FTZ R229, R177, R229 ;  /* 0x000000e5b1e57221 */ /* 0x020fe20000010000 */
[----:B------:R-:W-:Y:S05]  /*1a00*/  BRA `(.L_x_36486) ;  /* 0x0000003000007947 */ /* 0x000fea0003800000 */
.L_x_36485:
[----:B-----5:R-:W-:-:S05]  /*1a10*/  HADD2.F32 R0, -RZ, R170.H1_H1 ;  /* 0x300000aaff007230 */ /* 0x020fca0000004100 */
[----:B------:R-:W-:-:S04]  /*1a20*/  FADD.FTZ R229, R0, R229 ;  /* 0x000000e500e57221 */ /* 0x000fc80000010000 */
[----:B------:R-:W-:Y:S02]  /*1a30*/  @P2 FADD.FTZ R229, R177, R229 ;  /* 0x000000e5b1e52221 */ /* 0x000fe40000010000 */
.L_x_36486:
[----:B------:R-:W-:Y:S01]  /*1a40*/  HADD2.F32 R230, -RZ, R231.H0_H0 ;  /* 0x200000e7ffe67230 */ /* 0x000fe20000004100 */
[----:B------:R-:W-:Y:S05]  /*1a50*/  @P1 BRA `(.L_x_36487) ;  /* 0x0000003000001947 */ /* 0x000fea0003800000 */
[----:B------:R-:W-:Y:S05]  /*1a60*/  @!P2 BRA `(.L_x_36488) ;  /* 0x000000500000a947 */ /* 0x000fea0003800000 */
[----:B-----5:R-:W-:Y:S01]  /*1a70*/  FADD.FTZ R230, R178, R230 ;  /* 0x000000e6b2e67221 */ /* 0x020fe20000010000 */
[----:B------:R-:W-:Y:S05]  /*1a80*/  BRA `(.L_x_36488) ;  /* 0x0000003000007947 */ /* 0x000fea0003800000 */
.L_x_36487:
[----:B-----5:R-:W-:-:S05]  /*1a90*/  HADD2.F32 R0, -RZ, R171.H0_H0 ;  /* 0x200000abff007230 */ /* 0x020fca0000004100 */
[----:B------:R-:W-:-:S04]  /*1aa0*/  FADD.FTZ R230, R0, R230 ;  /* 0x000000e600e67221 */ /* 0x000fc80000010000 */
[----:B------:R-:W-:Y:S02]  /*1ab0*/  @P2 FADD.FTZ R230, R178, R230 ;  /* 0x000000e6b2e62221 */ /* 0x000fe40000010000 */
.L_x_36488:
[----:B------:R-:W-:Y:S01]  /*1ac0*/  HADD2.F32 R231, -RZ, R231.H1_H1 ;  /* 0x300000e7ffe77230 */ /* 0x000fe20000004100 */
[----:B------:R-:W-:Y:S05]  /*1ad0*/  @P1 BRA `(.L_x_36489) ;  /* 0x0000003000001947 */ /* 0x000fea0003800000 */
[----:B------:R-:W-:Y:S05]  /*1ae0*/  @!P2 BRA `(.L_x_36490) ;  /* 0x000000500000a947 */ /* 0x000fea0003800000 */
[----:B-----5:R-:W-:Y:S01]  /*1af0*/  FADD.FTZ R231, R179, R231 ;  /* 0x000000e7b3e77221 */ /* 0x020fe20000010000 */
[----:B------:R-:W-:Y:S05]  /*1b00*/  BRA `(.L_x_36490) ;  /* 0x0000003000007947 */ /* 0x000fea0003800000 */
.L_x_36489:
[----:B-----5:R-:W-:-:S05]  /*1b10*/  HADD2.F32 R0, -RZ, R171.H1_H1 ;  /* 0x300000abff007230 */ /* 0x020fca0000004100 */
[----:B------:R-:W-:-:S04]  /*1b20*/  FADD.FTZ R231, R0, R231 ;  /* 0x000000e700e77221 */ /* 0x000fc80000010000 */
[----:B------:R-:W-:Y:S02]  /*1b30*/  @P2 FADD.FTZ R231, R179, R231 ;  /* 0x000000e7b3e72221 */ /* 0x000fe40000010000 */
.L_x_36490:
        /* <DEDUP_REMOVED lines=17> */
.L_x_36491:
[----:B-----5:R-:W-:-:S05]  /*1c50*/  HADD2.F32 R0, -RZ, R168.H0_H0 ;  /* 0x200000a8ff007230 */ /* 0x020fca0000004100 */
[----:B------:R-:W-:-:S04]  /*1c60*/  FADD.FTZ R224, R0, R224 ;  /* 0x000000e000e07221 */ /* 0x000fc80000010000 */
[----:B------:R-:W-:Y:S02]  /*1c70*/  @P2 FADD.FTZ R224, R172, R224 ;  /* 0x000000e0ace02221 */ /* 0x000fe40000010000 */
.L_x_36492:
[----:B------:R-:W-:Y:S01]  /*1c80*/  HADD2.F32 R225, -RZ, R220.H1_H1 ;  /* 0x300000dcffe17230 */ /* 0x000fe20000004100 */
[----:B------:R-:W-:Y:S05]  /*1c90*/  @P1 BRA `(.L_x_36493) ;  /* 0x0000003000001947 */ /* 0x000fea0003800000 */
[----:B------:R-:W-:Y:S05]  /*1ca0*/  @!P2 BRA `(.L_x_36494) ;  /* 0x000000500000a947 */ /* 0x000fea0003800000 */
[----:B-----5:R-:W-:Y:S01]  /*1cb0*/  FADD.FTZ R225, R173, R225 ;  /* 0x000000e1ade17221 */ /* 0x020fe20000010000 */
[----:B------:R-:W-:Y:S05]  /*1cc0*/  BRA `(.L_x_36494) ;  /* 0x0000003000007947 */ /* 0x000fea0003800000 */
.L_x_36493:
[----:B-----5:R-:W-:-:S05]  /*1cd0*/  HADD2.F32 R0, -RZ, R168.H1_H1 ;  /* 0x300000a8ff007230 */ /* 0x020fca0000004100 */
[----:B------:R-:W-:-:S04]  /*1ce0*/  FADD.FTZ R225, R0, R225 ;  /* 0x000000e100e17221 */ /* 0x000fc80000010000 */
[----:B------:R-:W-:Y:S02]  /*1cf0*/  @P2 FADD.FTZ R225, R173, R225 ;  /* 0x000000e1ade12221 */ /* 0x000fe40000010000 */
.L_x_36494:
[----:B------:R-:W-:Y:S01]  /*1d00*/  HADD2.F32 R226, -RZ, R221.H0_H0 ;  /* 0x200000ddffe27230 */ /* 0x000fe20000004100 */
[----:B------:R-:W-:Y:S05]  /*1d10*/  @P1 BRA `(.L_x_36495) ;  /* 0x0000003000001947 */ /* 0x000fea0003800000 */
[----:B------:R-:W-:Y:S05]  /*1d20*/  @!P2 BRA `(.L_x_36496) ;  /* 0x000000500000a947 */ /* 0x000fea0003800000 */
[----:B-----5:R-:W-:Y:S01]  /*1d30*/  FADD.FTZ R226, R174, R226 ;  /* 0x000000e2aee27221 */ /* 0x020fe20000010000 */
[----:B------:R-:W-:Y:S05]  /*1d40*/  BRA `(.L_x_36496) ;  /* 0x0000003000007947 */ /* 0x000fea0003800000 */
.L_x_36495:
[----:B-----5:R-:W-:-:S05]  /*1d50*/  HADD2.F32 R0, -RZ, R169.H0_H0 ;  /* 0x200000a9ff007230 */ /* 0x020fca0000004100 */
[----:B------:R-:W-:-:S04]  /*1d60*/  FADD.FTZ R226, R0, R226 ;  /* 0x000000e200e27221 */ /* 0x000fc80000010000 */
[----:B------:R-:W-:Y:S02]  /*1d70*/  @P2 FADD.FTZ R226, R174, R226 ;  /* 0x000000e2aee22221 */ /* 0x000fe40000010000 */
.L_x_36496:
[----:B------:R-:W-:Y:S01]  /*1d80*/  HADD2.F32 R227, -RZ, R221.H1_H1 ;  /* 0x300000ddffe37230 */ /* 0x000fe20000004100 */
[----:B------:R-:W-:Y:S05]  /*1d90*/  @P1 BRA `(.L_x_36497) ;  /* 0x0000003000001947 */ /* 0x000fea0003800000 */
[----:B------:R-:W-:Y:S05]  /*1da0*/  @!P2 BRA `(.L_x_36498) ;  /* 0x000000500000a947 */ /* 0x000fea0003800000 */
[----:B-----5:R-:W-:Y:S01]  /*1db0*/  FADD.FTZ R227, R175, R227 ;  /* 0x000000e3afe37221 */ /* 0x020fe20000010000 */
[----:B------:R-:W-:Y:S05]  /*1dc0*/  BRA `(.L_x_36498) ;  /* 0x0000003000007947 */ /* 0x000fea0003800000 */
.L_x_36497:
[----:B-----5:R-:W-:-:S05]  /*1dd0*/  HADD2.F32 R0, -RZ, R169.H1_H1 ;  /* 0x300000a9ff007230 */ /* 0x020fca0000004100 */
[----:B------:R-:W-:-:S04]  /*1de0*/  FADD.FTZ R227, R0, R227 ;  /* 0x000000e300e37221 */ /* 0x000fc80000010000 */
[----:B------:R-:W-:Y:S02]  /*1df0*/  @P2 FADD.FTZ R227, R175, R227 ;  /* 0x000000e3afe32221 */ /* 0x000fe40000010000 */
.L_x_36498:
[----:B------:R-:W-:Y:S01]  /*1e00*/  HADD2.F32 R220, -RZ, R222.H0_H0 ;  /* 0x200000deffdc7230 */ /* 0x000fe20000004100 */
[----:B------:R-:W-:Y:S05]  /*1e10*/  @P1 BRA `(.L_x_36499) ;  /* 0x0000003000001947 */ /* 0x000fea0003800000 */
[----:B------:R-:W-:Y:S05]  /*1e20*/  @!P2 BRA `(.L_x_36500) ;  /* 0x000000500000a947 */ /* 0x000fea0003800000 */
[----:B-----5:R-:W-:Y:S01]  /*1e30*/  FADD.FTZ R220, R176, R220 ;  /* 0x000000dcb0dc7221 */ /* 0x020fe20000010000 */
[----:B------:R-:W-:Y:S05]  /*1e40*/  BRA `(.L_x_36500) ;  /* 0x0000003000007947 */ /* 0x000fea0003800000 */
.L_x_36499:
[----:B-----5:R-:W-:-:S05]  /*1e50*/  HADD2.F32 R0, -RZ, R170.H0_H0 ;  /* 0x200000aaff007230 */ /* 0x020fca0000004100 */
[----:B------:R-:W-:-:S04]  /*1e60*/  FADD.FTZ R220, R0, R220 ;  /* 0x000000dc00dc7221 */ /* 0x000fc80000010000 */
[----:B------:R-:W-:Y:S02]  /*1e70*/  @P2 FADD.FTZ R220, R176, R220 ;  /* 0x000000dcb0dc2221 */ /* 0x000fe40000010000 */
.L_x_36500:
[----:B------:R-:W-:Y:S01]  /*1e80*/  HADD2.F32 R221, -RZ, R222.H1_H1 ;  /* 0x300000deffdd7230 */ /* 0x000fe20000004100 */
[----:B------:R-:W-:Y:S05]  /*1e90*/  @P1 BRA `(.L_x_36501) ;  /* 0x0000003000001947 */ /* 0x000fea0003800000 */
[----:B------:R-:W-:Y:S05]  /*1ea0*/  @!P2 BRA `(.L_x_36502) ;  /* 0x000000500000a947 */ /* 0x000fea0003800000 */
[----:B-----5:R-:W-:Y:S01]  /*1eb0*/  FADD.FTZ R221, R177, R221 ;  /* 0x000000ddb1dd7221 */ /* 0x020fe20000010000 */
[----:B------:R-:W-:Y:S05]  /*1ec0*/  BRA `(.L_x_36502) ;  /* 0x0000003000007947 */ /* 0x000fea0003800000 */
.L_x_36501:
[----:B-----5:R-:W-:-:S05]  /*1ed0*/  HADD2.F32 R0, -RZ, R170.H1_H1 ;  /* 0x300000aaff007230 */ /* 0x020fca0000004100 */
[----:B------:R-:W-:-:S04]  /*1ee0*/  FADD.FTZ R221, R0, R221 ;  /* 0x000000dd00dd7221 */ /* 0x000fc80000010000 */
[----:B------:R-:W-:Y:S02]  /*1ef0*/  @P2 FADD.FTZ R221, R177, R221 ;  /* 0x000000ddb1dd2221 */ /* 0x000fe40000010000 */
.L_x_36502:
[----:B------:R-:W-:Y:S01]  /*1f00*/  HADD2.F32 R222, -RZ, R223.H0_H0 ;  /* 0x200000dfffde7230 */ /* 0x000fe20000004100 */
[----:B------:R-:W-:Y:S05]  /*1f10*/  @P1 BRA `(.L_x_36503) ;  /* 0x0000003000001947 */ /* 0x000fea0003800000 */
[----:B------:R-:W-:Y:S05]  /*1f20*/  @!P2 BRA `(.L_x_36504) ;  /* 0x000000500000a947 */ /* 0x000fea0003800000 */
[----:B-----5:R-:W-:Y:S01]  /*1f30*/  FADD.FTZ R222, R178, R222 ;  /* 0x000000deb2de7221 */ /* 0x020fe20000010000 */
[----:B------:R-:W-:Y:S05]  /*1f40*/  BRA `(.L_x_36504) ;  /* 0x0000003000007947 */ /* 0x000fea0003800000 */
.L_x_36503:
[----:B-----5:R-:W-:-:S05]  /*1f50*/  HADD2.F32 R0, -RZ, R171.H0_H0 ;  /* 0x200000abff007230 */ /* 0x020fca0000004100 */
[----:B------:R-:W-:-:S04]  /*1f60*/  FADD.FTZ R222, R0, R222 ;  /* 0x000000de00de7221 */ /* 0x000fc80000010000 */
[----:B------:R-:W-:Y:S02]  /*1f70*/  @P2 FADD.FTZ R222, R178, R222 ;  /* 0x000000deb2de2221 */ /* 0x000fe40000010000 */
.L_x_36504:
[----:B------:R-:W-:Y:S01]  /*1f80*/  HADD2.F32 R223, -RZ, R223.H1_H1 ;  /* 0x300000dfffdf7230 */ /* 0x000fe20000004100 */
[----:B------:R-:W-:Y:S05]  /*1f90*/  @P1 BRA `(.L_x_36505) ;  /* 0x0000003000001947 */ /* 0x000fea0003800000 */
[----:B------:R-:W-:Y:S05]  /*1fa0*/  @!P2 BRA `(.L_x_36506) ;  /* 0x000000500000a947 */ /* 0x000fea0003800000 */
[----:B-----5:R-:W-:Y:S01]  /*1fb0*/  FADD.FTZ R223, R179, R223 ;  /* 0x000000dfb3df7221 */ /* 0x020fe20000010000 */
[----:B------:R-:W-:Y:S05]  /*1fc0*/  BRA `(.L_x_36506) ;  /* 0x0000003000007947 */ /* 0x000fea0003800000 */
.L_x_36505:
[----:B-----5:R-:W-:-:S05]  /*1fd0*/  HADD2.F32 R0, -RZ, R171.H1_H1 ;  /* 0x300000abff007230 */ /* 0x020fca0000004100 */
[----:B------:R-:W-:-:S04]  /*1fe0*/  FADD.FTZ R223, R0, R223 ;  /* 0x000000df00df7221 */ /* 0x000fc80000010000 */
[----:B------:R-:W-:Y:S02]  /*1ff0*/  @P2 FADD.FTZ R223, R179, R223 ;  /* 0x000000dfb3df2221 */ /* 0x000fe40000010000 */
.L_x_36506:
        /* <DEDUP_REMOVED lines=16> */
.L_x_36507:
[----:B-----5:R-:W-:-:S05]  /*2100*/  HADD2.F32 R0, -RZ, R168.H0_H0 ;  /* 0x200000a8ff007230 */ /* 0x020fca0000004100 */
[----:B------:R-:W-:-:S04]  /*2110*/  FADD.FTZ R216, R0, R216 ;  /* 0x000000d800d87221 */ /* 0x000fc80000010000 */
[----:B------:R-:W-:Y:S02]  /*2120*/  @P2 FADD.FTZ R216, R172, R216 ;  /* 0x000000d8acd82221 */ /* 0x000fe40000010000 */
.L_x_36508:
[----:B------:R-:W-:Y:S01]  /*2130*/  HADD2.F32 R217, -RZ, R200.H1_H1 ;  /* 0x300000c8ffd97230 */ /* 0x000fe20000004100 */
[----:B------:R-:W-:Y:S05]  /*2140*/  @P1 BRA `(.L_x_36509) ;  /* 0x0000003000001947 */ /* 0x000fea0003800000 */
[----:B------:R-:W-:Y:S05]  /*2150*/  @!P2 BRA `(.L_x_36510) ;  /* 0x000000500000a947 */ /* 0x000fea0003800000 */
[----:B-----5:R-:W-:Y:S01]  /*2160*/  FADD.FTZ R217, R173, R217 ;  /* 0x000000d9add97221 */ /* 0x020fe20000010000 */
[----:B------:R-:W-:Y:S05]  /*2170*/  BRA `(.L_x_36510) ;  /* 0x0000003000007947 */ /* 0x000fea0003800000 */
.L_x_36509:
[----:B-----5:R-:W-:-:S05]  /*2180*/  HADD2.F32 R0, -RZ, R168.H1_H1 ;  /* 0x300000a8ff007230 */ /* 0x020fca0000004100 */
[----:B------:R-:W-:-:S04]  /*2190*/  FADD.FTZ R217, R0, R217 ;  /* 0x000000d900d97221 */ /* 0x000fc80000010000 */
[----:B------:R-:W-:Y:S02]  /*21a0*/  @P2 FADD.FTZ R217, R173, R217 ;  /* 0x000000d9add92221 */ /* 0x000fe40000010000 */
.L_x_36510:
[----:B------:R-:W-:Y:S01]  /*21b0*/  HADD2.F32 R218, -RZ, R201.H0_H0 ;  /* 0x200000c9ffda7230 */ /* 0x000fe20000004100 */
[----:B------:R-:W-:Y:S05]  /*21c0*/  @P1 BRA `(.L_x_36511) ;  /* 0x0000003000001947 */ /* 0x000fea0003800000 */
[----:B------:R-:W-:Y:S05]  /*21d0*/  @!P2 BRA `(.L_x_36512) ;  /* 0x000000500000a947 */ /* 0x000fea0003800000 */
[----:B-----5:R-:W-:Y:S01]  /*21e0*/  FADD.FTZ R218, R174, R218 ;  /* 0x000000daaeda7221 */ /* 0x020fe20000010000 */
[----:B------:R-:W-:Y:S05]  /*21f0*/  BRA `(.L_x_36512) ;  /* 0x0000003000007947 */ /* 0x000fea0003800000 */
.L_x_36511:
[----:B-----5:R-:W-:-:S05]  /*2200*/  HADD2.F32 R0, -RZ, R169.H0_H0 ;  /* 0x200000a9ff007230 */ /* 0x020fca0000004100 */
[----:B------:R-:W-:-:S04]  /*2210*/  FADD.FTZ R218, R0, R218 ;  /* 0x000000da00da7221 */ /* 0x000fc80000010000 */
[----:B------:R-:W-:Y:S02]  /*2220*/  @P2 FADD.FTZ R218, R174, R218 ;  /* 0x000000daaeda2221 */ /* 0x000fe40000010000 */
.L_x_36512:
[----:B------:R-:W-:Y:S01]  /*2230*/  HADD2.F32 R219, -RZ, R201.H1_H1 ;  /* 0x300000c9ffdb7230 */ /* 0x000fe20000004100 */
[----:B------:R-:W-:Y:S05]  /*2240*/  @P1 BRA `(.L_x_36513) ;  /* 0x0000003000001947 */ /* 0x000fea0003800000 */
[----:B------:R-:W-:Y:S05]  /*2250*/  @!P2 BRA `(.L_x_36514) ;  /* 0x000000500000a947 */ /* 0x000fea0003800000 */
[----:B-----5:R-:W-:Y:S01]  /*2260*/  FADD.FTZ R219, R175, R219 ;  /* 0x000000dbafdb7221 */ /* 0x020fe20000010000 */
[----:B------:R-:W-:Y:S05]  /*2270*/  BRA `(.L_x_36514) ;  /* 0x0000003000007947 */ /* 0x000fea0003800000 */
.L_x_36513:
[----:B-----5:R-:W-:-:S05]  /*2280*/  HADD2.F32 R0, -RZ, R169.H1_H1 ;  /* 0x300000a9ff007230 */ /* 0x020fca0000004100 */
[----:B------:R-:W-:-:S04]  /*2290*/  FADD.FTZ R219, R0, R219 ;  /* 0x000000db00db7221 */ /* 0x000fc80000010000 */
[----:B------:R-:W-:Y:S02]  /*22a0*/  @P2 FADD.FTZ R219, R175, R219 ;  /* 0x000000dbafdb2221 */ /* 0x000fe40000010000 */
.L_x_36514:
[----:B------:R-:W-:Y:S01]  /*22b0*/  HADD2.F32 R200, -RZ, R202.H0_H0 ;  /* 0x200000caffc87230 */ /* 0x000fe20000004100 */
[----:B------:R-:W-:Y:S05]  /*22c0*/  @P1 BRA `(.L_x_36515) ;  /* 0x0000003000001947 */ /* 0x000fea0003800000 */
[----:B------:R-:W-:Y:S05]  /*22d0*/  @!P2 BRA `(.L_x_36516) ;  /* 0x000000500000a947 */ /* 0x000fea0003800000 */
[----:B-----5:R-:W-:Y:S01]  /*22e0*/  FADD.FTZ R200, R176, R200 ;  /* 0x000000c8b0c87221 */ /* 0x020fe20000010000 */
[----:B------:R-:W-:Y:S05]  /*22f0*/  BRA `(.L_x_36516) ;  /* 0x0000003000007947 */ /* 0x000fea0003800000 */
.L_x_36515:
[----:B-----5:R-:W-:-:S05]  /*2300*/  HADD2.F32 R0, -RZ, R170.H0_H0 ;  /* 0x200000aaff007230 */ /* 0x020fca0000004100 */
[----:B------:R-:W-:-:S04]  /*2310*/  FADD.FTZ R200, R0, R200 ;  /* 0x000000c800c87221 */ /* 0x000fc80000010000 */
[----:B------:R-:W-:Y:S02]  /*2320*/  @P2 FADD.FTZ R200, R176, R200 ;  /* 0x000000c8b0c82221 */ /* 0x000fe40000010000 */
.L_x_36516:
[----:B------:R-:W-:Y:S01]  /*2330*/  HADD2.F32 R201, -RZ, R202.H1_H1 ;  /* 0x300000caffc97230 */ /* 0x000fe20000004100 */
[----:B------:R-:W-:Y:S05]  /*2340*/  @P1 BRA `(.L_x_36517) ;  /* 0x0000003000001947 */ /* 0x000fea0003800000 */
[----:B------:R-:W-:Y:S05]  /*2350*/  @!P2 BRA `(.L_x_36518) ;  /* 0x000000500000a947 */ /* 0x000fea0003800000 */
[----:B-----5:R-:W-:Y:S01]  /*2360*/  FADD.FTZ R201, R177, R201 ;  /* 0x000000c9b1c97221 */ /* 0x020fe20000010000 */
[----:B------:R-:W-:Y:S05]  /*2370*/  BRA `(.L_x_36518) ;  /* 0x0000003000007947 */ /* 0x000fea0003800000 */
.L_x_36517:
[----:B-----5:R-:W-:-:S05]  /*2380*/  HADD2.F32 R0, -RZ, R170.H1_H1 ;  /* 0x300000aaff007230 */ /* 0x020fca0000004100 */
[----:B------:R-:W-:-:S04]  /*2390*/  FADD.FTZ R201, R0, R201 ;  /* 0x000000c900c97221 */ /* 0x000fc80000010000 */
[----:B------:R-:W-:Y:S02]  /*23a0*/  @P2 FADD.FTZ R201, R177, R201 ;  /* 0x000000c9b1c92221 */ /* 0x000fe40000010000 */
.L_x_36518:
[----:B------:R-:W-:Y:S01]  /*23b0*/  HADD2.F32 R202, -RZ, R203.H0_H0 ;  /* 0x200000cbffca7230 */ /* 0x000fe20000004100 */
[----:B------:R-:W-:Y:S05]  /*23c0*/  @P1 BRA `(.L_x_36519) ;  /* 0x0000003000001947 */ /* 0x000fea0003800000 */
[----:B------:R-:W-:Y:S05]  /*23d0*/  @!P2 BRA `(.L_x_36520) ;  /* 0x000000500000a947 */ /* 0x000fea0003800000 */
[----:B-----5:R-:W-:Y:S01]  /*23e0*/  FADD.FTZ R202, R178, R202 ;  /* 0x000000cab2ca7221 */ /* 0x020fe20000010000 */
[----:B------:R-:W-:Y:S05]  /*23f0*/  BRA `(.L_x_36520) ;  /* 0x0000003000007947 */ /* 0x000fea0003800000 */
.L_x_36519:
[----:B-----5:R-:W-:-:S05]  /*2400*/  HADD2.F32 R0, -RZ, R171.H0_H0 ;  /* 0x200000abff007230 */ /* 0x020fca0000004100 */
[----:B------:R-:W-:-:S04]  /*2410*/  FADD.FTZ R202, R0, R202 ;  /* 0x000000ca00ca7221 */ /* 0x000fc80000010000 */
[----:B------:R-:W-:Y:S02]  /*2420*/  @P2 FADD.FTZ R202, R178, R202 ;  /* 0x000000cab2ca2221 */ /* 0x000fe40000010000 */
.L_x_36520:
[----:B------:R-:W-:Y:S01]  /*2430*/  HADD2.F32 R203, -RZ, R203.H1_H1 ;  /* 0x300000cbffcb7230 */ /* 0x000fe20000004100 */
[----:B------:R-:W-:Y:S05]  /*2440*/  @P1 BRA `(.L_x_36521) ;  /* 0x0000003000001947 */ /* 0x000fea0003800000 */
[----:B------:R-:W-:Y:S05]  /*2450*/  @!P2 BRA `(.L_x_36522) ;  /* 0x000000500000a947 */ /* 0x000fea0003800000 */
[----:B-----5:R-:W-:Y:S01]  /*2460*/  FADD.FTZ R203, R179, R203 ;  /* 0x000000cbb3cb7221 */ /* 0x020fe20000010000 */
[----:B------:R-:W-:Y:S05]  /*2470*/  BRA `(.L_x_36522) ;  /* 0x0000003000007947 */ /* 0x000fea0003800000 */
.L_x_36521:
[----:B-----5:R-:W-:-:S05]  /*2480*/  HADD2.F32 R0, -RZ, R171.H1_H1 ;  /* 0x300000abff007230 */ /* 0x020fca0000004100 */
[----:B------:R-:W-:-:S04]  /*2490*/  FADD.FTZ R203, R0, R203 ;  /* 0x000000cb00cb7221 */ /* 0x000fc80000010000 */
[----:B------:R-:W-:Y:S02]  /*24a0*/  @P2 FADD.FTZ R203, R179, R203 ;  /* 0x000000cbb3cb2221 */ /* 0x000fe40000010000 */
.L_x_36522:
        /* <DEDUP_REMOVED lines=9> */
[----:B-1----:R-:W-:-:S05]  /*2540*/  IMAD.WIDE.U32 R180, R251, R186, c[0x0][0x170] ;  /* 0x00005c00fbb47625 */ /* 0x002fca00078e00ba */
[----:B------:R-:W2:Y:S02]  /*2550*/  LDG.E.128 R204, [R180.64] ;  /* 0x00000004b4cc7981 */ /* 0x000ea4000c1e1d00 */
[----:B--2---:R-:W-:Y:S01]  /*2560*/  HADD2.F32 R180, -RZ, R204.H0_H0 ;  /* 0x200000ccffb47230 */ /* 0x004fe20000004100 */
[----:B------:R-:W-:Y:S05]  /*2570*/  @P1 BRA `(.L_x_36523) ;  /* 0x0000003000001947 */ /* 0x000fea0003800000 */
[----:B0-----:R-:W-:Y:S05]  /*2580*/  @!P2 BRA `(.L_x_36524) ;  /* 0x000000500000a947 */ /* 0x001fea0003800000 */
[----:B-----5:R-:W-:Y:S01]  /*2590*/  FADD.FTZ R180, R172, R180 ;  /* 0x000000b4acb47221 */ /* 0x020fe20000010000 */
[----:B------:R-:W-:Y:S05]  /*25a0*/  BRA `(.L_x_36524) ;  /* 0x0000003000007947 */ /* 0x000fea0003800000 */
.L_x_36523:
[----:B0----5:R-:W-:-:S05]  /*25b0*/  HADD2.F32 R0, -RZ, R168.H0_H0 ;  /* 0x200000a8ff007230 */ /* 0x021fca0000004100 */
[----:B------:R-:W-:-:S04]  /*25c0*/  FADD.FTZ R180, R0, R180 ;  /* 0x000000b400b47221 */ /* 0x000fc80000010000 */
[----:B------:R-:W-:Y:S02]  /*25d0*/  @P2 FADD.FTZ R180, R172, R180 ;  /* 0x000000b4acb42221 */ /* 0x000fe40000010000 */
.L_x_36524:
[----:B------:R-:W-:Y:S01]  /*25e0*/  HADD2.F32 R181, -RZ, R204.H1_H1 ;  /* 0x300000ccffb57230 */ /* 0x000fe20000004100 */
[----:B------:R-:W-:Y:S05]  /*25f0*/  @P1 BRA `(.L_x_36525) ;  /* 0x0000003000001947 */ /* 0x000fea0003800000 */
[----:B------:R-:W-:Y:S05]  /*2600*/  @!P2 BRA `(.L_x_36526) ;  /* 0x000000500000a947 */ /* 0x000fea0003800000 */
[----:B-----5:R-:W-:Y:S01]  /*2610*/  FADD.FTZ R181, R173, R181 ;  /* 0x000000b5adb57221 */ /* 0x020fe20000010000 */
[----:B------:R-:W-:Y:S05]  /*2620*/  BRA `(.L_x_36526) ;  /* 0x0000003000007947 */ /* 0x000fea0003800000 */
.L_x_36525:
[----:B-----5:R-:W-:-:S05]  /*2630*/  HADD2.F32 R0, -RZ, R168.H1_H1 ;  /* 0x300000a8ff007230 */ /* 0x020fca0000004100 */
[----:B------:R-:W-:-:S04]  /*2640*/  FADD.FTZ R181, R0, R181 ;  /* 0x000000b500b57221 */ /* 0x000fc80000010000 */
[----:B------:R-:W-:Y:S02]  /*2650*/  @P2 FADD.FTZ R181, R173, R181 ;  /* 0x000000b5adb52221 */ /* 0x000fe40000010000 */
.L_x_36526:
[----:B------:R-:W-:Y:S01]  /*2660*/  HADD2.F32 R182, -RZ, R205.H0_H0 ;  /* 0x200000cdffb67230 */ /* 0x000fe20000004100 */
[----:B------:R-:W-:Y:S05]  /*2670*/  @P1 BRA `(.L_x_36527) ;  /* 0x0000003000001947 */ /* 0x000fea0003800000 */
[----:B------:R-:W-:Y:S05]  /*2680*/  @!P2 BRA `(.L_x_36528) ;  /* 0x000000500000a947 */ /* 0x000fea0003800000 */
[----:B-----5:R-:W-:Y:S01]  /*2690*/  FADD.FTZ R182, R174, R182 ;  /* 0x000000b6aeb67221 */ /* 0x020fe20000010000 */
[----:B------:R-:W-:Y:S05]  /*26a0*/  BRA `(.L_x_36528) ;  /* 0x0000003000007947 */ /* 0x000fea0003800000 */
.L_x_36527:
[----:B-----5:R-:W-:-:S05]  /*26b0*/  HADD2.F32 R0, -RZ, R169.H0_H0 ;  /* 0x200000a9ff007230 */ /* 0x020fca0000004100 */
[----:B------:R-:W-:-:S04]  /*26c0*/  FADD.FTZ R182, R0, R182 ;  /* 0x000000b600b67221 */ /* 0x000fc80000010000 */
[----:B------:R-:W-:Y:S02]  /*26d0*/  @P2 FADD.FTZ R182, R174, R182 ;  /* 0x000000b6aeb62221 */ /* 0x000fe40000010000 */
.L_x_36528:
[----:B------:R-:W-:Y:S01]  /*26e0*/  HADD2.F32 R183, -RZ, R205.H1_H1 ;  /* 0x300000cdffb77230 */ /* 0x000fe20000004100 */
[----:B------:R-:W-:Y:S05]  /*26f0*/  @P1 BRA `(.L_x_36529) ;  /* 0x0000003000001947 */ /* 0x000fea0003800000 */
[----:B------:R-:W-:Y:S05]  /*2700*/  @!P2 BRA `(.L_x_36530) ;  /* 0x000000500000a947 */ /* 0x000fea0003800000 */
[----:B-----5:R-:W-:Y:S01]  /*2710*/  FADD.FTZ R183, R175, R183 ;  /* 0x000000b7afb77221 */ /* 0x020fe20000010000 */
[----:B------:R-:W-:Y:S05]  /*2720*/  BRA `(.L_x_36530) ;  /* 0x0000003000007947 */ /* 0x000fea0003800000 */
.L_x_36529:
[----:B-----5:R-:W-:-:S05]  /*2730*/  HADD2.F32 R0, -RZ, R169.H1_H1 ;  /* 0x300000a9ff007230 */ /* 0x020fca0000004100 */
[----:B------:R-:W-:-:S04]  /*2740*/  FADD.FTZ R183, R0, R183 ;  /* 0x000000b700b77221 */ /* 0x000fc80000010000 */
[----:B------:R-:W-:Y:S02]  /*2750*/  @P2 FADD.FTZ R183, R175, R183 ;  /* 0x000000b7afb72221 */ /* 0x000fe40000010000 */
.L_x_36530:
[----:B------:R-:W-:Y:S01]  /*2760*/  HADD2.F32 R204, -RZ, R206.H0_H0 ;  /* 0x200000ceffcc7230 */ /* 0x000fe20000004100 */
[----:B------:R-:W-:Y:S05]  /*2770*/  @P1 BRA `(.L_x_36531) ;  /* 0x0000003000001947 */ /* 0x000fea0003800000 */
[----:B------:R-:W-:Y:S05]  /*2780*/  @!P2 BRA `(.L_x_36532) ;  /* 0x000000500000a947 */ /* 0x000fea0003800000 */
[----:B-----5:R-:W-:Y:S01]  /*2790*/  FADD.FTZ R204, R176, R204 ;  /* 0x000000ccb0cc7221 */ /* 0x020fe20000010000 */
[----:B------:R-:W-:Y:S05]  /*27a0*/  BRA `(.L_x_36532) ;  /* 0x0000003000007947 */ /* 0x000fea0003800000 */
.L_x_36531:
[----:B-----5:R-:W-:-:S05]  /*27b0*/  HADD2.F32 R0, -RZ, R170.H0_H0 ;  /* 0x200000aaff007230 */ /* 0x020fca0000004100 */
[----:B------:R-:W-:-:S04]  /*27c0*/  FADD.FTZ R204, R0, R204 ;  /* 0x000000cc00cc7221 */ /* 0x000fc80000010000 */
[----:B------:R-:W-:Y:S02]  /*27d0*/  @P2 FADD.FTZ R204, R176, R204 ;  /* 0x000000ccb0cc2221 */ /* 0x000fe40000010000 */
.L_x_36532:
[----:B------:R-:W-:Y:S01]  /*27e0*/  HADD2.F32 R205, -RZ, R206.H1_H1 ;  /* 0x300000ceffcd7230 */ /* 0x000fe20000004100 */
[----:B------:R-:W-:Y:S05]  /*27f0*/  @P1 BRA `(.L_x_36533) ;  /* 0x0000003000001947 */ /* 0x000fea0003800000 */
[----:B------:R-:W-:Y:S05]  /*2800*/  @!P2 BRA `(.L_x_36534) ;  /* 0x000000500000a947 */ /* 0x000fea0003800000 */
[----:B-----5:R-:W-:Y:S01]  /*2810*/  FADD.FTZ R205, R177, R205 ;  /* 0x000000cdb1cd7221 */ /* 0x020fe20000010000 */
[----:B------:R-:W-:Y:S05]  /*2820*/  BRA `(.L_x_36534) ;  /* 0x0000003000007947 */ /* 0x000fea0003800000 */
.L_x_36533:
[----:B-----5:R-:W-:-:S05]  /*2830*/  HADD2.F32 R0, -RZ, R170.H1_H1 ;  /* 0x300000aaff007230 */ /* 0x020fca0000004100 */
[----:B------:R-:W-:-:S04]  /*2840*/  FADD.FTZ R205, R0, R205 ;  /* 0x000000cd00cd7221 */ /* 0x000fc80000010000 */
[----:B------:R-:W-:Y:S02]  /*2850*/  @P2 FADD.FTZ R205, R177, R205 ;  /* 0x000000cdb1cd2221 */ /* 0x000fe40000010000 */
.L_x_36534:
[----:B------:R-:W-:Y:S01]  /*2860*/  HADD2.F32 R206, -RZ, R207.H0_H0 ;  /* 0x200000cfffce7230 */ /* 0x000fe20000004100 */
[----:B------:R-:W-:Y:S05]  /*2870*/  @P1 BRA `(.L_x_36535) ;  /* 0x0000003000001947 */ /* 0x000fea0003800000 */
[----:B------:R-:W-:Y:S05]  /*2880*/  @!P2 BRA `(.L_x_36536) ;  /* 0x000000500000a947 */ /* 0x000fea0003800000 */
[----:B-----5:R-:W-:Y:S01]  /*2890*/  FADD.FTZ R206, R178, R206 ;  /* 0x000000ceb2ce7221 */ /* 0x020fe20000010000 */
[----:B------:R-:W-:Y:S05]  /*28a0*/  BRA `(.L_x_36536) ;  /* 0x0000003000007947 */ /* 0x000fea0003800000 */
.L_x_36535:
[----:B-----5:R-:W-:-:S05]  /*28b0*/  HADD2.F32 R0, -RZ, R171.H0_H0 ;  /* 0x200000abff007230 */ /* 0x020fca0000004100 */
[----:B------:R-:W-:-:S04]  /*28c0*/  FADD.FTZ R206, R0, R206 ;  /* 0x000000ce00ce7221 */ /* 0x000fc80000010000 */
[----:B------:R-:W-:Y:S02]  /*28d0*/  @P2 FADD.FTZ R206, R178, R206 ;  /* 0x000000ceb2ce2221 */ /* 0x000fe40000010000 */
.L_x_36536:
[----:B------:R-:W-:Y:S01]  /*28e0*/  HADD2.F32 R207, -RZ, R207.H1_H1 ;  /* 0x300000cfffcf7230 */ /* 0x000fe20000004100 */
[----:B------:R-:W-:Y:S05]  /*28f0*/  @P1 BRA `(.L_x_36537) ;  /* 0x0000003000001947 */ /* 0x000fea0003800000 */
[----:B------:R-:W-:Y:S05]  /*2900*/  @!P2 BRA `(.L_x_36538) ;  /* 0x000000500000a947 */ /* 0x000fea0003800000 */
[----:B-----5:R-:W-:Y:S01]  /*2910*/  FADD.FTZ R207, R179, R207 ;  /* 0x000000cfb3cf7221 */ /* 0x020fe20000010000 */
[----:B------:R-:W-:Y:S05]  /*2920*/  BRA `(.L_x_36538) ;  /* 0x0000003000007947 */ /* 0x000fea0003800000 */
.L_x_36537:
[----:B-----5:R-:W-:-:S05]  /*2930*/  HADD2.F32 R0, -RZ, R171.H1_H1 ;  /* 0x300000abff007230 */ /* 0x020fca0000004100 */
[----:B------:R-:W-:-:S04]  /*2940*/  FADD.FTZ R207, R0, R207 ;  /* 0x000000cf00cf7221 */ /* 0x000fc80000010000 */
[----:B------:R-:W-:Y:S02]  /*2950*/  @P2 FADD.FTZ R207, R179, R207 ;  /* 0x000000cfb3cf2221 */ /* 0x000fe40000010000 */
.L_x_36538:
        /* <DEDUP_REMOVED lines=16> */
.L_x_36539:
[----:B-----5:R-:W-:-:S05]  /*2a60*/  HADD2.F32 R3, -RZ, R168.H0_H0 ;  /* 0x200000a8ff037230 */ /* 0x020fca0000004100 */
[----:B------:R-:W-:-:S04]  /*2a70*/  FADD.FTZ R208, R3, R208 ;  /* 0x000000d003d07221 */ /* 0x000fc80000010000 */
[----:B------:R-:W-:Y:S02]  /*2a80*/  @P2 FADD.FTZ R208, R172, R208 ;  /* 0x000000d0acd02221 */ /* 0x000fe40000010000 */
.L_x_36540:
[----:B------:R-:W-:Y:S01]  /*2a90*/  HADD2.F32 R209, -RZ, R192.H1_H1 ;  /* 0x300000c0ffd17230 */ /* 0x000fe20000004100 */
[----:B------:R-:W-:Y:S05]  /*2aa0*/  @P1 BRA `(.L_x_36541) ;  /* 0x0000003000001947 */ /* 0x000fea0003800000 */
[----:B------:R-:W-:Y:S05]  /*2ab0*/  @!P2 BRA `(.L_x_36542) ;  /* 0x000000500000a947 */ /* 0x000fea0003800000 */
[----:B-----5:R-:W-:Y:S01]  /*2ac0*/  FADD.FTZ R209, R173, R209 ;  /* 0x000000d1add17221 */ /* 0x020fe20000010000 */
[----:B------:R-:W-:Y:S05]  /*2ad0*/  BRA `(.L_x_36542) ;  /* 0x0000003000007947 */ /* 0x000fea0003800000 */
.L_x_36541:
[----:B-----5:R-:W-:-:S05]  /*2ae0*/  HADD2.F32 R3, -RZ, R168.H1_H1 ;  /* 0x300000a8ff037230 */ /* 0x020fca0000004100 */
[----:B------:R-:W-:-:S04]  /*2af0*/  FADD.FTZ R209, R3, R209 ;  /* 0x000000d103d17221 */ /* 0x000fc80000010000 */
[----:B------:R-:W-:Y:S02]  /*2b00*/  @P2 FADD.FTZ R209, R173, R209 ;  /* 0x000000d1add12221 */ /* 0x000fe40000010000 */
.L_x_36542:
[----:B------:R-:W-:Y:S01]  /*2b10*/  HADD2.F32 R210, -RZ, R193.H0_H0 ;  /* 0x200000c1ffd27230 */ /* 0x000fe20000004100 */
[----:B------:R-:W-:Y:S05]  /*2b20*/  @P1 BRA `(.L_x_36543) ;  /* 0x0000003000001947 */ /* 0x000fea0003800000 */
[----:B------:R-:W-:Y:S05]  /*2b30*/  @!P2 BRA `(.L_x_36544) ;  /* 0x000000500000a947 */ /* 0x000fea0003800000 */
[----:B-----5:R-:W-:Y:S01]  /*2b40*/  FADD.FTZ R210, R174, R210 ;  /* 0x000000d2aed27221 */ /* 0x020fe20000010000 */
[----:B------:R-:W-:Y:S05]  /*2b50*/  BRA `(.L_x_36544) ;  /* 0x0000003000007947 */ /* 0x000fea0003800000 */
.L_x_36543:
[----:B-----5:R-:W-:-:S05]  /*2b60*/  HADD2.F32 R3, -RZ, R169.H0_H0 ;  /* 0x200000a9ff037230 */ /* 0x020fca0000004100 */
[----:B------:R-:W-:-:S04]  /*2b70*/  FADD.FTZ R210, R3, R210 ;  /* 0x000000d203d27221 */ /* 0x000fc80000010000 */
[----:B------:R-:W-:Y:S02]  /*2b80*/  @P2 FADD.FTZ R210, R174, R210 ;  /* 0x000000d2aed22221 */ /* 0x000fe40000010000 */
.L_x_36544:
[----:B------:R-:W-:Y:S01]  /*2b90*/  HADD2.F32 R211, -RZ, R193.H1_H1 ;  /* 0x300000c1ffd37230 */ /* 0x000fe20000004100 */
[----:B------:R-:W-:Y:S05]  /*2ba0*/  @P1 BRA `(.L_x_36545) ;  /* 0x0000003000001947 */ /* 0x000fea0003800000 */
[----:B------:R-:W-:Y:S05]  /*2bb0*/  @!P2 BRA `(.L_x_36546) ;  /* 0x000000500000a947 */ /* 0x000fea0003800000 */
[----:B-----5:R-:W-:Y:S01]  /*2bc0*/  FADD.FTZ R211, R175, R211 ;  /* 0x000000d3afd37221 */ /* 0x020fe20000010000 */
[----:B------:R-:W-:Y:S05]  /*2bd0*/  BRA `(.L_x_36546) ;  /* 0x0000003000007947 */ /* 0x000fea0003800000 */
.L_x_36545:
[----:B-----5:R-:W-:-:S05]  /*2be0*/  HADD2.F32 R3, -RZ, R169.H1_H1 ;  /* 0x300000a9ff037230 */ /* 0x020fca0000004100 */
[----:B------:R-:W-:-:S04]  /*2bf0*/  FADD.FTZ R211, R3, R211 ;  /* 0x000000d303d37221 */ /* 0x000fc80000010000 */
[----:B------:R-:W-:Y:S02]  /*2c00*/  @P2 FADD.FTZ R211, R175, R211 ;  /* 0x000000d3afd32221 */ /* 0x000fe40000010000 */
.L_x_36546:
[----:B------:R-:W-:Y:S01]  /*2c10*/  HADD2.F32 R192, -RZ, R194.H0_H0 ;  /* 0x200000c2ffc07230 */ /* 0x000fe20000004100 */
[----:B------:R-:W-:Y:S05]  /*2c20*/  @P1 BRA `(.L_x_36547) ;  /* 0x0000003000001947 */ /* 0x000fea0003800000 */
[----:B------:R-:W-:Y:S05]  /*2c30*/  @!P2 BRA `(.L_x_36548) ;  /* 0x000000500000a947 */ /* 0x000fea0003800000 */
[----:B-----5:R-:W-:Y:S01]  /*2c40*/  FADD.FTZ R192, R176, R192 ;  /* 0x000000c0b0c07221 */ /* 0x020fe20000010000 */
[----:B------:R-:W-:Y:S05]  /*2c50*/  BRA `(.L_x_36548) ;  /* 0x0000003000007947 */ /* 0x000fea0003800000 */
.L_x_36547:
[----:B-----5:R-:W-:-:S05]  /*2c60*/  HADD2.F32 R3, -RZ, R170.H0_H0 ;  /* 0x200000aaff037230 */ /* 0x020fca0000004100 */
[----:B------:R-:W-:-:S04]  /*2c70*/  FADD.FTZ R192, R3, R192 ;  /* 0x000000c003c07221 */ /* 0x000fc80000010000 */
[----:B------:R-:W-:Y:S02]  /*2c80*/  @P2 FADD.FTZ R192, R176, R192 ;  /* 0x000000c0b0c02221 */ /* 0x000fe40000010000 */
.L_x_36548:
[----:B------:R-:W-:Y:S01]  /*2c90*/  HADD2.F32 R193, -RZ, R194.H1_H1 ;  /* 0x300000c2ffc17230 */ /* 0x000fe20000004100 */
[----:B------:R-:W-:Y:S05]  /*2ca0*/  @P1 BRA `(.L_x_36549) ;  /* 0x0000003000001947 */ /* 0x000fea0003800000 */
[----:B------:R-:W-:Y:S05]  /*2cb0*/  @!P2 BRA `(.L_x_36550) ;  /* 0x000000500000a947 */ /* 0x000fea0003800000 */
[----:B-----5:R-:W-:Y:S01]  /*2cc0*/  FADD.FTZ R193, R177, R193 ;  /* 0x000000c1b1c17221 */ /* 0x020fe20000010000 */
[----:B------:R-:W-:Y:S05]  /*2cd0*/  BRA `(.L_x_36550) ;  /* 0x0000003000007947 */ /* 0x000fea0003800000 */
.L_x_36549:
[----:B-----5:R-:W-:-:S05]  /*2ce0*/  HADD2.F32 R3, -RZ, R170.H1_H1 ;  /* 0x300000aaff037230 */ /* 0x020fca0000004100 */
[----:B------:R-:W-:-:S04]  /*2cf0*/  FADD.FTZ R193, R3, R193 ;  /* 0x000000c103c17221 */ /* 0x000fc80000010000 */
[----:B------:R-:W-:Y:S02]  /*2d00*/  @P2 FADD.FTZ R193, R177, R193 ;  /* 0x000000c1b1c12221 */ /* 0x000fe40000010000 */
.L_x_36550:
[----:B------:R-:W-:Y:S01]  /*2d10*/  HADD2.F32 R194, -RZ, R195.H0_H0 ;  /* 0x200000c3ffc27230 */ /* 0x000fe20000004100 */
[----:B------:R-:W-:Y:S05]  /*2d20*/  @P1 BRA `(.L_x_36551) ;  /* 0x0000003000001947 */ /* 0x000fea0003800000 */
[----:B------:R-:W-:Y:S05]  /*2d30*/  @!P2 BRA `(.L_x_36552) ;  /* 0x000000500000a947 */ /* 0x000fea0003800000 */
[----:B-----5:R-:W-:Y:S01]  /*2d40*/  FADD.FTZ R194, R178, R194 ;  /* 0x000000c2b2c27221 */ /* 0x020fe20000010000 */
[----:B------:R-:W-:Y:S05]  /*2d50*/  BRA `(.L_x_36552) ;  /* 0x0000003000007947 */ /* 0x000fea0003800000 */
.L_x_36551:
[----:B-----5:R-:W-:-:S05]  /*2d60*/  HADD2.F32 R3, -RZ, R171.H0_H0 ;  /* 0x200000abff037230 */ /* 0x020fca0000004100 */
[----:B------:R-:W-:-:S04]  /*2d70*/  FADD.FTZ R194, R3, R194 ;  /* 0x000000c203c27221 */ /* 0x000fc80000010000 */
[----:B------:R-:W-:Y:S02]  /*2d80*/  @P2 FADD.FTZ R194, R178, R194 ;  /* 0x000000c2b2c22221 */ /* 0x000fe40000010000 */
.L_x_36552:
[----:B------:R-:W-:Y:S01]  /*2d90*/  HADD2.F32 R195, -RZ, R195.H1_H1 ;  /* 0x300000c3ffc37230 */ /* 0x000fe20000004100 */
[----:B------:R-:W-:Y:S05]  /*2da0*/  @P1 BRA `(.L_x_36553) ;  /* 0x0000003000001947 */ /* 0x000fea0003800000 */
[----:B------:R-:W-:Y:S05]  /*2db0*/  @!P2 BRA `(.L_x_36554) ;  /* 0x000000500000a947 */ /* 0x000fea0003800000 */
[----:B-----5:R-:W-:Y:S01]  /*2dc0*/  FADD.FTZ R195, R179, R195 ;  /* 0x000000c3b3c37221 */ /* 0x020fe20000010000 */
[----:B------:R-:W-:Y:S05]  /*2dd0*/  BRA `(.L_x_36554) ;  /* 0x0000003000007947 */ /* 0x000fea0003800000 */
.L_x_36553:
[----:B-----5:R-:W-:-:S05]  /*2de0*/  HADD2.F32 R3, -RZ, R171.H1_H1 ;  /* 0x300000abff037230 */ /* 0x020fca0000004100 */
[----:B------:R-:W-:-:S04]  /*2df0*/  FADD.FTZ R195, R3, R195 ;  /* 0x000000c303c37221 */ /* 0x000fc80000010000 */
[----:B------:R-:W-:Y:S02]  /*2e00*/  @P2 FADD.FTZ R195, R179, R195 ;  /* 0x000000c3b3c32221 */ /* 0x000fe40000010000 */
.L_x_36554:
        /* <DEDUP_REMOVED lines=16> */
.L_x_36555:
[----:B-----5:R-:W-:-:S05]  /*2f10*/  HADD2.F32 R3, -RZ, R168.H0_H0 ;  /* 0x200000a8ff037230 */ /* 0x020fca0000004100 */
[----:B------:R-:W-:-:S04]  /*2f20*/  FADD.FTZ R196, R3, R196 ;  /* 0x000000c403c47221 */ /* 0x000fc80000010000 */
[----:B------:R-:W-:Y:S02]  /*2f30*/  @P2 FADD.FTZ R196, R172, R196 ;  /* 0x000000c4acc42221 */ /* 0x000fe40000010000 */
.L_x_36556:
[----:B------:R-:W-:Y:S01]  /*2f40*/  HADD2.F32 R197, -RZ, R188.H1_H1 ;  /* 0x300000bcffc57230 */ /* 0x000fe20000004100 */
[----:B------:R-:W-:Y:S05]  /*2f50*/  @P1 BRA `(.L_x_36557) ;  /* 0x0000003000001947 */ /* 0x000fea0003800000 */
[----:B------:R-:W-:Y:S05]  /*2f60*/  @!P2 BRA `(.L_x_36558) ;  /* 0x000000500000a947 */ /* 0x000fea0003800000 */
[----:B-----5:R-:W-:Y:S01]  /*2f70*/  FADD.FTZ R197, R173, R197 ;  /* 0x000000c5adc57221 */ /* 0x020fe20000010000 */
[----:B------:R-:W-:Y:S05]  /*2f80*/  BRA `(.L_x_36558) ;  /* 0x0000003000007947 */ /* 0x000fea0003800000 */
.L_x_36557:
[----:B-----5:R-:W-:-:S05]  /*2f90*/  HADD2.F32 R3, -RZ, R168.H1_H1 ;  /* 0x300000a8ff037230 */ /* 0x020fca0000004100 */
[----:B------:R-:W-:-:S04]  /*2fa0*/  FADD.FTZ R197, R3, R197 ;  /* 0x000000c503c57221 */ /* 0x000fc80000010000 */
[----:B------:R-:W-:Y:S02]  /*2fb0*/  @P2 FADD.FTZ R197, R173, R197 ;  /* 0x000000c5adc52221 */ /* 0x000fe40000010000 */
.L_x_36558:
[----:B------:R-:W-:Y:S01]  /*2fc0*/  HADD2.F32 R198, -RZ, R189.H0_H0 ;  /* 0x200000bdffc67230 */ /* 0x000fe20000004100 */
[----:B------:R-:W-:Y:S05]  /*2fd0*/  @P1 BRA `(.L_x_36559) ;  /* 0x0000003000001947 */ /* 0x000fea0003800000 */
[----:B------:R-:W-:Y:S05]  /*2fe0*/  @!P2 BRA `(.L_x_36560) ;  /* 0x000000500000a947 */ /* 0x000fea0003800000 */
[----:B-----5:R-:W-:Y:S01]  /*2ff0*/  FADD.FTZ R198, R174, R198 ;  /* 0x000000c6aec67221 */ /* 0x020fe20000010000 */
[----:B------:R-:W-:Y:S05]  /*3000*/  BRA `(.L_x_36560) ;  /* 0x0000003000007947 */ /* 0x000fea0003800000 */
.L_x_36559:
[----:B-----5:R-:W-:-:S05]  /*3010*/  HADD2.F32 R3, -RZ, R169.H0_H0 ;  /* 0x200000a9ff037230 */ /* 0x020fca0000004100 */
[----:B------:R-:W-:-:S04]  /*3020*/  FADD.FTZ R198, R3, R198 ;  /* 0x000000c603c67221 */ /* 0x000fc80000010000 */
[----:B------:R-:W-:Y:S02]  /*3030*/  @P2 FADD.FTZ R198, R174, R198 ;  /* 0x000000c6aec62221 */ /* 0x000fe40000010000 */
.L_x_36560:
[----:B------:R-:W-:Y:S01]  /*3040*/  HADD2.F32 R199, -RZ, R189.H1_H1 ;  /* 0x300000bdffc77230 */ /* 0x000fe20000004100 */
[----:B------:R-:W-:Y:S05]  /*3050*/  @P1 BRA `(.L_x_36561) ;  /* 0x0000003000001947 */ /* 0x000fea0003800000 */
[----:B------:R-:W-:Y:S05]  /*3060*/  @!P2 BRA `(.L_x_36562) ;  /* 0x000000500000a947 */ /* 0x000fea0003800000 */
[----:B-----5:R-:W-:Y:S01]  /*3070*/  FADD.FTZ R199, R175, R199 ;  /* 0x000000c7afc77221 */ /* 0x020fe20000010000 */
[----:B------:R-:W-:Y:S05]  /*3080*/  BRA `(.L_x_36562) ;  /* 0x0000003000007947 */ /* 0x000fea0003800000 */
.L_x_36561:
[----:B-----5:R-:W-:-:S05]  /*3090*/  HADD2.F32 R3, -RZ, R169.H1_H1 ;  /* 0x300000a9ff037230 */ /* 0x020fca0000004100 */
[----:B------:R-:W-:-:S04]  /*30a0*/  FADD.FTZ R199, R3, R199 ;  /* 0x000000c703c77221 */ /* 0x000fc80000010000 */
[----:B------:R-:W-:Y:S02]  /*30b0*/  @P2 FADD.FTZ R199, R175, R199 ;  /* 0x000000c7afc72221 */ /* 0x000fe40000010000 */
.L_x_36562:
[----:B------:R-:W-:Y:S01]  /*30c0*/  HADD2.F32 R188, -RZ, R190.H0_H0 ;  /* 0x200000beffbc7230 */ /* 0x000fe20000004100 */
[----:B------:R-:W-:Y:S05]  /*30d0*/  @P1 BRA `(.L_x_36563) ;  /* 0x0000003000001947 */ /* 0x000fea0003800000 */
[----:B------:R-:W-:Y:S05]  /*30e0*/  @!P2 BRA `(.L_x_36564) ;  /* 0x000000500000a947 */ /* 0x000fea0003800000 */
[----:B-----5:R-:W-:Y:S01]  /*30f0*/  FADD.FTZ R188, R176, R188 ;  /* 0x000000bcb0bc7221 */ /* 0x020fe20000010000 */
[----:B------:R-:W-:Y:S05]  /*3100*/  BRA `(.L_x_36564) ;  /* 0x0000003000007947 */ /* 0x000fea0003800000 */
.L_x_36563:
[----:B-----5:R-:W-:-:S05]  /*3110*/  HADD2.F32 R3, -RZ, R170.H0_H0 ;  /* 0x200000aaff037230 */ /* 0x020fca0000004100 */
[----:B------:R-:W-:-:S04]  /*3120*/  FADD.FTZ R188, R3, R188 ;  /* 0x000000bc03bc7221 */ /* 0x000fc80000010000 */
[----:B------:R-:W-:Y:S02]  /*3130*/  @P2 FADD.FTZ R188, R176, R188 ;  /* 0x000000bcb0bc2221 */ /* 0x000fe40000010000 */
.L_x_36564:
[----:B------:R-:W-:Y:S01]  /*3140*/  HADD2.F32 R189, -RZ, R190.H1_H1 ;  /* 0x300000beffbd7230 */ /* 0x000fe20000004100 */
[----:B------:R-:W-:Y:S05]  /*3150*/  @P1 BRA `(.L_x_36565) ;  /* 0x0000003000001947 */ /* 0x000fea0003800000 */
[----:B------:R-:W-:Y:S05]  /*3160*/  @!P2 BRA `(.L_x_36566) ;  /* 0x000000500000a947 */ /* 0x000fea0003800000 */
[----:B-----5:R-:W-:Y:S01]  /*3170*/  FADD.FTZ R189, R177, R189 ;  /* 0x000000bdb1bd7221 */ /* 0x020fe20000010000 */
[----:B------:R-:W-:Y:S05]  /*3180*/  BRA `(.L_x_36566) ;  /* 0x0000003000007947 */ /* 0x000fea0003800000 */
.L_x_36565:
[----:B-----5:R-:W-:-:S05]  /*3190*/  HADD2.F32 R3, -RZ, R170.H1_H1 ;  /* 0x300000aaff037230 */ /* 0x020fca0000004100 */
[----:B------:R-:W-:-:S04]  /*31a0*/  FADD.FTZ R189, R3, R189 ;  /* 0x000000bd03bd7221 */ /* 0x000fc80000010000 */
[----:B------:R-:W-:Y:S02]  /*31b0*/  @P2 FADD.FTZ R189, R177, R189 ;  /* 0x000000bdb1bd2221 */ /* 0x000fe40000010000 */
.L_x_36566:
[----:B------:R-:W-:Y:S01]  /*31c0*/  HADD2.F32 R190, -RZ, R191.H0_H0 ;  /* 0x200000bfffbe7230 */ /* 0x000fe20000004100 */
[----:B------:R-:W-:Y:S05]  /*31d0*/  @P1 BRA `(.L_x_36567) ;  /* 0x0000003000001947 */ /* 0x000fea0003800000 */
[----:B------:R-:W-:Y:S05]  /*31e0*/  @!P2 BRA `(.L_x_36568) ;  /* 0x000000500000a947 */ /* 0x000fea0003800000 */
[----:B-----5:R-:W-:Y:S01]  /*31f0*/  FADD.FTZ R190, R178, R190 ;  /* 0x000000beb2be7221 */ /* 0x020fe20000010000 */
[----:B------:R-:W-:Y:S05]  /*3200*/  BRA `(.L_x_36568) ;  /* 0x0000003000007947 */ /* 0x000fea0003800000 */
.L_x_36567:
[----:B-----5:R-:W-:-:S05]  /*3210*/  HADD2.F32 R3, -RZ, R171.H0_H0 ;  /* 0x200000abff037230 */ /* 0x020fca0000004100 */
[----:B------:R-:W-:-:S04]  /*3220*/  FADD.FTZ R190, R3, R190 ;  /* 0x000000be03be7221 */ /* 0x000fc80000010000 */
[----:B------:R-:W-:Y:S02]  /*3230*/  @P2 FADD.FTZ R190, R178, R190 ;  /* 0x000000beb2be2221 */ /* 0x000fe40000010000 */
.L_x_36568:
[----:B------:R-:W-:Y:S01]  /*3240*/  HADD2.F32 R191, -RZ, R191.H1_H1 ;  /* 0x300000bfffbf7230 */ /* 0x000fe20000004100 */
[----:B------:R-:W-:Y:S05]  /*3250*/  @P1 BRA `(.L_x_36569) ;  /* 0x0000003000001947 */ /* 0x000fea0003800000 */
[----:B------:R-:W-:Y:S05]  /*3260*/  @!P2 BRA `(.L_x_36570) ;  /* 0x000000500000a947 */ /* 0x000fea0003800000 */
[----:B-----5:R-:W-:Y:S01]  /*3270*/  FADD.FTZ R191, R179, R191 ;  /* 0x000000bfb3bf7221 */ /* 0x020fe20000010000 */
[----:B------:R-:W-:Y:S05]  /*3280*/  BRA `(.L_x_36570) ;  /* 0x0000003000007947 */ /* 0x000fea0003800000 */
.L_x_36569:
[----:B-----5:R-:W-:-:S05]  /*3290*/  HADD2.F32 R3, -RZ, R171.H1_H1 ;  /* 0x300000abff037230 */ /* 0x020fca0000004100 */
[----:B------:R-:W-:-:S04]  /*32a0*/  FADD.FTZ R191, R3, R191 ;  /* 0x000000bf03bf7221 */ /* 0x000fc80000010000 */
[----:B------:R-:W-:Y:S02]  /*32b0*/  @P2 FADD.FTZ R191, R179, R191 ;  /* 0x000000bfb3bf2221 */ /* 0x000fe40000010000 */
.L_x_36570:
        /* <DEDUP_REMOVED lines=16> */
.L_x_36571:
[----:B0----5:R-:W-:-:S05]  /*33c0*/  HADD2.F32 R3, -RZ, R168.H0_H0 ;  /* 0x200000a8ff037230 */ /* 0x021fca0000004100 */
[----:B------:R-:W-:-:S04]  /*33d0*/  FADD.FTZ R212, R3, R212 ;  /* 0x000000d403d47221 */ /* 0x000fc80000010000 */
[----:B------:R-:W-:Y:S02]  /*33e0*/  @P2 FADD.FTZ R212, R172, R212 ;  /* 0x000000d4acd42221 */ /* 0x000fe40000010000 */
.L_x_36572:
[----:B------:R-:W-:Y:S01]  /*33f0*/  HADD2.F32 R213, -RZ, R184.H1_H1 ;  /* 0x300000b8ffd57230 */ /* 0x000fe20000004100 */
[----:B------:R-:W-:Y:S05]  /*3400*/  @P1 BRA `(.L_x_36573) ;  /* 0x0000003000001947 */ /* 0x000fea0003800000 */
[----:B------:R-:W-:Y:S05]  /*3410*/  @!P2 BRA `(.L_x_36574) ;  /* 0x000000500000a947 */ /* 0x000fea0003800000 */
[----:B-----5:R-:W-:Y:S01]  /*3420*/  FADD.FTZ R213, R173, R213 ;  /* 0x000000d5add57221 */ /* 0x020fe20000010000 */
[----:B------:R-:W-:Y:S05]  /*3430*/  BRA `(.L_x_36574) ;  /* 0x0000003000007947 */ /* 0x000fea0003800000 */
.L_x_36573:
[----:B-----5:R-:W-:-:S05]  /*3440*/  HADD2.F32 R3, -RZ, R168.H1_H1 ;  /* 0x300000a8ff037230 */ /* 0x020fca0000004100 */
[----:B------:R-:W-:-:S04]  /*3450*/  FADD.FTZ R213, R3, R213 ;  /* 0x000000d503d57221 */ /* 0x000fc80000010000 */
[----:B------:R-:W-:Y:S02]  /*3460*/  @P2 FADD.FTZ R213, R173, R213 ;  /* 0x000000d5add52221 */ /* 0x000fe40000010000 */
.L_x_36574:
[----:B------:R-:W-:Y:S01]  /*3470*/  HADD2.F32 R214, -RZ, R185.H0_H0 ;  /* 0x200000b9ffd67230 */ /* 0x000fe20000004100 */
[----:B------:R-:W-:Y:S05]  /*3480*/  @P1 BRA `(.L_x_36575) ;  /* 0x0000003000001947 */ /* 0x000fea0003800000 */
[----:B------:R-:W-:Y:S05]  /*3490*/  @!P2 BRA `(.L_x_36576) ;  /* 0x000000500000a947 */ /* 0x000fea0003800000 */
[----:B-----5:R-:W-:Y:S01]  /*34a0*/  FADD.FTZ R214, R174, R214 ;  /* 0x000000d6aed67221 */ /* 0x020fe20000010000 */
[----:B------:R-:W-:Y:S05]  /*34b0*/  BRA `(.L_x_36576) ;  /* 0x0000003000007947 */ /* 0x000fea0003800000 */
.L_x_36575:
[----:B-----5:R-:W-:-:S05]  /*34c0*/  HADD2.F32 R3, -RZ, R169.H0_H0 ;  /* 0x200000a9ff037230 */ /* 0x020fca0000004100 */
[----:B------:R-:W-:-:S04]  /*34d0*/  FADD.FTZ R214, R3, R214 ;  /* 0x000000d603d67221 */ /* 0x000fc80000010000 */
[----:B------:R-:W-:Y:S02]  /*34e0*/  @P2 FADD.FTZ R214, R174, R214 ;  /* 0x000000d6aed62221 */ /* 0x000fe40000010000 */
.L_x_36576:
[----:B------:R-:W-:Y:S01]  /*34f0*/  HADD2.F32 R215, -RZ, R185.H1_H1 ;  /* 0x300000b9ffd77230 */ /* 0x000fe20000004100 */
[----:B------:R-:W-:Y:S05]  /*3500*/  @P1 BRA `(.L_x_36577) ;  /* 0x0000003000001947 */ /* 0x000fea0003800000 */
[----:B------:R-:W-:Y:S05]  /*3510*/  @!P2 BRA `(.L_x_36578) ;  /* 0x000000500000a947 */ /* 0x000fea0003800000 */
[----:B-----5:R-:W-:Y:S01]  /*3520*/  FADD.FTZ R215, R175, R215 ;  /* 0x000000d7afd77221 */ /* 0x020fe20000010000 */
[----:B------:R-:W-:Y:S05]  /*3530*/  BRA `(.L_x_36578) ;  /* 0x0000003000007947 */ /* 0x000fea0003800000 */
.L_x_36577:
[----:B-----5:R-:W-:-:S05]  /*3540*/  HADD2.F32 R3, -RZ, R169.H1_H1 ;  /* 0x300000a9ff037230 */ /* 0x020fca0000004100 */
[----:B------:R-:W-:-:S04]  /*3550*/  FADD.FTZ R215, R3, R215 ;  /* 0x000000d703d77221 */ /* 0x000fc80000010000 */
[----:B------:R-:W-:Y:S02]  /*3560*/  @P2 FADD.FTZ R215, R175, R215 ;  /* 0x000000d7afd72221 */ /* 0x000fe40000010000 */
.L_x_36578:
[----:B------:R-:W-:Y:S01]  /*3570*/  HADD2.F32 R184, -RZ, R186.H0_H0 ;  /* 0x200000baffb87230 */ /* 0x000fe20000004100 */
[----:B------:R-:W-:Y:S05]  /*3580*/  @P1 BRA `(.L_x_36579) ;  /* 0x0000003000001947 */ /* 0x000fea0003800000 */
[----:B------:R-:W-:Y:S05]  /*3590*/  @!P2 BRA `(.L_x_36580) ;  /* 0x000000500000a947 */ /* 0x000fea0003800000 */
[----:B-----5:R-:W-:Y:S01]  /*35a0*/  FADD.FTZ R184, R176, R184 ;  /* 0x000000b8b0b87221 */ /* 0x020fe20000010000 */
[----:B------:R-:W-:Y:S05]  /*35b0*/  BRA `(.L_x_36580) ;  /* 0x0000003000007947 */ /* 0x000fea0003800000 */
.L_x_36579:
[----:B-----5:R-:W-:-:S05]  /*35c0*/  HADD2.F32 R3, -RZ, R170.H0_H0 ;  /* 0x200000aaff037230 */ /* 0x020fca0000004100 */
[----:B------:R-:W-:-:S04]  /*35d0*/  FADD.FTZ R184, R3, R184 ;  /* 0x000000b803b87221 */ /* 0x000fc80000010000 */
[----:B------:R-:W-:Y:S02]  /*35e0*/  @P2 FADD.FTZ R184, R176, R184 ;  /* 0x000000b8b0b82221 */ /* 0x000fe40000010000 */
.L_x_36580:
[----:B------:R-:W-:Y:S01]  /*35f0*/  HADD2.F32 R185, -RZ, R186.H1_H1 ;  /* 0x300000baffb97230 */ /* 0x000fe20000004100 */
[----:B------:R-:W-:Y:S05]  /*3600*/  @P1 BRA `(.L_x_36581) ;  /* 0x0000003000001947 */ /* 0x000fea0003800000 */
[----:B------:R-:W-:Y:S05]  /*3610*/  @!P2 BRA `(.L_x_36582) ;  /* 0x000000500000a947 */ /* 0x000fea0003800000 */
[----:B-----5:R-:W-:Y:S01]  /*3620*/  FADD.FTZ R185, R177, R185 ;  /* 0x000000b9b1b97221 */ /* 0x020fe20000010000 */
[----:B------:R-:W-:Y:S05]  /*3630*/  BRA `(.L_x_36582) ;  /* 0x0000003000007947 */ /* 0x000fea0003800000 */
.L_x_36581:
[----:B-----5:R-:W-:-:S05]  /*3640*/  HADD2.F32 R3, -RZ, R170.H1_H1 ;  /* 0x300000aaff037230 */ /* 0x020fca0000004100 */
[----:B------:R-:W-:-:S04]  /*3650*/  FADD.FTZ R185, R3, R185 ;  /* 0x000000b903b97221 */ /* 0x000fc80000010000 */
[----:B------:R-:W-:Y:S02]  /*3660*/  @P2 FADD.FTZ R185, R177, R185 ;  /* 0x000000b9b1b92221 */ /* 0x000fe40000010000 */
.L_x_36582:
[----:B------:R-:W-:Y:S01]  /*3670*/  HADD2.F32 R186, -RZ, R187.H0_H0 ;  /* 0x200000bbffba7230 */ /* 0x000fe20000004100 */
[----:B------:R-:W-:Y:S05]  /*3680*/  @P1 BRA `(.L_x_36583) ;  /* 0x0000003000001947 */ /* 0x000fea0003800000 */
[----:B------:R-:W-:Y:S05]  /*3690*/  @!P2 BRA `(.L_x_36584) ;  /* 0x000000500000a947 */ /* 0x000fea0003800000 */
[----:B-----5:R-:W-:Y:S01]  /*36a0*/  FADD.FTZ R186, R178, R186 ;  /* 0x000000bab2ba7221 */ /* 0x020fe20000010000 */
[----:B------:R-:W-:Y:S05]  /*36b0*/  BRA `(.L_x_36584) ;  /* 0x0000003000007947 */ /* 0x000fea0003800000 */
.L_x_36583:
[----:B-----5:R-:W-:-:S05]  /*36c0*/  HADD2.F32 R3, -RZ, R171.H0_H0 ;  /* 0x200000abff037230 */ /* 0x020fca0000004100 */
[----:B------:R-:W-:-:S04]  /*36d0*/  FADD.FTZ R186, R3, R186 ;  /* 0x000000ba03ba7221 */ /* 0x000fc80000010000 */
[----:B------:R-:W-:Y:S02]  /*36e0*/  @P2 FADD.FTZ R186, R178, R186 ;  /* 0x000000bab2ba2221 */ /* 0x000fe40000010000 */
.L_x_36584:
[----:B------:R-:W-:Y:S01]  /*36f0*/  HADD2.F32 R187, -RZ, R187.H1_H1 ;  /* 0x300000bbffbb7230 */ /* 0x000fe20000004100 */
[----:B------:R-:W-:Y:S05]  /*3700*/  @P1 BRA `(.L_x_36585) ;  /* 0x0000003000001947 */ /* 0x000fea0003800000 */
[----:B------:R-:W-:Y:S05]  /*3710*/  @!P2 BRA `(.L_x_36586) ;  /* 0x000000500000a947 */ /* 0x000fea0003800000 */
[----:B-----5:R-:W-:Y:S01]  /*3720*/  FADD.FTZ R187, R179, R187 ;  /* 0x000000bbb3bb7221 */ /* 0x020fe20000010000 */
[----:B------:R-:W-:Y:S05]  /*3730*/  BRA `(.L_x_36586) ;  /* 0x0000003000007947 */ /* 0x000fea0003800000 */
.L_x_36585:
[----:B-----5:R-:W-:-:S05]  /*3740*/  HADD2.F32 R3, -RZ, R171.H1_H1 ;  /* 0x300000abff037230 */ /* 0x020fca0000004100 */
[----:B------:R-:W-:-:S04]  /*3750*/  FADD.FTZ R187, R3, R187 ;  /* 0x000000bb03bb7221 */ /* 0x000fc80000010000 */
[----:B------:R-:W-:Y:S02]  /*3760*/  @P2 FADD.FTZ R187, R179, R187 ;  /* 0x000000bbb3bb2221 */ /* 0x000fe40000010000 */
.L_x_36586:
        /* <DEDUP_REMOVED lines=70> */
.L_x_36591:
        /* <DEDUP_REMOVED lines=149> */
.L_x_36592:
        /* <DEDUP_REMOVED lines=38> */
[----:B------:R-:W-:Y:S01]  /*4780*/  F2FP.PACK_AB R240, R240, R241 ;  /* 0x000000f1f0f0723e */ /* 0x000fe200000000ff */
        /* <DEDUP_REMOVED lines=8> */
[----:B------:R-:W-:-:S03]  /*4810*/  F2FP.PACK_AB R241, R241, R242 ;  /* 0x000000f2f1f1723e */ /* 0x000fc600000000ff */
        /* <DEDUP_REMOVED lines=8> */
[----:B------:R-:W-:Y:S01]  /*48a0*/  F2FP.PACK_AB R242, R236, R237 ;  /* 0x000000edecf2723e */ /* 0x000fe200000000ff */
[----:B----4-:R-:W-:Y:S02]  /*48b0*/  FFMA.FTZ R237, R243, R238, R10 ;  /* 0x000000eef3ed7223 */ /* 0x010fe4000001000a */
[----:B------:R-:W-:Y:S01]  /*48c0*/  FFMA.FTZ R236, R169, R239, R11 ;  /* 0x000000efa9ec7223 */ /* 0x000fe2000001000b */
[----:B------:R-:W-:Y:S02]  /*48d0*/  SHF.L.U32 R169, R2, 0x4, RZ ;  /* 0x0000000402a97819 */ /* 0x000fe400000006ff */
[----:B------:R-:W-:Y:S02]  /*48e0*/  SHF.R.U32.HI R2, RZ, 0x1c, R2 ;  /* 0x0000001cff027819 */ /* 0x000fe40000011602 */
[----:B------:R-:W-:Y:S02]  /*48f0*/  F2FP.PACK_AB R243, R236, R237 ;  /* 0x000000edecf3723e */ /* 0x000fe400000000ff */
        /* <DEDUP_REMOVED lines=18> */
[----:B------:R-:W-:Y:S01]  /*4a20*/  F2FP.PACK_AB R237, R237, R241 ;  /* 0x000000f1eded723e */ /* 0x000fe200000000ff */
[----:B------:R-:W-:Y:S02]  /*4a30*/  FFMA.FTZ R241, R243, R170, R69 ;  /* 0x000000aaf3f17223 */ /* 0x000fe40000010045 */
[----:B--2---:R-:W-:-:S05]  /*4a40*/  FFMA.FTZ R239, R249, R239, R75 ;  /* 0x000000eff9ef7223 */ /* 0x004fca000001004b */
[----:B------:R-:W-:Y:S02]  /*4a50*/  F2FP.PACK_AB R239, R239, R238 ;  /* 0x000000eeefef723e */ /* 0x000fe400000000ff */
[----:B------:R-:W-:Y:S01]  /*4a60*/  F2FP.PACK_AB R238, R236, R240 ;  /* 0x000000f0ecee723e */ /* 0x000fe200000000ff */
[----:B------:R-:W-:Y:S01]  /*4a70*/  FFMA.FTZ R236, R242, R171, R68 ;  /* 0x000000abf2ec7223 */ /* 0x000fe20000010044 */
[----:B------:R-:W-:Y:S01]  /*4a80*/  IADD3 R240, P0, R169, c[0x0][0x210], RZ ;  /* 0x00008400a9f07a10 */ /* 0x000fe20007f1e0ff */
[----:B------:R0:W5:Y:S03]  /*4a90*/  LDL.LU R171, [R1+0x184] ;  /* 0x0001840001ab7983 */ /* 0x0001660000300800 */
[----:B------:R-:W-:Y:S01]  /*4aa0*/  F2FP.PACK_AB R236, R241, R236 ;  /* 0x000000ecf1ec723e */ /* 0x000fe200000000ff */
        /* <DEDUP_REMOVED lines=25> */
[----:B------:R-:W-:Y:S01]  /*4c40*/  F2FP.PACK_AB R232, R233, R232 ;  /* 0x000000e8e9e8723e */ /* 0x000fe200000000ff */
[----:B------:R-:W-:Y:S02]  /*4c50*/  FFMA.FTZ R233, R248, R237, R14 ;  /* 0x000000edf8e97223 */ /* 0x000fe4000001000e */
[----:B------:R-:W-:Y:S01]  /*4c60*/  FADD.FTZ R229, -R244, R229 ;  /* 0x000000e5f4e57221 */ /* 0x000fe20000010100 */
[----:B------:R-:W4:Y:S02]  /*4c70*/  LDL R248, [R1+0xf8] ;  /* 0x0000f80001f87983 */ /* 0x000f240000100800 */
[----:B------:R-:W-:-:S02]  /*4c80*/  F2FP.PACK_AB R233, R234, R233 ;  /* 0x000000e9eae9723e */ /* 0x000fc400000000ff */
        /* <DEDUP_REMOVED lines=9> */
[----:B------:R-:W-:Y:S01]  /*4d20*/  F2FP.PACK_AB R234, R229, R228 ;  /* 0x000000e4e5ea723e */ /* 0x000fe200000000ff */
[----:B------:R-:W-:Y:S01]  /*4d30*/  FFMA.FTZ R228, R241, R230, R18 ;  /* 0x000000e6f1e47223 */ /* 0x000fe20000010012 */
[----:B------:R-:W-:Y:S01]  /*4d40*/  MOV R241, 0x10 ;  /* 0x0000001000f17802 */ /* 0x000fe20000000f00 */
[----:B------:R-:W-:Y:S02]  /*4d50*/  FFMA.FTZ R229, R242, R231, R19 ;  /* 0x000000e7f2e57223 */ /* 0x000fe40000010013 */
[----:B------:R-:W2:Y:S03]  /*4d60*/  LDL R242, [R1+0xf4] ;  /* 0x0000f40001f27983 */ /* 0x000ea60000100800 */
[----:B------:R-:W-:Y:S01]  /*4d70*/  F2FP.PACK_AB R235, R229, R228 ;  /* 0x000000e4e5eb723e */ /* 0x000fe200000000ff */
        /* <DEDUP_REMOVED lines=15> */
[----:B------:R-:W-:Y:S01]  /*4e70*/  F2FP.PACK_AB R231, R231, R230 ;  /* 0x000000e6e7e7723e */ /* 0x000fe200000000ff */
        /* <DEDUP_REMOVED lines=10> */
[----:B------:R-:W-:-:S02]  /*4f20*/  F2FP.PACK_AB R230, R232, R230 ;  /* 0x000000e6e8e6723e */ /* 0x000fc400000000ff */
[----:B------:R-:W-:Y:S01]  /*4f30*/  F2FP.PACK_AB R229, R233, R229 ;  /* 0x000000e5e9e5723e */ /* 0x000fe200000000ff */
[----:B------:R-:W-:Y:S01]  /*4f40*/  IMAD.WIDE.U32 R232, R250, R241, c[0x0][0x210] ;  /* 0x00008400fae87625 */ /* 0x000fe200078e00f1 */
[----:B------:R-:W-:Y:S01]  /*4f50*/  F2FP.PACK_AB R228, R2, R228 ;  /* 0x000000e402e4723e */ /* 0x000fe200000000ff */
        /* <DEDUP_REMOVED lines=21> */
[----:B------:R-:W-:Y:S01]  /*50b0*/  F2FP.PACK_AB R225, R226, R225 ;  /* 0x000000e1e2e1723e */ /* 0x000fe200000000ff */
[----:B------:R-:W3:Y:S01]  /*50c0*/  LDL R242, [R1+0x98] ;  /* 0x0000980001f27983 */ /* 0x000ee20000100800 */
[----:B----4-:R-:W-:Y:S02]  /*50d0*/  FFMA.FTZ R224, R249, R228, R20 ;  /* 0x000000e4f9e07223 */ /* 0x010fe40000010014 */
[----:B--2---:R-:W-:-:S05]  /*50e0*/  FFMA.FTZ R227, R248, R229, R21 ;  /* 0x000000e5f8e37223 */ /* 0x004fca0000010015 */
[----:B------:R-:W-:Y:S01]  /*50f0*/  F2FP.PACK_AB R224, R227, R224 ;  /* 0x000000e0e3e0723e */ /* 0x000fe200000000ff */
        /* <DEDUP_REMOVED lines=8> */
[----:B------:R-:W-:Y:S02]  /*5180*/  F2FP.PACK_AB R226, R227, R226 ;  /* 0x000000e2e3e2723e */ /* 0x000fe400000000ff */
[----:B------:R-:W-:Y:S01]  /*5190*/  F2FP.PACK_AB R227, R223, R222 ;  /* 0x000000dedfe3723e */ /* 0x000fe200000000ff */
[----:B------:R-:W-:-:S05]  /*51a0*/  IMAD.WIDE.U32 R222, R246, R241, c[0x0][0x208] ;  /* 0x00008200f6de7625 */ /* 0x000fca00078e00f1 */
[----:B------:R1:W-:Y:S02]  /*51b0*/  STG.E.128 [R222.64], R224 ;  /* 0x000000e0de007986 */ /* 0x0003e4000c101d04 */
[----:B-1----:R-:W-:Y:S02]  /*51c0*/  FFMA.FTZ R223, R240, R232, R90 ;  /* 0x000000e8f0df7223 */ /* 0x002fe4000001005a */
[----:B------:R-:W-:Y:S01]  /*51d0*/  FFMA.FTZ R222, R239, R231, R91 ;  /* 0x000000e7efde7223 */ /* 0x000fe2000001005b */
[----:B------:R-:W3:Y:S01]  /*51e0*/  LDL R232, [R1+0xb4] ;  /* 0x0000b40001e87983 */ /* 0x000ee20000100800 */
[----:B------:R-:W-:-:S03]  /*51f0*/  FFMA.FTZ R226, R233, R229, R85 ;  /* 0x000000e5e9e27223 */ /* 0x000fc60000010055 */
[----:B------:R-:W-:Y:S01]  /*5200*/  F2FP.PACK_AB R223, R222, R223 ;  /* 0x000000dfdedf723e */ /* 0x000fe200000000ff */
        /* <DEDUP_REMOVED lines=13> */
[----:B------:R-:W-:Y:S01]  /*52e0*/  F2FP.PACK_AB R222, R221, R222 ;  /* 0x000000deddde723e */ /* 0x000fe200000000ff */
[----:B------:R-:W-:Y:S01]  /*52f0*/  FFMA.FTZ R194, R238, R228, R84 ;  /* 0x000000e4eec27223 */ /* 0x000fe20000010054 */
[----:B------:R-:W-:Y:S01]  /*5300*/  F2FP.PACK_AB R221, R220, R195 ;  /* 0x000000c3dcdd723e */ /* 0x000fe200000000ff */
[----:B------:R-:W-:Y:S01]  /*5310*/  FADD.FTZ R218, -R244, R218 ;  /* 0x000000daf4da7221 */ /* 0x000fe20000010100 */
[----:B------:R-:W4:Y:S02]  /*5320*/  LDL R239, [R1+0x80] ;  /* 0x0000800001ef7983 */ /* 0x000f240000100800 */
[----:B------:R-:W-:Y:S01]  /*5330*/  F2FP.PACK_AB R220, R226, R194 ;  /* 0x000000c2e2dc723e */ /* 0x000fe200000000ff */
        /* <DEDUP_REMOVED lines=38> */
[----:B------:R-:W-:Y:S01]  /*55a0*/  F2FP.PACK_AB R188, R223, R188 ;  /* 0x000000bcdfbc723e */ /* 0x000fe200000000ff */
[----:B------:R-:W-:Y:S01]  /*55b0*/  FFMA.FTZ R195, R240, R222, R33 ;  /* 0x000000def0c37223 */ /* 0x000fe20000010021 */
[----:B------:R-:W-:Y:S01]  /*55c0*/  F2FP.PACK_AB R189, R201, R189 ;  /* 0x000000bdc9bd723e */ /* 0x000fe200000000ff */
[----:B------:R-:W-:Y:S01]  /*55d0*/  FADD.FTZ R201, -R244, R184 ;  /* 0x000000b8f4c97221 */ /* 0x000fe20000010100 */
[----:B------:R-:W-:Y:S01]  /*55e0*/  F2FP.PACK_AB R191, R194, R191 ;  /* 0x000000bfc2bf723e */ /* 0x000fe200000000ff */
[----:B------:R-:W4:Y:S01]  /*55f0*/  LDL R232, [R1+0x7c] ;  /* 0x00007c0001e87983 */ /* 0x000f220000100800 */
[----:B------:R-:W-:Y:S01]  /*5600*/  F2FP.PACK_AB R190, R195, R190 ;  /* 0x000000bec3be723e */ /* 0x000fe200000000ff */
        /* <DEDUP_REMOVED lines=8> */
[----:B------:R-:W-:Y:S01]  /*5690*/  F2FP.PACK_AB R187, R223, R184 ;  /* 0x000000b8dfbb723e */ /* 0x000fe200000000ff */
        /* <DEDUP_REMOVED lines=36> */
[----:B------:R-:W-:Y:S01]  /*58e0*/  F2FP.PACK_AB R185, R184, R185 ;  /* 0x000000b9b8b9723e */ /* 0x000fe200000000ff */
[----:B------:R-:W-:Y:S01]  /*58f0*/  FADD.FTZ R207, -R244, R207 ;  /* 0x000000cff4cf7221 */ /* 0x000fe20000010100 */
[----:B------:R-:W-:Y:S01]  /*5900*/  F2FP.PACK_AB R184, R181, R180 ;  /* 0x000000b4b5b8723e */ /* 0x000fe200000000ff */
[----:B------:R-:W4:Y:S01]  /*5910*/  LDL R235, [R1+0x28] ;  /* 0x0000280001eb7983 */ /* 0x000f220000100800 */
[----:B------:R-:W-:Y:S01]  /*5920*/  F2FP.PACK_AB R180, R195, R191 ;  /* 0x000000bfc3b4723e */ /* 0x000fe200000000ff */
[C---:B------:R-:W-:Y:S01]  /*5930*/  FMUL.FTZ R195, R3.reuse, R205 ;  /* 0x000000cd03c37220 */ /* 0x040fe20000410000 */
[----:B------:R-:W-:Y:S01]  /*5940*/  F2FP.PACK_AB R181, R190, R189 ;  /* 0x000000bdbeb5723e */ /* 0x000fe200000000ff */
        /* <DEDUP_REMOVED lines=8> */
[----:B------:R-:W-:Y:S01]  /*59d0*/  F2FP.PACK_AB R186, R217, R186 ;  /* 0x000000bad9ba723e */ /* 0x000fe200000000ff */
[----:B------:R-:W-:-:S02]  /*59e0*/  FADD.FTZ R193, -R244, R193 ;  /* 0x000000c1f4c17221 */ /* 0x000fc40000010100 */
[----:B------:R-:W-:Y:S02]  /*59f0*/  FFMA.FTZ R182, R242, R190, R40 ;  /* 0x000000bef2b67223 */ /* 0x000fe40000010028 */
[----:B------:R-:W-:Y:S02]  /*5a00*/  FADD.FTZ R208, -R244, R208 ;  /* 0x000000d0f4d07221 */ /* 0x000fe40000010100 */
[----:B------:R-:W-:Y:S02]  /*5a10*/  FMUL.FTZ R222, R3, R193 ;  /* 0x000000c103de7220 */ /* 0x000fe40000410000 */
[----:B------:R-:W-:Y:S02]  /*5a20*/  FFMA.FTZ R217, R223, R195, R41 ;  /* 0x000000c3dfd97223 */ /* 0x000fe40000010029 */
[----:B------:R-:W-:-:S03]  /*5a30*/  FFMA.FTZ R206, R239, R191, R42 ;  /* 0x000000bfefce7223 */ /* 0x000fc6000001002a */
[----:B------:R-:W-:Y:S01]  /*5a40*/  F2FP.PACK_AB R182, R217, R182 ;  /* 0x000000b6d9b6723e */ /* 0x000fe200000000ff */
[----:B------:R-:W-:Y:S02]  /*5a50*/  FFMA.FTZ R191, R238, R191, R106 ;  /* 0x000000bfeebf7223 */ /* 0x000fe4000001006a */
[-C--:B------:R-:W-:Y:S02]  /*5a60*/  FFMA.FTZ R207, R221, R205.reuse, R43 ;  /* 0x000000cdddcf7223 */ /* 0x080fe4000001002b */
[C---:B------:R-:W-:Y:S02]  /*5a70*/  FMUL.FTZ R221, R3.reuse, R192 ;  /* 0x000000c003dd7220 */ /* 0x040fe40000410000 */
[----:B------:R-:W-:Y:S02]  /*5a80*/  FFMA.FTZ R190, R240, R190, R104 ;  /* 0x000000bef0be7223 */ /* 0x000fe40000010068 */
[----:B------:R-:W-:Y:S02]  /*5a90*/  FFMA.FTZ R205, R220, R205, R107 ;  /* 0x000000cddccd7223 */ /* 0x000fe4000001006b */
[----:B------:R-:W-:-:S02]  /*5aa0*/  FMUL.FTZ R216, R3, R216 ;  /* 0x000000d803d87220 */ /* 0x000fc40000410000 */
[----:B------:R-:W-:Y:S01]  /*5ab0*/  FMUL.FTZ R223, R3, R224 ;  /* 0x000000e003df7220 */ /* 0x000fe20000410000 */
[----:B------:R-:W-:Y:S01]  /*5ac0*/  F2FP.PACK_AB R191, R205, R191 ;  /* 0x000000bfcdbf723e */ /* 0x000fe200000000ff */
        /* <DEDUP_REMOVED lines=9> */
[----:B------:R-:W-:Y:S01]  /*5b60*/  F2FP.PACK_AB R189, R204, R189 ;  /* 0x000000bdccbd723e */ /* 0x000fe200000000ff */
[----:B------:R-:W-:Y:S02]  /*5b70*/  FFMA.FTZ R204, R225, R223, R51 ;  /* 0x000000dfe1cc7223 */ /* 0x000fe40000010033 */
[----:B----4-:R-:W-:Y:S01]  /*5b80*/  FFMA.FTZ R205, R230, R222, R49 ;  /* 0x000000dee6cd7223 */ /* 0x010fe20000010031 */
[----:B------:R-:W-:Y:S01]  /*5b90*/  F2FP.PACK_AB R190, R195, R190 ;  /* 0x000000bec3be723e */ /* 0x000fe200000000ff */
        /* <DEDUP_REMOVED lines=12> */
[----:B------:R-:W-:Y:S01]  /*5c60*/  F2FP.PACK_AB R183, R207, R206 ;  /* 0x000000cecfb7723e */ /* 0x000fe200000000ff */
[----:B------:R-:W-:-:S02]  /*5c70*/  FFMA.FTZ R192, R235, R217, R44 ;  /* 0x000000d9ebc07223 */ /* 0x000fc4000001002c */
[----:B------:R-:W-:Y:S02]  /*5c80*/  FFMA.FTZ R207, R234, R218, R45 ;  /* 0x000000daeacf7223 */ /* 0x000fe4000001002d */
[----:B------:R-:W-:Y:S02]  /*5c90*/  FFMA.FTZ R193, R233, R219, R46 ;  /* 0x000000dbe9c17223 */ /* 0x000fe4000001002e */
[----:B------:R-:W-:Y:S02]  /*5ca0*/  FFMA.FTZ R206, R232, R220, R47 ;  /* 0x000000dce8ce7223 */ /* 0x000fe4000001002f */
[----:B------:R-:W-:Y:S01]  /*5cb0*/  FFMA.FTZ R188, R237, R188, R100 ;  /* 0x000000bcedbc7223 */ /* 0x000fe20000010064 */
[----:B------:R-:W-:Y:S02]  /*5cc0*/  F2FP.PACK_AB R194, R205, R194 ;  /* 0x000000c2cdc2723e */ /* 0x000fe400000000ff */
[----:B------:R-:W-:Y:S01]  /*5cd0*/  F2FP.PACK_AB R195, R204, R195 ;  /* 0x000000c3ccc3723e */ /* 0x000fe200000000ff */
[----:B------:R-:W-:Y:S01]  /*5ce0*/  IMAD.WIDE.U32 R204, R245, R241, c[0x0][0x210] ;  /* 0x00008400f5cc7625 */ /* 0x000fe200078e00f1 */
[----:B------:R-:W-:-:S02]  /*5cf0*/  F2FP.PACK_AB R192, R207, R192 ;  /* 0x000000c0cfc0723e */ /* 0x000fc400000000ff */
[----:B------:R-:W-:Y:S01]  /*5d00*/  F2FP.PACK_AB R193, R206, R193 ;  /* 0x000000c1cec1723e */ /* 0x000fe200000000ff */
[----:B------:R-:W-:Y:S01]  /*5d10*/  FADD.FTZ R196, -R244, R196 ;  /* 0x000000c4f4c47221 */ /* 0x000fe20000010100 */
[----:B------:R-:W-:Y:S01]  /*5d20*/  F2FP.PACK_AB R188, R208, R188 ;  /* 0x000000bcd0bc723e */ /* 0x000fe200000000ff */
        /* <DEDUP_REMOVED lines=23> */
[----:B------:R-:W-:Y:S01]  /*5ea0*/  F2FP.PACK_AB R183, R187, R183 ;  /* 0x000000b7bbb7723e */ /* 0x000fe200000000ff */
[----:B------:R-:W-:Y:S01]  /*5eb0*/  FMUL.FTZ R199, R3, R199 ;  /* 0x000000c703c77220 */ /* 0x000fe20000410000 */
[----:B------:R-:W-:Y:S01]  /*5ec0*/  F2FP.PACK_AB R182, R188, R182 ;  /* 0x000000b6bcb6723e */ /* 0x000fe200000000ff */
        /* <DEDUP_REMOVED lines=14> */
[----:B------:R-:W-:Y:S01]  /*5fb0*/  F2FP.PACK_AB R187, R188, R187 ;  /* 0x000000bbbcbb723e */ /* 0x000fe200000000ff */
[C---:B------:R-:W-:Y:S01]  /*5fc0*/  FMUL.FTZ R201, R3.reuse, R201 ;  /* 0x000000c903c97220 */ /* 0x040fe20000410000 */
[----:B------:R-:W-:Y:S01]  /*5fd0*/  F2FP.PACK_AB R190, R192, R190 ;  /* 0x000000bec0be723e */ /* 0x000fe200000000ff */
        /* <DEDUP_REMOVED lines=9> */
[----:B------:R-:W-:Y:S02]  /*6070*/  F2FP.PACK_AB R188, R192, R188 ;  /* 0x000000bcc0bc723e */ /* 0x000fe400000000ff */
[----:B------:R-:W-:Y:S01]  /*6080*/  F2FP.PACK_AB R192, R197, R196 ;  /* 0x000000c4c5c0723e */ /* 0x000fe200000000ff */
[----:B------:R-:W-:-:S02]  /*6090*/  FFMA.FTZ R196, R159, R3, R67 ;  /* 0x000000039fc47223 */ /* 0x000fc40000010043 */
[----:B------:R-:W-:Y:S02]  /*60a0*/  FFMA.FTZ R197, R162, R214, R126 ;  /* 0x000000d6a2c57223 */ /* 0x000fe4000001007e */
[----:B------:R-:W-:Y:S02]  /*60b0*/  FFMA.FTZ R200, R163, R200, R127 ;  /* 0x000000c8a3c87223 */ /* 0x000fe4000001007f */
[----:B------:R-:W-:-:S03]  /*60c0*/  FFMA.FTZ R3, R167, R3, R131 ;  /* 0x00000003a7037223 */ /* 0x000fc60000010083 */
[----:B------:R-:W-:Y:S01]  /*60d0*/  F2FP.PACK_AB R197, R200, R197 ;  /* 0x000000c5c8c5723e */ /* 0x000fe200000000ff */
[----:B------:R-:W-:-:S04]  /*60e0*/  IMAD.WIDE.U32 R204, R252, R241, c[0x0][0x208] ;  /* 0x00008200fccc7625 */ /* 0x000fc800078e00f1 */
[----:B------:R-:W-:-:S04]  /*60f0*/  IMAD.WIDE.U32 R206, R252, R241, c[0x0][0x210] ;  /* 0x00008400fcce7625 */ /* 0x000fc800078e00f1 */
[----:B--2---:R-:W-:Y:S02]  /*6100*/  FFMA.FTZ R184, R230, R218, R109 ;  /* 0x000000dae6b87223 */ /* 0x004fe4000001006d */
[----:B---3--:R-:W-:Y:S02]  /*6110*/  FFMA.FTZ R181, R229, R219, R110 ;  /* 0x000000dbe5b57223 */ /* 0x008fe4000001006e */
[----:B----4-:R-:W-:Y:S01]  /*6120*/  FFMA.FTZ R189, R225, R220, R111 ;  /* 0x000000dce1bd7223 */ /* 0x010fe2000001006f */
[----:B------:R-:W-:Y:S02]  /*6130*/  F2FP.PACK_AB R180, R184, R180 ;  /* 0x000000b4b8b4723e */ /* 0x000fe400000000ff */
[----:B------:R-:W-:Y:S01]  /*6140*/  F2FP.PACK_AB R184, R186, R185 ;  /* 0x000000b9bab8723e */ /* 0x000fe200000000ff */
[----:B------:R-:W-:Y:S01]  /*6150*/  FFMA.FTZ R186, R140, R198, R56 ;  /* 0x000000c68cba7223 */ /* 0x000fe20000010038 */
[----:B------:R-:W-:Y:S01]  /*6160*/  F2FP.PACK_AB R181, R189, R181 ;  /* 0x000000b5bdb5723e */ /* 0x000fe200000000ff */
        /* <DEDUP_REMOVED lines=18> */
[----:B------:R-:W-:Y:S02]  /*6290*/  F2FP.PACK_AB R195, R196, R195 ;  /* 0x000000c3c4c3723e */ /* 0x000fe400000000ff */
[----:B------:R-:W-:Y:S01]  /*62a0*/  F2FP.PACK_AB R196, R201, R2 ;  /* 0x00000002c9c4723e */ /* 0x000fe200000000ff */
[----:B------:R-:W-:Y:S01]  /*62b0*/  IMAD.WIDE.U32 R200, R0, R241, c[0x0][0x210] ;  /* 0x0000840000c87625 */ /* 0x000fe200078e00f1 */
[----:B------:R-:W-:Y:S02]  /*62c0*/  F2FP.PACK_AB R199, R3, R199 ;  /* 0x000000c703c7723e */ /* 0x000fe400000000ff */
[----:B------:R-:W-:Y:S01]  /*62d0*/  F2FP.PACK_AB R198, R202, R198 ;  /* 0x000000c6cac6723e */ /* 0x000fe200000000ff */
        /* <DEDUP_REMOVED lines=9> */
.L_x_36589:
[----:B------:R-:W-:Y:S05]  /*6370*/  EXIT ;  /* 0x000000000000794d */ /* 0x000fea0003800000 */
.L_x_36587:
[----:B0-----:R-:W-:Y:S01]  /*6380*/  HFMA2.MMA R249, -RZ, RZ, 0, 5.9604644775390625e-08 ;  /* 0x00000001fff97435 */ /* 0x001fe200000001ff */
[----:B------:R-:W-:-:S02]  /*6390*/  MOV R3, R244 ;  /* 0x000000f400037202 */ /* 0x000fc40000000f00 */
[----:B------:R-:W-:-:S03]  /*63a0*/  MOV R248, 0x63c0 ;  /* 0x000063c000f87802 */ /* 0x000fc60000000f00 */
[----:B-----5:R-:W-:Y:S05]  /*63b0*/  CALL.REL.NOINC `($__internal_57_$__cuda_sm70_shflsync_bfly_p) ;  /* 0x00000b3000007944 */ /* 0x020fea0003c00000 */
[----:B01---5:R-:W-:Y:S05]  /*63c0*/  BRA `(.L_x_36591) ;  /* 0xffffd80000007947 */ /* 0x023fea000383ffff */
.L_x_36588:
[----:B------:R-:W-:Y:S01]  /*63d0*/  HFMA2.MMA R249, -RZ, RZ, 0, 1.1920928955078125e-07 ;  /* 0x00000002fff97435 */ /* 0x000fe200000001ff */
[----:B------:R-:W-:Y:S02]  /*63e0*/  MOV R3, R244 ;  /* 0x000000f400037202 */ /* 0x000fe40000000f00 */
[----:B------:R-:W-:-:S03]  /*63f0*/  MOV R248, 0x6410 ;  /* 0x0000641000f87802 */ /* 0x000fc60000000f00 */
[----:B-----5:R-:W-:Y:S05]  /*6400*/  CALL.REL.NOINC `($__internal_57_$__cuda_sm70_shflsync_bfly_p) ;  /* 0x00000ae000007944 */ /* 0x020fea0003c00000 */
[----:B-1----:R-:W-:Y:S01]  /*6410*/  FADD.FTZ R244, R244, R3 ;  /* 0x00000003f4f47221 */ /* 0x002fe20000010000 */
[----:B------:R-:W-:Y:S02]  /*6420*/  MOV R249, 0x4 ;  /* 0x0000000400f97802 */ /* 0x000fe40000000f00 */
[----:B------:R-:W-:Y:S02]  /*6430*/  MOV R248, 0x6460 ;  /* 0x0000646000f87802 */ /* 0x000fe40000000f00 */
[----:B------:R-:W-:Y:S02]  /*6440*/  MOV R3, R244 ;  /* 0x000000f400037202 */ /* 0x000fe40000000f00 */
[----:B0----5:R-:W-:Y:S05]  /*6450*/  CALL.REL.NOINC `($__internal_57_$__cuda_sm70_shflsync_bfly_p) ;  /* 0x00000a9000007944 */ /* 0x021fea0003c00000 */
[----:B-1----:R-:W-:Y:S01]  /*6460*/  FADD.FTZ R244, R244, R3 ;  /* 0x00000003f4f47221 */ /* 0x002fe20000010000 */
[----:B------:R-:W-:Y:S01]  /*6470*/  HFMA2.MMA R249, -RZ, RZ, 0, 4.76837158203125e-07 ;  /* 0x00000008fff97435 */ /* 0x000fe200000001ff */
[----:B------:R-:W-:-:S03]  /*6480*/  MOV R248, 0x64b0 ;  /* 0x000064b000f87802 */ /* 0x000fc60000000f00 */
[----:B------:R-:W-:Y:S02]  /*6490*/  MOV R3, R244 ;  /* 0x000000f400037202 */ /* 0x000fe40000000f00 */
[----:B0----5:R-:W-:Y:S05]  /*64a0*/  CALL.REL.NOINC `($__internal_57_$__cuda_sm70_shflsync_bfly_p) ;  /* 0x00000a4000007944 */ /* 0x021fea0003c00000 */
[----:B-1----:R-:W-:Y:S01]  /*64b0*/  FADD.FTZ R244, R244, R3 ;  /* 0x00000003f4f47221 */ /* 0x002fe20000010000 */
[----:B------:R-:W-:Y:S01]  /*64c0*/  HFMA2.MMA R249, -RZ, RZ, 0, 9.5367431640625e-07 ;  /* 0x00000010fff97435 */ /* 0x000fe200000001ff */
[----:B------:R-:W-:-:S03]  /*64d0*/  MOV R248, 0x6500 ;  /* 0x0000650000f87802 */ /* 0x000fc60000000f00 */
[----:B------:R-:W-:Y:S02]  /*64e0*/  MOV R3, R244 ;  /* 0x000000f400037202 */ /* 0x000fe40000000f00 */
[----:B0----5:R-:W-:Y:S05]  /*64f0*/  CALL.REL.NOINC `($__internal_57_$__cuda_sm70_shflsync_bfly_p) ;  /* 0x000009f000007944 */ /* 0x021fea0003c00000 */
        /* <DEDUP_REMOVED lines=133> */
[----:B01---5:R-:W-:Y:S05]  /*6d50*/  CALL.REL.NOINC `($__internal_57_$__cuda_sm70_shflsync_bfly_p) ;  /* 0x0000019000007944 */ /* 0x023fea0003c00000 */
[----:B------:R-:W2:Y:S01]  /*6d60*/  LDL.LU R248, [R1+0x4] ;  /* 0x0000040001f87983 */ /* 0x000ea20000300800 */
[----:B------:R-:W-:Y:S01]  /*6d70*/  MOV R249, 0x2 ;  /* 0x0000000200f97802 */ /* 0x000fe20000000f00 */
[----:B-12---:R-:W-:Y:S01]  /*6d80*/  FADD.FTZ R3, R248, R3 ;  /* 0x00000003f8037221 */ /* 0x006fe20000010000 */
[----:B------:R-:W-:-:S04]  /*6d90*/  MOV R248, 0x6dc0 ;  /* 0x00006dc000f87802 */ /* 0x000fc80000000f00 */
[----:B------:R1:W-:Y:S03]  /*6da0*/  STL [R1+0x4], R3 ;  /* 0x0000040301007387 */ /* 0x0003e60000100800 */
[----:B01---5:R-:W-:Y:S05]  /*6db0*/  CALL.REL.NOINC `($__internal_57_$__cuda_sm70_shflsync_bfly_p) ;  /* 0x0000013000007944 */ /* 0x023fea0003c00000 */
[----:B------:R-:W2:Y:S01]  /*6dc0*/  LDL.LU R248, [R1+0x4] ;  /* 0x0000040001f87983 */ /* 0x000ea20000300800 */
[----:B------:R-:W-:Y:S01]  /*6dd0*/  HFMA2.MMA R249, -RZ, RZ, 0, 2.384185791015625e-07 ;  /* 0x00000004fff97435 */ /* 0x000fe200000001ff */
[----:B-12---:R-:W-:Y:S01]  /*6de0*/  FADD.FTZ R3, R248, R3 ;  /* 0x00000003f8037221 */ /* 0x006fe20000010000 */
[----:B------:R-:W-:-:S04]  /*6df0*/  MOV R248, 0x6e20 ;  /* 0x00006e2000f87802 */ /* 0x000fc80000000f00 */
[----:B------:R1:W-:Y:S04]  /*6e00*/  STL [R1+0x4], R3 ;  /* 0x0000040301007387 */ /* 0x0003e80000100800 */
        /* <DEDUP_REMOVED lines=8> */
[----:B------:R-:W-:Y:S01]  /*6e90*/  HFMA2.MMA R249, -RZ, RZ, 0, 9.5367431640625e-07 ;  /* 0x00000010fff97435 */ /* 0x000fe200000001ff */
[----:B-12---:R-:W-:Y:S01]  /*6ea0*/  FADD.FTZ R3, R248, R3 ;  /* 0x00000003f8037221 */ /* 0x006fe20000010000 */
[----:B------:R-:W-:-:S04]  /*6eb0*/  MOV R248, 0x6ee0 ;  /* 0x00006ee000f87802 */ /* 0x000fc80000000f00 */
[----:B------:R1:W-:Y:S04]  /*6ec0*/  STL [R1+0x4], R3 ;  /* 0x0000040301007387 */ /* 0x0003e80000100800 */
[----:B01---5:R-:W-:Y:S05]  /*6ed0*/  CALL.REL.NOINC `($__internal_57_$__cuda_sm70_shflsync_bfly_p) ;  /* 0x0000001000007944 */ /* 0x023fea0003c00000 */
[----:B01---5:R-:W-:Y:S05]  /*6ee0*/  BRA `(.L_x_36592) ;  /* 0xffffd63000007947 */ /* 0x023fea000383ffff */
        .weak           $__internal_57_$__cuda_sm70_shflsync_bfly_p
        .type           $__internal_57_$__cuda_sm70_shflsync_bfly_p,@function
        .size           $__internal_57_$__cuda_sm70_shflsync_bfly_p,(.L_x_52475 - $__internal_57_$__cuda_sm70_shflsync_bfly_p)
$__internal_57_$__cuda_sm70_shflsync_bfly_p:
        /* <DEDUP_REMOVED lines=9> */
[----:B------:R-:W-:Y:S05]  /*6f80*/  RET.REL.NODEC R248 `(_ZN10layer_norm31ln_parallel_residual_fwd_kernelINS_13Kernel_traitsIf6__halffS2_fjLj2048ELj1ELj4ELj1ELj16ENS_18Kernel_traits_baseILj2048EfS2_fS2_fjLj128EEEEELb0ELb0ELb1EEEvNS_9FwdParamsE) ;  /* 0xffff9070f8007950 */ /* 0x000fea0003c3ffff */
.L_x_36593:
        /* <DEDUP_REMOVED lines=15> */
.L_x_52475:


//--------------------- .text._ZN10layer_norm31ln_parallel_residual_fwd_kernelINS_13Kernel_traitsIf6__halffS2_fjLj2048ELj1ELj4ELj1ELj16ENS_18Kernel_traits_baseILj2048EfS2_fS2_fjLj128EEEEELb0ELb1ELb0EEEvNS_9FwdParamsE --------------------------
	.section	.text._ZN10layer_norm31ln_parallel_residual_fwd_kernelINS_13Kernel_traitsIf6__halffS2_fjLj2048ELj1ELj4ELj1ELj16ENS_18Kernel_traits_baseILj2048EfS2_fS2_fjLj128EEEEELb0ELb1ELb0EEEvNS_9FwdParamsE,"ax",@progbits
	.sectioninfo	@"SHI_REGISTERS=228"
	.align	128
        .global         _ZN10layer_norm31ln_parallel_residual_fwd_kernelINS_13Kernel_traitsIf6__halffS2_fjLj2048ELj1ELj4ELj1ELj16ENS_18Kernel_traits_baseILj2048EfS2_fS2_fjLj128EEEEELb0ELb1ELb0EEEvNS_9FwdParamsE
        .type           _ZN10layer_norm31ln_parallel_residual_fwd_kernelINS_13Kernel_traitsIf6__halffS2_fjLj2048ELj1ELj4ELj1ELj16ENS_18Kernel_traits_baseILj2048EfS2_fS2_fjLj128EEEEELb0ELb1ELb0EEEvNS_9FwdParamsE,@function
        .size           _ZN10layer_norm31ln_parallel_residual_fwd_kernelINS_13Kernel_traitsIf6__halffS2_fjLj2048ELj1ELj4ELj1ELj16ENS_18Kernel_traits_baseILj2048EfS2_fS2_fjLj128EEEEELb0ELb1ELb0EEEvNS_9FwdParamsE,(.L_x_52476 - _ZN10layer_norm31ln_parallel_residual_fwd_kernelINS_13Kernel_traitsIf6__halffS2_fjLj2048ELj1ELj4ELj1ELj16ENS_18Kernel_traits_baseILj2048EfS2_fS2_fjLj128EEEEELb0ELb1ELb0EEEvNS_9FwdParamsE)
        .other          _ZN10layer_norm31ln_parallel_residual_fwd_kernelINS_13Kernel_traitsIf6__halffS2_fjLj2048ELj1ELj4ELj1ELj16ENS_18Kernel_traits_baseILj2048EfS2_fS2_fjLj128EEEEELb0ELb1ELb0EEEvNS_9FwdParamsE,@"STO_CUDA_ENTRY STV_DEFAULT"
_ZN10layer_norm31ln_parallel_residual_fwd_kernelINS_13Kernel_traitsIf6__halffS2_fjLj2048ELj1ELj4ELj1ELj16ENS_18Kernel_traits_baseILj2048EfS2_fS2_fjLj128EEEEELb0ELb1ELb0EEEvNS_9FwdParamsE:
.text._ZN10layer_norm31ln_parallel_residual_fwd_kernelINS_13Kernel_traitsIf6__halffS2_fjLj2048ELj1ELj4ELj1ELj16ENS_18Kernel_traits_baseILj2048EfS2_fS2_fjLj128EEEEELb0ELb1ELb0EEEvNS_9FwdParamsE:
        /* <DEDUP_REMOVED lines=40> */
.L_x_36595:
[----:B-1----:R-:W-:Y:S05]  /*0280*/  BSYNC B0 ;  /* 0x0000000000007941 */ /* 0x002fea0003800000 */
.L_x_36594:
        /* <DEDUP_REMOVED lines=17> */
.L_x_36597:
[----:B------:R-:W-:Y:S05]  /*03a0*/  BSYNC B0 ;  /* 0x0000000000007941 */ /* 0x000fea0003800000 */
.L_x_36596:
        /* <DEDUP_REMOVED lines=17> */
.L_x_36599:
[----:B------:R-:W-:Y:S05]  /*04c0*/  BSYNC B0 ;  /* 0x0000000000007941 */ /* 0x000fea0003800000 */
.L_x_36598:
        /* <DEDUP_REMOVED lines=17> */
.L_x_36601:
[----:B------:R-:W-:Y:S05]  /*05e0*/  BSYNC B0 ;  /* 0x0000000000007941 */ /* 0x000fea0003800000 */
.L_x_36600:
        /* <DEDUP_REMOVED lines=17> */
.L_x_36603:
[----:B------:R-:W-:Y:S05]  /*0700*/  BSYNC B0 ;  /* 0x0000000000007941 */ /* 0x000fea0003800000 */
.L_x_36602:
        /* <DEDUP_REMOVED lines=20> */
.L_x_36605:
[----:B------:R-:W-:Y:S05]  /*0850*/  BSYNC B0 ;  /* 0x0000000000007941 */ /* 0x000fea0003800000 */
.L_x_36604:
        /* <DEDUP_REMOVED lines=22> */
.L_x_36607:
[----:B------:R-:W-:Y:S05]  /*09c0*/  BSYNC B0 ;  /* 0x0000000000007941 */ /* 0x000fea0003800000 */
.L_x_36606:
        /* <DEDUP_REMOVED lines=19> */
.L_x_36609:
[----:B------:R-:W-:Y:S05]  /*0b00*/  BSYNC B0 ;  /* 0x0000000000007941 */ /* 0x000fea0003800000 */
.L_x_36608:
[----:B------:R-:W-:-:S13]  /*0b10*/  ISETP.GE.AND P1, PT, R2, c[0x0][0x164], PT ;  /* 0x0000590002007a0c */ /* 0x000fda0003f26270 */
[----:B------:R-:W-:Y:S05]  /*0b20*/  @P1 EXIT ;  /* 0x000000000000194d */ /* 0x000fea0003800000 */
[----:B------:R-:W-:Y:S02]  /*0b30*/  ULDC.U8 UR6, c[0x0][0x1f0] ;  /* 0x00007c0000067ab9 */ /* 0x000fe40000000000 */
.L_x_36773:
        /* <DEDUP_REMOVED lines=21> */
[----:B0-----:R1:W5:Y:S04]  /*0c90*/  @P1 LDG.E.128 R132, [R142.64] ;  /* 0x000000048e841981 */ /* 0x001368000c1e1d00 */
[----:B------:R1:W5:Y:S01]  /*0ca0*/  @P1 LDG.E.128 R136, [R142.64+0x10] ;  /* 0x000010048e881981 */ /* 0x000362000c1e1d00 */
[----:B------:R-:W-:-:S04]  /*0cb0*/  ISETP.NE.U32.AND P2, PT, RZ, c[0x0][0x178], PT ;  /* 0x00005e00ff007a0c */ /* 0x000fc80003f45070 */
[----:B------:R-:W-:Y:S01]  /*0cc0*/  ISETP.NE.AND.EX P2, PT, RZ, c[0x0][0x17c], PT, P2 ;  /* 0x00005f00ff007a0c */ /* 0x000fe20003f45320 */
[----:B--2---:R-:W-:-:S12]  /*0cd0*/  HADD2.F32 R140, -RZ, R200.H0_H0 ;  /* 0x200000c8ff8c7230 */ /* 0x004fd80000004100 */
[----:B------:R-:W-:Y:S05]  /*0ce0*/  @P2 BRA `(.L_x_36612) ;  /* 0x0000003000002947 */ /* 0x000fea0003800000 */
[----:B-1----:R-:W-:Y:S05]  /*0cf0*/  @!P1 BRA `(.L_x_36613) ;  /* 0x0000005000009947 */ /* 0x002fea0003800000 */
[----:B-----5:R-:W-:Y:S01]  /*0d00*/  FADD.FTZ R140, R132, R140 ;  /* 0x0000008c848c7221 */ /* 0x020fe20000010000 */
[----:B------:R-:W-:Y:S05]  /*0d10*/  BRA `(.L_x_36613) ;  /* 0x0000003000007947 */ /* 0x000fea0003800000 */
.L_x_36612:
[----:B-1---5:R-:W-:-:S05]  /*0d20*/  HADD2.F32 R141, -RZ, R208.H0_H0 ;  /* 0x200000d0ff8d7230 */ /* 0x022fca0000004100 */
[----:B------:R-:W-:-:S04]  /*0d30*/  FADD.FTZ R140, R141, R140 ;  /* 0x0000008c8d8c7221 */ /* 0x000fc80000010000 */
[----:B------:R-:W-:Y:S02]  /*0d40*/  @P1 FADD.FTZ R140, R132, R140 ;  /* 0x0000008c848c1221 */ /* 0x000fe40000010000 */
.L_x_36613:
[----:B------:R-:W-:Y:S01]  /*0d50*/  HADD2.F32 R141, -RZ, R200.H1_H1 ;  /* 0x300000c8ff8d7230 */ /* 0x000fe20000004100 */
[----:B------:R-:W-:Y:S05]  /*0d60*/  @P2 BRA `(.L_x_36614) ;  /* 0x0000003000002947 */ /* 0x000fea0003800000 */
[----:B------:R-:W-:Y:S05]  /*0d70*/  @!P1 BRA `(.L_x_36615) ;  /* 0x0000005000009947 */ /* 0x000fea0003800000 */
[----:B-----5:R-:W-:Y:S01]  /*0d80*/  FADD.FTZ R141, R133, R141 ;  /* 0x0000008d858d7221 */ /* 0x020fe20000010000 */
[----:B------:R-:W-:Y:S05]  /*0d90*/  BRA `(.L_x_36615) ;  /* 0x0000003000007947 */ /* 0x000fea0003800000 */
.L_x_36614:
[----:B-----5:R-:W-:-:S05]  /*0da0*/  HADD2.F32 R142, -RZ, R208.H1_H1 ;  /* 0x300000d0ff8e7230 */ /* 0x020fca0000004100 */
[----:B------:R-:W-:-:S04]  /*0db0*/  FADD.FTZ R141, R142, R141 ;  /* 0x0000008d8e8d7221 */ /* 0x000fc80000010000 */
[----:B------:R-:W-:Y:S02]  /*0dc0*/  @P1 FADD.FTZ R141, R133, R141 ;  /* 0x0000008d858d1221 */ /* 0x000fe40000010000 */
.L_x_36615:
[----:B------:R-:W-:Y:S01]  /*0dd0*/  HADD2.F32 R142, -RZ, R201.H0_H0 ;  /* 0x200000c9ff8e7230 */ /* 0x000fe20000004100 */
[----:B------:R-:W-:Y:S05]  /*0de0*/  @P2 BRA `(.L_x_36616) ;  /* 0x0000003000002947 */ /* 0x000fea0003800000 */
[----:B------:R-:W-:Y:S05]  /*0df0*/  @!P1 BRA `(.L_x_36617) ;  /* 0x0000005000009947 */ /* 0x000fea0003800000 */
[----:B-----5:R-:W-:Y:S01]  /*0e00*/  FADD.FTZ R142, R134, R142 ;  /* 0x0000008e868e7221 */ /* 0x020fe20000010000 */
[----:B------:R-:W-:Y:S05]  /*0e10*/  BRA `(.L_x_36617) ;  /* 0x0000003000007947 */ /* 0x000fea0003800000 */
.L_x_36616:
[----:B-----5:R-:W-:-:S05]  /*0e20*/  HADD2.F32 R143, -RZ, R209.H0_H0 ;  /* 0x200000d1ff8f7230 */ /* 0x020fca0000004100 */
[----:B------:R-:W-:-:S04]  /*0e30*/  FADD.FTZ R142, R143, R142 ;  /* 0x0000008e8f8e7221 */ /* 0x000fc80000010000 */
[----:B------:R-:W-:Y:S02]  /*0e40*/  @P1 FADD.FTZ R142, R134, R142 ;  /* 0x0000008e868e1221 */ /* 0x000fe40000010000 */
.L_x_36617:
[----:B------:R-:W-:Y:S01]  /*0e50*/  HADD2.F32 R143, -RZ, R201.H1_H1 ;  /* 0x300000c9ff8f7230 */ /* 0x000fe20000004100 */
[----:B------:R-:W-:Y:S05]  /*0e60*/  @P2 BRA `(.L_x_36618) ;  /* 0x0000003000002947 */ /* 0x000fea0003800000 */
[----:B------:R-:W-:Y:S05]  /*0e70*/  @!P1 BRA `(.L_x_36619) ;  /* 0x0000005000009947 */ /* 0x000fea0003800000 */
[----:B-----5:R-:W-:Y:S01]  /*0e80*/  FADD.FTZ R143, R135, R143 ;  /* 0x0000008f878f7221 */ /* 0x020fe20000010000 */
[----:B------:R-:W-:Y:S05]  /*0e90*/  BRA `(.L_x_36619) ;  /* 0x0000003000007947 */ /* 0x000fea0003800000 */
.L_x_36618:
[----:B-----5:R-:W-:-:S05]  /*0ea0*/  HADD2.F32 R200, -RZ, R209.H1_H1 ;  /* 0x300000d1ffc87230 */ /* 0x020fca0000004100 */
[----:B------:R-:W-:-:S04]  /*0eb0*/  FADD.FTZ R143, R200, R143 ;  /* 0x0000008fc88f7221 */ /* 0x000fc80000010000 */
[----:B------:R-:W-:Y:S02]  /*0ec0*/  @P1 FADD.FTZ R143, R135, R143 ;  /* 0x0000008f878f1221 */ /* 0x000fe40000010000 */
.L_x_36619:
[----:B------:R-:W-:Y:S01]  /*0ed0*/  HADD2.F32 R200, -RZ, R202.H0_H0 ;  /* 0x200000caffc87230 */ /* 0x000fe20000004100 */
[----:B------:R-:W-:Y:S05]  /*0ee0*/  @P2 BRA `(.L_x_36620) ;  /* 0x0000003000002947 */ /* 0x000fea0003800000 */
[----:B------:R-:W-:Y:S05]  /*0ef0*/  @!P1 BRA `(.L_x_36621) ;  /* 0x0000005000009947 */ /* 0x000fea0003800000 */
[----:B-----5:R-:W-:Y:S01]  /*0f00*/  FADD.FTZ R200, R136, R200 ;  /* 0x000000c888c87221 */ /* 0x020fe20000010000 */
[----:B------:R-:W-:Y:S05]  /*0f10*/  BRA `(.L_x_36621) ;  /* 0x0000003000007947 */ /* 0x000fea0003800000 */
.L_x_36620:
[----:B-----5:R-:W-:-:S05]  /*0f20*/  HADD2.F32 R201, -RZ, R210.H0_H0 ;  /* 0x200000d2ffc97230 */ /* 0x020fca0000004100 */
[----:B------:R-:W-:-:S04]  /*0f30*/  FADD.FTZ R200, R201, R200 ;  /* 0x000000c8c9c87221 */ /* 0x000fc80000010000 */
[----:B------:R-:W-:Y:S02]  /*0f40*/  @P1 FADD.FTZ R200, R136, R200 ;  /* 0x000000c888c81221 */ /* 0x000fe40000010000 */
.L_x_36621:
[----:B------:R-:W-:Y:S01]  /*0f50*/  HADD2.F32 R201, -RZ, R202.H1_H1 ;  /* 0x300000caffc97230 */ /* 0x000fe20000004100 */
[----:B------:R-:W-:Y:S05]  /*0f60*/  @P2 BRA `(.L_x_36622) ;  /* 0x0000003000002947 */ /* 0x000fea0003800000 */
[----:B------:R-:W-:Y:S05]  /*0f70*/  @!P1 BRA `(.L_x_36623) ;  /* 0x0000005000009947 */ /* 0x000fea0003800000 */
[----:B-----5:R-:W-:Y:S01]  /*0f80*/  FADD.FTZ R201, R137, R201 ;  /* 0x000000c989c97221 */ /* 0x020fe20000010000 */
[----:B------:R-:W-:Y:S05]  /*0f90*/  BRA `(.L_x_36623) ;  /* 0x0000003000007947 */ /* 0x000fea0003800000 */
.L_x_36622:
[----:B-----5:R-:W-:-:S05]  /*0fa0*/  HADD2.F32 R202, -RZ, R210.H1_H1 ;  /* 0x300000d2ffca7230 */ /* 0x020fca0000004100 */
[----:B------:R-:W-:-:S04]  /*0fb0*/  FADD.FTZ R201, R202, R201 ;  /* 0x000000c9cac97221 */ /* 0x000fc80000010000 */
[----:B------:R-:W-:Y:S02]  /*0fc0*/  @P1 FADD.FTZ R201, R137, R201 ;  /* 0x000000c989c91221 */ /* 0x000fe40000010000 */
.L_x_36623:
[----:B------:R-:W-:Y:S01]  /*0fd0*/  HADD2.F32 R202, -RZ, R203.H0_H0 ;  /* 0x200000cbffca7230 */ /* 0x000fe20000004100 */
[----:B------:R-:W-:Y:S05]  /*0fe0*/  @P2 BRA `(.L_x_36624) ;  /* 0x0000003000002947 */ /* 0x000fea0003800000 */
[----:B------:R-:W-:Y:S05]  /*0ff0*/  @!P1 BRA `(.L_x_36625) ;  /* 0x0000005000009947 */ /* 0x000fea0003800000 */
[----:B-----5:R-:W-:Y:S01]  /*1000*/  FADD.FTZ R202, R138, R202 ;  /* 0x000000ca8aca7221 */ /* 0x020fe20000010000 */
[----:B------:R-:W-:Y:S05]  /*1010*/  BRA `(.L_x_36625) ;  /* 0x0000003000007947 */ /* 0x000fea0003800000 */
.L_x_36624:
[----:B-----5:R-:W-:-:S05]  /*1020*/  HADD2.F32 R205, -RZ, R211.H0_H0 ;  /* 0x200000d3ffcd7230 */ /* 0x020fca0000004100 */
[----:B------:R-:W-:-:S04]  /*1030*/  FADD.FTZ R202, R205, R202 ;  /* 0x000000cacdca7221 */ /* 0x000fc80000010000 */
[----:B------:R-:W-:Y:S02]  /*1040*/  @P1 FADD.FTZ R202, R138, R202 ;  /* 0x000000ca8aca1221 */ /* 0x000fe40000010000 */
.L_x_36625:
[----:B------:R-:W-:Y:S01]  /*1050*/  HADD2.F32 R203, -RZ, R203.H1_H1 ;  /* 0x300000cbffcb7230 */ /* 0x000fe20000004100 */
[----:B------:R-:W-:Y:S05]  /*1060*/  @P2 BRA `(.L_x_36626) ;  /* 0x0000003000002947 */ /* 0x000fea0003800000 */
[----:B------:R-:W-:Y:S05]  /*1070*/  @!P1 BRA `(.L_x_36627) ;  /* 0x0000005000009947 */ /* 0x000fea0003800000 */
[----:B-----5:R-:W-:Y:S01]  /*1080*/  FADD.FTZ R203, R139, R203 ;  /* 0x000000cb8bcb7221 */ /* 0x020fe20000010000 */
[----:B------:R-:W-:Y:S05]  /*1090*/  BRA `(.L_x_36627) ;  /* 0x0000003000007947 */ /* 0x000fea0003800000 */
.L_x_36626:
[----:B-----5:R-:W-:-:S05]  /*10a0*/  HADD2.F32 R206, -RZ, R211.H1_H1 ;  /* 0x300000d3ffce7230 */ /* 0x020fca0000004100 */
[----:B------:R-:W-:-:S04]  /*10b0*/  FADD.FTZ R203, R206, R203 ;  /* 0x000000cbcecb7221 */ /* 0x000fc80000010000 */
[----:B------:R-:W-:Y:S02]  /*10c0*/  @P1 FADD.FTZ R203, R139, R203 ;  /* 0x000000cb8bcb1221 */ /* 0x000fe40000010000 */
.L_x_36627:
[C---:B------:R-:W-:Y:S02]  /*10d0*/  LEA R206, P1, R0.reuse, c[0x0][0x188], 0x5 ;  /* 0x0000620000ce7a11 */ /* 0x040fe400078228ff */
[C---:B------:R-:W-:Y:S02]  /*10e0*/  IADD3 R205, R0.reuse, 0x20, RZ ;  /* 0x0000002000cd7810 */ /* 0x040fe40007ffe0ff */
[----:B------:R-:W-:-:S05]  /*10f0*/  LEA.HI.X R207, R0, c[0x0][0x18c], RZ, 0x5, P1 ;  /* 0x0000630000cf7a11 */ /* 0x000fca00008f2cff */
[----:B------:R0:W-:Y:S04]  /*1100*/  STG.E.128 [R206.64], R140 ;  /* 0x0000008cce007986 */ /* 0x0001e8000c101d04 */
[----:B------:R0:W-:Y:S02]  /*1110*/  STG.E.128 [R206.64+0x10], R200 ;  /* 0x000010c8ce007986 */ /* 0x0001e4000c101d04 */
.L_x_36611:
[----:B------:R-:W-:Y:S05]  /*1120*/  BSYNC B0 ;  /* 0x0000000000007941 */ /* 0x000fea0003800000 */
.L_x_36610:
        /* <DEDUP_REMOVED lines=24> */
.L_x_36630:
[----:B0----5:R-:W-:-:S05]  /*12b0*/  HADD2.F32 R145, -RZ, R208.H0_H0 ;  /* 0x200000d0ff917230 */ /* 0x021fca0000004100 */
[----:B------:R-:W-:-:S04]  /*12c0*/  FADD.FTZ R144, R145, R144 ;  /* 0x0000009091907221 */ /* 0x000fc80000010000 */
[----:B------:R-:W-:Y:S02]  /*12d0*/  @P1 FADD.FTZ R144, R132, R144 ;  /* 0x0000009084901221 */ /* 0x000fe40000010000 */
.L_x_36631:
[----:B------:R-:W-:Y:S01]  /*12e0*/  HADD2.F32 R145, -RZ, R148.H1_H1 ;  /* 0x30000094ff917230 */ /* 0x000fe20000004100 */
[----:B------:R-:W-:Y:S05]  /*12f0*/  @P2 BRA `(.L_x_36632) ;  /* 0x0000003000002947 */ /* 0x000fea0003800000 */
[----:B------:R-:W-:Y:S05]  /*1300*/  @!P1 BRA `(.L_x_36633) ;  /* 0x0000005000009947 */ /* 0x000fea0003800000 */
[----:B-----5:R-:W-:Y:S01]  /*1310*/  FADD.FTZ R145, R133, R145 ;  /* 0x0000009185917221 */ /* 0x020fe20000010000 */
[----:B------:R-:W-:Y:S05]  /*1320*/  BRA `(.L_x_36633) ;  /* 0x0000003000007947 */ /* 0x000fea0003800000 */
.L_x_36632:
[----:B-----5:R-:W-:-:S05]  /*1330*/  HADD2.F32 R146, -RZ, R208.H1_H1 ;  /* 0x300000d0ff927230 */ /* 0x020fca0000004100 */
[----:B------:R-:W-:-:S04]  /*1340*/  FADD.FTZ R145, R146, R145 ;  /* 0x0000009192917221 */ /* 0x000fc80000010000 */
[----:B------:R-:W-:Y:S02]  /*1350*/  @P1 FADD.FTZ R145, R133, R145 ;  /* 0x0000009185911221 */ /* 0x000fe40000010000 */
.L_x_36633:
[----:B------:R-:W-:Y:S01]  /*1360*/  HADD2.F32 R146, -RZ, R149.H0_H0 ;  /* 0x20000095ff927230 */ /* 0x000fe20000004100 */
[----:B------:R-:W-:Y:S05]  /*1370*/  @P2 BRA `(.L_x_36634) ;  /* 0x0000003000002947 */ /* 0x000fea0003800000 */
[----:B------:R-:W-:Y:S05]  /*1380*/  @!P1 BRA `(.L_x_36635) ;  /* 0x0000005000009947 */ /* 0x000fea0003800000 */
[----:B-----5:R-:W-:Y:S01]  /*1390*/  FADD.FTZ R146, R134, R146 ;  /* 0x0000009286927221 */ /* 0x020fe20000010000 */
[----:B------:R-:W-:Y:S05]  /*13a0*/  BRA `(.L_x_36635) ;  /* 0x0000003000007947 */ /* 0x000fea0003800000 */
.L_x_36634:
[----:B-----5:R-:W-:-:S05]  /*13b0*/  HADD2.F32 R147, -RZ, R209.H0_H0 ;  /* 0x200000d1ff937230 */ /* 0x020fca0000004100 */
[----:B------:R-:W-:-:S04]  /*13c0*/  FADD.FTZ R146, R147, R146 ;  /* 0x0000009293927221 */ /* 0x000fc80000010000 */
[----:B------:R-:W-:Y:S02]  /*13d0*/  @P1 FADD.FTZ R146, R134, R146 ;  /* 0x0000009286921221 */ /* 0x000fe40000010000 */
.L_x_36635:
[----:B------:R-:W-:Y:S01]  /*13e0*/  HADD2.F32 R147, -RZ, R149.H1_H1 ;  /* 0x30000095ff937230 */ /* 0x000fe20000004100 */
[----:B------:R-:W-:Y:S05]  /*13f0*/  @P2 BRA `(.L_x_36636) ;  /* 0x0000003000002947 */ /* 0x000fea0003800000 */
[----:B------:R-:W-:Y:S05]  /*1400*/  @!P1 BRA `(.L_x_36637) ;  /* 0x0000005000009947 */ /* 0x000fea0003800000 */
[----:B-----5:R-:W-:Y:S01]  /*1410*/  FADD.FTZ R147, R135, R147 ;  /* 0x0000009387937221 */ /* 0x020fe20000010000 */
[----:B------:R-:W-:Y:S05]  /*1420*/  BRA `(.L_x_36637) ;  /* 0x0000003000007947 */ /* 0x000fea0003800000 */
.L_x_36636:
[----:B-----5:R-:W-:-:S05]  /*1430*/  HADD2.F32 R148, -RZ, R209.H1_H1 ;  /* 0x300000d1ff947230 */ /* 0x020fca0000004100 */
[----:B------:R-:W-:-:S04]  /*1440*/  FADD.FTZ R147, R148, R147 ;  /* 0x0000009394937221 */ /* 0x000fc80000010000 */
[----:B------:R-:W-:Y:S02]  /*1450*/  @P1 FADD.FTZ R147, R135, R147 ;  /* 0x0000009387931221 */ /* 0x000fe40000010000 */
.L_x_36637:
[----:B------:R-:W-:Y:S01]  /*1460*/  HADD2.F32 R148, -RZ, R150.H0_H0 ;  /* 0x20000096ff947230 */ /* 0x000fe20000004100 */
[----:B------:R-:W-:Y:S05]  /*1470*/  @P2 BRA `(.L_x_36638) ;  /* 0x0000003000002947 */ /* 0x000fea0003800000 */
[----:B------:R-:W-:Y:S05]  /*1480*/  @!P1 BRA `(.L_x_36639) ;  /* 0x0000005000009947 */ /* 0x000fea0003800000 */
[----:B-----5:R-:W-:Y:S01]  /*1490*/  FADD.FTZ R148, R136, R148 ;  /* 0x0000009488947221 */ /* 0x020fe20000010000 */
[----:B------:R-:W-:Y:S05]  /*14a0*/  BRA `(.L_x_36639) ;  /* 0x0000003000007947 */ /* 0x000fea0003800000 */
.L_x_36638:
[----:B-----5:R-:W-:-:S05]  /*14b0*/  HADD2.F32 R149, -RZ, R210.H0_H0 ;  /* 0x200000d2ff957230 */ /* 0x020fca0000004100 */
[----:B------:R-:W-:-:S04]  /*14c0*/  FADD.FTZ R148, R149, R148 ;  /* 0x0000009495947221 */ /* 0x000fc80000010000 */
[----:B------:R-:W-:Y:S02]  /*14d0*/  @P1 FADD.FTZ R148, R136, R148 ;  /* 0x0000009488941221 */ /* 0x000fe40000010000 */
.L_x_36639:
[----:B------:R-:W-:Y:S01]  /*14e0*/  HADD2.F32 R149, -RZ, R150.H1_H1 ;  /* 0x30000096ff957230 */ /* 0x000fe20000004100 */
[----:B------:R-:W-:Y:S05]  /*14f0*/  @P2 BRA `(.L_x_36640) ;  /* 0x0000003000002947 */ /* 0x000fea0003800000 */
[----:B------:R-:W-:Y:S05]  /*1500*/  @!P1 BRA `(.L_x_36641) ;  /* 0x0000005000009947 */ /* 0x000fea0003800000 */
[----:B-----5:R-:W-:Y:S01]  /*1510*/  FADD.FTZ R149, R137, R149 ;  /* 0x0000009589957221 */ /* 0x020fe20000010000 */
[----:B------:R-:W-:Y:S05]  /*1520*/  BRA `(.L_x_36641) ;  /* 0x0000003000007947 */ /* 0x000fea0003800000 */
.L_x_36640:
[----:B-----5:R-:W-:-:S05]  /*1530*/  HADD2.F32 R150, -RZ, R210.H1_H1 ;  /* 0x300000d2ff967230 */ /* 0x020fca0000004100 */
[----:B------:R-:W-:-:S04]  /*1540*/  FADD.FTZ R149, R150, R149 ;  /* 0x0000009596957221 */ /* 0x000fc80000010000 */
[----:B------:R-:W-:Y:S02]  /*1550*/  @P1 FADD.FTZ R149, R137, R149 ;  /* 0x0000009589951221 */ /* 0x000fe40000010000 */
.L_x_36641:
[----:B------:R-:W-:Y:S01]  /*1560*/  HADD2.F32 R150, -RZ, R151.H0_H0 ;  /* 0x20000097ff967230 */ /* 0x000fe20000004100 */
[----:B------:R-:W-:Y:S05]  /*1570*/  @P2 BRA `(.L_x_36642) ;  /* 0x0000003000002947 */ /* 0x000fea0003800000 */
[----:B------:R-:W-:Y:S05]  /*1580*/  @!P1 BRA `(.L_x_36643) ;  /* 0x0000005000009947 */ /* 0x000fea0003800000 */
[----:B-----5:R-:W-:Y:S01]  /*1590*/  FADD.FTZ R150, R138, R150 ;  /* 0x000000968a967221 */ /* 0x020fe20000010000 */
[----:B------:R-:W-:Y:S05]  /*15a0*/  BRA `(.L_x_36643) ;  /* 0x0000003000007947 */ /* 0x000fea0003800000 */
.L_x_36642:
[----:B-----5:R-:W-:-:S05]  /*15b0*/  HADD2.F32 R207, -RZ, R211.H0_H0 ;  /* 0x200000d3ffcf7230 */ /* 0x020fca0000004100 */
[----:B------:R-:W-:-:S04]  /*15c0*/  FADD.FTZ R150, R207, R150 ;  /* 0x00000096cf967221 */ /* 0x000fc80000010000 */
[----:B------:R-:W-:Y:S02]  /*15d0*/  @P1 FADD.FTZ R150, R138, R150 ;  /* 0x000000968a961221 */ /* 0x000fe40000010000 */
.L_x_36643:
[----:B------:R-:W-:Y:S01]  /*15e0*/  HADD2.F32 R151, -RZ, R151.H1_H1 ;  /* 0x30000097ff977230 */ /* 0x000fe20000004100 */
[----:B------:R-:W-:Y:S05]  /*15f0*/  @P2 BRA `(.L_x_36644) ;  /* 0x0000003000002947 */ /* 0x000fea0003800000 */
[----:B------:R-:W-:Y:S05]  /*1600*/  @!P1 BRA `(.L_x_36645) ;  /* 0x0000005000009947 */ /* 0x000fea0003800000 */
[----:B-----5:R-:W-:Y:S01]  /*1610*/  FADD.FTZ R151, R139, R151 ;  /* 0x000000978b977221 */ /* 0x020fe20000010000 */
[----:B------:R-:W-:Y:S05]  /*1620*/  BRA `(.L_x_36645) ;  /* 0x0000003000007947 */ /* 0x000fea0003800000 */
.L_x_36644:
[----:B-----5:R-:W-:-:S05]  /*1630*/  HADD2.F32 R206, -RZ, R211.H1_H1 ;  /* 0x300000d3ffce7230 */ /* 0x020fca0000004100 */
[----:B------:R-:W-:-:S04]  /*1640*/  FADD.FTZ R151, R206, R151 ;  /* 0x00000097ce977221 */ /* 0x000fc80000010000 */
[----:B------:R-:W-:Y:S02]  /*1650*/  @P1 FADD.FTZ R151, R139, R151 ;  /* 0x000000978b971221 */ /* 0x000fe40000010000 */
.L_x_36645:
[----:B------:R-:W-:-:S04]  /*1660*/  LEA R206, P1, R205, c[0x0][0x188], 0x5 ;  /* 0x00006200cdce7a11 */ /* 0x000fc800078228ff */
[C---:B------:R-:W-:Y:S02]  /*1670*/  LEA.HI.X R207, R205.reuse, c[0x0][0x18c], RZ, 0x5, P1 ;  /* 0x00006300cdcf7a11 */ /* 0x040fe400008f2cff */
[----:B------:R-:W-:-:S03]  /*1680*/  IADD3 R205, R205, 0x20, RZ ;  /* 0x00000020cdcd7810 */ /* 0x000fc60007ffe0ff */
[----:B------:R0:W-:Y:S04]  /*1690*/  STG.E.128 [R206.64], R144 ;  /* 0x00000090ce007986 */ /* 0x0001e8000c101d04 */
[----:B------:R0:W-:Y:S02]  /*16a0*/  STG.E.128 [R206.64+0x10], R148 ;  /* 0x00001094ce007986 */ /* 0x0001e4000c101d04 */
.L_x_36629:
[----:B------:R-:W-:Y:S05]  /*16b0*/  BSYNC B0 ;  /* 0x0000000000007941 */ /* 0x000fea0003800000 */
.L_x_36628:
        /* <DEDUP_REMOVED lines=24> */
.L_x_36648:
[----:B0----5:R-:W-:-:S05]  /*1840*/  HADD2.F32 R153, -RZ, R208.H0_H0 ;  /* 0x200000d0ff997230 */ /* 0x021fca0000004100 */
[----:B------:R-:W-:-:S04]  /*1850*/  FADD.FTZ R152, R153, R152 ;  /* 0x0000009899987221 */ /* 0x000fc80000010000 */
[----:B------:R-:W-:Y:S02]  /*1860*/  @P1 FADD.FTZ R152, R132, R152 ;  /* 0x0000009884981221 */ /* 0x000fe40000010000 */
.L_x_36649:
[----:B------:R-:W-:Y:S01]  /*1870*/  HADD2.F32 R153, -RZ, R156.H1_H1 ;  /* 0x3000009cff997230 */ /* 0x000fe20000004100 */
[----:B------:R-:W-:Y:S05]  /*1880*/  @P2 BRA `(.L_x_36650) ;  /* 0x0000003000002947 */ /* 0x000fea0003800000 */
[----:B------:R-:W-:Y:S05]  /*1890*/  @!P1 BRA `(.L_x_36651) ;  /* 0x0000005000009947 */ /* 0x000fea0003800000 */
[----:B-----5:R-:W-:Y:S01]  /*18a0*/  FADD.FTZ R153, R133, R153 ;  /* 0x0000009985997221 */ /* 0x020fe20000010000 */
[----:B------:R-:W-:Y:S05]  /*18b0*/  BRA `(.L_x_36651) ;  /* 0x0000003000007947 */ /* 0x000fea0003800000 */
.L_x_36650:
[----:B-----5:R-:W-:-:S05]  /*18c0*/  HADD2.F32 R154, -RZ, R208.H1_H1 ;  /* 0x300000d0ff9a7230 */ /* 0x020fca0000004100 */
[----:B------:R-:W-:-:S04]  /*18d0*/  FADD.FTZ R153, R154, R153 ;  /* 0x000000999a997221 */ /* 0x000fc80000010000 */
[----:B------:R-:W-:Y:S02]  /*18e0*/  @P1 FADD.FTZ R153, R133, R153 ;  /* 0x0000009985991221 */ /* 0x000fe40000010000 */
.L_x_36651:
[----:B------:R-:W-:Y:S01]  /*18f0*/  HADD2.F32 R154, -RZ, R157.H0_H0 ;  /* 0x2000009dff9a7230 */ /* 0x000fe20000004100 */
[----:B------:R-:W-:Y:S05]  /*1900*/  @P2 BRA `(.L_x_36652) ;  /* 0x0000003000002947 */ /* 0x000fea0003800000 */
[----:B------:R-:W-:Y:S05]  /*1910*/  @!P1 BRA `(.L_x_36653) ;  /* 0x0000005000009947 */ /* 0x000fea0003800000 */
[----:B-----5:R-:W-:Y:S01]  /*1920*/  FADD.FTZ R154, R134, R154 ;  /* 0x0000009a869a7221 */ /* 0x020fe20000010000 */
[----:B------:R-:W-:Y:S05]  /*1930*/  BRA `(.L_x_36653) ;  /* 0x0000003000007947 */ /* 0x000fea0003800000 */
.L_x_36652:
[----:B-----5:R-:W-:-:S05]  /*1940*/  HADD2.F32 R155, -RZ, R209.H0_H0 ;  /* 0x200000d1ff9b7230 */ /* 0x020fca0000004100 */
[----:B------:R-:W-:-:S04]  /*1950*/  FADD.FTZ R154, R155, R154 ;  /* 0x0000009a9b9a7221 */ /* 0x000fc80000010000 */
[----:B------:R-:W-:Y:S02]  /*1960*/  @P1 FADD.FTZ R154, R134, R154 ;  /* 0x0000009a869a1221 */ /* 0x000fe40000010000 */
.L_x_36653:
[----:B------:R-:W-:Y:S01]  /*1970*/  HADD2.F32 R155, -RZ, R157.H1_H1 ;  /* 0x3000009dff9b7230 */ /* 0x000fe20000004100 */
[----:B------:R-:W-:Y:S05]  /*1980*/  @P2 BRA `(.L_x_36654) ;  /* 0x0000003000002947 */ /* 0x000fea0003800000 */
[----:B------:R-:W-:Y:S05]  /*1990*/  @!P1 BRA `(.L_x_36655) ;  /* 0x0000005000009947 */ /* 0x000fea0003800000 */
[----:B-----5:R-:W-:Y:S01]  /*19a0*/  FADD.FTZ R155, R135, R155 ;  /* 0x0000009b879b7221 */ /* 0x020fe20000010000 */
[----:B------:R-:W-:Y:S05]  /*19b0*/  BRA `(.L_x_36655) ;  /* 0x0000003000007947 */ /* 0x000fea0003800000 */
.L_x_36654:
[----:B-----5:R-:W-:-:S05]  /*19c0*/  HADD2.F32 R156, -RZ, R209.H1_H1 ;  /* 0x300000d1ff9c7230 */ /* 0x020fca0000004100 */
[----:B------:R-:W-:-:S04]  /*19d0*/  FADD.FTZ R155, R156, R155 ;  /* 0x0000009b9c9b7221 */ /* 0x000fc80000010000 */
[----:B------:R-:W-:Y:S02]  /*19e0*/  @P1 FADD.FTZ R155, R135, R155 ;  /* 0x0000009b879b1221 */ /* 0x000fe40000010000 */
.L_x_36655:
[----:B------:R-:W-:Y:S01]  /*19f0*/  HADD2.F32 R156, -RZ, R158.H0_H0 ;  /* 0x2000009eff9c7230 */ /* 0x000fe20000004100 */
[----:B------:R-:W-:Y:S05]  /*1a00*/  @P2 BRA `(.L_x_36656) ;  /* 0x0000003000002947 */ /* 0x000fea0003800000 */
[----:B------:R-:W-:Y:S05]  /*1a10*/  @!P1 BRA `(.L_x_36657) ;  /* 0x0000005000009947 */ /* 0x000fea0003800000 */
[----:B-----5:R-:W-:Y:S01]  /*1a20*/  FADD.FTZ R156, R136, R156 ;  /* 0x0000009c889c7221 */ /* 0x020fe20000010000 */
[----:B------:R-:W-:Y:S05]  /*1a30*/  BRA `(.L_x_36657) ;  /* 0x0000003000007947 */ /* 0x000fea0003800000 */
.L_x_36656:
[----:B-----5:R-:W-:-:S05]  /*1a40*/  HADD2.F32 R157, -RZ, R210.H0_H0 ;  /* 0x200000d2ff9d7230 */ /* 0x020fca0000004100 */
[----:B------:R-:W-:-:S04]  /*1a50*/  FADD.FTZ R156, R157, R156 ;  /* 0x0000009c9d9c7221 */ /* 0x000fc80000010000 */
[----:B------:R-:W-:Y:S02]  /*1a60*/  @P1 FADD.FTZ R156, R136, R156 ;  /* 0x0000009c889c1221 */ /* 0x000fe40000010000 */
.L_x_36657:
[----:B------:R-:W-:Y:S01]  /*1a70*/  HADD2.F32 R157, -RZ, R158.H1_H1 ;  /* 0x3000009eff9d7230 */ /* 0x000fe20000004100 */
[----:B------:R-:W-:Y:S05]  /*1a80*/  @P2 BRA `(.L_x_36658) ;  /* 0x0000003000002947 */ /* 0x000fea0003800000 */
[----:B------:R-:W-:Y:S05]  /*1a90*/  @!P1 BRA `(.L_x_36659) ;  /* 0x0000005000009947 */ /* 0x000fea0003800000 */
[----:B-----5:R-:W-:Y:S01]  /*1aa0*/  FADD.FTZ R157, R137, R157 ;  /* 0x0000009d899d7221 */ /* 0x020fe20000010000 */
[----:B------:R-:W-:Y:S05]  /*1ab0*/  BRA `(.L_x_36659) ;  /* 0x0000003000007947 */ /* 0x000fea0003800000 */
.L_x_36658:
[----:B-----5:R-:W-:-:S05]  /*1ac0*/  HADD2.F32 R158, -RZ, R210.H1_H1 ;  /* 0x300000d2ff9e7230 */ /* 0x020fca0000004100 */
[----:B------:R-:W-:-:S04]  /*1ad0*/  FADD.FTZ R157, R158, R157 ;  /* 0x0000009d9e9d7221 */ /* 0x000fc80000010000 */
[----:B------:R-:W-:Y:S02]  /*1ae0*/  @P1 FADD.FTZ R157, R137, R157 ;  /* 0x0000009d899d1221 */ /* 0x000fe40000010000 */
.L_x_36659:
[----:B------:R-:W-:Y:S01]  /*1af0*/  HADD2.F32 R158, -RZ, R159.H0_H0 ;  /* 0x2000009fff9e7230 */ /* 0x000fe20000004100 */
[----:B------:R-:W-:Y:S05]  /*1b00*/  @P2 BRA `(.L_x_36660) ;  /* 0x0000003000002947 */ /* 0x000fea0003800000 */
[----:B------:R-:W-:Y:S05]  /*1b10*/  @!P1 BRA `(.L_x_36661) ;  /* 0x0000005000009947 */ /* 0x000fea0003800000 */
[----:B-----5:R-:W-:Y:S01]  /*1b20*/  FADD.FTZ R158, R138, R158 ;  /* 0x0000009e8a9e7221 */ /* 0x020fe20000010000 */
[----:B------:R-:W-:Y:S05]  /*1b30*/  BRA `(.L_x_36661) ;  /* 0x0000003000007947 */ /* 0x000fea0003800000 */
.L_x_36660:
[----:B-----5:R-:W-:-:S05]  /*1b40*/  HADD2.F32 R207, -RZ, R211.H0_H0 ;  /* 0x200000d3ffcf7230 */ /* 0x020fca0000004100 */
[----:B------:R-:W-:-:S04]  /*1b50*/  FADD.FTZ R158, R207, R158 ;  /* 0x0000009ecf9e7221 */ /* 0x000fc80000010000 */
[----:B------:R-:W-:Y:S02]  /*1b60*/  @P1 FADD.FTZ R158, R138, R158 ;  /* 0x0000009e8a9e1221 */ /* 0x000fe40000010000 */
.L_x_36661:
[----:B------:R-:W-:Y:S01]  /*1b70*/  HADD2.F32 R159, -RZ, R159.H1_H1 ;  /* 0x3000009fff9f7230 */ /* 0x000fe20000004100 */
[----:B------:R-:W-:Y:S05]  /*1b80*/  @P2 BRA `(.L_x_36662) ;  /* 0x0000003000002947 */ /* 0x000fea0003800000 */
[----:B------:R-:W-:Y:S05]  /*1b90*/  @!P1 BRA `(.L_x_36663) ;  /* 0x0000005000009947 */ /* 0x000fea0003800000 */
[----:B-----5:R-:W-:Y:S01]  /*1ba0*/  FADD.FTZ R159, R139, R159 ;  /* 0x0000009f8b9f7221 */ /* 0x020fe20000010000 */
[----:B------:R-:W-:Y:S05]  /*1bb0*/  BRA `(.L_x_36663) ;  /* 0x0000003000007947 */ /* 0x000fea0003800000 */
.L_x_36662:
[----:B-----5:R-:W-:-:S05]  /*1bc0*/  HADD2.F32 R206, -RZ, R211.H1_H1 ;  /* 0x300000d3ffce7230 */ /* 0x020fca0000004100 */
[----:B------:R-:W-:-:S04]  /*1bd0*/  FADD.FTZ R159, R206, R159 ;  /* 0x0000009fce9f7221 */ /* 0x000fc80000010000 */
[----:B------:R-:W-:Y:S02]  /*1be0*/  @P1 FADD.FTZ R159, R139, R159 ;  /* 0x0000009f8b9f1221 */ /* 0x000fe40000010000 */
.L_x_36663:
[----:B------:R-:W-:-:S04]  /*1bf0*/  LEA R206, P1, R205, c[0x0][0x188], 0x5 ;  /* 0x00006200cdce7a11 */ /* 0x000fc800078228ff */
[C---:B------:R-:W-:Y:S02]  /*1c00*/  LEA.HI.X R207, R205.reuse, c[0x0][0x18c], RZ, 0x5, P1 ;  /* 0x00006300cdcf7a11 */ /* 0x040fe400008f2cff */
[----:B------:R-:W-:-:S03]  /*1c10*/  IADD3 R205, R205, 0x20, RZ ;  /* 0x00000020cdcd7810 */ /* 0x000fc60007ffe0ff */
[----:B------:R0:W-:Y:S04]  /*1c20*/  STG.E.128 [R206.64], R152 ;  /* 0x00000098ce007986 */ /* 0x0001e8000c101d04 */
[----:B------:R0:W-:Y:S02]  /*1c30*/  STG.E.128 [R206.64+0x10], R156 ;  /* 0x0000109cce007986 */ /* 0x0001e4000c101d04 */
.L_x_36647:
[----:B------:R-:W-:Y:S05]  /*1c40*/  BSYNC B0 ;  /* 0x0000000000007941 */ /* 0x000fea0003800000 */
.L_x_36646:
        /* <DEDUP_REMOVED lines=24> */
.L_x_36666:
[----:B0----5:R-:W-:-:S05]  /*1dd0*/  HADD2.F32 R161, -RZ, R208.H0_H0 ;  /* 0x200000d0ffa17230 */ /* 0x021fca0000004100 */
[----:B------:R-:W-:-:S04]  /*1de0*/  FADD.FTZ R160, R161, R160 ;  /* 0x000000a0a1a07221 */ /* 0x000fc80000010000 */
[----:B------:R-:W-:Y:S02]  /*1df0*/  @P1 FADD.FTZ R160, R132, R160 ;  /* 0x000000a084a01221 */ /* 0x000fe40000010000 */
.L_x_36667:
[----:B------:R-:W-:Y:S01]  /*1e00*/  HADD2.F32 R161, -RZ, R164.H1_H1 ;  /* 0x300000a4ffa17230 */ /* 0x000fe20000004100 */
[----:B------:R-:W-:Y:S05]  /*1e10*/  @P2 BRA `(.L_x_36668) ;  /* 0x0000003000002947 */ /* 0x000fea0003800000 */
[----:B------:R-:W-:Y:S05]  /*1e20*/  @!P1 BRA `(.L_x_36669) ;  /* 0x0000005000009947 */ /* 0x000fea0003800000 */
[----:B-----5:R-:W-:Y:S01]  /*1e30*/  FADD.FTZ R161, R133, R161 ;  /* 0x000000a185a17221 */ /* 0x020fe20000010000 */
[----:B------:R-:W-:Y:S05]  /*1e40*/  BRA `(.L_x_36669) ;  /* 0x0000003000007947 */ /* 0x000fea0003800000 */
.L_x_36668:
[----:B-----5:R-:W-:-:S05]  /*1e50*/  HADD2.F32 R162, -RZ, R208.H1_H1 ;  /* 0x300000d0ffa27230 */ /* 0x020fca0000004100 */
[----:B------:R-:W-:-:S04]  /*1e60*/  FADD.FTZ R161, R162, R161 ;  /* 0x000000a1a2a17221 */ /* 0x000fc80000010000 */
[----:B------:R-:W-:Y:S02]  /*1e70*/  @P1 FADD.FTZ R161, R133, R161 ;  /* 0x000000a185a11221 */ /* 0x000fe40000010000 */
.L_x_36669:
[----:B------:R-:W-:Y:S01]  /*1e80*/  HADD2.F32 R162, -RZ, R165.H0_H0 ;  /* 0x200000a5ffa27230 */ /* 0x000fe20000004100 */
[----:B------:R-:W-:Y:S05]  /*1e90*/  @P2 BRA `(.L_x_36670) ;  /* 0x0000003000002947 */ /* 0x000fea0003800000 */
[----:B------:R-:W-:Y:S05]  /*1ea0*/  @!P1 BRA `(.L_x_36671) ;  /* 0x0000005000009947 */ /* 0x000fea0003800000 */
[----:B-----5:R-:W-:Y:S01]  /*1eb0*/  FADD.FTZ R162, R134, R162 ;  /* 0x000000a286a27221 */ /* 0x020fe20000010000 */
[----:B------:R-:W-:Y:S05]  /*1ec0*/  BRA `(.L_x_36671) ;  /* 0x0000003000007947 */ /* 0x000fea0003800000 */
.L_x_36670:
[----:B-----5:R-:W-:-:S05]  /*1ed0*/  HADD2.F32 R163, -RZ, R209.H0_H0 ;  /* 0x200000d1ffa37230 */ /* 0x020fca0000004100 */
[----:B------:R-:W-:-:S04]  /*1ee0*/  FADD.FTZ R162, R163, R162 ;  /* 0x000000a2a3a27221 */ /* 0x000fc80000010000 */
[----:B------:R-:W-:Y:S02]  /*1ef0*/  @P1 FADD.FTZ R162, R134, R162 ;  /* 0x000000a286a21221 */ /* 0x000fe40000010000 */
.L_x_36671:
[----:B------:R-:W-:Y:S01]  /*1f00*/  HADD2.F32 R163, -RZ, R165.H1_H1 ;  /* 0x300000a5ffa37230 */ /* 0x000fe20000004100 */
[----:B------:R-:W-:Y:S05]  /*1f10*/  @P2 BRA `(.L_x_36672) ;  /* 0x0000003000002947 */ /* 0x000fea0003800000 */
[----:B------:R-:W-:Y:S05]  /*1f20*/  @!P1 BRA `(.L_x_36673) ;  /* 0x0000005000009947 */ /* 0x000fea0003800000 */
[----:B-----5:R-:W-:Y:S01]  /*1f30*/  FADD.FTZ R163, R135, R163 ;  /* 0x000000a387a37221 */ /* 0x020fe20000010000 */
[----:B------:R-:W-:Y:S05]  /*1f40*/  BRA `(.L_x_36673) ;  /* 0x0000003000007947 */ /* 0x000fea0003800000 */
.L_x_36672:
[----:B-----5:R-:W-:-:S05]  /*1f50*/  HADD2.F32 R164, -RZ, R209.H1_H1 ;  /* 0x300000d1ffa47230 */ /* 0x020fca0000004100 */
[----:B------:R-:W-:-:S04]  /*1f60*/  FADD.FTZ R163, R164, R163 ;  /* 0x000000a3a4a37221 */ /* 0x000fc80000010000 */
[----:B------:R-:W-:Y:S02]  /*1f70*/  @P1 FADD.FTZ R163, R135, R163 ;  /* 0x000000a387a31221 */ /* 0x000fe40000010000 */
.L_x_36673:
[----:B------:R-:W-:Y:S01]  /*1f80*/  HADD2.F32 R164, -RZ, R166.H0_H0 ;  /* 0x200000a6ffa47230 */ /* 0x000fe20000004100 */
[----:B------:R-:W-:Y:S05]  /*1f90*/  @P2 BRA `(.L_x_36674) ;  /* 0x0000003000002947 */ /* 0x000fea0003800000 */
[----:B------:R-:W-:Y:S05]  /*1fa0*/  @!P1 BRA `(.L_x_36675) ;  /* 0x0000005000009947 */ /* 0x000fea0003800000 */
[----:B-----5:R-:W-:Y:S01]  /*1fb0*/  FADD.FTZ R164, R136, R164 ;  /* 0x000000a488a47221 */ /* 0x020fe20000010000 */
[----:B------:R-:W-:Y:S05]  /*1fc0*/  BRA `(.L_x_36675) ;  /* 0x0000003000007947 */ /* 0x000fea0003800000 */
.L_x_36674:
[----:B-----5:R-:W-:-:S05]  /*1fd0*/  HADD2.F32 R165, -RZ, R210.H0_H0 ;  /* 0x200000d2ffa57230 */ /* 0x020fca0000004100 */
[----:B------:R-:W-:-:S04]  /*1fe0*/  FADD.FTZ R164, R165, R164 ;  /* 0x000000a4a5a47221 */ /* 0x000fc80000010000 */
[----:B------:R-:W-:Y:S02]  /*1ff0*/  @P1 FADD.FTZ R164, R136, R164 ;  /* 0x000000a488a41221 */ /* 0x000fe40000010000 */
.L_x_36675:
[----:B------:R-:W-:Y:S01]  /*2000*/  HADD2.F32 R165, -RZ, R166.H1_H1 ;  /* 0x300000a6ffa57230 */ /* 0x000fe20000004100 */
[----:B------:R-:W-:Y:S05]  /*2010*/  @P2 BRA `(.L_x_36676) ;  /* 0x0000003000002947 */ /* 0x000fea0003800000 */
[----:B------:R-:W-:Y:S05]  /*2020*/  @!P1 BRA `(.L_x_36677) ;  /* 0x0000005000009947 */ /* 0x000fea0003800000 */
[----:B-----5:R-:W-:Y:S01]  /*2030*/  FADD.FTZ R165, R137, R165 ;  /* 0x000000a589a57221 */ /* 0x020fe20000010000 */
[----:B------:R-:W-:Y:S05]  /*2040*/  BRA `(.L_x_36677) ;  /* 0x0000003000007947 */ /* 0x000fea0003800000 */
.L_x_36676:
[----:B-----5:R-:W-:-:S05]  /*2050*/  HADD2.F32 R166, -RZ, R210.H1_H1 ;  /* 0x300000d2ffa67230 */ /* 0x020fca0000004100 */
[----:B------:R-:W-:-:S04]  /*2060*/  FADD.FTZ R165, R166, R165 ;  /* 0x000000a5a6a57221 */ /* 0x000fc80000010000 */
[----:B------:R-:W-:Y:S02]  /*2070*/  @P1 FADD.FTZ R165, R137, R165 ;  /* 0x000000a589a51221 */ /* 0x000fe40000010000 */
.L_x_36677:
[----:B------:R-:W-:Y:S01]  /*2080*/  HADD2.F32 R166, -RZ, R167.H0_H0 ;  /* 0x200000a7ffa67230 */ /* 0x000fe20000004100 */
[----:B------:R-:W-:Y:S05]  /*2090*/  @P2 BRA `(.L_x_36678) ;  /* 0x0000003000002947 */ /* 0x000fea0003800000 */
[----:B------:R-:W-:Y:S05]  /*20a0*/  @!P1 BRA `(.L_x_36679) ;  /* 0x0000005000009947 */ /* 0x000fea0003800000 */
[----:B-----5:R-:W-:Y:S01]  /*20b0*/  FADD.FTZ R166, R138, R166 ;  /* 0x000000a68aa67221 */ /* 0x020fe20000010000 */
[----:B------:R-:W-:Y:S05]  /*20c0*/  BRA `(.L_x_36679) ;  /* 0x0000003000007947 */ /* 0x000fea0003800000 */
.L_x_36678:
[----:B-----5:R-:W-:-:S05]  /*20d0*/  HADD2.F32 R207, -RZ, R211.H0_H0 ;  /* 0x200000d3ffcf7230 */ /* 0x020fca0000004100 */
[----:B------:R-:W-:-:S04]  /*20e0*/  FADD.FTZ R166, R207, R166 ;  /* 0x000000a6cfa67221 */ /* 0x000fc80000010000 */
[----:B------:R-:W-:Y:S02]  /*20f0*/  @P1 FADD.FTZ R166, R138, R166 ;  /* 0x000000a68aa61221 */ /* 0x000fe40000010000 */
.L_x_36679:
[----:B------:R-:W-:Y:S01]  /*2100*/  HADD2.F32 R167, -RZ, R167.H1_H1 ;  /* 0x300000a7ffa77230 */ /* 0x000fe20000004100 */
[----:B------:R-:W-:Y:S05]  /*2110*/  @P2 BRA `(.L_x_36680) ;  /* 0x0000003000002947 */ /* 0x000fea0003800000 */
[----:B------:R-:W-:Y:S05]  /*2120*/  @!P1 BRA `(.L_x_36681) ;  /* 0x0000005000009947 */ /* 0x000fea0003800000 */
[----:B-----5:R-:W-:Y:S01]  /*2130*/  FADD.FTZ R167, R139, R167 ;  /* 0x000000a78ba77221 */ /* 0x020fe20000010000 */
[----:B------:R-:W-:Y:S05]  /*2140*/  BRA `(.L_x_36681) ;  /* 0x0000003000007947 */ /* 0x000fea0003800000 */
.L_x_36680:
[----:B-----5:R-:W-:-:S05]  /*2150*/  HADD2.F32 R206, -RZ, R211.H1_H1 ;  /* 0x300000d3ffce7230 */ /* 0x020fca0000004100 */
[----:B------:R-:W-:-:S04]  /*2160*/  FADD.FTZ R167, R206, R167 ;  /* 0x000000a7cea77221 */ /* 0x000fc80000010000 */
[----:B------:R-:W-:Y:S02]  /*2170*/  @P1 FADD.FTZ R167, R139, R167 ;  /* 0x000000a78ba71221 */ /* 0x000fe40000010000 */
.L_x_36681:
[----:B------:R-:W-:-:S04]  /*2180*/  LEA R206, P1, R205, c[0x0][0x188], 0x5 ;  /* 0x00006200cdce7a11 */ /* 0x000fc800078228ff */
[C---:B------:R-:W-:Y:S02]  /*2190*/  LEA.HI.X R207, R205.reuse, c[0x0][0x18c], RZ, 0x5, P1 ;  /* 0x00006300cdcf7a11 */ /* 0x040fe400008f2cff */
[----:B------:R-:W-:-:S03]  /*21a0*/  IADD3 R205, R205, 0x20, RZ ;  /* 0x00000020cdcd7810 */ /* 0x000fc60007ffe0ff */
[----:B------:R0:W-:Y:S04]  /*21b0*/  STG.E.128 [R206.64], R160 ;  /* 0x000000a0ce007986 */ /* 0x0001e8000c101d04 */
[----:B------:R0:W-:Y:S02]  /*21c0*/  STG.E.128 [R206.64+0x10], R164 ;  /* 0x000010a4ce007986 */ /* 0x0001e4000c101d04 */
.L_x_36665:
[----:B------:R-:W-:Y:S05]  /*21d0*/  BSYNC B0 ;  /* 0x0000000000007941 */ /* 0x000fea0003800000 */
.L_x_36664:
        /* <DEDUP_REMOVED lines=24> */
.L_x_36684:
[----:B0----5:R-:W-:-:S05]  /*2360*/  HADD2.F32 R169, -RZ, R208.H0_H0 ;  /* 0x200000d0ffa97230 */ /* 0x021fca0000004100 */
[----:B------:R-:W-:-:S04]  /*2370*/  FADD.FTZ R168, R169, R168 ;  /* 0x000000a8a9a87221 */ /* 0x000fc80000010000 */
[----:B------:R-:W-:Y:S02]  /*2380*/  @P1 FADD.FTZ R168, R132, R168 ;  /* 0x000000a884a81221 */ /* 0x000fe40000010000 */
.L_x_36685:
[----:B------:R-:W-:Y:S01]  /*2390*/  HADD2.F32 R169, -RZ, R172.H1_H1 ;  /* 0x300000acffa97230 */ /* 0x000fe20000004100 */
[----:B------:R-:W-:Y:S05]  /*23a0*/  @P2 BRA `(.L_x_36686) ;  /* 0x0000003000002947 */ /* 0x000fea0003800000 */
[----:B------:R-:W-:Y:S05]  /*23b0*/  @!P1 BRA `(.L_x_36687) ;  /* 0x0000005000009947 */ /* 0x000fea0003800000 */
[----:B-----5:R-:W-:Y:S01]  /*23c0*/  FADD.FTZ R169, R133, R169 ;  /* 0x000000a985a97221 */ /* 0x020fe20000010000 */
[----:B------:R-:W-:Y:S05]  /*23d0*/  BRA `(.L_x_36687) ;  /* 0x0000003000007947 */ /* 0x000fea0003800000 */
.L_x_36686:
[----:B-----5:R-:W-:-:S05]  /*23e0*/  HADD2.F32 R170, -RZ, R208.H1_H1 ;  /* 0x300000d0ffaa7230 */ /* 0x020fca0000004100 */
[----:B------:R-:W-:-:S04]  /*23f0*/  FADD.FTZ R169, R170, R169 ;  /* 0x000000a9aaa97221 */ /* 0x000fc80000010000 */
[----:B------:R-:W-:Y:S02]  /*2400*/  @P1 FADD.FTZ R169, R133, R169 ;  /* 0x000000a985a91221 */ /* 0x000fe40000010000 */
.L_x_36687:
[----:B------:R-:W-:Y:S01]  /*2410*/  HADD2.F32 R170, -RZ, R173.H0_H0 ;  /* 0x200000adffaa7230 */ /* 0x000fe20000004100 */
[----:B------:R-:W-:Y:S05]  /*2420*/  @P2 BRA `(.L_x_36688) ;  /* 0x0000003000002947 */ /* 0x000fea0003800000 */
[----:B------:R-:W-:Y:S05]  /*2430*/  @!P1 BRA `(.L_x_36689) ;  /* 0x0000005000009947 */ /* 0x000fea0003800000 */
[----:B-----5:R-:W-:Y:S01]  /*2440*/  FADD.FTZ R170, R134, R170 ;  /* 0x000000aa86aa7221 */ /* 0x020fe20000010000 */
[----:B------:R-:W-:Y:S05]  /*2450*/  BRA `(.L_x_36689) ;  /* 0x0000003000007947 */ /* 0x000fea0003800000 */
.L_x_36688:
[----:B-----5:R-:W-:-:S05]  /*2460*/  HADD2.F32 R171, -RZ, R209.H0_H0 ;  /* 0x200000d1ffab7230 */ /* 0x020fca0000004100 */
[----:B------:R-:W-:-:S04]  /*2470*/  FADD.FTZ R170, R171, R170 ;  /* 0x000000aaabaa7221 */ /* 0x000fc80000010000 */
[----:B------:R-:W-:Y:S02]  /*2480*/  @P1 FADD.FTZ R170, R134, R170 ;  /* 0x000000aa86aa1221 */ /* 0x000fe40000010000 */
.L_x_36689:
[----:B------:R-:W-:Y:S01]  /*2490*/  HADD2.F32 R171, -RZ, R173.H1_H1 ;  /* 0x300000adffab7230 */ /* 0x000fe20000004100 */
[----:B------:R-:W-:Y:S05]  /*24a0*/  @P2 BRA `(.L_x_36690) ;  /* 0x0000003000002947 */ /* 0x000fea0003800000 */
[----:B------:R-:W-:Y:S05]  /*24b0*/  @!P1 BRA `(.L_x_36691) ;  /* 0x0000005000009947 */ /* 0x000fea0003800000 */
[----:B-----5:R-:W-:Y:S01]  /*24c0*/  FADD.FTZ R171, R135, R171 ;  /* 0x000000ab87ab7221 */ /* 0x020fe20000010000 */
[----:B------:R-:W-:Y:S05]  /*24d0*/  BRA `(.L_x_36691) ;  /* 0x0000003000007947 */ /* 0x000fea0003800000 */
.L_x_36690:
[----:B-----5:R-:W-:-:S05]  /*24e0*/  HADD2.F32 R172, -RZ, R209.H1_H1 ;  /* 0x300000d1ffac7230 */ /* 0x020fca0000004100 */
[----:B------:R-:W-:-:S04]  /*24f0*/  FADD.FTZ R171, R172, R171 ;  /* 0x000000abacab7221 */ /* 0x000fc80000010000 */
[----:B------:R-:W-:Y:S02]  /*2500*/  @P1 FADD.FTZ R171, R135, R171 ;  /* 0x000000ab87ab1221 */ /* 0x000fe40000010000 */
.L_x_36691:
[----:B------:R-:W-:Y:S01]  /*2510*/  HADD2.F32 R172, -RZ, R174.H0_H0 ;  /* 0x200000aeffac7230 */ /* 0x000fe20000004100 */
[----:B------:R-:W-:Y:S05]  /*2520*/  @P2 BRA `(.L_x_36692) ;  /* 0x0000003000002947 */ /* 0x000fea0003800000 */
[----:B------:R-:W-:Y:S05]  /*2530*/  @!P1 BRA `(.L_x_36693) ;  /* 0x0000005000009947 */ /* 0x000fea0003800000 */
[----:B-----5:R-:W-:Y:S01]  /*2540*/  FADD.FTZ R172, R136, R172 ;  /* 0x000000ac88ac7221 */ /* 0x020fe20000010000 */
[----:B------:R-:W-:Y:S05]  /*2550*/  BRA `(.L_x_36693) ;  /* 0x0000003000007947 */ /* 0x000fea0003800000 */
.L_x_36692:
[----:B-----5:R-:W-:-:S05]  /*2560*/  HADD2.F32 R173, -RZ, R210.H0_H0 ;  /* 0x200000d2ffad7230 */ /* 0x020fca0000004100 */
[----:B------:R-:W-:-:S04]  /*2570*/  FADD.FTZ R172, R173, R172 ;  /* 0x000000acadac7221 */ /* 0x000fc80000010000 */
[----:B------:R-:W-:Y:S02]  /*2580*/  @P1 FADD.FTZ R172, R136, R172 ;  /* 0x000000ac88ac1221 */ /* 0x000fe40000010000 */
.L_x_36693:
[----:B------:R-:W-:Y:S01]  /*2590*/  HADD2.F32 R173, -RZ, R174.H1_H1 ;  /* 0x300000aeffad7230 */ /* 0x000fe20000004100 */
[----:B------:R-:W-:Y:S05]  /*25a0*/  @P2 BRA `(.L_x_36694) ;  /* 0x0000003000002947 */ /* 0x000fea0003800000 */
[----:B------:R-:W-:Y:S05]  /*25b0*/  @!P1 BRA `(.L_x_36695) ;  /* 0x0000005000009947 */ /* 0x000fea0003800000 */
[----:B-----5:R-:W-:Y:S01]  /*25c0*/  FADD.FTZ R173, R137, R173 ;  /* 0x000000ad89ad7221 */ /* 0x020fe20000010000 */
[----:B------:R-:W-:Y:S05]  /*25d0*/  BRA `(.L_x_36695) ;  /* 0x0000003000007947 */ /* 0x000fea0003800000 */
.L_x_36694:
[----:B-----5:R-:W-:-:S05]  /*25e0*/  HADD2.F32 R174, -RZ, R210.H1_H1 ;  /* 0x300000d2ffae7230 */ /* 0x020fca0000004100 */
[----:B------:R-:W-:-:S04]  /*25f0*/  FADD.FTZ R173, R174, R173 ;  /* 0x000000adaead7221 */ /* 0x000fc80000010000 */
[----:B------:R-:W-:Y:S02]  /*2600*/  @P1 FADD.FTZ R173, R137, R173 ;  /* 0x000000ad89ad1221 */ /* 0x000fe40000010000 */
.L_x_36695:
[----:B------:R-:W-:Y:S01]  /*2610*/  HADD2.F32 R174, -RZ, R175.H0_H0 ;  /* 0x200000afffae7230 */ /* 0x000fe20000004100 */
[----:B------:R-:W-:Y:S05]  /*2620*/  @P2 BRA `(.L_x_36696) ;  /* 0x0000003000002947 */ /* 0x000fea0003800000 */
[----:B------:R-:W-:Y:S05]  /*2630*/  @!P1 BRA `(.L_x_36697) ;  /* 0x0000005000009947 */ /* 0x000fea0003800000 */
[----:B-----5:R-:W-:Y:S01]  /*2640*/  FADD.FTZ R174, R138, R174 ;  /* 0x000000ae8aae7221 */ /* 0x020fe20000010000 */
[----:B------:R-:W-:Y:S05]  /*2650*/  BRA `(.L_x_36697) ;  /* 0x0000003000007947 */ /* 0x000fea0003800000 */
.L_x_36696:
[----:B-----5:R-:W-:-:S05]  /*2660*/  HADD2.F32 R207, -RZ, R211.H0_H0 ;  /* 0x200000d3ffcf7230 */ /* 0x020fca0000004100 */
[----:B------:R-:W-:-:S04]  /*2670*/  FADD.FTZ R174, R207, R174 ;  /* 0x000000aecfae7221 */ /* 0x000fc80000010000 */
[----:B------:R-:W-:Y:S02]  /*2680*/  @P1 FADD.FTZ R174, R138, R174 ;  /* 0x000000ae8aae1221 */ /* 0x000fe40000010000 */
.L_x_36697:
[----:B------:R-:W-:Y:S01]  /*2690*/  HADD2.F32 R175, -RZ, R175.H1_H1 ;  /* 0x300000afffaf7230 */ /* 0x000fe20000004100 */
[----:B------:R-:W-:Y:S05]  /*26a0*/  @P2 BRA `(.L_x_36698) ;  /* 0x0000003000002947 */ /* 0x000fea0003800000 */
[----:B------:R-:W-:Y:S05]  /*26b0*/  @!P1 BRA `(.L_x_36699) ;  /* 0x0000005000009947 */ /* 0x000fea0003800000 */
[----:B-----5:R-:W-:Y:S01]  /*26c0*/  FADD.FTZ R175, R139, R175 ;  /* 0x000000af8baf7221 */ /* 0x020fe20000010000 */
[----:B------:R-:W-:Y:S05]  /*26d0*/  BRA `(.L_x_36699) ;  /* 0x0000003000007947 */ /* 0x000fea0003800000 */
.L_x_36698:
[----:B-----5:R-:W-:-:S05]  /*26e0*/  HADD2.F32 R206, -RZ, R211.H1_H1 ;  /* 0x300000d3ffce7230 */ /* 0x020fca0000004100 */
[----:B------:R-:W-:-:S04]  /*26f0*/  FADD.FTZ R175, R206, R175 ;  /* 0x000000afceaf7221 */ /* 0x000fc80000010000 */
[----:B------:R-:W-:Y:S02]  /*2700*/  @P1 FADD.FTZ R175, R139, R175 ;  /* 0x000000af8baf1221 */ /* 0x000fe40000010000 */
.L_x_36699:
[----:B------:R-:W-:-:S04]  /*2710*/  LEA R206, P1, R205, c[0x0][0x188], 0x5 ;  /* 0x00006200cdce7a11 */ /* 0x000fc800078228ff */
[C---:B------:R-:W-:Y:S02]  /*2720*/  LEA.HI.X R207, R205.reuse, c[0x0][0x18c], RZ, 0x5, P1 ;  /* 0x00006300cdcf7a11 */ /* 0x040fe400008f2cff */
[----:B------:R-:W-:-:S03]  /*2730*/  IADD3 R205, R205, 0x20, RZ ;  /* 0x00000020cdcd7810 */ /* 0x000fc60007ffe0ff */
[----:B------:R0:W-:Y:S04]  /*2740*/  STG.E.128 [R206.64], R168 ;  /* 0x000000a8ce007986 */ /* 0x0001e8000c101d04 */
[----:B------:R0:W-:Y:S02]  /*2750*/  STG.E.128 [R206.64+0x10], R172 ;  /* 0x000010acce007986 */ /* 0x0001e4000c101d04 */
.L_x_36683:
[----:B------:R-:W-:Y:S05]  /*2760*/  BSYNC B0 ;  /* 0x0000000000007941 */ /* 0x000fea0003800000 */
.L_x_36682:
        /* <DEDUP_REMOVED lines=24> */
.L_x_36702:
[----:B0----5:R-:W-:-:S05]  /*28f0*/  HADD2.F32 R177, -RZ, R208.H0_H0 ;  /* 0x200000d0ffb17230 */ /* 0x021fca0000004100 */
[----:B------:R-:W-:-:S04]  /*2900*/  FADD.FTZ R176, R177, R176 ;  /* 0x000000b0b1b07221 */ /* 0x000fc80000010000 */
[----:B------:R-:W-:Y:S02]  /*2910*/  @P1 FADD.FTZ R176, R132, R176 ;  /* 0x000000b084b01221 */ /* 0x000fe40000010000 */
.L_x_36703:
[----:B------:R-:W-:Y:S01]  /*2920*/  HADD2.F32 R177, -RZ, R180.H1_H1 ;  /* 0x300000b4ffb17230 */ /* 0x000fe20000004100 */
[----:B------:R-:W-:Y:S05]  /*2930*/  @P2 BRA `(.L_x_36704) ;  /* 0x0000003000002947 */ /* 0x000fea0003800000 */
[----:B------:R-:W-:Y:S05]  /*2940*/  @!P1 BRA `(.L_x_36705) ;  /* 0x0000005000009947 */ /* 0x000fea0003800000 */
[----:B-----5:R-:W-:Y:S01]  /*2950*/  FADD.FTZ R177, R133, R177 ;  /* 0x000000b185b17221 */ /* 0x020fe20000010000 */
[----:B------:R-:W-:Y:S05]  /*2960*/  BRA `(.L_x_36705) ;  /* 0x0000003000007947 */ /* 0x000fea0003800000 */
.L_x_36704:
[----:B-----5:R-:W-:-:S05]  /*2970*/  HADD2.F32 R178, -RZ, R208.H1_H1 ;  /* 0x300000d0ffb27230 */ /* 0x020fca0000004100 */
[----:B------:R-:W-:-:S04]  /*2980*/  FADD.FTZ R177, R178, R177 ;  /* 0x000000b1b2b17221 */ /* 0x000fc80000010000 */
[----:B------:R-:W-:Y:S02]  /*2990*/  @P1 FADD.FTZ R177, R133, R177 ;  /* 0x000000b185b11221 */ /* 0x000fe40000010000 */
.L_x_36705:
[----:B------:R-:W-:Y:S01]  /*29a0*/  HADD2.F32 R178, -RZ, R181.H0_H0 ;  /* 0x200000b5ffb27230 */ /* 0x000fe20000004100 */
[----:B------:R-:W-:Y:S05]  /*29b0*/  @P2 BRA `(.L_x_36706) ;  /* 0x0000003000002947 */ /* 0x000fea0003800000 */
[----:B------:R-:W-:Y:S05]  /*29c0*/  @!P1 BRA `(.L_x_36707) ;  /* 0x0000005000009947 */ /* 0x000fea0003800000 */
[----:B-----5:R-:W-:Y:S01]  /*29d0*/  FADD.FTZ R178, R134, R178 ;  /* 0x000000b286b27221 */ /* 0x020fe20000010000 */
[----:B------:R-:W-:Y:S05]  /*29e0*/  BRA `(.L_x_36707) ;  /* 0x0000003000007947 */ /* 0x000fea0003800000 */
.L_x_36706:
[----:B-----5:R-:W-:-:S05]  /*29f0*/  HADD2.F32 R179, -RZ, R209.H0_H0 ;  /* 0x200000d1ffb37230 */ /* 0x020fca0000004100 */
[----:B------:R-:W-:-:S04]  /*2a00*/  FADD.FTZ R178, R179, R178 ;  /* 0x000000b2b3b27221 */ /* 0x000fc80000010000 */
[----:B------:R-:W-:Y:S02]  /*2a10*/  @P1 FADD.FTZ R178, R134, R178 ;  /* 0x000000b286b21221 */ /* 0x000fe40000010000 */
.L_x_36707:
[----:B------:R-:W-:Y:S01]  /*2a20*/  HADD2.F32 R179, -RZ, R181.H1_H1 ;  /* 0x300000b5ffb37230 */ /* 0x000fe20000004100 */
[----:B------:R-:W-:Y:S05]  /*2a30*/  @P2 BRA `(.L_x_36708) ;  /* 0x0000003000002947 */ /* 0x000fea0003800000 */
[----:B------:R-:W-:Y:S05]  /*2a40*/  @!P1 BRA `(.L_x_36709) ;  /* 0x0000005000009947 */ /* 0x000fea0003800000 */
[----:B-----5:R-:W-:Y:S01]  /*2a50*/  FADD.FTZ R179, R135, R179 ;  /* 0x000000b387b37221 */ /* 0x020fe20000010000 */
[----:B------:R-:W-:Y:S05]  /*2a60*/  BRA `(.L_x_36709) ;  /* 0x0000003000007947 */ /* 0x000fea0003800000 */
.L_x_36708:
[----:B-----5:R-:W-:-:S05]  /*2a70*/  HADD2.F32 R180, -RZ, R209.H1_H1 ;  /* 0x300000d1ffb47230 */ /* 0x020fca0000004100 */
[----:B------:R-:W-:-:S04]  /*2a80*/  FADD.FTZ R179, R180, R179 ;  /* 0x000000b3b4b37221 */ /* 0x000fc80000010000 */
[----:B------:R-:W-:Y:S02]  /*2a90*/  @P1 FADD.FTZ R179, R135, R179 ;  /* 0x000000b387b31221 */ /* 0x000fe40000010000 */
.L_x_36709:
[----:B------:R-:W-:Y:S01]  /*2aa0*/  HADD2.F32 R180, -RZ, R182.H0_H0 ;  /* 0x200000b6ffb47230 */ /* 0x000fe20000004100 */
[----:B------:R-:W-:Y:S05]  /*2ab0*/  @P2 BRA `(.L_x_36710) ;  /* 0x0000003000002947 */ /* 0x000fea0003800000 */
[----:B------:R-:W-:Y:S05]  /*2ac0*/  @!P1 BRA `(.L_x_36711) ;  /* 0x0000005000009947 */ /* 0x000fea0003800000 */
[----:B-----5:R-:W-:Y:S01]  /*2ad0*/  FADD.FTZ R180, R136, R180 ;  /* 0x000000b488b47221 */ /* 0x020fe20000010000 */
[----:B------:R-:W-:Y:S05]  /*2ae0*/  BRA `(.L_x_36711) ;  /* 0x0000003000007947 */ /* 0x000fea0003800000 */
.L_x_36710:
[----:B-----5:R-:W-:-:S05]  /*2af0*/  HADD2.F32 R181, -RZ, R210.H0_H0 ;  /* 0x200000d2ffb57230 */ /* 0x020fca0000004100 */
[----:B------:R-:W-:-:S04]  /*2b00*/  FADD.FTZ R180, R181, R180 ;  /* 0x000000b4b5b47221 */ /* 0x000fc80000010000 */
[----:B------:R-:W-:Y:S02]  /*2b10*/  @P1 FADD.FTZ R180, R136, R180 ;  /* 0x000000b488b41221 */ /* 0x000fe40000010000 */
.L_x_36711:
[----:B------:R-:W-:Y:S01]  /*2b20*/  HADD2.F32 R181, -RZ, R182.H1_H1 ;  /* 0x300000b6ffb57230 */ /* 0x000fe20000004100 */
[----:B------:R-:W-:Y:S05]  /*2b30*/  @P2 BRA `(.L_x_36712) ;  /* 0x0000003000002947 */ /* 0x000fea0003800000 */
[----:B------:R-:W-:Y:S05]  /*2b40*/  @!P1 BRA `(.L_x_36713) ;  /* 0x0000005000009947 */ /* 0x000fea0003800000 */
[----:B-----5:R-:W-:Y:S01]  /*2b50*/  FADD.FTZ R181, R137, R181 ;  /* 0x000000b589b57221 */ /* 0x020fe20000010000 */
[----:B------:R-:W-:Y:S05]  /*2b60*/  BRA `(.L_x_36713) ;  /* 0x0000003000007947 */ /* 0x000fea0003800000 */
.L_x_36712:
[----:B-----5:R-:W-:-:S05]  /*2b70*/  HADD2.F32 R182, -RZ, R210.H1_H1 ;  /* 0x300000d2ffb67230 */ /* 0x020fca0000004100 */
[----:B------:R-:W-:-:S04]  /*2b80*/  FADD.FTZ R181, R182, R181 ;  /* 0x000000b5b6b57221 */ /* 0x000fc80000010000 */
[----:B------:R-:W-:Y:S02]  /*2b90*/  @P1 FADD.FTZ R181, R137, R181 ;  /* 0x000000b589b51221 */ /* 0x000fe40000010000 */
.L_x_36713:
[----:B------:R-:W-:Y:S01]  /*2ba0*/  HADD2.F32 R182, -RZ, R183.H0_H0 ;  /* 0x200000b7ffb67230 */ /* 0x000fe20000004100 */
[----:B------:R-:W-:Y:S05]  /*2bb0*/  @P2 BRA `(.L_x_36714) ;  /* 0x0000003000002947 */ /* 0x000fea0003800000 */
[----:B------:R-:W-:Y:S05]  /*2bc0*/  @!P1 BRA `(.L_x_36715) ;  /* 0x0000005000009947 */ /* 0x000fea0003800000 */
[----:B-----5:R-:W-:Y:S01]  /*2bd0*/  FADD.FTZ R182, R138, R182 ;  /* 0x000000b68ab67221 */ /* 0x020fe20000010000 */
[----:B------:R-:W-:Y:S05]  /*2be0*/  BRA `(.L_x_36715) ;  /* 0x0000003000007947 */ /* 0x000fea0003800000 */
.L_x_36714:
[----:B-----5:R-:W-:-:S05]  /*2bf0*/  HADD2.F32 R207, -RZ, R211.H0_H0 ;  /* 0x200000d3ffcf7230 */ /* 0x020fca0000004100 */
[----:B------:R-:W-:-:S04]  /*2c00*/  FADD.FTZ R182, R207, R182 ;  /* 0x000000b6cfb67221 */ /* 0x000fc80000010000 */
[----:B------:R-:W-:Y:S02]  /*2c10*/  @P1 FADD.FTZ R182, R138, R182 ;  /* 0x000000b68ab61221 */ /* 0x000fe40000010000 */
.L_x_36715:
[----:B------:R-:W-:Y:S01]  /*2c20*/  HADD2.F32 R183, -RZ, R183.H1_H1 ;  /* 0x300000b7ffb77230 */ /* 0x000fe20000004100 */
[----:B------:R-:W-:Y:S05]  /*2c30*/  @P2 BRA `(.L_x_36716) ;  /* 0x0000003000002947 */ /* 0x000fea0003800000 */
[----:B------:R-:W-:Y:S05]  /*2c40*/  @!P1 BRA `(.L_x_36717) ;  /* 0x0000005000009947 */ /* 0x000fea0003800000 */
[----:B-----5:R-:W-:Y:S01]  /*2c50*/  FADD.FTZ R183, R139, R183 ;  /* 0x000000b78bb77221 */ /* 0x020fe20000010000 */
[----:B------:R-:W-:Y:S05]  /*2c60*/  BRA `(.L_x_36717) ;  /* 0x0000003000007947 */ /* 0x000fea0003800000 */
.L_x_36716:
[----:B-----5:R-:W-:-:S05]  /*2c70*/  HADD2.F32 R206, -RZ, R211.H1_H1 ;  /* 0x300000d3ffce7230 */ /* 0x020fca0000004100 */
[----:B------:R-:W-:-:S04]  /*2c80*/  FADD.FTZ R183, R206, R183 ;  /* 0x000000b7ceb77221 */ /* 0x000fc80000010000 */
[----:B------:R-:W-:Y:S02]  /*2c90*/  @P1 FADD.FTZ R183, R139, R183 ;  /* 0x000000b78bb71221 */ /* 0x000fe40000010000 */
.L_x_36717:
[----:B------:R-:W-:-:S04]  /*2ca0*/  LEA R206, P1, R205, c[0x0][0x188], 0x5 ;  /* 0x00006200cdce7a11 */ /* 0x000fc800078228ff */
[C---:B------:R-:W-:Y:S02]  /*2cb0*/  LEA.HI.X R207, R205.reuse, c[0x0][0x18c], RZ, 0x5, P1 ;  /* 0x00006300cdcf7a11 */ /* 0x040fe400008f2cff */
[----:B------:R-:W-:-:S03]  /*2cc0*/  IADD3 R205, R205, 0x20, RZ ;  /* 0x00000020cdcd7810 */ /* 0x000fc60007ffe0ff */
[----:B------:R0:W-:Y:S04]  /*2cd0*/  STG.E.128 [R206.64], R176 ;  /* 0x000000b0ce007986 */ /* 0x0001e8000c101d04 */
[----:B------:R0:W-:Y:S02]  /*2ce0*/  STG.E.128 [R206.64+0x10], R180 ;  /* 0x000010b4ce007986 */ /* 0x0001e4000c101d04 */
.L_x_36701:
[----:B------:R-:W-:Y:S05]  /*2cf0*/  BSYNC B0 ;  /* 0x0000000000007941 */ /* 0x000fea0003800000 */
.L_x_36700:
        /* <DEDUP_REMOVED lines=24> */
.L_x_36720:
[----:B0----5:R-:W-:-:S05]  /*2e80*/  HADD2.F32 R185, -RZ, R208.H0_H0 ;  /* 0x200000d0ffb97230 */ /* 0x021fca0000004100 */
[----:B------:R-:W-:-:S04]  /*2e90*/  FADD.FTZ R184, R185, R184 ;  /* 0x000000b8b9b87221 */ /* 0x000fc80000010000 */
[----:B------:R-:W-:Y:S02]  /*2ea0*/  @P1 FADD.FTZ R184, R132, R184 ;  /* 0x000000b884b81221 */ /* 0x000fe40000010000 */
.L_x_36721:
[----:B------:R-:W-:Y:S01]  /*2eb0*/  HADD2.F32 R185, -RZ, R188.H1_H1 ;  /* 0x300000bcffb97230 */ /* 0x000fe20000004100 */
[----:B------:R-:W-:Y:S05]  /*2ec0*/  @P2 BRA `(.L_x_36722) ;  /* 0x0000003000002947 */ /* 0x000fea0003800000 */
[----:B------:R-:W-:Y:S05]  /*2ed0*/  @!P1 BRA `(.L_x_36723) ;  /* 0x0000005000009947 */ /* 0x000fea0003800000 */
[----:B-----5:R-:W-:Y:S01]  /*2ee0*/  FADD.FTZ R185, R133, R185 ;  /* 0x000000b985b97221 */ /* 0x020fe20000010000 */
[----:B------:R-:W-:Y:S05]  /*2ef0*/  BRA `(.L_x_36723) ;  /* 0x0000003000007947 */ /* 0x000fea0003800000 */
.L_x_36722:
[----:B-----5:R-:W-:-:S05]  /*2f00*/  HADD2.F32 R186, -RZ, R208.H1_H1 ;  /* 0x300000d0ffba7230 */ /* 0x020fca0000004100 */
[----:B------:R-:W-:-:S04]  /*2f10*/  FADD.FTZ R185, R186, R185 ;  /* 0x000000b9bab97221 */ /* 0x000fc80000010000 */
[----:B------:R-:W-:Y:S02]  /*2f20*/  @P1 FADD.FTZ R185, R133, R185 ;  /* 0x000000b985b91221 */ /* 0x000fe40000010000 */
.L_x_36723:
[----:B------:R-:W-:Y:S01]  /*2f30*/  HADD2.F32 R186, -RZ, R189.H0_H0 ;  /* 0x200000bdffba7230 */ /* 0x000fe20000004100 */
[----:B------:R-:W-:Y:S05]  /*2f40*/  @P2 BRA `(.L_x_36724) ;  /* 0x0000003000002947 */ /* 0x000fea0003800000 */
[----:B------:R-:W-:Y:S05]  /*2f50*/  @!P1 BRA `(.L_x_36725) ;  /* 0x0000005000009947 */ /* 0x000fea0003800000 */
[----:B-----5:R-:W-:Y:S01]  /*2f60*/  FADD.FTZ R186, R134, R186 ;  /* 0x000000ba86ba7221 */ /* 0x020fe20000010000 */
[----:B------:R-:W-:Y:S05]  /*2f70*/  BRA `(.L_x_36725) ;  /* 0x0000003000007947 */ /* 0x000fea0003800000 */
.L_x_36724:
[----:B-----5:R-:W-:-:S05]  /*2f80*/  HADD2.F32 R187, -RZ, R209.H0_H0 ;  /* 0x200000d1ffbb7230 */ /* 0x020fca0000004100 */
[----:B------:R-:W-:-:S04]  /*2f90*/  FADD.FTZ R186, R187, R186 ;  /* 0x000000babbba7221 */ /* 0x000fc80000010000 */
[----:B------:R-:W-:Y:S02]  /*2fa0*/  @P1 FADD.FTZ R186, R134, R186 ;  /* 0x000000ba86ba1221 */ /* 0x000fe40000010000 */
.L_x_36725:
[----:B------:R-:W-:Y:S01]  /*2fb0*/  HADD2.F32 R187, -RZ, R189.H1_H1 ;  /* 0x300000bdffbb7230 */ /* 0x000fe20000004100 */
[----:B------:R-:W-:Y:S05]  /*2fc0*/  @P2 BRA `(.L_x_36726) ;  /* 0x0000003000002947 */ /* 0x000fea0003800000 */
[----:B------:R-:W-:Y:S05]  /*2fd0*/  @!P1 BRA `(.L_x_36727) ;  /* 0x0000005000009947 */ /* 0x000fea0003800000 */
[----:B-----5:R-:W-:Y:S01]  /*2fe0*/  FADD.FTZ R187, R135, R187 ;  /* 0x000000bb87bb7221 */ /* 0x020fe20000010000 */
[----:B------:R-:W-:Y:S05]  /*2ff0*/  BRA `(.L_x_36727) ;  /* 0x0000003000007947 */ /* 0x000fea0003800000 */
.L_x_36726:
[----:B-----5:R-:W-:-:S05]  /*3000*/  HADD2.F32 R188, -RZ, R209.H1_H1 ;  /* 0x300000d1ffbc7230 */ /* 0x020fca0000004100 */
[----:B------:R-:W-:-:S04]  /*3010*/  FADD.FTZ R187, R188, R187 ;  /* 0x000000bbbcbb7221 */ /* 0x000fc80000010000 */
[----:B------:R-:W-:Y:S02]  /*3020*/  @P1 FADD.FTZ R187, R135, R187 ;  /* 0x000000bb87bb1221 */ /* 0x000fe40000010000 */
.L_x_36727:
[----:B------:R-:W-:Y:S01]  /*3030*/  HADD2.F32 R188, -RZ, R190.H0_H0 ;  /* 0x200000beffbc7230 */ /* 0x000fe20000004100 */
[----:B------:R-:W-:Y:S05]  /*3040*/  @P2 BRA `(.L_x_36728) ;  /* 0x0000003000002947 */ /* 0x000fea0003800000 */
[----:B------:R-:W-:Y:S05]  /*3050*/  @!P1 BRA `(.L_x_36729) ;  /* 0x0000005000009947 */ /* 0x000fea0003800000 */
[----:B-----5:R-:W-:Y:S01]  /*3060*/  FADD.FTZ R188, R136, R188 ;  /* 0x000000bc88bc7221 */ /* 0x020fe20000010000 */
[----:B------:R-:W-:Y:S05]  /*3070*/  BRA `(.L_x_36729) ;  /* 0x0000003000007947 */ /* 0x000fea0003800000 */
.L_x_36728:
[----:B-----5:R-:W-:-:S05]  /*3080*/  HADD2.F32 R189, -RZ, R210.H0_H0 ;  /* 0x200000d2ffbd7230 */ /* 0x020fca0000004100 */
[----:B------:R-:W-:-:S04]  /*3090*/  FADD.FTZ R188, R189, R188 ;  /* 0x000000bcbdbc7221 */ /* 0x000fc80000010000 */
[----:B------:R-:W-:Y:S02]  /*30a0*/  @P1 FADD.FTZ R188, R136, R188 ;  /* 0x000000bc88bc1221 */ /* 0x000fe40000010000 */
.L_x_36729:
[----:B------:R-:W-:Y:S01]  /*30b0*/  HADD2.F32 R189, -RZ, R190.H1_H1 ;  /* 0x300000beffbd7230 */ /* 0x000fe20000004100 */
[----:B------:R-:W-:Y:S05]  /*30c0*/  @P2 BRA `(.L_x_36730) ;  /* 0x0000003000002947 */ /* 0x000fea0003800000 */
[----:B------:R-:W-:Y:S05]  /*30d0*/  @!P1 BRA `(.L_x_36731) ;  /* 0x0000005000009947 */ /* 0x000fea0003800000 */
[----:B-----5:R-:W-:Y:S01]  /*30e0*/  FADD.FTZ R189, R137, R189 ;  /* 0x000000bd89bd7221 */ /* 0x020fe20000010000 */
[----:B------:R-:W-:Y:S05]  /*30f0*/  BRA `(.L_x_36731) ;  /* 0x0000003000007947 */ /* 0x000fea0003800000 */
.L_x_36730:
[----:B-----5:R-:W-:-:S05]  /*3100*/  HADD2.F32 R190, -RZ, R210.H1_H1 ;  /* 0x300000d2ffbe7230 */ /* 0x020fca0000004100 */
[----:B------:R-:W-:-:S04]  /*3110*/  FADD.FTZ R189, R190, R189 ;  /* 0x000000bdbebd7221 */ /* 0x000fc80000010000 */
[----:B------:R-:W-:Y:S02]  /*3120*/  @P1 FADD.FTZ R189, R137, R189 ;  /* 0x000000bd89bd1221 */ /* 0x000fe40000010000 */
.L_x_36731:
[----:B------:R-:W-:Y:S01]  /*3130*/  HADD2.F32 R190, -RZ, R191.H0_H0 ;  /* 0x200000bfffbe7230 */ /* 0x000fe20000004100 */
[----:B------:R-:W-:Y:S05]  /*3140*/  @P2 BRA `(.L_x_36732) ;  /* 0x0000003000002947 */ /* 0x000fea0003800000 */
[----:B------:R-:W-:Y:S05]  /*3150*/  @!P1 BRA `(.L_x_36733) ;  /* 0x0000005000009947 */ /* 0x000fea0003800000 */
[----:B-----5:R-:W-:Y:S01]  /*3160*/  FADD.FTZ R190, R138, R190 ;  /* 0x000000be8abe7221 */ /* 0x020fe20000010000 */
[----:B------:R-:W-:Y:S05]  /*3170*/  BRA `(.L_x_36733) ;  /* 0x0000003000007947 */ /* 0x000fea0003800000 */
.L_x_36732:
[----:B-----5:R-:W-:-:S05]  /*3180*/  HADD2.F32 R207, -RZ, R211.H0_H0 ;  /* 0x200000d3ffcf7230 */ /* 0x020fca0000004100 */
[----:B------:R-:W-:-:S04]  /*3190*/  FADD.FTZ R190, R207, R190 ;  /* 0x000000becfbe7221 */ /* 0x000fc80000010000 */
[----:B------:R-:W-:Y:S02]  /*31a0*/  @P1 FADD.FTZ R190, R138, R190 ;  /* 0x000000be8abe1221 */ /* 0x000fe40000010000 */
.L_x_36733:
[----:B------:R-:W-:Y:S01]  /*31b0*/  HADD2.F32 R191, -RZ, R191.H1_H1 ;  /* 0x300000bfffbf7230 */ /* 0x000fe20000004100 */
[----:B------:R-:W-:Y:S05]  /*31c0*/  @P2 BRA `(.L_x_36734) ;  /* 0x0000003000002947 */ /* 0x000fea0003800000 */
[----:B------:R-:W-:Y:S05]  /*31d0*/  @!P1 BRA `(.L_x_36735) ;  /* 0x0000005000009947 */ /* 0x000fea0003800000 */
[----:B-----5:R-:W-:Y:S01]  /*31e0*/  FADD.FTZ R191, R139, R191 ;  /* 0x000000bf8bbf7221 */ /* 0x020fe20000010000 */
[----:B------:R-:W-:Y:S05]  /*31f0*/  BRA `(.L_x_36735) ;  /* 0x0000003000007947 */ /* 0x000fea0003800000 */
.L_x_36734:
[----:B-----5:R-:W-:-:S05]  /*3200*/  HADD2.F32 R206, -RZ, R211.H1_H1 ;  /* 0x300000d3ffce7230 */ /* 0x020fca0000004100 */
[----:B------:R-:W-:-:S04]  /*3210*/  FADD.FTZ R191, R206, R191 ;  /* 0x000000bfcebf7221 */ /* 0x000fc80000010000 */
[----:B------:R-:W-:Y:S02]  /*3220*/  @P1 FADD.FTZ R191, R139, R191 ;  /* 0x000000bf8bbf1221 */ /* 0x000fe40000010000 */
.L_x_36735:
[----:B------:R-:W-:-:S04]  /*3230*/  LEA R206, P1, R205, c[0x0][0x188], 0x5 ;  /* 0x00006200cdce7a11 */ /* 0x000fc800078228ff */
[C---:B------:R-:W-:Y:S02]  /*3240*/  LEA.HI.X R207, R205.reuse, c[0x0][0x18c], RZ, 0x5, P1 ;  /* 0x00006300cdcf7a11 */ /* 0x040fe400008f2cff */
[----:B------:R-:W-:-:S03]  /*3250*/  IADD3 R205, R205, 0x20, RZ ;  /* 0x00000020cdcd7810 */ /* 0x000fc60007ffe0ff */
[----:B------:R0:W-:Y:S04]  /*3260*/  STG.E.128 [R206.64], R184 ;  /* 0x000000b8ce007986 */ /* 0x0001e8000c101d04 */
[----:B------:R0:W-:Y:S02]  /*3270*/  STG.E.128 [R206.64+0x10], R188 ;  /* 0x000010bcce007986 */ /* 0x0001e4000c101d04 */
.L_x_36719:
[----:B------:R-:W-:Y:S05]  /*3280*/  BSYNC B0 ;  /* 0x0000000000007941 */ /* 0x000fea0003800000 */
.L_x_36718:
        /* <DEDUP_REMOVED lines=24> */
.L_x_36738:
[----:B0----5:R-:W-:-:S05]  /*3410*/  HADD2.F32 R193, -RZ, R208.H0_H0 ;  /* 0x200000d0ffc17230 */ /* 0x021fca0000004100 */
[----:B------:R-:W-:-:S04]  /*3420*/  FADD.FTZ R192, R193, R192 ;  /* 0x000000c0c1c07221 */ /* 0x000fc80000010000 */
[----:B------:R-:W-:Y:S02]  /*3430*/  @P1 FADD.FTZ R192, R132, R192 ;  /* 0x000000c084c01221 */ /* 0x000fe40000010000 */
.L_x_36739:
[----:B------:R-:W-:Y:S01]  /*3440*/  HADD2.F32 R193, -RZ, R196.H1_H1 ;  /* 0x300000c4ffc17230 */ /* 0x000fe20000004100 */
[----:B------:R-:W-:Y:S05]  /*3450*/  @P2 BRA `(.L_x_36740) ;  /* 0x0000003000002947 */ /* 0x000fea0003800000 */
[----:B------:R-:W-:Y:S05]  /*3460*/  @!P1 BRA `(.L_x_36741) ;  /* 0x0000005000009947 */ /* 0x000fea0003800000 */
[----:B-----5:R-:W-:Y:S01]  /*3470*/  FADD.FTZ R193, R133, R193 ;  /* 0x000000c185c17221 */ /* 0x020fe20000010000 */
[----:B------:R-:W-:Y:S05]  /*3480*/  BRA `(.L_x_36741) ;  /* 0x0000003000007947 */ /* 0x000fea0003800000 */
.L_x_36740:
[----:B-----5:R-:W-:-:S05]  /*3490*/  HADD2.F32 R194, -RZ, R208.H1_H1 ;  /* 0x300000d0ffc27230 */ /* 0x020fca0000004100 */
[----:B------:R-:W-:-:S04]  /*34a0*/  FADD.FTZ R193, R194, R193 ;  /* 0x000000c1c2c17221 */ /* 0x000fc80000010000 */
[----:B------:R-:W-:Y:S02]  /*34b0*/  @P1 FADD.FTZ R193, R133, R193 ;  /* 0x000000c185c11221 */ /* 0x000fe40000010000 */
.L_x_36741:
[----:B------:R-:W-:Y:S01]  /*34c0*/  HADD2.F32 R194, -RZ, R197.H0_H0 ;  /* 0x200000c5ffc27230 */ /* 0x000fe20000004100 */
[----:B------:R-:W-:Y:S05]  /*34d0*/  @P2 BRA `(.L_x_36742) ;  /* 0x0000003000002947 */ /* 0x000fea0003800000 */
[----:B------:R-:W-:Y:S05]  /*34e0*/  @!P1 BRA `(.L_x_36743) ;  /* 0x0000005000009947 */ /* 0x000fea0003800000 */
[----:B-----5:R-:W-:Y:S01]  /*34f0*/  FADD.FTZ R194, R134, R194 ;  /* 0x000000c286c27221 */ /* 0x020fe20000010000 */
[----:B------:R-:W-:Y:S05]  /*3500*/  BRA `(.L_x_36743) ;  /* 0x0000003000007947 */ /* 0x000fea0003800000 */
.L_x_36742:
[----:B-----5:R-:W-:-:S05]  /*3510*/  HADD2.F32 R195, -RZ, R209.H0_H0 ;  /* 0x200000d1ffc37230 */ /* 0x020fca0000004100 */
[----:B------:R-:W-:-:S04]  /*3520*/  FADD.FTZ R194, R195, R194 ;  /* 0x000000c2c3c27221 */ /* 0x000fc80000010000 */
[----:B------:R-:W-:Y:S02]  /*3530*/  @P1 FADD.FTZ R194, R134, R194 ;  /* 0x000000c286c21221 */ /* 0x000fe40000010000 */
.L_x_36743:
[----:B------:R-:W-:Y:S01]  /*3540*/  HADD2.F32 R195, -RZ, R197.H1_H1 ;  /* 0x300000c5ffc37230 */ /* 0x000fe20000004100 */
[----:B------:R-:W-:Y:S05]  /*3550*/  @P2 BRA `(.L_x_36744) ;  /* 0x0000003000002947 */ /* 0x000fea0003800000 */
[----:B------:R-:W-:Y:S05]  /*3560*/  @!P1 BRA `(.L_x_36745) ;  /* 0x0000005000009947 */ /* 0x000fea0003800000 */
[----:B-----5:R-:W-:Y:S01]  /*3570*/  FADD.FTZ R195, R135, R195 ;  /* 0x000000c387c37221 */ /* 0x020fe20000010000 */
[----:B------:R-:W-:Y:S05]  /*3580*/  BRA `(.L_x_36745) ;  /* 0x0000003000007947 */ /* 0x000fea0003800000 */
.L_x_36744:
[----:B-----5:R-:W-:-:S05]  /*3590*/  HADD2.F32 R196, -RZ, R209.H1_H1 ;  /* 0x300000d1ffc47230 */ /* 0x020fca0000004100 */
[----:B------:R-:W-:-:S04]  /*35a0*/  FADD.FTZ R195, R196, R195 ;  /* 0x000000c3c4c37221 */ /* 0x000fc80000010000 */
[----:B------:R-:W-:Y:S02]  /*35b0*/  @P1 FADD.FTZ R195, R135, R195 ;  /* 0x000000c387c31221 */ /* 0x000fe40000010000 */
.L_x_36745:
[----:B------:R-:W-:Y:S01]  /*35c0*/  HADD2.F32 R196, -RZ, R198.H0_H0 ;  /* 0x200000c6ffc47230 */ /* 0x000fe20000004100 */
[----:B------:R-:W-:Y:S05]  /*35d0*/  @P2 BRA `(.L_x_36746) ;  /* 0x0000003000002947 */ /* 0x000fea0003800000 */
[----:B------:R-:W-:Y:S05]  /*35e0*/  @!P1 BRA `(.L_x_36747) ;  /* 0x0000005000009947 */ /* 0x000fea0003800000 */
[----:B-----5:R-:W-:Y:S01]  /*35f0*/  FADD.FTZ R196, R136, R196 ;  /* 0x000000c488c47221 */ /* 0x020fe20000010000 */
[----:B------:R-:W-:Y:S05]  /*3600*/  BRA `(.L_x_36747) ;  /* 0x0000003000007947 */ /* 0x000fea0003800000 */
.L_x_36746:
[----:B-----5:R-:W-:-:S05]  /*3610*/  HADD2.F32 R197, -RZ, R210.H0_H0 ;  /* 0x200000d2ffc57230 */ /* 0x020fca0000004100 */
[----:B------:R-:W-:-:S04]  /*3620*/  FADD.FTZ R196, R197, R196 ;  /* 0x000000c4c5c47221 */ /* 0x000fc80000010000 */
[----:B------:R-:W-:Y:S02]  /*3630*/  @P1 FADD.FTZ R196, R136, R196 ;  /* 0x000000c488c41221 */ /* 0x000fe40000010000 */
.L_x_36747:
[----:B------:R-:W-:Y:S01]  /*3640*/  HADD2.F32 R197, -RZ, R198.H1_H1 ;  /* 0x300000c6ffc57230 */ /* 0x000fe20000004100 */
[----:B------:R-:W-:Y:S05]  /*3650*/  @P2 BRA `(.L_x_36748) ;  /* 0x0000003000002947 */ /* 0x000fea0003800000 */
[----:B------:R-:W-:Y:S05]  /*3660*/  @!P1 BRA `(.L_x_36749) ;  /* 0x0000005000009947 */ /* 0x000fea0003800000 */
[----:B-----5:R-:W-:Y:S01]  /*3670*/  FADD.FTZ R197, R137, R197 ;  /* 0x000000c589c57221 */ /* 0x020fe20000010000 */
[----:B------:R-:W-:Y:S05]  /*3680*/  BRA `(.L_x_36749) ;  /* 0x0000003000007947 */ /* 0x000fea0003800000 */
.L_x_36748:
[----:B-----5:R-:W-:-:S05]  /*3690*/  HADD2.F32 R198, -RZ, R210.H1_H1 ;  /* 0x300000d2ffc67230 */ /* 0x020fca0000004100 */
[----:B------:R-:W-:-:S04]  /*36a0*/  FADD.FTZ R197, R198, R197 ;  /* 0x000000c5c6c57221 */ /* 0x000fc80000010000 */
[----:B------:R-:W-:Y:S02]  /*36b0*/  @P1 FADD.FTZ R197, R137, R197 ;  /* 0x000000c589c51221 */ /* 0x000fe40000010000 */
.L_x_36749:
[----:B------:R-:W-:Y:S01]  /*36c0*/  HADD2.F32 R198, -RZ, R199.H0_H0 ;  /* 0x200000c7ffc67230 */ /* 0x000fe20000004100 */
[----:B------:R-:W-:Y:S05]  /*36d0*/  @P2 BRA `(.L_x_36750) ;  /* 0x0000003000002947 */ /* 0x000fea0003800000 */
[----:B------:R-:W-:Y:S05]  /*36e0*/  @!P1 BRA `(.L_x_36751) ;  /* 0x0000005000009947 */ /* 0x000fea0003800000 */
[----:B-----5:R-:W-:Y:S01]  /*36f0*/  FADD.FTZ R198, R138, R198 ;  /* 0x000000c68ac67221 */ /* 0x020fe20000010000 */
[----:B------:R-:W-:Y:S05]  /*3700*/  BRA `(.L_x_36751) ;  /* 0x0000003000007947 */ /* 0x000fea0003800000 */
.L_x_36750:
[----:B-----5:R-:W-:-:S05]  /*3710*/  HADD2.F32 R207, -RZ, R211.H0_H0 ;  /* 0x200000d3ffcf7230 */ /* 0x020fca0000004100 */
[----:B------:R-:W-:-:S04]  /*3720*/  FADD.FTZ R198, R207, R198 ;  /* 0x000000c6cfc67221 */ /* 0x000fc80000010000 */
[----:B------:R-:W-:Y:S02]  /*3730*/  @P1 FADD.FTZ R198, R138, R198 ;  /* 0x000000c68ac61221 */ /* 0x000fe40000010000 */
.L_x_36751:
[----:B------:R-:W-:Y:S01]  /*3740*/  HADD2.F32 R199, -RZ, R199.H1_H1 ;  /* 0x300000c7ffc77230 */ /* 0x000fe20000004100 */
[----:B------:R-:W-:Y:S05]  /*3750*/  @P2 BRA `(.L_x_36752) ;  /* 0x0000003000002947 */ /* 0x000fea0003800000 */
[----:B------:R-:W-:Y:S05]  /*3760*/  @!P1 BRA `(.L_x_36753) ;  /* 0x0000005000009947 */ /* 0x000fea0003800000 */
[----:B-----5:R-:W-:Y:S01]  /*3770*/  FADD.FTZ R199, R139, R199 ;  /* 0x000000c78bc77221 */ /* 0x020fe20000010000 */
[----:B------:R-:W-:Y:S05]  /*3780*/  BRA `(.L_x_36753) ;  /* 0x0000003000007947 */ /* 0x000fea0003800000 */
.L_x_36752:
[----:B-----5:R-:W-:-:S05]  /*3790*/  HADD2.F32 R206, -RZ, R211.H1_H1 ;  /* 0x300000d3ffce7230 */ /* 0x020fca0000004100 */
[----:B------:R-:W-:-:S04]  /*37a0*/  FADD.FTZ R199, R206, R199 ;  /* 0x000000c7cec77221 */ /* 0x000fc80000010000 */
[----:B------:R-:W-:Y:S02]  /*37b0*/  @P1 FADD.FTZ R199, R139, R199 ;  /* 0x000000c78bc71221 */ /* 0x000fe40000010000 */
.L_x_36753:
[----:B------:R-:W-:-:S04]  /*37c0*/  LEA R206, P1, R205, c[0x0][0x188], 0x5 ;  /* 0x00006200cdce7a11 */ /* 0x000fc800078228ff */
[----:B------:R-:W-:-:S05]  /*37d0*/  LEA.HI.X R207, R205, c[0x0][0x18c], RZ, 0x5, P1 ;  /* 0x00006300cdcf7a11 */ /* 0x000fca00008f2cff */
[----:B------:R0:W-:Y:S04]  /*37e0*/  STG.E.128 [R206.64], R192 ;  /* 0x000000c0ce007986 */ /* 0x0001e8000c101d04 */
[----:B------:R0:W-:Y:S02]  /*37f0*/  STG.E.128 [R206.64+0x10], R196 ;  /* 0x000010c4ce007986 */ /* 0x0001e4000c101d04 */
.L_x_36737:
[----:B------:R-:W-:Y:S05]  /*3800*/  BSYNC B0 ;  /* 0x0000000000007941 */ /* 0x000fea0003800000 */
.L_x_36736:
        /* <DEDUP_REMOVED lines=79> */
.L_x_36774:
        /* <DEDUP_REMOVED lines=153> */
.L_x_36775:
        /* <DEDUP_REMOVED lines=45> */
[C---:B------:R-:W-:Y:S01]  /*4960*/  IMAD.WIDE.U32 R206, R0.reuse, R217, c[0x0][0x208] ;  /* 0x0000820000ce7625 */ /* 0x040fe200078e00d9 */
[----:B------:R-:W-:Y:S02]  /*4970*/  IADD3 R0, R0, 0x20, RZ ;  /* 0x0000002000007810 */ /* 0x000fe40007ffe0ff */
[----:B------:R-:W-:-:S05]  /*4980*/  F2FP.PACK_AB R215, R220, R215 ;  /* 0x000000d7dcd7723e */ /* 0x000fca00000000ff */
[----:B------:R0:W-:Y:S02]  /*4990*/  STG.E.128 [R206.64], R212 ;  /* 0x000000d4ce007986 */ /* 0x0001e4000c101d04 */
.L_x_36757:
[----:B------:R-:W-:Y:S05]  /*49a0*/  BSYNC B0 ;  /* 0x0000000000007941 */ /* 0x000fea0003800000 */
.L_x_36756:
        /* <DEDUP_REMOVED lines=35> */
.L_x_36759:
[----:B------:R-:W-:Y:S05]  /*4be0*/  BSYNC B0 ;  /* 0x0000000000007941 */ /* 0x000fea0003800000 */
.L_x_36758:
        /* <DEDUP_REMOVED lines=35> */
.L_x_36761:
[----:B------:R-:W-:Y:S05]  /*4e20*/  BSYNC B0 ;  /* 0x0000000000007941 */ /* 0x000fea0003800000 */
.L_x_36760:
        /* <DEDUP_REMOVED lines=35> */
.L_x_36763:
[----:B------:R-:W-:Y:S05]  /*5060*/  BSYNC B0 ;  /* 0x0000000000007941 */ /* 0x000fea0003800000 */
.L_x_36762:
        /* <DEDUP_REMOVED lines=35> */
.L_x_36765:
[----:B------:R-:W-:Y:S05]  /*52a0*/  BSYNC B0 ;  /* 0x0000000000007941 */ /* 0x000fea0003800000 */
.L_x_36764:
        /* <DEDUP_REMOVED lines=35> */
.L_x_36767:
[----:B------:R-:W-:Y:S05]  /*54e0*/  BSYNC B0 ;  /* 0x0000000000007941 */ /* 0x000fea0003800000 */
.L_x_36766:
        /* <DEDUP_REMOVED lines=35> */
.L_x_36769:
[----:B------:R-:W-:Y:S05]  /*5720*/  BSYNC B0 ;  /* 0x0000000000007941 */ /* 0x000fea0003800000 */
.L_x_36768:
        /* <DEDUP_REMOVED lines=29> */
[----:B------:R-:W-:Y:S02]  /*5900*/  FFMA.FTZ R214, R129, R214, R121 ;  /* 0x000000d681d67223 */ /* 0x000fe40000010079 */
[----:B------:R-:W-:Y:S01]  /*5910*/  IMAD.WIDE.U32 R212, R0, R215, c[0x0][0x208] ;  /* 0x0000820000d47625 */ /* 0x000fe200078e00d7 */
[----:B------:R-:W-:-:S02]  /*5920*/  F2FP.PACK_AB R207, R218, R207 ;  /* 0x000000cfdacf723e */ /* 0x000fc400000000ff */
[----:B------:R-:W-:-:S05]  /*5930*/  F2FP.PACK_AB R206, R214, R219 ;  /* 0x000000dbd6ce723e */ /* 0x000fca00000000ff */
[----:B------:R0:W-:Y:S02]  /*5940*/  STG.E.128 [R212.64], R204 ;  /* 0x000000ccd4007986 */ /* 0x0001e4000c101d04 */
.L_x_36771:
[----:B------:R-:W-:Y:S05]  /*5950*/  BSYNC B0 ;  /* 0x0000000000007941 */ /* 0x000fea0003800000 */
.L_x_36770:
[----:B0-----:R-:W-:-:S10]  /*5960*/  HFMA2.MMA R205, -RZ, RZ, 0, 2.384185791015625e-07 ;  /* 0x00000004ffcd7435 */ /* 0x001fd400000001ff */
[----:B------:R-:W-:-:S05]  /*5970*/  IMAD R2, R205, c[0x0][0x160], R2 ;  /* 0x00005800cd027a24 */ /* 0x000fca00078e0202 */
[----:B------:R-:W-:-:S13]  /*5980*/  ISETP.GE.AND P1, PT, R2, c[0x0][0x164], PT ;  /* 0x0000590002007a0c */ /* 0x000fda0003f26270 */
[----:B-1---5:R-:W-:Y:S01]  /*5990*/  @P1 CALL.REL.NOINC `(.L_x_36772) ;  /* 0x0000001000001944 */ /* 0x022fe20003c00000 */
[----:B------:R-:W-:Y:S05]  /*59a0*/  BRA `(.L_x_36773) ;  /* 0xffffb19000007947 */ /* 0x000fea000383ffff */
.L_x_36772:
[----:B------:R-:W-:Y:S05]  /*59b0*/  EXIT ;  /* 0x000000000000794d */ /* 0x000fea0003800000 */
.L_x_36754:
[----:B------:R-:W-:Y:S01]  /*59c0*/  HFMA2.MMA R207, -RZ, RZ, 0, 5.9604644775390625e-08 ;  /* 0x00000001ffcf7435 */ /* 0x000fe200000001ff */
[----:B------:R-:W-:Y:S02]  /*59d0*/  MOV R204, R205 ;  /* 0x000000cd00cc7202 */ /* 0x000fe40000000f00 */
[----:B------:R-:W-:Y:S02]  /*59e0*/  MOV R215, 0x1f ;  /* 0x0000001f00d77802 */ /* 0x000fe40000000f00 */
[----:B------:R-:W-:Y:S02]  /*59f0*/  MOV R218, 0xffffffff ;  /* 0xffffffff00da7802 */ /* 0x000fe40000000f00 */
[----:B------:R-:W-:Y:S02]  /*5a00*/  MOV R212, 0x5a20 ;  /* 0x00005a2000d47802 */ /* 0x000fe40000000f00 */
[----:B-----5:R-:W-:Y:S05]  /*5a10*/  CALL.REL.NOINC `($__internal_58_$__cuda_sm70_shflsync_bfly_p) ;  /* 0x00000c1000007944 */ /* 0x020fea0003c00000 */
[----:B01----:R-:W-:Y:S01]  /*5a20*/  MOV R204, R207 ;  /* 0x000000cf00cc7202 */ /* 0x003fe20000000f00 */
[----:B------:R-:W-:Y:S05]  /*5a30*/  BRA `(.L_x_36774) ;  /* 0xffffe2c000007947 */ /* 0x000fea000383ffff */
.L_x_36755:
[----:B------:R-:W-:Y:S01]  /*5a40*/  HFMA2.MMA R207, -RZ, RZ, 0, 1.1920928955078125e-07 ;  /* 0x00000002ffcf7435 */ /* 0x000fe200000001ff */
[----:B------:R-:W-:Y:S02]  /*5a50*/  MOV R204, R214 ;  /* 0x000000d600cc7202 */ /* 0x000fe40000000f00 */
[----:B------:R-:W-:-:S02]  /*5a60*/  MOV R215, 0x1f ;  /* 0x0000001f00d77802 */ /* 0x000fc40000000f00 */
[----:B------:R-:W-:Y:S02]  /*5a70*/  MOV R218, 0xffffffff ;  /* 0xffffffff00da7802 */ /* 0x000fe40000000f00 */
[----:B------:R-:W-:Y:S02]  /*5a80*/  MOV R212, 0x5aa0 ;  /* 0x00005aa000d47802 */ /* 0x000fe40000000f00 */
[----:B0----5:R-:W-:Y:S05]  /*5a90*/  CALL.REL.NOINC `($__internal_58_$__cuda_sm70_shflsync_bfly_p) ;  /* 0x00000b9000007944 */ /* 0x021fea0003c00000 */
[----:B01----:R-:W-:Y:S01]  /*5aa0*/  FADD.FTZ R204, R214, R207 ;  /* 0x000000cfd6cc7221 */ /* 0x003fe20000010000 */
[----:B------:R-:W-:Y:S01]  /*5ab0*/  HFMA2.MMA R207, -RZ, RZ, 0, 2.384185791015625e-07 ;  /* 0x00000004ffcf7435 */ /* 0x000fe200000001ff */
[----:B------:R-:W-:Y:S02]  /*5ac0*/  MOV R215, 0x1f ;  /* 0x0000001f00d77802 */ /* 0x000fe40000000f00 */
[----:B------:R-:W-:Y:S02]  /*5ad0*/  MOV R218, 0xffffffff ;  /* 0xffffffff00da7802 */ /* 0x000fe40000000f00 */
[----:B------:R-:W-:Y:S02]  /*5ae0*/  MOV R212, 0x5b00 ;  /* 0x00005b0000d47802 */ /* 0x000fe40000000f00 */
[----:B------:R-:W-:Y:S05]  /*5af0*/  CALL.REL.NOINC `($__internal_58_$__cuda_sm70_shflsync_bfly_p) ;  /* 0x00000b3000007944 */ /* 0x000fea0003c00000 */
[----:B01----:R-:W-:Y:S01]  /*5b00*/  FADD.FTZ R204, R204, R207 ;  /* 0x000000cfcccc7221 */ /* 0x003fe20000010000 */
[----:B------:R-:W-:Y:S01]  /*5b10*/  HFMA2.MMA R207, -RZ, RZ, 0, 4.76837158203125e-07 ;  /* 0x00000008ffcf7435 */ /* 0x000fe200000001ff */
[----:B------:R-:W-:-:S02]  /*5b20*/  MOV R215, 0x1f ;  /* 0x0000001f00d77802 */ /* 0x000fc40000000f00 */
[----:B------:R-:W-:Y:S02]  /*5b30*/  MOV R218, 0xffffffff ;  /* 0xffffffff00da7802 */ /* 0x000fe40000000f00 */
[----:B------:R-:W-:Y:S02]  /*5b40*/  MOV R212, 0x5b60 ;  /* 0x00005b6000d47802 */ /* 0x000fe40000000f00 */
[----:B------:R-:W-:Y:S05]  /*5b50*/  CALL.REL.NOINC `($__internal_58_$__cuda_sm70_shflsync_bfly_p) ;  /* 0x00000ad000007944 */ /* 0x000fea0003c00000 */
[----:B01----:R-:W-:Y:S01]  /*5b60*/  FADD.FTZ R204, R204, R207 ;  /* 0x000000cfcccc7221 */ /* 0x003fe20000010000 */
[----:B------:R-:W-:Y:S01]  /*5b70*/  HFMA2.MMA R207, -RZ, RZ, 0, 9.5367431640625e-07 ;  /* 0x00000010ffcf7435 */ /* 0x000fe200000001ff */
[----:B------:R-:W-:Y:S02]  /*5b80*/  MOV R215, 0x1f ;  /* 0x0000001f00d77802 */ /* 0x000fe40000000f00 */
[----:B------:R-:W-:Y:S02]  /*5b90*/  MOV R218, 0xffffffff ;  /* 0xffffffff00da7802 */ /* 0x000fe40000000f00 */
[----:B------:R-:W-:Y:S02]  /*5ba0*/  MOV R212, 0x5bc0 ;  /* 0x00005bc000d47802 */ /* 0x000fe40000000f00 */
[----:B------:R-:W-:Y:S05]  /*5bb0*/  CALL.REL.NOINC `($__internal_58_$__cuda_sm70_shflsync_bfly_p) ;  /* 0x00000a7000007944 */ /* 0x000fea0003c00000 */
        /* <DEDUP_REMOVED lines=139> */
[----:B------:R-:W-:Y:S05]  /*6470*/  CALL.REL.NOINC `($__internal_58_$__cuda_sm70_shflsync_bfly_p) ;  /* 0x000001b000007944 */ /* 0x000fea0003c00000 */
[----:B01----:R-:W-:Y:S01]  /*6480*/  FADD.FTZ R204, R204, R207 ;  /* 0x000000cfcccc7221 */ /* 0x003fe20000010000 */
[----:B------:R-:W-:Y:S01]  /*6490*/  HFMA2.MMA R207, -RZ, RZ, 0, 1.1920928955078125e-07 ;  /* 0x00000002ffcf7435 */ /* 0x000fe200000001ff */
[----:B------:R-:W-:Y:S02]  /*64a0*/  MOV R215, 0x1f ;  /* 0x0000001f00d77802 */ /* 0x000fe40000000f00 */
[----:B------:R-:W-:Y:S02]  /*64b0*/  MOV R218, 0xffffffff ;  /* 0xffffffff00da7802 */ /* 0x000fe40000000f00 */
[----:B------:R-:W-:Y:S02]  /*64c0*/  MOV R212, 0x64e0 ;  /* 0x000064e000d47802 */ /* 0x000fe40000000f00 */
[----:B------:R-:W-:Y:S05]  /*64d0*/  CALL.REL.NOINC `($__internal_58_$__cuda_sm70_shflsync_bfly_p) ;  /* 0x0000015000007944 */ /* 0x000fea0003c00000 */
[----:B01----:R-:W-:Y:S01]  /*64e0*/  FADD.FTZ R204, R204, R207 ;  /* 0x000000cfcccc7221 */ /* 0x003fe20000010000 */
[----:B------:R-:W-:Y:S01]  /*64f0*/  HFMA2.MMA R207, -RZ, RZ, 0, 2.384185791015625e-07 ;  /* 0x00000004ffcf7435 */ /* 0x000fe200000001ff */
[----:B------:R-:W-:Y:S02]  /*6500*/  MOV R215, 0x1f ;  /* 0x0000001f00d77802 */ /* 0x000fe40000000f00 */
[----:B------:R-:W-:-:S02]  /*6510*/  MOV R218, 0xffffffff ;  /* 0xffffffff00da7802 */ /* 0x000fc40000000f00 */
[----:B------:R-:W-:Y:S02]  /*6520*/  MOV R212, 0x6540 ;  /* 0x0000654000d47802 */ /* 0x000fe40000000f00 */
[----:B------:R-:W-:Y:S05]  /*6530*/  CALL.REL.NOINC `($__internal_58_$__cuda_sm70_shflsync_bfly_p) ;  /* 0x000000f000007944 */ /* 0x000fea0003c00000 */
[----:B01----:R-:W-:Y:S01]  /*6540*/  FADD.FTZ R204, R204, R207 ;  /* 0x000000cfcccc7221 */ /* 0x003fe20000010000 */
[----:B------:R-:W-:Y:S01]  /*6550*/  HFMA2.MMA R207, -RZ, RZ, 0, 4.76837158203125e-07 ;  /* 0x00000008ffcf7435 */ /* 0x000fe200000001ff */
[----:B------:R-:W-:Y:S02]  /*6560*/  MOV R215, 0x1f ;  /* 0x0000001f00d77802 */ /* 0x000fe40000000f00 */
[----:B------:R-:W-:Y:S02]  /*6570*/  MOV R218, 0xffffffff ;  /* 0xffffffff00da7802 */ /* 0x000fe40000000f00 */
[----:B------:R-:W-:Y:S02]  /*6580*/  MOV R212, 0x65a0 ;  /* 0x000065a000d47802 */ /* 0x000fe40000000f00 */
[----:B------:R-:W-:Y:S05]  /*6590*/  CALL.REL.NOINC `($__internal_58_$__cuda_sm70_shflsync_bfly_p) ;  /* 0x0000009000007944 */ /* 0x000fea0003c00000 */
[----:B-1----:R-:W-:Y:S01]  /*65a0*/  FADD.FTZ R214, R204, R207 ;  /* 0x000000cfccd67221 */ /* 0x002fe20000010000 */
[----:B------:R-:W-:Y:S01]  /*65b0*/  HFMA2.MMA R207, -RZ, RZ, 0, 9.5367431640625e-07 ;  /* 0x00000010ffcf7435 */ /* 0x000fe200000001ff */
[----:B0-----:R-:W-:Y:S02]  /*65c0*/  MOV R215, 0x1f ;  /* 0x0000001f00d77802 */ /* 0x001fe40000000f00 */
[----:B------:R-:W-:-:S02]  /*65d0*/  MOV R218, 0xffffffff ;  /* 0xffffffff00da7802 */ /* 0x000fc40000000f00 */
[----:B------:R-:W-:Y:S02]  /*65e0*/  MOV R204, R214 ;  /* 0x000000d600cc7202 */ /* 0x000fe40000000f00 */
[----:B------:R-:W-:Y:S02]  /*65f0*/  MOV R212, 0x6610 ;  /* 0x0000661000d47802 */ /* 0x000fe40000000f00 */
[----:B------:R-:W-:Y:S05]  /*6600*/  CALL.REL.NOINC `($__internal_58_$__cuda_sm70_shflsync_bfly_p) ;  /* 0x0000002000007944 */ /* 0x000fea0003c00000 */
[----:B-1----:R-:W-:Y:S01]  /*6610*/  MOV R213, R207 ;  /* 0x000000cf00d57202 */ /* 0x002fe20000000f00 */
[----:B0-----:R-:W-:Y:S05]  /*6620*/  BRA `(.L_x_36775) ;  /* 0xffffe06000007947 */ /* 0x001fea000383ffff */
        .weak           $__internal_58_$__cuda_sm70_shflsync_bfly_p
        .type           $__internal_58_$__cuda_sm70_shflsync_bfly_p,@function
        .size           $__internal_58_$__cuda_sm70_shflsync_bfly_p,(.L_x_52476 - $__internal_58_$__cuda_sm70_shflsync_bfly_p)
$__internal_58_$__cuda_sm70_shflsync_bfly_p:
[----:B------:R-:W-:Y:S01]  /*6630*/  HFMA2.MMA R213, -RZ, RZ, 0, 0 ;  /* 0x00000000ffd57435 */ /* 0x000fe200000001ff */
[----:B------:R-:W-:Y:S04]  /*6640*/  WARPSYNC R218 ;  /* 0x000000da00007348 */ /* 0x000fe80003800000 */
[----:B------:R0:W1:Y:S01]  /*6650*/  SHFL.BFLY PT, R207, R204, R207, R215 ;  /* 0x0c0000cfcccf7389 */ /* 0x00006200000e00d7 */
[----:B------:R-:W-:Y:S05]  /*6660*/  RET.REL.NODEC R212 `(_ZN10layer_norm31ln_parallel_residual_fwd_kernelINS_13Kernel_traitsIf6__halffS2_fjLj2048ELj1ELj4ELj1ELj16ENS_18Kernel_traits_baseILj2048EfS2_fS2_fjLj128EEEEELb0ELb1ELb0EEEvNS_9FwdParamsE) ;  /* 0xffff9990d4007950 */ /* 0x000fea0003c3ffff */
.L_x_36776:
        /* <DEDUP_REMOVED lines=9> */
.L_x_52476:


//--------------------- .text._ZN10layer_norm31ln_parallel_residual_fwd_kernelINS_13Kernel_traitsIf6__halffS2_fjLj2048ELj1ELj4ELj1ELj16ENS_18Kernel_traits_baseILj2048EfS2_fS2_fjLj128EEEEELb0ELb1ELb1EEEvNS_9FwdParamsE --------------------------
	.section	.text._ZN10layer_norm31ln_parallel_residual_fwd_kernelINS_13Kernel_traitsIf6__halffS2_fjLj2048ELj1ELj4ELj1ELj16ENS_18Kernel_traits_baseILj2048EfS2_fS2_fjLj128EEEEELb0ELb1ELb1EEEvNS_9FwdParamsE,"ax",@progbits
	.sectioninfo	@"SHI_REGISTERS=247"
	.align	128
        .global         _ZN10layer_norm31ln_parallel_residual_fwd_kernelINS_13Kernel_traitsIf6__halffS2_fjLj2048ELj1ELj4ELj1ELj16ENS_18Kernel_traits_baseILj2048EfS2_fS2_fjLj128EEEEELb0ELb1ELb1EEEvNS_9FwdParamsE
        .type           _ZN10layer_norm31ln_parallel_residual_fwd_kernelINS_13Kernel_traitsIf6__halffS2_fjLj2048ELj1ELj4ELj1ELj16ENS_18Kernel_traits_baseILj2048EfS2_fS2_fjLj128EEEEELb0ELb1ELb1EEEvNS_9FwdParamsE,@function
        .size           _ZN10layer_norm31ln_parallel_residual_fwd_kernelINS_13Kernel_traitsIf6__halffS2_fjLj2048ELj1ELj4ELj1ELj16ENS_18Kernel_traits_baseILj2048EfS2_fS2_fjLj128EEEEELb0ELb1ELb1EEEvNS_9FwdParamsE,(.L_x_52477 - _ZN10layer_norm31ln_parallel_residual_fwd_kernelINS_13Kernel_traitsIf6__halffS2_fjLj2048ELj1ELj4ELj1ELj16ENS_18Kernel_traits_baseILj2048EfS2_fS2_fjLj128EEEEELb0ELb1ELb1EEEvNS_9FwdParamsE)
        .other          _ZN10layer_norm31ln_parallel_residual_fwd_kernelINS_13Kernel_traitsIf6__halffS2_fjLj2048ELj1ELj4ELj1ELj16ENS_18Kernel_traits_baseILj2048EfS2_fS2_fjLj128EEEEELb0ELb1ELb1EEEvNS_9FwdParamsE,@"STO_CUDA_ENTRY STV_DEFAULT"
_ZN10layer_norm31ln_parallel_residual_fwd_kernelINS_13Kernel_traitsIf6__halffS2_fjLj2048ELj1ELj4ELj1ELj16ENS_18Kernel_traits_baseILj2048EfS2_fS2_fjLj128EEEEELb0ELb1ELb1EEEvNS_9FwdParamsE:
.text._ZN10layer_norm31ln_parallel_residual_fwd_kernelINS_13Kernel_traitsIf6__halffS2_fjLj2048ELj1ELj4ELj1ELj16ENS_18Kernel_traits_baseILj2048EfS2_fS2_fjLj128EEEEELb0ELb1ELb1EEEvNS_9FwdParamsE:
        /* <DEDUP_REMOVED lines=82> */
.L_x_36908:
        /* <DEDUP_REMOVED lines=27> */
.L_x_36777:
[----:B0----5:R-:W-:-:S05]  /*06d0*/  HADD2.F32 R147, -RZ, R132.H0_H0 ;  /* 0x20000084ff937230 */ /* 0x021fca0000004100 */
[----:B------:R-:W-:-:S04]  /*06e0*/  FADD.FTZ R204, R204, R147 ;  /* 0x00000093cccc7221 */ /* 0x000fc80000010000 */
[----:B------:R-:W-:Y:S02]  /*06f0*/  @P1 FADD.FTZ R204, R136, R204 ;  /* 0x000000cc88cc1221 */ /* 0x000fe40000010000 */
.L_x_36778:
[----:B------:R-:W-:Y:S01]  /*0700*/  HADD2.F32 R205, -RZ, R196.H1_H1 ;  /* 0x300000c4ffcd7230 */ /* 0x000fe20000004100 */
[----:B------:R-:W-:Y:S05]  /*0710*/  @P2 BRA `(.L_x_36779) ;  /* 0x0000003000002947 */ /* 0x000fea0003800000 */
[----:B------:R-:W-:Y:S05]  /*0720*/  @!P1 BRA `(.L_x_36780) ;  /* 0x0000005000009947 */ /* 0x000fea0003800000 */
[----:B-----5:R-:W-:Y:S01]  /*0730*/  FADD.FTZ R205, R137, R205 ;  /* 0x000000cd89cd7221 */ /* 0x020fe20000010000 */
[----:B------:R-:W-:Y:S05]  /*0740*/  BRA `(.L_x_36780) ;  /* 0x0000003000007947 */ /* 0x000fea0003800000 */
.L_x_36779:
[----:B-----5:R-:W-:-:S05]  /*0750*/  HADD2.F32 R2, -RZ, R132.H1_H1 ;  /* 0x30000084ff027230 */ /* 0x020fca0000004100 */
[----:B------:R-:W-:-:S04]  /*0760*/  FADD.FTZ R205, R205, R2 ;  /* 0x00000002cdcd7221 */ /* 0x000fc80000010000 */
[----:B------:R-:W-:Y:S02]  /*0770*/  @P1 FADD.FTZ R205, R137, R205 ;  /* 0x000000cd89cd1221 */ /* 0x000fe40000010000 */
.L_x_36780:
[----:B------:R-:W-:Y:S01]  /*0780*/  HADD2.F32 R206, -RZ, R197.H0_H0 ;  /* 0x200000c5ffce7230 */ /* 0x000fe20000004100 */
[----:B------:R-:W-:Y:S05]  /*0790*/  @P2 BRA `(.L_x_36781) ;  /* 0x0000003000002947 */ /* 0x000fea0003800000 */
[----:B------:R-:W-:Y:S05]  /*07a0*/  @!P1 BRA `(.L_x_36782) ;  /* 0x0000005000009947 */ /* 0x000fea0003800000 */
[----:B-----5:R-:W-:Y:S01]  /*07b0*/  FADD.FTZ R206, R138, R206 ;  /* 0x000000ce8ace7221 */ /* 0x020fe20000010000 */
[----:B------:R-:W-:Y:S05]  /*07c0*/  BRA `(.L_x_36782) ;  /* 0x0000003000007947 */ /* 0x000fea0003800000 */
.L_x_36781:
[----:B-----5:R-:W-:-:S05]  /*07d0*/  HADD2.F32 R147, -RZ, R133.H0_H0 ;  /* 0x20000085ff937230 */ /* 0x020fca0000004100 */
[----:B------:R-:W-:-:S04]  /*07e0*/  FADD.FTZ R206, R206, R147 ;  /* 0x00000093cece7221 */ /* 0x000fc80000010000 */
[----:B------:R-:W-:Y:S02]  /*07f0*/  @P1 FADD.FTZ R206, R138, R206 ;  /* 0x000000ce8ace1221 */ /* 0x000fe40000010000 */
.L_x_36782:
[----:B------:R-:W-:Y:S01]  /*0800*/  HADD2.F32 R207, -RZ, R197.H1_H1 ;  /* 0x300000c5ffcf7230 */ /* 0x000fe20000004100 */
[----:B------:R-:W-:Y:S05]  /*0810*/  @P2 BRA `(.L_x_36783) ;  /* 0x0000003000002947 */ /* 0x000fea0003800000 */
[----:B------:R-:W-:Y:S05]  /*0820*/  @!P1 BRA `(.L_x_36784) ;  /* 0x0000005000009947 */ /* 0x000fea0003800000 */
[----:B-----5:R-:W-:Y:S01]  /*0830*/  FADD.FTZ R207, R139, R207 ;  /* 0x000000cf8bcf7221 */ /* 0x020fe20000010000 */
[----:B------:R-:W-:Y:S05]  /*0840*/  BRA `(.L_x_36784) ;  /* 0x0000003000007947 */ /* 0x000fea0003800000 */
.L_x_36783:
[----:B-----5:R-:W-:-:S05]  /*0850*/  HADD2.F32 R2, -RZ, R133.H1_H1 ;  /* 0x30000085ff027230 */ /* 0x020fca0000004100 */
[----:B------:R-:W-:-:S04]  /*0860*/  FADD.FTZ R207, R207, R2 ;  /* 0x00000002cfcf7221 */ /* 0x000fc80000010000 */
[----:B------:R-:W-:Y:S02]  /*0870*/  @P1 FADD.FTZ R207, R139, R207 ;  /* 0x000000cf8bcf1221 */ /* 0x000fe40000010000 */
.L_x_36784:
[----:B------:R-:W-:Y:S01]  /*0880*/  HADD2.F32 R196, -RZ, R198.H0_H0 ;  /* 0x200000c6ffc47230 */ /* 0x000fe20000004100 */
[----:B------:R-:W-:Y:S05]  /*0890*/  @P2 BRA `(.L_x_36785) ;  /* 0x0000003000002947 */ /* 0x000fea0003800000 */
[----:B------:R-:W-:Y:S05]  /*08a0*/  @!P1 BRA `(.L_x_36786) ;  /* 0x0000005000009947 */ /* 0x000fea0003800000 */
[----:B-----5:R-:W-:Y:S01]  /*08b0*/  FADD.FTZ R196, R140, R196 ;  /* 0x000000c48cc47221 */ /* 0x020fe20000010000 */
[----:B------:R-:W-:Y:S05]  /*08c0*/  BRA `(.L_x_36786) ;  /* 0x0000003000007947 */ /* 0x000fea0003800000 */
.L_x_36785:
[----:B-----5:R-:W-:-:S05]  /*08d0*/  HADD2.F32 R147, -RZ, R134.H0_H0 ;  /* 0x20000086ff937230 */ /* 0x020fca0000004100 */
[----:B------:R-:W-:-:S04]  /*08e0*/  FADD.FTZ R196, R196, R147 ;  /* 0x00000093c4c47221 */ /* 0x000fc80000010000 */
[----:B------:R-:W-:Y:S02]  /*08f0*/  @P1 FADD.FTZ R196, R140, R196 ;  /* 0x000000c48cc41221 */ /* 0x000fe40000010000 */
.L_x_36786:
[----:B------:R-:W-:Y:S01]  /*0900*/  HADD2.F32 R197, -RZ, R198.H1_H1 ;  /* 0x300000c6ffc57230 */ /* 0x000fe20000004100 */
[----:B------:R-:W-:Y:S05]  /*0910*/  @P2 BRA `(.L_x_36787) ;  /* 0x0000003000002947 */ /* 0x000fea0003800000 */
[----:B------:R-:W-:Y:S05]  /*0920*/  @!P1 BRA `(.L_x_36788) ;  /* 0x0000005000009947 */ /* 0x000fea0003800000 */
[----:B-----5:R-:W-:Y:S01]  /*0930*/  FADD.FTZ R197, R141, R197 ;  /* 0x000000c58dc57221 */ /* 0x020fe20000010000 */
[----:B------:R-:W-:Y:S05]  /*0940*/  BRA `(.L_x_36788) ;  /* 0x0000003000007947 */ /* 0x000fea0003800000 */
.L_x_36787:
[----:B-----5:R-:W-:-:S05]  /*0950*/  HADD2.F32 R2, -RZ, R134.H1_H1 ;  /* 0x30000086ff027230 */ /* 0x020fca0000004100 */
[----:B------:R-:W-:-:S04]  /*0960*/  FADD.FTZ R197, R197, R2 ;  /* 0x00000002c5c57221 */ /* 0x000fc80000010000 */
[----:B------:R-:W-:Y:S02]  /*0970*/  @P1 FADD.FTZ R197, R141, R197 ;  /* 0x000000c58dc51221 */ /* 0x000fe40000010000 */
.L_x_36788:
[----:B------:R-:W-:Y:S01]  /*0980*/  HADD2.F32 R198, -RZ, R199.H0_H0 ;  /* 0x200000c7ffc67230 */ /* 0x000fe20000004100 */
[----:B------:R-:W-:Y:S05]  /*0990*/  @P2 BRA `(.L_x_36789) ;  /* 0x0000003000002947 */ /* 0x000fea0003800000 */
[----:B------:R-:W-:Y:S05]  /*09a0*/  @!P1 BRA `(.L_x_36790) ;  /* 0x0000005000009947 */ /* 0x000fea0003800000 */
[----:B-----5:R-:W-:Y:S01]  /*09b0*/  FADD.FTZ R198, R142, R198 ;  /* 0x000000c68ec67221 */ /* 0x020fe20000010000 */
[----:B------:R-:W-:Y:S05]  /*09c0*/  BRA `(.L_x_36790) ;  /* 0x0000003000007947 */ /* 0x000fea0003800000 */
.L_x_36789:
[----:B-----5:R-:W-:-:S05]  /*09d0*/  HADD2.F32 R147, -RZ, R135.H0_H0 ;  /* 0x20000087ff937230 */ /* 0x020fca0000004100 */
[----:B------:R-:W-:-:S04]  /*09e0*/  FADD.FTZ R198, R198, R147 ;  /* 0x00000093c6c67221 */ /* 0x000fc80000010000 */
[----:B------:R-:W-:Y:S02]  /*09f0*/  @P1 FADD.FTZ R198, R142, R198 ;  /* 0x000000c68ec61221 */ /* 0x000fe40000010000 */
.L_x_36790:
[----:B------:R-:W-:Y:S01]  /*0a00*/  HADD2.F32 R199, -RZ, R199.H1_H1 ;  /* 0x300000c7ffc77230 */ /* 0x000fe20000004100 */
[----:B------:R-:W-:Y:S05]  /*0a10*/  @P2 BRA `(.L_x_36791) ;  /* 0x0000003000002947 */ /* 0x000fea0003800000 */
[----:B------:R-:W-:Y:S05]  /*0a20*/  @!P1 BRA `(.L_x_36792) ;  /* 0x0000005000009947 */ /* 0x000fea0003800000 */
[----:B-----5:R-:W-:Y:S01]  /*0a30*/  FADD.FTZ R199, R143, R199 ;  /* 0x000000c78fc77221 */ /* 0x020fe20000010000 */
[----:B------:R-:W-:Y:S05]  /*0a40*/  BRA `(.L_x_36792) ;  /* 0x0000003000007947 */ /* 0x000fea0003800000 */
.L_x_36791:
[----:B-----5:R-:W-:-:S05]  /*0a50*/  HADD2.F32 R2, -RZ, R135.H1_H1 ;  /* 0x30000087ff027230 */ /* 0x020fca0000004100 */
[----:B------:R-:W-:-:S04]  /*0a60*/  FADD.FTZ R199, R199, R2 ;  /* 0x00000002c7c77221 */ /* 0x000fc80000010000 */
[----:B------:R-:W-:Y:S02]  /*0a70*/  @P1 FADD.FTZ R199, R143, R199 ;  /* 0x000000c78fc71221 */ /* 0x000fe40000010000 */
.L_x_36792:
        /* <DEDUP_REMOVED lines=18> */
.L_x_36793:
[----:B0----5:R-:W-:-:S05]  /*0ba0*/  HADD2.F32 R147, -RZ, R132.H0_H0 ;  /* 0x20000084ff937230 */ /* 0x021fca0000004100 */
[----:B------:R-:W-:-:S04]  /*0bb0*/  FADD.FTZ R200, R147, R200 ;  /* 0x000000c893c87221 */ /* 0x000fc80000010000 */
[----:B------:R-:W-:Y:S02]  /*0bc0*/  @P1 FADD.FTZ R200, R136, R200 ;  /* 0x000000c888c81221 */ /* 0x000fe40000010000 */
.L_x_36794:
[----:B------:R-:W-:Y:S01]  /*0bd0*/  HADD2.F32 R201, -RZ, R184.H1_H1 ;  /* 0x300000b8ffc97230 */ /* 0x000fe20000004100 */
[----:B------:R-:W-:Y:S05]  /*0be0*/  @P2 BRA `(.L_x_36795) ;  /* 0x0000003000002947 */ /* 0x000fea0003800000 */
[----:B------:R-:W-:Y:S05]  /*0bf0*/  @!P1 BRA `(.L_x_36796) ;  /* 0x0000005000009947 */ /* 0x000fea0003800000 */
[----:B-----5:R-:W-:Y:S01]  /*0c00*/  FADD.FTZ R201, R137, R201 ;  /* 0x000000c989c97221 */ /* 0x020fe20000010000 */
[----:B------:R-:W-:Y:S05]  /*0c10*/  BRA `(.L_x_36796) ;  /* 0x0000003000007947 */ /* 0x000fea0003800000 */
.L_x_36795:
[----:B-----5:R-:W-:-:S05]  /*0c20*/  HADD2.F32 R2, -RZ, R132.H1_H1 ;  /* 0x30000084ff027230 */ /* 0x020fca0000004100 */
[----:B------:R-:W-:-:S04]  /*0c30*/  FADD.FTZ R201, R2, R201 ;  /* 0x000000c902c97221 */ /* 0x000fc80000010000 */
[----:B------:R-:W-:Y:S02]  /*0c40*/  @P1 FADD.FTZ R201, R137, R201 ;  /* 0x000000c989c91221 */ /* 0x000fe40000010000 */
.L_x_36796:
[----:B------:R-:W-:Y:S01]  /*0c50*/  HADD2.F32 R202, -RZ, R185.H0_H0 ;  /* 0x200000b9ffca7230 */ /* 0x000fe20000004100 */
[----:B------:R-:W-:Y:S05]  /*0c60*/  @P2 BRA `(.L_x_36797) ;  /* 0x0000003000002947 */ /* 0x000fea0003800000 */
[----:B------:R-:W-:Y:S05]  /*0c70*/  @!P1 BRA `(.L_x_36798) ;  /* 0x0000005000009947 */ /* 0x000fea0003800000 */
[----:B-----5:R-:W-:Y:S01]  /*0c80*/  FADD.FTZ R202, R138, R202 ;  /* 0x000000ca8aca7221 */ /* 0x020fe20000010000 */
[----:B------:R-:W-:Y:S05]  /*0c90*/  BRA `(.L_x_36798) ;  /* 0x0000003000007947 */ /* 0x000fea0003800000 */
.L_x_36797:
[----:B-----5:R-:W-:-:S05]  /*0ca0*/  HADD2.F32 R147, -RZ, R133.H0_H0 ;  /* 0x20000085ff937230 */ /* 0x020fca0000004100 */
[----:B------:R-:W-:-:S04]  /*0cb0*/  FADD.FTZ R202, R147, R202 ;  /* 0x000000ca93ca7221 */ /* 0x000fc80000010000 */
[----:B------:R-:W-:Y:S02]  /*0cc0*/  @P1 FADD.FTZ R202, R138, R202 ;  /* 0x000000ca8aca1221 */ /* 0x000fe40000010000 */
.L_x_36798:
[----:B------:R-:W-:Y:S01]  /*0cd0*/  HADD2.F32 R203, -RZ, R185.H1_H1 ;  /* 0x300000b9ffcb7230 */ /* 0x000fe20000004100 */
[----:B------:R-:W-:Y:S05]  /*0ce0*/  @P2 BRA `(.L_x_36799) ;  /* 0x0000003000002947 */ /* 0x000fea0003800000 */
[----:B------:R-:W-:Y:S05]  /*0cf0*/  @!P1 BRA `(.L_x_36800) ;  /* 0x0000005000009947 */ /* 0x000fea0003800000 */
[----:B-----5:R-:W-:Y:S01]  /*0d00*/  FADD.FTZ R203, R139, R203 ;  /* 0x000000cb8bcb7221 */ /* 0x020fe20000010000 */
[----:B------:R-:W-:Y:S05]  /*0d10*/  BRA `(.L_x_36800) ;  /* 0x0000003000007947 */ /* 0x000fea0003800000 */
.L_x_36799:
[----:B-----5:R-:W-:-:S05]  /*0d20*/  HADD2.F32 R2, -RZ, R133.H1_H1 ;  /* 0x30000085ff027230 */ /* 0x020fca0000004100 */
[----:B------:R-:W-:-:S04]  /*0d30*/  FADD.FTZ R203, R2, R203 ;  /* 0x000000cb02cb7221 */ /* 0x000fc80000010000 */
[----:B------:R-:W-:Y:S02]  /*0d40*/  @P1 FADD.FTZ R203, R139, R203 ;  /* 0x000000cb8bcb1221 */ /* 0x000fe40000010000 */
.L_x_36800:
[----:B------:R-:W-:Y:S01]  /*0d50*/  HADD2.F32 R184, -RZ, R186.H0_H0 ;  /* 0x200000baffb87230 */ /* 0x000fe20000004100 */
[----:B------:R-:W-:Y:S05]  /*0d60*/  @P2 BRA `(.L_x_36801) ;  /* 0x0000003000002947 */ /* 0x000fea0003800000 */
[----:B------:R-:W-:Y:S05]  /*0d70*/  @!P1 BRA `(.L_x_36802) ;  /* 0x0000005000009947 */ /* 0x000fea0003800000 */
[----:B-----5:R-:W-:Y:S01]  /*0d80*/  FADD.FTZ R184, R140, R184 ;  /* 0x000000b88cb87221 */ /* 0x020fe20000010000 */
[----:B------:R-:W-:Y:S05]  /*0d90*/  BRA `(.L_x_36802) ;  /* 0x0000003000007947 */ /* 0x000fea0003800000 */
.L_x_36801:
[----:B-----5:R-:W-:-:S05]  /*0da0*/  HADD2.F32 R147, -RZ, R134.H0_H0 ;  /* 0x20000086ff937230 */ /* 0x020fca0000004100 */
[----:B------:R-:W-:-:S04]  /*0db0*/  FADD.FTZ R184, R147, R184 ;  /* 0x000000b893b87221 */ /* 0x000fc80000010000 */
[----:B------:R-:W-:Y:S02]  /*0dc0*/  @P1 FADD.FTZ R184, R140, R184 ;  /* 0x000000b88cb81221 */ /* 0x000fe40000010000 */
.L_x_36802:
[----:B------:R-:W-:Y:S01]  /*0dd0*/  HADD2.F32 R185, -RZ, R186.H1_H1 ;  /* 0x300000baffb97230 */ /* 0x000fe20000004100 */
[----:B------:R-:W-:Y:S05]  /*0de0*/  @P2 BRA `(.L_x_36803) ;  /* 0x0000003000002947 */ /* 0x000fea0003800000 */
[----:B------:R-:W-:Y:S05]  /*0df0*/  @!P1 BRA `(.L_x_36804) ;  /* 0x0000005000009947 */ /* 0x000fea0003800000 */
[----:B-----5:R-:W-:Y:S01]  /*0e00*/  FADD.FTZ R185, R141, R185 ;  /* 0x000000b98db97221 */ /* 0x020fe20000010000 */
[----:B------:R-:W-:Y:S05]  /*0e10*/  BRA `(.L_x_36804) ;  /* 0x0000003000007947 */ /* 0x000fea0003800000 */
.L_x_36803:
[----:B-----5:R-:W-:-:S05]  /*0e20*/  HADD2.F32 R2, -RZ, R134.H1_H1 ;  /* 0x30000086ff027230 */ /* 0x020fca0000004100 */
[----:B------:R-:W-:-:S04]  /*0e30*/  FADD.FTZ R185, R2, R185 ;  /* 0x000000b902b97221 */ /* 0x000fc80000010000 */
[----:B------:R-:W-:Y:S02]  /*0e40*/  @P1 FADD.FTZ R185, R141, R185 ;  /* 0x000000b98db91221 */ /* 0x000fe40000010000 */
.L_x_36804:
[----:B------:R-:W-:Y:S01]  /*0e50*/  HADD2.F32 R186, -RZ, R187.H0_H0 ;  /* 0x200000bbffba7230 */ /* 0x000fe20000004100 */
[----:B------:R-:W-:Y:S05]  /*0e60*/  @P2 BRA `(.L_x_36805) ;  /* 0x0000003000002947 */ /* 0x000fea0003800000 */
[----:B------:R-:W-:Y:S05]  /*0e70*/  @!P1 BRA `(.L_x_36806) ;  /* 0x0000005000009947 */ /* 0x000fea0003800000 */
[----:B-----5:R-:W-:Y:S01]  /*0e80*/  FADD.FTZ R186, R142, R186 ;  /* 0x000000ba8eba7221 */ /* 0x020fe20000010000 */
[----:B------:R-:W-:Y:S05]  /*0e90*/  BRA `(.L_x_36806) ;  /* 0x0000003000007947 */ /* 0x000fea0003800000 */
.L_x_36805:
[----:B-----5:R-:W-:-:S05]  /*0ea0*/  HADD2.F32 R147, -RZ, R135.H0_H0 ;  /* 0x20000087ff937230 */ /* 0x020fca0000004100 */
[----:B------:R-:W-:-:S04]  /*0eb0*/  FADD.FTZ R186, R147, R186 ;  /* 0x000000ba93ba7221 */ /* 0x000fc80000010000 */
[----:B------:R-:W-:Y:S02]  /*0ec0*/  @P1 FADD.FTZ R186, R142, R186 ;  /* 0x000000ba8eba1221 */ /* 0x000fe40000010000 */
.L_x_36806:
[----:B------:R-:W-:Y:S01]  /*0ed0*/  HADD2.F32 R187, -RZ, R187.H1_H1 ;  /* 0x300000bbffbb7230 */ /* 0x000fe20000004100 */
[----:B------:R-:W-:Y:S05]  /*0ee0*/  @P2 BRA `(.L_x_36807) ;  /* 0x0000003000002947 */ /* 0x000fea0003800000 */
[----:B------:R-:W-:Y:S05]  /*0ef0*/  @!P1 BRA `(.L_x_36808) ;  /* 0x0000005000009947 */ /* 0x000fea0003800000 */
[----:B-----5:R-:W-:Y:S01]  /*0f00*/  FADD.FTZ R187, R143, R187 ;  /* 0x000000bb8fbb7221 */ /* 0x020fe20000010000 */
[----:B------:R-:W-:Y:S05]  /*0f10*/  BRA `(.L_x_36808) ;  /* 0x0000003000007947 */ /* 0x000fea0003800000 */
.L_x_36807:
[----:B-----5:R-:W-:-:S05]  /*0f20*/  HADD2.F32 R2, -RZ, R135.H1_H1 ;  /* 0x30000087ff027230 */ /* 0x020fca0000004100 */
[----:B------:R-:W-:-:S04]  /*0f30*/  FADD.FTZ R187, R2, R187 ;  /* 0x000000bb02bb7221 */ /* 0x000fc80000010000 */
[----:B------:R-:W-:Y:S02]  /*0f40*/  @P1 FADD.FTZ R187, R143, R187 ;  /* 0x000000bb8fbb1221 */ /* 0x000fe40000010000 */
.L_x_36808:
        /* <DEDUP_REMOVED lines=17> */
.L_x_36809:
[----:B0----5:R-:W-:-:S05]  /*1060*/  HADD2.F32 R147, -RZ, R132.H0_H0 ;  /* 0x20000084ff937230 */ /* 0x021fca0000004100 */
[----:B------:R-:W-:-:S04]  /*1070*/  FADD.FTZ R188, R147, R188 ;  /* 0x000000bc93bc7221 */ /* 0x000fc80000010000 */
[----:B------:R-:W-:Y:S02]  /*1080*/  @P1 FADD.FTZ R188, R136, R188 ;  /* 0x000000bc88bc1221 */ /* 0x000fe40000010000 */
.L_x_36810:
[----:B------:R-:W-:Y:S01]  /*1090*/  HADD2.F32 R189, -RZ, R192.H1_H1 ;  /* 0x300000c0ffbd7230 */ /* 0x000fe20000004100 */
[----:B------:R-:W-:Y:S05]  /*10a0*/  @P2 BRA `(.L_x_36811) ;  /* 0x0000003000002947 */ /* 0x000fea0003800000 */
[----:B------:R-:W-:Y:S05]  /*10b0*/  @!P1 BRA `(.L_x_36812) ;  /* 0x0000005000009947 */ /* 0x000fea0003800000 */
[----:B-----5:R-:W-:Y:S01]  /*10c0*/  FADD.FTZ R189, R137, R189 ;  /* 0x000000bd89bd7221 */ /* 0x020fe20000010000 */
[----:B------:R-:W-:Y:S05]  /*10d0*/  BRA `(.L_x_36812) ;  /* 0x0000003000007947 */ /* 0x000fea0003800000 */
.L_x_36811:
[----:B-----5:R-:W-:-:S05]  /*10e0*/  HADD2.F32 R2, -RZ, R132.H1_H1 ;  /* 0x30000084ff027230 */ /* 0x020fca0000004100 */
[----:B------:R-:W-:-:S04]  /*10f0*/  FADD.FTZ R189, R2, R189 ;  /* 0x000000bd02bd7221 */ /* 0x000fc80000010000 */
[----:B------:R-:W-:Y:S02]  /*1100*/  @P1 FADD.FTZ R189, R137, R189 ;  /* 0x000000bd89bd1221 */ /* 0x000fe40000010000 */
.L_x_36812:
[----:B------:R-:W-:Y:S01]  /*1110*/  HADD2.F32 R190, -RZ, R193.H0_H0 ;  /* 0x200000c1ffbe7230 */ /* 0x000fe20000004100 */
[----:B------:R-:W-:Y:S05]  /*1120*/  @P2 BRA `(.L_x_36813) ;  /* 0x0000003000002947 */ /* 0x000fea0003800000 */
[----:B------:R-:W-:Y:S05]  /*1130*/  @!P1 BRA `(.L_x_36814) ;  /* 0x0000005000009947 */ /* 0x000fea0003800000 */
[----:B-----5:R-:W-:Y:S01]  /*1140*/  FADD.FTZ R190, R138, R190 ;  /* 0x000000be8abe7221 */ /* 0x020fe20000010000 */
[----:B------:R-:W-:Y:S05]  /*1150*/  BRA `(.L_x_36814) ;  /* 0x0000003000007947 */ /* 0x000fea0003800000 */
.L_x_36813:
[----:B-----5:R-:W-:-:S05]  /*1160*/  HADD2.F32 R147, -RZ, R133.H0_H0 ;  /* 0x20000085ff937230 */ /* 0x020fca0000004100 */
[----:B------:R-:W-:-:S04]  /*1170*/  FADD.FTZ R190, R147, R190 ;  /* 0x000000be93be7221 */ /* 0x000fc80000010000 */
[----:B------:R-:W-:Y:S02]  /*1180*/  @P1 FADD.FTZ R190, R138, R190 ;  /* 0x000000be8abe1221 */ /* 0x000fe40000010000 */
.L_x_36814:
[----:B------:R-:W-:Y:S01]  /*1190*/  HADD2.F32 R191, -RZ, R193.H1_H1 ;  /* 0x300000c1ffbf7230 */ /* 0x000fe20000004100 */
[----:B------:R-:W-:Y:S05]  /*11a0*/  @P2 BRA `(.L_x_36815) ;  /* 0x0000003000002947 */ /* 0x000fea0003800000 */
[----:B------:R-:W-:Y:S05]  /*11b0*/  @!P1 BRA `(.L_x_36816) ;  /* 0x0000005000009947 */ /* 0x000fea0003800000 */
[----:B-----5:R-:W-:Y:S01]  /*11c0*/  FADD.FTZ R191, R139, R191 ;  /* 0x000000bf8bbf7221 */ /* 0x020fe20000010000 */
[----:B------:R-:W-:Y:S05]  /*11d0*/  BRA `(.L_x_36816) ;  /* 0x0000003000007947 */ /* 0x000fea0003800000 */
.L_x_36815:
[----:B-----5:R-:W-:-:S05]  /*11e0*/  HADD2.F32 R2, -RZ, R133.H1_H1 ;  /* 0x30000085ff027230 */ /* 0x020fca0000004100 */
[----:B------:R-:W-:-:S04]  /*11f0*/  FADD.FTZ R191, R2, R191 ;  /* 0x000000bf02bf7221 */ /* 0x000fc80000010000 */
[----:B------:R-:W-:Y:S02]  /*1200*/  @P1 FADD.FTZ R191, R139, R191 ;  /* 0x000000bf8bbf1221 */ /* 0x000fe40000010000 */
.L_x_36816:
[----:B------:R-:W-:Y:S01]  /*1210*/  HADD2.F32 R192, -RZ, R194.H0_H0 ;  /* 0x200000c2ffc07230 */ /* 0x000fe20000004100 */
[----:B------:R-:W-:Y:S05]  /*1220*/  @P2 BRA `(.L_x_36817) ;  /* 0x0000003000002947 */ /* 0x000fea0003800000 */
[----:B------:R-:W-:Y:S05]  /*1230*/  @!P1 BRA `(.L_x_36818) ;  /* 0x0000005000009947 */ /* 0x000fea0003800000 */
[----:B-----5:R-:W-:Y:S01]  /*1240*/  FADD.FTZ R192, R140, R192 ;  /* 0x000000c08cc07221 */ /* 0x020fe20000010000 */
[----:B------:R-:W-:Y:S05]  /*1250*/  BRA `(.L_x_36818) ;  /* 0x0000003000007947 */ /* 0x000fea0003800000 */
.L_x_36817:
[----:B-----5:R-:W-:-:S05]  /*1260*/  HADD2.F32 R147, -RZ, R134.H0_H0 ;  /* 0x20000086ff937230 */ /* 0x020fca0000004100 */
[----:B------:R-:W-:-:S04]  /*1270*/  FADD.FTZ R192, R147, R192 ;  /* 0x000000c093c07221 */ /* 0x000fc80000010000 */
[----:B------:R-:W-:Y:S02]  /*1280*/  @P1 FADD.FTZ R192, R140, R192 ;  /* 0x000000c08cc01221 */ /* 0x000fe40000010000 */
.L_x_36818:
[----:B------:R-:W-:Y:S01]  /*1290*/  HADD2.F32 R193, -RZ, R194.H1_H1 ;  /* 0x300000c2ffc17230 */ /* 0x000fe20000004100 */
[----:B------:R-:W-:Y:S05]  /*12a0*/  @P2 BRA `(.L_x_36819) ;  /* 0x0000003000002947 */ /* 0x000fea0003800000 */
[----:B------:R-:W-:Y:S05]  /*12b0*/  @!P1 BRA `(.L_x_36820) ;  /* 0x0000005000009947 */ /* 0x000fea0003800000 */
[----:B-----5:R-:W-:Y:S01]  /*12c0*/  FADD.FTZ R193, R141, R193 ;  /* 0x000000c18dc17221 */ /* 0x020fe20000010000 */
[----:B------:R-:W-:Y:S05]  /*12d0*/  BRA `(.L_x_36820) ;  /* 0x0000003000007947 */ /* 0x000fea0003800000 */
.L_x_36819:
[----:B-----5:R-:W-:-:S05]  /*12e0*/  HADD2.F32 R2, -RZ, R134.H1_H1 ;  /* 0x30000086ff027230 */ /* 0x020fca0000004100 */
[----:B------:R-:W-:-:S04]  /*12f0*/  FADD.FTZ R193, R2, R193 ;  /* 0x000000c102c17221 */ /* 0x000fc80000010000 */
[----:B------:R-:W-:Y:S02]  /*1300*/  @P1 FADD.FTZ R193, R141, R193 ;  /* 0x000000c18dc11221 */ /* 0x000fe40000010000 */
.L_x_36820:
[----:B------:R-:W-:Y:S01]  /*1310*/  HADD2.F32 R194, -RZ, R195.H0_H0 ;  /* 0x200000c3ffc27230 */ /* 0x000fe20000004100 */
[----:B------:R-:W-:Y:S05]  /*1320*/  @P2 BRA `(.L_x_36821) ;  /* 0x0000003000002947 */ /* 0x000fea0003800000 */
[----:B------:R-:W-:Y:S05]  /*1330*/  @!P1 BRA `(.L_x_36822) ;  /* 0x0000005000009947 */ /* 0x000fea0003800000 */
[----:B-----5:R-:W-:Y:S01]  /*1340*/  FADD.FTZ R194, R142, R194 ;  /* 0x000000c28ec27221 */ /* 0x020fe20000010000 */
[----:B------:R-:W-:Y:S05]  /*1350*/  BRA `(.L_x_36822) ;  /* 0x0000003000007947 */ /* 0x000fea0003800000 */
.L_x_36821:
[----:B-----5:R-:W-:-:S05]  /*1360*/  HADD2.F32 R147, -RZ, R135.H0_H0 ;  /* 0x20000087ff937230 */ /* 0x020fca0000004100 */
[----:B------:R-:W-:-:S04]  /*1370*/  FADD.FTZ R194, R147, R194 ;  /* 0x000000c293c27221 */ /* 0x000fc80000010000 */
[----:B------:R-:W-:Y:S02]  /*1380*/  @P1 FADD.FTZ R194, R142, R194 ;  /* 0x000000c28ec21221 */ /* 0x000fe40000010000 */
.L_x_36822:
[----:B------:R-:W-:Y:S01]  /*1390*/  HADD2.F32 R195, -RZ, R195.H1_H1 ;  /* 0x300000c3ffc37230 */ /* 0x000fe20000004100 */
[----:B------:R-:W-:Y:S05]  /*13a0*/  @P2 BRA `(.L_x_36823) ;  /* 0x0000003000002947 */ /* 0x000fea0003800000 */
[----:B------:R-:W-:Y:S05]  /*13b0*/  @!P1 BRA `(.L_x_36824) ;  /* 0x0000005000009947 */ /* 0x000fea0003800000 */
[----:B-----5:R-:W-:Y:S01]  /*13c0*/  FADD.FTZ R195, R143, R195 ;  /* 0x000000c38fc37221 */ /* 0x020fe20000010000 */
[----:B------:R-:W-:Y:S05]  /*13d0*/  BRA `(.L_x_36824) ;  /* 0x0000003000007947 */ /* 0x000fea0003800000 */
.L_x_36823:
[----:B-----5:R-:W-:-:S05]  /*13e0*/  HADD2.F32 R2, -RZ, R135.H1_H1 ;  /* 0x30000087ff027230 */ /* 0x020fca0000004100 */
[----:B------:R-:W-:-:S04]  /*13f0*/  FADD.FTZ R195, R2, R195 ;  /* 0x000000c302c37221 */ /* 0x000fc80000010000 */
[----:B------:R-:W-:Y:S02]  /*1400*/  @P1 FADD.FTZ R195, R143, R195 ;  /* 0x000000c38fc31221 */ /* 0x000fe40000010000 */
.L_x_36824:
        /* <DEDUP_REMOVED lines=16> */
.L_x_36825:
[----:B0----5:R-:W-:-:S05]  /*1510*/  HADD2.F32 R147, -RZ, R132.H0_H0 ;  /* 0x20000084ff937230 */ /* 0x021fca0000004100 */
[----:B------:R-:W-:-:S04]  /*1520*/  FADD.FTZ R176, R147, R176 ;  /* 0x000000b093b07221 */ /* 0x000fc80000010000 */
[----:B------:R-:W-:Y:S02]  /*1530*/  @P1 FADD.FTZ R176, R136, R176 ;  /* 0x000000b088b01221 */ /* 0x000fe40000010000 */
.L_x_36826:
[----:B------:R-:W-:Y:S01]  /*1540*/  HADD2.F32 R177, -RZ, R168.H1_H1 ;  /* 0x300000a8ffb17230 */ /* 0x000fe20000004100 */
[----:B------:R-:W-:Y:S05]  /*1550*/  @P2 BRA `(.L_x_36827) ;  /* 0x0000003000002947 */ /* 0x000fea0003800000 */
[----:B------:R-:W-:Y:S05]  /*1560*/  @!P1 BRA `(.L_x_36828) ;  /* 0x0000005000009947 */ /* 0x000fea0003800000 */
[----:B-----5:R-:W-:Y:S01]  /*1570*/  FADD.FTZ R177, R137, R177 ;  /* 0x000000b189b17221 */ /* 0x020fe20000010000 */
[----:B------:R-:W-:Y:S05]  /*1580*/  BRA `(.L_x_36828) ;  /* 0x0000003000007947 */ /* 0x000fea0003800000 */
.L_x_36827:
[----:B-----5:R-:W-:-:S05]  /*1590*/  HADD2.F32 R144, -RZ, R132.H1_H1 ;  /* 0x30000084ff907230 */ /* 0x020fca0000004100 */
[----:B------:R-:W-:-:S04]  /*15a0*/  FADD.FTZ R177, R144, R177 ;  /* 0x000000b190b17221 */ /* 0x000fc80000010000 */
[----:B------:R-:W-:Y:S02]  /*15b0*/  @P1 FADD.FTZ R177, R137, R177 ;  /* 0x000000b189b11221 */ /* 0x000fe40000010000 */
.L_x_36828:
[----:B------:R-:W-:Y:S01]  /*15c0*/  HADD2.F32 R178, -RZ, R169.H0_H0 ;  /* 0x200000a9ffb27230 */ /* 0x000fe20000004100 */
[----:B------:R-:W-:Y:S05]  /*15d0*/  @P2 BRA `(.L_x_36829) ;  /* 0x0000003000002947 */ /* 0x000fea0003800000 */
[----:B------:R-:W-:Y:S05]  /*15e0*/  @!P1 BRA `(.L_x_36830) ;  /* 0x0000005000009947 */ /* 0x000fea0003800000 */
[----:B-----5:R-:W-:Y:S01]  /*15f0*/  FADD.FTZ R178, R138, R178 ;  /* 0x000000b28ab27221 */ /* 0x020fe20000010000 */
[----:B------:R-:W-:Y:S05]  /*1600*/  BRA `(.L_x_36830) ;  /* 0x0000003000007947 */ /* 0x000fea0003800000 */
.L_x_36829:
[----:B-----5:R-:W-:-:S05]  /*1610*/  HADD2.F32 R147, -RZ, R133.H0_H0 ;  /* 0x20000085ff937230 */ /* 0x020fca0000004100 */
[----:B------:R-:W-:-:S04]  /*1620*/  FADD.FTZ R178, R147, R178 ;  /* 0x000000b293b27221 */ /* 0x000fc80000010000 */
[----:B------:R-:W-:Y:S02]  /*1630*/  @P1 FADD.FTZ R178, R138, R178 ;  /* 0x000000b28ab21221 */ /* 0x000fe40000010000 */
.L_x_36830:
[----:B------:R-:W-:Y:S01]  /*1640*/  HADD2.F32 R179, -RZ, R169.H1_H1 ;  /* 0x300000a9ffb37230 */ /* 0x000fe20000004100 */
[----:B------:R-:W-:Y:S05]  /*1650*/  @P2 BRA `(.L_x_36831) ;  /* 0x0000003000002947 */ /* 0x000fea0003800000 */
[----:B------:R-:W-:Y:S05]  /*1660*/  @!P1 BRA `(.L_x_36832) ;  /* 0x0000005000009947 */ /* 0x000fea0003800000 */
[----:B-----5:R-:W-:Y:S01]  /*1670*/  FADD.FTZ R179, R139, R179 ;  /* 0x000000b38bb37221 */ /* 0x020fe20000010000 */
[----:B------:R-:W-:Y:S05]  /*1680*/  BRA `(.L_x_36832) ;  /* 0x0000003000007947 */ /* 0x000fea0003800000 */
.L_x_36831:
[----:B-----5:R-:W-:-:S05]  /*1690*/  HADD2.F32 R144, -RZ, R133.H1_H1 ;  /* 0x30000085ff907230 */ /* 0x020fca0000004100 */
[----:B------:R-:W-:-:S04]  /*16a0*/  FADD.FTZ R179, R144, R179 ;  /* 0x000000b390b37221 */ /* 0x000fc80000010000 */
[----:B------:R-:W-:Y:S02]  /*16b0*/  @P1 FADD.FTZ R179, R139, R179 ;  /* 0x000000b38bb31221 */ /* 0x000fe40000010000 */
.L_x_36832:
[----:B------:R-:W-:Y:S01]  /*16c0*/  HADD2.F32 R168, -RZ, R170.H0_H0 ;  /* 0x200000aaffa87230 */ /* 0x000fe20000004100 */
[----:B------:R-:W-:Y:S05]  /*16d0*/  @P2 BRA `(.L_x_36833) ;  /* 0x0000003000002947 */ /* 0x000fea0003800000 */
[----:B------:R-:W-:Y:S05]  /*16e0*/  @!P1 BRA `(.L_x_36834) ;  /* 0x0000005000009947 */ /* 0x000fea0003800000 */
[----:B-----5:R-:W-:Y:S01]  /*16f0*/  FADD.FTZ R168, R140, R168 ;  /* 0x000000a88ca87221 */ /* 0x020fe20000010000 */
[----:B------:R-:W-:Y:S05]  /*1700*/  BRA `(.L_x_36834) ;  /* 0x0000003000007947 */ /* 0x000fea0003800000 */
.L_x_36833:
[----:B-----5:R-:W-:-:S05]  /*1710*/  HADD2.F32 R147, -RZ, R134.H0_H0 ;  /* 0x20000086ff937230 */ /* 0x020fca0000004100 */
[----:B------:R-:W-:-:S04]  /*1720*/  FADD.FTZ R168, R147, R168 ;  /* 0x000000a893a87221 */ /* 0x000fc80000010000 */
[----:B------:R-:W-:Y:S02]  /*1730*/  @P1 FADD.FTZ R168, R140, R168 ;  /* 0x000000a88ca81221 */ /* 0x000fe40000010000 */
.L_x_36834:
[----:B------:R-:W-:Y:S01]  /*1740*/  HADD2.F32 R169, -RZ, R170.H1_H1 ;  /* 0x300000aaffa97230 */ /* 0x000fe20000004100 */
[----:B------:R-:W-:Y:S05]  /*1750*/  @P2 BRA `(.L_x_36835) ;  /* 0x0000003000002947 */ /* 0x000fea0003800000 */
[----:B------:R-:W-:Y:S05]  /*1760*/  @!P1 BRA `(.L_x_36836) ;  /* 0x0000005000009947 */ /* 0x000fea0003800000 */
[----:B-----5:R-:W-:Y:S01]  /*1770*/  FADD.FTZ R169, R141, R169 ;  /* 0x000000a98da97221 */ /* 0x020fe20000010000 */
[----:B------:R-:W-:Y:S05]  /*1780*/  BRA `(.L_x_36836) ;  /* 0x0000003000007947 */ /* 0x000fea0003800000 */
.L_x_36835:
[----:B-----5:R-:W-:-:S05]  /*1790*/  HADD2.F32 R144, -RZ, R134.H1_H1 ;  /* 0x30000086ff907230 */ /* 0x020fca0000004100 */
[----:B------:R-:W-:-:S04]  /*17a0*/  FADD.FTZ R169, R144, R169 ;  /* 0x000000a990a97221 */ /* 0x000fc80000010000 */
[----:B------:R-:W-:Y:S02]  /*17b0*/  @P1 FADD.FTZ R169, R141, R169 ;  /* 0x000000a98da91221 */ /* 0x000fe40000010000 */
.L_x_36836:
[----:B------:R-:W-:Y:S01]  /*17c0*/  HADD2.F32 R170, -RZ, R171.H0_H0 ;  /* 0x200000abffaa7230 */ /* 0x000fe20000004100 */
[----:B------:R-:W-:Y:S05]  /*17d0*/  @P2 BRA `(.L_x_36837) ;  /* 0x0000003000002947 */ /* 0x000fea0003800000 */
[----:B------:R-:W-:Y:S05]  /*17e0*/  @!P1 BRA `(.L_x_36838) ;  /* 0x0000005000009947 */ /* 0x000fea0003800000 */
[----:B-----5:R-:W-:Y:S01]  /*17f0*/  FADD.FTZ R170, R142, R170 ;  /* 0x000000aa8eaa7221 */ /* 0x020fe20000010000 */
[----:B------:R-:W-:Y:S05]  /*1800*/  BRA `(.L_x_36838) ;  /* 0x0000003000007947 */ /* 0x000fea0003800000 */
.L_x_36837:
[----:B-----5:R-:W-:-:S05]  /*1810*/  HADD2.F32 R147, -RZ, R135.H0_H0 ;  /* 0x20000087ff937230 */ /* 0x020fca0000004100 */
[----:B------:R-:W-:-:S04]  /*1820*/  FADD.FTZ R170, R147, R170 ;  /* 0x000000aa93aa7221 */ /* 0x000fc80000010000 */
[----:B------:R-:W-:Y:S02]  /*1830*/  @P1 FADD.FTZ R170, R142, R170 ;  /* 0x000000aa8eaa1221 */ /* 0x000fe40000010000 */
.L_x_36838:
[----:B------:R-:W-:Y:S01]  /*1840*/  HADD2.F32 R171, -RZ, R171.H1_H1 ;  /* 0x300000abffab7230 */ /* 0x000fe20000004100 */
[----:B------:R-:W-:Y:S05]  /*1850*/  @P2 BRA `(.L_x_36839) ;  /* 0x0000003000002947 */ /* 0x000fea0003800000 */
[----:B------:R-:W-:Y:S05]  /*1860*/  @!P1 BRA `(.L_x_36840) ;  /* 0x0000005000009947 */ /* 0x000fea0003800000 */
[----:B-----5:R-:W-:Y:S01]  /*1870*/  FADD.FTZ R171, R143, R171 ;  /* 0x000000ab8fab7221 */ /* 0x020fe20000010000 */
[----:B------:R-:W-:Y:S05]  /*1880*/  BRA `(.L_x_36840) ;  /* 0x0000003000007947 */ /* 0x000fea0003800000 */
.L_x_36839:
[----:B-----5:R-:W-:-:S05]  /*1890*/  HADD2.F32 R144, -RZ, R135.H1_H1 ;  /* 0x30000087ff907230 */ /* 0x020fca0000004100 */
[----:B------:R-:W-:-:S04]  /*18a0*/  FADD.FTZ R171, R144, R171 ;  /* 0x000000ab90ab7221 */ /* 0x000fc80000010000 */
[----:B------:R-:W-:Y:S02]  /*18b0*/  @P1 FADD.FTZ R171, R143, R171 ;  /* 0x000000ab8fab1221 */ /* 0x000fe40000010000 */
.L_x_36840:
        /* <DEDUP_REMOVED lines=16> */
.L_x_36841:
[----:B0----5:R-:W-:-:S05]  /*19c0*/  HADD2.F32 R147, -RZ, R132.H0_H0 ;  /* 0x20000084ff937230 */ /* 0x021fca0000004100 */
[----:B------:R-:W-:-:S04]  /*19d0*/  FADD.FTZ R172, R147, R172 ;  /* 0x000000ac93ac7221 */ /* 0x000fc80000010000 */
[----:B------:R-:W-:Y:S02]  /*19e0*/  @P1 FADD.FTZ R172, R136, R172 ;  /* 0x000000ac88ac1221 */ /* 0x000fe40000010000 */
.L_x_36842:
[----:B------:R-:W-:Y:S01]  /*19f0*/  HADD2.F32 R173, -RZ, R160.H1_H1 ;  /* 0x300000a0ffad7230 */ /* 0x000fe20000004100 */
[----:B------:R-:W-:Y:S05]  /*1a00*/  @P2 BRA `(.L_x_36843) ;  /* 0x0000003000002947 */ /* 0x000fea0003800000 */
[----:B------:R-:W-:Y:S05]  /*1a10*/  @!P1 BRA `(.L_x_36844) ;  /* 0x0000005000009947 */ /* 0x000fea0003800000 */
[----:B-----5:R-:W-:Y:S01]  /*1a20*/  FADD.FTZ R173, R137, R173 ;  /* 0x000000ad89ad7221 */ /* 0x020fe20000010000 */
[----:B------:R-:W-:Y:S05]  /*1a30*/  BRA `(.L_x_36844) ;  /* 0x0000003000007947 */ /* 0x000fea0003800000 */
.L_x_36843:
[----:B-----5:R-:W-:-:S05]  /*1a40*/  HADD2.F32 R144, -RZ, R132.H1_H1 ;  /* 0x30000084ff907230 */ /* 0x020fca0000004100 */
[----:B------:R-:W-:-:S04]  /*1a50*/  FADD.FTZ R173, R144, R173 ;  /* 0x000000ad90ad7221 */ /* 0x000fc80000010000 */
[----:B------:R-:W-:Y:S02]  /*1a60*/  @P1 FADD.FTZ R173, R137, R173 ;  /* 0x000000ad89ad1221 */ /* 0x000fe40000010000 */
.L_x_36844:
[----:B------:R-:W-:Y:S01]  /*1a70*/  HADD2.F32 R174, -RZ, R161.H0_H0 ;  /* 0x200000a1ffae7230 */ /* 0x000fe20000004100 */
[----:B------:R-:W-:Y:S05]  /*1a80*/  @P2 BRA `(.L_x_36845) ;  /* 0x0000003000002947 */ /* 0x000fea0003800000 */
[----:B------:R-:W-:Y:S05]  /*1a90*/  @!P1 BRA `(.L_x_36846) ;  /* 0x0000005000009947 */ /* 0x000fea0003800000 */
[----:B-----5:R-:W-:Y:S01]  /*1aa0*/  FADD.FTZ R174, R138, R174 ;  /* 0x000000ae8aae7221 */ /* 0x020fe20000010000 */
[----:B------:R-:W-:Y:S05]  /*1ab0*/  BRA `(.L_x_36846) ;  /* 0x0000003000007947 */ /* 0x000fea0003800000 */
.L_x_36845:
[----:B-----5:R-:W-:-:S05]  /*1ac0*/  HADD2.F32 R147, -RZ, R133.H0_H0 ;  /* 0x20000085ff937230 */ /* 0x020fca0000004100 */
[----:B------:R-:W-:-:S04]  /*1ad0*/  FADD.FTZ R174, R147, R174 ;  /* 0x000000ae93ae7221 */ /* 0x000fc80000010000 */
[----:B------:R-:W-:Y:S02]  /*1ae0*/  @P1 FADD.FTZ R174, R138, R174 ;  /* 0x000000ae8aae1221 */ /* 0x000fe40000010000 */
.L_x_36846:
[----:B------:R-:W-:Y:S01]  /*1af0*/  HADD2.F32 R175, -RZ, R161.H1_H1 ;  /* 0x300000a1ffaf7230 */ /* 0x000fe20000004100 */
[----:B------:R-:W-:Y:S05]  /*1b00*/  @P2 BRA `(.L_x_36847) ;  /* 0x0000003000002947 */ /* 0x000fea0003800000 */
[----:B------:R-:W-:Y:S05]  /*1b10*/  @!P1 BRA `(.L_x_36848) ;  /* 0x0000005000009947 */ /* 0x000fea0003800000 */
[----:B-----5:R-:W-:Y:S01]  /*1b20*/  FADD.FTZ R175, R139, R175 ;  /* 0x000000af8baf7221 */ /* 0x020fe20000010000 */
[----:B------:R-:W-:Y:S05]  /*1b30*/  BRA `(.L_x_36848) ;  /* 0x0000003000007947 */ /* 0x000fea0003800000 */
.L_x_36847:
[----:B-----5:R-:W-:-:S05]  /*1b40*/  HADD2.F32 R144, -RZ, R133.H1_H1 ;  /* 0x30000085ff907230 */ /* 0x020fca0000004100 */
[----:B------:R-:W-:-:S04]  /*1b50*/  FADD.FTZ R175, R144, R175 ;  /* 0x000000af90af7221 */ /* 0x000fc80000010000 */
[----:B------:R-:W-:Y:S02]  /*1b60*/  @P1 FADD.FTZ R175, R139, R175 ;  /* 0x000000af8baf1221 */ /* 0x000fe40000010000 */
.L_x_36848:
[----:B------:R-:W-:Y:S01]  /*1b70*/  HADD2.F32 R160, -RZ, R162.H0_H0 ;  /* 0x200000a2ffa07230 */ /* 0x000fe20000004100 */
[----:B------:R-:W-:Y:S05]  /*1b80*/  @P2 BRA `(.L_x_36849) ;  /* 0x0000003000002947 */ /* 0x000fea0003800000 */
[----:B------:R-:W-:Y:S05]  /*1b90*/  @!P1 BRA `(.L_x_36850) ;  /* 0x0000005000009947 */ /* 0x000fea0003800000 */
[----:B-----5:R-:W-:Y:S01]  /*1ba0*/  FADD.FTZ R160, R140, R160 ;  /* 0x000000a08ca07221 */ /* 0x020fe20000010000 */
[----:B------:R-:W-:Y:S05]  /*1bb0*/  BRA `(.L_x_36850) ;  /* 0x0000003000007947 */ /* 0x000fea0003800000 */
.L_x_36849:
[----:B-----5:R-:W-:-:S05]  /*1bc0*/  HADD2.F32 R147, -RZ, R134.H0_H0 ;  /* 0x20000086ff937230 */ /* 0x020fca0000004100 */
[----:B------:R-:W-:-:S04]  /*1bd0*/  FADD.FTZ R160, R147, R160 ;  /* 0x000000a093a07221 */ /* 0x000fc80000010000 */
[----:B------:R-:W-:Y:S02]  /*1be0*/  @P1 FADD.FTZ R160, R140, R160 ;  /* 0x000000a08ca01221 */ /* 0x000fe40000010000 */
.L_x_36850:
[----:B------:R-:W-:Y:S01]  /*1bf0*/  HADD2.F32 R161, -RZ, R162.H1_H1 ;  /* 0x300000a2ffa17230 */ /* 0x000fe20000004100 */
[----:B------:R-:W-:Y:S05]  /*1c00*/  @P2 BRA `(.L_x_36851) ;  /* 0x0000003000002947 */ /* 0x000fea0003800000 */
[----:B------:R-:W-:Y:S05]  /*1c10*/  @!P1 BRA `(.L_x_36852) ;  /* 0x0000005000009947 */ /* 0x000fea0003800000 */
[----:B-----5:R-:W-:Y:S01]  /*1c20*/  FADD.FTZ R161, R141, R161 ;  /* 0x000000a18da17221 */ /* 0x020fe20000010000 */
[----:B------:R-:W-:Y:S05]  /*1c30*/  BRA `(.L_x_36852) ;  /* 0x0000003000007947 */ /* 0x000fea0003800000 */
.L_x_36851:
[----:B-----5:R-:W-:-:S05]  /*1c40*/  HADD2.F32 R144, -RZ, R134.H1_H1 ;  /* 0x30000086ff907230 */ /* 0x020fca0000004100 */
[----:B------:R-:W-:-:S04]  /*1c50*/  FADD.FTZ R161, R144, R161 ;  /* 0x000000a190a17221 */ /* 0x000fc80000010000 */
[----:B------:R-:W-:Y:S02]  /*1c60*/  @P1 FADD.FTZ R161, R141, R161 ;  /* 0x000000a18da11221 */ /* 0x000fe40000010000 */
.L_x_36852:
[----:B------:R-:W-:Y:S01]  /*1c70*/  HADD2.F32 R162, -RZ, R163.H0_H0 ;  /* 0x200000a3ffa27230 */ /* 0x000fe20000004100 */
[----:B------:R-:W-:Y:S05]  /*1c80*/  @P2 BRA `(.L_x_36853) ;  /* 0x0000003000002947 */ /* 0x000fea0003800000 */
[----:B------:R-:W-:Y:S05]  /*1c90*/  @!P1 BRA `(.L_x_36854) ;  /* 0x0000005000009947 */ /* 0x000fea0003800000 */
[----:B-----5:R-:W-:Y:S01]  /*1ca0*/  FADD.FTZ R162, R142, R162 ;  /* 0x000000a28ea27221 */ /* 0x020fe20000010000 */
[----:B------:R-:W-:Y:S05]  /*1cb0*/  BRA `(.L_x_36854) ;  /* 0x0000003000007947 */ /* 0x000fea0003800000 */
.L_x_36853:
[----:B-----5:R-:W-:-:S05]  /*1cc0*/  HADD2.F32 R147, -RZ, R135.H0_H0 ;  /* 0x20000087ff937230 */ /* 0x020fca0000004100 */
[----:B------:R-:W-:-:S04]  /*1cd0*/  FADD.FTZ R162, R147, R162 ;  /* 0x000000a293a27221 */ /* 0x000fc80000010000 */
[----:B------:R-:W-:Y:S02]  /*1ce0*/  @P1 FADD.FTZ R162, R142, R162 ;  /* 0x000000a28ea21221 */ /* 0x000fe40000010000 */
.L_x_36854:
[----:B------:R-:W-:Y:S01]  /*1cf0*/  HADD2.F32 R163, -RZ, R163.H1_H1 ;  /* 0x300000a3ffa37230 */ /* 0x000fe20000004100 */
[----:B------:R-:W-:Y:S05]  /*1d00*/  @P2 BRA `(.L_x_36855) ;  /* 0x0000003000002947 */ /* 0x000fea0003800000 */
[----:B------:R-:W-:Y:S05]  /*1d10*/  @!P1 BRA `(.L_x_36856) ;  /* 0x0000005000009947 */ /* 0x000fea0003800000 */
[----:B-----5:R-:W-:Y:S01]  /*1d20*/  FADD.FTZ R163, R143, R163 ;  /* 0x000000a38fa37221 */ /* 0x020fe20000010000 */
[----:B------:R-:W-:Y:S05]  /*1d30*/  BRA `(.L_x_36856) ;  /* 0x0000003000007947 */ /* 0x000fea0003800000 */
.L_x_36855:
[----:B-----5:R-:W-:-:S05]  /*1d40*/  HADD2.F32 R144, -RZ, R135.H1_H1 ;  /* 0x30000087ff907230 */ /* 0x020fca0000004100 */
[----:B------:R-:W-:-:S04]  /*1d50*/  FADD.FTZ R163, R144, R163 ;  /* 0x000000a390a37221 */ /* 0x000fc80000010000 */
[----:B------:R-:W-:Y:S02]  /*1d60*/  @P1 FADD.FTZ R163, R143, R163 ;  /* 0x000000a38fa31221 */ /* 0x000fe40000010000 */
.L_x_36856:
        /* <DEDUP_REMOVED lines=16> */
.L_x_36857:
[----:B0----5:R-:W-:-:S05]  /*1e70*/  HADD2.F32 R147, -RZ, R132.H0_H0 ;  /* 0x20000084ff937230 */ /* 0x021fca0000004100 */
[----:B------:R-:W-:-:S04]  /*1e80*/  FADD.FTZ R164, R147, R164 ;  /* 0x000000a493a47221 */ /* 0x000fc80000010000 */
[----:B------:R-:W-:Y:S02]  /*1e90*/  @P1 FADD.FTZ R164, R136, R164 ;  /* 0x000000a488a41221 */ /* 0x000fe40000010000 */
.L_x_36858:
[----:B------:R-:W-:Y:S01]  /*1ea0*/  HADD2.F32 R165, -RZ, R156.H1_H1 ;  /* 0x3000009cffa57230 */ /* 0x000fe20000004100 */
[----:B------:R-:W-:Y:S05]  /*1eb0*/  @P2 BRA `(.L_x_36859) ;  /* 0x0000003000002947 */ /* 0x000fea0003800000 */
[----:B------:R-:W-:Y:S05]  /*1ec0*/  @!P1 BRA `(.L_x_36860) ;  /* 0x0000005000009947 */ /* 0x000fea0003800000 */
[----:B-----5:R-:W-:Y:S01]  /*1ed0*/  FADD.FTZ R165, R137, R165 ;  /* 0x000000a589a57221 */ /* 0x020fe20000010000 */
[----:B------:R-:W-:Y:S05]  /*1ee0*/  BRA `(.L_x_36860) ;  /* 0x0000003000007947 */ /* 0x000fea0003800000 */
.L_x_36859:
[----:B-----5:R-:W-:-:S05]  /*1ef0*/  HADD2.F32 R144, -RZ, R132.H1_H1 ;  /* 0x30000084ff907230 */ /* 0x020fca0000004100 */
[----:B------:R-:W-:-:S04]  /*1f00*/  FADD.FTZ R165, R144, R165 ;  /* 0x000000a590a57221 */ /* 0x000fc80000010000 */
[----:B------:R-:W-:Y:S02]  /*1f10*/  @P1 FADD.FTZ R165, R137, R165 ;  /* 0x000000a589a51221 */ /* 0x000fe40000010000 */
.L_x_36860:
[----:B------:R-:W-:Y:S01]  /*1f20*/  HADD2.F32 R166, -RZ, R157.H0_H0 ;  /* 0x2000009dffa67230 */ /* 0x000fe20000004100 */
[----:B------:R-:W-:Y:S05]  /*1f30*/  @P2 BRA `(.L_x_36861) ;  /* 0x0000003000002947 */ /* 0x000fea0003800000 */
[----:B------:R-:W-:Y:S05]  /*1f40*/  @!P1 BRA `(.L_x_36862) ;  /* 0x0000005000009947 */ /* 0x000fea0003800000 */
[----:B-----5:R-:W-:Y:S01]  /*1f50*/  FADD.FTZ R166, R138, R166 ;  /* 0x000000a68aa67221 */ /* 0x020fe20000010000 */
[----:B------:R-:W-:Y:S05]  /*1f60*/  BRA `(.L_x_36862) ;  /* 0x0000003000007947 */ /* 0x000fea0003800000 */
.L_x_36861:
[----:B-----5:R-:W-:-:S05]  /*1f70*/  HADD2.F32 R147, -RZ, R133.H0_H0 ;  /* 0x20000085ff937230 */ /* 0x020fca0000004100 */
[----:B------:R-:W-:-:S04]  /*1f80*/  FADD.FTZ R166, R147, R166 ;  /* 0x000000a693a67221 */ /* 0x000fc80000010000 */
[----:B------:R-:W-:Y:S02]  /*1f90*/  @P1 FADD.FTZ R166, R138, R166 ;  /* 0x000000a68aa61221 */ /* 0x000fe40000010000 */
.L_x_36862:
[----:B------:R-:W-:Y:S01]  /*1fa0*/  HADD2.F32 R167, -RZ, R157.H1_H1 ;  /* 0x3000009dffa77230 */ /* 0x000fe20000004100 */
[----:B------:R-:W-:Y:S05]  /*1fb0*/  @P2 BRA `(.L_x_36863) ;  /* 0x0000003000002947 */ /* 0x000fea0003800000 */
[----:B------:R-:W-:Y:S05]  /*1fc0*/  @!P1 BRA `(.L_x_36864) ;  /* 0x0000005000009947 */ /* 0x000fea0003800000 */
[----:B-----5:R-:W-:Y:S01]  /*1fd0*/  FADD.FTZ R167, R139, R167 ;  /* 0x000000a78ba77221 */ /* 0x020fe20000010000 */
[----:B------:R-:W-:Y:S05]  /*1fe0*/  BRA `(.L_x_36864) ;  /* 0x0000003000007947 */ /* 0x000fea0003800000 */
.L_x_36863:
[----:B-----5:R-:W-:-:S05]  /*1ff0*/  HADD2.F32 R144, -RZ, R133.H1_H1 ;  /* 0x30000085ff907230 */ /* 0x020fca0000004100 */
[----:B------:R-:W-:-:S04]  /*2000*/  FADD.FTZ R167, R144, R167 ;  /* 0x000000a790a77221 */ /* 0x000fc80000010000 */
[----:B------:R-:W-:Y:S02]  /*2010*/  @P1 FADD.FTZ R167, R139, R167 ;  /* 0x000000a78ba71221 */ /* 0x000fe40000010000 */
.L_x_36864:
[----:B------:R-:W-:Y:S01]  /*2020*/  HADD2.F32 R156, -RZ, R158.H0_H0 ;  /* 0x2000009eff9c7230 */ /* 0x000fe20000004100 */
[----:B------:R-:W-:Y:S05]  /*2030*/  @P2 BRA `(.L_x_36865) ;  /* 0x0000003000002947 */ /* 0x000fea0003800000 */
[----:B------:R-:W-:Y:S05]  /*2040*/  @!P1 BRA `(.L_x_36866) ;  /* 0x0000005000009947 */ /* 0x000fea0003800000 */
[----:B-----5:R-:W-:Y:S01]  /*2050*/  FADD.FTZ R156, R140, R156 ;  /* 0x0000009c8c9c7221 */ /* 0x020fe20000010000 */
[----:B------:R-:W-:Y:S05]  /*2060*/  BRA `(.L_x_36866) ;  /* 0x0000003000007947 */ /* 0x000fea0003800000 */
.L_x_36865:
[----:B-----5:R-:W-:-:S05]  /*2070*/  HADD2.F32 R147, -RZ, R134.H0_H0 ;  /* 0x20000086ff937230 */ /* 0x020fca0000004100 */
[----:B------:R-:W-:-:S04]  /*2080*/  FADD.FTZ R156, R147, R156 ;  /* 0x0000009c939c7221 */ /* 0x000fc80000010000 */
[----:B------:R-:W-:Y:S02]  /*2090*/  @P1 FADD.FTZ R156, R140, R156 ;  /* 0x0000009c8c9c1221 */ /* 0x000fe40000010000 */
.L_x_36866:
[----:B------:R-:W-:Y:S01]  /*20a0*/  HADD2.F32 R157, -RZ, R158.H1_H1 ;  /* 0x3000009eff9d7230 */ /* 0x000fe20000004100 */
[----:B------:R-:W-:Y:S05]  /*20b0*/  @P2 BRA `(.L_x_36867) ;  /* 0x0000003000002947 */ /* 0x000fea0003800000 */
[----:B------:R-:W-:Y:S05]  /*20c0*/  @!P1 BRA `(.L_x_36868) ;  /* 0x0000005000009947 */ /* 0x000fea0003800000 */
[----:B-----5:R-:W-:Y:S01]  /*20d0*/  FADD.FTZ R157, R141, R157 ;  /* 0x0000009d8d9d7221 */ /* 0x020fe20000010000 */
[----:B------:R-:W-:Y:S05]  /*20e0*/  BRA `(.L_x_36868) ;  /* 0x0000003000007947 */ /* 0x000fea0003800000 */
.L_x_36867:
[----:B-----5:R-:W-:-:S05]  /*20f0*/  HADD2.F32 R144, -RZ, R134.H1_H1 ;  /* 0x30000086ff907230 */ /* 0x020fca0000004100 */
[----:B------:R-:W-:-:S04]  /*2100*/  FADD.FTZ R157, R144, R157 ;  /* 0x0000009d909d7221 */ /* 0x000fc80000010000 */
[----:B------:R-:W-:Y:S02]  /*2110*/  @P1 FADD.FTZ R157, R141, R157 ;  /* 0x0000009d8d9d1221 */ /* 0x000fe40000010000 */
.L_x_36868:
[----:B------:R-:W-:Y:S01]  /*2120*/  HADD2.F32 R158, -RZ, R159.H0_H0 ;  /* 0x2000009fff9e7230 */ /* 0x000fe20000004100 */
[----:B------:R-:W-:Y:S05]  /*2130*/  @P2 BRA `(.L_x_36869) ;  /* 0x0000003000002947 */ /* 0x000fea0003800000 */
[----:B------:R-:W-:Y:S05]  /*2140*/  @!P1 BRA `(.L_x_36870) ;  /* 0x0000005000009947 */ /* 0x000fea0003800000 */
[----:B-----5:R-:W-:Y:S01]  /*2150*/  FADD.FTZ R158, R142, R158 ;  /* 0x0000009e8e9e7221 */ /* 0x020fe20000010000 */
[----:B------:R-:W-:Y:S05]  /*2160*/  BRA `(.L_x_36870) ;  /* 0x0000003000007947 */ /* 0x000fea0003800000 */
.L_x_36869:
[----:B-----5:R-:W-:-:S05]  /*2170*/  HADD2.F32 R147, -RZ, R135.H0_H0 ;  /* 0x20000087ff937230 */ /* 0x020fca0000004100 */
[----:B------:R-:W-:-:S04]  /*2180*/  FADD.FTZ R158, R147, R158 ;  /* 0x0000009e939e7221 */ /* 0x000fc80000010000 */
[----:B------:R-:W-:Y:S02]  /*2190*/  @P1 FADD.FTZ R158, R142, R158 ;  /* 0x0000009e8e9e1221 */ /* 0x000fe40000010000 */
.L_x_36870:
[----:B------:R-:W-:Y:S01]  /*21a0*/  HADD2.F32 R159, -RZ, R159.H1_H1 ;  /* 0x3000009fff9f7230 */ /* 0x000fe20000004100 */
[----:B------:R-:W-:Y:S05]  /*21b0*/  @P2 BRA `(.L_x_36871) ;  /* 0x0000003000002947 */ /* 0x000fea0003800000 */
[----:B------:R-:W-:Y:S05]  /*21c0*/  @!P1 BRA `(.L_x_36872) ;  /* 0x0000005000009947 */ /* 0x000fea0003800000 */
[----:B-----5:R-:W-:Y:S01]  /*21d0*/  FADD.FTZ R159, R143, R159 ;  /* 0x0000009f8f9f7221 */ /* 0x020fe20000010000 */
[----:B------:R-:W-:Y:S05]  /*21e0*/  BRA `(.L_x_36872) ;  /* 0x0000003000007947 */ /* 0x000fea0003800000 */
.L_x_36871:
[----:B-----5:R-:W-:-:S05]  /*21f0*/  HADD2.F32 R144, -RZ, R135.H1_H1 ;  /* 0x30000087ff907230 */ /* 0x020fca0000004100 */
[----:B------:R-:W-:-:S04]  /*2200*/  FADD.FTZ R159, R144, R159 ;  /* 0x0000009f909f7221 */ /* 0x000fc80000010000 */
[----:B------:R-:W-:Y:S02]  /*2210*/  @P1 FADD.FTZ R159, R143, R159 ;  /* 0x0000009f8f9f1221 */ /* 0x000fe40000010000 */
.L_x_36872:
        /* <DEDUP_REMOVED lines=16> */
.L_x_36873:
[----:B0----5:R-:W-:-:S05]  /*2320*/  HADD2.F32 R147, -RZ, R132.H0_H0 ;  /* 0x20000084ff937230 */ /* 0x021fca0000004100 */
[----:B------:R-:W-:-:S04]  /*2330*/  FADD.FTZ R180, R147, R180 ;  /* 0x000000b493b47221 */ /* 0x000fc80000010000 */
[----:B------:R-:W-:Y:S02]  /*2340*/  @P1 FADD.FTZ R180, R136, R180 ;  /* 0x000000b488b41221 */ /* 0x000fe40000010000 */
.L_x_36874:
[----:B------:R-:W-:Y:S01]  /*2350*/  HADD2.F32 R181, -RZ, R148.H1_H1 ;  /* 0x30000094ffb57230 */ /* 0x000fe20000004100 */
[----:B------:R-:W-:Y:S05]  /*2360*/  @P2 BRA `(.L_x_36875) ;  /* 0x0000003000002947 */ /* 0x000fea0003800000 */
[----:B------:R-:W-:Y:S05]  /*2370*/  @!P1 BRA `(.L_x_36876) ;  /* 0x0000005000009947 */ /* 0x000fea0003800000 */
[----:B-----5:R-:W-:Y:S01]  /*2380*/  FADD.FTZ R181, R137, R181 ;  /* 0x000000b589b57221 */ /* 0x020fe20000010000 */
[----:B------:R-:W-:Y:S05]  /*2390*/  BRA `(.L_x_36876) ;  /* 0x0000003000007947 */ /* 0x000fea0003800000 */
.L_x_36875:
[----:B-----5:R-:W-:-:S05]  /*23a0*/  HADD2.F32 R144, -RZ, R132.H1_H1 ;  /* 0x30000084ff907230 */ /* 0x020fca0000004100 */
[----:B------:R-:W-:-:S04]  /*23b0*/  FADD.FTZ R181, R144, R181 ;  /* 0x000000b590b57221 */ /* 0x000fc80000010000 */
[----:B------:R-:W-:Y:S02]  /*23c0*/  @P1 FADD.FTZ R181, R137, R181 ;  /* 0x000000b589b51221 */ /* 0x000fe40000010000 */
.L_x_36876:
[----:B------:R-:W-:Y:S01]  /*23d0*/  HADD2.F32 R182, -RZ, R149.H0_H0 ;  /* 0x20000095ffb67230 */ /* 0x000fe20000004100 */
[----:B------:R-:W-:Y:S05]  /*23e0*/  @P2 BRA `(.L_x_36877) ;  /* 0x0000003000002947 */ /* 0x000fea0003800000 */
[----:B------:R-:W-:Y:S05]  /*23f0*/  @!P1 BRA `(.L_x_36878) ;  /* 0x0000005000009947 */ /* 0x000fea0003800000 */
[----:B-----5:R-:W-:Y:S01]  /*2400*/  FADD.FTZ R182, R138, R182 ;  /* 0x000000b68ab67221 */ /* 0x020fe20000010000 */
[----:B------:R-:W-:Y:S05]  /*2410*/  BRA `(.L_x_36878) ;  /* 0x0000003000007947 */ /* 0x000fea0003800000 */
.L_x_36877:
[----:B-----5:R-:W-:-:S05]  /*2420*/  HADD2.F32 R147, -RZ, R133.H0_H0 ;  /* 0x20000085ff937230 */ /* 0x020fca0000004100 */
[----:B------:R-:W-:-:S04]  /*2430*/  FADD.FTZ R182, R147, R182 ;  /* 0x000000b693b67221 */ /* 0x000fc80000010000 */
[----:B------:R-:W-:Y:S02]  /*2440*/  @P1 FADD.FTZ R182, R138, R182 ;  /* 0x000000b68ab61221 */ /* 0x000fe40000010000 */
.L_x_36878:
[----:B------:R-:W-:Y:S01]  /*2450*/  HADD2.F32 R183, -RZ, R149.H1_H1 ;  /* 0x30000095ffb77230 */ /* 0x000fe20000004100 */
[----:B------:R-:W-:Y:S05]  /*2460*/  @P2 BRA `(.L_x_36879) ;  /* 0x0000003000002947 */ /* 0x000fea0003800000 */
[----:B------:R-:W-:Y:S05]  /*2470*/  @!P1 BRA `(.L_x_36880) ;  /* 0x0000005000009947 */ /* 0x000fea0003800000 */
[----:B-----5:R-:W-:Y:S01]  /*2480*/  FADD.FTZ R183, R139, R183 ;  /* 0x000000b78bb77221 */ /* 0x020fe20000010000 */
[----:B------:R-:W-:Y:S05]  /*2490*/  BRA `(.L_x_36880) ;  /* 0x0000003000007947 */ /* 0x000fea0003800000 */
.L_x_36879:
[----:B-----5:R-:W-:-:S05]  /*24a0*/  HADD2.F32 R144, -RZ, R133.H1_H1 ;  /* 0x30000085ff907230 */ /* 0x020fca0000004100 */
[----:B------:R-:W-:-:S04]  /*24b0*/  FADD.FTZ R183, R144, R183 ;  /* 0x000000b790b77221 */ /* 0x000fc80000010000 */
[----:B------:R-:W-:Y:S02]  /*24c0*/  @P1 FADD.FTZ R183, R139, R183 ;  /* 0x000000b78bb71221 */ /* 0x000fe40000010000 */
.L_x_36880:
[----:B------:R-:W-:Y:S01]  /*24d0*/  HADD2.F32 R148, -RZ, R150.H0_H0 ;  /* 0x20000096ff947230 */ /* 0x000fe20000004100 */
[----:B------:R-:W-:Y:S05]  /*24e0*/  @P2 BRA `(.L_x_36881) ;  /* 0x0000003000002947 */ /* 0x000fea0003800000 */
[----:B------:R-:W-:Y:S05]  /*24f0*/  @!P1 BRA `(.L_x_36882) ;  /* 0x0000005000009947 */ /* 0x000fea0003800000 */
[----:B-----5:R-:W-:Y:S01]  /*2500*/  FADD.FTZ R148, R140, R148 ;  /* 0x000000948c947221 */ /* 0x020fe20000010000 */
[----:B------:R-:W-:Y:S05]  /*2510*/  BRA `(.L_x_36882) ;  /* 0x0000003000007947 */ /* 0x000fea0003800000 */
.L_x_36881:
[----:B-----5:R-:W-:-:S05]  /*2520*/  HADD2.F32 R147, -RZ, R134.H0_H0 ;  /* 0x20000086ff937230 */ /* 0x020fca0000004100 */
[----:B------:R-:W-:-:S04]  /*2530*/  FADD.FTZ R148, R147, R148 ;  /* 0x0000009493947221 */ /* 0x000fc80000010000 */
[----:B------:R-:W-:Y:S02]  /*2540*/  @P1 FADD.FTZ R148, R140, R148 ;  /* 0x000000948c941221 */ /* 0x000fe40000010000 */
.L_x_36882:
[----:B------:R-:W-:Y:S01]  /*2550*/  HADD2.F32 R149, -RZ, R150.H1_H1 ;  /* 0x30000096ff957230 */ /* 0x000fe20000004100 */
[----:B------:R-:W-:Y:S05]  /*2560*/  @P2 BRA `(.L_x_36883) ;  /* 0x0000003000002947 */ /* 0x000fea0003800000 */
[----:B------:R-:W-:Y:S05]  /*2570*/  @!P1 BRA `(.L_x_36884) ;  /* 0x0000005000009947 */ /* 0x000fea0003800000 */
[----:B-----5:R-:W-:Y:S01]  /*2580*/  FADD.FTZ R149, R141, R149 ;  /* 0x000000958d957221 */ /* 0x020fe20000010000 */
[----:B------:R-:W-:Y:S05]  /*2590*/  BRA `(.L_x_36884) ;  /* 0x0000003000007947 */ /* 0x000fea0003800000 */
.L_x_36883:
[----:B-----5:R-:W-:-:S05]  /*25a0*/  HADD2.F32 R144, -RZ, R134.H1_H1 ;  /* 0x30000086ff907230 */ /* 0x020fca0000004100 */
[----:B------:R-:W-:-:S04]  /*25b0*/  FADD.FTZ R149, R144, R149 ;  /* 0x0000009590957221 */ /* 0x000fc80000010000 */
[----:B------:R-:W-:Y:S02]  /*25c0*/  @P1 FADD.FTZ R149, R141, R149 ;  /* 0x000000958d951221 */ /* 0x000fe40000010000 */
.L_x_36884:
[----:B------:R-:W-:Y:S01]  /*25d0*/  HADD2.F32 R150, -RZ, R151.H0_H0 ;  /* 0x20000097ff967230 */ /* 0x000fe20000004100 */
[----:B------:R-:W-:Y:S05]  /*25e0*/  @P2 BRA `(.L_x_36885) ;  /* 0x0000003000002947 */ /* 0x000fea0003800000 */
[----:B------:R-:W-:Y:S05]  /*25f0*/  @!P1 BRA `(.L_x_36886) ;  /* 0x0000005000009947 */ /* 0x000fea0003800000 */
[----:B-----5:R-:W-:Y:S01]  /*2600*/  FADD.FTZ R150, R142, R150 ;  /* 0x000000968e967221 */ /* 0x020fe20000010000 */
[----:B------:R-:W-:Y:S05]  /*2610*/  BRA `(.L_x_36886) ;  /* 0x0000003000007947 */ /* 0x000fea0003800000 */
.L_x_36885:
[----:B-----5:R-:W-:-:S05]  /*2620*/  HADD2.F32 R147, -RZ, R135.H0_H0 ;  /* 0x20000087ff937230 */ /* 0x020fca0000004100 */
[----:B------:R-:W-:-:S04]  /*2630*/  FADD.FTZ R150, R147, R150 ;  /* 0x0000009693967221 */ /* 0x000fc80000010000 */
[----:B------:R-:W-:Y:S02]  /*2640*/  @P1 FADD.FTZ R150, R142, R150 ;  /* 0x000000968e961221 */ /* 0x000fe40000010000 */
.L_x_36886:
[----:B------:R-:W-:Y:S01]  /*2650*/  HADD2.F32 R151, -RZ, R151.H1_H1 ;  /* 0x30000097ff977230 */ /* 0x000fe20000004100 */
[----:B------:R-:W-:Y:S05]  /*2660*/  @P2 BRA `(.L_x_36887) ;  /* 0x0000003000002947 */ /* 0x000fea0003800000 */
[----:B------:R-:W-:Y:S05]  /*2670*/  @!P1 BRA `(.L_x_36888) ;  /* 0x0000005000009947 */ /* 0x000fea0003800000 */
[----:B-----5:R-:W-:Y:S01]  /*2680*/  FADD.FTZ R151, R143, R151 ;  /* 0x000000978f977221 */ /* 0x020fe20000010000 */
[----:B------:R-:W-:Y:S05]  /*2690*/  BRA `(.L_x_36888) ;  /* 0x0000003000007947 */ /* 0x000fea0003800000 */
.L_x_36887:
[----:B-----5:R-:W-:-:S05]  /*26a0*/  HADD2.F32 R144, -RZ, R135.H1_H1 ;  /* 0x30000087ff907230 */ /* 0x020fca0000004100 */
[----:B------:R-:W-:-:S04]  /*26b0*/  FADD.FTZ R151, R144, R151 ;  /* 0x0000009790977221 */ /* 0x000fc80000010000 */
[----:B------:R-:W-:Y:S02]  /*26c0*/  @P1 FADD.FTZ R151, R143, R151 ;  /* 0x000000978f971221 */ /* 0x000fe40000010000 */
.L_x_36888:
        /* <DEDUP_REMOVED lines=16> */
.L_x_36889:
[----:B0----5:R-:W-:-:S05]  /*27d0*/  HADD2.F32 R153, -RZ, R132.H0_H0 ;  /* 0x20000084ff997230 */ /* 0x021fca0000004100 */
[----:B------:R-:W-:-:S04]  /*27e0*/  FADD.FTZ R152, R153, R152 ;  /* 0x0000009899987221 */ /* 0x000fc80000010000 */
[----:B------:R-:W-:Y:S02]  /*27f0*/  @P1 FADD.FTZ R152, R136, R152 ;  /* 0x0000009888981221 */ /* 0x000fe40000010000 */
.L_x_36890:
[----:B------:R-:W-:Y:S01]  /*2800*/  HADD2.F32 R153, -RZ, R144.H1_H1 ;  /* 0x30000090ff997230 */ /* 0x000fe20000004100 */
[----:B------:R-:W-:Y:S05]  /*2810*/  @P2 BRA `(.L_x_36891) ;  /* 0x0000003000002947 */ /* 0x000fea0003800000 */
[----:B------:R-:W-:Y:S05]  /*2820*/  @!P1 BRA `(.L_x_36892) ;  /* 0x0000005000009947 */ /* 0x000fea0003800000 */
[----:B-----5:R-:W-:Y:S01]  /*2830*/  FADD.FTZ R153, R137, R153 ;  /* 0x0000009989997221 */ /* 0x020fe20000010000 */
[----:B------:R-:W-:Y:S05]  /*2840*/  BRA `(.L_x_36892) ;  /* 0x0000003000007947 */ /* 0x000fea0003800000 */
.L_x_36891:
[----:B-----5:R-:W-:-:S05]  /*2850*/  HADD2.F32 R144, -RZ, R132.H1_H1 ;  /* 0x30000084ff907230 */ /* 0x020fca0000004100 */
[----:B------:R-:W-:-:S04]  /*2860*/  FADD.FTZ R153, R144, R153 ;  /* 0x0000009990997221 */ /* 0x000fc80000010000 */
[----:B------:R-:W-:Y:S02]  /*2870*/  @P1 FADD.FTZ R153, R137, R153 ;  /* 0x0000009989991221 */ /* 0x000fe40000010000 */
.L_x_36892:
[----:B------:R-:W-:Y:S01]  /*2880*/  HADD2.F32 R154, -RZ, R145.H0_H0 ;  /* 0x20000091ff9a7230 */ /* 0x000fe20000004100 */
[----:B------:R-:W-:Y:S05]  /*2890*/  @P2 BRA `(.L_x_36893) ;  /* 0x0000003000002947 */ /* 0x000fea0003800000 */
[----:B------:R-:W-:Y:S05]  /*28a0*/  @!P1 BRA `(.L_x_36894) ;  /* 0x0000005000009947 */ /* 0x000fea0003800000 */
[----:B-----5:R-:W-:Y:S01]  /*28b0*/  FADD.FTZ R154, R138, R154 ;  /* 0x0000009a8a9a7221 */ /* 0x020fe20000010000 */
[----:B------:R-:W-:Y:S05]  /*28c0*/  BRA `(.L_x_36894) ;  /* 0x0000003000007947 */ /* 0x000fea0003800000 */
.L_x_36893:
[----:B-----5:R-:W-:-:S05]  /*28d0*/  HADD2.F32 R155, -RZ, R133.H0_H0 ;  /* 0x20000085ff9b7230 */ /* 0x020fca0000004100 */
[----:B------:R-:W-:-:S04]  /*28e0*/  FADD.FTZ R154, R155, R154 ;  /* 0x0000009a9b9a7221 */ /* 0x000fc80000010000 */
[----:B------:R-:W-:Y:S02]  /*28f0*/  @P1 FADD.FTZ R154, R138, R154 ;  /* 0x0000009a8a9a1221 */ /* 0x000fe40000010000 */
.L_x_36894:
[----:B------:R-:W-:Y:S01]  /*2900*/  HADD2.F32 R155, -RZ, R145.H1_H1 ;  /* 0x30000091ff9b7230 */ /* 0x000fe20000004100 */
[----:B------:R-:W-:Y:S05]  /*2910*/  @P2 BRA `(.L_x_36895) ;  /* 0x0000003000002947 */ /* 0x000fea0003800000 */
[----:B------:R-:W-:Y:S05]  /*2920*/  @!P1 BRA `(.L_x_36896) ;  /* 0x0000005000009947 */ /* 0x000fea0003800000 */
[----:B-----5:R-:W-:Y:S01]  /*2930*/  FADD.FTZ R155, R139, R155 ;  /* 0x0000009b8b9b7221 */ /* 0x020fe20000010000 */
[----:B------:R-:W-:Y:S05]  /*2940*/  BRA `(.L_x_36896) ;  /* 0x0000003000007947 */ /* 0x000fea0003800000 */
.L_x_36895:
[----:B-----5:R-:W-:-:S05]  /*2950*/  HADD2.F32 R144, -RZ, R133.H1_H1 ;  /* 0x30000085ff907230 */ /* 0x020fca0000004100 */
[----:B------:R-:W-:-:S04]  /*2960*/  FADD.FTZ R155, R144, R155 ;  /* 0x0000009b909b7221 */ /* 0x000fc80000010000 */
[----:B------:R-:W-:Y:S02]  /*2970*/  @P1 FADD.FTZ R155, R139, R155 ;  /* 0x0000009b8b9b1221 */ /* 0x000fe40000010000 */
.L_x_36896:
[----:B------:R-:W-:Y:S01]  /*2980*/  HADD2.F32 R144, -RZ, R146.H0_H0 ;  /* 0x20000092ff907230 */ /* 0x000fe20000004100 */
[----:B------:R-:W-:Y:S05]  /*2990*/  @P2 BRA `(.L_x_36897) ;  /* 0x0000003000002947 */ /* 0x000fea0003800000 */
[----:B------:R-:W-:Y:S05]  /*29a0*/  @!P1 BRA `(.L_x_36898) ;  /* 0x0000005000009947 */ /* 0x000fea0003800000 */
[----:B-----5:R-:W-:Y:S01]  /*29b0*/  FADD.FTZ R144, R140, R144 ;  /* 0x000000908c907221 */ /* 0x020fe20000010000 */
[----:B------:R-:W-:Y:S05]  /*29c0*/  BRA `(.L_x_36898) ;  /* 0x0000003000007947 */ /* 0x000fea0003800000 */
.L_x_36897:
[----:B-----5:R-:W-:-:S05]  /*29d0*/  HADD2.F32 R145, -RZ, R134.H0_H0 ;  /* 0x20000086ff917230 */ /* 0x020fca0000004100 */
[----:B------:R-:W-:-:S04]  /*29e0*/  FADD.FTZ R144, R145, R144 ;  /* 0x0000009091907221 */ /* 0x000fc80000010000 */
[----:B------:R-:W-:Y:S02]  /*29f0*/  @P1 FADD.FTZ R144, R140, R144 ;  /* 0x000000908c901221 */ /* 0x000fe40000010000 */
.L_x_36898:
[----:B------:R-:W-:Y:S01]  /*2a00*/  HADD2.F32 R145, -RZ, R146.H1_H1 ;  /* 0x30000092ff917230 */ /* 0x000fe20000004100 */
[----:B------:R-:W-:Y:S05]  /*2a10*/  @P2 BRA `(.L_x_36899) ;  /* 0x0000003000002947 */ /* 0x000fea0003800000 */
[----:B------:R-:W-:Y:S05]  /*2a20*/  @!P1 BRA `(.L_x_36900) ;  /* 0x0000005000009947 */ /* 0x000fea0003800000 */
[----:B-----5:R-:W-:Y:S01]  /*2a30*/  FADD.FTZ R145, R141, R145 ;  /* 0x000000918d917221 */ /* 0x020fe20000010000 */
[----:B------:R-:W-:Y:S05]  /*2a40*/  BRA `(.L_x_36900) ;  /* 0x0000003000007947 */ /* 0x000fea0003800000 */
.L_x_36899:
[----:B-----5:R-:W-:-:S05]  /*2a50*/  HADD2.F32 R146, -RZ, R134.H1_H1 ;  /* 0x30000086ff927230 */ /* 0x020fca0000004100 */
[----:B------:R-:W-:-:S04]  /*2a60*/  FADD.FTZ R145, R146, R145 ;  /* 0x0000009192917221 */ /* 0x000fc80000010000 */
[----:B------:R-:W-:Y:S02]  /*2a70*/  @P1 FADD.FTZ R145, R141, R145 ;  /* 0x000000918d911221 */ /* 0x000fe40000010000 */
.L_x_36900:
[----:B------:R-:W-:Y:S01]  /*2a80*/  HADD2.F32 R146, -RZ, R147.H0_H0 ;  /* 0x20000093ff927230 */ /* 0x000fe20000004100 */
[----:B------:R-:W-:Y:S05]  /*2a90*/  @P2 BRA `(.L_x_36901) ;  /* 0x0000003000002947 */ /* 0x000fea0003800000 */
[----:B------:R-:W-:Y:S05]  /*2aa0*/  @!P1 BRA `(.L_x_36902) ;  /* 0x0000005000009947 */ /* 0x000fea0003800000 */
[----:B-----5:R-:W-:Y:S01]  /*2ab0*/  FADD.FTZ R146, R142, R146 ;  /* 0x000000928e927221 */ /* 0x020fe20000010000 */
[----:B------:R-:W-:Y:S05]  /*2ac0*/  BRA `(.L_x_36902) ;  /* 0x0000003000007947 */ /* 0x000fea0003800000 */
.L_x_36901:
[----:B-----5:R-:W-:-:S05]  /*2ad0*/  HADD2.F32 R217, -RZ, R135.H0_H0 ;  /* 0x20000087ffd97230 */ /* 0x020fca0000004100 */
[----:B------:R-:W-:-:S04]  /*2ae0*/  FADD.FTZ R146, R217, R146 ;  /* 0x00000092d9927221 */ /* 0x000fc80000010000 */
[----:B------:R-:W-:Y:S02]  /*2af0*/  @P1 FADD.FTZ R146, R142, R146 ;  /* 0x000000928e921221 */ /* 0x000fe40000010000 */
.L_x_36902:
[----:B------:R-:W-:Y:S01]  /*2b00*/  HADD2.F32 R147, -RZ, R147.H1_H1 ;  /* 0x30000093ff937230 */ /* 0x000fe20000004100 */
[----:B------:R-:W-:Y:S05]  /*2b10*/  @P2 BRA `(.L_x_36903) ;  /* 0x0000003000002947 */ /* 0x000fea0003800000 */
[----:B------:R-:W-:Y:S05]  /*2b20*/  @!P1 BRA `(.L_x_36904) ;  /* 0x0000005000009947 */ /* 0x000fea0003800000 */
[----:B-----5:R-:W-:Y:S01]  /*2b30*/  FADD.FTZ R147, R143, R147 ;  /* 0x000000938f937221 */ /* 0x020fe20000010000 */
[----:B------:R-:W-:Y:S05]  /*2b40*/  BRA `(.L_x_36904) ;  /* 0x0000003000007947 */ /* 0x000fea0003800000 */
.L_x_36903:
[----:B-----5:R-:W-:-:S05]  /*2b50*/  HADD2.F32 R216, -RZ, R135.H1_H1 ;  /* 0x30000087ffd87230 */ /* 0x020fca0000004100 */
[----:B------:R-:W-:-:S04]  /*2b60*/  FADD.FTZ R147, R216, R147 ;  /* 0x00000093d8937221 */ /* 0x000fc80000010000 */
[----:B------:R-:W-:Y:S02]  /*2b70*/  @P1 FADD.FTZ R147, R143, R147 ;  /* 0x000000938f931221 */ /* 0x000fe40000010000 */
.L_x_36904:
        /* <DEDUP_REMOVED lines=70> */
.L_x_36909:
        /* <DEDUP_REMOVED lines=148> */
.L_x_36910:
        /* <DEDUP_REMOVED lines=90> */
[----:B------:R-:W-:Y:S01]  /*3ec0*/  F2FP.PACK_AB R145, R150, R145 ;  /* 0x000000919691723e */ /* 0x000fe200000000ff */
[----:B------:R-:W-:Y:S01]  /*3ed0*/  FFMA.FTZ R156, R75, R156, R11 ;  /* 0x0000009c4b9c7223 */ /* 0x000fe2000001000b */
[----:B------:R-:W-:Y:S01]  /*3ee0*/  F2FP.PACK_AB R144, R151, R144 ;  /* 0x000000909790723e */ /* 0x000fe200000000ff */
[----:B------:R-:W-:-:S03]  /*3ef0*/  @!P1 IMAD.WIDE R148, R3, R0, c[0x0][0x1a8] ;  /* 0x00006a0003949625 */ /* 0x000fc600078e0200 */
[----:B------:R-:W-:Y:S01]  /*3f00*/  F2FP.PACK_AB R147, R156, R147 ;  /* 0x000000939c93723e */ /* 0x000fe200000000ff */
[----:B------:R-:W-:Y:S01]  /*3f10*/  FFMA.FTZ R153, R73, R154, R9 ;  /* 0x0000009a49997223 */ /* 0x000fe20000010009 */
[----:B------:R0:W-:Y:S01]  /*3f20*/  @!P1 STG.E [R148.64], R221 ;  /* 0x000000dd94009986 */ /* 0x0001e2000c101904 */
[C---:B------:R-:W-:Y:S02]  /*3f30*/  FMUL.FTZ R151, R221.reuse, R200 ;  /* 0x000000c8dd977220 */ /* 0x040fe40000410000 */
[----:B------:R-:W-:Y:S01]  /*3f40*/  FMUL.FTZ R150, R221, R201 ;  /* 0x000000c9dd967220 */ /* 0x000fe20000410000 */
[----:B------:R-:W-:Y:S01]  /*3f50*/  F2FP.PACK_AB R146, R153, R152 ;  /* 0x000000989992723e */ /* 0x000fe200000000ff */
        /* <DEDUP_REMOVED lines=17> */
[----:B------:R-:W-:-:S02]  /*4070*/  FFMA.FTZ R151, R82, R181, R18 ;  /* 0x000000b552977223 */ /* 0x000fc40000010012 */
[----:B------:R-:W-:Y:S01]  /*4080*/  FFMA.FTZ R156, R83, R156, R19 ;  /* 0x0000009c539c7223 */ /* 0x000fe20000010013 */
[----:B------:R-:W-:Y:S01]  /*4090*/  F2FP.PACK_AB R155, R180, R183 ;  /* 0x000000b7b49b723e */ /* 0x000fe200000000ff */
[----:B------:R-:W-:Y:S01]  /*40a0*/  FFMA.FTZ R152, R79, R152, R15 ;  /* 0x000000984f987223 */ /* 0x000fe2000001000f */
[----:B------:R-:W-:Y:S01]  /*40b0*/  MOV R183, 0x10 ;  /* 0x0000001000b77802 */ /* 0x000fe20000000f00 */
[C---:B------:R-:W-:Y:S01]  /*40c0*/  FMUL.FTZ R153, R221.reuse, R188 ;  /* 0x000000bcdd997220 */ /* 0x040fe20000410000 */
[----:B------:R-:W-:Y:S01]  /*40d0*/  F2FP.PACK_AB R151, R156, R151 ;  /* 0x000000979c97723e */ /* 0x000fe200000000ff */
[C---:B------:R-:W-:Y:S01]  /*40e0*/  FMUL.FTZ R157, R221.reuse, R190 ;  /* 0x000000bedd9d7220 */ /* 0x040fe20000410000 */
[----:B------:R-:W-:Y:S01]  /*40f0*/  F2FP.PACK_AB R149, R152, R149 ;  /* 0x000000959895723e */ /* 0x000fe200000000ff */
        /* <DEDUP_REMOVED lines=11> */
[----:B------:R-:W-:Y:S01]  /*41b0*/  F2FP.PACK_AB R152, R157, R152 ;  /* 0x000000989d98723e */ /* 0x000fe200000000ff */
[----:B------:R-:W-:Y:S01]  /*41c0*/  IMAD.WIDE.U32 R214, R214, R183, c[0x0][0x208] ;  /* 0x00008200d6d67625 */ /* 0x000fe200078e00b7 */
[----:B------:R-:W-:Y:S02]  /*41d0*/  LEA.HI.X R157, R212, c[0x0][0x20c], RZ, 0x4, P0 ;  /* 0x00008300d49d7a11 */ /* 0x000fe400000f24ff */
[----:B------:R-:W-:Y:S01]  /*41e0*/  F2FP.PACK_AB R154, R184, R181 ;  /* 0x000000b5b89a723e */ /* 0x000fe200000000ff */
[----:B------:R-:W-:Y:S01]  /*41f0*/  FMUL.FTZ R185, R221, R176 ;  /* 0x000000b0ddb97220 */ /* 0x000fe20000410000 */
[----:B------:R-:W-:Y:S01]  /*4200*/  F2FP.PACK_AB R153, R180, R153 ;  /* 0x00000099b499723e */ /* 0x000fe200000000ff */
        /* <DEDUP_REMOVED lines=19> */
[----:B------:R-:W-:Y:S01]  /*4340*/  F2FP.PACK_AB R148, R153, R148 ;  /* 0x000000949994723e */ /* 0x000fe200000000ff */
[----:B------:R-:W-:Y:S01]  /*4350*/  FMUL.FTZ R174, R221, R163 ;  /* 0x000000a3ddae7220 */ /* 0x000fe20000410000 */
[----:B------:R-:W-:Y:S01]  /*4360*/  F2FP.PACK_AB R154, R157, R154 ;  /* 0x0000009a9d9a723e */ /* 0x000fe200000000ff */
        /* <DEDUP_REMOVED lines=13> */
[----:B------:R-:W-:Y:S02]  /*4440*/  FFMA.FTZ R156, R118, R159, R54 ;  /* 0x0000009f769c7223 */ /* 0x000fe40000010036 */
[----:B------:R-:W-:Y:S01]  /*4450*/  FFMA.FTZ R161, R119, R222, R55 ;  /* 0x000000de77a17223 */ /* 0x000fe20000010037 */
[----:B------:R-:W-:Y:S01]  /*4460*/  F2FP.PACK_AB R150, R155, R150 ;  /* 0x000000969b96723e */ /* 0x000fe200000000ff */
[----:B------:R-:W-:Y:S02]  /*4470*/  FMUL.FTZ R187, R221, R178 ;  /* 0x000000b2ddbb7220 */ /* 0x000fe40000410000 */
[----:B------:R-:W-:Y:S01]  /*4480*/  FFMA.FTZ R195, R114, R195, R50 ;  /* 0x000000c372c37223 */ /* 0x000fe20000010032 */
[----:B------:R-:W-:Y:S01]  /*4490*/  F2FP.PACK_AB R157, R161, R156 ;  /* 0x0000009ca19d723e */ /* 0x000fe200000000ff */
[----:B------:R-:W-:-:S02]  /*44a0*/  FFMA.FTZ R158, R115, R158, R51 ;  /* 0x0000009e739e7223 */ /* 0x000fc40000010033 */
[C---:B------:R-:W-:Y:S02]  /*44b0*/  FMUL.FTZ R178, R221.reuse, R179 ;  /* 0x000000b3ddb27220 */ /* 0x040fe40000410000 */
[C---:B------:R-:W-:Y:S01]  /*44c0*/  FMUL.FTZ R193, R221.reuse, R162 ;  /* 0x000000a2ddc17220 */ /* 0x040fe20000410000 */
[----:B------:R-:W-:Y:S01]  /*44d0*/  F2FP.PACK_AB R155, R158, R195 ;  /* 0x000000c39e9b723e */ /* 0x000fe200000000ff */
        /* <DEDUP_REMOVED lines=20> */
[----:B------:R-:W-:Y:S02]  /*4620*/  FFMA.FTZ R185, R92, R185, R28 ;  /* 0x000000b95cb97223 */ /* 0x000fe4000001001c */
[----:B------:R-:W-:Y:S02]  /*4630*/  FFMA.FTZ R176, R93, R176, R29 ;  /* 0x000000b05db07223 */ /* 0x000fe4000001001d */
[----:B------:R-:W-:-:S02]  /*4640*/  FFMA.FTZ R187, R94, R187, R30 ;  /* 0x000000bb5ebb7223 */ /* 0x000fc4000001001e */
[----:B------:R-:W-:Y:S01]  /*4650*/  FFMA.FTZ R189, R96, R189, R32 ;  /* 0x000000bd60bd7223 */ /* 0x000fe20000010020 */
[----:B------:R-:W-:Y:S01]  /*4660*/  F2FP.PACK_AB R144, R176, R185 ;  /* 0x000000b9b090723e */ /* 0x000fe200000000ff */
        /* <DEDUP_REMOVED lines=47> */
.L_x_36907:
[----:B------:R-:W-:Y:S05]  /*4960*/  EXIT ;  /* 0x000000000000794d */ /* 0x000fea0003800000 */
.L_x_36905:
[----:B------:R-:W-:Y:S01]  /*4970*/  HFMA2.MMA R215, -RZ, RZ, 0, 5.9604644775390625e-08 ;  /* 0x00000001ffd77435 */ /* 0x000fe200000001ff */
[----:B0-----:R-:W-:Y:S02]  /*4980*/  MOV R216, R223 ;  /* 0x000000df00d87202 */ /* 0x001fe40000000f00 */
[----:B------:R-:W-:Y:S02]  /*4990*/  MOV R0, 0x1f ;  /* 0x0000001f00007802 */ /* 0x000fe40000000f00 */
[----:B------:R-:W-:Y:S02]  /*49a0*/  MOV R221, 0xffffffff ;  /* 0xffffffff00dd7802 */ /* 0x000fe40000000f00 */
[----:B------:R-:W-:Y:S02]  /*49b0*/  MOV R218, 0x49d0 ;  /* 0x000049d000da7802 */ /* 0x000fe40000000f00 */
[----:B-----5:R-:W-:Y:S05]  /*49c0*/  CALL.REL.NOINC `($__internal_59_$__cuda_sm70_shflsync_bfly_p) ;  /* 0x00000ba000007944 */ /* 0x020fea0003c00000 */
[----:B01----:R-:W-:Y:S05]  /*49d0*/  BRA `(.L_x_36909) ;  /* 0xffffe60000007947 */ /* 0x003fea000383ffff */
.L_x_36906:
[----:B------:R-:W-:Y:S01]  /*49e0*/  HFMA2.MMA R215, -RZ, RZ, 0, 1.1920928955078125e-07 ;  /* 0x00000002ffd77435 */ /* 0x000fe200000001ff */
[----:B0-----:R-:W-:Y:S02]  /*49f0*/  MOV R216, R223 ;  /* 0x000000df00d87202 */ /* 0x001fe40000000f00 */
[----:B------:R-:W-:-:S02]  /*4a00*/  MOV R0, 0x1f ;  /* 0x0000001f00007802 */ /* 0x000fc40000000f00 */
[----:B------:R-:W-:Y:S02]  /*4a10*/  MOV R221, 0xffffffff ;  /* 0xffffffff00dd7802 */ /* 0x000fe40000000f00 */
[----:B------:R-:W-:Y:S02]  /*4a20*/  MOV R218, 0x4a40 ;  /* 0x00004a4000da7802 */ /* 0x000fe40000000f00 */
[----:B-----5:R-:W-:Y:S05]  /*4a30*/  CALL.REL.NOINC `($__internal_59_$__cuda_sm70_shflsync_bfly_p) ;  /* 0x00000b3000007944 */ /* 0x020fea0003c00000 */
[----:B0-----:R-:W-:Y:S01]  /*4a40*/  HFMA2.MMA R215, -RZ, RZ, 0, 2.384185791015625e-07 ;  /* 0x00000004ffd77435 */ /* 0x001fe200000001ff */
[----:B-1----:R-:W-:Y:S01]  /*4a50*/  FADD.FTZ R216, R223, R0 ;  /* 0x00000000dfd87221 */ /* 0x002fe20000010000 */
[----:B------:R-:W-:Y:S02]  /*4a60*/  MOV R0, 0x1f ;  /* 0x0000001f00007802 */ /* 0x000fe40000000f00 */
[----:B------:R-:W-:Y:S02]  /*4a70*/  MOV R221, 0xffffffff ;  /* 0xffffffff00dd7802 */ /* 0x000fe40000000f00 */
[----:B------:R-:W-:Y:S02]  /*4a80*/  MOV R218, 0x4aa0 ;  /* 0x00004aa000da7802 */ /* 0x000fe40000000f00 */
[----:B------:R-:W-:Y:S05]  /*4a90*/  CALL.REL.NOINC `($__internal_59_$__cuda_sm70_shflsync_bfly_p) ;  /* 0x00000ad000007944 */ /* 0x000fea0003c00000 */
[----:B0-----:R-:W-:Y:S01]  /*4aa0*/  HFMA2.MMA R215, -RZ, RZ, 0, 4.76837158203125e-07 ;  /* 0x00000008ffd77435 */ /* 0x001fe200000001ff */
[----:B-1----:R-:W-:Y:S01]  /*4ab0*/  FADD.FTZ R216, R216, R0 ;  /* 0x00000000d8d87221 */ /* 0x002fe20000010000 */
[----:B------:R-:W-:-:S02]  /*4ac0*/  MOV R0, 0x1f ;  /* 0x0000001f00007802 */ /* 0x000fc40000000f00 */
[----:B------:R-:W-:Y:S02]  /*4ad0*/  MOV R221, 0xffffffff ;  /* 0xffffffff00dd7802 */ /* 0x000fe40000000f00 */
[----:B------:R-:W-:Y:S02]  /*4ae0*/  MOV R218, 0x4b00 ;  /* 0x00004b0000da7802 */ /* 0x000fe40000000f00 */
[----:B------:R-:W-:Y:S05]  /*4af0*/  CALL.REL.NOINC `($__internal_59_$__cuda_sm70_shflsync_bfly_p) ;  /* 0x00000a7000007944 */ /* 0x000fea0003c00000 */
[----:B0-----:R-:W-:Y:S01]  /*4b00*/  HFMA2.MMA R215, -RZ, RZ, 0, 9.5367431640625e-07 ;  /* 0x00000010ffd77435 */ /* 0x001fe200000001ff */
[----:B-1----:R-:W-:Y:S01]  /*4b10*/  FADD.FTZ R216, R216, R0 ;  /* 0x00000000d8d87221 */ /* 0x002fe20000010000 */
[----:B------:R-:W-:Y:S02]  /*4b20*/  MOV R0, 0x1f ;  /* 0x0000001f00007802 */ /* 0x000fe40000000f00 */
[----:B------:R-:W-:Y:S02]  /*4b30*/  MOV R221, 0xffffffff ;  /* 0xffffffff00dd7802 */ /* 0x000fe40000000f00 */
[----:B------:R-:W-:Y:S02]  /*4b40*/  MOV R218, 0x4b60 ;  /* 0x00004b6000da7802 */ /* 0x000fe40000000f00 */
[----:B------:R-:W-:Y:S05]  /*4b50*/  CALL.REL.NOINC `($__internal_59_$__cuda_sm70_shflsync_bfly_p) ;  /* 0x00000a1000007944 */ /* 0x000fea0003c00000 */
        /* <DEDUP_REMOVED lines=134> */
[----:B------:R-:W-:Y:S05]  /*53c0*/  CALL.REL.NOINC `($__internal_59_$__cuda_sm70_shflsync_bfly_p) ;  /* 0x000001a000007944 */ /* 0x000fea0003c00000 */
[----:B0-----:R-:W-:Y:S01]  /*53d0*/  HFMA2.MMA R215, -RZ, RZ, 0, 1.1920928955078125e-07 ;  /* 0x00000002ffd77435 */ /* 0x001fe200000001ff */
[----:B-1----:R-:W-:Y:S01]  /*53e0*/  FADD.FTZ R216, R216, R0 ;  /* 0x00000000d8d87221 */ /* 0x002fe20000010000 */
[----:B------:R-:W-:Y:S02]  /*53f0*/  MOV R0, 0x1f ;  /* 0x0000001f00007802 */ /* 0x000fe40000000f00 */
[----:B------:R-:W-:Y:S02]  /*5400*/  MOV R221, 0xffffffff ;  /* 0xffffffff00dd7802 */ /* 0x000fe40000000f00 */
[----:B------:R-:W-:Y:S02]  /*5410*/  MOV R218, 0x5430 ;  /* 0x0000543000da7802 */ /* 0x000fe40000000f00 */
[----:B------:R-:W-:Y:S05]  /*5420*/  CALL.REL.NOINC `($__internal_59_$__cuda_sm70_shflsync_bfly_p) ;  /* 0x0000014000007944 */ /* 0x000fea0003c00000 */
[----:B0-----:R-:W-:Y:S01]  /*5430*/  HFMA2.MMA R215, -RZ, RZ, 0, 2.384185791015625e-07 ;  /* 0x00000004ffd77435 */ /* 0x001fe200000001ff */
[----:B-1----:R-:W-:Y:S01]  /*5440*/  FADD.FTZ R216, R216, R0 ;  /* 0x00000000d8d87221 */ /* 0x002fe20000010000 */
[----:B------:R-:W-:-:S02]  /*5450*/  MOV R0, 0x1f ;  /* 0x0000001f00007802 */ /* 0x000fc40000000f00 */
[----:B------:R-:W-:Y:S02]  /*5460*/  MOV R221, 0xffffffff ;  /* 0xffffffff00dd7802 */ /* 0x000fe40000000f00 */
[----:B------:R-:W-:Y:S02]  /*5470*/  MOV R218, 0x5490 ;  /* 0x0000549000da7802 */ /* 0x000fe40000000f00 */
[----:B------:R-:W-:Y:S05]  /*5480*/  CALL.REL.NOINC `($__internal_59_$__cuda_sm70_shflsync_bfly_p) ;  /* 0x000000e000007944 */ /* 0x000fea0003c00000 */
[----:B0-----:R-:W-:Y:S01]  /*5490*/  HFMA2.MMA R215, -RZ, RZ, 0, 4.76837158203125e-07 ;  /* 0x00000008ffd77435 */ /* 0x001fe200000001ff */
[----:B-1----:R-:W-:Y:S01]  /*54a0*/  FADD.FTZ R216, R216, R0 ;  /* 0x00000000d8d87221 */ /* 0x002fe20000010000 */
[----:B------:R-:W-:Y:S02]  /*54b0*/  MOV R0, 0x1f ;  /* 0x0000001f00007802 */ /* 0x000fe40000000f00 */
[----:B------:R-:W-:Y:S02]  /*54c0*/  MOV R221, 0xffffffff ;  /* 0xffffffff00dd7802 */ /* 0x000fe40000000f00 */
[----:B------:R-:W-:Y:S02]  /*54d0*/  MOV R218, 0x54f0 ;  /* 0x000054f000da7802 */ /* 0x000fe40000000f00 */
[----:B------:R-:W-:Y:S05]  /*54e0*/  CALL.REL.NOINC `($__internal_59_$__cuda_sm70_shflsync_bfly_p) ;  /* 0x0000008000007944 */ /* 0x000fea0003c00000 */
[----:B0-----:R-:W-:Y:S01]  /*54f0*/  HFMA2.MMA R215, -RZ, RZ, 0, 9.5367431640625e-07 ;  /* 0x00000010ffd77435 */ /* 0x001fe200000001ff */
[----:B-1----:R-:W-:Y:S01]  /*5500*/  FADD.FTZ R216, R216, R0 ;  /* 0x00000000d8d87221 */ /* 0x002fe20000010000 */
[----:B------:R-:W-:-:S02]  /*5510*/  MOV R0, 0x1f ;  /* 0x0000001f00007802 */ /* 0x000fc40000000f00 */
[----:B------:R-:W-:Y:S02]  /*5520*/  MOV R221, 0xffffffff ;  /* 0xffffffff00dd7802 */ /* 0x000fe40000000f00 */
[----:B------:R-:W-:Y:S02]  /*5530*/  MOV R218, 0x5550 ;  /* 0x0000555000da7802 */ /* 0x000fe40000000f00 */
[----:B------:R-:W-:Y:S05]  /*5540*/  CALL.REL.NOINC `($__internal_59_$__cuda_sm70_shflsync_bfly_p) ;  /* 0x0000002000007944 */ /* 0x000fea0003c00000 */
[----:B01----:R-:W-:Y:S01]  /*5550*/  MOV R221, R0 ;  /* 0x0000000000dd7202 */ /* 0x003fe20000000f00 */
[----:B------:R-:W-:Y:S05]  /*5560*/  BRA `(.L_x_36910) ;  /* 0xffffe3b000007947 */ /* 0x000fea000383ffff */
        .weak           $__internal_59_$__cuda_sm70_shflsync_bfly_p
        .type           $__internal_59_$__cuda_sm70_shflsync_bfly_p,@function
        .size           $__internal_59_$__cuda_sm70_shflsync_bfly_p,(.L_x_52477 - $__internal_59_$__cuda_sm70_shflsync_bfly_p)
$__internal_59_$__cuda_sm70_shflsync_bfly_p:
[----:B------:R-:W-:Y:S01]  /*5570*/  HFMA2.MMA R219, -RZ, RZ, 0, 0 ;  /* 0x00000000ffdb7435 */ /* 0x000fe200000001ff */
[----:B------:R-:W-:Y:S04]  /*5580*/  WARPSYNC R221 ;  /* 0x000000dd00007348 */ /* 0x000fe80003800000 */
[----:B------:R0:W1:Y:S01]  /*5590*/  SHFL.BFLY PT, R0, R216, R215, R0 ;  /* 0x0c0000d7d8007389 */ /* 0x00006200000e0000 */
[----:B------:R-:W-:Y:S05]  /*55a0*/  RET.REL.NODEC R218 `(_ZN10layer_norm31ln_parallel_residual_fwd_kernelINS_13Kernel_traitsIf6__halffS2_fjLj2048ELj1ELj4ELj1ELj16ENS_18Kernel_traits_baseILj2048EfS2_fS2_fjLj128EEEEELb0ELb1ELb1EEEvNS_9FwdParamsE) ;  /* 0xffffaa50da007950 */ /* 0x000fea0003c3ffff */
.L_x_36911:
        /* <DEDUP_REMOVED lines=13> */
.L_x_52477:


//--------------------- .text._ZN10layer_norm31ln_parallel_residual_fwd_kernelINS_13Kernel_traitsIf6__halffS2_fjLj2048ELj1ELj4ELj1ELj16ENS_18Kernel_traits_baseILj2048EfS2_fS2_fjLj128EEEEELb1ELb0ELb0EEEvNS_9FwdParamsE --------------------------
	.section	.text._ZN10layer_norm31ln_parallel_residual_fwd_kernelINS_13Kernel_traitsIf6__halffS2_fjLj2048ELj1ELj4ELj1ELj16ENS_18Kernel_traits_baseILj2048EfS2_fS2_fjLj128EEEEELb1ELb0ELb0EEEvNS_9FwdParamsE,"ax",@progbits
	.sectioninfo	@"SHI_REGISTERS=255"
	.align	128
        .global         _ZN10layer_norm31ln_parallel_residual_fwd_kernelINS_13Kernel_traitsIf6__halffS2_fjLj2048ELj1ELj4ELj1ELj16ENS_18Kernel_traits_baseILj2048EfS2_fS2_fjLj128EEEEELb1ELb0ELb0EEEvNS_9FwdParamsE
        .type           _ZN10layer_norm31ln_parallel_residual_fwd_kernelINS_13Kernel_traitsIf6__halffS2_fjLj2048ELj1ELj4ELj1ELj16ENS_18Kernel_traits_baseILj2048EfS2_fS2_fjLj128EEEEELb1ELb0ELb0EEEvNS_9FwdParamsE,@function
        .size           _ZN10layer_norm31ln_parallel_residual_fwd_kernelINS_13Kernel_traitsIf6__halffS2_fjLj2048ELj1ELj4ELj1ELj16ENS_18Kernel_traits_baseILj2048EfS2_fS2_fjLj128EEEEELb1ELb0ELb0EEEvNS_9FwdParamsE,(.L_x_52478 - _ZN10layer_norm31ln_parallel_residual_fwd_kernelINS_13Kernel_traitsIf6__halffS2_fjLj2048ELj1ELj4ELj1ELj16ENS_18Kernel_traits_baseILj2048EfS2_fS2_fjLj128EEEEELb1ELb0ELb0EEEvNS_9FwdParamsE)
        .other          _ZN10layer_norm31ln_parallel_residual_fwd_kernelINS_13Kernel_traitsIf6__halffS2_fjLj2048ELj1ELj4ELj1ELj16ENS_18Kernel_traits_baseILj2048EfS2_fS2_fjLj128EEEEELb1ELb0ELb0EEEvNS_9FwdParamsE,@"STO_CUDA_ENTRY STV_DEFAULT"
_ZN10layer_norm31ln_parallel_residual_fwd_kernelINS_13Kernel_traitsIf6__halffS2_fjLj2048ELj1ELj4ELj1ELj16ENS_18Kernel_traits_baseILj2048EfS2_fS2_fjLj128EEEEELb1ELb0ELb0EEEvNS_9FwdParamsE:
.text._ZN10layer_norm31ln_parallel_residual_fwd_kernelINS_13Kernel_traitsIf6__halffS2_fjLj2048ELj1ELj4ELj1ELj16ENS_18Kernel_traits_baseILj2048EfS2_fS2_fjLj128EEEEELb1ELb0ELb0EEEvNS_9FwdParamsE:
        /* <DEDUP_REMOVED lines=140> */
.L_x_36913:
[----:B------:R-:W-:Y:S05]  /*08c0*/  BSYNC B0 ;  /* 0x0000000000007941 */ /* 0x000fea0003800000 */
.L_x_36912:
        /* <DEDUP_REMOVED lines=44> */
.L_x_36915:
[----:B------:R-:W-:Y:S05]  /*0b90*/  BSYNC B0 ;  /* 0x0000000000007941 */ /* 0x000fea0003800000 */
.L_x_36914:
        /* <DEDUP_REMOVED lines=44> */
.L_x_36917:
[----:B------:R-:W-:Y:S05]  /*0e60*/  BSYNC B0 ;  /* 0x0000000000007941 */ /* 0x000fea0003800000 */
.L_x_36916:
        /* <DEDUP_REMOVED lines=44> */
.L_x_36919:
[----:B------:R-:W-:Y:S05]  /*1130*/  BSYNC B0 ;  /* 0x0000000000007941 */ /* 0x000fea0003800000 */
.L_x_36918:
        /* <DEDUP_REMOVED lines=44> */
.L_x_36921:
[----:B------:R-:W-:Y:S05]  /*1400*/  BSYNC B0 ;  /* 0x0000000000007941 */ /* 0x000fea0003800000 */
.L_x_36920:
        /* <DEDUP_REMOVED lines=42> */
.L_x_36923:
[----:B------:R-:W-:Y:S05]  /*16b0*/  BSYNC B0 ;  /* 0x0000000000007941 */ /* 0x000fea0003800000 */
.L_x_36922:
        /* <DEDUP_REMOVED lines=42> */
.L_x_36925:
[----:B------:R-:W-:Y:S05]  /*1960*/  BSYNC B0 ;  /* 0x0000000000007941 */ /* 0x000fea0003800000 */
.L_x_36924:
        /* <DEDUP_REMOVED lines=43> */
.L_x_36927:
[----:B------:R-:W-:Y:S05]  /*1c20*/  BSYNC B0 ;  /* 0x0000000000007941 */ /* 0x000fea0003800000 */
.L_x_36926:
        /* <DEDUP_REMOVED lines=15> */
.L_x_37995:
        /* <DEDUP_REMOVED lines=38> */
.L_x_36932:
[----:B-1----:R-:W-:Y:S02]  /*1f80*/  IMAD.MOV.U32 R124, RZ, RZ, R6 ;  /* 0x000000ffff7c7224 */ /* 0x002fe400078e0006 */
.L_x_36933:
[----:B------:R-:W-:Y:S05]  /*1f90*/  BSYNC B2 ;  /* 0x0000000000027941 */ /* 0x000fea0003800000 */
.L_x_36931:
        /* <DEDUP_REMOVED lines=16> */
.L_x_36937:
[----:B------:R-:W-:Y:S05]  /*20a0*/  BSYNC B3 ;  /* 0x0000000000037941 */ /* 0x000fea0003800000 */
.L_x_36936:
        /* <DEDUP_REMOVED lines=42> */
.L_x_36935:
[----:B------:R-:W-:Y:S05]  /*2350*/  BSYNC B2 ;  /* 0x0000000000027941 */ /* 0x000fea0003800000 */
.L_x_36934:
        /* <DEDUP_REMOVED lines=17> */
.L_x_36938:
        /* <DEDUP_REMOVED lines=12> */
.L_x_36941:
[----:B------:R-:W-:Y:S02]  /*2530*/  IMAD.MOV.U32 R2, RZ, RZ, R6 ;  /* 0x000000ffff027224 */ /* 0x000fe400078e0006 */
.L_x_36942:
[----:B------:R-:W-:Y:S05]  /*2540*/  BSYNC B2 ;  /* 0x0000000000027941 */ /* 0x000fea0003800000 */
.L_x_36940:
        /* <DEDUP_REMOVED lines=16> */
.L_x_36946:
[----:B------:R-:W-:Y:S05]  /*2650*/  BSYNC B3 ;  /* 0x0000000000037941 */ /* 0x000fea0003800000 */
.L_x_36945:
        /* <DEDUP_REMOVED lines=42> */
.L_x_36944:
[----:B------:R-:W-:Y:S05]  /*2900*/  BSYNC B2 ;  /* 0x0000000000027941 */ /* 0x000fea0003800000 */
.L_x_36943:
        /* <DEDUP_REMOVED lines=8> */
[----:B------:R-:W-:Y:S01]  /*2990*/  @P0 FADD.FTZ R124, R116, R124 ;  /* 0x0000007c747c0221 */ /* 0x000fe20000010000 */
[----:B------:R-:W-:Y:S02]  /*29a0*/  PRMT R13, R2, 0x7610, R13 ;  /* 0x00007610020d7816 */ /* 0x000fe4000000000d */
.L_x_36939:
        /* <DEDUP_REMOVED lines=12> */
.L_x_36948:
[----:B------:R-:W-:Y:S02]  /*2a70*/  IMAD.MOV.U32 R2, RZ, RZ, R6 ;  /* 0x000000ffff027224 */ /* 0x000fe400078e0006 */
.L_x_36949:
[----:B------:R-:W-:Y:S05]  /*2a80*/  BSYNC B2 ;  /* 0x0000000000027941 */ /* 0x000fea0003800000 */
.L_x_36947:
        /* <DEDUP_REMOVED lines=16> */
.L_x_36953:
[----:B------:R-:W-:Y:S05]  /*2b90*/  BSYNC B3 ;  /* 0x0000000000037941 */ /* 0x000fea0003800000 */
.L_x_36952:
        /* <DEDUP_REMOVED lines=42> */
.L_x_36951:
[----:B------:R-:W-:Y:S05]  /*2e40*/  BSYNC B2 ;  /* 0x0000000000027941 */ /* 0x000fea0003800000 */
.L_x_36950:
        /* <DEDUP_REMOVED lines=14> */
.L_x_36954:
        /* <DEDUP_REMOVED lines=12> */
.L_x_36957:
[----:B------:R-:W-:Y:S02]  /*2ff0*/  IMAD.MOV.U32 R2, RZ, RZ, R6 ;  /* 0x000000ffff027224 */ /* 0x000fe400078e0006 */
.L_x_36958:
[----:B------:R-:W-:Y:S05]  /*3000*/  BSYNC B2 ;  /* 0x0000000000027941 */ /* 0x000fea0003800000 */
.L_x_36956:
        /* <DEDUP_REMOVED lines=16> */
.L_x_36962:
[----:B------:R-:W-:Y:S05]  /*3110*/  BSYNC B3 ;  /* 0x0000000000037941 */ /* 0x000fea0003800000 */
.L_x_36961:
        /* <DEDUP_REMOVED lines=42> */
.L_x_36960:
[----:B------:R-:W-:Y:S05]  /*33c0*/  BSYNC B2 ;  /* 0x0000000000027941 */ /* 0x000fea0003800000 */
.L_x_36959:
        /* <DEDUP_REMOVED lines=8> */
[----:B------:R-:W-:Y:S01]  /*3450*/  @P0 FADD.FTZ R125, R117, R125 ;  /* 0x0000007d757d0221 */ /* 0x000fe20000010000 */
[----:B------:R-:W-:Y:S02]  /*3460*/  PRMT R14, R2, 0x7610, R14 ;  /* 0x00007610020e7816 */ /* 0x000fe4000000000e */
.L_x_36955:
        /* <DEDUP_REMOVED lines=12> */
.L_x_36964:
[----:B------:R-:W-:Y:S02]  /*3530*/  IMAD.MOV.U32 R2, RZ, RZ, R6 ;  /* 0x000000ffff027224 */ /* 0x000fe400078e0006 */
.L_x_36965:
[----:B------:R-:W-:Y:S05]  /*3540*/  BSYNC B2 ;  /* 0x0000000000027941 */ /* 0x000fea0003800000 */
.L_x_36963:
        /* <DEDUP_REMOVED lines=16> */
.L_x_36969:
[----:B------:R-:W-:Y:S05]  /*3650*/  BSYNC B3 ;  /* 0x0000000000037941 */ /* 0x000fea0003800000 */
.L_x_36968:
        /* <DEDUP_REMOVED lines=42> */
.L_x_36967:
[----:B------:R-:W-:Y:S05]  /*3900*/  BSYNC B2 ;  /* 0x0000000000027941 */ /* 0x000fea0003800000 */
.L_x_36966:
        /* <DEDUP_REMOVED lines=14> */
.L_x_36970:
        /* <DEDUP_REMOVED lines=12> */
.L_x_36973:
[----:B------:R-:W-:Y:S02]  /*3ab0*/  IMAD.MOV.U32 R2, RZ, RZ, R6 ;  /* 0x000000ffff027224 */ /* 0x000fe400078e0006 */
.L_x_36974:
[----:B------:R-:W-:Y:S05]  /*3ac0*/  BSYNC B2 ;  /* 0x0000000000027941 */ /* 0x000fea0003800000 */
.L_x_36972:
        /* <DEDUP_REMOVED lines=16> */
.L_x_36978:
[----:B------:R-:W-:Y:S05]  /*3bd0*/  BSYNC B3 ;  /* 0x0000000000037941 */ /* 0x000fea0003800000 */
.L_x_36977:
        /* <DEDUP_REMOVED lines=42> */
.L_x_36976:
[----:B------:R-:W-:Y:S05]  /*3e80*/  BSYNC B2 ;  /* 0x0000000000027941 */ /* 0x000fea0003800000 */
.L_x_36975:
        /* <DEDUP_REMOVED lines=10> */
.L_x_36971:
        /* <DEDUP_REMOVED lines=12> */
.L_x_36980:
[----:B------:R-:W-:Y:S02]  /*3ff0*/  IMAD.MOV.U32 R2, RZ, RZ, R6 ;  /* 0x000000ffff027224 */ /* 0x000fe400078e0006 */
.L_x_36981:
[----:B------:R-:W-:Y:S05]  /*4000*/  BSYNC B2 ;  /* 0x0000000000027941 */ /* 0x000fea0003800000 */
.L_x_36979:
        /* <DEDUP_REMOVED lines=16> */
.L_x_36985:
[----:B------:R-:W-:Y:S05]  /*4110*/  BSYNC B3 ;  /* 0x0000000000037941 */ /* 0x000fea0003800000 */
.L_x_36984:
        /* <DEDUP_REMOVED lines=42> */
.L_x_36983:
[----:B------:R-:W-:Y:S05]  /*43c0*/  BSYNC B2 ;  /* 0x0000000000027941 */ /* 0x000fea0003800000 */
.L_x_36982:
        /* <DEDUP_REMOVED lines=14> */
.L_x_36986:
        /* <DEDUP_REMOVED lines=12> */
.L_x_36989:
[----:B------:R-:W-:Y:S02]  /*4570*/  IMAD.MOV.U32 R2, RZ, RZ, R6 ;  /* 0x000000ffff027224 */ /* 0x000fe400078e0006 */
.L_x_36990:
[----:B------:R-:W-:Y:S05]  /*4580*/  BSYNC B2 ;  /* 0x0000000000027941 */ /* 0x000fea0003800000 */
.L_x_36988:
        /* <DEDUP_REMOVED lines=16> */
.L_x_36994:
[----:B------:R-:W-:Y:S05]  /*4690*/  BSYNC B3 ;  /* 0x0000000000037941 */ /* 0x000fea0003800000 */
.L_x_36993:
        /* <DEDUP_REMOVED lines=42> */
.L_x_36992:
[----:B------:R-:W-:Y:S05]  /*4940*/  BSYNC B2 ;  /* 0x0000000000027941 */ /* 0x000fea0003800000 */
.L_x_36991:
        /* <DEDUP_REMOVED lines=10> */
.L_x_36987:
        /* <DEDUP_REMOVED lines=12> */
.L_x_36996:
[----:B------:R-:W-:Y:S02]  /*4ab0*/  IMAD.MOV.U32 R2, RZ, RZ, R6 ;  /* 0x000000ffff027224 */ /* 0x000fe400078e0006 */
.L_x_36997:
[----:B------:R-:W-:Y:S05]  /*4ac0*/  BSYNC B2 ;  /* 0x0000000000027941 */ /* 0x000fea0003800000 */
.L_x_36995:
        /* <DEDUP_REMOVED lines=16> */
.L_x_37001:
[----:B------:R-:W-:Y:S05]  /*4bd0*/  BSYNC B3 ;  /* 0x0000000000037941 */ /* 0x000fea0003800000 */
.L_x_37000:
        /* <DEDUP_REMOVED lines=42> */
.L_x_36999:
[----:B------:R-:W-:Y:S05]  /*4e80*/  BSYNC B2 ;  /* 0x0000000000027941 */ /* 0x000fea0003800000 */
.L_x_36998:
        /* <DEDUP_REMOVED lines=12> */
.L_x_37002:
        /* <DEDUP_REMOVED lines=12> */
.L_x_37005:
[----:B------:R-:W-:Y:S02]  /*5010*/  IMAD.MOV.U32 R2, RZ, RZ, R6 ;  /* 0x000000ffff027224 */ /* 0x000fe400078e0006 */
.L_x_37006:
[----:B------:R-:W-:Y:S05]  /*5020*/  BSYNC B2 ;  /* 0x0000000000027941 */ /* 0x000fea0003800000 */
.L_x_37004:
        /* <DEDUP_REMOVED lines=16> */
.L_x_37010:
[----:B------:R-:W-:Y:S05]  /*5130*/  BSYNC B3 ;  /* 0x0000000000037941 */ /* 0x000fea0003800000 */
.L_x_37009:
        /* <DEDUP_REMOVED lines=42> */
.L_x_37008:
[----:B------:R-:W-:Y:S05]  /*53e0*/  BSYNC B2 ;  /* 0x0000000000027941 */ /* 0x000fea0003800000 */
.L_x_37007:
        /* <DEDUP_REMOVED lines=10> */
.L_x_37003:
        /* <DEDUP_REMOVED lines=12> */
.L_x_37012:
[----:B------:R-:W-:Y:S02]  /*5550*/  IMAD.MOV.U32 R2, RZ, RZ, R6 ;  /* 0x000000ffff027224 */ /* 0x000fe400078e0006 */
.L_x_37013:
[----:B------:R-:W-:Y:S05]  /*5560*/  BSYNC B2 ;  /* 0x0000000000027941 */ /* 0x000fea0003800000 */
.L_x_37011:
        /* <DEDUP_REMOVED lines=16> */
.L_x_37017:
[----:B------:R-:W-:Y:S05]  /*5670*/  BSYNC B3 ;  /* 0x0000000000037941 */ /* 0x000fea0003800000 */
.L_x_37016:
        /* <DEDUP_REMOVED lines=42> */
.L_x_37015:
[----:B------:R-:W-:Y:S05]  /*5920*/  BSYNC B2 ;  /* 0x0000000000027941 */ /* 0x000fea0003800000 */
.L_x_37014:
        /* <DEDUP_REMOVED lines=12> */
.L_x_37018:
        /* <DEDUP_REMOVED lines=12> */
.L_x_37021:
[----:B------:R-:W-:Y:S02]  /*5ab0*/  IMAD.MOV.U32 R2, RZ, RZ, R6 ;  /* 0x000000ffff027224 */ /* 0x000fe400078e0006 */
.L_x_37022:
[----:B------:R-:W-:Y:S05]  /*5ac0*/  BSYNC B2 ;  /* 0x0000000000027941 */ /* 0x000fea0003800000 */
.L_x_37020:
        /* <DEDUP_REMOVED lines=16> */
.L_x_37026:
[----:B------:R-:W-:Y:S05]  /*5bd0*/  BSYNC B3 ;  /* 0x0000000000037941 */ /* 0x000fea0003800000 */
.L_x_37025:
        /* <DEDUP_REMOVED lines=42> */
.L_x_37024:
[----:B------:R-:W-:Y:S05]  /*5e80*/  BSYNC B2 ;  /* 0x0000000000027941 */ /* 0x000fea0003800000 */
.L_x_37023:
        /* <DEDUP_REMOVED lines=10> */
.L_x_37019:
        /* <DEDUP_REMOVED lines=12> */
.L_x_37028:
[----:B------:R-:W-:Y:S02]  /*5ff0*/  IMAD.MOV.U32 R2, RZ, RZ, R6 ;  /* 0x000000ffff027224 */ /* 0x000fe400078e0006 */
.L_x_37029:
[----:B------:R-:W-:Y:S05]  /*6000*/  BSYNC B2 ;  /* 0x0000000000027941 */ /* 0x000fea0003800000 */
.L_x_37027:
        /* <DEDUP_REMOVED lines=16> */
.L_x_37033:
[----:B------:R-:W-:Y:S05]  /*6110*/  BSYNC B3 ;  /* 0x0000000000037941 */ /* 0x000fea0003800000 */
.L_x_37032:
        /* <DEDUP_REMOVED lines=42> */
.L_x_37031:
[----:B------:R-:W-:Y:S05]  /*63c0*/  BSYNC B2 ;  /* 0x0000000000027941 */ /* 0x000fea0003800000 */
.L_x_37030:
        /* <DEDUP_REMOVED lines=12> */
.L_x_37034:
        /* <DEDUP_REMOVED lines=12> */
.L_x_37037:
[----:B------:R-:W-:Y:S02]  /*6550*/  IMAD.MOV.U32 R2, RZ, RZ, R6 ;  /* 0x000000ffff027224 */ /* 0x000fe400078e0006 */
.L_x_37038:
[----:B------:R-:W-:Y:S05]  /*6560*/  BSYNC B2 ;  /* 0x0000000000027941 */ /* 0x000fea0003800000 */
.L_x_37036:
        /* <DEDUP_REMOVED lines=16> */
.L_x_37042:
[----:B------:R-:W-:Y:S05]  /*6670*/  BSYNC B3 ;  /* 0x0000000000037941 */ /* 0x000fea0003800000 */
.L_x_37041:
        /* <DEDUP_REMOVED lines=42> */
.L_x_37040:
[----:B------:R-:W-:Y:S05]  /*6920*/  BSYNC B2 ;  /* 0x0000000000027941 */ /* 0x000fea0003800000 */
.L_x_37039:
        /* <DEDUP_REMOVED lines=10> */
.L_x_37035:
        /* <DEDUP_REMOVED lines=12> */
.L_x_37044:
[----:B------:R-:W-:Y:S02]  /*6a90*/  IMAD.MOV.U32 R2, RZ, RZ, R6 ;  /* 0x000000ffff027224 */ /* 0x000fe400078e0006 */
.L_x_37045:
[----:B------:R-:W-:Y:S05]  /*6aa0*/  BSYNC B2 ;  /* 0x0000000000027941 */ /* 0x000fea0003800000 */
.L_x_37043:
        /* <DEDUP_REMOVED lines=16> */
.L_x_37049:
[----:B------:R-:W-:Y:S05]  /*6bb0*/  BSYNC B3 ;  /* 0x0000000000037941 */ /* 0x000fea0003800000 */
.L_x_37048:
        /* <DEDUP_REMOVED lines=42> */
.L_x_37047:
[----:B------:R-:W-:Y:S05]  /*6e60*/  BSYNC B2 ;  /* 0x0000000000027941 */ /* 0x000fea0003800000 */
.L_x_37046:
        /* <DEDUP_REMOVED lines=12> */
.L_x_37050:
        /* <DEDUP_REMOVED lines=12> */
.L_x_37053:
[----:B------:R-:W-:Y:S02]  /*6ff0*/  IMAD.MOV.U32 R190, RZ, RZ, R6 ;  /* 0x000000ffffbe7224 */ /* 0x000fe400078e0006 */
.L_x_37054:
[----:B------:R-:W-:Y:S05]  /*7000*/  BSYNC B2 ;  /* 0x0000000000027941 */ /* 0x000fea0003800000 */
.L_x_37052:
        /* <DEDUP_REMOVED lines=16> */
.L_x_37058:
[----:B------:R-:W-:Y:S05]  /*7110*/  BSYNC B3 ;  /* 0x0000000000037941 */ /* 0x000fea0003800000 */
.L_x_37057:
        /* <DEDUP_REMOVED lines=42> */
.L_x_37056:
[----:B------:R-:W-:Y:S05]  /*73c0*/  BSYNC B2 ;  /* 0x0000000000027941 */ /* 0x000fea0003800000 */
.L_x_37055:
        /* <DEDUP_REMOVED lines=10> */
.L_x_37051:
        /* <DEDUP_REMOVED lines=51> */
.L_x_37059:
[----:B0-----:R-:W-:Y:S02]  /*77a0*/  IADD3 R188, R0, 0x20, RZ ;  /* 0x0000002000bc7810 */ /* 0x001fe40007ffe0ff */
.L_x_36930:
[----:B------:R-:W-:Y:S05]  /*77b0*/  BSYNC B1 ;  /* 0x0000000000017941 */ /* 0x000fea0003800000 */
.L_x_36929:
        /* <DEDUP_REMOVED lines=31> */
.L_x_37063:
[----:B-1----:R-:W-:Y:S02]  /*79b0*/  IMAD.MOV.U32 R134, RZ, RZ, R6 ;  /* 0x000000ffff867224 */ /* 0x002fe400078e0006 */
.L_x_37064:
[----:B------:R-:W-:Y:S05]  /*79c0*/  BSYNC B2 ;  /* 0x0000000000027941 */ /* 0x000fea0003800000 */
.L_x_37062:
        /* <DEDUP_REMOVED lines=16> */
.L_x_37068:
[----:B------:R-:W-:Y:S05]  /*7ad0*/  BSYNC B3 ;  /* 0x0000000000037941 */ /* 0x000fea0003800000 */
.L_x_37067:
        /* <DEDUP_REMOVED lines=42> */
.L_x_37066:
[----:B------:R-:W-:Y:S05]  /*7d80*/  BSYNC B2 ;  /* 0x0000000000027941 */ /* 0x000fea0003800000 */
.L_x_37065:
        /* <DEDUP_REMOVED lines=17> */
.L_x_37069:
        /* <DEDUP_REMOVED lines=12> */
.L_x_37072:
[----:B------:R-:W-:Y:S02]  /*7f60*/  IMAD.MOV.U32 R2, RZ, RZ, R6 ;  /* 0x000000ffff027224 */ /* 0x000fe400078e0006 */
.L_x_37073:
[----:B------:R-:W-:Y:S05]  /*7f70*/  BSYNC B2 ;  /* 0x0000000000027941 */ /* 0x000fea0003800000 */
.L_x_37071:
        /* <DEDUP_REMOVED lines=16> */
.L_x_37077:
[----:B------:R-:W-:Y:S05]  /*8080*/  BSYNC B3 ;  /* 0x0000000000037941 */ /* 0x000fea0003800000 */
.L_x_37076:
        /* <DEDUP_REMOVED lines=42> */
.L_x_37075:
[----:B------:R-:W-:Y:S05]  /*8330*/  BSYNC B2 ;  /* 0x0000000000027941 */ /* 0x000fea0003800000 */
.L_x_37074:
        /* <DEDUP_REMOVED lines=10> */
.L_x_37070:
        /* <DEDUP_REMOVED lines=12> */
.L_x_37079:
[----:B------:R-:W-:Y:S02]  /*84a0*/  IMAD.MOV.U32 R2, RZ, RZ, R6 ;  /* 0x000000ffff027224 */ /* 0x000fe400078e0006 */
.L_x_37080:
[----:B------:R-:W-:Y:S05]  /*84b0*/  BSYNC B2 ;  /* 0x0000000000027941 */ /* 0x000fea0003800000 */
.L_x_37078:
        /* <DEDUP_REMOVED lines=16> */
.L_x_37084:
[----:B------:R-:W-:Y:S05]  /*85c0*/  BSYNC B3 ;  /* 0x0000000000037941 */ /* 0x000fea0003800000 */
.L_x_37083:
        /* <DEDUP_REMOVED lines=42> */
.L_x_37082:
[----:B------:R-:W-:Y:S05]  /*8870*/  BSYNC B2 ;  /* 0x0000000000027941 */ /* 0x000fea0003800000 */
.L_x_37081:
        /* <DEDUP_REMOVED lines=14> */
.L_x_37085:
        /* <DEDUP_REMOVED lines=12> */
.L_x_37088:
[----:B------:R-:W-:Y:S02]  /*8a20*/  IMAD.MOV.U32 R2, RZ, RZ, R6 ;  /* 0x000000ffff027224 */ /* 0x000fe400078e0006 */
.L_x_37089:
[----:B------:R-:W-:Y:S05]  /*8a30*/  BSYNC B2 ;  /* 0x0000000000027941 */ /* 0x000fea0003800000 */
.L_x_37087:
        /* <DEDUP_REMOVED lines=16> */
.L_x_37093:
[----:B------:R-:W-:Y:S05]  /*8b40*/  BSYNC B3 ;  /* 0x0000000000037941 */ /* 0x000fea0003800000 */
.L_x_37092:
        /* <DEDUP_REMOVED lines=42> */
.L_x_37091:
[----:B------:R-:W-:Y:S05]  /*8df0*/  BSYNC B2 ;  /* 0x0000000000027941 */ /* 0x000fea0003800000 */
.L_x_37090:
        /* <DEDUP_REMOVED lines=10> */
.L_x_37086:
        /* <DEDUP_REMOVED lines=12> */
.L_x_37095:
[----:B------:R-:W-:Y:S02]  /*8f60*/  IMAD.MOV.U32 R2, RZ, RZ, R6 ;  /* 0x000000ffff027224 */ /* 0x000fe400078e0006 */
.L_x_37096:
[----:B------:R-:W-:Y:S05]  /*8f70*/  BSYNC B2 ;  /* 0x0000000000027941 */ /* 0x000fea0003800000 */
.L_x_37094:
        /* <DEDUP_REMOVED lines=16> */
.L_x_37100:
[----:B------:R-:W-:Y:S05]  /*9080*/  BSYNC B3 ;  /* 0x0000000000037941 */ /* 0x000fea0003800000 */
.L_x_37099:
        /* <DEDUP_REMOVED lines=42> */
.L_x_37098:
[----:B------:R-:W-:Y:S05]  /*9330*/  BSYNC B2 ;  /* 0x0000000000027941 */ /* 0x000fea0003800000 */
.L_x_37097:
        /* <DEDUP_REMOVED lines=14> */
.L_x_37101:
        /* <DEDUP_REMOVED lines=12> */
.L_x_37104:
[----:B------:R-:W-:Y:S02]  /*94e0*/  IMAD.MOV.U32 R2, RZ, RZ, R6 ;  /* 0x000000ffff027224 */ /* 0x000fe400078e0006 */
.L_x_37105:
[----:B------:R-:W-:Y:S05]  /*94f0*/  BSYNC B2 ;  /* 0x0000000000027941 */ /* 0x000fea0003800000 */
.L_x_37103:
        /* <DEDUP_REMOVED lines=16> */
.L_x_37109:
[----:B------:R-:W-:Y:S05]  /*9600*/  BSYNC B3 ;  /* 0x0000000000037941 */ /* 0x000fea0003800000 */
.L_x_37108:
        /* <DEDUP_REMOVED lines=42> */
.L_x_37107:
[----:B------:R-:W-:Y:S05]  /*98b0*/  BSYNC B2 ;  /* 0x0000000000027941 */ /* 0x000fea0003800000 */
.L_x_37106:
        /* <DEDUP_REMOVED lines=10> */
.L_x_37102:
        /* <DEDUP_REMOVED lines=12> */
.L_x_37111:
[----:B------:R-:W-:Y:S02]  /*9a20*/  IMAD.MOV.U32 R2, RZ, RZ, R6 ;  /* 0x000000ffff027224 */ /* 0x000fe400078e0006 */
.L_x_37112:
[----:B------:R-:W-:Y:S05]  /*9a30*/  BSYNC B2 ;  /* 0x0000000000027941 */ /* 0x000fea0003800000 */
.L_x_37110:
        /* <DEDUP_REMOVED lines=16> */
.L_x_37116:
[----:B------:R-:W-:Y:S05]  /*9b40*/  BSYNC B3 ;  /* 0x0000000000037941 */ /* 0x000fea0003800000 */
.L_x_37115:
        /* <DEDUP_REMOVED lines=42> */
.L_x_37114:
[----:B------:R-:W-:Y:S05]  /*9df0*/  BSYNC B2 ;  /* 0x0000000000027941 */ /* 0x000fea0003800000 */
.L_x_37113:
        /* <DEDUP_REMOVED lines=14> */
.L_x_37117:
        /* <DEDUP_REMOVED lines=12> */
.L_x_37120:
[----:B------:R-:W-:Y:S02]  /*9fa0*/  IMAD.MOV.U32 R2, RZ, RZ, R6 ;  /* 0x000000ffff027224 */ /* 0x000fe400078e0006 */
.L_x_37121:
[----:B------:R-:W-:Y:S05]  /*9fb0*/  BSYNC B2 ;  /* 0x0000000000027941 */ /* 0x000fea0003800000 */
.L_x_37119:
        /* <DEDUP_REMOVED lines=16> */
.L_x_37125:
[----:B------:R-:W-:Y:S05]  /*a0c0*/  BSYNC B3 ;  /* 0x0000000000037941 */ /* 0x000fea0003800000 */
.L_x_37124:
        /* <DEDUP_REMOVED lines=42> */
.L_x_37123:
[----:B------:R-:W-:Y:S05]  /*a370*/  BSYNC B2 ;  /* 0x0000000000027941 */ /* 0x000fea0003800000 */
.L_x_37122:
        /* <DEDUP_REMOVED lines=10> */
.L_x_37118:
        /* <DEDUP_REMOVED lines=12> */
.L_x_37127:
[----:B------:R-:W-:Y:S02]  /*a4e0*/  IMAD.MOV.U32 R2, RZ, RZ, R6 ;  /* 0x000000ffff027224 */ /* 0x000fe400078e0006 */
.L_x_37128:
[----:B------:R-:W-:Y:S05]  /*a4f0*/  BSYNC B2 ;  /* 0x0000000000027941 */ /* 0x000fea0003800000 */
.L_x_37126:
        /* <DEDUP_REMOVED lines=16> */
.L_x_37132:
[----:B------:R-:W-:Y:S05]  /*a600*/  BSYNC B3 ;  /* 0x0000000000037941 */ /* 0x000fea0003800000 */
.L_x_37131:
        /* <DEDUP_REMOVED lines=42> */
.L_x_37130:
[----:B------:R-:W-:Y:S05]  /*a8b0*/  BSYNC B2 ;  /* 0x0000000000027941 */ /* 0x000fea0003800000 */
.L_x_37129:
        /* <DEDUP_REMOVED lines=12> */
.L_x_37133:
        /* <DEDUP_REMOVED lines=12> */
.L_x_37136:
[----:B------:R-:W-:Y:S02]  /*aa40*/  IMAD.MOV.U32 R2, RZ, RZ, R6 ;  /* 0x000000ffff027224 */ /* 0x000fe400078e0006 */
.L_x_37137:
[----:B------:R-:W-:Y:S05]  /*aa50*/  BSYNC B2 ;  /* 0x0000000000027941 */ /* 0x000fea0003800000 */
.L_x_37135:
        /* <DEDUP_REMOVED lines=16> */
.L_x_37141:
[----:B------:R-:W-:Y:S05]  /*ab60*/  BSYNC B3 ;  /* 0x0000000000037941 */ /* 0x000fea0003800000 */
.L_x_37140:
        /* <DEDUP_REMOVED lines=42> */
.L_x_37139:
[----:B------:R-:W-:Y:S05]  /*ae10*/  BSYNC B2 ;  /* 0x0000000000027941 */ /* 0x000fea0003800000 */
.L_x_37138:
        /* <DEDUP_REMOVED lines=10> */
.L_x_37134:
        /* <DEDUP_REMOVED lines=12> */
.L_x_37143:
[----:B------:R-:W-:Y:S02]  /*af80*/  IMAD.MOV.U32 R2, RZ, RZ, R6 ;  /* 0x000000ffff027224 */ /* 0x000fe400078e0006 */
.L_x_37144:
[----:B------:R-:W-:Y:S05]  /*af90*/  BSYNC B2 ;  /* 0x0000000000027941 */ /* 0x000fea0003800000 */
.L_x_37142:
        /* <DEDUP_REMOVED lines=16> */
.L_x_37148:
[----:B------:R-:W-:Y:S05]  /*b0a0*/  BSYNC B3 ;  /* 0x0000000000037941 */ /* 0x000fea0003800000 */
.L_x_37147:
        /* <DEDUP_REMOVED lines=42> */
.L_x_37146:
[----:B------:R-:W-:Y:S05]  /*b350*/  BSYNC B2 ;  /* 0x0000000000027941 */ /* 0x000fea0003800000 */
.L_x_37145:
        /* <DEDUP_REMOVED lines=12> */
.L_x_37149:
        /* <DEDUP_REMOVED lines=12> */
.L_x_37152:
[----:B------:R-:W-:Y:S02]  /*b4e0*/  IMAD.MOV.U32 R2, RZ, RZ, R6 ;  /* 0x000000ffff027224 */ /* 0x000fe400078e0006 */
.L_x_37153:
[----:B------:R-:W-:Y:S05]  /*b4f0*/  BSYNC B2 ;  /* 0x0000000000027941 */ /* 0x000fea0003800000 */
.L_x_37151:
        /* <DEDUP_REMOVED lines=16> */
.L_x_37157:
[----:B------:R-:W-:Y:S05]  /*b600*/  BSYNC B3 ;  /* 0x0000000000037941 */ /* 0x000fea0003800000 */
.L_x_37156:
        /* <DEDUP_REMOVED lines=42> */
.L_x_37155:
[----:B------:R-:W-:Y:S05]  /*b8b0*/  BSYNC B2 ;  /* 0x0000000000027941 */ /* 0x000fea0003800000 */
.L_x_37154:
        /* <DEDUP_REMOVED lines=10> */
.L_x_37150:
        /* <DEDUP_REMOVED lines=12> */
.L_x_37159:
[----:B------:R-:W-:Y:S02]  /*ba20*/  IMAD.MOV.U32 R2, RZ, RZ, R6 ;  /* 0x000000ffff027224 */ /* 0x000fe400078e0006 */
.L_x_37160:
[----:B------:R-:W-:Y:S05]  /*ba30*/  BSYNC B2 ;  /* 0x0000000000027941 */ /* 0x000fea0003800000 */
.L_x_37158:
        /* <DEDUP_REMOVED lines=16> */
.L_x_37164:
[----:B------:R-:W-:Y:S05]  /*bb40*/  BSYNC B3 ;  /* 0x0000000000037941 */ /* 0x000fea0003800000 */
.L_x_37163:
        /* <DEDUP_REMOVED lines=42> */
.L_x_37162:
[----:B------:R-:W-:Y:S05]  /*bdf0*/  BSYNC B2 ;  /* 0x0000000000027941 */ /* 0x000fea0003800000 */
.L_x_37161:
        /* <DEDUP_REMOVED lines=12> */
.L_x_37165:
        /* <DEDUP_REMOVED lines=12> */
.L_x_37168:
[----:B------:R-:W-:Y:S02]  /*bf80*/  IMAD.MOV.U32 R2, RZ, RZ, R6 ;  /* 0x000000ffff027224 */ /* 0x000fe400078e0006 */
.L_x_37169:
[----:B------:R-:W-:Y:S05]  /*bf90*/  BSYNC B2 ;  /* 0x0000000000027941 */ /* 0x000fea0003800000 */
.L_x_37167:
        /* <DEDUP_REMOVED lines=16> */
.L_x_37173:
[----:B------:R-:W-:Y:S05]  /*c0a0*/  BSYNC B3 ;  /* 0x0000000000037941 */ /* 0x000fea0003800000 */
.L_x_37172:
        /* <DEDUP_REMOVED lines=42> */
.L_x_37171:
[----:B------:R-:W-:Y:S05]  /*c350*/  BSYNC B2 ;  /* 0x0000000000027941 */ /* 0x000fea0003800000 */
.L_x_37170:
        /* <DEDUP_REMOVED lines=10> */
.L_x_37166:
        /* <DEDUP_REMOVED lines=12> */
.L_x_37175:
[----:B------:R-:W-:Y:S02]  /*c4c0*/  IMAD.MOV.U32 R2, RZ, RZ, R6 ;  /* 0x000000ffff027224 */ /* 0x000fe400078e0006 */
.L_x_37176:
[----:B------:R-:W-:Y:S05]  /*c4d0*/  BSYNC B2 ;  /* 0x0000000000027941 */ /* 0x000fea0003800000 */
.L_x_37174:
        /* <DEDUP_REMOVED lines=16> */
.L_x_37180:
[----:B------:R-:W-:Y:S05]  /*c5e0*/  BSYNC B3 ;  /* 0x0000000000037941 */ /* 0x000fea0003800000 */
.L_x_37179:
        /* <DEDUP_REMOVED lines=42> */
.L_x_37178:
[----:B------:R-:W-:Y:S05]  /*c890*/  BSYNC B2 ;  /* 0x0000000000027941 */ /* 0x000fea0003800000 */
.L_x_37177:
        /* <DEDUP_REMOVED lines=12> */
.L_x_37181:
        /* <DEDUP_REMOVED lines=12> */
.L_x_37184:
[----:B------:R-:W-:Y:S02]  /*ca20*/  IMAD.MOV.U32 R189, RZ, RZ, R6 ;  /* 0x000000ffffbd7224 */ /* 0x000fe400078e0006 */
.L_x_37185:
[----:B------:R-:W-:Y:S05]  /*ca30*/  BSYNC B2 ;  /* 0x0000000000027941 */ /* 0x000fea0003800000 */
.L_x_37183:
        /* <DEDUP_REMOVED lines=16> */
.L_x_37189:
[----:B------:R-:W-:Y:S05]  /*cb40*/  BSYNC B3 ;  /* 0x0000000000037941 */ /* 0x000fea0003800000 */
.L_x_37188:
        /* <DEDUP_REMOVED lines=42> */
.L_x_37187:
[----:B------:R-:W-:Y:S05]  /*cdf0*/  BSYNC B2 ;  /* 0x0000000000027941 */ /* 0x000fea0003800000 */
.L_x_37186:
        /* <DEDUP_REMOVED lines=10> */
.L_x_37182:
        /* <DEDUP_REMOVED lines=51> */
.L_x_37190:
[----:B------:R-:W-:Y:S02]  /*d1d0*/  IADD3 R188, R188, 0x20, RZ ;  /* 0x00000020bcbc7810 */ /* 0x000fe40007ffe0ff */
.L_x_37061:
[----:B------:R-:W-:Y:S05]  /*d1e0*/  BSYNC B1 ;  /* 0x0000000000017941 */ /* 0x000fea0003800000 */
.L_x_37060:
        /* <DEDUP_REMOVED lines=31> */
.L_x_37194:
[----:B--2---:R-:W-:Y:S02]  /*d3e0*/  IMAD.MOV.U32 R142, RZ, RZ, R6 ;  /* 0x000000ffff8e7224 */ /* 0x004fe400078e0006 */
.L_x_37195:
[----:B------:R-:W-:Y:S05]  /*d3f0*/  BSYNC B2 ;  /* 0x0000000000027941 */ /* 0x000fea0003800000 */
.L_x_37193:
        /* <DEDUP_REMOVED lines=16> */
.L_x_37199:
[----:B------:R-:W-:Y:S05]  /*d500*/  BSYNC B3 ;  /* 0x0000000000037941 */ /* 0x000fea0003800000 */
.L_x_37198:
        /* <DEDUP_REMOVED lines=42> */
.L_x_37197:
[----:B------:R-:W-:Y:S05]  /*d7b0*/  BSYNC B2 ;  /* 0x0000000000027941 */ /* 0x000fea0003800000 */
.L_x_37196:
[----:B------:R-:W1:Y:S01]  /*d7c0*/  I2F.U32 R2, R142 ;  /* 0x0000008e00027306 */ /* 0x000e620000201000 */
[----:B0-----:R-:W-:Y:S01]  /*d7d0*/  IMAD.MOV.U32 R192, RZ, RZ, 0x2f800000 ;  /* 0x2f800000ffc07424 */ /* 0x001fe200078e00ff */
[----:B------:R-:W-:Y:S02]  /*d7e0*/  ISETP.NE.U32.AND P1, PT, RZ, c[0x0][0x178], PT ;  /* 0x00005e00ff007a0c */ /* 0x000fe40003f25070 */
[----:B------:R-:W-:Y:S02]  /*d7f0*/  LOP3.LUT R8, R8, 0xfffffff7, RZ, 0xc0, !PT ;  /* 0xfffffff708087812 */ /* 0x000fe400078ec0ff */
[----:B------:R-:W-:Y:S01]  /*d800*/  ISETP.NE.AND.EX P1, PT, RZ, c[0x0][0x17c], PT, P1 ;  /* 0x00005f00ff007a0c */ /* 0x000fe20003f25310 */
        /* <DEDUP_REMOVED lines=12> */
.L_x_37200:
        /* <DEDUP_REMOVED lines=12> */
.L_x_37203:
[----:B------:R-:W-:Y:S02]  /*d990*/  IMAD.MOV.U32 R2, RZ, RZ, R6 ;  /* 0x000000ffff027224 */ /* 0x000fe400078e0006 */
.L_x_37204:
[----:B------:R-:W-:Y:S05]  /*d9a0*/  BSYNC B2 ;  /* 0x0000000000027941 */ /* 0x000fea0003800000 */
.L_x_37202:
        /* <DEDUP_REMOVED lines=16> */
.L_x_37208:
[----:B------:R-:W-:Y:S05]  /*dab0*/  BSYNC B3 ;  /* 0x0000000000037941 */ /* 0x000fea0003800000 */
.L_x_37207:
        /* <DEDUP_REMOVED lines=42> */
.L_x_37206:
[----:B------:R-:W-:Y:S05]  /*dd60*/  BSYNC B2 ;  /* 0x0000000000027941 */ /* 0x000fea0003800000 */
.L_x_37205:
        /* <DEDUP_REMOVED lines=10> */
.L_x_37201:
        /* <DEDUP_REMOVED lines=12> */
.L_x_37210:
[----:B------:R-:W-:Y:S02]  /*ded0*/  IMAD.MOV.U32 R2, RZ, RZ, R6 ;  /* 0x000000ffff027224 */ /* 0x000fe400078e0006 */
.L_x_37211:
[----:B------:R-:W-:Y:S05]  /*dee0*/  BSYNC B2 ;  /* 0x0000000000027941 */ /* 0x000fea0003800000 */
.L_x_37209:
        /* <DEDUP_REMOVED lines=16> */
.L_x_37215:
[----:B------:R-:W-:Y:S05]  /*dff0*/  BSYNC B3 ;  /* 0x0000000000037941 */ /* 0x000fea0003800000 */
.L_x_37214:
        /* <DEDUP_REMOVED lines=42> */
.L_x_37213:
[----:B------:R-:W-:Y:S05]  /*e2a0*/  BSYNC B2 ;  /* 0x0000000000027941 */ /* 0x000fea0003800000 */
.L_x_37212:
        /* <DEDUP_REMOVED lines=14> */
.L_x_37216:
        /* <DEDUP_REMOVED lines=12> */
.L_x_37219:
[----:B------:R-:W-:Y:S02]  /*e450*/  IMAD.MOV.U32 R2, RZ, RZ, R6 ;  /* 0x000000ffff027224 */ /* 0x000fe400078e0006 */
.L_x_37220:
[----:B------:R-:W-:Y:S05]  /*e460*/  BSYNC B2 ;  /* 0x0000000000027941 */ /* 0x000fea0003800000 */
.L_x_37218:
        /* <DEDUP_REMOVED lines=16> */
.L_x_37224:
[----:B------:R-:W-:Y:S05]  /*e570*/  BSYNC B3 ;  /* 0x0000000000037941 */ /* 0x000fea0003800000 */
.L_x_37223:
        /* <DEDUP_REMOVED lines=42> */
.L_x_37222:
[----:B------:R-:W-:Y:S05]  /*e820*/  BSYNC B2 ;  /* 0x0000000000027941 */ /* 0x000fea0003800000 */
.L_x_37221:
        /* <DEDUP_REMOVED lines=10> */
.L_x_37217:
        /* <DEDUP_REMOVED lines=12> */
.L_x_37226:
[----:B------:R-:W-:Y:S02]  /*e990*/  IMAD.MOV.U32 R2, RZ, RZ, R6 ;  /* 0x000000ffff027224 */ /* 0x000fe400078e0006 */
.L_x_37227:
[----:B------:R-:W-:Y:S05]  /*e9a0*/  BSYNC B2 ;  /* 0x0000000000027941 */ /* 0x000fea0003800000 */
.L_x_37225:
        /* <DEDUP_REMOVED lines=16> */
.L_x_37231:
[----:B------:R-:W-:Y:S05]  /*eab0*/  BSYNC B3 ;  /* 0x0000000000037941 */ /* 0x000fea0003800000 */
.L_x_37230:
        /* <DEDUP_REMOVED lines=42> */
.L_x_37229:
[----:B------:R-:W-:Y:S05]  /*ed60*/  BSYNC B2 ;  /* 0x0000000000027941 */ /* 0x000fea0003800000 */
.L_x_37228:
        /* <DEDUP_REMOVED lines=14> */
.L_x_37232:
        /* <DEDUP_REMOVED lines=12> */
.L_x_37235:
[----:B------:R-:W-:Y:S02]  /*ef10*/  IMAD.MOV.U32 R2, RZ, RZ, R6 ;  /* 0x000000ffff027224 */ /* 0x000fe400078e0006 */
.L_x_37236:
[----:B------:R-:W-:Y:S05]  /*ef20*/  BSYNC B2 ;  /* 0x0000000000027941 */ /* 0x000fea0003800000 */
.L_x_37234:
        /* <DEDUP_REMOVED lines=16> */
.L_x_37240:
[----:B------:R-:W-:Y:S05]  /*f030*/  BSYNC B3 ;  /* 0x0000000000037941 */ /* 0x000fea0003800000 */
.L_x_37239:
        /* <DEDUP_REMOVED lines=42> */
.L_x_37238:
[----:B------:R-:W-:Y:S05]  /*f2e0*/  BSYNC B2 ;  /* 0x0000000000027941 */ /* 0x000fea0003800000 */
.L_x_37237:
        /* <DEDUP_REMOVED lines=10> */
.L_x_37233:
        /* <DEDUP_REMOVED lines=12> */
.L_x_37242:
[----:B------:R-:W-:Y:S02]  /*f450*/  IMAD.MOV.U32 R2, RZ, RZ, R6 ;  /* 0x000000ffff027224 */ /* 0x000fe400078e0006 */
.L_x_37243:
[----:B------:R-:W-:Y:S05]  /*f460*/  BSYNC B2 ;  /* 0x0000000000027941 */ /* 0x000fea0003800000 */
.L_x_37241:
        /* <DEDUP_REMOVED lines=16> */
.L_x_37247:
[----:B------:R-:W-:Y:S05]  /*f570*/  BSYNC B3 ;  /* 0x0000000000037941 */ /* 0x000fea0003800000 */
.L_x_37246:
        /* <DEDUP_REMOVED lines=42> */
.L_x_37245:
[----:B------:R-:W-:Y:S05]  /*f820*/  BSYNC B2 ;  /* 0x0000000000027941 */ /* 0x000fea0003800000 */
.L_x_37244:
        /* <DEDUP_REMOVED lines=14> */
.L_x_37248:
        /* <DEDUP_REMOVED lines=12> */
.L_x_37251:
[----:B------:R-:W-:Y:S02]  /*f9d0*/  IMAD.MOV.U32 R2, RZ, RZ, R6 ;  /* 0x000000ffff027224 */ /* 0x000fe400078e0006 */
.L_x_37252:
[----:B------:R-:W-:Y:S05]  /*f9e0*/  BSYNC B2 ;  /* 0x0000000000027941 */ /* 0x000fea0003800000 */
.L_x_37250:
        /* <DEDUP_REMOVED lines=16> */
.L_x_37256:
[----:B------:R-:W-:Y:S05]  /*faf0*/  BSYNC B3 ;  /* 0x0000000000037941 */ /* 0x000fea0003800000 */
.L_x_37255:
        /* <DEDUP_REMOVED lines=42> */
.L_x_37254:
[----:B------:R-:W-:Y:S05]  /*fda0*/  BSYNC B2 ;  /* 0x0000000000027941 */ /* 0x000fea0003800000 */
.L_x_37253:
        /* <DEDUP_REMOVED lines=10> */
.L_x_37249:
        /* <DEDUP_REMOVED lines=12> */
.L_x_37258:
[----:B------:R-:W-:Y:S02]  /*ff10*/  IMAD.MOV.U32 R2, RZ, RZ, R6 ;  /* 0x000000ffff027224 */ /* 0x000fe400078e0006 */
.L_x_37259:
[----:B------:R-:W-:Y:S05]  /*ff20*/  BSYNC B2 ;  /* 0x0000000000027941 */ /* 0x000fea0003800000 */
.L_x_37257:
        /* <DEDUP_REMOVED lines=16> */
.L_x_37263:
[----:B------:R-:W-:Y:S05]  /*10030*/  BSYNC B3 ;  /* 0x0000000000037941 */ /* 0x000fea0003800000 */
.L_x_37262:
        /* <DEDUP_REMOVED lines=42> */
.L_x_37261:
[----:B------:R-:W-:Y:S05]  /*102e0*/  BSYNC B2 ;  /* 0x0000000000027941 */ /* 0x000fea0003800000 */
.L_x_37260:
        /* <DEDUP_REMOVED lines=12> */
.L_x_37264:
        /* <DEDUP_REMOVED lines=12> */
.L_x_37267:
[----:B------:R-:W-:Y:S02]  /*10470*/  IMAD.MOV.U32 R2, RZ, RZ, R6 ;  /* 0x000000ffff027224 */ /* 0x000fe400078e0006 */
.L_x_37268:
[----:B------:R-:W-:Y:S05]  /*10480*/  BSYNC B2 ;  /* 0x0000000000027941 */ /* 0x000fea0003800000 */
.L_x_37266:
        /* <DEDUP_REMOVED lines=16> */
.L_x_37272:
[----:B------:R-:W-:Y:S05]  /*10590*/  BSYNC B3 ;  /* 0x0000000000037941 */ /* 0x000fea0003800000 */
.L_x_37271:
        /* <DEDUP_REMOVED lines=42> */
.L_x_37270:
[----:B------:R-:W-:Y:S05]  /*10840*/  BSYNC B2 ;  /* 0x0000000000027941 */ /* 0x000fea0003800000 */
.L_x_37269:
        /* <DEDUP_REMOVED lines=10> */
.L_x_37265:
        /* <DEDUP_REMOVED lines=12> */
.L_x_37274:
[----:B------:R-:W-:Y:S02]  /*109b0*/  IMAD.MOV.U32 R2, RZ, RZ, R6 ;  /* 0x000000ffff027224 */ /* 0x000fe400078e0006 */
.L_x_37275:
[----:B------:R-:W-:Y:S05]  /*109c0*/  BSYNC B2 ;  /* 0x0000000000027941 */ /* 0x000fea0003800000 */
.L_x_37273:
        /* <DEDUP_REMOVED lines=16> */
.L_x_37279:
[----:B------:R-:W-:Y:S05]  /*10ad0*/  BSYNC B3 ;  /* 0x0000000000037941 */ /* 0x000fea0003800000 */
.L_x_37278:
        /* <DEDUP_REMOVED lines=42> */
.L_x_37277:
[----:B------:R-:W-:Y:S05]  /*10d80*/  BSYNC B2 ;  /* 0x0000000000027941 */ /* 0x000fea0003800000 */
.L_x_37276:
        /* <DEDUP_REMOVED lines=12> */
.L_x_37280:
        /* <DEDUP_REMOVED lines=12> */
.L_x_37283:
[----:B------:R-:W-:Y:S02]  /*10f10*/  IMAD.MOV.U32 R2, RZ, RZ, R6 ;  /* 0x000000ffff027224 */ /* 0x000fe400078e0006 */
.L_x_37284:
[----:B------:R-:W-:Y:S05]  /*10f20*/  BSYNC B2 ;  /* 0x0000000000027941 */ /* 0x000fea0003800000 */
.L_x_37282:
        /* <DEDUP_REMOVED lines=16> */
.L_x_37288:
[----:B------:R-:W-:Y:S05]  /*11030*/  BSYNC B3 ;  /* 0x0000000000037941 */ /* 0x000fea0003800000 */
.L_x_37287:
        /* <DEDUP_REMOVED lines=42> */
.L_x_37286:
[----:B------:R-:W-:Y:S05]  /*112e0*/  BSYNC B2 ;  /* 0x0000000000027941 */ /* 0x000fea0003800000 */
.L_x_37285:
        /* <DEDUP_REMOVED lines=10> */
.L_x_37281:
        /* <DEDUP_REMOVED lines=12> */
.L_x_37290:
[----:B------:R-:W-:Y:S02]  /*11450*/  IMAD.MOV.U32 R2, RZ, RZ, R6 ;  /* 0x000000ffff027224 */ /* 0x000fe400078e0006 */
.L_x_37291:
[----:B------:R-:W-:Y:S05]  /*11460*/  BSYNC B2 ;  /* 0x0000000000027941 */ /* 0x000fea0003800000 */
.L_x_37289:
        /* <DEDUP_REMOVED lines=16> */
.L_x_37295:
[----:B------:R-:W-:Y:S05]  /*11570*/  BSYNC B3 ;  /* 0x0000000000037941 */ /* 0x000fea0003800000 */
.L_x_37294:
        /* <DEDUP_REMOVED lines=42> */
.L_x_37293:
[----:B------:R-:W-:Y:S05]  /*11820*/  BSYNC B2 ;  /* 0x0000000000027941 */ /* 0x000fea0003800000 */
.L_x_37292:
        /* <DEDUP_REMOVED lines=12> */
.L_x_37296:
        /* <DEDUP_REMOVED lines=12> */
.L_x_37299:
[----:B------:R-:W-:Y:S02]  /*119b0*/  IMAD.MOV.U32 R2, RZ, RZ, R6 ;  /* 0x000000ffff027224 */ /* 0x000fe400078e0006 */
.L_x_37300:
[----:B------:R-:W-:Y:S05]  /*119c0*/  BSYNC B2 ;  /* 0x0000000000027941 */ /* 0x000fea0003800000 */
.L_x_37298:
        /* <DEDUP_REMOVED lines=16> */
.L_x_37304:
[----:B------:R-:W-:Y:S05]  /*11ad0*/  BSYNC B3 ;  /* 0x0000000000037941 */ /* 0x000fea0003800000 */
.L_x_37303:
        /* <DEDUP_REMOVED lines=42> */
.L_x_37302:
[----:B------:R-:W-:Y:S05]  /*11d80*/  BSYNC B2 ;  /* 0x0000000000027941 */ /* 0x000fea0003800000 */
.L_x_37301:
        /* <DEDUP_REMOVED lines=10> */
.L_x_37297:
        /* <DEDUP_REMOVED lines=12> */
.L_x_37306:
[----:B------:R-:W-:Y:S02]  /*11ef0*/  IMAD.MOV.U32 R2, RZ, RZ, R6 ;  /* 0x000000ffff027224 */ /* 0x000fe400078e0006 */
.L_x_37307:
[----:B------:R-:W-:Y:S05]  /*11f00*/  BSYNC B2 ;  /* 0x0000000000027941 */ /* 0x000fea0003800000 */
.L_x_37305:
        /* <DEDUP_REMOVED lines=16> */
.L_x_37311:
[----:B------:R-:W-:Y:S05]  /*12010*/  BSYNC B3 ;  /* 0x0000000000037941 */ /* 0x000fea0003800000 */
.L_x_37310:
        /* <DEDUP_REMOVED lines=42> */
.L_x_37309:
[----:B------:R-:W-:Y:S05]  /*122c0*/  BSYNC B2 ;  /* 0x0000000000027941 */ /* 0x000fea0003800000 */
.L_x_37308:
        /* <DEDUP_REMOVED lines=12> */
.L_x_37312:
        /* <DEDUP_REMOVED lines=12> */
.L_x_37315:
[----:B------:R-:W-:Y:S02]  /*12450*/  IMAD.MOV.U32 R189, RZ, RZ, R6 ;  /* 0x000000ffffbd7224 */ /* 0x000fe400078e0006 */
.L_x_37316:
[----:B------:R-:W-:Y:S05]  /*12460*/  BSYNC B2 ;  /* 0x0000000000027941 */ /* 0x000fea0003800000 */
.L_x_37314:
        /* <DEDUP_REMOVED lines=16> */
.L_x_37320:
[----:B------:R-:W-:Y:S05]  /*12570*/  BSYNC B3 ;  /* 0x0000000000037941 */ /* 0x000fea0003800000 */
.L_x_37319:
        /* <DEDUP_REMOVED lines=42> */
.L_x_37318:
[----:B------:R-:W-:Y:S05]  /*12820*/  BSYNC B2 ;  /* 0x0000000000027941 */ /* 0x000fea0003800000 */
.L_x_37317:
        /* <DEDUP_REMOVED lines=10> */
.L_x_37313:
        /* <DEDUP_REMOVED lines=51> */
.L_x_37321:
[----:B------:R-:W-:Y:S02]  /*12c00*/  IADD3 R188, R188, 0x20, RZ ;  /* 0x00000020bcbc7810 */ /* 0x000fe40007ffe0ff */
.L_x_37192:
[----:B------:R-:W-:Y:S05]  /*12c10*/  BSYNC B1 ;  /* 0x0000000000017941 */ /* 0x000fea0003800000 */
.L_x_37191:
        /* <DEDUP_REMOVED lines=31> */
.L_x_37325:
[----:B--2---:R-:W-:Y:S02]  /*12e10*/  IMAD.MOV.U32 R150, RZ, RZ, R6 ;  /* 0x000000ffff967224 */ /* 0x004fe400078e0006 */
.L_x_37326:
[----:B------:R-:W-:Y:S05]  /*12e20*/  BSYNC B2 ;  /* 0x0000000000027941 */ /* 0x000fea0003800000 */
.L_x_37324:
        /* <DEDUP_REMOVED lines=16> */
.L_x_37330:
[----:B------:R-:W-:Y:S05]  /*12f30*/  BSYNC B3 ;  /* 0x0000000000037941 */ /* 0x000fea0003800000 */
.L_x_37329:
        /* <DEDUP_REMOVED lines=42> */
.L_x_37328:
[----:B------:R-:W-:Y:S05]  /*131e0*/  BSYNC B2 ;  /* 0x0000000000027941 */ /* 0x000fea0003800000 */
.L_x_37327:
        /* <DEDUP_REMOVED lines=17> */
.L_x_37331:
        /* <DEDUP_REMOVED lines=12> */
.L_x_37334:
[----:B------:R-:W-:Y:S02]  /*133c0*/  IMAD.MOV.U32 R2, RZ, RZ, R6 ;  /* 0x000000ffff027224 */ /* 0x000fe400078e0006 */
.L_x_37335:
[----:B------:R-:W-:Y:S05]  /*133d0*/  BSYNC B2 ;  /* 0x0000000000027941 */ /* 0x000fea0003800000 */
.L_x_37333:
        /* <DEDUP_REMOVED lines=16> */
.L_x_37339:
[----:B------:R-:W-:Y:S05]  /*134e0*/  BSYNC B3 ;  /* 0x0000000000037941 */ /* 0x000fea0003800000 */
.L_x_37338:
        /* <DEDUP_REMOVED lines=42> */
.L_x_37337:
[----:B------:R-:W-:Y:S05]  /*13790*/  BSYNC B2 ;  /* 0x0000000000027941 */ /* 0x000fea0003800000 */
.L_x_37336:
        /* <DEDUP_REMOVED lines=10> */
.L_x_37332:
        /* <DEDUP_REMOVED lines=12> */
.L_x_37341:
[----:B------:R-:W-:Y:S02]  /*13900*/  IMAD.MOV.U32 R2, RZ, RZ, R6 ;  /* 0x000000ffff027224 */ /* 0x000fe400078e0006 */
.L_x_37342:
[----:B------:R-:W-:Y:S05]  /*13910*/  BSYNC B2 ;  /* 0x0000000000027941 */ /* 0x000fea0003800000 */
.L_x_37340:
        /* <DEDUP_REMOVED lines=16> */
.L_x_37346:
[----:B------:R-:W-:Y:S05]  /*13a20*/  BSYNC B3 ;  /* 0x0000000000037941 */ /* 0x000fea0003800000 */
.L_x_37345:
        /* <DEDUP_REMOVED lines=42> */
.L_x_37344:
[----:B------:R-:W-:Y:S05]  /*13cd0*/  BSYNC B2 ;  /* 0x0000000000027941 */ /* 0x000fea0003800000 */
.L_x_37343:
        /* <DEDUP_REMOVED lines=14> */
.L_x_37347:
        /* <DEDUP_REMOVED lines=12> */
.L_x_37350:
[----:B------:R-:W-:Y:S02]  /*13e80*/  IMAD.MOV.U32 R2, RZ, RZ, R6 ;  /* 0x000000ffff027224 */ /* 0x000fe400078e0006 */
.L_x_37351:
[----:B------:R-:W-:Y:S05]  /*13e90*/  BSYNC B2 ;  /* 0x0000000000027941 */ /* 0x000fea0003800000 */
.L_x_37349:
        /* <DEDUP_REMOVED lines=16> */
.L_x_37355:
[----:B------:R-:W-:Y:S05]  /*13fa0*/  BSYNC B3 ;  /* 0x0000000000037941 */ /* 0x000fea0003800000 */
.L_x_37354:
        /* <DEDUP_REMOVED lines=42> */
.L_x_37353:
[----:B------:R-:W-:Y:S05]  /*14250*/  BSYNC B2 ;  /* 0x0000000000027941 */ /* 0x000fea0003800000 */
.L_x_37352:
        /* <DEDUP_REMOVED lines=10> */
.L_x_37348:
        /* <DEDUP_REMOVED lines=12> */
.L_x_37357:
[----:B------:R-:W-:Y:S02]  /*143c0*/  IMAD.MOV.U32 R2, RZ, RZ, R6 ;  /* 0x000000ffff027224 */ /* 0x000fe400078e0006 */
.L_x_37358:
[----:B------:R-:W-:Y:S05]  /*143d0*/  BSYNC B2 ;  /* 0x0000000000027941 */ /* 0x000fea0003800000 */
.L_x_37356:
        /* <DEDUP_REMOVED lines=16> */
.L_x_37362:
[----:B------:R-:W-:Y:S05]  /*144e0*/  BSYNC B3 ;  /* 0x0000000000037941 */ /* 0x000fea0003800000 */
.L_x_37361:
        /* <DEDUP_REMOVED lines=42> */
.L_x_37360:
[----:B------:R-:W-:Y:S05]  /*14790*/  BSYNC B2 ;  /* 0x0000000000027941 */ /* 0x000fea0003800000 */
.L_x_37359:
        /* <DEDUP_REMOVED lines=14> */
.L_x_37363:
        /* <DEDUP_REMOVED lines=12> */
.L_x_37366:
[----:B------:R-:W-:Y:S02]  /*14940*/  IMAD.MOV.U32 R2, RZ, RZ, R6 ;  /* 0x000000ffff027224 */ /* 0x000fe400078e0006 */
.L_x_37367:
[----:B------:R-:W-:Y:S05]  /*14950*/  BSYNC B2 ;  /* 0x0000000000027941 */ /* 0x000fea0003800000 */
.L_x_37365:
        /* <DEDUP_REMOVED lines=16> */
.L_x_37371:
[----:B------:R-:W-:Y:S05]  /*14a60*/  BSYNC B3 ;  /* 0x0000000000037941 */ /* 0x000fea0003800000 */
.L_x_37370:
        /* <DEDUP_REMOVED lines=42> */
.L_x_37369:
[----:B------:R-:W-:Y:S05]  /*14d10*/  BSYNC B2 ;  /* 0x0000000000027941 */ /* 0x000fea0003800000 */
.L_x_37368:
        /* <DEDUP_REMOVED lines=10> */
.L_x_37364:
        /* <DEDUP_REMOVED lines=12> */
.L_x_37373:
[----:B------:R-:W-:Y:S02]  /*14e80*/  IMAD.MOV.U32 R2, RZ, RZ, R6 ;  /* 0x000000ffff027224 */ /* 0x000fe400078e0006 */
.L_x_37374:
[----:B------:R-:W-:Y:S05]  /*14e90*/  BSYNC B2 ;  /* 0x0000000000027941 */ /* 0x000fea0003800000 */
.L_x_37372:
        /* <DEDUP_REMOVED lines=16> */
.L_x_37378:
[----:B------:R-:W-:Y:S05]  /*14fa0*/  BSYNC B3 ;  /* 0x0000000000037941 */ /* 0x000fea0003800000 */
.L_x_37377:
        /* <DEDUP_REMOVED lines=42> */
.L_x_37376:
[----:B------:R-:W-:Y:S05]  /*15250*/  BSYNC B2 ;  /* 0x0000000000027941 */ /* 0x000fea0003800000 */
.L_x_37375:
        /* <DEDUP_REMOVED lines=14> */
.L_x_37379:
        /* <DEDUP_REMOVED lines=12> */
.L_x_37382:
[----:B------:R-:W-:Y:S02]  /*15400*/  IMAD.MOV.U32 R2, RZ, RZ, R6 ;  /* 0x000000ffff027224 */ /* 0x000fe400078e0006 */
.L_x_37383:
[----:B------:R-:W-:Y:S05]  /*15410*/  BSYNC B2 ;  /* 0x0000000000027941 */ /* 0x000fea0003800000 */
.L_x_37381:
        /* <DEDUP_REMOVED lines=16> */
.L_x_37387:
[----:B------:R-:W-:Y:S05]  /*15520*/  BSYNC B3 ;  /* 0x0000000000037941 */ /* 0x000fea0003800000 */
.L_x_37386:
        /* <DEDUP_REMOVED lines=42> */
.L_x_37385:
[----:B------:R-:W-:Y:S05]  /*157d0*/  BSYNC B2 ;  /* 0x0000000000027941 */ /* 0x000fea0003800000 */
.L_x_37384:
        /* <DEDUP_REMOVED lines=10> */
.L_x_37380:
        /* <DEDUP_REMOVED lines=12> */
.L_x_37389:
[----:B------:R-:W-:Y:S02]  /*15940*/  IMAD.MOV.U32 R2, RZ, RZ, R6 ;  /* 0x000000ffff027224 */ /* 0x000fe400078e0006 */
.L_x_37390:
[----:B------:R-:W-:Y:S05]  /*15950*/  BSYNC B2 ;  /* 0x0000000000027941 */ /* 0x000fea0003800000 */
.L_x_37388:
        /* <DEDUP_REMOVED lines=16> */
.L_x_37394:
[----:B------:R-:W-:Y:S05]  /*15a60*/  BSYNC B3 ;  /* 0x0000000000037941 */ /* 0x000fea0003800000 */
.L_x_37393:
        /* <DEDUP_REMOVED lines=42> */
.L_x_37392:
[----:B------:R-:W-:Y:S05]  /*15d10*/  BSYNC B2 ;  /* 0x0000000000027941 */ /* 0x000fea0003800000 */
.L_x_37391:
        /* <DEDUP_REMOVED lines=12> */
.L_x_37395:
        /* <DEDUP_REMOVED lines=12> */
.L_x_37398:
[----:B------:R-:W-:Y:S02]  /*15ea0*/  IMAD.MOV.U32 R2, RZ, RZ, R6 ;  /* 0x000000ffff027224 */ /* 0x000fe400078e0006 */
.L_x_37399:
[----:B------:R-:W-:Y:S05]  /*15eb0*/  BSYNC B2 ;  /* 0x0000000000027941 */ /* 0x000fea0003800000 */
.L_x_37397:
        /* <DEDUP_REMOVED lines=16> */
.L_x_37403:
[----:B------:R-:W-:Y:S05]  /*15fc0*/  BSYNC B3 ;  /* 0x0000000000037941 */ /* 0x000fea0003800000 */
.L_x_37402:
        /* <DEDUP_REMOVED lines=42> */
.L_x_37401:
[----:B------:R-:W-:Y:S05]  /*16270*/  BSYNC B2 ;  /* 0x0000000000027941 */ /* 0x000fea0003800000 */
.L_x_37400:
        /* <DEDUP_REMOVED lines=10> */
.L_x_37396:
        /* <DEDUP_REMOVED lines=12> */
.L_x_37405:
[----:B------:R-:W-:Y:S02]  /*163e0*/  IMAD.MOV.U32 R2, RZ, RZ, R6 ;  /* 0x000000ffff027224 */ /* 0x000fe400078e0006 */
.L_x_37406:
[----:B------:R-:W-:Y:S05]  /*163f0*/  BSYNC B2 ;  /* 0x0000000000027941 */ /* 0x000fea0003800000 */
.L_x_37404:
        /* <DEDUP_REMOVED lines=16> */
.L_x_37410:
[----:B------:R-:W-:Y:S05]  /*16500*/  BSYNC B3 ;  /* 0x0000000000037941 */ /* 0x000fea0003800000 */
.L_x_37409:
        /* <DEDUP_REMOVED lines=42> */
.L_x_37408:
[----:B------:R-:W-:Y:S05]  /*167b0*/  BSYNC B2 ;  /* 0x0000000000027941 */ /* 0x000fea0003800000 */
.L_x_37407:
        /* <DEDUP_REMOVED lines=12> */
.L_x_37411:
        /* <DEDUP_REMOVED lines=12> */
.L_x_37414:
[----:B------:R-:W-:Y:S02]  /*16940*/  IMAD.MOV.U32 R2, RZ, RZ, R6 ;  /* 0x000000ffff027224 */ /* 0x000fe400078e0006 */
.L_x_37415:
[----:B------:R-:W-:Y:S05]  /*16950*/  BSYNC B2 ;  /* 0x0000000000027941 */ /* 0x000fea0003800000 */
.L_x_37413:
        /* <DEDUP_REMOVED lines=16> */
.L_x_37419:
[----:B------:R-:W-:Y:S05]  /*16a60*/  BSYNC B3 ;  /* 0x0000000000037941 */ /* 0x000fea0003800000 */
.L_x_37418:
        /* <DEDUP_REMOVED lines=42> */
.L_x_37417:
[----:B------:R-:W-:Y:S05]  /*16d10*/  BSYNC B2 ;  /* 0x0000000000027941 */ /* 0x000fea0003800000 */
.L_x_37416:
        /* <DEDUP_REMOVED lines=10> */
.L_x_37412:
        /* <DEDUP_REMOVED lines=12> */
.L_x_37421:
[----:B------:R-:W-:Y:S02]  /*16e80*/  IMAD.MOV.U32 R2, RZ, RZ, R6 ;  /* 0x000000ffff027224 */ /* 0x000fe400078e0006 */
.L_x_37422:
[----:B------:R-:W-:Y:S05]  /*16e90*/  BSYNC B2 ;  /* 0x0000000000027941 */ /* 0x000fea0003800000 */
.L_x_37420:
        /* <DEDUP_REMOVED lines=16> */
.L_x_37426:
[----:B------:R-:W-:Y:S05]  /*16fa0*/  BSYNC B3 ;  /* 0x0000000000037941 */ /* 0x000fea0003800000 */
.L_x_37425:
        /* <DEDUP_REMOVED lines=42> */
.L_x_37424:
[----:B------:R-:W-:Y:S05]  /*17250*/  BSYNC B2 ;  /* 0x0000000000027941 */ /* 0x000fea0003800000 */
.L_x_37423:
        /* <DEDUP_REMOVED lines=12> */
.L_x_37427:
        /* <DEDUP_REMOVED lines=12> */
.L_x_37430:
[----:B------:R-:W-:Y:S02]  /*173e0*/  IMAD.MOV.U32 R2, RZ, RZ, R6 ;  /* 0x000000ffff027224 */ /* 0x000fe400078e0006 */
.L_x_37431:
[----:B------:R-:W-:Y:S05]  /*173f0*/  BSYNC B2 ;  /* 0x0000000000027941 */ /* 0x000fea0003800000 */
.L_x_37429:
        /* <DEDUP_REMOVED lines=16> */
.L_x_37435:
[----:B------:R-:W-:Y:S05]  /*17500*/  BSYNC B3 ;  /* 0x0000000000037941 */ /* 0x000fea0003800000 */
.L_x_37434:
        /* <DEDUP_REMOVED lines=42> */
.L_x_37433:
[----:B------:R-:W-:Y:S05]  /*177b0*/  BSYNC B2 ;  /* 0x0000000000027941 */ /* 0x000fea0003800000 */
.L_x_37432:
        /* <DEDUP_REMOVED lines=10> */
.L_x_37428:
        /* <DEDUP_REMOVED lines=12> */
.L_x_37437:
[----:B------:R-:W-:Y:S02]  /*17920*/  IMAD.MOV.U32 R2, RZ, RZ, R6 ;  /* 0x000000ffff027224 */ /* 0x000fe400078e0006 */
.L_x_37438:
[----:B------:R-:W-:Y:S05]  /*17930*/  BSYNC B2 ;  /* 0x0000000000027941 */ /* 0x000fea0003800000 */
.L_x_37436:
        /* <DEDUP_REMOVED lines=16> */
.L_x_37442:
[----:B------:R-:W-:Y:S05]  /*17a40*/  BSYNC B3 ;  /* 0x0000000000037941 */ /* 0x000fea0003800000 */
.L_x_37441:
        /* <DEDUP_REMOVED lines=42> */
.L_x_37440:
[----:B------:R-:W-:Y:S05]  /*17cf0*/  BSYNC B2 ;  /* 0x0000000000027941 */ /* 0x000fea0003800000 */
.L_x_37439:
        /* <DEDUP_REMOVED lines=12> */
.L_x_37443:
        /* <DEDUP_REMOVED lines=12> */
.L_x_37446:
[----:B------:R-:W-:Y:S02]  /*17e80*/  IMAD.MOV.U32 R189, RZ, RZ, R6 ;  /* 0x000000ffffbd7224 */ /* 0x000fe400078e0006 */
.L_x_37447:
[----:B------:R-:W-:Y:S05]  /*17e90*/  BSYNC B2 ;  /* 0x0000000000027941 */ /* 0x000fea0003800000 */
.L_x_37445:
        /* <DEDUP_REMOVED lines=16> */
.L_x_37451:
[----:B------:R-:W-:Y:S05]  /*17fa0*/  BSYNC B3 ;  /* 0x0000000000037941 */ /* 0x000fea0003800000 */
.L_x_37450:
        /* <DEDUP_REMOVED lines=42> */
.L_x_37449:
[----:B------:R-:W-:Y:S05]  /*18250*/  BSYNC B2 ;  /* 0x0000000000027941 */ /* 0x000fea0003800000 */
.L_x_37448:
        /* <DEDUP_REMOVED lines=10> */
.L_x_37444:
        /* <DEDUP_REMOVED lines=51> */
.L_x_37452:
[----:B------:R-:W-:Y:S02]  /*18630*/  IADD3 R188, R188, 0x20, RZ ;  /* 0x00000020bcbc7810 */ /* 0x000fe40007ffe0ff */
.L_x_37323:
[----:B------:R-:W-:Y:S05]  /*18640*/  BSYNC B1 ;  /* 0x0000000000017941 */ /* 0x000fea0003800000 */
.L_x_37322:
        /* <DEDUP_REMOVED lines=31> */
.L_x_37456:
[----:B--2---:R-:W-:Y:S02]  /*18840*/  IMAD.MOV.U32 R158, RZ, RZ, R6 ;  /* 0x000000ffff9e7224 */ /* 0x004fe400078e0006 */
.L_x_37457:
[----:B------:R-:W-:Y:S05]  /*18850*/  BSYNC B2 ;  /* 0x0000000000027941 */ /* 0x000fea0003800000 */
.L_x_37455:
        /* <DEDUP_REMOVED lines=16> */
.L_x_37461:
[----:B------:R-:W-:Y:S05]  /*18960*/  BSYNC B3 ;  /* 0x0000000000037941 */ /* 0x000fea0003800000 */
.L_x_37460:
        /* <DEDUP_REMOVED lines=42> */
.L_x_37459:
[----:B------:R-:W-:Y:S05]  /*18c10*/  BSYNC B2 ;  /* 0x0000000000027941 */ /* 0x000fea0003800000 */
.L_x_37458:
        /* <DEDUP_REMOVED lines=17> */
.L_x_37462:
        /* <DEDUP_REMOVED lines=12> */
.L_x_37465:
[----:B------:R-:W-:Y:S02]  /*18df0*/  IMAD.MOV.U32 R2, RZ, RZ, R6 ;  /* 0x000000ffff027224 */ /* 0x000fe400078e0006 */
.L_x_37466:
[----:B------:R-:W-:Y:S05]  /*18e00*/  BSYNC B2 ;  /* 0x0000000000027941 */ /* 0x000fea0003800000 */
.L_x_37464:
        /* <DEDUP_REMOVED lines=16> */
.L_x_37470:
[----:B------:R-:W-:Y:S05]  /*18f10*/  BSYNC B3 ;  /* 0x0000000000037941 */ /* 0x000fea0003800000 */
.L_x_37469:
        /* <DEDUP_REMOVED lines=42> */
.L_x_37468:
[----:B------:R-:W-:Y:S05]  /*191c0*/  BSYNC B2 ;  /* 0x0000000000027941 */ /* 0x000fea0003800000 */
.L_x_37467:
        /* <DEDUP_REMOVED lines=10> */
.L_x_37463:
        /* <DEDUP_REMOVED lines=12> */
.L_x_37472:
[----:B------:R-:W-:Y:S02]  /*19330*/  IMAD.MOV.U32 R2, RZ, RZ, R6 ;  /* 0x000000ffff027224 */ /* 0x000fe400078e0006 */
.L_x_37473:
[----:B------:R-:W-:Y:S05]  /*19340*/  BSYNC B2 ;  /* 0x0000000000027941 */ /* 0x000fea0003800000 */
.L_x_37471:
        /* <DEDUP_REMOVED lines=16> */
.L_x_37477:
[----:B------:R-:W-:Y:S05]  /*19450*/  BSYNC B3 ;  /* 0x0000000000037941 */ /* 0x000fea0003800000 */
.L_x_37476:
        /* <DEDUP_REMOVED lines=42> */
.L_x_37475:
[----:B------:R-:W-:Y:S05]  /*19700*/  BSYNC B2 ;  /* 0x0000000000027941 */ /* 0x000fea0003800000 */
.L_x_37474:
        /* <DEDUP_REMOVED lines=14> */
.L_x_37478:
        /* <DEDUP_REMOVED lines=12> */
.L_x_37481:
[----:B------:R-:W-:Y:S02]  /*198b0*/  IMAD.MOV.U32 R2, RZ, RZ, R6 ;  /* 0x000000ffff027224 */ /* 0x000fe400078e0006 */
.L_x_37482:
[----:B------:R-:W-:Y:S05]  /*198c0*/  BSYNC B2 ;  /* 0x0000000000027941 */ /* 0x000fea0003800000 */
.L_x_37480:
        /* <DEDUP_REMOVED lines=16> */
.L_x_37486:
[----:B------:R-:W-:Y:S05]  /*199d0*/  BSYNC B3 ;  /* 0x0000000000037941 */ /* 0x000fea0003800000 */
.L_x_37485:
        /* <DEDUP_REMOVED lines=42> */
.L_x_37484:
[----:B------:R-:W-:Y:S05]  /*19c80*/  BSYNC B2 ;  /* 0x0000000000027941 */ /* 0x000fea0003800000 */
.L_x_37483:
        /* <DEDUP_REMOVED lines=10> */
.L_x_37479:
        /* <DEDUP_REMOVED lines=12> */
.L_x_37488:
[----:B------:R-:W-:Y:S02]  /*19df0*/  IMAD.MOV.U32 R2, RZ, RZ, R6 ;  /* 0x000000ffff027224 */ /* 0x000fe400078e0006 */
.L_x_37489:
[----:B------:R-:W-:Y:S05]  /*19e00*/  BSYNC B2 ;  /* 0x0000000000027941 */ /* 0x000fea0003800000 */
.L_x_37487:
        /* <DEDUP_REMOVED lines=16> */
.L_x_37493:
[----:B------:R-:W-:Y:S05]  /*19f10*/  BSYNC B3 ;  /* 0x0000000000037941 */ /* 0x000fea0003800000 */
.L_x_37492:
        /* <DEDUP_REMOVED lines=42> */
.L_x_37491:
[----:B------:R-:W-:Y:S05]  /*1a1c0*/  BSYNC B2 ;  /* 0x0000000000027941 */ /* 0x000fea0003800000 */
.L_x_37490:
        /* <DEDUP_REMOVED lines=14> */
.L_x_37494:
        /* <DEDUP_REMOVED lines=12> */
.L_x_37497:
[----:B------:R-:W-:Y:S02]  /*1a370*/  IMAD.MOV.U32 R2, RZ, RZ, R6 ;  /* 0x000000ffff027224 */ /* 0x000fe400078e0006 */
.L_x_37498:
[----:B------:R-:W-:Y:S05]  /*1a380*/  BSYNC B2 ;  /* 0x0000000000027941 */ /* 0x000fea0003800000 */
.L_x_37496:
        /* <DEDUP_REMOVED lines=16> */
.L_x_37502:
[----:B------:R-:W-:Y:S05]  /*1a490*/  BSYNC B3 ;  /* 0x0000000000037941 */ /* 0x000fea0003800000 */
.L_x_37501:
        /* <DEDUP_REMOVED lines=42> */
.L_x_37500:
[----:B------:R-:W-:Y:S05]  /*1a740*/  BSYNC B2 ;  /* 0x0000000000027941 */ /* 0x000fea0003800000 */
.L_x_37499:
        /* <DEDUP_REMOVED lines=10> */
.L_x_37495:
        /* <DEDUP_REMOVED lines=12> */
.L_x_37504:
[----:B------:R-:W-:Y:S02]  /*1a8b0*/  IMAD.MOV.U32 R2, RZ, RZ, R6 ;  /* 0x000000ffff027224 */ /* 0x000fe400078e0006 */
.L_x_37505:
[----:B------:R-:W-:Y:S05]  /*1a8c0*/  BSYNC B2 ;  /* 0x0000000000027941 */ /* 0x000fea0003800000 */
.L_x_37503:
        /* <DEDUP_REMOVED lines=16> */
.L_x_37509:
[----:B------:R-:W-:Y:S05]  /*1a9d0*/  BSYNC B3 ;  /* 0x0000000000037941 */ /* 0x000fea0003800000 */
.L_x_37508:
        /* <DEDUP_REMOVED lines=42> */
.L_x_37507:
[----:B------:R-:W-:Y:S05]  /*1ac80*/  BSYNC B2 ;  /* 0x0000000000027941 */ /* 0x000fea0003800000 */
.L_x_37506:
        /* <DEDUP_REMOVED lines=14> */
.L_x_37510:
        /* <DEDUP_REMOVED lines=12> */
.L_x_37513:
[----:B------:R-:W-:Y:S02]  /*1ae30*/  IMAD.MOV.U32 R2, RZ, RZ, R6 ;  /* 0x000000ffff027224 */ /* 0x000fe400078e0006 */
.L_x_37514:
[----:B------:R-:W-:Y:S05]  /*1ae40*/  BSYNC B2 ;  /* 0x0000000000027941 */ /* 0x000fea0003800000 */
.L_x_37512:
        /* <DEDUP_REMOVED lines=16> */
.L_x_37518:
[----:B------:R-:W-:Y:S05]  /*1af50*/  BSYNC B3 ;  /* 0x0000000000037941 */ /* 0x000fea0003800000 */
.L_x_37517:
        /* <DEDUP_REMOVED lines=42> */
.L_x_37516:
[----:B------:R-:W-:Y:S05]  /*1b200*/  BSYNC B2 ;  /* 0x0000000000027941 */ /* 0x000fea0003800000 */
.L_x_37515:
        /* <DEDUP_REMOVED lines=10> */
.L_x_37511:
        /* <DEDUP_REMOVED lines=12> */
.L_x_37520:
[----:B------:R-:W-:Y:S02]  /*1b370*/  IMAD.MOV.U32 R2, RZ, RZ, R6 ;  /* 0x000000ffff027224 */ /* 0x000fe400078e0006 */
.L_x_37521:
[----:B------:R-:W-:Y:S05]  /*1b380*/  BSYNC B2 ;  /* 0x0000000000027941 */ /* 0x000fea0003800000 */
.L_x_37519:
        /* <DEDUP_REMOVED lines=16> */
.L_x_37525:
[----:B------:R-:W-:Y:S05]  /*1b490*/  BSYNC B3 ;  /* 0x0000000000037941 */ /* 0x000fea0003800000 */
.L_x_37524:
        /* <DEDUP_REMOVED lines=42> */
.L_x_37523:
[----:B------:R-:W-:Y:S05]  /*1b740*/  BSYNC B2 ;  /* 0x0000000000027941 */ /* 0x000fea0003800000 */
.L_x_37522:
        /* <DEDUP_REMOVED lines=12> */
.L_x_37526:
        /* <DEDUP_REMOVED lines=12> */
.L_x_37529:
[----:B------:R-:W-:Y:S02]  /*1b8d0*/  IMAD.MOV.U32 R2, RZ, RZ, R6 ;  /* 0x000000ffff027224 */ /* 0x000fe400078e0006 */
.L_x_37530:
[----:B------:R-:W-:Y:S05]  /*1b8e0*/  BSYNC B2 ;  /* 0x0000000000027941 */ /* 0x000fea0003800000 */
.L_x_37528:
        /* <DEDUP_REMOVED lines=16> */
.L_x_37534:
[----:B------:R-:W-:Y:S05]  /*1b9f0*/  BSYNC B3 ;  /* 0x0000000000037941 */ /* 0x000fea0003800000 */
.L_x_37533:
        /* <DEDUP_REMOVED lines=42> */
.L_x_37532:
[----:B------:R-:W-:Y:S05]  /*1bca0*/  BSYNC B2 ;  /* 0x0000000000027941 */ /* 0x000fea0003800000 */
.L_x_37531:
        /* <DEDUP_REMOVED lines=10> */
.L_x_37527:
        /* <DEDUP_REMOVED lines=12> */
.L_x_37536:
[----:B------:R-:W-:Y:S02]  /*1be10*/  IMAD.MOV.U32 R2, RZ, RZ, R6 ;  /* 0x000000ffff027224 */ /* 0x000fe400078e0006 */
.L_x_37537:
[----:B------:R-:W-:Y:S05]  /*1be20*/  BSYNC B2 ;  /* 0x0000000000027941 */ /* 0x000fea0003800000 */
.L_x_37535:
        /* <DEDUP_REMOVED lines=16> */
.L_x_37541:
[----:B------:R-:W-:Y:S05]  /*1bf30*/  BSYNC B3 ;  /* 0x0000000000037941 */ /* 0x000fea0003800000 */
.L_x_37540:
        /* <DEDUP_REMOVED lines=42> */
.L_x_37539:
[----:B------:R-:W-:Y:S05]  /*1c1e0*/  BSYNC B2 ;  /* 0x0000000000027941 */ /* 0x000fea0003800000 */
.L_x_37538:
        /* <DEDUP_REMOVED lines=12> */
.L_x_37542:
        /* <DEDUP_REMOVED lines=12> */
.L_x_37545:
[----:B------:R-:W-:Y:S02]  /*1c370*/  IMAD.MOV.U32 R2, RZ, RZ, R6 ;  /* 0x000000ffff027224 */ /* 0x000fe400078e0006 */
.L_x_37546:
[----:B------:R-:W-:Y:S05]  /*1c380*/  BSYNC B2 ;  /* 0x0000000000027941 */ /* 0x000fea0003800000 */
.L_x_37544:
        /* <DEDUP_REMOVED lines=16> */
.L_x_37550:
[----:B------:R-:W-:Y:S05]  /*1c490*/  BSYNC B3 ;  /* 0x0000000000037941 */ /* 0x000fea0003800000 */
.L_x_37549:
        /* <DEDUP_REMOVED lines=42> */
.L_x_37548:
[----:B------:R-:W-:Y:S05]  /*1c740*/  BSYNC B2 ;  /* 0x0000000000027941 */ /* 0x000fea0003800000 */
.L_x_37547:
        /* <DEDUP_REMOVED lines=10> */
.L_x_37543:
        /* <DEDUP_REMOVED lines=12> */
.L_x_37552:
[----:B------:R-:W-:Y:S02]  /*1c8b0*/  IMAD.MOV.U32 R2, RZ, RZ, R6 ;  /* 0x000000ffff027224 */ /* 0x000fe400078e0006 */
.L_x_37553:
[----:B------:R-:W-:Y:S05]  /*1c8c0*/  BSYNC B2 ;  /* 0x0000000000027941 */ /* 0x000fea0003800000 */
.L_x_37551:
        /* <DEDUP_REMOVED lines=16> */
.L_x_37557:
[----:B------:R-:W-:Y:S05]  /*1c9d0*/  BSYNC B3 ;  /* 0x0000000000037941 */ /* 0x000fea0003800000 */
.L_x_37556:
        /* <DEDUP_REMOVED lines=42> */
.L_x_37555:
[----:B------:R-:W-:Y:S05]  /*1cc80*/  BSYNC B2 ;  /* 0x0000000000027941 */ /* 0x000fea0003800000 */
.L_x_37554:
        /* <DEDUP_REMOVED lines=12> */
.L_x_37558:
        /* <DEDUP_REMOVED lines=12> */
.L_x_37561:
[----:B------:R-:W-:Y:S02]  /*1ce10*/  IMAD.MOV.U32 R2, RZ, RZ, R6 ;  /* 0x000000ffff027224 */ /* 0x000fe400078e0006 */
.L_x_37562:
[----:B------:R-:W-:Y:S05]  /*1ce20*/  BSYNC B2 ;  /* 0x0000000000027941 */ /* 0x000fea0003800000 */
.L_x_37560:
        /* <DEDUP_REMOVED lines=16> */
.L_x_37566:
[----:B------:R-:W-:Y:S05]  /*1cf30*/  BSYNC B3 ;  /* 0x0000000000037941 */ /* 0x000fea0003800000 */
.L_x_37565:
        /* <DEDUP_REMOVED lines=42> */
.L_x_37564:
[----:B------:R-:W-:Y:S05]  /*1d1e0*/  BSYNC B2 ;  /* 0x0000000000027941 */ /* 0x000fea0003800000 */
.L_x_37563:
        /* <DEDUP_REMOVED lines=10> */
.L_x_37559:
        /* <DEDUP_REMOVED lines=12> */
.L_x_37568:
[----:B------:R-:W-:Y:S02]  /*1d350*/  IMAD.MOV.U32 R2, RZ, RZ, R6 ;  /* 0x000000ffff027224 */ /* 0x000fe400078e0006 */
.L_x_37569:
[----:B------:R-:W-:Y:S05]  /*1d360*/  BSYNC B2 ;  /* 0x0000000000027941 */ /* 0x000fea0003800000 */
.L_x_37567:
        /* <DEDUP_REMOVED lines=16> */
.L_x_37573:
[----:B------:R-:W-:Y:S05]  /*1d470*/  BSYNC B3 ;  /* 0x0000000000037941 */ /* 0x000fea0003800000 */
.L_x_37572:
        /* <DEDUP_REMOVED lines=42> */
.L_x_37571:
[----:B------:R-:W-:Y:S05]  /*1d720*/  BSYNC B2 ;  /* 0x0000000000027941 */ /* 0x000fea0003800000 */
.L_x_37570:
        /* <DEDUP_REMOVED lines=12> */
.L_x_37574:
        /* <DEDUP_REMOVED lines=12> */
.L_x_37577:
[----:B------:R-:W-:Y:S02]  /*1d8b0*/  IMAD.MOV.U32 R189, RZ, RZ, R6 ;  /* 0x000000ffffbd7224 */ /* 0x000fe400078e0006 */
.L_x_37578:
[----:B------:R-:W-:Y:S05]  /*1d8c0*/  BSYNC B2 ;  /* 0x0000000000027941 */ /* 0x000fea0003800000 */
.L_x_37576:
        /* <DEDUP_REMOVED lines=16> */
.L_x_37582:
[----:B------:R-:W-:Y:S05]  /*1d9d0*/  BSYNC B3 ;  /* 0x0000000000037941 */ /* 0x000fea0003800000 */
.L_x_37581:
        /* <DEDUP_REMOVED lines=42> */
.L_x_37580:
[----:B------:R-:W-:Y:S05]  /*1dc80*/  BSYNC B2 ;  /* 0x0000000000027941 */ /* 0x000fea0003800000 */
.L_x_37579:
        /* <DEDUP_REMOVED lines=10> */
.L_x_37575:
        /* <DEDUP_REMOVED lines=51> */
.L_x_37583:
[----:B------:R-:W-:Y:S02]  /*1e060*/  IADD3 R188, R188, 0x20, RZ ;  /* 0x00000020bcbc7810 */ /* 0x000fe40007ffe0ff */
.L_x_37454:
[----:B------:R-:W-:Y:S05]  /*1e070*/  BSYNC B1 ;  /* 0x0000000000017941 */ /* 0x000fea0003800000 */
.L_x_37453:
        /* <DEDUP_REMOVED lines=31> */
.L_x_37587:
[----:B--2---:R-:W-:Y:S02]  /*1e270*/  IMAD.MOV.U32 R166, RZ, RZ, R6 ;  /* 0x000000ffffa67224 */ /* 0x004fe400078e0006 */
.L_x_37588:
[----:B------:R-:W-:Y:S05]  /*1e280*/  BSYNC B2 ;  /* 0x0000000000027941 */ /* 0x000fea0003800000 */
.L_x_37586:
        /* <DEDUP_REMOVED lines=16> */
.L_x_37592:
[----:B------:R-:W-:Y:S05]  /*1e390*/  BSYNC B3 ;  /* 0x0000000000037941 */ /* 0x000fea0003800000 */
.L_x_37591:
        /* <DEDUP_REMOVED lines=42> */
.L_x_37590:
[----:B------:R-:W-:Y:S05]  /*1e640*/  BSYNC B2 ;  /* 0x0000000000027941 */ /* 0x000fea0003800000 */
.L_x_37589:
        /* <DEDUP_REMOVED lines=17> */
.L_x_37593:
        /* <DEDUP_REMOVED lines=12> */
.L_x_37596:
[----:B------:R-:W-:Y:S02]  /*1e820*/  IMAD.MOV.U32 R2, RZ, RZ, R6 ;  /* 0x000000ffff027224 */ /* 0x000fe400078e0006 */
.L_x_37597:
[----:B------:R-:W-:Y:S05]  /*1e830*/  BSYNC B2 ;  /* 0x0000000000027941 */ /* 0x000fea0003800000 */
.L_x_37595:
        /* <DEDUP_REMOVED lines=16> */
.L_x_37601:
[----:B------:R-:W-:Y:S05]  /*1e940*/  BSYNC B3 ;  /* 0x0000000000037941 */ /* 0x000fea0003800000 */
.L_x_37600:
        /* <DEDUP_REMOVED lines=42> */
.L_x_37599:
[----:B------:R-:W-:Y:S05]  /*1ebf0*/  BSYNC B2 ;  /* 0x0000000000027941 */ /* 0x000fea0003800000 */
.L_x_37598:
        /* <DEDUP_REMOVED lines=10> */
.L_x_37594:
        /* <DEDUP_REMOVED lines=12> */
.L_x_37603:
[----:B------:R-:W-:Y:S02]  /*1ed60*/  IMAD.MOV.U32 R2, RZ, RZ, R6 ;  /* 0x000000ffff027224 */ /* 0x000fe400078e0006 */
.L_x_37604:
[----:B------:R-:W-:Y:S05]  /*1ed70*/  BSYNC B2 ;  /* 0x0000000000027941 */ /* 0x000fea0003800000 */
.L_x_37602:
        /* <DEDUP_REMOVED lines=16> */
.L_x_37608:
[----:B------:R-:W-:Y:S05]  /*1ee80*/  BSYNC B3 ;  /* 0x0000000000037941 */ /* 0x000fea0003800000 */
.L_x_37607:
        /* <DEDUP_REMOVED lines=42> */
.L_x_37606:
[----:B------:R-:W-:Y:S05]  /*1f130*/  BSYNC B2 ;  /* 0x0000000000027941 */ /* 0x000fea0003800000 */
.L_x_37605:
        /* <DEDUP_REMOVED lines=14> */
.L_x_37609:
        /* <DEDUP_REMOVED lines=12> */
.L_x_37612:
[----:B------:R-:W-:Y:S02]  /*1f2e0*/  IMAD.MOV.U32 R2, RZ, RZ, R6 ;  /* 0x000000ffff027224 */ /* 0x000fe400078e0006 */
.L_x_37613:
[----:B------:R-:W-:Y:S05]  /*1f2f0*/  BSYNC B2 ;  /* 0x0000000000027941 */ /* 0x000fea0003800000 */
.L_x_37611:
        /* <DEDUP_REMOVED lines=16> */
.L_x_37617:
[----:B------:R-:W-:Y:S05]  /*1f400*/  BSYNC B3 ;  /* 0x0000000000037941 */ /* 0x000fea0003800000 */
.L_x_37616:
        /* <DEDUP_REMOVED lines=42> */
.L_x_37615:
[----:B------:R-:W-:Y:S05]  /*1f6b0*/  BSYNC B2 ;  /* 0x0000000000027941 */ /* 0x000fea0003800000 */
.L_x_37614:
        /* <DEDUP_REMOVED lines=10> */
.L_x_37610:
        /* <DEDUP_REMOVED lines=12> */
.L_x_37619:
[----:B------:R-:W-:Y:S02]  /*1f820*/  IMAD.MOV.U32 R2, RZ, RZ, R6 ;  /* 0x000000ffff027224 */ /* 0x000fe400078e0006 */
.L_x_37620:
[----:B------:R-:W-:Y:S05]  /*1f830*/  BSYNC B2 ;  /* 0x0000000000027941 */ /* 0x000fea0003800000 */
.L_x_37618:
        /* <DEDUP_REMOVED lines=16> */
.L_x_37624:
[----:B------:R-:W-:Y:S05]  /*1f940*/  BSYNC B3 ;  /* 0x0000000000037941 */ /* 0x000fea0003800000 */
.L_x_37623:
        /* <DEDUP_REMOVED lines=42> */
.L_x_37622:
[----:B------:R-:W-:Y:S05]  /*1fbf0*/  BSYNC B2 ;  /* 0x0000000000027941 */ /* 0x000fea0003800000 */
.L_x_37621:
        /* <DEDUP_REMOVED lines=14> */
.L_x_37625:
        /* <DEDUP_REMOVED lines=12> */
.L_x_37628:
[----:B------:R-:W-:Y:S02]  /*1fda0*/  IMAD.MOV.U32 R2, RZ, RZ, R6 ;  /* 0x000000ffff027224 */ /* 0x000fe400078e0006 */
.L_x_37629:
[----:B------:R-:W-:Y:S05]  /*1fdb0*/  BSYNC B2 ;  /* 0x0000000000027941 */ /* 0x000fea0003800000 */
.L_x_37627:
        /* <DEDUP_REMOVED lines=16> */
.L_x_37633:
[----:B------:R-:W-:Y:S05]  /*1fec0*/  BSYNC B3 ;  /* 0x0000000000037941 */ /* 0x000fea0003800000 */
.L_x_37632:
        /* <DEDUP_REMOVED lines=42> */
.L_x_37631:
[----:B------:R-:W-:Y:S05]  /*20170*/  BSYNC B2 ;  /* 0x0000000000027941 */ /* 0x000fea0003800000 */
.L_x_37630:
        /* <DEDUP_REMOVED lines=10> */
.L_x_37626:
        /* <DEDUP_REMOVED lines=12> */
.L_x_37635:
[----:B------:R-:W-:Y:S02]  /*202e0*/  IMAD.MOV.U32 R2, RZ, RZ, R6 ;  /* 0x000000ffff027224 */ /* 0x000fe400078e0006 */
.L_x_37636:
[----:B------:R-:W-:Y:S05]  /*202f0*/  BSYNC B2 ;  /* 0x0000000000027941 */ /* 0x000fea0003800000 */
.L_x_37634:
        /* <DEDUP_REMOVED lines=16> */
.L_x_37640:
[----:B------:R-:W-:Y:S05]  /*20400*/  BSYNC B3 ;  /* 0x0000000000037941 */ /* 0x000fea0003800000 */
.L_x_37639:
        /* <DEDUP_REMOVED lines=42> */
.L_x_37638:
[----:B------:R-:W-:Y:S05]  /*206b0*/  BSYNC B2 ;  /* 0x0000000000027941 */ /* 0x000fea0003800000 */
.L_x_37637:
        /* <DEDUP_REMOVED lines=14> */
.L_x_37641:
        /* <DEDUP_REMOVED lines=12> */
.L_x_37644:
[----:B------:R-:W-:Y:S02]  /*20860*/  IMAD.MOV.U32 R2, RZ, RZ, R6 ;  /* 0x000000ffff027224 */ /* 0x000fe400078e0006 */
.L_x_37645:
[----:B------:R-:W-:Y:S05]  /*20870*/  BSYNC B2 ;  /* 0x0000000000027941 */ /* 0x000fea0003800000 */
.L_x_37643:
        /* <DEDUP_REMOVED lines=16> */
.L_x_37649:
[----:B------:R-:W-:Y:S05]  /*20980*/  BSYNC B3 ;  /* 0x0000000000037941 */ /* 0x000fea0003800000 */
.L_x_37648:
        /* <DEDUP_REMOVED lines=42> */
.L_x_37647:
[----:B------:R-:W-:Y:S05]  /*20c30*/  BSYNC B2 ;  /* 0x0000000000027941 */ /* 0x000fea0003800000 */
.L_x_37646:
        /* <DEDUP_REMOVED lines=10> */
.L_x_37642:
        /* <DEDUP_REMOVED lines=12> */
.L_x_37651:
[----:B------:R-:W-:Y:S02]  /*20da0*/  IMAD.MOV.U32 R2, RZ, RZ, R6 ;  /* 0x000000ffff027224 */ /* 0x000fe400078e0006 */
.L_x_37652:
[----:B------:R-:W-:Y:S05]  /*20db0*/  BSYNC B2 ;  /* 0x0000000000027941 */ /* 0x000fea0003800000 */
.L_x_37650:
        /* <DEDUP_REMOVED lines=16> */
.L_x_37656:
[----:B------:R-:W-:Y:S05]  /*20ec0*/  BSYNC B3 ;  /* 0x0000000000037941 */ /* 0x000fea0003800000 */
.L_x_37655:
        /* <DEDUP_REMOVED lines=42> */
.L_x_37654:
[----:B------:R-:W-:Y:S05]  /*21170*/  BSYNC B2 ;  /* 0x0000000000027941 */ /* 0x000fea0003800000 */
.L_x_37653:
        /* <DEDUP_REMOVED lines=12> */
.L_x_37657:
        /* <DEDUP_REMOVED lines=12> */
.L_x_37660:
[----:B------:R-:W-:Y:S02]  /*21300*/  IMAD.MOV.U32 R2, RZ, RZ, R6 ;  /* 0x000000ffff027224 */ /* 0x000fe400078e0006 */
.L_x_37661:
[----:B------:R-:W-:Y:S05]  /*21310*/  BSYNC B2 ;  /* 0x0000000000027941 */ /* 0x000fea0003800000 */
.L_x_37659:
        /* <DEDUP_REMOVED lines=16> */
.L_x_37665:
[----:B------:R-:W-:Y:S05]  /*21420*/  BSYNC B3 ;  /* 0x0000000000037941 */ /* 0x000fea0003800000 */
.L_x_37664:
        /* <DEDUP_REMOVED lines=42> */
.L_x_37663:
[----:B------:R-:W-:Y:S05]  /*216d0*/  BSYNC B2 ;  /* 0x0000000000027941 */ /* 0x000fea0003800000 */
.L_x_37662:
        /* <DEDUP_REMOVED lines=10> */
.L_x_37658:
        /* <DEDUP_REMOVED lines=12> */
.L_x_37667:
[----:B------:R-:W-:Y:S02]  /*21840*/  IMAD.MOV.U32 R2, RZ, RZ, R6 ;  /* 0x000000ffff027224 */ /* 0x000fe400078e0006 */
.L_x_37668:
[----:B------:R-:W-:Y:S05]  /*21850*/  BSYNC B2 ;  /* 0x0000000000027941 */ /* 0x000fea0003800000 */
.L_x_37666:
        /* <DEDUP_REMOVED lines=16> */
.L_x_37672:
[----:B------:R-:W-:Y:S05]  /*21960*/  BSYNC B3 ;  /* 0x0000000000037941 */ /* 0x000fea0003800000 */
.L_x_37671:
        /* <DEDUP_REMOVED lines=42> */
.L_x_37670:
[----:B------:R-:W-:Y:S05]  /*21c10*/  BSYNC B2 ;  /* 0x0000000000027941 */ /* 0x000fea0003800000 */
.L_x_37669:
        /* <DEDUP_REMOVED lines=12> */
.L_x_37673:
        /* <DEDUP_REMOVED lines=12> */
.L_x_37676:
[----:B------:R-:W-:Y:S02]  /*21da0*/  IMAD.MOV.U32 R2, RZ, RZ, R6 ;  /* 0x000000ffff027224 */ /* 0x000fe400078e0006 */
.L_x_37677:
[----:B------:R-:W-:Y:S05]  /*21db0*/  BSYNC B2 ;  /* 0x0000000000027941 */ /* 0x000fea0003800000 */
.L_x_37675:
        /* <DEDUP_REMOVED lines=16> */
.L_x_37681:
[----:B------:R-:W-:Y:S05]  /*21ec0*/  BSYNC B3 ;  /* 0x0000000000037941 */ /* 0x000fea0003800000 */
.L_x_37680:
        /* <DEDUP_REMOVED lines=42> */
.L_x_37679:
[----:B------:R-:W-:Y:S05]  /*22170*/  BSYNC B2 ;  /* 0x0000000000027941 */ /* 0x000fea0003800000 */
.L_x_37678:
        /* <DEDUP_REMOVED lines=10> */
.L_x_37674:
        /* <DEDUP_REMOVED lines=12> */
.L_x_37683:
[----:B------:R-:W-:Y:S02]  /*222e0*/  IMAD.MOV.U32 R2, RZ, RZ, R6 ;  /* 0x000000ffff027224 */ /* 0x000fe400078e0006 */
.L_x_37684:
[----:B------:R-:W-:Y:S05]  /*222f0*/  BSYNC B2 ;  /* 0x0000000000027941 */ /* 0x000fea0003800000 */
.L_x_37682:
        /* <DEDUP_REMOVED lines=16> */
.L_x_37688:
[----:B------:R-:W-:Y:S05]  /*22400*/  BSYNC B3 ;  /* 0x0000000000037941 */ /* 0x000fea0003800000 */
.L_x_37687:
        /* <DEDUP_REMOVED lines=42> */
.L_x_37686:
[----:B------:R-:W-:Y:S05]  /*226b0*/  BSYNC B2 ;  /* 0x0000000000027941 */ /* 0x000fea0003800000 */
.L_x_37685:
        /* <DEDUP_REMOVED lines=12> */
.L_x_37689:
        /* <DEDUP_REMOVED lines=12> */
.L_x_37692:
[----:B------:R-:W-:Y:S02]  /*22840*/  IMAD.MOV.U32 R2, RZ, RZ, R6 ;  /* 0x000000ffff027224 */ /* 0x000fe400078e0006 */
.L_x_37693:
[----:B------:R-:W-:Y:S05]  /*22850*/  BSYNC B2 ;  /* 0x0000000000027941 */ /* 0x000fea0003800000 */
.L_x_37691:
        /* <DEDUP_REMOVED lines=16> */
.L_x_37697:
[----:B------:R-:W-:Y:S05]  /*22960*/  BSYNC B3 ;  /* 0x0000000000037941 */ /* 0x000fea0003800000 */
.L_x_37696:
        /* <DEDUP_REMOVED lines=42> */
.L_x_37695:
[----:B------:R-:W-:Y:S05]  /*22c10*/  BSYNC B2 ;  /* 0x0000000000027941 */ /* 0x000fea0003800000 */
.L_x_37694:
        /* <DEDUP_REMOVED lines=10> */
.L_x_37690:
        /* <DEDUP_REMOVED lines=12> */
.L_x_37699:
[----:B------:R-:W-:Y:S02]  /*22d80*/  IMAD.MOV.U32 R2, RZ, RZ, R6 ;  /* 0x000000ffff027224 */ /* 0x000fe400078e0006 */
.L_x_37700:
[----:B------:R-:W-:Y:S05]  /*22d90*/  BSYNC B2 ;  /* 0x0000000000027941 */ /* 0x000fea0003800000 */
.L_x_37698:
        /* <DEDUP_REMOVED lines=16> */
.L_x_37704:
[----:B------:R-:W-:Y:S05]  /*22ea0*/  BSYNC B3 ;  /* 0x0000000000037941 */ /* 0x000fea0003800000 */
.L_x_37703:
        /* <DEDUP_REMOVED lines=42> */
.L_x_37702:
[----:B------:R-:W-:Y:S05]  /*23150*/  BSYNC B2 ;  /* 0x0000000000027941 */ /* 0x000fea0003800000 */
.L_x_37701:
        /* <DEDUP_REMOVED lines=12> */
.L_x_37705:
        /* <DEDUP_REMOVED lines=12> */
.L_x_37708:
[----:B------:R-:W-:Y:S02]  /*232e0*/  IMAD.MOV.U32 R189, RZ, RZ, R6 ;  /* 0x000000ffffbd7224 */ /* 0x000fe400078e0006 */
.L_x_37709:
[----:B------:R-:W-:Y:S05]  /*232f0*/  BSYNC B2 ;  /* 0x0000000000027941 */ /* 0x000fea0003800000 */
.L_x_37707:
        /* <DEDUP_REMOVED lines=16> */
.L_x_37713:
[----:B------:R-:W-:Y:S05]  /*23400*/  BSYNC B3 ;  /* 0x0000000000037941 */ /* 0x000fea0003800000 */
.L_x_37712:
        /* <DEDUP_REMOVED lines=42> */
.L_x_37711:
[----:B------:R-:W-:Y:S05]  /*236b0*/  BSYNC B2 ;  /* 0x0000000000027941 */ /* 0x000fea0003800000 */
.L_x_37710:
        /* <DEDUP_REMOVED lines=10> */
.L_x_37706:
        /* <DEDUP_REMOVED lines=51> */
.L_x_37714:
[----:B------:R-:W-:Y:S02]  /*23a90*/  IADD3 R188, R188, 0x20, RZ ;  /* 0x00000020bcbc7810 */ /* 0x000fe40007ffe0ff */
.L_x_37585:
[----:B------:R-:W-:Y:S05]  /*23aa0*/  BSYNC B1 ;  /* 0x0000000000017941 */ /* 0x000fea0003800000 */
.L_x_37584:
        /* <DEDUP_REMOVED lines=31> */
.L_x_37718:
[----:B--2---:R-:W-:Y:S02]  /*23ca0*/  IMAD.MOV.U32 R174, RZ, RZ, R6 ;  /* 0x000000ffffae7224 */ /* 0x004fe400078e0006 */
.L_x_37719:
[----:B------:R-:W-:Y:S05]  /*23cb0*/  BSYNC B2 ;  /* 0x0000000000027941 */ /* 0x000fea0003800000 */
.L_x_37717:
        /* <DEDUP_REMOVED lines=16> */
.L_x_37723:
[----:B------:R-:W-:Y:S05]  /*23dc0*/  BSYNC B3 ;  /* 0x0000000000037941 */ /* 0x000fea0003800000 */
.L_x_37722:
        /* <DEDUP_REMOVED lines=42> */
.L_x_37721:
[----:B------:R-:W-:Y:S05]  /*24070*/  BSYNC B2 ;  /* 0x0000000000027941 */ /* 0x000fea0003800000 */
.L_x_37720:
        /* <DEDUP_REMOVED lines=17> */
.L_x_37724:
        /* <DEDUP_REMOVED lines=12> */
.L_x_37727:
[----:B------:R-:W-:Y:S02]  /*24250*/  IMAD.MOV.U32 R2, RZ, RZ, R6 ;  /* 0x000000ffff027224 */ /* 0x000fe400078e0006 */
.L_x_37728:
[----:B------:R-:W-:Y:S05]  /*24260*/  BSYNC B2 ;  /* 0x0000000000027941 */ /* 0x000fea0003800000 */
.L_x_37726:
        /* <DEDUP_REMOVED lines=16> */
.L_x_37732:
[----:B------:R-:W-:Y:S05]  /*24370*/  BSYNC B3 ;  /* 0x0000000000037941 */ /* 0x000fea0003800000 */
.L_x_37731:
        /* <DEDUP_REMOVED lines=42> */
.L_x_37730:
[----:B------:R-:W-:Y:S05]  /*24620*/  BSYNC B2 ;  /* 0x0000000000027941 */ /* 0x000fea0003800000 */
.L_x_37729:
        /* <DEDUP_REMOVED lines=10> */
.L_x_37725:
        /* <DEDUP_REMOVED lines=12> */
.L_x_37734:
[----:B------:R-:W-:Y:S02]  /*24790*/  IMAD.MOV.U32 R2, RZ, RZ, R6 ;  /* 0x000000ffff027224 */ /* 0x000fe400078e0006 */
.L_x_37735:
[----:B------:R-:W-:Y:S05]  /*247a0*/  BSYNC B2 ;  /* 0x0000000000027941 */ /* 0x000fea0003800000 */
.L_x_37733:
        /* <DEDUP_REMOVED lines=16> */
.L_x_37739:
[----:B------:R-:W-:Y:S05]  /*248b0*/  BSYNC B3 ;  /* 0x0000000000037941 */ /* 0x000fea0003800000 */
.L_x_37738:
        /* <DEDUP_REMOVED lines=42> */
.L_x_37737:
[----:B------:R-:W-:Y:S05]  /*24b60*/  BSYNC B2 ;  /* 0x0000000000027941 */ /* 0x000fea0003800000 */
.L_x_37736:
        /* <DEDUP_REMOVED lines=14> */
.L_x_37740:
        /* <DEDUP_REMOVED lines=12> */
.L_x_37743:
[----:B------:R-:W-:Y:S02]  /*24d10*/  IMAD.MOV.U32 R2, RZ, RZ, R6 ;  /* 0x000000ffff027224 */ /* 0x000fe400078e0006 */
.L_x_37744:
[----:B------:R-:W-:Y:S05]  /*24d20*/  BSYNC B2 ;  /* 0x0000000000027941 */ /* 0x000fea0003800000 */
.L_x_37742:
        /* <DEDUP_REMOVED lines=16> */
.L_x_37748:
[----:B------:R-:W-:Y:S05]  /*24e30*/  BSYNC B3 ;  /* 0x0000000000037941 */ /* 0x000fea0003800000 */
.L_x_37747:
        /* <DEDUP_REMOVED lines=42> */
.L_x_37746:
[----:B------:R-:W-:Y:S05]  /*250e0*/  BSYNC B2 ;  /* 0x0000000000027941 */ /* 0x000fea0003800000 */
.L_x_37745:
        /* <DEDUP_REMOVED lines=10> */
.L_x_37741:
        /* <DEDUP_REMOVED lines=12> */
.L_x_37750:
[----:B------:R-:W-:Y:S02]  /*25250*/  IMAD.MOV.U32 R2, RZ, RZ, R6 ;  /* 0x000000ffff027224 */ /* 0x000fe400078e0006 */
.L_x_37751:
[----:B------:R-:W-:Y:S05]  /*25260*/  BSYNC B2 ;  /* 0x0000000000027941 */ /* 0x000fea0003800000 */
.L_x_37749:
        /* <DEDUP_REMOVED lines=16> */
.L_x_37755:
[----:B------:R-:W-:Y:S05]  /*25370*/  BSYNC B3 ;  /* 0x0000000000037941 */ /* 0x000fea0003800000 */
.L_x_37754:
        /* <DEDUP_REMOVED lines=42> */
.L_x_37753:
[----:B------:R-:W-:Y:S05]  /*25620*/  BSYNC B2 ;  /* 0x0000000000027941 */ /* 0x000fea0003800000 */
.L_x_37752:
        /* <DEDUP_REMOVED lines=14> */
.L_x_37756:
        /* <DEDUP_REMOVED lines=12> */
.L_x_37759:
[----:B------:R-:W-:Y:S02]  /*257d0*/  IMAD.MOV.U32 R2, RZ, RZ, R6 ;  /* 0x000000ffff027224 */ /* 0x000fe400078e0006 */
.L_x_37760:
[----:B------:R-:W-:Y:S05]  /*257e0*/  BSYNC B2 ;  /* 0x0000000000027941 */ /* 0x000fea0003800000 */
.L_x_37758:
        /* <DEDUP_REMOVED lines=16> */
.L_x_37764:
[----:B------:R-:W-:Y:S05]  /*258f0*/  BSYNC B3 ;  /* 0x0000000000037941 */ /* 0x000fea0003800000 */
.L_x_37763:
        /* <DEDUP_REMOVED lines=42> */
.L_x_37762:
[----:B------:R-:W-:Y:S05]  /*25ba0*/  BSYNC B2 ;  /* 0x0000000000027941 */ /* 0x000fea0003800000 */
.L_x_37761:
        /* <DEDUP_REMOVED lines=10> */
.L_x_37757:
        /* <DEDUP_REMOVED lines=12> */
.L_x_37766:
[----:B------:R-:W-:Y:S02]  /*25d10*/  IMAD.MOV.U32 R2, RZ, RZ, R6 ;  /* 0x000000ffff027224 */ /* 0x000fe400078e0006 */
.L_x_37767:
[----:B------:R-:W-:Y:S05]  /*25d20*/  BSYNC B2 ;  /* 0x0000000000027941 */ /* 0x000fea0003800000 */
.L_x_37765:
        /* <DEDUP_REMOVED lines=16> */
.L_x_37771:
[----:B------:R-:W-:Y:S05]  /*25e30*/  BSYNC B3 ;  /* 0x0000000000037941 */ /* 0x000fea0003800000 */
.L_x_37770:
        /* <DEDUP_REMOVED lines=42> */
.L_x_37769:
[----:B------:R-:W-:Y:S05]  /*260e0*/  BSYNC B2 ;  /* 0x0000000000027941 */ /* 0x000fea0003800000 */
.L_x_37768:
        /* <DEDUP_REMOVED lines=14> */
.L_x_37772:
        /* <DEDUP_REMOVED lines=12> */
.L_x_37775:
[----:B------:R-:W-:Y:S02]  /*26290*/  IMAD.MOV.U32 R2, RZ, RZ, R6 ;  /* 0x000000ffff027224 */ /* 0x000fe400078e0006 */
.L_x_37776:
[----:B------:R-:W-:Y:S05]  /*262a0*/  BSYNC B2 ;  /* 0x0000000000027941 */ /* 0x000fea0003800000 */
.L_x_37774:
        /* <DEDUP_REMOVED lines=16> */
.L_x_37780:
[----:B------:R-:W-:Y:S05]  /*263b0*/  BSYNC B3 ;  /* 0x0000000000037941 */ /* 0x000fea0003800000 */
.L_x_37779:
        /* <DEDUP_REMOVED lines=42> */
.L_x_37778:
[----:B------:R-:W-:Y:S05]  /*26660*/  BSYNC B2 ;  /* 0x0000000000027941 */ /* 0x000fea0003800000 */
.L_x_37777:
        /* <DEDUP_REMOVED lines=10> */
.L_x_37773:
        /* <DEDUP_REMOVED lines=12> */
.L_x_37782:
[----:B------:R-:W-:Y:S02]  /*267d0*/  IMAD.MOV.U32 R2, RZ, RZ, R6 ;  /* 0x000000ffff027224 */ /* 0x000fe400078e0006 */
.L_x_37783:
[----:B------:R-:W-:Y:S05]  /*267e0*/  BSYNC B2 ;  /* 0x0000000000027941 */ /* 0x000fea0003800000 */
.L_x_37781:
        /* <DEDUP_REMOVED lines=16> */
.L_x_37787:
[----:B------:R-:W-:Y:S05]  /*268f0*/  BSYNC B3 ;  /* 0x0000000000037941 */ /* 0x000fea0003800000 */
.L_x_37786:
        /* <DEDUP_REMOVED lines=42> */
.L_x_37785:
[----:B------:R-:W-:Y:S05]  /*26ba0*/  BSYNC B2 ;  /* 0x0000000000027941 */ /* 0x000fea0003800000 */
.L_x_37784:
        /* <DEDUP_REMOVED lines=12> */
.L_x_37788:
        /* <DEDUP_REMOVED lines=12> */
.L_x_37791:
[----:B------:R-:W-:Y:S02]  /*26d30*/  IMAD.MOV.U32 R2, RZ, RZ, R6 ;  /* 0x000000ffff027224 */ /* 0x000fe400078e0006 */
.L_x_37792:
[----:B------:R-:W-:Y:S05]  /*26d40*/  BSYNC B2 ;  /* 0x0000000000027941 */ /* 0x000fea0003800000 */
.L_x_37790:
        /* <DEDUP_REMOVED lines=16> */
.L_x_37796:
[----:B------:R-:W-:Y:S05]  /*26e50*/  BSYNC B3 ;  /* 0x0000000000037941 */ /* 0x000fea0003800000 */
.L_x_37795:
        /* <DEDUP_REMOVED lines=42> */
.L_x_37794:
[----:B------:R-:W-:Y:S05]  /*27100*/  BSYNC B2 ;  /* 0x0000000000027941 */ /* 0x000fea0003800000 */
.L_x_37793:
        /* <DEDUP_REMOVED lines=10> */
.L_x_37789:
        /* <DEDUP_REMOVED lines=12> */
.L_x_37798:
[----:B------:R-:W-:Y:S02]  /*27270*/  IMAD.MOV.U32 R2, RZ, RZ, R6 ;  /* 0x000000ffff027224 */ /* 0x000fe400078e0006 */
.L_x_37799:
[----:B------:R-:W-:Y:S05]  /*27280*/  BSYNC B2 ;  /* 0x0000000000027941 */ /* 0x000fea0003800000 */
.L_x_37797:
        /* <DEDUP_REMOVED lines=16> */
.L_x_37803:
[----:B------:R-:W-:Y:S05]  /*27390*/  BSYNC B3 ;  /* 0x0000000000037941 */ /* 0x000fea0003800000 */
.L_x_37802:
        /* <DEDUP_REMOVED lines=42> */
.L_x_37801:
[----:B------:R-:W-:Y:S05]  /*27640*/  BSYNC B2 ;  /* 0x0000000000027941 */ /* 0x000fea0003800000 */
.L_x_37800:
        /* <DEDUP_REMOVED lines=12> */
.L_x_37804:
        /* <DEDUP_REMOVED lines=12> */
.L_x_37807:
[----:B------:R-:W-:Y:S02]  /*277d0*/  IMAD.MOV.U32 R2, RZ, RZ, R6 ;  /* 0x000000ffff027224 */ /* 0x000fe400078e0006 */
.L_x_37808:
[----:B------:R-:W-:Y:S05]  /*277e0*/  BSYNC B2 ;  /* 0x0000000000027941 */ /* 0x000fea0003800000 */
.L_x_37806:
        /* <DEDUP_REMOVED lines=16> */
.L_x_37812:
[----:B------:R-:W-:Y:S05]  /*278f0*/  BSYNC B3 ;  /* 0x0000000000037941 */ /* 0x000fea0003800000 */
.L_x_37811:
        /* <DEDUP_REMOVED lines=42> */
.L_x_37810:
[----:B------:R-:W-:Y:S05]  /*27ba0*/  BSYNC B2 ;  /* 0x0000000000027941 */ /* 0x000fea0003800000 */
.L_x_37809:
        /* <DEDUP_REMOVED lines=10> */
.L_x_37805:
        /* <DEDUP_REMOVED lines=12> */
.L_x_37814:
[----:B------:R-:W-:Y:S02]  /*27d10*/  IMAD.MOV.U32 R2, RZ, RZ, R6 ;  /* 0x000000ffff027224 */ /* 0x000fe400078e0006 */
.L_x_37815:
[----:B------:R-:W-:Y:S05]  /*27d20*/  BSYNC B2 ;  /* 0x0000000000027941 */ /* 0x000fea0003800000 */
.L_x_37813:
        /* <DEDUP_REMOVED lines=16> */
.L_x_37819:
[----:B------:R-:W-:Y:S05]  /*27e30*/  BSYNC B3 ;  /* 0x0000000000037941 */ /* 0x000fea0003800000 */
.L_x_37818:
        /* <DEDUP_REMOVED lines=42> */
.L_x_37817:
[----:B------:R-:W-:Y:S05]  /*280e0*/  BSYNC B2 ;  /* 0x0000000000027941 */ /* 0x000fea0003800000 */
.L_x_37816:
        /* <DEDUP_REMOVED lines=12> */
.L_x_37820:
        /* <DEDUP_REMOVED lines=12> */
.L_x_37823:
[----:B------:R-:W-:Y:S02]  /*28270*/  IMAD.MOV.U32 R2, RZ, RZ, R6 ;  /* 0x000000ffff027224 */ /* 0x000fe400078e0006 */
.L_x_37824:
[----:B------:R-:W-:Y:S05]  /*28280*/  BSYNC B2 ;  /* 0x0000000000027941 */ /* 0x000fea0003800000 */
.L_x_37822:
        /* <DEDUP_REMOVED lines=16> */
.L_x_37828:
[----:B------:R-:W-:Y:S05]  /*28390*/  BSYNC B3 ;  /* 0x0000000000037941 */ /* 0x000fea0003800000 */
.L_x_37827:
        /* <DEDUP_REMOVED lines=42> */
.L_x_37826:
[----:B------:R-:W-:Y:S05]  /*28640*/  BSYNC B2 ;  /* 0x0000000000027941 */ /* 0x000fea0003800000 */
.L_x_37825:
        /* <DEDUP_REMOVED lines=10> */
.L_x_37821:
        /* <DEDUP_REMOVED lines=12> */
.L_x_37830:
[----:B------:R-:W-:Y:S02]  /*287b0*/  IMAD.MOV.U32 R2, RZ, RZ, R6 ;  /* 0x000000ffff027224 */ /* 0x000fe400078e0006 */
.L_x_37831:
[----:B------:R-:W-:Y:S05]  /*287c0*/  BSYNC B2 ;  /* 0x0000000000027941 */ /* 0x000fea0003800000 */
.L_x_37829:
        /* <DEDUP_REMOVED lines=16> */
.L_x_37835:
[----:B------:R-:W-:Y:S05]  /*288d0*/  BSYNC B3 ;  /* 0x0000000000037941 */ /* 0x000fea0003800000 */
.L_x_37834:
        /* <DEDUP_REMOVED lines=42> */
.L_x_37833:
[----:B------:R-:W-:Y:S05]  /*28b80*/  BSYNC B2 ;  /* 0x0000000000027941 */ /* 0x000fea0003800000 */
.L_x_37832:
        /* <DEDUP_REMOVED lines=12> */
.L_x_37836:
        /* <DEDUP_REMOVED lines=12> */
.L_x_37839:
[----:B------:R-:W-:Y:S02]  /*28d10*/  IMAD.MOV.U32 R189, RZ, RZ, R6 ;  /* 0x000000ffffbd7224 */ /* 0x000fe400078e0006 */
.L_x_37840:
[----:B------:R-:W-:Y:S05]  /*28d20*/  BSYNC B2 ;  /* 0x0000000000027941 */ /* 0x000fea0003800000 */
.L_x_37838:
        /* <DEDUP_REMOVED lines=16> */
.L_x_37844:
[----:B------:R-:W-:Y:S05]  /*28e30*/  BSYNC B3 ;  /* 0x0000000000037941 */ /* 0x000fea0003800000 */
.L_x_37843:
        /* <DEDUP_REMOVED lines=42> */
.L_x_37842:
[----:B------:R-:W-:Y:S05]  /*290e0*/  BSYNC B2 ;  /* 0x0000000000027941 */ /* 0x000fea0003800000 */
.L_x_37841:
        /* <DEDUP_REMOVED lines=10> */
.L_x_37837:
        /* <DEDUP_REMOVED lines=51> */
.L_x_37845:
[----:B------:R-:W-:Y:S02]  /*294c0*/  IADD3 R188, R188, 0x20, RZ ;  /* 0x00000020bcbc7810 */ /* 0x000fe40007ffe0ff */
.L_x_37716:
[----:B------:R-:W-:Y:S05]  /*294d0*/  BSYNC B1 ;  /* 0x0000000000017941 */ /* 0x000fea0003800000 */
.L_x_37715:
        /* <DEDUP_REMOVED lines=31> */
.L_x_37849:
[----:B--2---:R-:W-:Y:S02]  /*296d0*/  IMAD.MOV.U32 R182, RZ, RZ, R6 ;  /* 0x000000ffffb67224 */ /* 0x004fe400078e0006 */
.L_x_37850:
[----:B------:R-:W-:Y:S05]  /*296e0*/  BSYNC B2 ;  /* 0x0000000000027941 */ /* 0x000fea0003800000 */
.L_x_37848:
        /* <DEDUP_REMOVED lines=16> */
.L_x_37854:
[----:B------:R-:W-:Y:S05]  /*297f0*/  BSYNC B3 ;  /* 0x0000000000037941 */ /* 0x000fea0003800000 */
.L_x_37853:
        /* <DEDUP_REMOVED lines=42> */
.L_x_37852:
[----:B------:R-:W-:Y:S05]  /*29aa0*/  BSYNC B2 ;  /* 0x0000000000027941 */ /* 0x000fea0003800000 */
.L_x_37851:
        /* <DEDUP_REMOVED lines=17> */
.L_x_37855:
        /* <DEDUP_REMOVED lines=12> */
.L_x_37858:
[----:B------:R-:W-:Y:S02]  /*29c80*/  IMAD.MOV.U32 R2, RZ, RZ, R6 ;  /* 0x000000ffff027224 */ /* 0x000fe400078e0006 */
.L_x_37859:
[----:B------:R-:W-:Y:S05]  /*29c90*/  BSYNC B2 ;  /* 0x0000000000027941 */ /* 0x000fea0003800000 */
.L_x_37857:
        /* <DEDUP_REMOVED lines=16> */
.L_x_37863:
[----:B------:R-:W-:Y:S05]  /*29da0*/  BSYNC B3 ;  /* 0x0000000000037941 */ /* 0x000fea0003800000 */
.L_x_37862:
        /* <DEDUP_REMOVED lines=42> */
.L_x_37861:
[----:B------:R-:W-:Y:S05]  /*2a050*/  BSYNC B2 ;  /* 0x0000000000027941 */ /* 0x000fea0003800000 */
.L_x_37860:
        /* <DEDUP_REMOVED lines=10> */
.L_x_37856:
        /* <DEDUP_REMOVED lines=12> */
.L_x_37865:
[----:B------:R-:W-:Y:S02]  /*2a1c0*/  IMAD.MOV.U32 R2, RZ, RZ, R6 ;  /* 0x000000ffff027224 */ /* 0x000fe400078e0006 */
.L_x_37866:
[----:B------:R-:W-:Y:S05]  /*2a1d0*/  BSYNC B2 ;  /* 0x0000000000027941 */ /* 0x000fea0003800000 */
.L_x_37864:
        /* <DEDUP_REMOVED lines=16> */
.L_x_37870:
[----:B------:R-:W-:Y:S05]  /*2a2e0*/  BSYNC B3 ;  /* 0x0000000000037941 */ /* 0x000fea0003800000 */
.L_x_37869:
        /* <DEDUP_REMOVED lines=42> */
.L_x_37868:
[----:B------:R-:W-:Y:S05]  /*2a590*/  BSYNC B2 ;  /* 0x0000000000027941 */ /* 0x000fea0003800000 */
.L_x_37867:
        /* <DEDUP_REMOVED lines=14> */
.L_x_37871:
        /* <DEDUP_REMOVED lines=12> */
.L_x_37874:
[----:B------:R-:W-:Y:S02]  /*2a740*/  IMAD.MOV.U32 R2, RZ, RZ, R6 ;  /* 0x000000ffff027224 */ /* 0x000fe400078e0006 */
.L_x_37875:
[----:B------:R-:W-:Y:S05]  /*2a750*/  BSYNC B2 ;  /* 0x0000000000027941 */ /* 0x000fea0003800000 */
.L_x_37873:
        /* <DEDUP_REMOVED lines=16> */
.L_x_37879:
[----:B------:R-:W-:Y:S05]  /*2a860*/  BSYNC B3 ;  /* 0x0000000000037941 */ /* 0x000fea0003800000 */
.L_x_37878:
        /* <DEDUP_REMOVED lines=42> */
.L_x_37877:
[----:B------:R-:W-:Y:S05]  /*2ab10*/  BSYNC B2 ;  /* 0x0000000000027941 */ /* 0x000fea0003800000 */
.L_x_37876:
        /* <DEDUP_REMOVED lines=10> */
.L_x_37872:
        /* <DEDUP_REMOVED lines=12> */
.L_x_37881:
[----:B------:R-:W-:Y:S02]  /*2ac80*/  IMAD.MOV.U32 R2, RZ, RZ, R6 ;  /* 0x000000ffff027224 */ /* 0x000fe400078e0006 */
.L_x_37882:
[----:B------:R-:W-:Y:S05]  /*2ac90*/  BSYNC B2 ;  /* 0x0000000000027941 */ /* 0x000fea0003800000 */
.L_x_37880:
        /* <DEDUP_REMOVED lines=16> */
.L_x_37886:
[----:B------:R-:W-:Y:S05]  /*2ada0*/  BSYNC B3 ;  /* 0x0000000000037941 */ /* 0x000fea0003800000 */
.L_x_37885:
        /* <DEDUP_REMOVED lines=42> */
.L_x_37884:
[----:B------:R-:W-:Y:S05]  /*2b050*/  BSYNC B2 ;  /* 0x0000000000027941 */ /* 0x000fea0003800000 */
.L_x_37883:
        /* <DEDUP_REMOVED lines=14> */
.L_x_37887:
        /* <DEDUP_REMOVED lines=12> */
.L_x_37890:
[----:B------:R-:W-:Y:S02]  /*2b200*/  IMAD.MOV.U32 R2, RZ, RZ, R6 ;  /* 0x000000ffff027224 */ /* 0x000fe400078e0006 */
.L_x_37891:
[----:B------:R-:W-:Y:S05]  /*2b210*/  BSYNC B2 ;  /* 0x0000000000027941 */ /* 0x000fea0003800000 */
.L_x_37889:
        /* <DEDUP_REMOVED lines=16> */
.L_x_37895:
[----:B------:R-:W-:Y:S05]  /*2b320*/  BSYNC B3 ;  /* 0x0000000000037941 */ /* 0x000fea0003800000 */
.L_x_37894:
        /* <DEDUP_REMOVED lines=42> */
.L_x_37893:
[----:B------:R-:W-:Y:S05]  /*2b5d0*/  BSYNC B2 ;  /* 0x0000000000027941 */ /* 0x000fea0003800000 */
.L_x_37892:
        /* <DEDUP_REMOVED lines=10> */
.L_x_37888:
        /* <DEDUP_REMOVED lines=12> */
.L_x_37897:
[----:B------:R-:W-:Y:S02]  /*2b740*/  IMAD.MOV.U32 R2, RZ, RZ, R6 ;  /* 0x000000ffff027224 */ /* 0x000fe400078e0006 */
.L_x_37898:
[----:B------:R-:W-:Y:S05]  /*2b750*/  BSYNC B2 ;  /* 0x0000000000027941 */ /* 0x000fea0003800000 */
.L_x_37896:
        /* <DEDUP_REMOVED lines=16> */
.L_x_37902:
[----:B------:R-:W-:Y:S05]  /*2b860*/  BSYNC B3 ;  /* 0x0000000000037941 */ /* 0x000fea0003800000 */
.L_x_37901:
        /* <DEDUP_REMOVED lines=42> */
.L_x_37900:
[----:B------:R-:W-:Y:S05]  /*2bb10*/  BSYNC B2 ;  /* 0x0000000000027941 */ /* 0x000fea0003800000 */
.L_x_37899:
        /* <DEDUP_REMOVED lines=14> */
.L_x_37903:
        /* <DEDUP_REMOVED lines=12> */
.L_x_37906:
[----:B------:R-:W-:Y:S02]  /*2bcc0*/  IMAD.MOV.U32 R2, RZ, RZ, R6 ;  /* 0x000000ffff027224 */ /* 0x000fe400078e0006 */
.L_x_37907:
[----:B------:R-:W-:Y:S05]  /*2bcd0*/  BSYNC B2 ;  /* 0x0000000000027941 */ /* 0x000fea0003800000 */
.L_x_37905:
        /* <DEDUP_REMOVED lines=16> */
.L_x_37911:
[----:B------:R-:W-:Y:S05]  /*2bde0*/  BSYNC B3 ;  /* 0x0000000000037941 */ /* 0x000fea0003800000 */
.L_x_37910:
        /* <DEDUP_REMOVED lines=42> */
.L_x_37909:
[----:B------:R-:W-:Y:S05]  /*2c090*/  BSYNC B2 ;  /* 0x0000000000027941 */ /* 0x000fea0003800000 */
.L_x_37908:
        /* <DEDUP_REMOVED lines=10> */
.L_x_37904:
        /* <DEDUP_REMOVED lines=12> */
.L_x_37913:
[----:B------:R-:W-:Y:S02]  /*2c200*/  IMAD.MOV.U32 R2, RZ, RZ, R6 ;  /* 0x000000ffff027224 */ /* 0x000fe400078e0006 */
.L_x_37914:
[----:B------:R-:W-:Y:S05]  /*2c210*/  BSYNC B2 ;  /* 0x0000000000027941 */ /* 0x000fea0003800000 */
.L_x_37912:
        /* <DEDUP_REMOVED lines=16> */
.L_x_37918:
[----:B------:R-:W-:Y:S05]  /*2c320*/  BSYNC B3 ;  /* 0x0000000000037941 */ /* 0x000fea0003800000 */
.L_x_37917:
        /* <DEDUP_REMOVED lines=42> */
.L_x_37916:
[----:B------:R-:W-:Y:S05]  /*2c5d0*/  BSYNC B2 ;  /* 0x0000000000027941 */ /* 0x000fea0003800000 */
.L_x_37915:
        /* <DEDUP_REMOVED lines=12> */
.L_x_37919:
        /* <DEDUP_REMOVED lines=12> */
.L_x_37922:
[----:B------:R-:W-:Y:S02]  /*2c760*/  IMAD.MOV.U32 R2, RZ, RZ, R6 ;  /* 0x000000ffff027224 */ /* 0x000fe400078e0006 */
.L_x_37923:
[----:B------:R-:W-:Y:S05]  /*2c770*/  BSYNC B2 ;  /* 0x0000000000027941 */ /* 0x000fea0003800000 */
.L_x_37921:
        /* <DEDUP_REMOVED lines=16> */
.L_x_37927:
[----:B------:R-:W-:Y:S05]  /*2c880*/  BSYNC B3 ;  /* 0x0000000000037941 */ /* 0x000fea0003800000 */
.L_x_37926:
        /* <DEDUP_REMOVED lines=42> */
.L_x_37925:
[----:B------:R-:W-:Y:S05]  /*2cb30*/  BSYNC B2 ;  /* 0x0000000000027941 */ /* 0x000fea0003800000 */
.L_x_37924:
        /* <DEDUP_REMOVED lines=10> */
.L_x_37920:
        /* <DEDUP_REMOVED lines=12> */
.L_x_37929:
[----:B------:R-:W-:Y:S02]  /*2cca0*/  IMAD.MOV.U32 R2, RZ, RZ, R6 ;  /* 0x000000ffff027224 */ /* 0x000fe400078e0006 */
.L_x_37930:
[----:B------:R-:W-:Y:S05]  /*2ccb0*/  BSYNC B2 ;  /* 0x0000000000027941 */ /* 0x000fea0003800000 */
.L_x_37928:
        /* <DEDUP_REMOVED lines=16> */
.L_x_37934:
[----:B------:R-:W-:Y:S05]  /*2cdc0*/  BSYNC B3 ;  /* 0x0000000000037941 */ /* 0x000fea0003800000 */
.L_x_37933:
        /* <DEDUP_REMOVED lines=42> */
.L_x_37932:
[----:B------:R-:W-:Y:S05]  /*2d070*/  BSYNC B2 ;  /* 0x0000000000027941 */ /* 0x000fea0003800000 */
.L_x_37931:
        /* <DEDUP_REMOVED lines=12> */
.L_x_37935:
        /* <DEDUP_REMOVED lines=12> */
.L_x_37938:
[----:B------:R-:W-:Y:S02]  /*2d200*/  IMAD.MOV.U32 R2, RZ, RZ, R6 ;  /* 0x000000ffff027224 */ /* 0x000fe400078e0006 */
.L_x_37939:
[----:B------:R-:W-:Y:S05]  /*2d210*/  BSYNC B2 ;  /* 0x0000000000027941 */ /* 0x000fea0003800000 */
.L_x_37937:
        /* <DEDUP_REMOVED lines=16> */
.L_x_37943:
[----:B------:R-:W-:Y:S05]  /*2d320*/  BSYNC B3 ;  /* 0x0000000000037941 */ /* 0x000fea0003800000 */
.L_x_37942:
        /* <DEDUP_REMOVED lines=42> */
.L_x_37941:
[----:B------:R-:W-:Y:S05]  /*2d5d0*/  BSYNC B2 ;  /* 0x0000000000027941 */ /* 0x000fea0003800000 */
.L_x_37940:
        /* <DEDUP_REMOVED lines=10> */
.L_x_37936:
        /* <DEDUP_REMOVED lines=12> */
.L_x_37945:
[----:B------:R-:W-:Y:S02]  /*2d740*/  IMAD.MOV.U32 R2, RZ, RZ, R6 ;  /* 0x000000ffff027224 */ /* 0x000fe400078e0006 */
.L_x_37946:
[----:B------:R-:W-:Y:S05]  /*2d750*/  BSYNC B2 ;  /* 0x0000000000027941 */ /* 0x000fea0003800000 */
.L_x_37944:
        /* <DEDUP_REMOVED lines=16> */
.L_x_37950:
[----:B------:R-:W-:Y:S05]  /*2d860*/  BSYNC B3 ;  /* 0x0000000000037941 */ /* 0x000fea0003800000 */
.L_x_37949:
        /* <DEDUP_REMOVED lines=42> */
.L_x_37948:
[----:B------:R-:W-:Y:S05]  /*2db10*/  BSYNC B2 ;  /* 0x0000000000027941 */ /* 0x000fea0003800000 */
.L_x_37947:
        /* <DEDUP_REMOVED lines=12> */
.L_x_37951:
        /* <DEDUP_REMOVED lines=12> */
.L_x_37954:
[----:B------:R-:W-:Y:S02]  /*2dca0*/  IMAD.MOV.U32 R2, RZ, RZ, R6 ;  /* 0x000000ffff027224 */ /* 0x000fe400078e0006 */
.L_x_37955:
[----:B------:R-:W-:Y:S05]  /*2dcb0*/  BSYNC B2 ;  /* 0x0000000000027941 */ /* 0x000fea0003800000 */
.L_x_37953:
        /* <DEDUP_REMOVED lines=16> */
.L_x_37959:
[----:B------:R-:W-:Y:S05]  /*2ddc0*/  BSYNC B3 ;  /* 0x0000000000037941 */ /* 0x000fea0003800000 */
.L_x_37958:
        /* <DEDUP_REMOVED lines=42> */
.L_x_37957:
[----:B------:R-:W-:Y:S05]  /*2e070*/  BSYNC B2 ;  /* 0x0000000000027941 */ /* 0x000fea0003800000 */
.L_x_37956:
        /* <DEDUP_REMOVED lines=10> */
.L_x_37952:
        /* <DEDUP_REMOVED lines=12> */
.L_x_37961:
[----:B------:R-:W-:Y:S02]  /*2e1e0*/  IMAD.MOV.U32 R2, RZ, RZ, R6 ;  /* 0x000000ffff027224 */ /* 0x000fe400078e0006 */
.L_x_37962:
[----:B------:R-:W-:Y:S05]  /*2e1f0*/  BSYNC B2 ;  /* 0x0000000000027941 */ /* 0x000fea0003800000 */
.L_x_37960:
        /* <DEDUP_REMOVED lines=16> */
.L_x_37966:
[----:B------:R-:W-:Y:S05]  /*2e300*/  BSYNC B3 ;  /* 0x0000000000037941 */ /* 0x000fea0003800000 */
.L_x_37965:
        /* <DEDUP_REMOVED lines=42> */
.L_x_37964:
[----:B------:R-:W-:Y:S05]  /*2e5b0*/  BSYNC B2 ;  /* 0x0000000000027941 */ /* 0x000fea0003800000 */
.L_x_37963:
        /* <DEDUP_REMOVED lines=12> */
.L_x_37967:
        /* <DEDUP_REMOVED lines=12> */
.L_x_37970:
[----:B------:R-:W-:Y:S02]  /*2e740*/  IMAD.MOV.U32 R189, RZ, RZ, R6 ;  /* 0x000000ffffbd7224 */ /* 0x000fe400078e0006 */
.L_x_37971:
[----:B------:R-:W-:Y:S05]  /*2e750*/  BSYNC B2 ;  /* 0x0000000000027941 */ /* 0x000fea0003800000 */
.L_x_37969:
        /* <DEDUP_REMOVED lines=16> */
.L_x_37975:
[----:B------:R-:W-:Y:S05]  /*2e860*/  BSYNC B3 ;  /* 0x0000000000037941 */ /* 0x000fea0003800000 */
.L_x_37974:
        /* <DEDUP_REMOVED lines=42> */
.L_x_37973:
[----:B------:R-:W-:Y:S05]  /*2eb10*/  BSYNC B2 ;  /* 0x0000000000027941 */ /* 0x000fea0003800000 */
.L_x_37972:
        /* <DEDUP_REMOVED lines=10> */
.L_x_37968:
        /* <DEDUP_REMOVED lines=51> */
.L_x_37847:
[----:B------:R-:W-:Y:S05]  /*2eef0*/  BSYNC B1 ;  /* 0x0000000000017941 */ /* 0x000fea0003800000 */
.L_x_37846:
        /* <DEDUP_REMOVED lines=78> */
.L_x_37996:
        /* <DEDUP_REMOVED lines=157> */
.L_x_37997:
        /* <DEDUP_REMOVED lines=82> */
.L_x_37979:
[----:B------:R-:W-:Y:S05]  /*302d0*/  BSYNC B1 ;  /* 0x0000000000017941 */ /* 0x000fea0003800000 */
.L_x_37978:
        /* <DEDUP_REMOVED lines=68> */
.L_x_37981:
[----:B------:R-:W-:Y:S05]  /*30720*/  BSYNC B1 ;  /* 0x0000000000017941 */ /* 0x000fea0003800000 */
.L_x_37980:
        /* <DEDUP_REMOVED lines=68> */
.L_x_37983:
[----:B------:R-:W-:Y:S05]  /*30b70*/  BSYNC B1 ;  /* 0x0000000000017941 */ /* 0x000fea0003800000 */
.L_x_37982:
        /* <DEDUP_REMOVED lines=68> */
.L_x_37985:
[----:B------:R-:W-:Y:S05]  /*30fc0*/  BSYNC B1 ;  /* 0x0000000000017941 */ /* 0x000fea0003800000 */
.L_x_37984:
        /* <DEDUP_REMOVED lines=68> */
.L_x_37987:
[----:B------:R-:W-:Y:S05]  /*31410*/  BSYNC B1 ;  /* 0x0000000000017941 */ /* 0x000fea0003800000 */
.L_x_37986:
        /* <DEDUP_REMOVED lines=22> */
[----:B------:R-:W-:Y:S01]  /*31580*/  F2FP.PACK_AB R188, R192, R188 ;  /* 0x000000bcc0bc723e */ /* 0x000fe200000000ff */
[----:B------:R-:W2:Y:S03]  /*31590*/  LDL R252, [R1+0xfc] ;  /* 0x0000fc0001fc7983 */ /* 0x000ea60000100800 */
[----:B------:R-:W-:Y:S01]  /*315a0*/  F2FP.PACK_AB R192, R190, R189 ;  /* 0x000000bdbec0723e */ /* 0x000fe200000000ff */
[--C-:B------:R-:W-:Y:S02]  /*315b0*/  FADD.FTZ R189, R166, -R191.reuse ;  /* 0x800000bfa6bd7221 */ /* 0x100fe40000010000 */
[----:B------:R-:W-:-:S02]  /*315c0*/  FADD.FTZ R190, R167, -R191 ;  /* 0x800000bfa7be7221 */ /* 0x000fc40000010000 */
[C---:B------:R-:W-:Y:S02]  /*315d0*/  FMUL.FTZ R193, R198.reuse, R189 ;  /* 0x000000bdc6c17220 */ /* 0x040fe40000410000 */
[----:B------:R-:W-:Y:S02]  /*315e0*/  FMUL.FTZ R190, R198, R190 ;  /* 0x000000bec6be7220 */ /* 0x000fe40000410000 */
[----:B------:R-:W-:Y:S02]  /*315f0*/  FFMA.FTZ R189, R195, R193, R66 ;  /* 0x000000c1c3bd7223 */ /* 0x000fe40000010042 */
        /* <DEDUP_REMOVED lines=25> */
[----:B0-----:R-:W3:Y:S01]  /*31790*/  LDL R233, [R1+0xf8] ;  /* 0x0000f80001e97983 */ /* 0x001ee20000100800 */
[----:B--2---:R-:W-:Y:S02]  /*317a0*/  FFMA.FTZ R189, R252, R234, R79 ;  /* 0x000000eafcbd7223 */ /* 0x004fe4000001004f */
[----:B---3--:R-:W-:-:S05]  /*317b0*/  FFMA.FTZ R188, R233, R195, R78 ;  /* 0x000000c3e9bc7223 */ /* 0x008fca000001004e */
[----:B------:R-:W-:Y:S01]  /*317c0*/  F2FP.PACK_AB R195, R189, R188 ;  /* 0x000000bcbdc3723e */ /* 0x000fe200000000ff */
[----:B------:R-:W-:-:S05]  /*317d0*/  IMAD.WIDE.U32 R188, R0, R235, c[0x0][0x210] ;  /* 0x0000840000bc7625 */ /* 0x000fca00078e00eb */
[----:B------:R0:W-:Y:S01]  /*317e0*/  STG.E.128 [R188.64], R192 ;  /* 0x000000c0bc007986 */ /* 0x0001e2000c101d08 */
[----:B------:R-:W-:-:S03]  /*317f0*/  IADD3 R0, R0, 0x20, RZ ;  /* 0x0000002000007810 */ /* 0x000fc60007ffe0ff */
.L_x_37989:
[----:B------:R-:W-:Y:S05]  /*31800*/  BSYNC B1 ;  /* 0x0000000000017941 */ /* 0x000fea0003800000 */
.L_x_37988:
        /* <DEDUP_REMOVED lines=58> */
.L_x_37991:
[----:B------:R-:W-:Y:S05]  /*31bb0*/  BSYNC B1 ;  /* 0x0000000000017941 */ /* 0x000fea0003800000 */
.L_x_37990:
        /* <DEDUP_REMOVED lines=65> */
.L_x_37993:
[----:B------:R-:W-:Y:S05]  /*31fd0*/  BSYNC B1 ;  /* 0x0000000000017941 */ /* 0x000fea0003800000 */
.L_x_37992:
[----:B------:R-:W-:-:S04]  /*31fe0*/  IMAD.MOV.U32 R0, RZ, RZ, 0x4 ;  /* 0x00000004ff007424 */ /* 0x000fc800078e00ff */
[----:B------:R-:W-:-:S05]  /*31ff0*/  IMAD R199, R0, c[0x0][0x160], R199 ;  /* 0x0000580000c77a24 */ /* 0x000fca00078e02c7 */
[----:B------:R-:W-:-:S13]  /*32000*/  ISETP.GE.AND P0, PT, R199, c[0x0][0x164], PT ;  /* 0x00005900c7007a0c */ /* 0x000fda0003f06270 */
[----:B0----5:R-:W-:Y:S01]  /*32010*/  @P0 CALL.REL.NOINC `(.L_x_37994) ;  /* 0x0000001000000944 */ /* 0x021fe20003c00000 */
[----:B------:R-:W-:Y:S05]  /*32020*/  BRA `(.L_x_37995) ;  /* 0xfffcfcf000007947 */ /* 0x000fea000383ffff */
.L_x_37994:
[----:B------:R-:W-:Y:S05]  /*32030*/  BSYNC B0 ;  /* 0x0000000000007941 */ /* 0x000fea0003800000 */
.L_x_36928:
[----:B------:R-:W-:Y:S05]  /*32040*/  EXIT ;  /* 0x000000000000794d */ /* 0x000fea0003800000 */
.L_x_37976:
[----:B------:R-:W-:Y:S01]  /*32050*/  IMAD.MOV.U32 R190, RZ, RZ, 0x1 ;  /* 0x00000001ffbe7424 */ /* 0x000fe200078e00ff */
[----:B------:R-:W-:Y:S01]  /*32060*/  MOV R188, 0x320a0 ;  /* 0x000320a000bc7802 */ /* 0x000fe20000000f00 */
[----:B------:R-:W-:Y:S02]  /*32070*/  IMAD.MOV.U32 R192, RZ, RZ, 0x1f ;  /* 0x0000001fffc07424 */ /* 0x000fe400078e00ff */
[----:B------:R-:W-:Y:S02]  /*32080*/  IMAD.MOV.U32 R189, RZ, RZ, -0x1 ;  /* 0xffffffffffbd7424 */ /* 0x000fe400078e00ff */
[----:B-----5:R-:W-:Y:S05]  /*32090*/  CALL.REL.NOINC `($__internal_60_$__cuda_sm70_shflsync_bfly_p) ;  /* 0x00000c1000007944 */ /* 0x020fea0003c00000 */
[----:B-1----:R-:W-:Y:S05]  /*320a0*/  BRA `(.L_x_37996) ;  /* 0xffffd33000007947 */ /* 0x002fea000383ffff */
.L_x_37977:
[----:B------:R-:W-:Y:S01]  /*320b0*/  IMAD.MOV.U32 R190, RZ, RZ, 0x2 ;  /* 0x00000002ffbe7424 */ /* 0x000fe200078e00ff */
[----:B------:R-:W-:Y:S01]  /*320c0*/  MOV R188, 0x32100 ;  /* 0x0003210000bc7802 */ /* 0x000fe20000000f00 */
[----:B------:R-:W-:Y:S02]  /*320d0*/  IMAD.MOV.U32 R192, RZ, RZ, 0x1f ;  /* 0x0000001fffc07424 */ /* 0x000fe400078e00ff */
[----:B------:R-:W-:Y:S02]  /*320e0*/  IMAD.MOV.U32 R189, RZ, RZ, -0x1 ;  /* 0xffffffffffbd7424 */ /* 0x000fe400078e00ff */
[----:B-----5:R-:W-:Y:S05]  /*320f0*/  CALL.REL.NOINC `($__internal_60_$__cuda_sm70_shflsync_bfly_p) ;  /* 0x00000bb000007944 */ /* 0x020fea0003c00000 */
[----:B-1----:R-:W-:Y:S01]  /*32100*/  FADD.FTZ R191, R191, R190 ;  /* 0x000000bebfbf7221 */ /* 0x002fe20000010000 */
[----:B------:R-:W-:Y:S01]  /*32110*/  MOV R188, 0x32160 ;  /* 0x0003216000bc7802 */ /* 0x000fe20000000f00 */
[----:B------:R-:W-:-:S02]  /*32120*/  IMAD.MOV.U32 R190, RZ, RZ, 0x4 ;  /* 0x00000004ffbe7424 */ /* 0x000fc400078e00ff */
[----:B------:R-:W-:Y:S02]  /*32130*/  IMAD.MOV.U32 R192, RZ, RZ, 0x1f ;  /* 0x0000001fffc07424 */ /* 0x000fe400078e00ff */
[----:B------:R-:W-:Y:S02]  /*32140*/  IMAD.MOV.U32 R189, RZ, RZ, -0x1 ;  /* 0xffffffffffbd7424 */ /* 0x000fe400078e00ff */
[----:B------:R-:W-:Y:S05]  /*32150*/  CALL.REL.NOINC `($__internal_60_$__cuda_sm70_shflsync_bfly_p) ;  /* 0x00000b5000007944 */ /* 0x000fea0003c00000 */
[----:B-1----:R-:W-:Y:S01]  /*32160*/  FADD.FTZ R191, R191, R190 ;  /* 0x000000bebfbf7221 */ /* 0x002fe20000010000 */
[----:B------:R-:W-:Y:S01]  /*32170*/  MOV R188, 0x321c0 ;  /* 0x000321c000bc7802 */ /* 0x000fe20000000f00 */
[----:B------:R-:W-:Y:S02]  /*32180*/  IMAD.MOV.U32 R190, RZ, RZ, 0x8 ;  /* 0x00000008ffbe7424 */ /* 0x000fe400078e00ff */
[----:B------:R-:W-:Y:S02]  /*32190*/  IMAD.MOV.U32 R192, RZ, RZ, 0x1f ;  /* 0x0000001fffc07424 */ /* 0x000fe400078e00ff */
[----:B------:R-:W-:Y:S02]  /*321a0*/  IMAD.MOV.U32 R189, RZ, RZ, -0x1 ;  /* 0xffffffffffbd7424 */ /* 0x000fe400078e00ff */
[----:B------:R-:W-:Y:S05]  /*321b0*/  CALL.REL.NOINC `($__internal_60_$__cuda_sm70_shflsync_bfly_p) ;  /* 0x00000af000007944 */ /* 0x000fea0003c00000 */
[----:B-1----:R-:W-:Y:S01]  /*321c0*/  FADD.FTZ R191, R191, R190 ;  /* 0x000000bebfbf7221 */ /* 0x002fe20000010000 */
[----:B------:R-:W-:Y:S01]  /*321d0*/  MOV R188, 0x32220 ;  /* 0x0003222000bc7802 */ /* 0x000fe20000000f00 */
[----:B------:R-:W-:-:S02]  /*321e0*/  IMAD.MOV.U32 R190, RZ, RZ, 0x10 ;  /* 0x00000010ffbe7424 */ /* 0x000fc400078e00ff */
[----:B------:R-:W-:Y:S02]  /*321f0*/  IMAD.MOV.U32 R192, RZ, RZ, 0x1f ;  /* 0x0000001fffc07424 */ /* 0x000fe400078e00ff */
[----:B------:R-:W-:Y:S02]  /*32200*/  IMAD.MOV.U32 R189, RZ, RZ, -0x1 ;  /* 0xffffffffffbd7424 */ /* 0x000fe400078e00ff */
[----:B------:R-:W-:Y:S05]  /*32210*/  CALL.REL.NOINC `($__internal_60_$__cuda_sm70_shflsync_bfly_p) ;  /* 0x00000a9000007944 */ /* 0x000fea0003c00000 */
        /* <DEDUP_REMOVED lines=168> */
[----:B-1----:R-:W-:Y:S05]  /*32ca0*/  BRA `(.L_x_37997) ;  /* 0xffffd10000007947 */ /* 0x002fea000383ffff */
        .weak           $__internal_60_$__cuda_sm70_shflsync_bfly_p
        .type           $__internal_60_$__cuda_sm70_shflsync_bfly_p,@function
        .size           $__internal_60_$__cuda_sm70_shflsync_bfly_p,(.L_x_52478 - $__internal_60_$__cuda_sm70_shflsync_bfly_p)
$__internal_60_$__cuda_sm70_shflsync_bfly_p:
[----:B------:R-:W-:Y:S04]  /*32cb0*/  WARPSYNC R189 ;  /* 0x000000bd00007348 */ /* 0x000fe80003800000 */
[----:B------:R0:W1:Y:S02]  /*32cc0*/  SHFL.BFLY PT, R190, R191, R190, R192 ;  /* 0x0c0000bebfbe7389 */ /* 0x00006400000e00c0 */
[----:B0-----:R-:W-:-:S04]  /*32cd0*/  IMAD.MOV.U32 R189, RZ, RZ, 0x0 ;  /* 0x00000000ffbd7424 */ /* 0x001fc800078e00ff */
[----:B------:R-:W-:Y:S05]  /*32ce0*/  RET.REL.NODEC R188 `(_ZN10layer_norm31ln_parallel_residual_fwd_kernelINS_13Kernel_traitsIf6__halffS2_fjLj2048ELj1ELj4ELj1ELj16ENS_18Kernel_traits_baseILj2048EfS2_fS2_fjLj128EEEEELb1ELb0ELb0EEEvNS_9FwdParamsE) ;  /* 0xfffcd310bc007950 */ /* 0x000fea0003c3ffff */
.L_x_37998:
        /* <DEDUP_REMOVED lines=9> */
.L_x_52478:


//--------------------- .text._ZN10layer_norm31ln_parallel_residual_fwd_kernelINS_13Kernel_traitsIf6__halffS2_fjLj2048ELj1ELj4ELj1ELj16ENS_18Kernel_traits_baseILj2048EfS2_fS2_fjLj128EEEEELb1ELb0ELb1EEEvNS_9FwdParamsE --------------------------
	.section	.text._ZN10layer_norm31ln_parallel_residual_fwd_kernelINS_13Kernel_traitsIf6__halffS2_fjLj2048ELj1ELj4ELj1ELj16ENS_18Kernel_traits_baseILj2048EfS2_fS2_fjLj128EEEEELb1ELb0ELb1EEEvNS_9FwdParamsE,"ax",@progbits
	.sectioninfo	@"SHI_REGISTERS=255"
	.align	128
        .global         _ZN10layer_norm31ln_parallel_residual_fwd_kernelINS_13Kernel_traitsIf6__halffS2_fjLj2048ELj1ELj4ELj1ELj16ENS_18Kernel_traits_baseILj2048EfS2_fS2_fjLj128EEEEELb1ELb0ELb1EEEvNS_9FwdParamsE
        .type           _ZN10layer_norm31ln_parallel_residual_fwd_kernelINS_13Kernel_traitsIf6__halffS2_fjLj2048ELj1ELj4ELj1ELj16ENS_18Kernel_traits_baseILj2048EfS2_fS2_fjLj128EEEEELb1ELb0ELb1EEEvNS_9FwdParamsE,@function
        .size           _ZN10layer_norm31ln_parallel_residual_fwd_kernelINS_13Kernel_traitsIf6__halffS2_fjLj2048ELj1ELj4ELj1ELj16ENS_18Kernel_traits_baseILj2048EfS2_fS2_fjLj128EEEEELb1ELb0ELb1EEEvNS_9FwdParamsE,(.L_x_52479 - _ZN10layer_norm31ln_parallel_residual_fwd_kernelINS_13Kernel_traitsIf6__halffS2_fjLj2048ELj1ELj4ELj1ELj16ENS_18Kernel_traits_baseILj2048EfS2_fS2_fjLj128EEEEELb1ELb0ELb1EEEvNS_9FwdParamsE)
        .other          _ZN10layer_norm31ln_parallel_residual_fwd_kernelINS_13Kernel_traitsIf6__halffS2_fjLj2048ELj1ELj4ELj1ELj16ENS_18Kernel_traits_baseILj2048EfS2_fS2_fjLj128EEEEELb1ELb0ELb1EEEvNS_9FwdParamsE,@"STO_CUDA_ENTRY STV_DEFAULT"
_ZN10layer_norm31ln_parallel_residual_fwd_kernelINS_13Kernel_traitsIf6__halffS2_fjLj2048ELj1ELj4ELj1ELj16ENS_18Kernel_traits_baseILj2048EfS2_fS2_fjLj128EEEEELb1ELb0ELb1EEEvNS_9FwdParamsE:
.text._ZN10layer_norm31ln_parallel_residual_fwd_kernelINS_13Kernel_traitsIf6__halffS2_fjLj2048ELj1ELj4ELj1ELj16ENS_18Kernel_traits_baseILj2048EfS2_fS2_fjLj128EEEEELb1ELb0ELb1EEEvNS_9FwdParamsE:
        /* <DEDUP_REMOVED lines=98> */
[----:B------:R-:W-:Y:S01]  /*0620*/  IMAD.SHL.U32 R14, R16, 0x20, RZ ;  /* 0x00000020100e7824 */ /* 0x000fe200078e00ff */
[----:B------:R-:W-:Y:S01]  /*0630*/  CS2R R98, SRZ ;  /* 0x0000000000627805 */ /* 0x000fe2000001ff00 */
[----:B------:R-:W-:Y:S01]  /*0640*/  CS2R R96, SRZ ;  /* 0x0000000000607805 */ /* 0x000fe2000001ff00 */
[----:B------:R-:W-:Y:S01]  /*0650*/  ISETP.NE.AND.EX P0, PT, RZ, c[0x0][0x21c], PT, P0 ;  /* 0x00008700ff007a0c */ /* 0x000fe20003f05300 */
[----:B------:R-:W-:Y:S01]  /*0660*/  CS2R R94, SRZ ;  /* 0x00000000005e7805 */ /* 0x000fe2000001ff00 */
[----:B--2---:R-:W-:Y:S01]  /*0670*/  @UP0 UIADD3.X UR6, URZ, UR5, URZ, UP1, !UPT ;  /* 0x000000053f060290 */ /* 0x004fe20008ffe43f */
[----:B------:R-:W-:Y:S01]  /*0680*/  CS2R R92, SRZ ;  /* 0x00000000005c7805 */ /* 0x000fe2000001ff00 */
[----:B------:R-:W-:Y:S01]  /*0690*/  CS2R R90, SRZ ;  /* 0x00000000005a7805 */ /* 0x000fe2000001ff00 */
[----:B------:R-:W-:Y:S01]  /*06a0*/  CS2R R88, SRZ ;  /* 0x0000000000587805 */ /* 0x000fe2000001ff00 */
[----:B------:R-:W-:Y:S01]  /*06b0*/  USHF.R.U64 UR14, UR7, 0x2, UR6 ;  /* 0x00000002070e7899 */ /* 0x000fe20008001206 */
[----:B------:R-:W-:Y:S01]  /*06c0*/  CS2R R86, SRZ ;  /* 0x0000000000567805 */ /* 0x000fe2000001ff00 */
[----:B------:R-:W-:Y:S01]  /*06d0*/  USHF.R.U32.HI UR6, URZ, 0x2, UR6 ;  /* 0x000000023f067899 */ /* 0x000fe20008011606 */
[----:B------:R-:W-:Y:S01]  /*06e0*/  CS2R R84, SRZ ;  /* 0x0000000000547805 */ /* 0x000fe2000001ff00 */
[----:B------:R-:W-:Y:S01]  /*06f0*/  UIMAD.WIDE.U32 UR12, UR14, -0x2daee0ad, URZ ;  /* 0xd2511f530e0c78a5 */ /* 0x000fe2000f8e003f */
[----:B------:R-:W-:Y:S01]  /*0700*/  IMAD R221, R15, 0x4, R221 ;  /* 0x000000040fdd7824 */ /* 0x000fe200078e02dd */
[----:B---3--:R-:W-:-:S02]  /*0710*/  UIADD3 UR16, UR9, -0x4498517b, URZ ;  /* 0xbb67ae8509107890 */ /* 0x008fc4000fffe03f */
[----:B------:R-:W-:Y:S01]  /*0720*/  MOV R9, UR6 ;  /* 0x0000000600097c02 */ /* 0x000fe20008000f00 */
[----:B------:R-:W-:Y:S01]  /*0730*/  ULOP3.LUT UR4, UR13, UR9, URZ, 0x3c, !UPT ;  /* 0x000000090d047292 */ /* 0x000fe2000f8e3c3f */
[----:B------:R-:W-:Y:S01]  /*0740*/  IMAD.U32 R8, RZ, RZ, UR12 ;  /* 0x0000000cff087e24 */ /* 0x000fe2000f8e00ff */
[----:B------:R-:W-:Y:S01]  /*0750*/  UIADD3 UR12, UR9, 0x76cf5d0a, URZ ;  /* 0x76cf5d0a090c7890 */ /* 0x000fe2000fffe03f */
[----:B0-----:R-:W-:Y:S01]  /*0760*/  LOP3.LUT R2, R7, UR8, R9, 0x96, !PT ;  /* 0x0000000807027c12 */ /* 0x001fe2000f8e9609 */
[----:B------:R-:W-:Y:S01]  /*0770*/  UIMAD.WIDE.U32 UR4, UR4, -0x326172a9, URZ ;  /* 0xcd9e8d57040478a5 */ /* 0x000fe2000f8e003f */
[----:B------:R-:W-:Y:S01]  /*0780*/  IMAD.U32 R9, RZ, RZ, UR13 ;  /* 0x0000000dff097e24 */ /* 0x000fe2000f8e00ff */
[----:B------:R-:W-:Y:S02]  /*0790*/  UIADD3 UR15, UR8, -0x61c88647, URZ ;  /* 0x9e3779b9080f7890 */ /* 0x000fe4000fffe03f */
        /* <DEDUP_REMOVED lines=45> */
[----:B------:R-:W-:Y:S02]  /*0a70*/  @P0 IADD3.X R9, RZ, c[0x0][0x21c], RZ, P1, !PT ;  /* 0x00008700ff090a10 */ /* 0x000fe40000ffe4ff */
[----:B------:R-:W-:Y:S02]  /*0a80*/  LOP3.LUT R6, R7, UR26, R12, 0x96, !PT ;  /* 0x0000001a07067c12 */ /* 0x000fe4000f8e960c */
[----:B------:R-:W-:Y:S01]  /*0a90*/  LOP3.LUT R4, R3, UR27, R10, 0x96, !PT ;  /* 0x0000001b03047c12 */ /* 0x000fe2000f8e960a */
[----:B------:R0:W5:Y:S01]  /*0aa0*/  @P0 LDG.E.128 R240, [R8.64] ;  /* 0x0000000a08f00981 */ /* 0x000162000c1e1d00 */
[----:B------:R-:W-:-:S03]  /*0ab0*/  @P0 LEA R10, P2, R26, c[0x0][0x218], 0x5 ;  /* 0x000086001a0a0a11 */ /* 0x000fc600078428ff */
[----:B------:R0:W5:Y:S02]  /*0ac0*/  @P0 LDG.E.128 R232, [R8.64+0x10] ;  /* 0x0000100a08e80981 */ /* 0x000164000c1e1d00 */
[----:B------:R-:W-:-:S05]  /*0ad0*/  @P0 IMAD.X R11, RZ, RZ, c[0x0][0x21c], P2 ;  /* 0x00008700ff0b0624 */ /* 0x000fca00010e06ff */
[----:B------:R1:W5:Y:S04]  /*0ae0*/  @P0 LDG.E.128 R192, [R10.64] ;  /* 0x0000000a0ac00981 */ /* 0x000368000c1e1d00 */
[----:B------:R1:W5:Y:S01]  /*0af0*/  @P0 LDG.E.128 R188, [R10.64+0x10] ;  /* 0x0000100a0abc0981 */ /* 0x000362000c1e1d00 */
[----:B0-----:R-:W-:Y:S02]  /*0b00*/  @P0 LEA R8, P1, R30, c[0x0][0x218], 0x5 ;  /* 0x000086001e080a11 */ /* 0x001fe400078228ff */
[----:B-1----:R-:W-:-:S03]  /*0b10*/  @P0 LEA R10, P2, R34, c[0x0][0x218], 0x5 ;  /* 0x00008600220a0a11 */ /* 0x002fc600078428ff */
[----:B------:R-:W-:Y:S02]  /*0b20*/  @P0 IMAD.X R9, RZ, RZ, c[0x0][0x21c], P1 ;  /* 0x00008700ff090624 */ /* 0x000fe400008e06ff */
[----:B------:R-:W-:-:S03]  /*0b30*/  @P0 IMAD.X R11, RZ, RZ, c[0x0][0x21c], P2 ;  /* 0x00008700ff0b0624 */ /* 0x000fc600010e06ff */
[----:B------:R0:W5:Y:S04]  /*0b40*/  @P0 LDG.E.128 R184, [R8.64] ;  /* 0x0000000a08b80981 */ /* 0x000168000c1e1d00 */
[----:B------:R1:W5:Y:S04]  /*0b50*/  @P0 LDG.E.128 R176, [R10.64] ;  /* 0x0000000a0ab00981 */ /* 0x000368000c1e1d00 */
[----:B------:R1:W5:Y:S04]  /*0b60*/  @P0 LDG.E.128 R172, [R10.64+0x10] ;  /* 0x0000100a0aac0981 */ /* 0x000368000c1e1d00 */
[----:B------:R0:W5:Y:S01]  /*0b70*/  @P0 LDG.E.128 R180, [R8.64+0x10] ;  /* 0x0000100a08b40981 */ /* 0x000162000c1e1d00 */
[----:B-1----:R-:W-:-:S02]  /*0b80*/  @P0 LEA R10, P2, R20, c[0x0][0x218], 0x5 ;  /* 0x00008600140a0a11 */ /* 0x002fc400078428ff */
[----:B0-----:R-:W-:-:S03]  /*0b90*/  @P0 LEA R8, P1, R22, c[0x0][0x218], 0x5 ;  /* 0x0000860016080a11 */ /* 0x001fc600078228ff */
        /* <DEDUP_REMOVED lines=160> */
[----:B------:R-:W-:Y:S02]  /*15a0*/  MOV R8, RZ ;  /* 0x000000ff00087202 */ /* 0x000fe40000000f00 */
[----:B------:R-:W-:Y:S01]  /*15b0*/  LOP3.LUT R2, R3, UR29, R2, 0x96, !PT ;  /* 0x0000001d03027c12 */ /* 0x000fe2000f8e9602 */
[----:B------:R-:W-:Y:S02]  /*15c0*/  IMAD.MOV.U32 R3, RZ, RZ, R5 ;  /* 0x000000ffff037224 */ /* 0x000fe400078e0005 */
[----:B------:R-:W-:-:S02]  /*15d0*/  IMAD R4, R4, -0x326172a9, RZ ;  /* 0xcd9e8d5704047824 */ /* 0x000fc400078e02ff */
[----:B------:R-:W-:Y:S02]  /*15e0*/  IMAD R6, R6, -0x2daee0ad, RZ ;  /* 0xd2511f5306067824 */ /* 0x000fe400078e02ff */
[----:B------:R-:W-:Y:S02]  /*15f0*/  IMAD.U32 R5, RZ, RZ, UR14 ;  /* 0x0000000eff057e24 */ /* 0x000fe4000f8e00ff */
[----:B------:R-:W-:Y:S02]  /*1600*/  IMAD.U32 R7, RZ, RZ, UR6 ;  /* 0x00000006ff077e24 */ /* 0x000fe4000f8e00ff */
[----:B0-----:R-:W-:Y:S01]  /*1610*/  IMAD.U32 R228, RZ, RZ, UR4 ;  /* 0x00000004ffe47e24 */ /* 0x001fe2000f8e00ff */
        /* <DEDUP_REMOVED lines=19> */
.L_x_39035:
        /* <DEDUP_REMOVED lines=34> */
.L_x_38001:
[----:B------:R-:W-:Y:S02]  /*1970*/  MOV R24, R4 ;  /* 0x0000000400187202 */ /* 0x000fe40000000f00 */
.L_x_38002:
[----:B------:R-:W-:Y:S05]  /*1980*/  BSYNC B1 ;  /* 0x0000000000017941 */ /* 0x000fea0003800000 */
.L_x_38000:
        /* <DEDUP_REMOVED lines=16> */
.L_x_38006:
[----:B------:R-:W-:Y:S05]  /*1a90*/  BSYNC B2 ;  /* 0x0000000000027941 */ /* 0x000fea0003800000 */
.L_x_38005:
        /* <DEDUP_REMOVED lines=44> */
.L_x_38004:
[----:B------:R-:W-:Y:S05]  /*1d60*/  BSYNC B1 ;  /* 0x0000000000017941 */ /* 0x000fea0003800000 */
.L_x_38003:
        /* <DEDUP_REMOVED lines=16> */
[----:B------:R-:W-:Y:S02]  /*1e70*/  IMAD.MOV.U32 R21, RZ, RZ, R20 ;  /* 0x000000ffff157224 */ /* 0x000fe400078e0014 */
[----:B------:R-:W-:Y:S01]  /*1e80*/  FADD.FTZ R68, R76, R68 ;  /* 0x000000444c447221 */ /* 0x000fe20000010000 */
[----:B------:R-:W-:Y:S05]  /*1e90*/  BRA `(.L_x_38008) ;  /* 0x0000055000007947 */ /* 0x000fea0003800000 */
.L_x_38007:
        /* <DEDUP_REMOVED lines=12> */
.L_x_38010:
[----:B------:R-:W-:Y:S02]  /*1f60*/  IMAD.MOV.U32 R11, RZ, RZ, R4 ;  /* 0x000000ffff0b7224 */ /* 0x000fe400078e0004 */
.L_x_38011:
[----:B------:R-:W-:Y:S05]  /*1f70*/  BSYNC B1 ;  /* 0x0000000000017941 */ /* 0x000fea0003800000 */
.L_x_38009:
        /* <DEDUP_REMOVED lines=16> */
.L_x_38015:
[----:B------:R-:W-:Y:S05]  /*2080*/  BSYNC B2 ;  /* 0x0000000000027941 */ /* 0x000fea0003800000 */
.L_x_38014:
        /* <DEDUP_REMOVED lines=44> */
.L_x_38013:
[----:B------:R-:W-:Y:S05]  /*2350*/  BSYNC B1 ;  /* 0x0000000000017941 */ /* 0x000fea0003800000 */
.L_x_38012:
        /* <DEDUP_REMOVED lines=9> */
.L_x_38008:
        /* <DEDUP_REMOVED lines=12> */
.L_x_38017:
[----:B------:R-:W-:Y:S02]  /*24b0*/  IMAD.MOV.U32 R24, RZ, RZ, R4 ;  /* 0x000000ffff187224 */ /* 0x000fe400078e0004 */
.L_x_38018:
[----:B------:R-:W-:Y:S05]  /*24c0*/  BSYNC B1 ;  /* 0x0000000000017941 */ /* 0x000fea0003800000 */
.L_x_38016:
        /* <DEDUP_REMOVED lines=16> */
.L_x_38022:
[----:B------:R-:W-:Y:S05]  /*25d0*/  BSYNC B2 ;  /* 0x0000000000027941 */ /* 0x000fea0003800000 */
.L_x_38021:
        /* <DEDUP_REMOVED lines=44> */
.L_x_38020:
[----:B------:R-:W-:Y:S05]  /*28a0*/  BSYNC B1 ;  /* 0x0000000000017941 */ /* 0x000fea0003800000 */
.L_x_38019:
        /* <DEDUP_REMOVED lines=14> */
.L_x_38023:
        /* <DEDUP_REMOVED lines=12> */
.L_x_38026:
[----:B------:R-:W-:Y:S02]  /*2a50*/  IMAD.MOV.U32 R12, RZ, RZ, R4 ;  /* 0x000000ffff0c7224 */ /* 0x000fe400078e0004 */
.L_x_38027:
[----:B------:R-:W-:Y:S05]  /*2a60*/  BSYNC B1 ;  /* 0x0000000000017941 */ /* 0x000fea0003800000 */
.L_x_38025:
        /* <DEDUP_REMOVED lines=16> */
.L_x_38031:
[----:B------:R-:W-:Y:S05]  /*2b70*/  BSYNC B2 ;  /* 0x0000000000027941 */ /* 0x000fea0003800000 */
.L_x_38030:
        /* <DEDUP_REMOVED lines=44> */
.L_x_38029:
[----:B------:R-:W-:Y:S05]  /*2e40*/  BSYNC B1 ;  /* 0x0000000000017941 */ /* 0x000fea0003800000 */
.L_x_38028:
        /* <DEDUP_REMOVED lines=9> */
.L_x_38024:
        /* <DEDUP_REMOVED lines=12> */
.L_x_38033:
[----:B------:R-:W-:Y:S02]  /*2fa0*/  IMAD.MOV.U32 R16, RZ, RZ, R4 ;  /* 0x000000ffff107224 */ /* 0x000fe400078e0004 */
.L_x_38034:
[----:B------:R-:W-:Y:S05]  /*2fb0*/  BSYNC B1 ;  /* 0x0000000000017941 */ /* 0x000fea0003800000 */
.L_x_38032:
        /* <DEDUP_REMOVED lines=16> */
.L_x_38038:
[----:B------:R-:W-:Y:S05]  /*30c0*/  BSYNC B2 ;  /* 0x0000000000027941 */ /* 0x000fea0003800000 */
.L_x_38037:
        /* <DEDUP_REMOVED lines=44> */
.L_x_38036:
[----:B------:R-:W-:Y:S05]  /*3390*/  BSYNC B1 ;  /* 0x0000000000017941 */ /* 0x000fea0003800000 */
.L_x_38035:
        /* <DEDUP_REMOVED lines=14> */
.L_x_38039:
        /* <DEDUP_REMOVED lines=12> */
.L_x_38042:
[----:B------:R-:W-:Y:S02]  /*3540*/  IMAD.MOV.U32 R13, RZ, RZ, R4 ;  /* 0x000000ffff0d7224 */ /* 0x000fe400078e0004 */
.L_x_38043:
[----:B------:R-:W-:Y:S05]  /*3550*/  BSYNC B1 ;  /* 0x0000000000017941 */ /* 0x000fea0003800000 */
.L_x_38041:
        /* <DEDUP_REMOVED lines=16> */
.L_x_38047:
[----:B------:R-:W-:Y:S05]  /*3660*/  BSYNC B2 ;  /* 0x0000000000027941 */ /* 0x000fea0003800000 */
.L_x_38046:
        /* <DEDUP_REMOVED lines=44> */
.L_x_38045:
[----:B------:R-:W-:Y:S05]  /*3930*/  BSYNC B1 ;  /* 0x0000000000017941 */ /* 0x000fea0003800000 */
.L_x_38044:
        /* <DEDUP_REMOVED lines=9> */
.L_x_38040:
        /* <DEDUP_REMOVED lines=12> */
.L_x_38049:
[----:B------:R-:W-:Y:S02]  /*3a90*/  IMAD.MOV.U32 R16, RZ, RZ, R4 ;  /* 0x000000ffff107224 */ /* 0x000fe400078e0004 */
.L_x_38050:
[----:B------:R-:W-:Y:S05]  /*3aa0*/  BSYNC B1 ;  /* 0x0000000000017941 */ /* 0x000fea0003800000 */
.L_x_38048:
        /* <DEDUP_REMOVED lines=16> */
.L_x_38054:
[----:B------:R-:W-:Y:S05]  /*3bb0*/  BSYNC B2 ;  /* 0x0000000000027941 */ /* 0x000fea0003800000 */
.L_x_38053:
        /* <DEDUP_REMOVED lines=44> */
.L_x_38052:
[----:B------:R-:W-:Y:S05]  /*3e80*/  BSYNC B1 ;  /* 0x0000000000017941 */ /* 0x000fea0003800000 */
.L_x_38051:
        /* <DEDUP_REMOVED lines=12> */
.L_x_38055:
        /* <DEDUP_REMOVED lines=12> */
.L_x_38058:
[----:B------:R-:W-:Y:S02]  /*4010*/  IMAD.MOV.U32 R14, RZ, RZ, R4 ;  /* 0x000000ffff0e7224 */ /* 0x000fe400078e0004 */
.L_x_38059:
[----:B------:R-:W-:Y:S05]  /*4020*/  BSYNC B1 ;  /* 0x0000000000017941 */ /* 0x000fea0003800000 */
.L_x_38057:
        /* <DEDUP_REMOVED lines=16> */
.L_x_38063:
[----:B------:R-:W-:Y:S05]  /*4130*/  BSYNC B2 ;  /* 0x0000000000027941 */ /* 0x000fea0003800000 */
.L_x_38062:
        /* <DEDUP_REMOVED lines=44> */
.L_x_38061:
[----:B------:R-:W-:Y:S05]  /*4400*/  BSYNC B1 ;  /* 0x0000000000017941 */ /* 0x000fea0003800000 */
.L_x_38060:
        /* <DEDUP_REMOVED lines=9> */
.L_x_38056:
        /* <DEDUP_REMOVED lines=12> */
.L_x_38065:
[----:B------:R-:W-:Y:S02]  /*4560*/  IMAD.MOV.U32 R22, RZ, RZ, R4 ;  /* 0x000000ffff167224 */ /* 0x000fe400078e0004 */
.L_x_38066:
[----:B------:R-:W-:Y:S05]  /*4570*/  BSYNC B1 ;  /* 0x0000000000017941 */ /* 0x000fea0003800000 */
.L_x_38064:
        /* <DEDUP_REMOVED lines=16> */
.L_x_38070:
[----:B------:R-:W-:Y:S05]  /*4680*/  BSYNC B2 ;  /* 0x0000000000027941 */ /* 0x000fea0003800000 */
.L_x_38069:
        /* <DEDUP_REMOVED lines=44> */
.L_x_38068:
[----:B------:R-:W-:Y:S05]  /*4950*/  BSYNC B1 ;  /* 0x0000000000017941 */ /* 0x000fea0003800000 */
.L_x_38067:
        /* <DEDUP_REMOVED lines=12> */
.L_x_38071:
        /* <DEDUP_REMOVED lines=12> */
.L_x_38074:
[----:B------:R-:W-:Y:S02]  /*4ae0*/  IMAD.MOV.U32 R15, RZ, RZ, R4 ;  /* 0x000000ffff0f7224 */ /* 0x000fe400078e0004 */
.L_x_38075:
[----:B------:R-:W-:Y:S05]  /*4af0*/  BSYNC B1 ;  /* 0x0000000000017941 */ /* 0x000fea0003800000 */
.L_x_38073:
        /* <DEDUP_REMOVED lines=16> */
.L_x_38079:
[----:B------:R-:W-:Y:S05]  /*4c00*/  BSYNC B2 ;  /* 0x0000000000027941 */ /* 0x000fea0003800000 */
.L_x_38078:
        /* <DEDUP_REMOVED lines=44> */
.L_x_38077:
[----:B------:R-:W-:Y:S05]  /*4ed0*/  BSYNC B1 ;  /* 0x0000000000017941 */ /* 0x000fea0003800000 */
.L_x_38076:
        /* <DEDUP_REMOVED lines=9> */
.L_x_38072:
        /* <DEDUP_REMOVED lines=12> */
.L_x_38081:
[----:B------:R-:W-:Y:S02]  /*5030*/  IMAD.MOV.U32 R16, RZ, RZ, R4 ;  /* 0x000000ffff107224 */ /* 0x000fe400078e0004 */
.L_x_38082:
[----:B------:R-:W-:Y:S05]  /*5040*/  BSYNC B1 ;  /* 0x0000000000017941 */ /* 0x000fea0003800000 */
.L_x_38080:
        /* <DEDUP_REMOVED lines=16> */
.L_x_38086:
[----:B------:R-:W-:Y:S05]  /*5150*/  BSYNC B2 ;  /* 0x0000000000027941 */ /* 0x000fea0003800000 */
.L_x_38085:
        /* <DEDUP_REMOVED lines=44> */
.L_x_38084:
[----:B------:R-:W-:Y:S05]  /*5420*/  BSYNC B1 ;  /* 0x0000000000017941 */ /* 0x000fea0003800000 */
.L_x_38083:
        /* <DEDUP_REMOVED lines=12> */
.L_x_38087:
        /* <DEDUP_REMOVED lines=12> */
.L_x_38090:
[----:B------:R-:W-:Y:S02]  /*55b0*/  IMAD.MOV.U32 R18, RZ, RZ, R4 ;  /* 0x000000ffff127224 */ /* 0x000fe400078e0004 */
.L_x_38091:
[----:B------:R-:W-:Y:S05]  /*55c0*/  BSYNC B1 ;  /* 0x0000000000017941 */ /* 0x000fea0003800000 */
.L_x_38089:
        /* <DEDUP_REMOVED lines=16> */
.L_x_38095:
[----:B------:R-:W-:Y:S05]  /*56d0*/  BSYNC B2 ;  /* 0x0000000000027941 */ /* 0x000fea0003800000 */
.L_x_38094:
        /* <DEDUP_REMOVED lines=44> */
.L_x_38093:
[----:B------:R-:W-:Y:S05]  /*59a0*/  BSYNC B1 ;  /* 0x0000000000017941 */ /* 0x000fea0003800000 */
.L_x_38092:
        /* <DEDUP_REMOVED lines=10> */
.L_x_38088:
        /* <DEDUP_REMOVED lines=12> */
.L_x_38097:
[----:B------:R-:W-:Y:S02]  /*5b10*/  IMAD.MOV.U32 R16, RZ, RZ, R4 ;  /* 0x000000ffff107224 */ /* 0x000fe400078e0004 */
.L_x_38098:
[----:B------:R-:W-:Y:S05]  /*5b20*/  BSYNC B1 ;  /* 0x0000000000017941 */ /* 0x000fea0003800000 */
.L_x_38096:
        /* <DEDUP_REMOVED lines=16> */
.L_x_38102:
[----:B------:R-:W-:Y:S05]  /*5c30*/  BSYNC B2 ;  /* 0x0000000000027941 */ /* 0x000fea0003800000 */
.L_x_38101:
        /* <DEDUP_REMOVED lines=44> */
.L_x_38100:
[----:B------:R-:W-:Y:S05]  /*5f00*/  BSYNC B1 ;  /* 0x0000000000017941 */ /* 0x000fea0003800000 */
.L_x_38099:
        /* <DEDUP_REMOVED lines=12> */
.L_x_38103:
        /* <DEDUP_REMOVED lines=12> */
.L_x_38106:
[----:B------:R-:W-:Y:S02]  /*6090*/  IMAD.MOV.U32 R16, RZ, RZ, R4 ;  /* 0x000000ffff107224 */ /* 0x000fe400078e0004 */
.L_x_38107:
[----:B------:R-:W-:Y:S05]  /*60a0*/  BSYNC B1 ;  /* 0x0000000000017941 */ /* 0x000fea0003800000 */
.L_x_38105:
        /* <DEDUP_REMOVED lines=16> */
.L_x_38111:
[----:B------:R-:W-:Y:S05]  /*61b0*/  BSYNC B2 ;  /* 0x0000000000027941 */ /* 0x000fea0003800000 */
.L_x_38110:
        /* <DEDUP_REMOVED lines=44> */
.L_x_38109:
[----:B------:R-:W-:Y:S05]  /*6480*/  BSYNC B1 ;  /* 0x0000000000017941 */ /* 0x000fea0003800000 */
.L_x_38108:
        /* <DEDUP_REMOVED lines=10> */
.L_x_38104:
        /* <DEDUP_REMOVED lines=12> */
.L_x_38113:
[----:B------:R-:W-:Y:S02]  /*65f0*/  IMAD.MOV.U32 R18, RZ, RZ, R4 ;  /* 0x000000ffff127224 */ /* 0x000fe400078e0004 */
.L_x_38114:
[----:B------:R-:W-:Y:S05]  /*6600*/  BSYNC B1 ;  /* 0x0000000000017941 */ /* 0x000fea0003800000 */
.L_x_38112:
        /* <DEDUP_REMOVED lines=16> */
.L_x_38118:
[----:B------:R-:W-:Y:S05]  /*6710*/  BSYNC B2 ;  /* 0x0000000000027941 */ /* 0x000fea0003800000 */
.L_x_38117:
        /* <DEDUP_REMOVED lines=44> */
.L_x_38116:
[----:B------:R-:W-:Y:S05]  /*69e0*/  BSYNC B1 ;  /* 0x0000000000017941 */ /* 0x000fea0003800000 */
.L_x_38115:
        /* <DEDUP_REMOVED lines=13> */
.L_x_38119:
        /* <DEDUP_REMOVED lines=12> */
.L_x_38122:
[----:B------:R-:W-:Y:S02]  /*6b80*/  IMAD.MOV.U32 R20, RZ, RZ, R4 ;  /* 0x000000ffff147224 */ /* 0x000fe400078e0004 */
.L_x_38123:
[----:B------:R-:W-:Y:S05]  /*6b90*/  BSYNC B1 ;  /* 0x0000000000017941 */ /* 0x000fea0003800000 */
.L_x_38121:
        /* <DEDUP_REMOVED lines=19> */
.L_x_38127:
[----:B------:R-:W-:Y:S05]  /*6cd0*/  BSYNC B2 ;  /* 0x0000000000027941 */ /* 0x000fea0003800000 */
.L_x_38126:
        /* <DEDUP_REMOVED lines=44> */
.L_x_38125:
[----:B------:R-:W-:Y:S05]  /*6fa0*/  BSYNC B1 ;  /* 0x0000000000017941 */ /* 0x000fea0003800000 */
.L_x_38124:
        /* <DEDUP_REMOVED lines=10> */
.L_x_38120:
        /* <DEDUP_REMOVED lines=14> */
[----:B------:R-:W-:-:S02]  /*7130*/  SHF.L.U32 R24, R9, 0x3, RZ ;  /* 0x0000000309187819 */ /* 0x000fc400000006ff */
[----:B------:R-:W-:Y:S01]  /*7140*/  SHF.R.U32.HI R23, RZ, 0x1d, R9 ;  /* 0x0000001dff177819 */ /* 0x000fe20000011609 */
[----:B------:R-:W-:Y:S01]  /*7150*/  IMAD.WIDE.U32 R20, R20, 0x100, RZ ;  /* 0x0000010014147825 */ /* 0x000fe200078e00ff */
[----:B------:R-:W-:-:S04]  /*7160*/  LOP3.LUT P6, RZ, R10, 0x20, RZ, 0xc0, !PT ;  /* 0x000000200aff7812 */ /* 0x000fc800078cc0ff */
        /* <DEDUP_REMOVED lines=32> */
.L_x_38128:
        /* <DEDUP_REMOVED lines=21> */
.L_x_38130:
[----:B------:R-:W-:Y:S02]  /*74c0*/  MOV R24, R4 ;  /* 0x0000000400187202 */ /* 0x000fe40000000f00 */
.L_x_38131:
[----:B------:R-:W-:Y:S05]  /*74d0*/  BSYNC B1 ;  /* 0x0000000000017941 */ /* 0x000fea0003800000 */
.L_x_38129:
        /* <DEDUP_REMOVED lines=16> */
.L_x_38135:
[----:B------:R-:W-:Y:S05]  /*75e0*/  BSYNC B2 ;  /* 0x0000000000027941 */ /* 0x000fea0003800000 */
.L_x_38134:
        /* <DEDUP_REMOVED lines=44> */
.L_x_38133:
[----:B------:R-:W-:Y:S05]  /*78b0*/  BSYNC B1 ;  /* 0x0000000000017941 */ /* 0x000fea0003800000 */
.L_x_38132:
        /* <DEDUP_REMOVED lines=15> */
.L_x_38136:
        /* <DEDUP_REMOVED lines=12> */
.L_x_38139:
[----:B------:R-:W-:Y:S02]  /*7a70*/  MOV R11, R4 ;  /* 0x00000004000b7202 */ /* 0x000fe40000000f00 */
.L_x_38140:
[----:B------:R-:W-:Y:S05]  /*7a80*/  BSYNC B1 ;  /* 0x0000000000017941 */ /* 0x000fea0003800000 */
.L_x_38138:
        /* <DEDUP_REMOVED lines=16> */
.L_x_38144:
[----:B------:R-:W-:Y:S05]  /*7b90*/  BSYNC B2 ;  /* 0x0000000000027941 */ /* 0x000fea0003800000 */
.L_x_38143:
        /* <DEDUP_REMOVED lines=44> */
.L_x_38142:
[----:B------:R-:W-:Y:S05]  /*7e60*/  BSYNC B1 ;  /* 0x0000000000017941 */ /* 0x000fea0003800000 */
.L_x_38141:
        /* <DEDUP_REMOVED lines=9> */
.L_x_38137:
        /* <DEDUP_REMOVED lines=12> */
.L_x_38146:
[----:B------:R-:W-:Y:S02]  /*7fc0*/  IMAD.MOV.U32 R20, RZ, RZ, R4 ;  /* 0x000000ffff147224 */ /* 0x000fe400078e0004 */
.L_x_38147:
[----:B------:R-:W-:Y:S05]  /*7fd0*/  BSYNC B1 ;  /* 0x0000000000017941 */ /* 0x000fea0003800000 */
.L_x_38145:
        /* <DEDUP_REMOVED lines=16> */
.L_x_38151:
[----:B------:R-:W-:Y:S05]  /*80e0*/  BSYNC B2 ;  /* 0x0000000000027941 */ /* 0x000fea0003800000 */
.L_x_38150:
        /* <DEDUP_REMOVED lines=44> */
.L_x_38149:
[----:B------:R-:W-:Y:S05]  /*83b0*/  BSYNC B1 ;  /* 0x0000000000017941 */ /* 0x000fea0003800000 */
.L_x_38148:
        /* <DEDUP_REMOVED lines=14> */
.L_x_38152:
        /* <DEDUP_REMOVED lines=12> */
.L_x_38155:
[----:B------:R-:W-:Y:S02]  /*8560*/  IMAD.MOV.U32 R12, RZ, RZ, R4 ;  /* 0x000000ffff0c7224 */ /* 0x000fe400078e0004 */
.L_x_38156:
[----:B------:R-:W-:Y:S05]  /*8570*/  BSYNC B1 ;  /* 0x0000000000017941 */ /* 0x000fea0003800000 */
.L_x_38154:
        /* <DEDUP_REMOVED lines=16> */
.L_x_38160:
[----:B------:R-:W-:Y:S05]  /*8680*/  BSYNC B2 ;  /* 0x0000000000027941 */ /* 0x000fea0003800000 */
.L_x_38159:
        /* <DEDUP_REMOVED lines=44> */
.L_x_38158:
[----:B------:R-:W-:Y:S05]  /*8950*/  BSYNC B1 ;  /* 0x0000000000017941 */ /* 0x000fea0003800000 */
.L_x_38157:
        /* <DEDUP_REMOVED lines=9> */
.L_x_38153:
        /* <DEDUP_REMOVED lines=12> */
.L_x_38162:
[----:B------:R-:W-:Y:S02]  /*8ab0*/  IMAD.MOV.U32 R16, RZ, RZ, R4 ;  /* 0x000000ffff107224 */ /* 0x000fe400078e0004 */
.L_x_38163:
[----:B------:R-:W-:Y:S05]  /*8ac0*/  BSYNC B1 ;  /* 0x0000000000017941 */ /* 0x000fea0003800000 */
.L_x_38161:
        /* <DEDUP_REMOVED lines=16> */
.L_x_38167:
[----:B------:R-:W-:Y:S05]  /*8bd0*/  BSYNC B2 ;  /* 0x0000000000027941 */ /* 0x000fea0003800000 */
.L_x_38166:
        /* <DEDUP_REMOVED lines=44> */
.L_x_38165:
[----:B------:R-:W-:Y:S05]  /*8ea0*/  BSYNC B1 ;  /* 0x0000000000017941 */ /* 0x000fea0003800000 */
.L_x_38164:
        /* <DEDUP_REMOVED lines=14> */
.L_x_38168:
        /* <DEDUP_REMOVED lines=12> */
.L_x_38171:
[----:B------:R-:W-:Y:S02]  /*9050*/  IMAD.MOV.U32 R13, RZ, RZ, R4 ;  /* 0x000000ffff0d7224 */ /* 0x000fe400078e0004 */
.L_x_38172:
[----:B------:R-:W-:Y:S05]  /*9060*/  BSYNC B1 ;  /* 0x0000000000017941 */ /* 0x000fea0003800000 */
.L_x_38170:
        /* <DEDUP_REMOVED lines=16> */
.L_x_38176:
[----:B------:R-:W-:Y:S05]  /*9170*/  BSYNC B2 ;  /* 0x0000000000027941 */ /* 0x000fea0003800000 */
.L_x_38175:
        /* <DEDUP_REMOVED lines=44> */
.L_x_38174:
[----:B------:R-:W-:Y:S05]  /*9440*/  BSYNC B1 ;  /* 0x0000000000017941 */ /* 0x000fea0003800000 */
.L_x_38173:
        /* <DEDUP_REMOVED lines=9> */
.L_x_38169:
        /* <DEDUP_REMOVED lines=12> */
.L_x_38178:
[----:B------:R-:W-:Y:S02]  /*95a0*/  MOV R16, R4 ;  /* 0x0000000400107202 */ /* 0x000fe40000000f00 */
.L_x_38179:
[----:B------:R-:W-:Y:S05]  /*95b0*/  BSYNC B1 ;  /* 0x0000000000017941 */ /* 0x000fea0003800000 */
.L_x_38177:
        /* <DEDUP_REMOVED lines=16> */
.L_x_38183:
[----:B------:R-:W-:Y:S05]  /*96c0*/  BSYNC B2 ;  /* 0x0000000000027941 */ /* 0x000fea0003800000 */
.L_x_38182:
        /* <DEDUP_REMOVED lines=44> */
.L_x_38181:
[----:B------:R-:W-:Y:S05]  /*9990*/  BSYNC B1 ;  /* 0x0000000000017941 */ /* 0x000fea0003800000 */
.L_x_38180:
        /* <DEDUP_REMOVED lines=12> */
.L_x_38184:
        /* <DEDUP_REMOVED lines=12> */
.L_x_38187:
[----:B------:R-:W-:Y:S02]  /*9b20*/  MOV R14, R4 ;  /* 0x00000004000e7202 */ /* 0x000fe40000000f00 */
.L_x_38188:
[----:B------:R-:W-:Y:S05]  /*9b30*/  BSYNC B1 ;  /* 0x0000000000017941 */ /* 0x000fea0003800000 */
.L_x_38186:
        /* <DEDUP_REMOVED lines=16> */
.L_x_38192:
[----:B------:R-:W-:Y:S05]  /*9c40*/  BSYNC B2 ;  /* 0x0000000000027941 */ /* 0x000fea0003800000 */
.L_x_38191:
        /* <DEDUP_REMOVED lines=44> */
.L_x_38190:
[----:B------:R-:W-:Y:S05]  /*9f10*/  BSYNC B1 ;  /* 0x0000000000017941 */ /* 0x000fea0003800000 */
.L_x_38189:
        /* <DEDUP_REMOVED lines=9> */
.L_x_38185:
        /* <DEDUP_REMOVED lines=12> */
.L_x_38194:
[----:B------:R-:W-:Y:S02]  /*a070*/  IMAD.MOV.U32 R16, RZ, RZ, R4 ;  /* 0x000000ffff107224 */ /* 0x000fe400078e0004 */
.L_x_38195:
[----:B------:R-:W-:Y:S05]  /*a080*/  BSYNC B1 ;  /* 0x0000000000017941 */ /* 0x000fea0003800000 */
.L_x_38193:
        /* <DEDUP_REMOVED lines=16> */
.L_x_38199:
[----:B------:R-:W-:Y:S05]  /*a190*/  BSYNC B2 ;  /* 0x0000000000027941 */ /* 0x000fea0003800000 */
.L_x_38198:
        /* <DEDUP_REMOVED lines=44> */
.L_x_38197:
[----:B------:R-:W-:Y:S05]  /*a460*/  BSYNC B1 ;  /* 0x0000000000017941 */ /* 0x000fea0003800000 */
.L_x_38196:
        /* <DEDUP_REMOVED lines=12> */
.L_x_38200:
        /* <DEDUP_REMOVED lines=12> */
.L_x_38203:
[----:B------:R-:W-:Y:S02]  /*a5f0*/  IMAD.MOV.U32 R15, RZ, RZ, R4 ;  /* 0x000000ffff0f7224 */ /* 0x000fe400078e0004 */
.L_x_38204:
[----:B------:R-:W-:Y:S05]  /*a600*/  BSYNC B1 ;  /* 0x0000000000017941 */ /* 0x000fea0003800000 */
.L_x_38202:
        /* <DEDUP_REMOVED lines=16> */
.L_x_38208:
[----:B------:R-:W-:Y:S05]  /*a710*/  BSYNC B2 ;  /* 0x0000000000027941 */ /* 0x000fea0003800000 */
.L_x_38207:
        /* <DEDUP_REMOVED lines=44> */
.L_x_38206:
[----:B------:R-:W-:Y:S05]  /*a9e0*/  BSYNC B1 ;  /* 0x0000000000017941 */ /* 0x000fea0003800000 */
.L_x_38205:
        /* <DEDUP_REMOVED lines=9> */
.L_x_38201:
        /* <DEDUP_REMOVED lines=12> */
.L_x_38210:
[----:B------:R-:W-:Y:S02]  /*ab40*/  IMAD.MOV.U32 R22, RZ, RZ, R4 ;  /* 0x000000ffff167224 */ /* 0x000fe400078e0004 */
.L_x_38211:
[----:B------:R-:W-:Y:S05]  /*ab50*/  BSYNC B1 ;  /* 0x0000000000017941 */ /* 0x000fea0003800000 */
.L_x_38209:
        /* <DEDUP_REMOVED lines=16> */
.L_x_38215:
[----:B------:R-:W-:Y:S05]  /*ac60*/  BSYNC B2 ;  /* 0x0000000000027941 */ /* 0x000fea0003800000 */
.L_x_38214:
        /* <DEDUP_REMOVED lines=44> */
.L_x_38213:
[----:B------:R-:W-:Y:S05]  /*af30*/  BSYNC B1 ;  /* 0x0000000000017941 */ /* 0x000fea0003800000 */
.L_x_38212:
        /* <DEDUP_REMOVED lines=12> */
.L_x_38216:
        /* <DEDUP_REMOVED lines=12> */
.L_x_38219:
[----:B------:R-:W-:Y:S02]  /*b0c0*/  IMAD.MOV.U32 R16, RZ, RZ, R4 ;  /* 0x000000ffff107224 */ /* 0x000fe400078e0004 */
.L_x_38220:
[----:B------:R-:W-:Y:S05]  /*b0d0*/  BSYNC B1 ;  /* 0x0000000000017941 */ /* 0x000fea0003800000 */
.L_x_38218:
        /* <DEDUP_REMOVED lines=16> */
.L_x_38224:
[----:B------:R-:W-:Y:S05]  /*b1e0*/  BSYNC B2 ;  /* 0x0000000000027941 */ /* 0x000fea0003800000 */
.L_x_38223:
        /* <DEDUP_REMOVED lines=44> */
.L_x_38222:
[----:B------:R-:W-:Y:S05]  /*b4b0*/  BSYNC B1 ;  /* 0x0000000000017941 */ /* 0x000fea0003800000 */
.L_x_38221:
        /* <DEDUP_REMOVED lines=10> */
.L_x_38217:
        /* <DEDUP_REMOVED lines=12> */
.L_x_38226:
[----:B------:R-:W-:Y:S02]  /*b620*/  MOV R18, R4 ;  /* 0x0000000400127202 */ /* 0x000fe40000000f00 */
.L_x_38227:
[----:B------:R-:W-:Y:S05]  /*b630*/  BSYNC B1 ;  /* 0x0000000000017941 */ /* 0x000fea0003800000 */
.L_x_38225:
        /* <DEDUP_REMOVED lines=16> */
.L_x_38231:
[----:B------:R-:W-:Y:S05]  /*b740*/  BSYNC B2 ;  /* 0x0000000000027941 */ /* 0x000fea0003800000 */
.L_x_38230:
        /* <DEDUP_REMOVED lines=44> */
.L_x_38229:
[----:B------:R-:W-:Y:S05]  /*ba10*/  BSYNC B1 ;  /* 0x0000000000017941 */ /* 0x000fea0003800000 */
.L_x_38228:
        /* <DEDUP_REMOVED lines=12> */
.L_x_38232:
        /* <DEDUP_REMOVED lines=12> */
.L_x_38235:
[----:B------:R-:W-:Y:S02]  /*bba0*/  MOV R18, R4 ;  /* 0x0000000400127202 */ /* 0x000fe40000000f00 */
.L_x_38236:
[----:B------:R-:W-:Y:S05]  /*bbb0*/  BSYNC B1 ;  /* 0x0000000000017941 */ /* 0x000fea0003800000 */
.L_x_38234:
        /* <DEDUP_REMOVED lines=16> */
.L_x_38240:
[----:B------:R-:W-:Y:S05]  /*bcc0*/  BSYNC B2 ;  /* 0x0000000000027941 */ /* 0x000fea0003800000 */
.L_x_38239:
        /* <DEDUP_REMOVED lines=44> */
.L_x_38238:
[----:B------:R-:W-:Y:S05]  /*bf90*/  BSYNC B1 ;  /* 0x0000000000017941 */ /* 0x000fea0003800000 */
.L_x_38237:
        /* <DEDUP_REMOVED lines=10> */
.L_x_38233:
        /* <DEDUP_REMOVED lines=12> */
.L_x_38242:
[----:B------:R-:W-:Y:S02]  /*c100*/  IMAD.MOV.U32 R16, RZ, RZ, R4 ;  /* 0x000000ffff107224 */ /* 0x000fe400078e0004 */
.L_x_38243:
[----:B------:R-:W-:Y:S05]  /*c110*/  BSYNC B1 ;  /* 0x0000000000017941 */ /* 0x000fea0003800000 */
.L_x_38241:
        /* <DEDUP_REMOVED lines=16> */
.L_x_38247:
[----:B------:R-:W-:Y:S05]  /*c220*/  BSYNC B2 ;  /* 0x0000000000027941 */ /* 0x000fea0003800000 */
.L_x_38246:
        /* <DEDUP_REMOVED lines=44> */
.L_x_38245:
[----:B------:R-:W-:Y:S05]  /*c4f0*/  BSYNC B1 ;  /* 0x0000000000017941 */ /* 0x000fea0003800000 */
.L_x_38244:
        /* <DEDUP_REMOVED lines=13> */
.L_x_38248:
        /* <DEDUP_REMOVED lines=12> */
.L_x_38251:
[----:B------:R-:W-:Y:S02]  /*c690*/  IMAD.MOV.U32 R16, RZ, RZ, R4 ;  /* 0x000000ffff107224 */ /* 0x000fe400078e0004 */
.L_x_38252:
[----:B------:R-:W-:Y:S05]  /*c6a0*/  BSYNC B1 ;  /* 0x0000000000017941 */ /* 0x000fea0003800000 */
.L_x_38250:
        /* <DEDUP_REMOVED lines=19> */
.L_x_38256:
[----:B------:R-:W-:Y:S05]  /*c7e0*/  BSYNC B2 ;  /* 0x0000000000027941 */ /* 0x000fea0003800000 */
.L_x_38255:
        /* <DEDUP_REMOVED lines=44> */
.L_x_38254:
[----:B------:R-:W-:Y:S05]  /*cab0*/  BSYNC B1 ;  /* 0x0000000000017941 */ /* 0x000fea0003800000 */
.L_x_38253:
        /* <DEDUP_REMOVED lines=10> */
.L_x_38249:
[----:B------:R-:W-:Y:S01]  /*cb60*/  SEL R18, RZ, 0x1000000, P5 ;  /* 0x01000000ff127807 */ /* 0x000fe20002800000 */
[----:B------:R-:W-:Y:S01]  /*cb70*/  IMAD.MOV.U32 R252, RZ, RZ, 0x20 ;  /* 0x00000020fffc7424 */ /* 0x000fe200078e00ff */
[----:B------:R-:W-:Y:S01]  /*cb80*/  SEL R17, RZ, 0x10000, P4 ;  /* 0x00010000ff117807 */ /* 0x000fe20002000000 */
[----:B------:R-:W-:Y:S01]  /*cb90*/  HFMA2.MMA R239, -RZ, RZ, 0, 4.76837158203125e-07 ;  /* 0x00000008ffef7435 */ /* 0x000fe200000001ff */
        /* <DEDUP_REMOVED lines=43> */
.L_x_38257:
        /* <DEDUP_REMOVED lines=20> */
.L_x_38259:
[----:B------:R-:W-:Y:S02]  /*cf90*/  IMAD.MOV.U32 R20, RZ, RZ, R4 ;  /* 0x000000ffff147224 */ /* 0x000fe400078e0004 */
.L_x_38260:
[----:B------:R-:W-:Y:S05]  /*cfa0*/  BSYNC B1 ;  /* 0x0000000000017941 */ /* 0x000fea0003800000 */
.L_x_38258:
        /* <DEDUP_REMOVED lines=16> */
.L_x_38264:
[----:B------:R-:W-:Y:S05]  /*d0b0*/  BSYNC B2 ;  /* 0x0000000000027941 */ /* 0x000fea0003800000 */
.L_x_38263:
        /* <DEDUP_REMOVED lines=44> */
.L_x_38262:
[----:B------:R-:W-:Y:S05]  /*d380*/  BSYNC B1 ;  /* 0x0000000000017941 */ /* 0x000fea0003800000 */
.L_x_38261:
        /* <DEDUP_REMOVED lines=15> */
.L_x_38265:
        /* <DEDUP_REMOVED lines=12> */
.L_x_38268:
[----:B------:R-:W-:Y:S02]  /*d540*/  IMAD.MOV.U32 R11, RZ, RZ, R4 ;  /* 0x000000ffff0b7224 */ /* 0x000fe400078e0004 */
.L_x_38269:
[----:B------:R-:W-:Y:S05]  /*d550*/  BSYNC B1 ;  /* 0x0000000000017941 */ /* 0x000fea0003800000 */
.L_x_38267:
        /* <DEDUP_REMOVED lines=16> */
.L_x_38273:
[----:B------:R-:W-:Y:S05]  /*d660*/  BSYNC B2 ;  /* 0x0000000000027941 */ /* 0x000fea0003800000 */
.L_x_38272:
        /* <DEDUP_REMOVED lines=44> */
.L_x_38271:
[----:B------:R-:W-:Y:S05]  /*d930*/  BSYNC B1 ;  /* 0x0000000000017941 */ /* 0x000fea0003800000 */
.L_x_38270:
        /* <DEDUP_REMOVED lines=9> */
.L_x_38266:
        /* <DEDUP_REMOVED lines=12> */
.L_x_38275:
[----:B------:R-:W-:Y:S02]  /*da90*/  IMAD.MOV.U32 R24, RZ, RZ, R4 ;  /* 0x000000ffff187224 */ /* 0x000fe400078e0004 */
.L_x_38276:
[----:B------:R-:W-:Y:S05]  /*daa0*/  BSYNC B1 ;  /* 0x0000000000017941 */ /* 0x000fea0003800000 */
.L_x_38274:
        /* <DEDUP_REMOVED lines=16> */
.L_x_38280:
[----:B------:R-:W-:Y:S05]  /*dbb0*/  BSYNC B2 ;  /* 0x0000000000027941 */ /* 0x000fea0003800000 */
.L_x_38279:
        /* <DEDUP_REMOVED lines=44> */
.L_x_38278:
[----:B------:R-:W-:Y:S05]  /*de80*/  BSYNC B1 ;  /* 0x0000000000017941 */ /* 0x000fea0003800000 */
.L_x_38277:
        /* <DEDUP_REMOVED lines=14> */
.L_x_38281:
        /* <DEDUP_REMOVED lines=12> */
.L_x_38284:
[----:B------:R-:W-:Y:S02]  /*e030*/  IMAD.MOV.U32 R12, RZ, RZ, R4 ;  /* 0x000000ffff0c7224 */ /* 0x000fe400078e0004 */
.L_x_38285:
[----:B------:R-:W-:Y:S05]  /*e040*/  BSYNC B1 ;  /* 0x0000000000017941 */ /* 0x000fea0003800000 */
.L_x_38283:
        /* <DEDUP_REMOVED lines=16> */
.L_x_38289:
[----:B------:R-:W-:Y:S05]  /*e150*/  BSYNC B2 ;  /* 0x0000000000027941 */ /* 0x000fea0003800000 */
.L_x_38288:
        /* <DEDUP_REMOVED lines=44> */
.L_x_38287:
[----:B------:R-:W-:Y:S05]  /*e420*/  BSYNC B1 ;  /* 0x0000000000017941 */ /* 0x000fea0003800000 */
.L_x_38286:
        /* <DEDUP_REMOVED lines=9> */
.L_x_38282:
        /* <DEDUP_REMOVED lines=12> */
.L_x_38291:
[----:B------:R-:W-:Y:S02]  /*e580*/  IMAD.MOV.U32 R16, RZ, RZ, R4 ;  /* 0x000000ffff107224 */ /* 0x000fe400078e0004 */
.L_x_38292:
[----:B------:R-:W-:Y:S05]  /*e590*/  BSYNC B1 ;  /* 0x0000000000017941 */ /* 0x000fea0003800000 */
.L_x_38290:
        /* <DEDUP_REMOVED lines=16> */
.L_x_38296:
[----:B------:R-:W-:Y:S05]  /*e6a0*/  BSYNC B2 ;  /* 0x0000000000027941 */ /* 0x000fea0003800000 */
.L_x_38295:
        /* <DEDUP_REMOVED lines=44> */
.L_x_38294:
[----:B------:R-:W-:Y:S05]  /*e970*/  BSYNC B1 ;  /* 0x0000000000017941 */ /* 0x000fea0003800000 */
.L_x_38293:
        /* <DEDUP_REMOVED lines=14> */
.L_x_38297:
        /* <DEDUP_REMOVED lines=12> */
.L_x_38300:
[----:B------:R-:W-:Y:S02]  /*eb20*/  IMAD.MOV.U32 R13, RZ, RZ, R4 ;  /* 0x000000ffff0d7224 */ /* 0x000fe400078e0004 */
.L_x_38301:
[----:B------:R-:W-:Y:S05]  /*eb30*/  BSYNC B1 ;  /* 0x0000000000017941 */ /* 0x000fea0003800000 */
.L_x_38299:
        /* <DEDUP_REMOVED lines=16> */
.L_x_38305:
[----:B------:R-:W-:Y:S05]  /*ec40*/  BSYNC B2 ;  /* 0x0000000000027941 */ /* 0x000fea0003800000 */
.L_x_38304:
        /* <DEDUP_REMOVED lines=44> */
.L_x_38303:
[----:B------:R-:W-:Y:S05]  /*ef10*/  BSYNC B1 ;  /* 0x0000000000017941 */ /* 0x000fea0003800000 */
.L_x_38302:
        /* <DEDUP_REMOVED lines=9> */
.L_x_38298:
        /* <DEDUP_REMOVED lines=12> */
.L_x_38307:
[----:B------:R-:W-:Y:S02]  /*f070*/  IMAD.MOV.U32 R16, RZ, RZ, R4 ;  /* 0x000000ffff107224 */ /* 0x000fe400078e0004 */
.L_x_38308:
[----:B------:R-:W-:Y:S05]  /*f080*/  BSYNC B1 ;  /* 0x0000000000017941 */ /* 0x000fea0003800000 */
.L_x_38306:
        /* <DEDUP_REMOVED lines=16> */
.L_x_38312:
[----:B------:R-:W-:Y:S05]  /*f190*/  BSYNC B2 ;  /* 0x0000000000027941 */ /* 0x000fea0003800000 */
.L_x_38311:
        /* <DEDUP_REMOVED lines=44> */
.L_x_38310:
[----:B------:R-:W-:Y:S05]  /*f460*/  BSYNC B1 ;  /* 0x0000000000017941 */ /* 0x000fea0003800000 */
.L_x_38309:
        /* <DEDUP_REMOVED lines=12> */
.L_x_38313:
        /* <DEDUP_REMOVED lines=12> */
.L_x_38316:
[----:B------:R-:W-:Y:S02]  /*f5f0*/  IMAD.MOV.U32 R14, RZ, RZ, R4 ;  /* 0x000000ffff0e7224 */ /* 0x000fe400078e0004 */
.L_x_38317:
[----:B------:R-:W-:Y:S05]  /*f600*/  BSYNC B1 ;  /* 0x0000000000017941 */ /* 0x000fea0003800000 */
.L_x_38315:
        /* <DEDUP_REMOVED lines=16> */
.L_x_38321:
[----:B------:R-:W-:Y:S05]  /*f710*/  BSYNC B2 ;  /* 0x0000000000027941 */ /* 0x000fea0003800000 */
.L_x_38320:
        /* <DEDUP_REMOVED lines=44> */
.L_x_38319:
[----:B------:R-:W-:Y:S05]  /*f9e0*/  BSYNC B1 ;  /* 0x0000000000017941 */ /* 0x000fea0003800000 */
.L_x_38318:
        /* <DEDUP_REMOVED lines=9> */
.L_x_38314:
        /* <DEDUP_REMOVED lines=12> */
.L_x_38323:
[----:B------:R-:W-:Y:S02]  /*fb40*/  IMAD.MOV.U32 R22, RZ, RZ, R4 ;  /* 0x000000ffff167224 */ /* 0x000fe400078e0004 */
.L_x_38324:
[----:B------:R-:W-:Y:S05]  /*fb50*/  BSYNC B1 ;  /* 0x0000000000017941 */ /* 0x000fea0003800000 */
.L_x_38322:
        /* <DEDUP_REMOVED lines=16> */
.L_x_38328:
[----:B------:R-:W-:Y:S05]  /*fc60*/  BSYNC B2 ;  /* 0x0000000000027941 */ /* 0x000fea0003800000 */
.L_x_38327:
        /* <DEDUP_REMOVED lines=44> */
.L_x_38326:
[----:B------:R-:W-:Y:S05]  /*ff30*/  BSYNC B1 ;  /* 0x0000000000017941 */ /* 0x000fea0003800000 */
.L_x_38325:
        /* <DEDUP_REMOVED lines=12> */
.L_x_38329:
        /* <DEDUP_REMOVED lines=12> */
.L_x_38332:
[----:B------:R-:W-:Y:S02]  /*100c0*/  IMAD.MOV.U32 R15, RZ, RZ, R4 ;  /* 0x000000ffff0f7224 */ /* 0x000fe400078e0004 */
.L_x_38333:
[----:B------:R-:W-:Y:S05]  /*100d0*/  BSYNC B1 ;  /* 0x0000000000017941 */ /* 0x000fea0003800000 */
.L_x_38331:
        /* <DEDUP_REMOVED lines=16> */
.L_x_38337:
[----:B------:R-:W-:Y:S05]  /*101e0*/  BSYNC B2 ;  /* 0x0000000000027941 */ /* 0x000fea0003800000 */
.L_x_38336:
        /* <DEDUP_REMOVED lines=44> */
.L_x_38335:
[----:B------:R-:W-:Y:S05]  /*104b0*/  BSYNC B1 ;  /* 0x0000000000017941 */ /* 0x000fea0003800000 */
.L_x_38334:
        /* <DEDUP_REMOVED lines=9> */
.L_x_38330:
        /* <DEDUP_REMOVED lines=12> */
.L_x_38339:
[----:B------:R-:W-:Y:S02]  /*10610*/  IMAD.MOV.U32 R16, RZ, RZ, R4 ;  /* 0x000000ffff107224 */ /* 0x000fe400078e0004 */
.L_x_38340:
[----:B------:R-:W-:Y:S05]  /*10620*/  BSYNC B1 ;  /* 0x0000000000017941 */ /* 0x000fea0003800000 */
.L_x_38338:
        /* <DEDUP_REMOVED lines=16> */
.L_x_38344:
[----:B------:R-:W-:Y:S05]  /*10730*/  BSYNC B2 ;  /* 0x0000000000027941 */ /* 0x000fea0003800000 */
.L_x_38343:
        /* <DEDUP_REMOVED lines=44> */
.L_x_38342:
[----:B------:R-:W-:Y:S05]  /*10a00*/  BSYNC B1 ;  /* 0x0000000000017941 */ /* 0x000fea0003800000 */
.L_x_38341:
        /* <DEDUP_REMOVED lines=12> */
.L_x_38345:
        /* <DEDUP_REMOVED lines=12> */
.L_x_38348:
[----:B------:R-:W-:Y:S02]  /*10b90*/  IMAD.MOV.U32 R18, RZ, RZ, R4 ;  /* 0x000000ffff127224 */ /* 0x000fe400078e0004 */
.L_x_38349:
[----:B------:R-:W-:Y:S05]  /*10ba0*/  BSYNC B1 ;  /* 0x0000000000017941 */ /* 0x000fea0003800000 */
.L_x_38347:
        /* <DEDUP_REMOVED lines=16> */
.L_x_38353:
[----:B------:R-:W-:Y:S05]  /*10cb0*/  BSYNC B2 ;  /* 0x0000000000027941 */ /* 0x000fea0003800000 */
.L_x_38352:
        /* <DEDUP_REMOVED lines=44> */
.L_x_38351:
[----:B------:R-:W-:Y:S05]  /*10f80*/  BSYNC B1 ;  /* 0x0000000000017941 */ /* 0x000fea0003800000 */
.L_x_38350:
        /* <DEDUP_REMOVED lines=10> */
.L_x_38346:
        /* <DEDUP_REMOVED lines=12> */
.L_x_38355:
[----:B------:R-:W-:Y:S02]  /*110f0*/  IMAD.MOV.U32 R16, RZ, RZ, R4 ;  /* 0x000000ffff107224 */ /* 0x000fe400078e0004 */
.L_x_38356:
[----:B------:R-:W-:Y:S05]  /*11100*/  BSYNC B1 ;  /* 0x0000000000017941 */ /* 0x000fea0003800000 */
.L_x_38354:
        /* <DEDUP_REMOVED lines=16> */
.L_x_38360:
[----:B------:R-:W-:Y:S05]  /*11210*/  BSYNC B2 ;  /* 0x0000000000027941 */ /* 0x000fea0003800000 */
.L_x_38359:
        /* <DEDUP_REMOVED lines=44> */
.L_x_38358:
[----:B------:R-:W-:Y:S05]  /*114e0*/  BSYNC B1 ;  /* 0x0000000000017941 */ /* 0x000fea0003800000 */
.L_x_38357:
        /* <DEDUP_REMOVED lines=12> */
.L_x_38361:
        /* <DEDUP_REMOVED lines=12> */
.L_x_38364:
[----:B------:R-:W-:Y:S02]  /*11670*/  IMAD.MOV.U32 R16, RZ, RZ, R4 ;  /* 0x000000ffff107224 */ /* 0x000fe400078e0004 */
.L_x_38365:
[----:B------:R-:W-:Y:S05]  /*11680*/  BSYNC B1 ;  /* 0x0000000000017941 */ /* 0x000fea0003800000 */
.L_x_38363:
        /* <DEDUP_REMOVED lines=16> */
.L_x_38369:
[----:B------:R-:W-:Y:S05]  /*11790*/  BSYNC B2 ;  /* 0x0000000000027941 */ /* 0x000fea0003800000 */
.L_x_38368:
        /* <DEDUP_REMOVED lines=44> */
.L_x_38367:
[----:B------:R-:W-:Y:S05]  /*11a60*/  BSYNC B1 ;  /* 0x0000000000017941 */ /* 0x000fea0003800000 */
.L_x_38366:
        /* <DEDUP_REMOVED lines=10> */
.L_x_38362:
        /* <DEDUP_REMOVED lines=12> */
.L_x_38371:
[----:B------:R-:W-:Y:S02]  /*11bd0*/  IMAD.MOV.U32 R18, RZ, RZ, R4 ;  /* 0x000000ffff127224 */ /* 0x000fe400078e0004 */
.L_x_38372:
[----:B------:R-:W-:Y:S05]  /*11be0*/  BSYNC B1 ;  /* 0x0000000000017941 */ /* 0x000fea0003800000 */
.L_x_38370:
        /* <DEDUP_REMOVED lines=16> */
.L_x_38376:
[----:B------:R-:W-:Y:S05]  /*11cf0*/  BSYNC B2 ;  /* 0x0000000000027941 */ /* 0x000fea0003800000 */
.L_x_38375:
        /* <DEDUP_REMOVED lines=44> */
.L_x_38374:
[----:B------:R-:W-:Y:S05]  /*11fc0*/  BSYNC B1 ;  /* 0x0000000000017941 */ /* 0x000fea0003800000 */
.L_x_38373:
        /* <DEDUP_REMOVED lines=13> */
.L_x_38377:
        /* <DEDUP_REMOVED lines=12> */
.L_x_38380:
[----:B------:R-:W-:Y:S02]  /*12160*/  IMAD.MOV.U32 R20, RZ, RZ, R4 ;  /* 0x000000ffff147224 */ /* 0x000fe400078e0004 */
.L_x_38381:
[----:B------:R-:W-:Y:S05]  /*12170*/  BSYNC B1 ;  /* 0x0000000000017941 */ /* 0x000fea0003800000 */
.L_x_38379:
        /* <DEDUP_REMOVED lines=19> */
.L_x_38385:
[----:B------:R-:W-:Y:S05]  /*122b0*/  BSYNC B2 ;  /* 0x0000000000027941 */ /* 0x000fea0003800000 */
.L_x_38384:
        /* <DEDUP_REMOVED lines=44> */
.L_x_38383:
[----:B------:R-:W-:Y:S05]  /*12580*/  BSYNC B1 ;  /* 0x0000000000017941 */ /* 0x000fea0003800000 */
.L_x_38382:
        /* <DEDUP_REMOVED lines=10> */
.L_x_38378:
        /* <DEDUP_REMOVED lines=46> */
.L_x_38386:
        /* <DEDUP_REMOVED lines=19> */
.L_x_38388:
[----:B------:R-:W-:Y:S02]  /*12a40*/  IMAD.MOV.U32 R24, RZ, RZ, R4 ;  /* 0x000000ffff187224 */ /* 0x000fe400078e0004 */
.L_x_38389:
[----:B------:R-:W-:Y:S05]  /*12a50*/  BSYNC B1 ;  /* 0x0000000000017941 */ /* 0x000fea0003800000 */
.L_x_38387:
        /* <DEDUP_REMOVED lines=16> */
.L_x_38393:
[----:B------:R-:W-:Y:S05]  /*12b60*/  BSYNC B2 ;  /* 0x0000000000027941 */ /* 0x000fea0003800000 */
.L_x_38392:
        /* <DEDUP_REMOVED lines=44> */
.L_x_38391:
[----:B------:R-:W-:Y:S05]  /*12e30*/  BSYNC B1 ;  /* 0x0000000000017941 */ /* 0x000fea0003800000 */
.L_x_38390:
        /* <DEDUP_REMOVED lines=15> */
.L_x_38394:
        /* <DEDUP_REMOVED lines=12> */
.L_x_38397:
[----:B------:R-:W-:Y:S02]  /*12ff0*/  IMAD.MOV.U32 R11, RZ, RZ, R4 ;  /* 0x000000ffff0b7224 */ /* 0x000fe400078e0004 */
.L_x_38398:
[----:B------:R-:W-:Y:S05]  /*13000*/  BSYNC B1 ;  /* 0x0000000000017941 */ /* 0x000fea0003800000 */
.L_x_38396:
        /* <DEDUP_REMOVED lines=16> */
.L_x_38402:
[----:B------:R-:W-:Y:S05]  /*13110*/  BSYNC B2 ;  /* 0x0000000000027941 */ /* 0x000fea0003800000 */
.L_x_38401:
        /* <DEDUP_REMOVED lines=44> */
.L_x_38400:
[----:B------:R-:W-:Y:S05]  /*133e0*/  BSYNC B1 ;  /* 0x0000000000017941 */ /* 0x000fea0003800000 */
.L_x_38399:
        /* <DEDUP_REMOVED lines=9> */
.L_x_38395:
        /* <DEDUP_REMOVED lines=12> */
.L_x_38404:
[----:B------:R-:W-:Y:S02]  /*13540*/  IMAD.MOV.U32 R20, RZ, RZ, R4 ;  /* 0x000000ffff147224 */ /* 0x000fe400078e0004 */
.L_x_38405:
[----:B------:R-:W-:Y:S05]  /*13550*/  BSYNC B1 ;  /* 0x0000000000017941 */ /* 0x000fea0003800000 */
.L_x_38403:
        /* <DEDUP_REMOVED lines=16> */
.L_x_38409:
[----:B------:R-:W-:Y:S05]  /*13660*/  BSYNC B2 ;  /* 0x0000000000027941 */ /* 0x000fea0003800000 */
.L_x_38408:
        /* <DEDUP_REMOVED lines=44> */
.L_x_38407:
[----:B------:R-:W-:Y:S05]  /*13930*/  BSYNC B1 ;  /* 0x0000000000017941 */ /* 0x000fea0003800000 */
.L_x_38406:
        /* <DEDUP_REMOVED lines=14> */
.L_x_38410:
        /* <DEDUP_REMOVED lines=12> */
.L_x_38413:
[----:B------:R-:W-:Y:S02]  /*13ae0*/  IMAD.MOV.U32 R12, RZ, RZ, R4 ;  /* 0x000000ffff0c7224 */ /* 0x000fe400078e0004 */
.L_x_38414:
[----:B------:R-:W-:Y:S05]  /*13af0*/  BSYNC B1 ;  /* 0x0000000000017941 */ /* 0x000fea0003800000 */
.L_x_38412:
        /* <DEDUP_REMOVED lines=16> */
.L_x_38418:
[----:B------:R-:W-:Y:S05]  /*13c00*/  BSYNC B2 ;  /* 0x0000000000027941 */ /* 0x000fea0003800000 */
.L_x_38417:
        /* <DEDUP_REMOVED lines=44> */
.L_x_38416:
[----:B------:R-:W-:Y:S05]  /*13ed0*/  BSYNC B1 ;  /* 0x0000000000017941 */ /* 0x000fea0003800000 */
.L_x_38415:
        /* <DEDUP_REMOVED lines=9> */
.L_x_38411:
        /* <DEDUP_REMOVED lines=12> */
.L_x_38420:
[----:B------:R-:W-:Y:S02]  /*14030*/  IMAD.MOV.U32 R16, RZ, RZ, R4 ;  /* 0x000000ffff107224 */ /* 0x000fe400078e0004 */
.L_x_38421:
[----:B------:R-:W-:Y:S05]  /*14040*/  BSYNC B1 ;  /* 0x0000000000017941 */ /* 0x000fea0003800000 */
.L_x_38419:
        /* <DEDUP_REMOVED lines=16> */
.L_x_38425:
[----:B------:R-:W-:Y:S05]  /*14150*/  BSYNC B2 ;  /* 0x0000000000027941 */ /* 0x000fea0003800000 */
.L_x_38424:
        /* <DEDUP_REMOVED lines=44> */
.L_x_38423:
[----:B------:R-:W-:Y:S05]  /*14420*/  BSYNC B1 ;  /* 0x0000000000017941 */ /* 0x000fea0003800000 */
.L_x_38422:
        /* <DEDUP_REMOVED lines=14> */
.L_x_38426:
        /* <DEDUP_REMOVED lines=12> */
.L_x_38429:
[----:B------:R-:W-:Y:S02]  /*145d0*/  MOV R13, R4 ;  /* 0x00000004000d7202 */ /* 0x000fe40000000f00 */
.L_x_38430:
[----:B------:R-:W-:Y:S05]  /*145e0*/  BSYNC B1 ;  /* 0x0000000000017941 */ /* 0x000fea0003800000 */
.L_x_38428:
        /* <DEDUP_REMOVED lines=16> */
.L_x_38434:
[----:B------:R-:W-:Y:S05]  /*146f0*/  BSYNC B2 ;  /* 0x0000000000027941 */ /* 0x000fea0003800000 */
.L_x_38433:
        /* <DEDUP_REMOVED lines=44> */
.L_x_38432:
[----:B------:R-:W-:Y:S05]  /*149c0*/  BSYNC B1 ;  /* 0x0000000000017941 */ /* 0x000fea0003800000 */
.L_x_38431:
        /* <DEDUP_REMOVED lines=9> */
.L_x_38427:
        /* <DEDUP_REMOVED lines=12> */
.L_x_38436:
[----:B------:R-:W-:Y:S02]  /*14b20*/  MOV R16, R4 ;  /* 0x0000000400107202 */ /* 0x000fe40000000f00 */
.L_x_38437:
[----:B------:R-:W-:Y:S05]  /*14b30*/  BSYNC B1 ;  /* 0x0000000000017941 */ /* 0x000fea0003800000 */
.L_x_38435:
        /* <DEDUP_REMOVED lines=16> */
.L_x_38441:
[----:B------:R-:W-:Y:S05]  /*14c40*/  BSYNC B2 ;  /* 0x0000000000027941 */ /* 0x000fea0003800000 */
.L_x_38440:
        /* <DEDUP_REMOVED lines=44> */
.L_x_38439:
[----:B------:R-:W-:Y:S05]  /*14f10*/  BSYNC B1 ;  /* 0x0000000000017941 */ /* 0x000fea0003800000 */
.L_x_38438:
        /* <DEDUP_REMOVED lines=12> */
.L_x_38442:
        /* <DEDUP_REMOVED lines=12> */
.L_x_38445:
[----:B------:R-:W-:Y:S02]  /*150a0*/  IMAD.MOV.U32 R14, RZ, RZ, R4 ;  /* 0x000000ffff0e7224 */ /* 0x000fe400078e0004 */
.L_x_38446:
[----:B------:R-:W-:Y:S05]  /*150b0*/  BSYNC B1 ;  /* 0x0000000000017941 */ /* 0x000fea0003800000 */
.L_x_38444:
        /* <DEDUP_REMOVED lines=16> */
.L_x_38450:
[----:B------:R-:W-:Y:S05]  /*151c0*/  BSYNC B2 ;  /* 0x0000000000027941 */ /* 0x000fea0003800000 */
.L_x_38449:
        /* <DEDUP_REMOVED lines=44> */
.L_x_38448:
[----:B------:R-:W-:Y:S05]  /*15490*/  BSYNC B1 ;  /* 0x0000000000017941 */ /* 0x000fea0003800000 */
.L_x_38447:
        /* <DEDUP_REMOVED lines=9> */
.L_x_38443:
        /* <DEDUP_REMOVED lines=12> */
.L_x_38452:
[----:B------:R-:W-:Y:S02]  /*155f0*/  IMAD.MOV.U32 R16, RZ, RZ, R4 ;  /* 0x000000ffff107224 */ /* 0x000fe400078e0004 */
.L_x_38453:
[----:B------:R-:W-:Y:S05]  /*15600*/  BSYNC B1 ;  /* 0x0000000000017941 */ /* 0x000fea0003800000 */
.L_x_38451:
        /* <DEDUP_REMOVED lines=16> */
.L_x_38457:
[----:B------:R-:W-:Y:S05]  /*15710*/  BSYNC B2 ;  /* 0x0000000000027941 */ /* 0x000fea0003800000 */
.L_x_38456:
        /* <DEDUP_REMOVED lines=44> */
.L_x_38455:
[----:B------:R-:W-:Y:S05]  /*159e0*/  BSYNC B1 ;  /* 0x0000000000017941 */ /* 0x000fea0003800000 */
.L_x_38454:
        /* <DEDUP_REMOVED lines=12> */
.L_x_38458:
        /* <DEDUP_REMOVED lines=12> */
.L_x_38461:
[----:B------:R-:W-:Y:S02]  /*15b70*/  IMAD.MOV.U32 R15, RZ, RZ, R4 ;  /* 0x000000ffff0f7224 */ /* 0x000fe400078e0004 */
.L_x_38462:
[----:B------:R-:W-:Y:S05]  /*15b80*/  BSYNC B1 ;  /* 0x0000000000017941 */ /* 0x000fea0003800000 */
.L_x_38460:
        /* <DEDUP_REMOVED lines=16> */
.L_x_38466:
[----:B------:R-:W-:Y:S05]  /*15c90*/  BSYNC B2 ;  /* 0x0000000000027941 */ /* 0x000fea0003800000 */
.L_x_38465:
        /* <DEDUP_REMOVED lines=44> */
.L_x_38464:
[----:B------:R-:W-:Y:S05]  /*15f60*/  BSYNC B1 ;  /* 0x0000000000017941 */ /* 0x000fea0003800000 */
.L_x_38463:
        /* <DEDUP_REMOVED lines=9> */
.L_x_38459:
        /* <DEDUP_REMOVED lines=12> */
.L_x_38468:
[----:B------:R-:W-:Y:S02]  /*160c0*/  IMAD.MOV.U32 R22, RZ, RZ, R4 ;  /* 0x000000ffff167224 */ /* 0x000fe400078e0004 */
.L_x_38469:
[----:B------:R-:W-:Y:S05]  /*160d0*/  BSYNC B1 ;  /* 0x0000000000017941 */ /* 0x000fea0003800000 */
.L_x_38467:
        /* <DEDUP_REMOVED lines=16> */
.L_x_38473:
[----:B------:R-:W-:Y:S05]  /*161e0*/  BSYNC B2 ;  /* 0x0000000000027941 */ /* 0x000fea0003800000 */
.L_x_38472:
        /* <DEDUP_REMOVED lines=44> */
.L_x_38471:
[----:B------:R-:W-:Y:S05]  /*164b0*/  BSYNC B1 ;  /* 0x0000000000017941 */ /* 0x000fea0003800000 */
.L_x_38470:
        /* <DEDUP_REMOVED lines=12> */
.L_x_38474:
        /* <DEDUP_REMOVED lines=12> */
.L_x_38477:
[----:B------:R-:W-:Y:S02]  /*16640*/  IMAD.MOV.U32 R16, RZ, RZ, R4 ;  /* 0x000000ffff107224 */ /* 0x000fe400078e0004 */
.L_x_38478:
[----:B------:R-:W-:Y:S05]  /*16650*/  BSYNC B1 ;  /* 0x0000000000017941 */ /* 0x000fea0003800000 */
.L_x_38476:
        /* <DEDUP_REMOVED lines=16> */
.L_x_38482:
[----:B------:R-:W-:Y:S05]  /*16760*/  BSYNC B2 ;  /* 0x0000000000027941 */ /* 0x000fea0003800000 */
.L_x_38481:
        /* <DEDUP_REMOVED lines=44> */
.L_x_38480:
[----:B------:R-:W-:Y:S05]  /*16a30*/  BSYNC B1 ;  /* 0x0000000000017941 */ /* 0x000fea0003800000 */
.L_x_38479:
        /* <DEDUP_REMOVED lines=10> */
.L_x_38475:
        /* <DEDUP_REMOVED lines=12> */
.L_x_38484:
[----:B------:R-:W-:Y:S02]  /*16ba0*/  IMAD.MOV.U32 R18, RZ, RZ, R4 ;  /* 0x000000ffff127224 */ /* 0x000fe400078e0004 */
.L_x_38485:
[----:B------:R-:W-:Y:S05]  /*16bb0*/  BSYNC B1 ;  /* 0x0000000000017941 */ /* 0x000fea0003800000 */
.L_x_38483:
        /* <DEDUP_REMOVED lines=16> */
.L_x_38489:
[----:B------:R-:W-:Y:S05]  /*16cc0*/  BSYNC B2 ;  /* 0x0000000000027941 */ /* 0x000fea0003800000 */
.L_x_38488:
        /* <DEDUP_REMOVED lines=44> */
.L_x_38487:
[----:B------:R-:W-:Y:S05]  /*16f90*/  BSYNC B1 ;  /* 0x0000000000017941 */ /* 0x000fea0003800000 */
.L_x_38486:
        /* <DEDUP_REMOVED lines=12> */
.L_x_38490:
        /* <DEDUP_REMOVED lines=12> */
.L_x_38493:
[----:B------:R-:W-:Y:S02]  /*17120*/  IMAD.MOV.U32 R18, RZ, RZ, R4 ;  /* 0x000000ffff127224 */ /* 0x000fe400078e0004 */
.L_x_38494:
[----:B------:R-:W-:Y:S05]  /*17130*/  BSYNC B1 ;  /* 0x0000000000017941 */ /* 0x000fea0003800000 */
.L_x_38492:
        /* <DEDUP_REMOVED lines=16> */
.L_x_38498:
[----:B------:R-:W-:Y:S05]  /*17240*/  BSYNC B2 ;  /* 0x0000000000027941 */ /* 0x000fea0003800000 */
.L_x_38497:
        /* <DEDUP_REMOVED lines=44> */
.L_x_38496:
[----:B------:R-:W-:Y:S05]  /*17510*/  BSYNC B1 ;  /* 0x0000000000017941 */ /* 0x000fea0003800000 */
.L_x_38495:
        /* <DEDUP_REMOVED lines=10> */
.L_x_38491:
        /* <DEDUP_REMOVED lines=12> */
.L_x_38500:
[----:B------:R-:W-:Y:S02]  /*17680*/  IMAD.MOV.U32 R16, RZ, RZ, R4 ;  /* 0x000000ffff107224 */ /* 0x000fe400078e0004 */
.L_x_38501:
[----:B------:R-:W-:Y:S05]  /*17690*/  BSYNC B1 ;  /* 0x0000000000017941 */ /* 0x000fea0003800000 */
.L_x_38499:
        /* <DEDUP_REMOVED lines=16> */
.L_x_38505:
[----:B------:R-:W-:Y:S05]  /*177a0*/  BSYNC B2 ;  /* 0x0000000000027941 */ /* 0x000fea0003800000 */
.L_x_38504:
        /* <DEDUP_REMOVED lines=44> */
.L_x_38503:
[----:B------:R-:W-:Y:S05]  /*17a70*/  BSYNC B1 ;  /* 0x0000000000017941 */ /* 0x000fea0003800000 */
.L_x_38502:
        /* <DEDUP_REMOVED lines=13> */
.L_x_38506:
        /* <DEDUP_REMOVED lines=12> */
.L_x_38509:
[----:B------:R-:W-:Y:S02]  /*17c10*/  MOV R16, R4 ;  /* 0x0000000400107202 */ /* 0x000fe40000000f00 */
.L_x_38510:
[----:B------:R-:W-:Y:S05]  /*17c20*/  BSYNC B1 ;  /* 0x0000000000017941 */ /* 0x000fea0003800000 */
.L_x_38508:
        /* <DEDUP_REMOVED lines=19> */
.L_x_38514:
[----:B------:R-:W-:Y:S05]  /*17d60*/  BSYNC B2 ;  /* 0x0000000000027941 */ /* 0x000fea0003800000 */
.L_x_38513:
        /* <DEDUP_REMOVED lines=44> */
.L_x_38512:
[----:B------:R-:W-:Y:S05]  /*18030*/  BSYNC B1 ;  /* 0x0000000000017941 */ /* 0x000fea0003800000 */
.L_x_38511:
        /* <DEDUP_REMOVED lines=10> */
.L_x_38507:
        /* <DEDUP_REMOVED lines=46> */
.L_x_38515:
        /* <DEDUP_REMOVED lines=19> */
.L_x_38517:
[----:B------:R-:W-:Y:S02]  /*184f0*/  IMAD.MOV.U32 R20, RZ, RZ, R4 ;  /* 0x000000ffff147224 */ /* 0x000fe400078e0004 */
.L_x_38518:
[----:B------:R-:W-:Y:S05]  /*18500*/  BSYNC B1 ;  /* 0x0000000000017941 */ /* 0x000fea0003800000 */
.L_x_38516:
        /* <DEDUP_REMOVED lines=16> */
.L_x_38522:
[----:B------:R-:W-:Y:S05]  /*18610*/  BSYNC B2 ;  /* 0x0000000000027941 */ /* 0x000fea0003800000 */
.L_x_38521:
        /* <DEDUP_REMOVED lines=44> */
.L_x_38520:
[----:B------:R-:W-:Y:S05]  /*188e0*/  BSYNC B1 ;  /* 0x0000000000017941 */ /* 0x000fea0003800000 */
.L_x_38519:
        /* <DEDUP_REMOVED lines=15> */
.L_x_38523:
        /* <DEDUP_REMOVED lines=12> */
.L_x_38526:
[----:B------:R-:W-:Y:S02]  /*18aa0*/  IMAD.MOV.U32 R11, RZ, RZ, R4 ;  /* 0x000000ffff0b7224 */ /* 0x000fe400078e0004 */
.L_x_38527:
[----:B------:R-:W-:Y:S05]  /*18ab0*/  BSYNC B1 ;  /* 0x0000000000017941 */ /* 0x000fea0003800000 */
.L_x_38525:
        /* <DEDUP_REMOVED lines=16> */
.L_x_38531:
[----:B------:R-:W-:Y:S05]  /*18bc0*/  BSYNC B2 ;  /* 0x0000000000027941 */ /* 0x000fea0003800000 */
.L_x_38530:
        /* <DEDUP_REMOVED lines=44> */
.L_x_38529:
[----:B------:R-:W-:Y:S05]  /*18e90*/  BSYNC B1 ;  /* 0x0000000000017941 */ /* 0x000fea0003800000 */
.L_x_38528:
        /* <DEDUP_REMOVED lines=9> */
.L_x_38524:
        /* <DEDUP_REMOVED lines=12> */
.L_x_38533:
[----:B------:R-:W-:Y:S02]  /*18ff0*/  IMAD.MOV.U32 R24, RZ, RZ, R4 ;  /* 0x000000ffff187224 */ /* 0x000fe400078e0004 */
.L_x_38534:
[----:B------:R-:W-:Y:S05]  /*19000*/  BSYNC B1 ;  /* 0x0000000000017941 */ /* 0x000fea0003800000 */
.L_x_38532:
        /* <DEDUP_REMOVED lines=16> */
.L_x_38538:
[----:B------:R-:W-:Y:S05]  /*19110*/  BSYNC B2 ;  /* 0x0000000000027941 */ /* 0x000fea0003800000 */
.L_x_38537:
        /* <DEDUP_REMOVED lines=44> */
.L_x_38536:
[----:B------:R-:W-:Y:S05]  /*193e0*/  BSYNC B1 ;  /* 0x0000000000017941 */ /* 0x000fea0003800000 */
.L_x_38535:
        /* <DEDUP_REMOVED lines=14> */
.L_x_38539:
        /* <DEDUP_REMOVED lines=12> */
.L_x_38542:
[----:B------:R-:W-:Y:S02]  /*19590*/  MOV R12, R4 ;  /* 0x00000004000c7202 */ /* 0x000fe40000000f00 */
.L_x_38543:
[----:B------:R-:W-:Y:S05]  /*195a0*/  BSYNC B1 ;  /* 0x0000000000017941 */ /* 0x000fea0003800000 */
.L_x_38541:
        /* <DEDUP_REMOVED lines=16> */
.L_x_38547:
[----:B------:R-:W-:Y:S05]  /*196b0*/  BSYNC B2 ;  /* 0x0000000000027941 */ /* 0x000fea0003800000 */
.L_x_38546:
        /* <DEDUP_REMOVED lines=44> */
.L_x_38545:
[----:B------:R-:W-:Y:S05]  /*19980*/  BSYNC B1 ;  /* 0x0000000000017941 */ /* 0x000fea0003800000 */
.L_x_38544:
        /* <DEDUP_REMOVED lines=9> */
.L_x_38540:
        /* <DEDUP_REMOVED lines=12> */
.L_x_38549:
[----:B------:R-:W-:Y:S02]  /*19ae0*/  MOV R16, R4 ;  /* 0x0000000400107202 */ /* 0x000fe40000000f00 */
.L_x_38550:
[----:B------:R-:W-:Y:S05]  /*19af0*/  BSYNC B1 ;  /* 0x0000000000017941 */ /* 0x000fea0003800000 */
.L_x_38548:
        /* <DEDUP_REMOVED lines=16> */
.L_x_38554:
[----:B------:R-:W-:Y:S05]  /*19c00*/  BSYNC B2 ;  /* 0x0000000000027941 */ /* 0x000fea0003800000 */
.L_x_38553:
        /* <DEDUP_REMOVED lines=44> */
.L_x_38552:
[----:B------:R-:W-:Y:S05]  /*19ed0*/  BSYNC B1 ;  /* 0x0000000000017941 */ /* 0x000fea0003800000 */
.L_x_38551:
        /* <DEDUP_REMOVED lines=14> */
.L_x_38555:
        /* <DEDUP_REMOVED lines=12> */
.L_x_38558:
[----:B------:R-:W-:Y:S02]  /*1a080*/  IMAD.MOV.U32 R13, RZ, RZ, R4 ;  /* 0x000000ffff0d7224 */ /* 0x000fe400078e0004 */
.L_x_38559:
[----:B------:R-:W-:Y:S05]  /*1a090*/  BSYNC B1 ;  /* 0x0000000000017941 */ /* 0x000fea0003800000 */
.L_x_38557:
        /* <DEDUP_REMOVED lines=16> */
.L_x_38563:
[----:B------:R-:W-:Y:S05]  /*1a1a0*/  BSYNC B2 ;  /* 0x0000000000027941 */ /* 0x000fea0003800000 */
.L_x_38562:
        /* <DEDUP_REMOVED lines=44> */
.L_x_38561:
[----:B------:R-:W-:Y:S05]  /*1a470*/  BSYNC B1 ;  /* 0x0000000000017941 */ /* 0x000fea0003800000 */
.L_x_38560:
        /* <DEDUP_REMOVED lines=9> */
.L_x_38556:
        /* <DEDUP_REMOVED lines=12> */
.L_x_38565:
[----:B------:R-:W-:Y:S02]  /*1a5d0*/  IMAD.MOV.U32 R16, RZ, RZ, R4 ;  /* 0x000000ffff107224 */ /* 0x000fe400078e0004 */
.L_x_38566:
[----:B------:R-:W-:Y:S05]  /*1a5e0*/  BSYNC B1 ;  /* 0x0000000000017941 */ /* 0x000fea0003800000 */
.L_x_38564:
        /* <DEDUP_REMOVED lines=16> */
.L_x_38570:
[----:B------:R-:W-:Y:S05]  /*1a6f0*/  BSYNC B2 ;  /* 0x0000000000027941 */ /* 0x000fea0003800000 */
.L_x_38569:
        /* <DEDUP_REMOVED lines=44> */
.L_x_38568:
[----:B------:R-:W-:Y:S05]  /*1a9c0*/  BSYNC B1 ;  /* 0x0000000000017941 */ /* 0x000fea0003800000 */
.L_x_38567:
        /* <DEDUP_REMOVED lines=12> */
.L_x_38571:
        /* <DEDUP_REMOVED lines=12> */
.L_x_38574:
[----:B------:R-:W-:Y:S02]  /*1ab50*/  IMAD.MOV.U32 R14, RZ, RZ, R4 ;  /* 0x000000ffff0e7224 */ /* 0x000fe400078e0004 */
.L_x_38575:
[----:B------:R-:W-:Y:S05]  /*1ab60*/  BSYNC B1 ;  /* 0x0000000000017941 */ /* 0x000fea0003800000 */
.L_x_38573:
        /* <DEDUP_REMOVED lines=16> */
.L_x_38579:
[----:B------:R-:W-:Y:S05]  /*1ac70*/  BSYNC B2 ;  /* 0x0000000000027941 */ /* 0x000fea0003800000 */
.L_x_38578:
        /* <DEDUP_REMOVED lines=44> */
.L_x_38577:
[----:B------:R-:W-:Y:S05]  /*1af40*/  BSYNC B1 ;  /* 0x0000000000017941 */ /* 0x000fea0003800000 */
.L_x_38576:
        /* <DEDUP_REMOVED lines=9> */
.L_x_38572:
        /* <DEDUP_REMOVED lines=12> */
.L_x_38581:
[----:B------:R-:W-:Y:S02]  /*1b0a0*/  IMAD.MOV.U32 R22, RZ, RZ, R4 ;  /* 0x000000ffff167224 */ /* 0x000fe400078e0004 */
.L_x_38582:
[----:B------:R-:W-:Y:S05]  /*1b0b0*/  BSYNC B1 ;  /* 0x0000000000017941 */ /* 0x000fea0003800000 */
.L_x_38580:
        /* <DEDUP_REMOVED lines=16> */
.L_x_38586:
[----:B------:R-:W-:Y:S05]  /*1b1c0*/  BSYNC B2 ;  /* 0x0000000000027941 */ /* 0x000fea0003800000 */
.L_x_38585:
        /* <DEDUP_REMOVED lines=44> */
.L_x_38584:
[----:B------:R-:W-:Y:S05]  /*1b490*/  BSYNC B1 ;  /* 0x0000000000017941 */ /* 0x000fea0003800000 */
.L_x_38583:
        /* <DEDUP_REMOVED lines=12> */
.L_x_38587:
        /* <DEDUP_REMOVED lines=12> */
.L_x_38590:
[----:B------:R-:W-:Y:S02]  /*1b620*/  IMAD.MOV.U32 R15, RZ, RZ, R4 ;  /* 0x000000ffff0f7224 */ /* 0x000fe400078e0004 */
.L_x_38591:
[----:B------:R-:W-:Y:S05]  /*1b630*/  BSYNC B1 ;  /* 0x0000000000017941 */ /* 0x000fea0003800000 */
.L_x_38589:
        /* <DEDUP_REMOVED lines=16> */
.L_x_38595:
[----:B------:R-:W-:Y:S05]  /*1b740*/  BSYNC B2 ;  /* 0x0000000000027941 */ /* 0x000fea0003800000 */
.L_x_38594:
        /* <DEDUP_REMOVED lines=44> */
.L_x_38593:
[----:B------:R-:W-:Y:S05]  /*1ba10*/  BSYNC B1 ;  /* 0x0000000000017941 */ /* 0x000fea0003800000 */
.L_x_38592:
        /* <DEDUP_REMOVED lines=9> */
.L_x_38588:
        /* <DEDUP_REMOVED lines=12> */
.L_x_38597:
[----:B------:R-:W-:Y:S02]  /*1bb70*/  IMAD.MOV.U32 R16, RZ, RZ, R4 ;  /* 0x000000ffff107224 */ /* 0x000fe400078e0004 */
.L_x_38598:
[----:B------:R-:W-:Y:S05]  /*1bb80*/  BSYNC B1 ;  /* 0x0000000000017941 */ /* 0x000fea0003800000 */
.L_x_38596:
        /* <DEDUP_REMOVED lines=16> */
.L_x_38602:
[----:B------:R-:W-:Y:S05]  /*1bc90*/  BSYNC B2 ;  /* 0x0000000000027941 */ /* 0x000fea0003800000 */
.L_x_38601:
        /* <DEDUP_REMOVED lines=44> */
.L_x_38600:
[----:B------:R-:W-:Y:S05]  /*1bf60*/  BSYNC B1 ;  /* 0x0000000000017941 */ /* 0x000fea0003800000 */
.L_x_38599:
        /* <DEDUP_REMOVED lines=12> */
.L_x_38603:
        /* <DEDUP_REMOVED lines=12> */
.L_x_38606:
[----:B------:R-:W-:Y:S02]  /*1c0f0*/  IMAD.MOV.U32 R18, RZ, RZ, R4 ;  /* 0x000000ffff127224 */ /* 0x000fe400078e0004 */
.L_x_38607:
[----:B------:R-:W-:Y:S05]  /*1c100*/  BSYNC B1 ;  /* 0x0000000000017941 */ /* 0x000fea0003800000 */
.L_x_38605:
        /* <DEDUP_REMOVED lines=16> */
.L_x_38611:
[----:B------:R-:W-:Y:S05]  /*1c210*/  BSYNC B2 ;  /* 0x0000000000027941 */ /* 0x000fea0003800000 */
.L_x_38610:
        /* <DEDUP_REMOVED lines=44> */
.L_x_38609:
[----:B------:R-:W-:Y:S05]  /*1c4e0*/  BSYNC B1 ;  /* 0x0000000000017941 */ /* 0x000fea0003800000 */
.L_x_38608:
        /* <DEDUP_REMOVED lines=10> */
.L_x_38604:
        /* <DEDUP_REMOVED lines=12> */
.L_x_38613:
[----:B------:R-:W-:Y:S02]  /*1c650*/  IMAD.MOV.U32 R16, RZ, RZ, R4 ;  /* 0x000000ffff107224 */ /* 0x000fe400078e0004 */
.L_x_38614:
[----:B------:R-:W-:Y:S05]  /*1c660*/  BSYNC B1 ;  /* 0x0000000000017941 */ /* 0x000fea0003800000 */
.L_x_38612:
        /* <DEDUP_REMOVED lines=16> */
.L_x_38618:
[----:B------:R-:W-:Y:S05]  /*1c770*/  BSYNC B2 ;  /* 0x0000000000027941 */ /* 0x000fea0003800000 */
.L_x_38617:
        /* <DEDUP_REMOVED lines=44> */
.L_x_38616:
[----:B------:R-:W-:Y:S05]  /*1ca40*/  BSYNC B1 ;  /* 0x0000000000017941 */ /* 0x000fea0003800000 */
.L_x_38615:
        /* <DEDUP_REMOVED lines=12> */
.L_x_38619:
        /* <DEDUP_REMOVED lines=12> */
.L_x_38622:
[----:B------:R-:W-:Y:S02]  /*1cbd0*/  MOV R16, R4 ;  /* 0x0000000400107202 */ /* 0x000fe40000000f00 */
.L_x_38623:
[----:B------:R-:W-:Y:S05]  /*1cbe0*/  BSYNC B1 ;  /* 0x0000000000017941 */ /* 0x000fea0003800000 */
.L_x_38621:
        /* <DEDUP_REMOVED lines=16> */
.L_x_38627:
[----:B------:R-:W-:Y:S05]  /*1ccf0*/  BSYNC B2 ;  /* 0x0000000000027941 */ /* 0x000fea0003800000 */
.L_x_38626:
        /* <DEDUP_REMOVED lines=44> */
.L_x_38625:
[----:B------:R-:W-:Y:S05]  /*1cfc0*/  BSYNC B1 ;  /* 0x0000000000017941 */ /* 0x000fea0003800000 */
.L_x_38624:
        /* <DEDUP_REMOVED lines=10> */
.L_x_38620:
        /* <DEDUP_REMOVED lines=12> */
.L_x_38629:
[----:B------:R-:W-:Y:S02]  /*1d130*/  MOV R18, R4 ;  /* 0x0000000400127202 */ /* 0x000fe40000000f00 */
.L_x_38630:
[----:B------:R-:W-:Y:S05]  /*1d140*/  BSYNC B1 ;  /* 0x0000000000017941 */ /* 0x000fea0003800000 */
.L_x_38628:
        /* <DEDUP_REMOVED lines=16> */
.L_x_38634:
[----:B------:R-:W-:Y:S05]  /*1d250*/  BSYNC B2 ;  /* 0x0000000000027941 */ /* 0x000fea0003800000 */
.L_x_38633:
        /* <DEDUP_REMOVED lines=44> */
.L_x_38632:
[----:B------:R-:W-:Y:S05]  /*1d520*/  BSYNC B1 ;  /* 0x0000000000017941 */ /* 0x000fea0003800000 */
.L_x_38631:
        /* <DEDUP_REMOVED lines=13> */
.L_x_38635:
        /* <DEDUP_REMOVED lines=12> */
.L_x_38638:
[----:B------:R-:W-:Y:S02]  /*1d6c0*/  IMAD.MOV.U32 R20, RZ, RZ, R4 ;  /* 0x000000ffff147224 */ /* 0x000fe400078e0004 */
.L_x_38639:
[----:B------:R-:W-:Y:S05]  /*1d6d0*/  BSYNC B1 ;  /* 0x0000000000017941 */ /* 0x000fea0003800000 */
.L_x_38637:
        /* <DEDUP_REMOVED lines=19> */
.L_x_38643:
[----:B------:R-:W-:Y:S05]  /*1d810*/  BSYNC B2 ;  /* 0x0000000000027941 */ /* 0x000fea0003800000 */
.L_x_38642:
        /* <DEDUP_REMOVED lines=44> */
.L_x_38641:
[----:B------:R-:W-:Y:S05]  /*1dae0*/  BSYNC B1 ;  /* 0x0000000000017941 */ /* 0x000fea0003800000 */
.L_x_38640:
        /* <DEDUP_REMOVED lines=10> */
.L_x_38636:
        /* <DEDUP_REMOVED lines=46> */
.L_x_38644:
        /* <DEDUP_REMOVED lines=19> */
.L_x_38646:
[----:B------:R-:W-:Y:S02]  /*1dfa0*/  IMAD.MOV.U32 R24, RZ, RZ, R4 ;  /* 0x000000ffff187224 */ /* 0x000fe400078e0004 */
.L_x_38647:
[----:B------:R-:W-:Y:S05]  /*1dfb0*/  BSYNC B1 ;  /* 0x0000000000017941 */ /* 0x000fea0003800000 */
.L_x_38645:
        /* <DEDUP_REMOVED lines=16> */
.L_x_38651:
[----:B------:R-:W-:Y:S05]  /*1e0c0*/  BSYNC B2 ;  /* 0x0000000000027941 */ /* 0x000fea0003800000 */
.L_x_38650:
        /* <DEDUP_REMOVED lines=44> */
.L_x_38649:
[----:B------:R-:W-:Y:S05]  /*1e390*/  BSYNC B1 ;  /* 0x0000000000017941 */ /* 0x000fea0003800000 */
.L_x_38648:
        /* <DEDUP_REMOVED lines=15> */
.L_x_38652:
        /* <DEDUP_REMOVED lines=12> */
.L_x_38655:
[----:B------:R-:W-:Y:S02]  /*1e550*/  MOV R11, R4 ;  /* 0x00000004000b7202 */ /* 0x000fe40000000f00 */
.L_x_38656:
[----:B------:R-:W-:Y:S05]  /*1e560*/  BSYNC B1 ;  /* 0x0000000000017941 */ /* 0x000fea0003800000 */
.L_x_38654:
        /* <DEDUP_REMOVED lines=16> */
.L_x_38660:
[----:B------:R-:W-:Y:S05]  /*1e670*/  BSYNC B2 ;  /* 0x0000000000027941 */ /* 0x000fea0003800000 */
.L_x_38659:
        /* <DEDUP_REMOVED lines=44> */
.L_x_38658:
[----:B------:R-:W-:Y:S05]  /*1e940*/  BSYNC B1 ;  /* 0x0000000000017941 */ /* 0x000fea0003800000 */
.L_x_38657:
        /* <DEDUP_REMOVED lines=9> */
.L_x_38653:
        /* <DEDUP_REMOVED lines=12> */
.L_x_38662:
[----:B------:R-:W-:Y:S02]  /*1eaa0*/  MOV R20, R4 ;  /* 0x0000000400147202 */ /* 0x000fe40000000f00 */
.L_x_38663:
[----:B------:R-:W-:Y:S05]  /*1eab0*/  BSYNC B1 ;  /* 0x0000000000017941 */ /* 0x000fea0003800000 */
.L_x_38661:
        /* <DEDUP_REMOVED lines=16> */
.L_x_38667:
[----:B------:R-:W-:Y:S05]  /*1ebc0*/  BSYNC B2 ;  /* 0x0000000000027941 */ /* 0x000fea0003800000 */
.L_x_38666:
        /* <DEDUP_REMOVED lines=44> */
.L_x_38665:
[----:B------:R-:W-:Y:S05]  /*1ee90*/  BSYNC B1 ;  /* 0x0000000000017941 */ /* 0x000fea0003800000 */
.L_x_38664:
        /* <DEDUP_REMOVED lines=14> */
.L_x_38668:
        /* <DEDUP_REMOVED lines=12> */
.L_x_38671:
[----:B------:R-:W-:Y:S02]  /*1f040*/  IMAD.MOV.U32 R12, RZ, RZ, R4 ;  /* 0x000000ffff0c7224 */ /* 0x000fe400078e0004 */
.L_x_38672:
[----:B------:R-:W-:Y:S05]  /*1f050*/  BSYNC B1 ;  /* 0x0000000000017941 */ /* 0x000fea0003800000 */
.L_x_38670:
        /* <DEDUP_REMOVED lines=16> */
.L_x_38676:
[----:B------:R-:W-:Y:S05]  /*1f160*/  BSYNC B2 ;  /* 0x0000000000027941 */ /* 0x000fea0003800000 */
.L_x_38675:
        /* <DEDUP_REMOVED lines=44> */
.L_x_38674:
[----:B------:R-:W-:Y:S05]  /*1f430*/  BSYNC B1 ;  /* 0x0000000000017941 */ /* 0x000fea0003800000 */
.L_x_38673:
        /* <DEDUP_REMOVED lines=9> */
.L_x_38669:
        /* <DEDUP_REMOVED lines=12> */
.L_x_38678:
[----:B------:R-:W-:Y:S02]  /*1f590*/  IMAD.MOV.U32 R16, RZ, RZ, R4 ;  /* 0x000000ffff107224 */ /* 0x000fe400078e0004 */
.L_x_38679:
[----:B------:R-:W-:Y:S05]  /*1f5a0*/  BSYNC B1 ;  /* 0x0000000000017941 */ /* 0x000fea0003800000 */
.L_x_38677:
        /* <DEDUP_REMOVED lines=16> */
.L_x_38683:
[----:B------:R-:W-:Y:S05]  /*1f6b0*/  BSYNC B2 ;  /* 0x0000000000027941 */ /* 0x000fea0003800000 */
.L_x_38682:
        /* <DEDUP_REMOVED lines=44> */
.L_x_38681:
[----:B------:R-:W-:Y:S05]  /*1f980*/  BSYNC B1 ;  /* 0x0000000000017941 */ /* 0x000fea0003800000 */
.L_x_38680:
        /* <DEDUP_REMOVED lines=14> */
.L_x_38684:
        /* <DEDUP_REMOVED lines=12> */
.L_x_38687:
[----:B------:R-:W-:Y:S02]  /*1fb30*/  IMAD.MOV.U32 R13, RZ, RZ, R4 ;  /* 0x000000ffff0d7224 */ /* 0x000fe400078e0004 */
.L_x_38688:
[----:B------:R-:W-:Y:S05]  /*1fb40*/  BSYNC B1 ;  /* 0x0000000000017941 */ /* 0x000fea0003800000 */
.L_x_38686:
        /* <DEDUP_REMOVED lines=16> */
.L_x_38692:
[----:B------:R-:W-:Y:S05]  /*1fc50*/  BSYNC B2 ;  /* 0x0000000000027941 */ /* 0x000fea0003800000 */
.L_x_38691:
        /* <DEDUP_REMOVED lines=44> */
.L_x_38690:
[----:B------:R-:W-:Y:S05]  /*1ff20*/  BSYNC B1 ;  /* 0x0000000000017941 */ /* 0x000fea0003800000 */
.L_x_38689:
        /* <DEDUP_REMOVED lines=9> */
.L_x_38685:
        /* <DEDUP_REMOVED lines=12> */
.L_x_38694:
[----:B------:R-:W-:Y:S02]  /*20080*/  IMAD.MOV.U32 R16, RZ, RZ, R4 ;  /* 0x000000ffff107224 */ /* 0x000fe400078e0004 */
.L_x_38695:
[----:B------:R-:W-:Y:S05]  /*20090*/  BSYNC B1 ;  /* 0x0000000000017941 */ /* 0x000fea0003800000 */
.L_x_38693:
        /* <DEDUP_REMOVED lines=16> */
.L_x_38699:
[----:B------:R-:W-:Y:S05]  /*201a0*/  BSYNC B2 ;  /* 0x0000000000027941 */ /* 0x000fea0003800000 */
.L_x_38698:
        /* <DEDUP_REMOVED lines=44> */
.L_x_38697:
[----:B------:R-:W-:Y:S05]  /*20470*/  BSYNC B1 ;  /* 0x0000000000017941 */ /* 0x000fea0003800000 */
.L_x_38696:
        /* <DEDUP_REMOVED lines=12> */
.L_x_38700:
        /* <DEDUP_REMOVED lines=12> */
.L_x_38703:
[----:B------:R-:W-:Y:S02]  /*20600*/  IMAD.MOV.U32 R14, RZ, RZ, R4 ;  /* 0x000000ffff0e7224 */ /* 0x000fe400078e0004 */
.L_x_38704:
[----:B------:R-:W-:Y:S05]  /*20610*/  BSYNC B1 ;  /* 0x0000000000017941 */ /* 0x000fea0003800000 */
.L_x_38702:
        /* <DEDUP_REMOVED lines=16> */
.L_x_38708:
[----:B------:R-:W-:Y:S05]  /*20720*/  BSYNC B2 ;  /* 0x0000000000027941 */ /* 0x000fea0003800000 */
.L_x_38707:
        /* <DEDUP_REMOVED lines=44> */
.L_x_38706:
[----:B------:R-:W-:Y:S05]  /*209f0*/  BSYNC B1 ;  /* 0x0000000000017941 */ /* 0x000fea0003800000 */
.L_x_38705:
        /* <DEDUP_REMOVED lines=9> */
.L_x_38701:
        /* <DEDUP_REMOVED lines=12> */
.L_x_38710:
[----:B------:R-:W-:Y:S02]  /*20b50*/  IMAD.MOV.U32 R16, RZ, RZ, R4 ;  /* 0x000000ffff107224 */ /* 0x000fe400078e0004 */
.L_x_38711:
[----:B------:R-:W-:Y:S05]  /*20b60*/  BSYNC B1 ;  /* 0x0000000000017941 */ /* 0x000fea0003800000 */
.L_x_38709:
        /* <DEDUP_REMOVED lines=16> */
.L_x_38715:
[----:B------:R-:W-:Y:S05]  /*20c70*/  BSYNC B2 ;  /* 0x0000000000027941 */ /* 0x000fea0003800000 */
.L_x_38714:
        /* <DEDUP_REMOVED lines=44> */
.L_x_38713:
[----:B------:R-:W-:Y:S05]  /*20f40*/  BSYNC B1 ;  /* 0x0000000000017941 */ /* 0x000fea0003800000 */
.L_x_38712:
        /* <DEDUP_REMOVED lines=12> */
.L_x_38716:
        /* <DEDUP_REMOVED lines=12> */
.L_x_38719:
[----:B------:R-:W-:Y:S02]  /*210d0*/  IMAD.MOV.U32 R15, RZ, RZ, R4 ;  /* 0x000000ffff0f7224 */ /* 0x000fe400078e0004 */
.L_x_38720:
[----:B------:R-:W-:Y:S05]  /*210e0*/  BSYNC B1 ;  /* 0x0000000000017941 */ /* 0x000fea0003800000 */
.L_x_38718:
        /* <DEDUP_REMOVED lines=16> */
.L_x_38724:
[----:B------:R-:W-:Y:S05]  /*211f0*/  BSYNC B2 ;  /* 0x0000000000027941 */ /* 0x000fea0003800000 */
.L_x_38723:
        /* <DEDUP_REMOVED lines=44> */
.L_x_38722:
[----:B------:R-:W-:Y:S05]  /*214c0*/  BSYNC B1 ;  /* 0x0000000000017941 */ /* 0x000fea0003800000 */
.L_x_38721:
        /* <DEDUP_REMOVED lines=9> */
.L_x_38717:
        /* <DEDUP_REMOVED lines=12> */
.L_x_38726:
[----:B------:R-:W-:Y:S02]  /*21620*/  IMAD.MOV.U32 R22, RZ, RZ, R4 ;  /* 0x000000ffff167224 */ /* 0x000fe400078e0004 */
.L_x_38727:
[----:B------:R-:W-:Y:S05]  /*21630*/  BSYNC B1 ;  /* 0x0000000000017941 */ /* 0x000fea0003800000 */
.L_x_38725:
        /* <DEDUP_REMOVED lines=16> */
.L_x_38731:
[----:B------:R-:W-:Y:S05]  /*21740*/  BSYNC B2 ;  /* 0x0000000000027941 */ /* 0x000fea0003800000 */
.L_x_38730:
        /* <DEDUP_REMOVED lines=44> */
.L_x_38729:
[----:B------:R-:W-:Y:S05]  /*21a10*/  BSYNC B1 ;  /* 0x0000000000017941 */ /* 0x000fea0003800000 */
.L_x_38728:
        /* <DEDUP_REMOVED lines=12> */
.L_x_38732:
        /* <DEDUP_REMOVED lines=12> */
.L_x_38735:
[----:B------:R-:W-:Y:S02]  /*21ba0*/  MOV R16, R4 ;  /* 0x0000000400107202 */ /* 0x000fe40000000f00 */
.L_x_38736:
[----:B------:R-:W-:Y:S05]  /*21bb0*/  BSYNC B1 ;  /* 0x0000000000017941 */ /* 0x000fea0003800000 */
.L_x_38734:
        /* <DEDUP_REMOVED lines=16> */
.L_x_38740:
[----:B------:R-:W-:Y:S05]  /*21cc0*/  BSYNC B2 ;  /* 0x0000000000027941 */ /* 0x000fea0003800000 */
.L_x_38739:
        /* <DEDUP_REMOVED lines=44> */
.L_x_38738:
[----:B------:R-:W-:Y:S05]  /*21f90*/  BSYNC B1 ;  /* 0x0000000000017941 */ /* 0x000fea0003800000 */
.L_x_38737:
        /* <DEDUP_REMOVED lines=10> */
.L_x_38733:
        /* <DEDUP_REMOVED lines=12> */
.L_x_38742:
[----:B------:R-:W-:Y:S02]  /*22100*/  MOV R18, R4 ;  /* 0x0000000400127202 */ /* 0x000fe40000000f00 */
.L_x_38743:
[----:B------:R-:W-:Y:S05]  /*22110*/  BSYNC B1 ;  /* 0x0000000000017941 */ /* 0x000fea0003800000 */
.L_x_38741:
        /* <DEDUP_REMOVED lines=16> */
.L_x_38747:
[----:B------:R-:W-:Y:S05]  /*22220*/  BSYNC B2 ;  /* 0x0000000000027941 */ /* 0x000fea0003800000 */
.L_x_38746:
        /* <DEDUP_REMOVED lines=44> */
.L_x_38745:
[----:B------:R-:W-:Y:S05]  /*224f0*/  BSYNC B1 ;  /* 0x0000000000017941 */ /* 0x000fea0003800000 */
.L_x_38744:
        /* <DEDUP_REMOVED lines=12> */
.L_x_38748:
        /* <DEDUP_REMOVED lines=12> */
.L_x_38751:
[----:B------:R-:W-:Y:S02]  /*22680*/  IMAD.MOV.U32 R18, RZ, RZ, R4 ;  /* 0x000000ffff127224 */ /* 0x000fe400078e0004 */
.L_x_38752:
[----:B------:R-:W-:Y:S05]  /*22690*/  BSYNC B1 ;  /* 0x0000000000017941 */ /* 0x000fea0003800000 */
.L_x_38750:
        /* <DEDUP_REMOVED lines=16> */
.L_x_38756:
[----:B------:R-:W-:Y:S05]  /*227a0*/  BSYNC B2 ;  /* 0x0000000000027941 */ /* 0x000fea0003800000 */
.L_x_38755:
        /* <DEDUP_REMOVED lines=44> */
.L_x_38754:
[----:B------:R-:W-:Y:S05]  /*22a70*/  BSYNC B1 ;  /* 0x0000000000017941 */ /* 0x000fea0003800000 */
.L_x_38753:
        /* <DEDUP_REMOVED lines=10> */
.L_x_38749:
        /* <DEDUP_REMOVED lines=12> */
.L_x_38758:
[----:B------:R-:W-:Y:S02]  /*22be0*/  IMAD.MOV.U32 R16, RZ, RZ, R4 ;  /* 0x000000ffff107224 */ /* 0x000fe400078e0004 */
.L_x_38759:
[----:B------:R-:W-:Y:S05]  /*22bf0*/  BSYNC B1 ;  /* 0x0000000000017941 */ /* 0x000fea0003800000 */
.L_x_38757:
        /* <DEDUP_REMOVED lines=16> */
.L_x_38763:
[----:B------:R-:W-:Y:S05]  /*22d00*/  BSYNC B2 ;  /* 0x0000000000027941 */ /* 0x000fea0003800000 */
.L_x_38762:
        /* <DEDUP_REMOVED lines=44> */
.L_x_38761:
[----:B------:R-:W-:Y:S05]  /*22fd0*/  BSYNC B1 ;  /* 0x0000000000017941 */ /* 0x000fea0003800000 */
.L_x_38760:
        /* <DEDUP_REMOVED lines=13> */
.L_x_38764:
        /* <DEDUP_REMOVED lines=12> */
.L_x_38767:
[----:B------:R-:W-:Y:S02]  /*23170*/  IMAD.MOV.U32 R16, RZ, RZ, R4 ;  /* 0x000000ffff107224 */ /* 0x000fe400078e0004 */
.L_x_38768:
[----:B------:R-:W-:Y:S05]  /*23180*/  BSYNC B1 ;  /* 0x0000000000017941 */ /* 0x000fea0003800000 */
.L_x_38766:
        /* <DEDUP_REMOVED lines=19> */
.L_x_38772:
[----:B------:R-:W-:Y:S05]  /*232c0*/  BSYNC B2 ;  /* 0x0000000000027941 */ /* 0x000fea0003800000 */
.L_x_38771:
        /* <DEDUP_REMOVED lines=41> */
[----:B------:R-:W-:-:S03]  /*23560*/  HFMA2.MMA R22, -RZ, RZ, 0, 0 ;  /* 0x00000000ff167435 */ /* 0x000fc600000001ff */
[----:B------:R-:W-:Y:S01]  /*23570*/  IMAD.MOV.U32 R4, RZ, RZ, R18 ;  /* 0x000000ffff047224 */ /* 0x000fe200078e0012 */
[----:B------:R-:W-:Y:S02]  /*23580*/  LOP3.LUT R0, R19, UR28, R20, 0x96, !PT ;  /* 0x0000001c13007c12 */ /* 0x000fe4000f8e9614 */
.L_x_38770:
[----:B------:R-:W-:Y:S05]  /*23590*/  BSYNC B1 ;  /* 0x0000000000017941 */ /* 0x000fea0003800000 */
.L_x_38769:
        /* <DEDUP_REMOVED lines=10> */
.L_x_38765:
        /* <DEDUP_REMOVED lines=46> */
.L_x_38773:
        /* <DEDUP_REMOVED lines=19> */
.L_x_38775:
[----:B------:R-:W-:Y:S02]  /*23a50*/  MOV R20, R4 ;  /* 0x0000000400147202 */ /* 0x000fe40000000f00 */
.L_x_38776:
[----:B------:R-:W-:Y:S05]  /*23a60*/  BSYNC B1 ;  /* 0x0000000000017941 */ /* 0x000fea0003800000 */
.L_x_38774:
        /* <DEDUP_REMOVED lines=16> */
.L_x_38780:
[----:B------:R-:W-:Y:S05]  /*23b70*/  BSYNC B2 ;  /* 0x0000000000027941 */ /* 0x000fea0003800000 */
.L_x_38779:
        /* <DEDUP_REMOVED lines=44> */
.L_x_38778:
[----:B------:R-:W-:Y:S05]  /*23e40*/  BSYNC B1 ;  /* 0x0000000000017941 */ /* 0x000fea0003800000 */
.L_x_38777:
        /* <DEDUP_REMOVED lines=15> */
.L_x_38781:
        /* <DEDUP_REMOVED lines=12> */
.L_x_38784:
[----:B------:R-:W-:Y:S02]  /*24000*/  IMAD.MOV.U32 R11, RZ, RZ, R4 ;  /* 0x000000ffff0b7224 */ /* 0x000fe400078e0004 */
.L_x_38785:
[----:B------:R-:W-:Y:S05]  /*24010*/  BSYNC B1 ;  /* 0x0000000000017941 */ /* 0x000fea0003800000 */
.L_x_38783:
        /* <DEDUP_REMOVED lines=16> */
.L_x_38789:
[----:B------:R-:W-:Y:S05]  /*24120*/  BSYNC B2 ;  /* 0x0000000000027941 */ /* 0x000fea0003800000 */
.L_x_38788:
        /* <DEDUP_REMOVED lines=44> */
.L_x_38787:
[----:B------:R-:W-:Y:S05]  /*243f0*/  BSYNC B1 ;  /* 0x0000000000017941 */ /* 0x000fea0003800000 */
.L_x_38786:
        /* <DEDUP_REMOVED lines=9> */
.L_x_38782:
        /* <DEDUP_REMOVED lines=12> */
.L_x_38791:
[----:B------:R-:W-:Y:S02]  /*24550*/  IMAD.MOV.U32 R21, RZ, RZ, R4 ;  /* 0x000000ffff157224 */ /* 0x000fe400078e0004 */
.L_x_38792:
[----:B------:R-:W-:Y:S05]  /*24560*/  BSYNC B1 ;  /* 0x0000000000017941 */ /* 0x000fea0003800000 */
.L_x_38790:
        /* <DEDUP_REMOVED lines=16> */
.L_x_38796:
[----:B------:R-:W-:Y:S05]  /*24670*/  BSYNC B2 ;  /* 0x0000000000027941 */ /* 0x000fea0003800000 */
.L_x_38795:
        /* <DEDUP_REMOVED lines=44> */
.L_x_38794:
[----:B------:R-:W-:Y:S05]  /*24940*/  BSYNC B1 ;  /* 0x0000000000017941 */ /* 0x000fea0003800000 */
.L_x_38793:
        /* <DEDUP_REMOVED lines=14> */
.L_x_38797:
        /* <DEDUP_REMOVED lines=12> */
.L_x_38800:
[----:B------:R-:W-:Y:S02]  /*24af0*/  IMAD.MOV.U32 R12, RZ, RZ, R4 ;  /* 0x000000ffff0c7224 */ /* 0x000fe400078e0004 */
.L_x_38801:
[----:B------:R-:W-:Y:S05]  /*24b00*/  BSYNC B1 ;  /* 0x0000000000017941 */ /* 0x000fea0003800000 */
.L_x_38799:
        /* <DEDUP_REMOVED lines=16> */
.L_x_38805:
[----:B------:R-:W-:Y:S05]  /*24c10*/  BSYNC B2 ;  /* 0x0000000000027941 */ /* 0x000fea0003800000 */
.L_x_38804:
        /* <DEDUP_REMOVED lines=44> */
.L_x_38803:
[----:B------:R-:W-:Y:S05]  /*24ee0*/  BSYNC B1 ;  /* 0x0000000000017941 */ /* 0x000fea0003800000 */
.L_x_38802:
        /* <DEDUP_REMOVED lines=9> */
.L_x_38798:
        /* <DEDUP_REMOVED lines=12> */
.L_x_38807:
[----:B------:R-:W-:Y:S02]  /*25040*/  IMAD.MOV.U32 R16, RZ, RZ, R4 ;  /* 0x000000ffff107224 */ /* 0x000fe400078e0004 */
.L_x_38808:
[----:B------:R-:W-:Y:S05]  /*25050*/  BSYNC B1 ;  /* 0x0000000000017941 */ /* 0x000fea0003800000 */
.L_x_38806:
        /* <DEDUP_REMOVED lines=16> */
.L_x_38812:
[----:B------:R-:W-:Y:S05]  /*25160*/  BSYNC B2 ;  /* 0x0000000000027941 */ /* 0x000fea0003800000 */
.L_x_38811:
        /* <DEDUP_REMOVED lines=44> */
.L_x_38810:
[----:B------:R-:W-:Y:S05]  /*25430*/  BSYNC B1 ;  /* 0x0000000000017941 */ /* 0x000fea0003800000 */
.L_x_38809:
        /* <DEDUP_REMOVED lines=14> */
.L_x_38813:
        /* <DEDUP_REMOVED lines=12> */
.L_x_38816:
[----:B------:R-:W-:Y:S02]  /*255e0*/  IMAD.MOV.U32 R13, RZ, RZ, R4 ;  /* 0x000000ffff0d7224 */ /* 0x000fe400078e0004 */
.L_x_38817:
[----:B------:R-:W-:Y:S05]  /*255f0*/  BSYNC B1 ;  /* 0x0000000000017941 */ /* 0x000fea0003800000 */
.L_x_38815:
        /* <DEDUP_REMOVED lines=16> */
.L_x_38821:
[----:B------:R-:W-:Y:S05]  /*25700*/  BSYNC B2 ;  /* 0x0000000000027941 */ /* 0x000fea0003800000 */
.L_x_38820:
        /* <DEDUP_REMOVED lines=44> */
.L_x_38819:
[----:B------:R-:W-:Y:S05]  /*259d0*/  BSYNC B1 ;  /* 0x0000000000017941 */ /* 0x000fea0003800000 */
.L_x_38818:
        /* <DEDUP_REMOVED lines=9> */
.L_x_38814:
        /* <DEDUP_REMOVED lines=12> */
.L_x_38823:
[----:B------:R-:W-:Y:S02]  /*25b30*/  IMAD.MOV.U32 R16, RZ, RZ, R4 ;  /* 0x000000ffff107224 */ /* 0x000fe400078e0004 */
.L_x_38824:
[----:B------:R-:W-:Y:S05]  /*25b40*/  BSYNC B1 ;  /* 0x0000000000017941 */ /* 0x000fea0003800000 */
.L_x_38822:
        /* <DEDUP_REMOVED lines=16> */
.L_x_38828:
[----:B------:R-:W-:Y:S05]  /*25c50*/  BSYNC B2 ;  /* 0x0000000000027941 */ /* 0x000fea0003800000 */
.L_x_38827:
        /* <DEDUP_REMOVED lines=44> */
.L_x_38826:
[----:B------:R-:W-:Y:S05]  /*25f20*/  BSYNC B1 ;  /* 0x0000000000017941 */ /* 0x000fea0003800000 */
.L_x_38825:
        /* <DEDUP_REMOVED lines=12> */
.L_x_38829:
        /* <DEDUP_REMOVED lines=12> */
.L_x_38832:
[----:B------:R-:W-:Y:S02]  /*260b0*/  IMAD.MOV.U32 R14, RZ, RZ, R4 ;  /* 0x000000ffff0e7224 */ /* 0x000fe400078e0004 */
.L_x_38833:
[----:B------:R-:W-:Y:S05]  /*260c0*/  BSYNC B1 ;  /* 0x0000000000017941 */ /* 0x000fea0003800000 */
.L_x_38831:
        /* <DEDUP_REMOVED lines=16> */
.L_x_38837:
[----:B------:R-:W-:Y:S05]  /*261d0*/  BSYNC B2 ;  /* 0x0000000000027941 */ /* 0x000fea0003800000 */
.L_x_38836:
        /* <DEDUP_REMOVED lines=44> */
.L_x_38835:
[----:B------:R-:W-:Y:S05]  /*264a0*/  BSYNC B1 ;  /* 0x0000000000017941 */ /* 0x000fea0003800000 */
.L_x_38834:
        /* <DEDUP_REMOVED lines=9> */
.L_x_38830:
        /* <DEDUP_REMOVED lines=12> */
.L_x_38839:
[----:B------:R-:W-:Y:S02]  /*26600*/  IMAD.MOV.U32 R198, RZ, RZ, R4 ;  /* 0x000000ffffc67224 */ /* 0x000fe400078e0004 */
.L_x_38840:
[----:B------:R-:W-:Y:S05]  /*26610*/  BSYNC B1 ;  /* 0x0000000000017941 */ /* 0x000fea0003800000 */
.L_x_38838:
        /* <DEDUP_REMOVED lines=16> */
.L_x_38844:
[----:B------:R-:W-:Y:S05]  /*26720*/  BSYNC B2 ;  /* 0x0000000000027941 */ /* 0x000fea0003800000 */
.L_x_38843:
        /* <DEDUP_REMOVED lines=44> */
.L_x_38842:
[----:B------:R-:W-:Y:S05]  /*269f0*/  BSYNC B1 ;  /* 0x0000000000017941 */ /* 0x000fea0003800000 */
.L_x_38841:
        /* <DEDUP_REMOVED lines=12> */
.L_x_38845:
        /* <DEDUP_REMOVED lines=12> */
.L_x_38848:
[----:B------:R-:W-:Y:S02]  /*26b80*/  MOV R15, R4 ;  /* 0x00000004000f7202 */ /* 0x000fe40000000f00 */
.L_x_38849:
[----:B------:R-:W-:Y:S05]  /*26b90*/  BSYNC B1 ;  /* 0x0000000000017941 */ /* 0x000fea0003800000 */
.L_x_38847:
        /* <DEDUP_REMOVED lines=16> */
.L_x_38853:
[----:B------:R-:W-:Y:S05]  /*26ca0*/  BSYNC B2 ;  /* 0x0000000000027941 */ /* 0x000fea0003800000 */
.L_x_38852:
        /* <DEDUP_REMOVED lines=44> */
.L_x_38851:
[----:B------:R-:W-:Y:S05]  /*26f70*/  BSYNC B1 ;  /* 0x0000000000017941 */ /* 0x000fea0003800000 */
.L_x_38850:
        /* <DEDUP_REMOVED lines=9> */
.L_x_38846:
        /* <DEDUP_REMOVED lines=12> */
.L_x_38855:
[----:B------:R-:W-:Y:S02]  /*270d0*/  MOV R17, R4 ;  /* 0x0000000400117202 */ /* 0x000fe40000000f00 */
.L_x_38856:
[----:B------:R-:W-:Y:S05]  /*270e0*/  BSYNC B1 ;  /* 0x0000000000017941 */ /* 0x000fea0003800000 */
.L_x_38854:
        /* <DEDUP_REMOVED lines=16> */
.L_x_38860:
[----:B------:R-:W-:Y:S05]  /*271f0*/  BSYNC B2 ;  /* 0x0000000000027941 */ /* 0x000fea0003800000 */
.L_x_38859:
        /* <DEDUP_REMOVED lines=44> */
.L_x_38858:
[----:B------:R-:W-:Y:S05]  /*274c0*/  BSYNC B1 ;  /* 0x0000000000017941 */ /* 0x000fea0003800000 */
.L_x_38857:
        /* <DEDUP_REMOVED lines=12> */
.L_x_38861:
        /* <DEDUP_REMOVED lines=12> */
.L_x_38864:
[----:B------:R-:W-:Y:S02]  /*27650*/  IMAD.MOV.U32 R18, RZ, RZ, R4 ;  /* 0x000000ffff127224 */ /* 0x000fe400078e0004 */
.L_x_38865:
[----:B------:R-:W-:Y:S05]  /*27660*/  BSYNC B1 ;  /* 0x0000000000017941 */ /* 0x000fea0003800000 */
.L_x_38863:
        /* <DEDUP_REMOVED lines=16> */
.L_x_38869:
[----:B------:R-:W-:Y:S05]  /*27770*/  BSYNC B2 ;  /* 0x0000000000027941 */ /* 0x000fea0003800000 */
.L_x_38868:
        /* <DEDUP_REMOVED lines=44> */
.L_x_38867:
[----:B------:R-:W-:Y:S05]  /*27a40*/  BSYNC B1 ;  /* 0x0000000000017941 */ /* 0x000fea0003800000 */
.L_x_38866:
        /* <DEDUP_REMOVED lines=10> */
.L_x_38862:
        /* <DEDUP_REMOVED lines=12> */
.L_x_38871:
[----:B------:R-:W-:Y:S02]  /*27bb0*/  IMAD.MOV.U32 R18, RZ, RZ, R4 ;  /* 0x000000ffff127224 */ /* 0x000fe400078e0004 */
.L_x_38872:
[----:B------:R-:W-:Y:S05]  /*27bc0*/  BSYNC B1 ;  /* 0x0000000000017941 */ /* 0x000fea0003800000 */
.L_x_38870:
        /* <DEDUP_REMOVED lines=16> */
.L_x_38876:
[----:B------:R-:W-:Y:S05]  /*27cd0*/  BSYNC B2 ;  /* 0x0000000000027941 */ /* 0x000fea0003800000 */
.L_x_38875:
        /* <DEDUP_REMOVED lines=44> */
.L_x_38874:
[----:B------:R-:W-:Y:S05]  /*27fa0*/  BSYNC B1 ;  /* 0x0000000000017941 */ /* 0x000fea0003800000 */
.L_x_38873:
        /* <DEDUP_REMOVED lines=12> */
.L_x_38877:
        /* <DEDUP_REMOVED lines=12> */
.L_x_38880:
[----:B------:R-:W-:Y:S02]  /*28130*/  IMAD.MOV.U32 R196, RZ, RZ, R4 ;  /* 0x000000ffffc47224 */ /* 0x000fe400078e0004 */
.L_x_38881:
[----:B------:R-:W-:Y:S05]  /*28140*/  BSYNC B1 ;  /* 0x0000000000017941 */ /* 0x000fea0003800000 */
.L_x_38879:
        /* <DEDUP_REMOVED lines=16> */
.L_x_38885:
[----:B------:R-:W-:Y:S05]  /*28250*/  BSYNC B2 ;  /* 0x0000000000027941 */ /* 0x000fea0003800000 */
.L_x_38884:
        /* <DEDUP_REMOVED lines=44> */
.L_x_38883:
[----:B------:R-:W-:Y:S05]  /*28520*/  BSYNC B1 ;  /* 0x0000000000017941 */ /* 0x000fea0003800000 */
.L_x_38882:
        /* <DEDUP_REMOVED lines=10> */
.L_x_38878:
        /* <DEDUP_REMOVED lines=12> */
.L_x_38887:
[----:B------:R-:W-:Y:S02]  /*28690*/  IMAD.MOV.U32 R200, RZ, RZ, R4 ;  /* 0x000000ffffc87224 */ /* 0x000fe400078e0004 */
.L_x_38888:
[----:B------:R-:W-:Y:S05]  /*286a0*/  BSYNC B1 ;  /* 0x0000000000017941 */ /* 0x000fea0003800000 */
.L_x_38886:
        /* <DEDUP_REMOVED lines=16> */
.L_x_38892:
[----:B------:R-:W-:Y:S05]  /*287b0*/  BSYNC B2 ;  /* 0x0000000000027941 */ /* 0x000fea0003800000 */
.L_x_38891:
        /* <DEDUP_REMOVED lines=44> */
.L_x_38890:
[----:B------:R-:W-:Y:S05]  /*28a80*/  BSYNC B1 ;  /* 0x0000000000017941 */ /* 0x000fea0003800000 */
.L_x_38889:
        /* <DEDUP_REMOVED lines=13> */
.L_x_38893:
        /* <DEDUP_REMOVED lines=12> */
.L_x_38896:
[----:B------:R-:W-:Y:S02]  /*28c20*/  IMAD.MOV.U32 R200, RZ, RZ, R4 ;  /* 0x000000ffffc87224 */ /* 0x000fe400078e0004 */
.L_x_38897:
[----:B------:R-:W-:Y:S05]  /*28c30*/  BSYNC B1 ;  /* 0x0000000000017941 */ /* 0x000fea0003800000 */
.L_x_38895:
        /* <DEDUP_REMOVED lines=19> */
.L_x_38901:
[----:B------:R-:W-:Y:S05]  /*28d70*/  BSYNC B2 ;  /* 0x0000000000027941 */ /* 0x000fea0003800000 */
.L_x_38900:
        /* <DEDUP_REMOVED lines=44> */
.L_x_38899:
[----:B------:R-:W-:Y:S05]  /*29040*/  BSYNC B1 ;  /* 0x0000000000017941 */ /* 0x000fea0003800000 */
.L_x_38898:
        /* <DEDUP_REMOVED lines=10> */
.L_x_38894:
        /* <DEDUP_REMOVED lines=46> */
.L_x_38902:
        /* <DEDUP_REMOVED lines=19> */
.L_x_38904:
[----:B------:R-:W-:Y:S02]  /*29500*/  IMAD.MOV.U32 R196, RZ, RZ, R4 ;  /* 0x000000ffffc47224 */ /* 0x000fe400078e0004 */
.L_x_38905:
[----:B------:R-:W-:Y:S05]  /*29510*/  BSYNC B1 ;  /* 0x0000000000017941 */ /* 0x000fea0003800000 */
.L_x_38903:
        /* <DEDUP_REMOVED lines=16> */
.L_x_38909:
[----:B------:R-:W-:Y:S05]  /*29620*/  BSYNC B2 ;  /* 0x0000000000027941 */ /* 0x000fea0003800000 */
.L_x_38908:
        /* <DEDUP_REMOVED lines=44> */
.L_x_38907:
[----:B------:R-:W-:Y:S05]  /*298f0*/  BSYNC B1 ;  /* 0x0000000000017941 */ /* 0x000fea0003800000 */
.L_x_38906:
        /* <DEDUP_REMOVED lines=15> */
.L_x_38910:
        /* <DEDUP_REMOVED lines=12> */
.L_x_38913:
[----:B------:R-:W-:Y:S02]  /*29ab0*/  IMAD.MOV.U32 R11, RZ, RZ, R4 ;  /* 0x000000ffff0b7224 */ /* 0x000fe400078e0004 */
.L_x_38914:
[----:B------:R-:W-:Y:S05]  /*29ac0*/  BSYNC B1 ;  /* 0x0000000000017941 */ /* 0x000fea0003800000 */
.L_x_38912:
        /* <DEDUP_REMOVED lines=16> */
.L_x_38918:
[----:B------:R-:W-:Y:S05]  /*29bd0*/  BSYNC B2 ;  /* 0x0000000000027941 */ /* 0x000fea0003800000 */
.L_x_38917:
        /* <DEDUP_REMOVED lines=44> */
.L_x_38916:
[----:B------:R-:W-:Y:S05]  /*29ea0*/  BSYNC B1 ;  /* 0x0000000000017941 */ /* 0x000fea0003800000 */
.L_x_38915:
        /* <DEDUP_REMOVED lines=9> */
.L_x_38911:
        /* <DEDUP_REMOVED lines=12> */
.L_x_38920:
[----:B------:R-:W-:Y:S02]  /*2a000*/  IMAD.MOV.U32 R197, RZ, RZ, R4 ;  /* 0x000000ffffc57224 */ /* 0x000fe400078e0004 */
.L_x_38921:
[----:B------:R-:W-:Y:S05]  /*2a010*/  BSYNC B1 ;  /* 0x0000000000017941 */ /* 0x000fea0003800000 */
.L_x_38919:
        /* <DEDUP_REMOVED lines=16> */
.L_x_38925:
[----:B------:R-:W-:Y:S05]  /*2a120*/  BSYNC B2 ;  /* 0x0000000000027941 */ /* 0x000fea0003800000 */
.L_x_38924:
        /* <DEDUP_REMOVED lines=44> */
.L_x_38923:
[----:B------:R-:W-:Y:S05]  /*2a3f0*/  BSYNC B1 ;  /* 0x0000000000017941 */ /* 0x000fea0003800000 */
.L_x_38922:
        /* <DEDUP_REMOVED lines=14> */
.L_x_38926:
        /* <DEDUP_REMOVED lines=12> */
.L_x_38929:
[----:B------:R-:W-:Y:S02]  /*2a5a0*/  IMAD.MOV.U32 R12, RZ, RZ, R4 ;  /* 0x000000ffff0c7224 */ /* 0x000fe400078e0004 */
.L_x_38930:
[----:B------:R-:W-:Y:S05]  /*2a5b0*/  BSYNC B1 ;  /* 0x0000000000017941 */ /* 0x000fea0003800000 */
.L_x_38928:
        /* <DEDUP_REMOVED lines=16> */
.L_x_38934:
[----:B------:R-:W-:Y:S05]  /*2a6c0*/  BSYNC B2 ;  /* 0x0000000000027941 */ /* 0x000fea0003800000 */
.L_x_38933:
        /* <DEDUP_REMOVED lines=44> */
.L_x_38932:
[----:B------:R-:W-:Y:S05]  /*2a990*/  BSYNC B1 ;  /* 0x0000000000017941 */ /* 0x000fea0003800000 */
.L_x_38931:
        /* <DEDUP_REMOVED lines=9> */
.L_x_38927:
        /* <DEDUP_REMOVED lines=12> */
.L_x_38936:
[----:B------:R-:W-:Y:S02]  /*2aaf0*/  IMAD.MOV.U32 R200, RZ, RZ, R4 ;  /* 0x000000ffffc87224 */ /* 0x000fe400078e0004 */
.L_x_38937:
[----:B------:R-:W-:Y:S05]  /*2ab00*/  BSYNC B1 ;  /* 0x0000000000017941 */ /* 0x000fea0003800000 */
.L_x_38935:
        /* <DEDUP_REMOVED lines=16> */
.L_x_38941:
[----:B------:R-:W-:Y:S05]  /*2ac10*/  BSYNC B2 ;  /* 0x0000000000027941 */ /* 0x000fea0003800000 */
.L_x_38940:
        /* <DEDUP_REMOVED lines=44> */
.L_x_38939:
[----:B------:R-:W-:Y:S05]  /*2aee0*/  BSYNC B1 ;  /* 0x0000000000017941 */ /* 0x000fea0003800000 */
.L_x_38938:
        /* <DEDUP_REMOVED lines=14> */
.L_x_38942:
        /* <DEDUP_REMOVED lines=12> */
.L_x_38945:
[----:B------:R-:W-:Y:S02]  /*2b090*/  IMAD.MOV.U32 R13, RZ, RZ, R4 ;  /* 0x000000ffff0d7224 */ /* 0x000fe400078e0004 */
.L_x_38946:
[----:B------:R-:W-:Y:S05]  /*2b0a0*/  BSYNC B1 ;  /* 0x0000000000017941 */ /* 0x000fea0003800000 */
.L_x_38944:
        /* <DEDUP_REMOVED lines=16> */
.L_x_38950:
[----:B------:R-:W-:Y:S05]  /*2b1b0*/  BSYNC B2 ;  /* 0x0000000000027941 */ /* 0x000fea0003800000 */
.L_x_38949:
        /* <DEDUP_REMOVED lines=44> */
.L_x_38948:
[----:B------:R-:W-:Y:S05]  /*2b480*/  BSYNC B1 ;  /* 0x0000000000017941 */ /* 0x000fea0003800000 */
.L_x_38947:
        /* <DEDUP_REMOVED lines=9> */
.L_x_38943:
        /* <DEDUP_REMOVED lines=12> */
.L_x_38952:
[----:B------:R-:W-:Y:S02]  /*2b5e0*/  IMAD.MOV.U32 R199, RZ, RZ, R4 ;  /* 0x000000ffffc77224 */ /* 0x000fe400078e0004 */
.L_x_38953:
[----:B------:R-:W-:Y:S05]  /*2b5f0*/  BSYNC B1 ;  /* 0x0000000000017941 */ /* 0x000fea0003800000 */
.L_x_38951:
        /* <DEDUP_REMOVED lines=16> */
.L_x_38957:
[----:B------:R-:W-:Y:S05]  /*2b700*/  BSYNC B2 ;  /* 0x0000000000027941 */ /* 0x000fea0003800000 */
.L_x_38956:
        /* <DEDUP_REMOVED lines=44> */
.L_x_38955:
[----:B------:R-:W-:Y:S05]  /*2b9d0*/  BSYNC B1 ;  /* 0x0000000000017941 */ /* 0x000fea0003800000 */
.L_x_38954:
        /* <DEDUP_REMOVED lines=12> */
.L_x_38958:
        /* <DEDUP_REMOVED lines=12> */
.L_x_38961:
[----:B------:R-:W-:Y:S02]  /*2bb60*/  MOV R14, R4 ;  /* 0x00000004000e7202 */ /* 0x000fe40000000f00 */
.L_x_38962:
[----:B------:R-:W-:Y:S05]  /*2bb70*/  BSYNC B1 ;  /* 0x0000000000017941 */ /* 0x000fea0003800000 */
.L_x_38960:
        /* <DEDUP_REMOVED lines=16> */
.L_x_38966:
[----:B------:R-:W-:Y:S05]  /*2bc80*/  BSYNC B2 ;  /* 0x0000000000027941 */ /* 0x000fea0003800000 */
.L_x_38965:
        /* <DEDUP_REMOVED lines=44> */
.L_x_38964:
[----:B------:R-:W-:Y:S05]  /*2bf50*/  BSYNC B1 ;  /* 0x0000000000017941 */ /* 0x000fea0003800000 */
.L_x_38963:
        /* <DEDUP_REMOVED lines=9> */
.L_x_38959:
        /* <DEDUP_REMOVED lines=12> */
.L_x_38968:
[----:B------:R-:W-:Y:S02]  /*2c0b0*/  MOV R224, R4 ;  /* 0x0000000400e07202 */ /* 0x000fe40000000f00 */
.L_x_38969:
[----:B------:R-:W-:Y:S05]  /*2c0c0*/  BSYNC B1 ;  /* 0x0000000000017941 */ /* 0x000fea0003800000 */
.L_x_38967:
        /* <DEDUP_REMOVED lines=16> */
.L_x_38973:
[----:B------:R-:W-:Y:S05]  /*2c1d0*/  BSYNC B2 ;  /* 0x0000000000027941 */ /* 0x000fea0003800000 */
.L_x_38972:
        /* <DEDUP_REMOVED lines=44> */
.L_x_38971:
[----:B------:R-:W-:Y:S05]  /*2c4a0*/  BSYNC B1 ;  /* 0x0000000000017941 */ /* 0x000fea0003800000 */
.L_x_38970:
        /* <DEDUP_REMOVED lines=12> */
.L_x_38974:
        /* <DEDUP_REMOVED lines=12> */
.L_x_38977:
[----:B------:R-:W-:Y:S02]  /*2c630*/  IMAD.MOV.U32 R15, RZ, RZ, R4 ;  /* 0x000000ffff0f7224 */ /* 0x000fe400078e0004 */
.L_x_38978:
[----:B------:R-:W-:Y:S05]  /*2c640*/  BSYNC B1 ;  /* 0x0000000000017941 */ /* 0x000fea0003800000 */
.L_x_38976:
        /* <DEDUP_REMOVED lines=16> */
.L_x_38982:
[----:B------:R-:W-:Y:S05]  /*2c750*/  BSYNC B2 ;  /* 0x0000000000027941 */ /* 0x000fea0003800000 */
.L_x_38981:
        /* <DEDUP_REMOVED lines=44> */
.L_x_38980:
[----:B------:R-:W-:Y:S05]  /*2ca20*/  BSYNC B1 ;  /* 0x0000000000017941 */ /* 0x000fea0003800000 */
.L_x_38979:
        /* <DEDUP_REMOVED lines=9> */
.L_x_38975:
        /* <DEDUP_REMOVED lines=12> */
.L_x_38984:
[----:B------:R-:W-:Y:S02]  /*2cb80*/  IMAD.MOV.U32 R201, RZ, RZ, R4 ;  /* 0x000000ffffc97224 */ /* 0x000fe400078e0004 */
.L_x_38985:
[----:B------:R-:W-:Y:S05]  /*2cb90*/  BSYNC B1 ;  /* 0x0000000000017941 */ /* 0x000fea0003800000 */
.L_x_38983:
        /* <DEDUP_REMOVED lines=16> */
.L_x_38989:
[----:B------:R-:W-:Y:S05]  /*2cca0*/  BSYNC B2 ;  /* 0x0000000000027941 */ /* 0x000fea0003800000 */
.L_x_38988:
        /* <DEDUP_REMOVED lines=44> */
.L_x_38987:
[----:B------:R-:W-:Y:S05]  /*2cf70*/  BSYNC B1 ;  /* 0x0000000000017941 */ /* 0x000fea0003800000 */
.L_x_38986:
        /* <DEDUP_REMOVED lines=12> */
.L_x_38990:
        /* <DEDUP_REMOVED lines=12> */
.L_x_38993:
[----:B------:R-:W-:Y:S02]  /*2d100*/  IMAD.MOV.U32 R202, RZ, RZ, R4 ;  /* 0x000000ffffca7224 */ /* 0x000fe400078e0004 */
.L_x_38994:
[----:B------:R-:W-:Y:S05]  /*2d110*/  BSYNC B1 ;  /* 0x0000000000017941 */ /* 0x000fea0003800000 */
.L_x_38992:
        /* <DEDUP_REMOVED lines=16> */
.L_x_38998:
[----:B------:R-:W-:Y:S05]  /*2d220*/  BSYNC B2 ;  /* 0x0000000000027941 */ /* 0x000fea0003800000 */
.L_x_38997:
        /* <DEDUP_REMOVED lines=44> */
.L_x_38996:
[----:B------:R-:W-:Y:S05]  /*2d4f0*/  BSYNC B1 ;  /* 0x0000000000017941 */ /* 0x000fea0003800000 */
.L_x_38995:
        /* <DEDUP_REMOVED lines=10> */
.L_x_38991:
        /* <DEDUP_REMOVED lines=12> */
.L_x_39000:
[----:B------:R-:W-:Y:S02]  /*2d660*/  IMAD.MOV.U32 R202, RZ, RZ, R4 ;  /* 0x000000ffffca7224 */ /* 0x000fe400078e0004 */
.L_x_39001:
[----:B------:R-:W-:Y:S05]  /*2d670*/  BSYNC B1 ;  /* 0x0000000000017941 */ /* 0x000fea0003800000 */
.L_x_38999:
        /* <DEDUP_REMOVED lines=16> */
.L_x_39005:
[----:B------:R-:W-:Y:S05]  /*2d780*/  BSYNC B2 ;  /* 0x0000000000027941 */ /* 0x000fea0003800000 */
.L_x_39004:
        /* <DEDUP_REMOVED lines=44> */
.L_x_39003:
[----:B------:R-:W-:Y:S05]  /*2da50*/  BSYNC B1 ;  /* 0x0000000000017941 */ /* 0x000fea0003800000 */
.L_x_39002:
        /* <DEDUP_REMOVED lines=12> */
.L_x_39006:
        /* <DEDUP_REMOVED lines=12> */
.L_x_39009:
[----:B------:R-:W-:Y:S02]  /*2dbe0*/  IMAD.MOV.U32 R205, RZ, RZ, R4 ;  /* 0x000000ffffcd7224 */ /* 0x000fe400078e0004 */
.L_x_39010:
[----:B------:R-:W-:Y:S05]  /*2dbf0*/  BSYNC B1 ;  /* 0x0000000000017941 */ /* 0x000fea0003800000 */
.L_x_39008:
        /* <DEDUP_REMOVED lines=16> */
.L_x_39014:
[----:B------:R-:W-:Y:S05]  /*2dd00*/  BSYNC B2 ;  /* 0x0000000000027941 */ /* 0x000fea0003800000 */
.L_x_39013:
        /* <DEDUP_REMOVED lines=44> */
.L_x_39012:
[----:B------:R-:W-:Y:S05]  /*2dfd0*/  BSYNC B1 ;  /* 0x0000000000017941 */ /* 0x000fea0003800000 */
.L_x_39011:
        /* <DEDUP_REMOVED lines=9> */
.L_x_39007:
        /* <DEDUP_REMOVED lines=12> */
.L_x_39016:
[----:B------:R-:W-:Y:S02]  /*2e130*/  IMAD.MOV.U32 R226, RZ, RZ, R4 ;  /* 0x000000ffffe27224 */ /* 0x000fe400078e0004 */
.L_x_39017:
[----:B------:R-:W-:Y:S05]  /*2e140*/  BSYNC B1 ;  /* 0x0000000000017941 */ /* 0x000fea0003800000 */
.L_x_39015:
        /* <DEDUP_REMOVED lines=16> */
.L_x_39021:
[----:B------:R-:W-:Y:S05]  /*2e250*/  BSYNC B2 ;  /* 0x0000000000027941 */ /* 0x000fea0003800000 */
.L_x_39020:
        /* <DEDUP_REMOVED lines=44> */
.L_x_39019:
[----:B------:R-:W-:Y:S05]  /*2e520*/  BSYNC B1 ;  /* 0x0000000000017941 */ /* 0x000fea0003800000 */
.L_x_39018:
        /* <DEDUP_REMOVED lines=13> */
.L_x_39022:
        /* <DEDUP_REMOVED lines=12> */
.L_x_39025:
[----:B------:R-:W-:Y:S02]  /*2e6c0*/  IMAD.MOV.U32 R206, RZ, RZ, R4 ;  /* 0x000000ffffce7224 */ /* 0x000fe400078e0004 */
.L_x_39026:
[----:B------:R-:W-:Y:S05]  /*2e6d0*/  BSYNC B1 ;  /* 0x0000000000017941 */ /* 0x000fea0003800000 */
.L_x_39024:
        /* <DEDUP_REMOVED lines=19> */
.L_x_39030:
[----:B------:R-:W-:Y:S05]  /*2e810*/  BSYNC B2 ;  /* 0x0000000000027941 */ /* 0x000fea0003800000 */
.L_x_39029:
        /* <DEDUP_REMOVED lines=44> */
.L_x_39028:
[----:B------:R-:W-:Y:S05]  /*2eae0*/  BSYNC B1 ;  /* 0x0000000000017941 */ /* 0x000fea0003800000 */
.L_x_39027:
        /* <DEDUP_REMOVED lines=9> */
.L_x_39023:
        /* <DEDUP_REMOVED lines=45> */
.L_x_39031:
        /* <DEDUP_REMOVED lines=69> */
.L_x_39036:
        /* <DEDUP_REMOVED lines=148> */
.L_x_39037:
        /* <DEDUP_REMOVED lines=36> */
[----:B------:R-:W-:Y:S01]  /*2fe20*/  F2FP.PACK_AB R69, R70, R69 ;  /* 0x000000454645723e */ /* 0x000fe200000000ff */
[----:B------:R-:W-:Y:S02]  /*2fe30*/  FADD.FTZ R70, -R225, R66 ;  /* 0x00000042e1467221 */ /* 0x000fe40000010100 */
[C---:B------:R-:W-:Y:S02]  /*2fe40*/  FMUL.FTZ R66, R224.reuse, R65 ;  /* 0x00000041e0427220 */ /* 0x040fe40000410000 */
[----:B------:R-:W-:Y:S02]  /*2fe50*/  FMUL.FTZ R231, R224, R70 ;  /* 0x00000046e0e77220 */ /* 0x000fe40000410000 */
[----:B-----5:R-:W-:-:S05]  /*2fe60*/  FFMA.FTZ R68, R68, R222, R240 ;  /* 0x000000de44447223 */ /* 0x020fca00000100f0 */
[----:B------:R-:W-:Y:S01]  /*2fe70*/  F2FP.PACK_AB R68, R71, R68 ;  /* 0x000000444744723e */ /* 0x000fe200000000ff */
        /* <DEDUP_REMOVED lines=10> */
[----:B------:R-:W-:Y:S02]  /*2ff20*/  F2FP.PACK_AB R70, R71, R70 ;  /* 0x000000464746723e */ /* 0x000fe400000000ff */
[----:B------:R-:W-:Y:S02]  /*2ff30*/  F2FP.PACK_AB R71, R65, R64 ;  /* 0x000000404147723e */ /* 0x000fe400000000ff */
        /* <DEDUP_REMOVED lines=19> */
[----:B------:R-:W-:Y:S01]  /*30070*/  F2FP.PACK_AB R65, R69, R65 ;  /* 0x000000414541723e */ /* 0x000fe200000000ff */
[----:B------:R-:W-:Y:S01]  /*30080*/  FFMA.FTZ R69, R70, R223, R213 ;  /* 0x000000df46457223 */ /* 0x000fe200000100d5 */
[----:B------:R-:W-:Y:S01]  /*30090*/  F2FP.PACK_AB R67, R68, R67 ;  /* 0x000000434443723e */ /* 0x000fe200000000ff */
[C---:B------:R-:W-:Y:S01]  /*300a0*/  FADD.FTZ R60, -R225.reuse, R60 ;  /* 0x0000003ce13c7221 */ /* 0x040fe20000010100 */
[----:B------:R-:W-:Y:S01]  /*300b0*/  IADD3 R68, P0, R230, c[0x0][0x210], RZ ;  /* 0x00008400e6447a10 */ /* 0x000fe20007f1e0ff */
[C---:B------:R-:W-:Y:S01]  /*300c0*/  FADD.FTZ R61, -R225.reuse, R61 ;  /* 0x0000003de13d7221 */ /* 0x040fe20000010100 */
[----:B------:R-:W3:Y:S01]  /*300d0*/  LDL R223, [R1+0x180] ;  /* 0x0001800001df7983 */ /* 0x000ee20000100800 */
[----:B------:R-:W-:-:S03]  /*300e0*/  FADD.FTZ R62, -R225, R62 ;  /* 0x0000003ee13e7221 */ /* 0x000fc60000010100 */
[----:B------:R-:W3:Y:S01]  /*300f0*/  LDL R70, [R1+0x174] ;  /* 0x0001740001467983 */ /* 0x000ee20000100800 */
[----:B------:R-:W-:-:S03]  /*30100*/  FADD.FTZ R63, -R225, R63 ;  /* 0x0000003fe13f7221 */ /* 0x000fc60000010100 */
[----:B------:R-:W3:Y:S04]  /*30110*/  LDL R230, [R1+0x164] ;  /* 0x0001640001e67983 */ /* 0x000ee80000100800 */
[----:B------:R-:W3:Y:S01]  /*30120*/  LDL R236, [R1+0x178] ;  /* 0x0001780001ec7983 */ /* 0x000ee20000100800 */
[----:B-----5:R-:W-:-:S03]  /*30130*/  FFMA.FTZ R66, R231, R66, R217 ;  /* 0x00000042e7427223 */ /* 0x020fc600000100d9 */
[----:B------:R-:W5:Y:S02]  /*30140*/  LDL R231, [R1+0x160] ;  /* 0x0001600001e77983 */ /* 0x000f640000100800 */
[----:B------:R-:W-:Y:S01]  /*30150*/  F2FP.PACK_AB R66, R66, R64 ;  /* 0x000000404242723e */ /* 0x000fe200000000ff */
[----:B--2---:R-:W-:Y:S02]  /*30160*/  FFMA.FTZ R64, R229, R222, R212 ;  /* 0x000000dee5407223 */ /* 0x004fe400000100d4 */
[----:B------:R-:W2:Y:S03]  /*30170*/  LDL R229, [R1+0x184] ;  /* 0x0001840001e57983 */ /* 0x000ea60000100800 */
[----:B------:R-:W-:Y:S01]  /*30180*/  F2FP.PACK_AB R64, R69, R64 ;  /* 0x000000404540723e */ /* 0x000fe200000000ff */
        /* <DEDUP_REMOVED lines=12> */
[----:B------:R-:W-:Y:S01]  /*30250*/  F2FP.PACK_AB R60, R61, R60 ;  /* 0x0000003c3d3c723e */ /* 0x000fe200000000ff */
        /* <DEDUP_REMOVED lines=8> */
[C---:B------:R-:W-:Y:S02]  /*302e0*/  FADD.FTZ R58, -R225.reuse, R58 ;  /* 0x0000003ae13a7221 */ /* 0x040fe40000010100 */
[----:B------:R-:W-:Y:S02]  /*302f0*/  FADD.FTZ R59, -R225, R59 ;  /* 0x0000003be13b7221 */ /* 0x000fe40000010100 */
[----:B---3--:R-:W-:-:S02]  /*30300*/  FFMA.FTZ R56, R223, R68, R188 ;  /* 0x00000044df387223 */ /* 0x008fc400000100bc */
[----:B------:R-:W-:Y:S01]  /*30310*/  FMUL.FTZ R58, R224, R58 ;  /* 0x0000003ae03a7220 */ /* 0x000fe20000410000 */
[----:B------:R-:W-:Y:S01]  /*30320*/  F2FP.PACK_AB R61, R62, R61 ;  /* 0x0000003d3e3d723e */ /* 0x000fe200000000ff */
[----:B------:R-:W-:Y:S01]  /*30330*/  FMUL.FTZ R59, R224, R59 ;  /* 0x0000003be03b7220 */ /* 0x000fe20000410000 */
[----:B------:R-:W3:Y:S01]  /*30340*/  LDL R223, [R1+0x15c] ;  /* 0x00015c0001df7983 */ /* 0x000ee20000100800 */
[----:B--2---:R-:W-:-:S03]  /*30350*/  FFMA.FTZ R57, R229, R69, R189 ;  /* 0x00000045e5397223 */ /* 0x004fc600000100bd */
[----:B------:R-:W2:Y:S02]  /*30360*/  LDL R229, [R1+0x150] ;  /* 0x0001500001e57983 */ /* 0x000ea40000100800 */
[----:B------:R-:W-:Y:S01]  /*30370*/  F2FP.PACK_AB R62, R57, R56 ;  /* 0x00000038393e723e */ /* 0x000fe200000000ff */
[----:B------:R-:W-:Y:S02]  /*30380*/  FFMA.FTZ R56, R227, R58, R190 ;  /* 0x0000003ae3387223 */ /* 0x000fe400000100be */
[----:B-----5:R-:W-:Y:S01]  /*30390*/  FFMA.FTZ R57, R222, R59, R191 ;  /* 0x0000003bde397223 */ /* 0x020fe200000100bf */
[----:B------:R-:W5:Y:S01]  /*303a0*/  LDL R227, [R1+0x154] ;  /* 0x0001540001e37983 */ /* 0x000f620000100800 */
[----:B------:R-:W-:-:S03]  /*303b0*/  IMAD.MOV.U32 R222, RZ, RZ, 0x10 ;  /* 0x00000010ffde7424 */ /* 0x000fc600078e00ff */
[----:B------:R-:W-:Y:S01]  /*303c0*/  F2FP.PACK_AB R63, R57, R56 ;  /* 0x00000038393f723e */ /* 0x000fe200000000ff */
[----:B------:R-:W-:-:S05]  /*303d0*/  IMAD.WIDE.U32 R56, R211, R222, c[0x0][0x208] ;  /* 0x00008200d3387625 */ /* 0x000fca00078e00de */
[----:B------:R0:W-:Y:S02]  /*303e0*/  STG.E.128 [R56.64], R60 ;  /* 0x0000003c38007986 */ /* 0x0001e4000c101d0a */
[----:B0-----:R-:W-:Y:S02]  /*303f0*/  FFMA.FTZ R62, R70, R64, R137 ;  /* 0x00000040463e7223 */ /* 0x001fe40000010089 */
[----:B------:R-:W5:Y:S01]  /*30400*/  LDL R63, [R1+0x124] ;  /* 0x00012400013f7983 */ /* 0x000f620000100800 */
[----:B------:R-:W-:Y:S02]  /*30410*/  FFMA.FTZ R61, R71, R66, R139 ;  /* 0x00000042473d7223 */ /* 0x000fe4000001008b */
[----:B------:R-:W-:Y:S01]  /*30420*/  FFMA.FTZ R58, R252, R58, R134 ;  /* 0x0000003afc3a7223 */ /* 0x000fe20000010086 */
[----:B------:R-:W5:Y:S01]  /*30430*/  LDL R71, [R1+0x140] ;  /* 0x0001400001477983 */ /* 0x000f620000100800 */
[----:B------:R-:W-:-:S03]  /*30440*/  FFMA.FTZ R59, R239, R59, R135 ;  /* 0x0000003bef3b7223 */ /* 0x000fc60000010087 */
[----:B------:R-:W5:Y:S01]  /*30450*/  LDL R70, [R1+0x144] ;  /* 0x0001440001467983 */ /* 0x000f620000100800 */
[----:B------:R-:W-:Y:S01]  /*30460*/  FFMA.FTZ R60, R230, R69, R133 ;  /* 0x00000045e63c7223 */ /* 0x000fe20000010085 */
[----:B------:R-:W-:Y:S01]  /*30470*/  F2FP.PACK_AB R59, R59, R58 ;  /* 0x0000003a3b3b723e */ /* 0x000fe200000000ff */
[----:B------:R-:W-:Y:S01]  /*30480*/  FFMA.FTZ R58, R231, R68, R132 ;  /* 0x00000044e73a7223 */ /* 0x000fe20000010084 */
[----:B------:R-:W5:Y:S04]  /*30490*/  LDL R69, [R1+0x148] ;  /* 0x0001480001457983 */ /* 0x000f680000100800 */
[----:B------:R-:W5:Y:S01]  /*304a0*/  LDL R68, [R1+0x14c] ;  /* 0x00014c0001447983 */ /* 0x000f620000100800 */
[----:B----4-:R-:W-:Y:S02]  /*304b0*/  FFMA.FTZ R56, R238, R65, R136 ;  /* 0x00000041ee387223 */ /* 0x010fe40000010088 */
[----:B------:R-:W-:Y:S01]  /*304c0*/  FFMA.FTZ R57, R236, R67, R138 ;  /* 0x00000043ec397223 */ /* 0x000fe2000001008a */
[----:B------:R-:W4:Y:S04]  /*304d0*/  LDL R65, [R1+0x12c] ;  /* 0x00012c0001417983 */ /* 0x000f280000100800 */
[----:B------:R-:W4:Y:S01]  /*304e0*/  LDL R67, [R1+0x120] ;  /* 0x0001200001437983 */ /* 0x000f220000100800 */
[----:B------:R-:W-:-:S02]  /*304f0*/  F2FP.PACK_AB R58, R60, R58 ;  /* 0x0000003a3c3a723e */ /* 0x000fc400000000ff */
[----:B------:R-:W-:Y:S01]  /*30500*/  F2FP.PACK_AB R57, R61, R57 ;  /* 0x000000393d39723e */ /* 0x000fe200000000ff */
[----:B------:R-:W-:Y:S01]  /*30510*/  IMAD.WIDE.U32 R60, R211, R222, c[0x0][0x210] ;  /* 0x00008400d33c7625 */ /* 0x000fe200078e00de */
[----:B------:R-:W-:Y:S01]  /*30520*/  F2FP.PACK_AB R56, R62, R56 ;  /* 0x000000383e38723e */ /* 0x000fe200000000ff */
        /* <DEDUP_REMOVED lines=23> */
[----:B------:R-:W-:Y:S01]  /*306a0*/  F2FP.PACK_AB R53, R54, R53 ;  /* 0x000000353635723e */ /* 0x000fe200000000ff */
[----:B------:R-:W-:Y:S01]  /*306b0*/  FADD.FTZ R54, -R225, R50 ;  /* 0x00000032e1367221 */ /* 0x000fe20000010100 */
[----:B------:R-:W3:Y:S01]  /*306c0*/  LDL R223, [R1+0x118] ;  /* 0x0001180001df7983 */ /* 0x000ee20000100800 */
[----:B------:R-:W-:-:S02]  /*306d0*/  FMUL.FTZ R61, R224, R48 ;  /* 0x00000030e03d7220 */ /* 0x000fc40000410000 */
[----:B------:R-:W-:Y:S01]  /*306e0*/  FMUL.FTZ R50, R224, R49 ;  /* 0x00000031e0327220 */ /* 0x000fe20000410000 */
[----:B------:R-:W3:Y:S01]  /*306f0*/  LDL R236, [R1+0xe8] ;  /* 0x0000e80001ec7983 */ /* 0x000ee20000100800 */
[C---:B------:R-:W-:Y:S02]  /*30700*/  FADD.FTZ R45, -R225.reuse, R45 ;  /* 0x0000002de12d7221 */ /* 0x040fe40000010100 */
[----:B------:R-:W-:Y:S01]  /*30710*/  FADD.FTZ R44, -R225, R44 ;  /* 0x0000002ce12c7221 */ /* 0x000fe20000010100 */
[----:B------:R-:W3:Y:S01]  /*30720*/  LDL R239, [R1+0xe0] ;  /* 0x0000e00001ef7983 */ /* 0x000ee20000100800 */
[----:B--2---:R-:W-:Y:S02]  /*30730*/  FFMA.FTZ R52, R229, R57, R184 ;  /* 0x00000039e5347223 */ /* 0x004fe400000100b8 */
[----:B------:R-:W-:Y:S01]  /*30740*/  FADD.FTZ R30, -R225, R30 ;  /* 0x0000001ee11e7221 */ /* 0x000fe20000010100 */
[----:B------:R-:W2:Y:S01]  /*30750*/  LDL R229, [R1+0xec] ;  /* 0x0000ec0001e57983 */ /* 0x000ea20000100800 */
[----:B-----5:R-:W-:-:S02]  /*30760*/  FFMA.FTZ R55, R227, R56, R185 ;  /* 0x00000038e3377223 */ /* 0x020fc400000100b9 */
[----:B------:R-:W-:Y:S01]  /*30770*/  FADD.FTZ R31, -R225, R31 ;  /* 0x0000001fe11f7221 */ /* 0x000fe20000010100 */
[----:B------:R-:W5:Y:S02]  /*30780*/  LDL R227, [R1+0xe4] ;  /* 0x0000e40001e37983 */ /* 0x000f640000100800 */
        /* <DEDUP_REMOVED lines=8> */
[----:B------:R-:W-:-:S04]  /*30810*/  F2FP.PACK_AB R54, R55, R54 ;  /* 0x000000363736723e */ /* 0x000fc800000000ff */
[----:B------:R-:W-:Y:S01]  /*30820*/  F2FP.PACK_AB R55, R49, R48 ;  /* 0x000000303137723e */ /* 0x000fe200000000ff */
        /* <DEDUP_REMOVED lines=10> */
[----:B------:R-:W-:Y:S01]  /*308d0*/  F2FP.PACK_AB R51, R49, R51 ;  /* 0x000000333133723e */ /* 0x000fe200000000ff */
[----:B------:R-:W-:Y:S01]  /*308e0*/  FADD.FTZ R53, -R225, R17 ;  /* 0x00000011e1357221 */ /* 0x000fe20000010100 */
[----:B------:R-:W-:Y:S01]  /*308f0*/  F2FP.PACK_AB R50, R50, R48 ;  /* 0x000000303232723e */ /* 0x000fe200000000ff */
[----:B------:R-:W-:-:S02]  /*30900*/  FFMA.FTZ R16, R62, R57, R128 ;  /* 0x000000393e107223 */ /* 0x000fc40000010080 */
[----:B------:R-:W-:Y:S02]  /*30910*/  FADD.FTZ R57, -R225, R199 ;  /* 0x000000c7e1397221 */ /* 0x000fe40000010100 */
[----:B------:R-:W5:Y:S01]  /*30920*/  LDL R199, [R1+0x114] ;  /* 0x0001140001c77983 */ /* 0x000f620000100800 */
[----:B----4-:R-:W-:Y:S02]  /*30930*/  FFMA.FTZ R48, R55, R56, R129 ;  /* 0x0000003837307223 */ /* 0x010fe40000010081 */
[----:B--2---:R-:W-:Y:S02]  /*30940*/  FFMA.FTZ R17, R61, R58, R130 ;  /* 0x0000003a3d117223 */ /* 0x004fe40000010082 */
[----:B---3--:R-:W-:Y:S01]  /*30950*/  FFMA.FTZ R49, R60, R59, R131 ;  /* 0x0000003b3c317223 */ /* 0x008fe20000010083 */
[----:B------:R-:W-:-:S04]  /*30960*/  F2FP.PACK_AB R48, R48, R16 ;  /* 0x000000103030723e */ /* 0x000fc800000000ff */
[----:B------:R-:W-:Y:S01]  /*30970*/  F2FP.PACK_AB R49, R49, R17 ;  /* 0x000000113131723e */ /* 0x000fe200000000ff */
        /* <DEDUP_REMOVED lines=17> */
[----:B------:R-:W-:Y:S02]  /*30a90*/  FADD.FTZ R18, -R225, R18 ;  /* 0x00000012e1127221 */ /* 0x000fe40000010100 */
[C---:B------:R-:W-:Y:S02]  /*30aa0*/  FMUL.FTZ R48, R224.reuse, R45 ;  /* 0x0000002de0307220 */ /* 0x040fe40000410000 */
[C---:B------:R-:W-:Y:S02]  /*30ab0*/  FMUL.FTZ R44, R224.reuse, R44 ;  /* 0x0000002ce02c7220 */ /* 0x040fe40000410000 */
[C---:B------:R-:W-:Y:S02]  /*30ac0*/  FMUL.FTZ R45, R224.reuse, R52 ;  /* 0x00000034e02d7220 */ /* 0x040fe40000410000 */
[C---:B------:R-:W-:Y:S02]  /*30ad0*/  FMUL.FTZ R69, R224.reuse, R19 ;  /* 0x00000013e0457220 */ /* 0x040fe40000410000 */
[----:B------:R-:W-:-:S02]  /*30ae0*/  FMUL.FTZ R62, R224, R30 ;  /* 0x0000001ee03e7220 */ /* 0x000fc40000410000 */
        /* <DEDUP_REMOVED lines=29> */
[----:B------:R-:W-:Y:S01]  /*30cc0*/  F2FP.PACK_AB R17, R18, R17 ;  /* 0x000000111211723e */ /* 0x000fe200000000ff */
        /* <DEDUP_REMOVED lines=24> */
[----:B------:R-:W-:Y:S01]  /*30e50*/  F2FP.PACK_AB R18, R27, R18 ;  /* 0x000000121b12723e */ /* 0x000fe200000000ff */
[----:B--2---:R-:W-:Y:S02]  /*30e60*/  FFMA.FTZ R16, R207, R44, R176 ;  /* 0x0000002ccf107223 */ /* 0x004fe400000100b0 */
[----:B------:R-:W2:Y:S03]  /*30e70*/  LDL R207, [R1+0xd4] ;  /* 0x0000d40001cf7983 */ /* 0x000ea60000100800 */
[----:B------:R-:W-:Y:S01]  /*30e80*/  F2FP.PACK_AB R16, R19, R16 ;  /* 0x000000101310723e */ /* 0x000fe200000000ff */
[----:B---3--:R-:W-:Y:S02]  /*30e90*/  FFMA.FTZ R21, R202, R49, R122 ;  /* 0x00000031ca157223 */ /* 0x008fe4000001007a */
[----:B------:R-:W-:Y:S01]  /*30ea0*/  FFMA.FTZ R19, R238, R197, R174 ;  /* 0x000000c5ee137223 */ /* 0x000fe200000100ae */
[----:B------:R-:W3:Y:S01]  /*30eb0*/  LDL R202, [R1+0xa8] ;  /* 0x0000a80001ca7983 */ /* 0x000ee20000100800 */
[----:B----4-:R-:W-:-:S03]  /*30ec0*/  FFMA.FTZ R49, R201, R48, R121 ;  /* 0x00000030c9317223 */ /* 0x010fc60000010079 */
[----:B------:R-:W4:Y:S01]  /*30ed0*/  LDL R201, [R1+0xb0] ;  /* 0x0000b00001c97983 */ /* 0x000f220000100800 */
[----:B------:R-:W-:Y:S01]  /*30ee0*/  F2FP.PACK_AB R19, R20, R19 ;  /* 0x000000131413723e */ /* 0x000fe200000000ff */
        /* <DEDUP_REMOVED lines=22> */
[----:B------:R-:W-:Y:S01]  /*31050*/  F2FP.PACK_AB R21, R26, R21 ;  /* 0x000000151a15723e */ /* 0x000fe200000000ff */
[----:B------:R-:W-:Y:S02]  /*31060*/  FFMA.FTZ R22, R239, R51, R116 ;  /* 0x00000033ef167223 */ /* 0x000fe40000010074 */
[----:B-----5:R-:W-:-:S02]  /*31070*/  FFMA.FTZ R31, R31, R63, R165 ;  /* 0x0000003f1f1f7223 */ /* 0x020fc400000100a5 */
        /* <DEDUP_REMOVED lines=11> */
[----:B------:R-:W5:Y:S02]  /*31130*/  LDL R199, [R1+0x90] ;  /* 0x0000900001c77983 */ /* 0x000f640000100800 */
[----:B------:R-:W-:Y:S01]  /*31140*/  F2FP.PACK_AB R25, R44, R25 ;  /* 0x000000192c19723e */ /* 0x000fe200000000ff */
        /* <DEDUP_REMOVED lines=13> */
[----:B------:R-:W-:Y:S01]  /*31220*/  F2FP.PACK_AB R24, R48, R24 ;  /* 0x000000183018723e */ /* 0x000fe200000000ff */
        /* <DEDUP_REMOVED lines=15> */
[----:B------:R-:W-:Y:S01]  /*31320*/  F2FP.PACK_AB R19, R57, R44 ;  /* 0x0000002c3913723e */ /* 0x000fe200000000ff */
        /* <DEDUP_REMOVED lines=11> */
[----:B------:R-:W-:-:S03]  /*313e0*/  F2FP.PACK_AB R16, R20, R16 ;  /* 0x000000101410723e */ /* 0x000fc600000000ff */
[----:B------:R-:W4:Y:S01]  /*313f0*/  LDL R51, [R1+0x58] ;  /* 0x0000580001337983 */ /* 0x000f220000100800 */
[----:B------:R-:W-:Y:S02]  /*31400*/  F2FP.PACK_AB R17, R23, R17 ;  /* 0x000000111711723e */ /* 0x000fe400000000ff */
[----:B------:R-:W-:Y:S01]  /*31410*/  F2FP.PACK_AB R18, R26, R18 ;  /* 0x000000121a12723e */ /* 0x000fe200000000ff */
[----:B------:R-:W4:Y:S04]  /*31420*/  LDL R43, [R1+0x54] ;  /* 0x00005400012b7983 */ /* 0x000f280000100800 */
[----:B------:R-:W4:Y:S01]  /*31430*/  LDL R63, [R1+0x18] ;  /* 0x00001800013f7983 */ /* 0x000f220000100800 */
[----:B-----5:R-:W-:Y:S02]  /*31440*/  FFMA.FTZ R24, R199, R28, R160 ;  /* 0x0000001cc7187223 */ /* 0x020fe400000100a0 */
[----:B------:R-:W-:-:S02]  /*31450*/  FFMA.FTZ R25, R198, R29, R161 ;  /* 0x0000001dc6197223 */ /* 0x000fc400000100a1 */
[----:B------:R-:W5:Y:S01]  /*31460*/  LDL R198, [R1+0x28] ;  /* 0x0000280001c67983 */ /* 0x000f620000100800 */
[----:B------:R-:W-:Y:S02]  /*31470*/  FFMA.FTZ R21, R197, R62, R162 ;  /* 0x0000003ec5157223 */ /* 0x000fe400000100a2 */
[----:B------:R-:W-:Y:S01]  /*31480*/  FFMA.FTZ R22, R196, R64, R163 ;  /* 0x00000040c4167223 */ /* 0x000fe200000100a3 */
[----:B------:R-:W-:Y:S01]  /*31490*/  F2FP.PACK_AB R20, R25, R24 ;  /* 0x000000181914723e */ /* 0x000fe200000000ff */
[----:B------:R-:W5:Y:S03]  /*314a0*/  LDL R196, [R1+0x30] ;  /* 0x0000300001c47983 */ /* 0x000f660000100800 */
[----:B------:R-:W-:Y:S01]  /*314b0*/  F2FP.PACK_AB R21, R22, R21 ;  /* 0x000000151615723e */ /* 0x000fe200000000ff */
        /* <DEDUP_REMOVED lines=12> */
[----:B------:R-:W-:Y:S01]  /*31580*/  F2FP.PACK_AB R25, R36, R25 ;  /* 0x000000192419723e */ /* 0x000fe200000000ff */
        /* <DEDUP_REMOVED lines=8> */
[----:B------:R-:W-:Y:S01]  /*31610*/  F2FP.PACK_AB R23, R24, R23 ;  /* 0x000000171817723e */ /* 0x000fe200000000ff */
[----:B------:R-:W-:Y:S02]  /*31620*/  FFMA.FTZ R24, R58, R28, R104 ;  /* 0x0000001c3a187223 */ /* 0x000fe40000010068 */
[----:B------:R-:W4:Y:S01]  /*31630*/  LDL R61, [R1] ;  /* 0x00000000013d7983 */ /* 0x000f220000100800 */
[----:B------:R-:W-:-:S03]  /*31640*/  FFMA.FTZ R28, R57, R32, R152 ;  /* 0x00000020391c7223 */ /* 0x000fc60000010098 */
[----:B------:R-:W4:Y:S01]  /*31650*/  LDL R57, [R1+0x8] ;  /* 0x0000080001397983 */ /* 0x000f220000100800 */
[----:B------:R-:W-:-:S03]  /*31660*/  FFMA.FTZ R36, R46, R69, R151 ;  /* 0x000000452e247223 */ /* 0x000fc60000010097 */
[----:B------:R-:W4:Y:S01]  /*31670*/  LDL R46, [R1+0xc] ;  /* 0x00000c00012e7983 */ /* 0x000f220000100800 */
[----:B------:R-:W-:Y:S01]  /*31680*/  F2FP.PACK_AB R22, R37, R22 ;  /* 0x000000162516723e */ /* 0x000fe200000000ff */
[----:B------:R-:W-:Y:S01]  /*31690*/  FFMA.FTZ R37, R49, R47, R149 ;  /* 0x0000002f31257223 */ /* 0x000fe20000010095 */
[----:B------:R-:W-:Y:S01]  /*316a0*/  F2FP.PACK_AB R27, R30, R27 ;  /* 0x0000001b1e1b723e */ /* 0x000fe200000000ff */
[----:B------:R-:W-:Y:S01]  /*316b0*/  FFMA.FTZ R30, R50, R45, R148 ;  /* 0x0000002d321e7223 */ /* 0x000fe20000010094 */
[----:B------:R-:W-:Y:S01]  /*316c0*/  F2FP.PACK_AB R26, R31, R26 ;  /* 0x0000001a1f1a723e */ /* 0x000fe200000000ff */
[----:B------:R-:W-:Y:S02]  /*316d0*/  FFMA.FTZ R31, R48, R52, R150 ;  /* 0x00000034301f7223 */ /* 0x000fe40000010096 */
[----:B------:R-:W-:Y:S01]  /*316e0*/  FFMA.FTZ R44, R44, R29, R105 ;  /* 0x0000001d2c2c7223 */ /* 0x000fe20000010069 */
[----:B------:R-:W-:Y:S02]  /*316f0*/  F2FP.PACK_AB R30, R37, R30 ;  /* 0x0000001e251e723e */ /* 0x000fe400000000ff */
[----:B------:R-:W-:Y:S01]  /*31700*/  F2FP.PACK_AB R31, R36, R31 ;  /* 0x0000001f241f723e */ /* 0x000fe200000000ff */
[----:B------:R-:W-:Y:S01]  /*31710*/  IMAD.WIDE.U32 R36, R209, R222, c[0x0][0x210] ;  /* 0x00008400d1247625 */ /* 0x000fe200078e00de */
[----:B------:R-:W-:-:S03]  /*31720*/  F2FP.PACK_AB R24, R44, R24 ;  /* 0x000000182c18723e */ /* 0x000fc600000000ff */
        /* <DEDUP_REMOVED lines=9> */
[----:B------:R-:W-:Y:S02]  /*317c0*/  F2FP.PACK_AB R28, R43, R28 ;  /* 0x0000001c2b1c723e */ /* 0x000fe400000000ff */
[----:B------:R-:W-:Y:S02]  /*317d0*/  F2FP.PACK_AB R29, R40, R29 ;  /* 0x0000001d281d723e */ /* 0x000fe400000000ff */
        /* <DEDUP_REMOVED lines=8> */
[----:B------:R-:W-:Y:S01]  /*31860*/  F2FP.PACK_AB R19, R43, R40 ;  /* 0x000000282b13723e */ /* 0x000fe200000000ff */
[----:B------:R-:W-:Y:S02]  /*31870*/  FFMA.FTZ R18, R67, R45, R92 ;  /* 0x0000002d43127223 */ /* 0x000fe4000001005c */
[----:B------:R-:W-:Y:S02]  /*31880*/  FFMA.FTZ R22, R62, R41, R147 ;  /* 0x000000293e167223 */ /* 0x000fe40000010093 */
[----:B------:R-:W-:-:S03]  /*31890*/  FFMA.FTZ R29, R60, R54, R141 ;  /* 0x000000363c1d7223 */ /* 0x000fc6000001008d */
[----:B------:R-:W-:Y:S01]  /*318a0*/  F2FP.PACK_AB R21, R22, R21 ;  /* 0x000000151615723e */ /* 0x000fe200000000ff */
[----:B------:R-:W-:Y:S02]  /*318b0*/  IMAD R221, R237, c[0x0][0x160], R221 ;  /* 0x00005800eddd7a24 */ /* 0x000fe400078e02dd */
[----:B--2---:R-:W-:Y:S02]  /*318c0*/  FFMA.FTZ R26, R66, R47, R93 ;  /* 0x0000002f421a7223 */ /* 0x004fe4000001005d */
[----:B---3--:R-:W-:-:S03]  /*318d0*/  FFMA.FTZ R25, R64, R34, R145 ;  /* 0x0000002240197223 */ /* 0x008fc60000010091 */
[----:B------:R-:W-:Y:S01]  /*318e0*/  F2FP.PACK_AB R18, R26, R18 ;  /* 0x000000121a12723e */ /* 0x000fe200000000ff */
[----:B----4-:R-:W-:Y:S02]  /*318f0*/  FFMA.FTZ R20, R71, R35, R97 ;  /* 0x0000002347147223 */ /* 0x010fe40000010061 */
[----:B------:R-:W-:Y:S02]  /*31900*/  FFMA.FTZ R24, R65, R33, R144 ;  /* 0x0000002141187223 */ /* 0x000fe40000010090 */
[----:B------:R-:W-:Y:S02]  /*31910*/  FFMA.FTZ R17, R70, R39, R98 ;  /* 0x0000002746117223 */ /* 0x000fe40000010062 */
[----:B------:R-:W-:Y:S01]  /*31920*/  FFMA.FTZ R23, R68, R42, R99 ;  /* 0x0000002a44177223 */ /* 0x000fe20000010063 */
[----:B------:R-:W-:Y:S02]  /*31930*/  F2FP.PACK_AB R16, R20, R16 ;  /* 0x000000101410723e */ /* 0x000fe400000000ff */
[----:B------:R-:W-:-:S02]  /*31940*/  F2FP.PACK_AB R20, R25, R24 ;  /* 0x000000181914723e */ /* 0x000fc400000000ff */
[----:B------:R-:W-:Y:S01]  /*31950*/  F2FP.PACK_AB R17, R23, R17 ;  /* 0x000000111711723e */ /* 0x000fe200000000ff */
[----:B------:R-:W-:Y:S02]  /*31960*/  FFMA.FTZ R23, R57, R55, R142 ;  /* 0x0000003739177223 */ /* 0x000fe4000001008e */
[-C--:B------:R-:W-:Y:S02]  /*31970*/  FFMA.FTZ R24, R46, R56.reuse, R143 ;  /* 0x000000382e187223 */ /* 0x080fe4000001008f */
[----:B------:R-:W-:Y:S02]  /*31980*/  FFMA.FTZ R26, R244, R53, R84 ;  /* 0x00000035f41a7223 */ /* 0x000fe40000010054 */
[----:B------:R-:W-:Y:S01]  /*31990*/  FFMA.FTZ R25, R247, R56, R87 ;  /* 0x00000038f7197223 */ /* 0x000fe20000010057 */
[----:B------:R-:W-:Y:S02]  /*319a0*/  F2FP.PACK_AB R23, R24, R23 ;  /* 0x000000171817723e */ /* 0x000fe400000000ff */
[----:B------:R-:W-:Y:S01]  /*319b0*/  SHF.L.U32 R24, R9, 0x4, RZ ;  /* 0x0000000409187819 */ /* 0x000fe200000006ff */
[----:B------:R-:W-:Y:S01]  /*319c0*/  FFMA.FTZ R22, R61, R53, R140 ;  /* 0x000000353d167223 */ /* 0x000fe2000001008c */
[----:B------:R-:W-:-:S02]  /*319d0*/  F2FP.PACK_AB R26, R28, R26 ;  /* 0x0000001a1c1a723e */ /* 0x000fc400000000ff */
[----:B------:R-:W-:Y:S01]  /*319e0*/  F2FP.PACK_AB R27, R25, R27 ;  /* 0x0000001b191b723e */ /* 0x000fe200000000ff */
[----:B------:R-:W-:Y:S01]  /*319f0*/  FFMA.FTZ R25, R250, R38, R90 ;  /* 0x00000026fa197223 */ /* 0x000fe2000001005a */
[C---:B------:R-:W-:Y:S02]  /*31a00*/  IADD3 R28, P0, R24.reuse, c[0x0][0x208], RZ ;  /* 0x00008200181c7a10 */ /* 0x040fe40007f1e0ff */
[----:B------:R-:W-:Y:S01]  /*31a10*/  IADD3 R30, P1, R24, c[0x0][0x210], RZ ;  /* 0x00008400181e7a10 */ /* 0x000fe20007f3e0ff */
[----:B------:R-:W-:Y:S01]  /*31a20*/  FFMA.FTZ R24, R251, R41, R91 ;  /* 0x00000029fb187223 */ /* 0x000fe2000001005b */
[----:B------:R-:W-:Y:S01]  /*31a30*/  SHF.R.U32.HI R9, RZ, 0x1c, R9 ;  /* 0x0000001cff097819 */ /* 0x000fe20000011609 */
[----:B------:R-:W-:Y:S02]  /*31a40*/  FFMA.FTZ R35, R248, R33, R88 ;  /* 0x00000021f8237223 */ /* 0x000fe40000010058 */
[----:B------:R-:W-:Y:S01]  /*31a50*/  FFMA.FTZ R34, R249, R34, R89 ;  /* 0x00000022f9227223 */ /* 0x000fe20000010059 */
[----:B------:R-:W-:Y:S01]  /*31a60*/  F2FP.PACK_AB R22, R29, R22 ;  /* 0x000000161d16723e */ /* 0x000fe200000000ff */
[----:B------:R-:W-:Y:S01]  /*31a70*/  IMAD.WIDE.U32 R32, R220, R222, c[0x0][0x210] ;  /* 0x00008400dc207625 */ /* 0x000fe200078e00de */
[----:B------:R-:W-:-:S02]  /*31a80*/  IADD3.X R29, R9, c[0x0][0x20c], RZ, P0, !PT ;  /* 0x00008300091d7a10 */ /* 0x000fc400007fe4ff */
[----:B------:R-:W-:Y:S02]  /*31a90*/  F2FP.PACK_AB R25, R24, R25 ;  /* 0x000000191819723e */ /* 0x000fe400000000ff */
[----:B------:R-:W-:Y:S02]  /*31aa0*/  IADD3.X R31, R9, c[0x0][0x214], RZ, P1, !PT ;  /* 0x00008500091f7a10 */ /* 0x000fe40000ffe4ff */
[----:B------:R-:W-:Y:S01]  /*31ab0*/  F2FP.PACK_AB R24, R34, R35 ;  /* 0x000000232218723e */ /* 0x000fe200000000ff */
[----:B------:R0:W-:Y:S04]  /*31ac0*/  STG.E.128 [R32.64], R16 ;  /* 0x0000001020007986 */ /* 0x0001e8000c101d0a */
[----:B------:R0:W-:Y:S04]  /*31ad0*/  STG.E.128 [R28.64], R20 ;  /* 0x000000141c007986 */ /* 0x0001e8000c101d0a */
[----:B------:R0:W-:Y:S01]  /*31ae0*/  STG.E.128 [R30.64], R24 ;  /* 0x000000181e007986 */ /* 0x0001e2000c101d0a */
[----:B------:R-:W-:-:S13]  /*31af0*/  ISETP.GE.AND P0, PT, R221, c[0x0][0x164], PT ;  /* 0x00005900dd007a0c */ /* 0x000fda0003f06270 */
[----:B0-----:R-:W-:Y:S01]  /*31b00*/  @P0 CALL.REL.NOINC `(.L_x_39034) ;  /* 0x0000001000000944 */ /* 0x001fe20003c00000 */
[----:B------:R-:W-:Y:S05]  /*31b10*/  BRA `(.L_x_39035) ;  /* 0xfffcfc3000007947 */ /* 0x000fea000383ffff */
.L_x_39034:
[----:B------:R-:W-:Y:S05]  /*31b20*/  BSYNC B0 ;  /* 0x0000000000007941 */ /* 0x000fea0003800000 */
.L_x_37999:
[----:B------:R-:W-:Y:S05]  /*31b30*/  EXIT ;  /* 0x000000000000794d */ /* 0x000fea0003800000 */
.L_x_39032:
[----:B------:R-:W-:Y:S01]  /*31b40*/  IMAD.MOV.U32 R223, RZ, RZ, 0x1 ;  /* 0x00000001ffdf7424 */ /* 0x000fe200078e00ff */
[----:B------:R-:W-:Y:S01]  /*31b50*/  MOV R222, 0x31b90 ;  /* 0x00031b9000de7802 */ /* 0x000fe20000000f00 */
[----:B------:R-:W-:Y:S02]  /*31b60*/  IMAD.MOV.U32 R226, RZ, RZ, 0x1f ;  /* 0x0000001fffe27424 */ /* 0x000fe400078e00ff */
[----:B------:R-:W-:Y:S02]  /*31b70*/  IMAD.MOV.U32 R224, RZ, RZ, -0x1 ;  /* 0xffffffffffe07424 */ /* 0x000fe400078e00ff */
[----:B------:R-:W-:Y:S05]  /*31b80*/  CALL.REL.NOINC `($__internal_61_$__cuda_sm70_shflsync_bfly_p) ;  /* 0x00000ba000007944 */ /* 0x000fea0003c00000 */
[----:B-1----:R-:W-:Y:S01]  /*31b90*/  IMAD.MOV.U32 R222, RZ, RZ, R224 ;  /* 0x000000ffffde7224 */ /* 0x002fe200078e00e0 */
[----:B------:R-:W-:Y:S05]  /*31ba0*/  BRA `(.L_x_39036) ;  /* 0xffffd6f000007947 */ /* 0x000fea000383ffff */
.L_x_39033:
[----:B------:R-:W-:Y:S01]  /*31bb0*/  HFMA2.MMA R223, -RZ, RZ, 0, 1.1920928955078125e-07 ;  /* 0x00000002ffdf7435 */ /* 0x000fe200000001ff */
[----:B------:R-:W-:Y:S01]  /*31bc0*/  IMAD.MOV.U32 R226, RZ, RZ, 0x1f ;  /* 0x0000001fffe27424 */ /* 0x000fe200078e00ff */
[----:B------:R-:W-:Y:S01]  /*31bd0*/  MOV R222, 0x31c00 ;  /* 0x00031c0000de7802 */ /* 0x000fe20000000f00 */
[----:B------:R-:W-:-:S03]  /*31be0*/  IMAD.MOV.U32 R224, RZ, RZ, -0x1 ;  /* 0xffffffffffe07424 */ /* 0x000fc600078e00ff */
[----:B------:R-:W-:Y:S05]  /*31bf0*/  CALL.REL.NOINC `($__internal_61_$__cuda_sm70_shflsync_bfly_p) ;  /* 0x00000b3000007944 */ /* 0x000fea0003c00000 */
[----:B-1----:R-:W-:Y:S01]  /*31c00*/  FADD.FTZ R225, R225, R224 ;  /* 0x000000e0e1e17221 */ /* 0x002fe20000010000 */
[----:B------:R-:W-:Y:S01]  /*31c10*/  MOV R224, 0xffffffff ;  /* 0xffffffff00e07802 */ /* 0x000fe20000000f00 */
[----:B------:R-:W-:Y:S01]  /*31c20*/  IMAD.MOV.U32 R223, RZ, RZ, 0x4 ;  /* 0x00000004ffdf7424 */ /* 0x000fe200078e00ff */
[----:B------:R-:W-:Y:S01]  /*31c30*/  MOV R222, 0x31c60 ;  /* 0x00031c6000de7802 */ /* 0x000fe20000000f00 */
[----:B------:R-:W-:-:S02]  /*31c40*/  IMAD.MOV.U32 R226, RZ, RZ, 0x1f ;  /* 0x0000001fffe27424 */ /* 0x000fc400078e00ff */
[----:B------:R-:W-:Y:S05]  /*31c50*/  CALL.REL.NOINC `($__internal_61_$__cuda_sm70_shflsync_bfly_p) ;  /* 0x00000ad000007944 */ /* 0x000fea0003c00000 */
[----:B-1----:R-:W-:Y:S01]  /*31c60*/  FADD.FTZ R225, R225, R224 ;  /* 0x000000e0e1e17221 */ /* 0x002fe20000010000 */
[----:B------:R-:W-:Y:S01]  /*31c70*/  MOV R222, 0x31cc0 ;  /* 0x00031cc000de7802 */ /* 0x000fe20000000f00 */
[----:B------:R-:W-:-:S02]  /*31c80*/  IMAD.MOV.U32 R223, RZ, RZ, 0x8 ;  /* 0x00000008ffdf7424 */ /* 0x000fc400078e00ff */
[----:B------:R-:W-:Y:S02]  /*31c90*/  IMAD.MOV.U32 R226, RZ, RZ, 0x1f ;  /* 0x0000001fffe27424 */ /* 0x000fe400078e00ff */
[----:B------:R-:W-:Y:S02]  /*31ca0*/  IMAD.MOV.U32 R224, RZ, RZ, -0x1 ;  /* 0xffffffffffe07424 */ /* 0x000fe400078e00ff */
[----:B------:R-:W-:Y:S05]  /*31cb0*/  CALL.REL.NOINC `($__internal_61_$__cuda_sm70_shflsync_bfly_p) ;  /* 0x00000a7000007944 */ /* 0x000fea0003c00000 */
[----:B------:R-:W-:Y:S01]  /*31cc0*/  HFMA2.MMA R226, -RZ, RZ, 0, 1.847743988037109375e-06 ;  /* 0x0000001fffe27435 */ /* 0x000fe200000001ff */
[----:B-1----:R-:W-:Y:S01]  /*31cd0*/  FADD.FTZ R225, R225, R224 ;  /* 0x000000e0e1e17221 */ /* 0x002fe20000010000 */
[----:B------:R-:W-:Y:S01]  /*31ce0*/  MOV R222, 0x31d20 ;  /* 0x00031d2000de7802 */ /* 0x000fe20000000f00 */
[----:B------:R-:W-:Y:S02]  /*31cf0*/  IMAD.MOV.U32 R223, RZ, RZ, 0x10 ;  /* 0x00000010ffdf7424 */ /* 0x000fe400078e00ff */
[----:B------:R-:W-:Y:S02]  /*31d00*/  IMAD.MOV.U32 R224, RZ, RZ, -0x1 ;  /* 0xffffffffffe07424 */ /* 0x000fe400078e00ff */
[----:B------:R-:W-:Y:S05]  /*31d10*/  CALL.REL.NOINC `($__internal_61_$__cuda_sm70_shflsync_bfly_p) ;  /* 0x00000a1000007944 */ /* 0x000fea0003c00000 */
[----:B-1----:R-:W-:Y:S02]  /*31d20*/  FADD.FTZ R222, R225, R224 ;  /* 0x000000e0e1de7221 */ /* 0x002fe40000010000 */
[----:B------:R-:W-:Y:S02]  /*31d30*/  IMAD.MOV.U32 R226, RZ, RZ, 0x1f ;  /* 0x0000001fffe27424 */ /* 0x000fe400078e00ff */
[----:B------:R-:W-:-:S02]  /*31d40*/  FMUL.FTZ R227, R222, c[0x0][0x1e0] ;  /* 0x00007800dee37a20 */ /* 0x000fc40000410000 */
[----:B------:R-:W-:Y:S02]  /*31d50*/  IMAD.MOV.U32 R224, RZ, RZ, -0x1 ;  /* 0xffffffffffe07424 */ /* 0x000fe400078e00ff */
        /* <DEDUP_REMOVED lines=129> */
[----:B------:R-:W-:Y:S02]  /*32570*/  IMAD.MOV.U32 R223, RZ, RZ, 0x1 ;  /* 0x00000001ffdf7424 */ /* 0x000fe400078e00ff */
[----:B------:R-:W-:Y:S05]  /*32580*/  CALL.REL.NOINC `($__internal_61_$__cuda_sm70_shflsync_bfly_p) ;  /* 0x000001a000007944 */ /* 0x000fea0003c00000 */
[----:B-1----:R-:W-:Y:S01]  /*32590*/  FADD.FTZ R225, R225, R224 ;  /* 0x000000e0e1e17221 */ /* 0x002fe20000010000 */
[----:B------:R-:W-:Y:S01]  /*325a0*/  MOV R223, 0x2 ;  /* 0x0000000200df7802 */ /* 0x000fe20000000f00 */
[----:B------:R-:W-:Y:S01]  /*325b0*/  IMAD.MOV.U32 R226, RZ, RZ, 0x1f ;  /* 0x0000001fffe27424 */ /* 0x000fe200078e00ff */
[----:B------:R-:W-:Y:S01]  /*325c0*/  MOV R222, 0x325f0 ;  /* 0x000325f000de7802 */ /* 0x000fe20000000f00 */
[----:B------:R-:W-:Y:S02]  /*325d0*/  IMAD.MOV.U32 R224, RZ, RZ, -0x1 ;  /* 0xffffffffffe07424 */ /* 0x000fe400078e00ff */
        /* <DEDUP_REMOVED lines=19> */
[----:B-1----:R-:W-:Y:S01]  /*32710*/  IMAD.MOV.U32 R222, RZ, RZ, R224 ;  /* 0x000000ffffde7224 */ /* 0x002fe200078e00e0 */
[----:B------:R-:W-:Y:S05]  /*32720*/  BRA `(.L_x_39037) ;  /* 0xffffd4b000007947 */ /* 0x000fea000383ffff */
        .weak           $__internal_61_$__cuda_sm70_shflsync_bfly_p
        .type           $__internal_61_$__cuda_sm70_shflsync_bfly_p,@function
        .size           $__internal_61_$__cuda_sm70_shflsync_bfly_p,(.L_x_52479 - $__internal_61_$__cuda_sm70_shflsync_bfly_p)
$__internal_61_$__cuda_sm70_shflsync_bfly_p:
[----:B------:R-:W-:Y:S04]  /*32730*/  WARPSYNC R224 ;  /* 0x000000e000007348 */ /* 0x000fe80003800000 */
[----:B------:R0:W1:Y:S02]  /*32740*/  SHFL.BFLY PT, R224, R225, R223, R226 ;  /* 0x0c0000dfe1e07389 */ /* 0x00006400000e00e2 */
[----:B0-----:R-:W-:-:S04]  /*32750*/  IMAD.MOV.U32 R223, RZ, RZ, 0x0 ;  /* 0x00000000ffdf7424 */ /* 0x001fc800078e00ff */
[----:B------:R-:W-:Y:S05]  /*32760*/  RET.REL.NODEC R222 `(_ZN10layer_norm31ln_parallel_residual_fwd_kernelINS_13Kernel_traitsIf6__halffS2_fjLj2048ELj1ELj4ELj1ELj16ENS_18Kernel_traits_baseILj2048EfS2_fS2_fjLj128EEEEELb1ELb0ELb1EEEvNS_9FwdParamsE) ;  /* 0xfffcd890de007950 */ /* 0x000fea0003c3ffff */
.L_x_39038:
        /* <DEDUP_REMOVED lines=9> */
.L_x_52479:


//--------------------- .text._ZN10layer_norm31ln_parallel_residual_fwd_kernelINS_13Kernel_traitsIf6__halffS2_fjLj2048ELj1ELj4ELj1ELj16ENS_18Kernel_traits_baseILj2048EfS2_fS2_fjLj128EEEEELb1ELb1ELb0EEEvNS_9FwdParamsE --------------------------
	.section	.text._ZN10layer_norm31ln_parallel_residual_fwd_kernelINS_13Kernel_traitsIf6__halffS2_fjLj2048ELj1ELj4ELj1ELj16ENS_18Kernel_traits_baseILj2048EfS2_fS2_fjLj128EEEEELb1ELb1ELb0EEEvNS_9FwdParamsE,"ax",@progbits
	.sectioninfo	@"SHI_REGISTERS=245"
	.align	128
        .global         _ZN10layer_norm31ln_parallel_residual_fwd_kernelINS_13Kernel_traitsIf6__halffS2_fjLj2048ELj1ELj4ELj1ELj16ENS_18Kernel_traits_baseILj2048EfS2_fS2_fjLj128EEEEELb1ELb1ELb0EEEvNS_9FwdParamsE
        .type           _ZN10layer_norm31ln_parallel_residual_fwd_kernelINS_13Kernel_traitsIf6__halffS2_fjLj2048ELj1ELj4ELj1ELj16ENS_18Kernel_traits_baseILj2048EfS2_fS2_fjLj128EEEEELb1ELb1ELb0EEEvNS_9FwdParamsE,@function
        .size           _ZN10layer_norm31ln_parallel_residual_fwd_kernelINS_13Kernel_traitsIf6__halffS2_fjLj2048ELj1ELj4ELj1ELj16ENS_18Kernel_traits_baseILj2048EfS2_fS2_fjLj128EEEEELb1ELb1ELb0EEEvNS_9FwdParamsE,(.L_x_52480 - _ZN10layer_norm31ln_parallel_residual_fwd_kernelINS_13Kernel_traitsIf6__halffS2_fjLj2048ELj1ELj4ELj1ELj16ENS_18Kernel_traits_baseILj2048EfS2_fS2_fjLj128EEEEELb1ELb1ELb0EEEvNS_9FwdParamsE)
        .other          _ZN10layer_norm31ln_parallel_residual_fwd_kernelINS_13Kernel_traitsIf6__halffS2_fjLj2048ELj1ELj4ELj1ELj16ENS_18Kernel_traits_baseILj2048EfS2_fS2_fjLj128EEEEELb1ELb1ELb0EEEvNS_9FwdParamsE,@"STO_CUDA_ENTRY STV_DEFAULT"
_ZN10layer_norm31ln_parallel_residual_fwd_kernelINS_13Kernel_traitsIf6__halffS2_fjLj2048ELj1ELj4ELj1ELj16ENS_18Kernel_traits_baseILj2048EfS2_fS2_fjLj128EEEEELb1ELb1ELb0EEEvNS_9FwdParamsE:
.text._ZN10layer_norm31ln_parallel_residual_fwd_kernelINS_13Kernel_traitsIf6__halffS2_fjLj2048ELj1ELj4ELj1ELj16ENS_18Kernel_traits_baseILj2048EfS2_fS2_fjLj128EEEEELb1ELb1ELb0EEEvNS_9FwdParamsE:
        /* <DEDUP_REMOVED lines=99> */
.L_x_39040:
[----:B------:R-:W-:Y:S05]  /*0630*/  BSYNC B0 ;  /* 0x0000000000007941 */ /* 0x000fea0003800000 */
.L_x_39039:
        /* <DEDUP_REMOVED lines=17> */
.L_x_39042:
[----:B------:R-:W-:Y:S05]  /*0750*/  BSYNC B0 ;  /* 0x0000000000007941 */ /* 0x000fea0003800000 */
.L_x_39041:
        /* <DEDUP_REMOVED lines=17> */
.L_x_39044:
[----:B------:R-:W-:Y:S05]  /*0870*/  BSYNC B0 ;  /* 0x0000000000007941 */ /* 0x000fea0003800000 */
.L_x_39043:
        /* <DEDUP_REMOVED lines=17> */
.L_x_39046:
[----:B------:R-:W-:Y:S05]  /*0990*/  BSYNC B0 ;  /* 0x0000000000007941 */ /* 0x000fea0003800000 */
.L_x_39045:
        /* <DEDUP_REMOVED lines=17> */
.L_x_39048:
[----:B------:R-:W-:Y:S05]  /*0ab0*/  BSYNC B0 ;  /* 0x0000000000007941 */ /* 0x000fea0003800000 */
.L_x_39047:
        /* <DEDUP_REMOVED lines=27> */
.L_x_39050:
[----:B------:R-:W-:Y:S05]  /*0c70*/  BSYNC B0 ;  /* 0x0000000000007941 */ /* 0x000fea0003800000 */
.L_x_39049:
        /* <DEDUP_REMOVED lines=26> */
.L_x_39052:
[----:B------:R-:W-:Y:S05]  /*0e20*/  BSYNC B0 ;  /* 0x0000000000007941 */ /* 0x000fea0003800000 */
.L_x_39051:
        /* <DEDUP_REMOVED lines=21> */
.L_x_39054:
[----:B------:R-:W-:Y:S05]  /*0f80*/  BSYNC B0 ;  /* 0x0000000000007941 */ /* 0x000fea0003800000 */
.L_x_39053:
        /* <DEDUP_REMOVED lines=16> */
.L_x_40122:
[----:B------:R-:W0:Y:S01]  /*1090*/  S2R R216, SR_TID.X ;  /* 0x0000000000d87919 */ /* 0x000e220000002100 */
[----:B------:R-:W-:Y:S01]  /*10a0*/  IMAD R9, R228, c[0x0][0x168], RZ ;  /* 0x00005a00e4097a24 */ /* 0x000fe200078e02ff */
[----:B------:R-:W-:Y:S01]  /*10b0*/  LOP3.LUT P0, RZ, R229, 0x20, RZ, 0xc0, !PT ;  /* 0x00000020e5ff7812 */ /* 0x000fe2000780c0ff */
[----:B------:R-:W-:Y:S03]  /*10c0*/  BSSY B1, `(.L_x_39056) ;  /* 0x00005be000017945 */ /* 0x000fe60003800000 */
[----:B------:R-:W-:-:S04]  /*10d0*/  SHF.R.S32.HI R218, RZ, 0x1f, R9 ;  /* 0x0000001fffda7819 */ /* 0x000fc80000011409 */
[----:B------:R-:W-:Y:S02]  /*10e0*/  LEA.HI R9, R218, R9, RZ, 0x3 ;  /* 0x00000009da097211 */ /* 0x000fe400078f18ff */
[----:B0-----:R-:W-:-:S04]  /*10f0*/  LOP3.LUT R216, R216, 0x1f, RZ, 0xc0, !PT ;  /* 0x0000001fd8d87812 */ /* 0x001fc800078ec0ff */
[----:B------:R-:W-:-:S04]  /*1100*/  LEA.HI.SX32 R9, R9, R216, 0x1d ;  /* 0x000000d809097211 */ /* 0x000fc800078feaff */
[----:B------:R-:W-:Y:S01]  /*1110*/  MOV R217, R9 ;  /* 0x0000000900d97202 */ /* 0x000fe20000000f00 */
        /* <DEDUP_REMOVED lines=29> */
.L_x_39059:
[----:B0-----:R-:W-:Y:S02]  /*12f0*/  IMAD.MOV.U32 R153, RZ, RZ, R226 ;  /* 0x000000ffff997224 */ /* 0x001fe400078e00e2 */
.L_x_39060:
[----:B------:R-:W-:Y:S05]  /*1300*/  BSYNC B2 ;  /* 0x0000000000027941 */ /* 0x000fea0003800000 */
.L_x_39058:
        /* <DEDUP_REMOVED lines=16> */
.L_x_39064:
[----:B------:R-:W-:Y:S05]  /*1410*/  BSYNC B3 ;  /* 0x0000000000037941 */ /* 0x000fea0003800000 */
.L_x_39063:
        /* <DEDUP_REMOVED lines=44> */
.L_x_39062:
[----:B------:R-:W-:Y:S05]  /*16e0*/  BSYNC B2 ;  /* 0x0000000000027941 */ /* 0x000fea0003800000 */
.L_x_39061:
[----:B------:R-:W0:Y:S01]  /*16f0*/  I2F.U32 R152, R153 ;  /* 0x0000009900987306 */ /* 0x000e220000201000 */
[----:B------:R-:W-:Y:S01]  /*1700*/  IMAD.MOV.U32 R217, RZ, RZ, 0x2f800000 ;  /* 0x2f800000ffd97424 */ /* 0x000fe200078e00ff */
[----:B------:R-:W-:Y:S01]  /*1710*/  ISETP.NE.U32.AND P1, PT, RZ, c[0x0][0x178], PT ;  /* 0x00005e00ff007a0c */ /* 0x000fe20003f25070 */
[----:B-----5:R-:W-:Y:S01]  /*1720*/  HADD2.F32 R154, -RZ, R156.H0_H0 ;  /* 0x2000009cff9a7230 */ /* 0x020fe20000004100 */
[----:B------:R-:W-:Y:S02]  /*1730*/  LOP3.LUT R229, R229, 0xfffffff7, RZ, 0xc0, !PT ;  /* 0xfffffff7e5e57812 */ /* 0x000fe400078ec0ff */
[----:B------:R-:W-:Y:S02]  /*1740*/  ISETP.NE.AND.EX P1, PT, RZ, c[0x0][0x17c], PT, P1 ;  /* 0x00005f00ff007a0c */ /* 0x000fe40003f25310 */
        /* <DEDUP_REMOVED lines=11> */
.L_x_39065:
        /* <DEDUP_REMOVED lines=12> */
.L_x_39068:
[----:B------:R-:W-:Y:S02]  /*18c0*/  IMAD.MOV.U32 R153, RZ, RZ, R226 ;  /* 0x000000ffff997224 */ /* 0x000fe400078e00e2 */
.L_x_39069:
[----:B------:R-:W-:Y:S05]  /*18d0*/  BSYNC B2 ;  /* 0x0000000000027941 */ /* 0x000fea0003800000 */
.L_x_39067:
        /* <DEDUP_REMOVED lines=16> */
.L_x_39073:
[----:B------:R-:W-:Y:S05]  /*19e0*/  BSYNC B3 ;  /* 0x0000000000037941 */ /* 0x000fea0003800000 */
.L_x_39072:
        /* <DEDUP_REMOVED lines=44> */
.L_x_39071:
[----:B------:R-:W-:Y:S05]  /*1cb0*/  BSYNC B2 ;  /* 0x0000000000027941 */ /* 0x000fea0003800000 */
.L_x_39070:
        /* <DEDUP_REMOVED lines=9> */
.L_x_39066:
        /* <DEDUP_REMOVED lines=12> */
.L_x_39075:
[----:B------:R-:W-:Y:S02]  /*1e10*/  IMAD.MOV.U32 R222, RZ, RZ, R226 ;  /* 0x000000ffffde7224 */ /* 0x000fe400078e00e2 */
.L_x_39076:
[----:B------:R-:W-:Y:S05]  /*1e20*/  BSYNC B2 ;  /* 0x0000000000027941 */ /* 0x000fea0003800000 */
.L_x_39074:
        /* <DEDUP_REMOVED lines=16> */
.L_x_39080:
[----:B------:R-:W-:Y:S05]  /*1f30*/  BSYNC B3 ;  /* 0x0000000000037941 */ /* 0x000fea0003800000 */
.L_x_39079:
        /* <DEDUP_REMOVED lines=44> */
.L_x_39078:
[----:B------:R-:W-:Y:S05]  /*2200*/  BSYNC B2 ;  /* 0x0000000000027941 */ /* 0x000fea0003800000 */
.L_x_39077:
        /* <DEDUP_REMOVED lines=14> */
.L_x_39081:
        /* <DEDUP_REMOVED lines=12> */
.L_x_39084:
[----:B------:R-:W-:Y:S02]  /*23b0*/  MOV R154, R226 ;  /* 0x000000e2009a7202 */ /* 0x000fe40000000f00 */
.L_x_39085:
[----:B------:R-:W-:Y:S05]  /*23c0*/  BSYNC B2 ;  /* 0x0000000000027941 */ /* 0x000fea0003800000 */
.L_x_39083:
        /* <DEDUP_REMOVED lines=16> */
.L_x_39089:
[----:B------:R-:W-:Y:S05]  /*24d0*/  BSYNC B3 ;  /* 0x0000000000037941 */ /* 0x000fea0003800000 */
.L_x_39088:
        /* <DEDUP_REMOVED lines=44> */
.L_x_39087:
[----:B------:R-:W-:Y:S05]  /*27a0*/  BSYNC B2 ;  /* 0x0000000000027941 */ /* 0x000fea0003800000 */
.L_x_39086:
        /* <DEDUP_REMOVED lines=9> */
.L_x_39082:
        /* <DEDUP_REMOVED lines=12> */
.L_x_39091:
[----:B------:R-:W-:Y:S02]  /*2900*/  MOV R156, R226 ;  /* 0x000000e2009c7202 */ /* 0x000fe40000000f00 */
.L_x_39092:
[----:B------:R-:W-:Y:S05]  /*2910*/  BSYNC B2 ;  /* 0x0000000000027941 */ /* 0x000fea0003800000 */
.L_x_39090:
        /* <DEDUP_REMOVED lines=16> */
.L_x_39096:
[----:B------:R-:W-:Y:S05]  /*2a20*/  BSYNC B3 ;  /* 0x0000000000037941 */ /* 0x000fea0003800000 */
.L_x_39095:
        /* <DEDUP_REMOVED lines=44> */
.L_x_39094:
[----:B------:R-:W-:Y:S05]  /*2cf0*/  BSYNC B2 ;  /* 0x0000000000027941 */ /* 0x000fea0003800000 */
.L_x_39093:
        /* <DEDUP_REMOVED lines=14> */
.L_x_39097:
        /* <DEDUP_REMOVED lines=12> */
.L_x_39100:
[----:B------:R-:W-:Y:S02]  /*2ea0*/  IMAD.MOV.U32 R155, RZ, RZ, R226 ;  /* 0x000000ffff9b7224 */ /* 0x000fe400078e00e2 */
.L_x_39101:
[----:B------:R-:W-:Y:S05]  /*2eb0*/  BSYNC B2 ;  /* 0x0000000000027941 */ /* 0x000fea0003800000 */
.L_x_39099:
        /* <DEDUP_REMOVED lines=16> */
.L_x_39105:
[----:B------:R-:W-:Y:S05]  /*2fc0*/  BSYNC B3 ;  /* 0x0000000000037941 */ /* 0x000fea0003800000 */
.L_x_39104:
        /* <DEDUP_REMOVED lines=44> */
.L_x_39103:
[----:B------:R-:W-:Y:S05]  /*3290*/  BSYNC B2 ;  /* 0x0000000000027941 */ /* 0x000fea0003800000 */
.L_x_39102:
        /* <DEDUP_REMOVED lines=9> */
.L_x_39098:
        /* <DEDUP_REMOVED lines=12> */
.L_x_39107:
[----:B------:R-:W-:Y:S02]  /*33f0*/  IMAD.MOV.U32 R156, RZ, RZ, R226 ;  /* 0x000000ffff9c7224 */ /* 0x000fe400078e00e2 */
.L_x_39108:
[----:B------:R-:W-:Y:S05]  /*3400*/  BSYNC B2 ;  /* 0x0000000000027941 */ /* 0x000fea0003800000 */
.L_x_39106:
        /* <DEDUP_REMOVED lines=16> */
.L_x_39112:
[----:B------:R-:W-:Y:S05]  /*3510*/  BSYNC B3 ;  /* 0x0000000000037941 */ /* 0x000fea0003800000 */
.L_x_39111:
        /* <DEDUP_REMOVED lines=44> */
.L_x_39110:
[----:B------:R-:W-:Y:S05]  /*37e0*/  BSYNC B2 ;  /* 0x0000000000027941 */ /* 0x000fea0003800000 */
.L_x_39109:
        /* <DEDUP_REMOVED lines=14> */
.L_x_39113:
        /* <DEDUP_REMOVED lines=12> */
.L_x_39116:
[----:B------:R-:W-:Y:S02]  /*3990*/  IMAD.MOV.U32 R156, RZ, RZ, R226 ;  /* 0x000000ffff9c7224 */ /* 0x000fe400078e00e2 */
.L_x_39117:
[----:B------:R-:W-:Y:S05]  /*39a0*/  BSYNC B2 ;  /* 0x0000000000027941 */ /* 0x000fea0003800000 */
.L_x_39115:
        /* <DEDUP_REMOVED lines=16> */
.L_x_39121:
[----:B------:R-:W-:Y:S05]  /*3ab0*/  BSYNC B3 ;  /* 0x0000000000037941 */ /* 0x000fea0003800000 */
.L_x_39120:
        /* <DEDUP_REMOVED lines=44> */
.L_x_39119:
[----:B------:R-:W-:Y:S05]  /*3d80*/  BSYNC B2 ;  /* 0x0000000000027941 */ /* 0x000fea0003800000 */
.L_x_39118:
        /* <DEDUP_REMOVED lines=9> */
.L_x_39114:
        /* <DEDUP_REMOVED lines=12> */
.L_x_39123:
[----:B------:R-:W-:Y:S02]  /*3ee0*/  IMAD.MOV.U32 R222, RZ, RZ, R226 ;  /* 0x000000ffffde7224 */ /* 0x000fe400078e00e2 */
.L_x_39124:
[----:B------:R-:W-:Y:S05]  /*3ef0*/  BSYNC B2 ;  /* 0x0000000000027941 */ /* 0x000fea0003800000 */
.L_x_39122:
        /* <DEDUP_REMOVED lines=16> */
.L_x_39128:
[----:B------:R-:W-:Y:S05]  /*4000*/  BSYNC B3 ;  /* 0x0000000000037941 */ /* 0x000fea0003800000 */
.L_x_39127:
        /* <DEDUP_REMOVED lines=44> */
.L_x_39126:
[----:B------:R-:W-:Y:S05]  /*42d0*/  BSYNC B2 ;  /* 0x0000000000027941 */ /* 0x000fea0003800000 */
.L_x_39125:
        /* <DEDUP_REMOVED lines=12> */
.L_x_39129:
        /* <DEDUP_REMOVED lines=12> */
.L_x_39132:
[----:B------:R-:W-:Y:S02]  /*4460*/  IMAD.MOV.U32 R157, RZ, RZ, R226 ;  /* 0x000000ffff9d7224 */ /* 0x000fe400078e00e2 */
.L_x_39133:
[----:B------:R-:W-:Y:S05]  /*4470*/  BSYNC B2 ;  /* 0x0000000000027941 */ /* 0x000fea0003800000 */
.L_x_39131:
        /* <DEDUP_REMOVED lines=16> */
.L_x_39137:
[----:B------:R-:W-:Y:S05]  /*4580*/  BSYNC B3 ;  /* 0x0000000000037941 */ /* 0x000fea0003800000 */
.L_x_39136:
        /* <DEDUP_REMOVED lines=44> */
.L_x_39135:
[----:B------:R-:W-:Y:S05]  /*4850*/  BSYNC B2 ;  /* 0x0000000000027941 */ /* 0x000fea0003800000 */
.L_x_39134:
        /* <DEDUP_REMOVED lines=9> */
.L_x_39130:
        /* <DEDUP_REMOVED lines=12> */
.L_x_39139:
[----:B------:R-:W-:Y:S02]  /*49b0*/  IMAD.MOV.U32 R222, RZ, RZ, R226 ;  /* 0x000000ffffde7224 */ /* 0x000fe400078e00e2 */
.L_x_39140:
[----:B------:R-:W-:Y:S05]  /*49c0*/  BSYNC B2 ;  /* 0x0000000000027941 */ /* 0x000fea0003800000 */
.L_x_39138:
        /* <DEDUP_REMOVED lines=16> */
.L_x_39144:
[----:B------:R-:W-:Y:S05]  /*4ad0*/  BSYNC B3 ;  /* 0x0000000000037941 */ /* 0x000fea0003800000 */
.L_x_39143:
        /* <DEDUP_REMOVED lines=44> */
.L_x_39142:
[----:B------:R-:W-:Y:S05]  /*4da0*/  BSYNC B2 ;  /* 0x0000000000027941 */ /* 0x000fea0003800000 */
.L_x_39141:
        /* <DEDUP_REMOVED lines=12> */
.L_x_39145:
        /* <DEDUP_REMOVED lines=12> */
.L_x_39148:
[----:B------:R-:W-:Y:S02]  /*4f30*/  IMAD.MOV.U32 R158, RZ, RZ, R226 ;  /* 0x000000ffff9e7224 */ /* 0x000fe400078e00e2 */
.L_x_39149:
[----:B------:R-:W-:Y:S05]  /*4f40*/  BSYNC B2 ;  /* 0x0000000000027941 */ /* 0x000fea0003800000 */
.L_x_39147:
        /* <DEDUP_REMOVED lines=16> */
.L_x_39153:
[----:B------:R-:W-:Y:S05]  /*5050*/  BSYNC B3 ;  /* 0x0000000000037941 */ /* 0x000fea0003800000 */
.L_x_39152:
        /* <DEDUP_REMOVED lines=44> */
.L_x_39151:
[----:B------:R-:W-:Y:S05]  /*5320*/  BSYNC B2 ;  /* 0x0000000000027941 */ /* 0x000fea0003800000 */
.L_x_39150:
        /* <DEDUP_REMOVED lines=9> */
.L_x_39146:
        /* <DEDUP_REMOVED lines=12> */
.L_x_39155:
[----:B------:R-:W-:Y:S02]  /*5480*/  IMAD.MOV.U32 R222, RZ, RZ, R226 ;  /* 0x000000ffffde7224 */ /* 0x000fe400078e00e2 */
.L_x_39156:
[----:B------:R-:W-:Y:S05]  /*5490*/  BSYNC B2 ;  /* 0x0000000000027941 */ /* 0x000fea0003800000 */
.L_x_39154:
        /* <DEDUP_REMOVED lines=16> */
.L_x_39160:
[----:B------:R-:W-:Y:S05]  /*55a0*/  BSYNC B3 ;  /* 0x0000000000037941 */ /* 0x000fea0003800000 */
.L_x_39159:
        /* <DEDUP_REMOVED lines=44> */
.L_x_39158:
[----:B------:R-:W-:Y:S05]  /*5870*/  BSYNC B2 ;  /* 0x0000000000027941 */ /* 0x000fea0003800000 */
.L_x_39157:
        /* <DEDUP_REMOVED lines=12> */
.L_x_39161:
        /* <DEDUP_REMOVED lines=12> */
.L_x_39164:
[----:B------:R-:W-:Y:S02]  /*5a00*/  MOV R222, R226 ;  /* 0x000000e200de7202 */ /* 0x000fe40000000f00 */
.L_x_39165:
[----:B------:R-:W-:Y:S05]  /*5a10*/  BSYNC B2 ;  /* 0x0000000000027941 */ /* 0x000fea0003800000 */
.L_x_39163:
        /* <DEDUP_REMOVED lines=16> */
.L_x_39169:
[----:B------:R-:W-:Y:S05]  /*5b20*/  BSYNC B3 ;  /* 0x0000000000037941 */ /* 0x000fea0003800000 */
.L_x_39168:
        /* <DEDUP_REMOVED lines=44> */
.L_x_39167:
[----:B------:R-:W-:Y:S05]  /*5df0*/  BSYNC B2 ;  /* 0x0000000000027941 */ /* 0x000fea0003800000 */
.L_x_39166:
        /* <DEDUP_REMOVED lines=9> */
.L_x_39162:
        /* <DEDUP_REMOVED lines=12> */
.L_x_39171:
[----:B------:R-:W-:Y:S02]  /*5f50*/  MOV R222, R226 ;  /* 0x000000e200de7202 */ /* 0x000fe40000000f00 */
.L_x_39172:
[----:B------:R-:W-:Y:S05]  /*5f60*/  BSYNC B2 ;  /* 0x0000000000027941 */ /* 0x000fea0003800000 */
.L_x_39170:
        /* <DEDUP_REMOVED lines=16> */
.L_x_39176:
[----:B------:R-:W-:Y:S05]  /*6070*/  BSYNC B3 ;  /* 0x0000000000037941 */ /* 0x000fea0003800000 */
.L_x_39175:
        /* <DEDUP_REMOVED lines=44> */
.L_x_39174:
[----:B------:R-:W-:Y:S05]  /*6340*/  BSYNC B2 ;  /* 0x0000000000027941 */ /* 0x000fea0003800000 */
.L_x_39173:
        /* <DEDUP_REMOVED lines=12> */
.L_x_39177:
        /* <DEDUP_REMOVED lines=12> */
.L_x_39180:
[----:B------:R-:W-:Y:S02]  /*64d0*/  IMAD.MOV.U32 R234, RZ, RZ, R226 ;  /* 0x000000ffffea7224 */ /* 0x000fe400078e00e2 */
.L_x_39181:
[----:B------:R-:W-:Y:S05]  /*64e0*/  BSYNC B2 ;  /* 0x0000000000027941 */ /* 0x000fea0003800000 */
.L_x_39179:
        /* <DEDUP_REMOVED lines=16> */
.L_x_39185:
[----:B------:R-:W-:Y:S05]  /*65f0*/  BSYNC B3 ;  /* 0x0000000000037941 */ /* 0x000fea0003800000 */
.L_x_39184:
        /* <DEDUP_REMOVED lines=44> */
.L_x_39183:
[----:B------:R-:W-:Y:S05]  /*68c0*/  BSYNC B2 ;  /* 0x0000000000027941 */ /* 0x000fea0003800000 */
.L_x_39182:
        /* <DEDUP_REMOVED lines=9> */
.L_x_39178:
        /* <DEDUP_REMOVED lines=31> */
[----:B0-----:R-:W-:Y:S02]  /*6b50*/  SHF.L.U32 R230, R2, 0x10, RZ ;  /* 0x0000001002e67819 */ /* 0x001fe400000006ff */
[----:B------:R-:W-:-:S02]  /*6b60*/  LOP3.LUT R217, R0, 0xffff, RZ, 0xc0, !PT ;  /* 0x0000ffff00d97812 */ /* 0x000fc400078ec0ff */
[----:B------:R-:W-:Y:S02]  /*6b70*/  LOP3.LUT R232, R230, 0xff0000, RZ, 0xc0, !PT ;  /* 0x00ff0000e6e87812 */ /* 0x000fe400078ec0ff */
[----:B------:R-:W-:Y:S02]  /*6b80*/  PRMT R230, R3, 0x7104, RZ ;  /* 0x0000710403e67816 */ /* 0x000fe400000000ff */
[----:B------:R-:W-:Y:S02]  /*6b90*/  PRMT R217, R232, 0x4210, R217 ;  /* 0x00004210e8d97816 */ /* 0x000fe400000000d9 */
[----:B------:R-:W-:Y:S02]  /*6ba0*/  LOP3.LUT R234, R5, 0xff, RZ, 0xc0, !PT ;  /* 0x000000ff05ea7812 */ /* 0x000fe400078ec0ff */
[----:B------:R-:W-:Y:S02]  /*6bb0*/  LOP3.LUT R232, R6, 0xff, RZ, 0xc0, !PT ;  /* 0x000000ff06e87812 */ /* 0x000fe400078ec0ff */
[----:B------:R-:W-:Y:S01]  /*6bc0*/  LOP3.LUT R217, R217, 0xff00, R230, 0xf8, !PT ;  /* 0x0000ff00d9d97812 */ /* 0x000fe200078ef8e6 */
[----:B------:R-:W-:Y:S01]  /*6bd0*/  IMAD.WIDE.U32 R234, R234, 0x1000000, RZ ;  /* 0x01000000eaea7825 */ /* 0x000fe200078e00ff */
[----:B------:R-:W-:-:S02]  /*6be0*/  LOP3.LUT R230, R7, 0xff, RZ, 0xc0, !PT ;  /* 0x000000ff07e67812 */ /* 0x000fc400078ec0ff */
        /* <DEDUP_REMOVED lines=10> */
.L_x_39186:
[----:B------:R-:W-:Y:S02]  /*6c90*/  IADD3 R217, R9, 0x20, RZ ;  /* 0x0000002009d97810 */ /* 0x000fe40007ffe0ff */
.L_x_39057:
[----:B------:R-:W-:Y:S05]  /*6ca0*/  BSYNC B1 ;  /* 0x0000000000017941 */ /* 0x000fea0003800000 */
.L_x_39056:
        /* <DEDUP_REMOVED lines=31> */
.L_x_39190:
[----:B-1----:R-:W-:Y:S02]  /*6ea0*/  IMAD.MOV.U32 R161, RZ, RZ, R226 ;  /* 0x000000ffffa17224 */ /* 0x002fe400078e00e2 */
.L_x_39191:
[----:B------:R-:W-:Y:S05]  /*6eb0*/  BSYNC B2 ;  /* 0x0000000000027941 */ /* 0x000fea0003800000 */
.L_x_39189:
        /* <DEDUP_REMOVED lines=16> */
.L_x_39195:
[----:B------:R-:W-:Y:S05]  /*6fc0*/  BSYNC B3 ;  /* 0x0000000000037941 */ /* 0x000fea0003800000 */
.L_x_39194:
        /* <DEDUP_REMOVED lines=44> */
.L_x_39193:
[----:B------:R-:W-:Y:S05]  /*7290*/  BSYNC B2 ;  /* 0x0000000000027941 */ /* 0x000fea0003800000 */
.L_x_39192:
        /* <DEDUP_REMOVED lines=17> */
.L_x_39196:
        /* <DEDUP_REMOVED lines=12> */
.L_x_39199:
[----:B------:R-:W-:Y:S02]  /*7470*/  IMAD.MOV.U32 R161, RZ, RZ, R226 ;  /* 0x000000ffffa17224 */ /* 0x000fe400078e00e2 */
.L_x_39200:
[----:B------:R-:W-:Y:S05]  /*7480*/  BSYNC B2 ;  /* 0x0000000000027941 */ /* 0x000fea0003800000 */
.L_x_39198:
        /* <DEDUP_REMOVED lines=16> */
.L_x_39204:
[----:B------:R-:W-:Y:S05]  /*7590*/  BSYNC B3 ;  /* 0x0000000000037941 */ /* 0x000fea0003800000 */
.L_x_39203:
        /* <DEDUP_REMOVED lines=44> */
.L_x_39202:
[----:B------:R-:W-:Y:S05]  /*7860*/  BSYNC B2 ;  /* 0x0000000000027941 */ /* 0x000fea0003800000 */
.L_x_39201:
        /* <DEDUP_REMOVED lines=9> */
.L_x_39197:
        /* <DEDUP_REMOVED lines=12> */
.L_x_39206:
[----:B------:R-:W-:Y:S02]  /*79c0*/  IMAD.MOV.U32 R222, RZ, RZ, R226 ;  /* 0x000000ffffde7224 */ /* 0x000fe400078e00e2 */
.L_x_39207:
[----:B------:R-:W-:Y:S05]  /*79d0*/  BSYNC B2 ;  /* 0x0000000000027941 */ /* 0x000fea0003800000 */
.L_x_39205:
        /* <DEDUP_REMOVED lines=16> */
.L_x_39211:
[----:B------:R-:W-:Y:S05]  /*7ae0*/  BSYNC B3 ;  /* 0x0000000000037941 */ /* 0x000fea0003800000 */
.L_x_39210:
        /* <DEDUP_REMOVED lines=44> */
.L_x_39209:
[----:B------:R-:W-:Y:S05]  /*7db0*/  BSYNC B2 ;  /* 0x0000000000027941 */ /* 0x000fea0003800000 */
.L_x_39208:
        /* <DEDUP_REMOVED lines=14> */
.L_x_39212:
        /* <DEDUP_REMOVED lines=12> */
.L_x_39215:
[----:B------:R-:W-:Y:S02]  /*7f60*/  MOV R164, R226 ;  /* 0x000000e200a47202 */ /* 0x000fe40000000f00 */
.L_x_39216:
[----:B------:R-:W-:Y:S05]  /*7f70*/  BSYNC B2 ;  /* 0x0000000000027941 */ /* 0x000fea0003800000 */
.L_x_39214:
        /* <DEDUP_REMOVED lines=16> */
.L_x_39220:
[----:B------:R-:W-:Y:S05]  /*8080*/  BSYNC B3 ;  /* 0x0000000000037941 */ /* 0x000fea0003800000 */
.L_x_39219:
        /* <DEDUP_REMOVED lines=44> */
.L_x_39218:
[----:B------:R-:W-:Y:S05]  /*8350*/  BSYNC B2 ;  /* 0x0000000000027941 */ /* 0x000fea0003800000 */
.L_x_39217:
        /* <DEDUP_REMOVED lines=9> */
.L_x_39213:
        /* <DEDUP_REMOVED lines=12> */
.L_x_39222:
[----:B------:R-:W-:Y:S02]  /*84b0*/  IMAD.MOV.U32 R164, RZ, RZ, R226 ;  /* 0x000000ffffa47224 */ /* 0x000fe400078e00e2 */
.L_x_39223:
[----:B------:R-:W-:Y:S05]  /*84c0*/  BSYNC B2 ;  /* 0x0000000000027941 */ /* 0x000fea0003800000 */
.L_x_39221:
        /* <DEDUP_REMOVED lines=16> */
.L_x_39227:
[----:B------:R-:W-:Y:S05]  /*85d0*/  BSYNC B3 ;  /* 0x0000000000037941 */ /* 0x000fea0003800000 */
.L_x_39226:
        /* <DEDUP_REMOVED lines=44> */
.L_x_39225:
[----:B------:R-:W-:Y:S05]  /*88a0*/  BSYNC B2 ;  /* 0x0000000000027941 */ /* 0x000fea0003800000 */
.L_x_39224:
        /* <DEDUP_REMOVED lines=14> */
.L_x_39228:
        /* <DEDUP_REMOVED lines=12> */
.L_x_39231:
[----:B------:R-:W-:Y:S02]  /*8a50*/  IMAD.MOV.U32 R163, RZ, RZ, R226 ;  /* 0x000000ffffa37224 */ /* 0x000fe400078e00e2 */
.L_x_39232:
[----:B------:R-:W-:Y:S05]  /*8a60*/  BSYNC B2 ;  /* 0x0000000000027941 */ /* 0x000fea0003800000 */
.L_x_39230:
        /* <DEDUP_REMOVED lines=16> */
.L_x_39236:
[----:B------:R-:W-:Y:S05]  /*8b70*/  BSYNC B3 ;  /* 0x0000000000037941 */ /* 0x000fea0003800000 */
.L_x_39235:
        /* <DEDUP_REMOVED lines=44> */
.L_x_39234:
[----:B------:R-:W-:Y:S05]  /*8e40*/  BSYNC B2 ;  /* 0x0000000000027941 */ /* 0x000fea0003800000 */
.L_x_39233:
        /* <DEDUP_REMOVED lines=9> */
.L_x_39229:
        /* <DEDUP_REMOVED lines=12> */
.L_x_39238:
[----:B------:R-:W-:Y:S02]  /*8fa0*/  IMAD.MOV.U32 R164, RZ, RZ, R226 ;  /* 0x000000ffffa47224 */ /* 0x000fe400078e00e2 */
.L_x_39239:
[----:B------:R-:W-:Y:S05]  /*8fb0*/  BSYNC B2 ;  /* 0x0000000000027941 */ /* 0x000fea0003800000 */
.L_x_39237:
        /* <DEDUP_REMOVED lines=16> */
.L_x_39243:
[----:B------:R-:W-:Y:S05]  /*90c0*/  BSYNC B3 ;  /* 0x0000000000037941 */ /* 0x000fea0003800000 */
.L_x_39242:
        /* <DEDUP_REMOVED lines=44> */
.L_x_39241:
[----:B------:R-:W-:Y:S05]  /*9390*/  BSYNC B2 ;  /* 0x0000000000027941 */ /* 0x000fea0003800000 */
.L_x_39240:
        /* <DEDUP_REMOVED lines=14> */
.L_x_39244:
        /* <DEDUP_REMOVED lines=12> */
.L_x_39247:
[----:B------:R-:W-:Y:S02]  /*9540*/  IMAD.MOV.U32 R222, RZ, RZ, R226 ;  /* 0x000000ffffde7224 */ /* 0x000fe400078e00e2 */
.L_x_39248:
[----:B------:R-:W-:Y:S05]  /*9550*/  BSYNC B2 ;  /* 0x0000000000027941 */ /* 0x000fea0003800000 */
.L_x_39246:
        /* <DEDUP_REMOVED lines=16> */
.L_x_39252:
[----:B------:R-:W-:Y:S05]  /*9660*/  BSYNC B3 ;  /* 0x0000000000037941 */ /* 0x000fea0003800000 */
.L_x_39251:
        /* <DEDUP_REMOVED lines=44> */
.L_x_39250:
[----:B------:R-:W-:Y:S05]  /*9930*/  BSYNC B2 ;  /* 0x0000000000027941 */ /* 0x000fea0003800000 */
.L_x_39249:
        /* <DEDUP_REMOVED lines=9> */
.L_x_39245:
        /* <DEDUP_REMOVED lines=12> */
.L_x_39254:
[----:B------:R-:W-:Y:S02]  /*9a90*/  MOV R222, R226 ;  /* 0x000000e200de7202 */ /* 0x000fe40000000f00 */
.L_x_39255:
[----:B------:R-:W-:Y:S05]  /*9aa0*/  BSYNC B2 ;  /* 0x0000000000027941 */ /* 0x000fea0003800000 */
.L_x_39253:
        /* <DEDUP_REMOVED lines=16> */
.L_x_39259:
[----:B------:R-:W-:Y:S05]  /*9bb0*/  BSYNC B3 ;  /* 0x0000000000037941 */ /* 0x000fea0003800000 */
.L_x_39258:
        /* <DEDUP_REMOVED lines=44> */
.L_x_39257:
[----:B------:R-:W-:Y:S05]  /*9e80*/  BSYNC B2 ;  /* 0x0000000000027941 */ /* 0x000fea0003800000 */
.L_x_39256:
        /* <DEDUP_REMOVED lines=12> */
.L_x_39260:
        /* <DEDUP_REMOVED lines=12> */
.L_x_39263:
[----:B------:R-:W-:Y:S02]  /*a010*/  IMAD.MOV.U32 R165, RZ, RZ, R226 ;  /* 0x000000ffffa57224 */ /* 0x000fe400078e00e2 */
.L_x_39264:
[----:B------:R-:W-:Y:S05]  /*a020*/  BSYNC B2 ;  /* 0x0000000000027941 */ /* 0x000fea0003800000 */
.L_x_39262:
        /* <DEDUP_REMOVED lines=16> */
.L_x_39268:
[----:B------:R-:W-:Y:S05]  /*a130*/  BSYNC B3 ;  /* 0x0000000000037941 */ /* 0x000fea0003800000 */
.L_x_39267:
        /* <DEDUP_REMOVED lines=44> */
.L_x_39266:
[----:B------:R-:W-:Y:S05]  /*a400*/  BSYNC B2 ;  /* 0x0000000000027941 */ /* 0x000fea0003800000 */
.L_x_39265:
        /* <DEDUP_REMOVED lines=9> */
.L_x_39261:
        /* <DEDUP_REMOVED lines=12> */
.L_x_39270:
[----:B------:R-:W-:Y:S02]  /*a560*/  IMAD.MOV.U32 R222, RZ, RZ, R226 ;  /* 0x000000ffffde7224 */ /* 0x000fe400078e00e2 */
.L_x_39271:
[----:B------:R-:W-:Y:S05]  /*a570*/  BSYNC B2 ;  /* 0x0000000000027941 */ /* 0x000fea0003800000 */
.L_x_39269:
        /* <DEDUP_REMOVED lines=16> */
.L_x_39275:
[----:B------:R-:W-:Y:S05]  /*a680*/  BSYNC B3 ;  /* 0x0000000000037941 */ /* 0x000fea0003800000 */
.L_x_39274:
        /* <DEDUP_REMOVED lines=44> */
.L_x_39273:
[----:B------:R-:W-:Y:S05]  /*a950*/  BSYNC B2 ;  /* 0x0000000000027941 */ /* 0x000fea0003800000 */
.L_x_39272:
        /* <DEDUP_REMOVED lines=12> */
.L_x_39276:
        /* <DEDUP_REMOVED lines=12> */
.L_x_39279:
[----:B------:R-:W-:Y:S02]  /*aae0*/  IMAD.MOV.U32 R166, RZ, RZ, R226 ;  /* 0x000000ffffa67224 */ /* 0x000fe400078e00e2 */
.L_x_39280:
[----:B------:R-:W-:Y:S05]  /*aaf0*/  BSYNC B2 ;  /* 0x0000000000027941 */ /* 0x000fea0003800000 */
.L_x_39278:
        /* <DEDUP_REMOVED lines=16> */
.L_x_39284:
[----:B------:R-:W-:Y:S05]  /*ac00*/  BSYNC B3 ;  /* 0x0000000000037941 */ /* 0x000fea0003800000 */
.L_x_39283:
        /* <DEDUP_REMOVED lines=44> */
.L_x_39282:
[----:B------:R-:W-:Y:S05]  /*aed0*/  BSYNC B2 ;  /* 0x0000000000027941 */ /* 0x000fea0003800000 */
.L_x_39281:
        /* <DEDUP_REMOVED lines=9> */
.L_x_39277:
        /* <DEDUP_REMOVED lines=12> */
.L_x_39286:
[----:B------:R-:W-:Y:S02]  /*b030*/  IMAD.MOV.U32 R222, RZ, RZ, R226 ;  /* 0x000000ffffde7224 */ /* 0x000fe400078e00e2 */
.L_x_39287:
[----:B------:R-:W-:Y:S05]  /*b040*/  BSYNC B2 ;  /* 0x0000000000027941 */ /* 0x000fea0003800000 */
.L_x_39285:
        /* <DEDUP_REMOVED lines=16> */
.L_x_39291:
[----:B------:R-:W-:Y:S05]  /*b150*/  BSYNC B3 ;  /* 0x0000000000037941 */ /* 0x000fea0003800000 */
.L_x_39290:
        /* <DEDUP_REMOVED lines=44> */
.L_x_39289:
[----:B------:R-:W-:Y:S05]  /*b420*/  BSYNC B2 ;  /* 0x0000000000027941 */ /* 0x000fea0003800000 */
.L_x_39288:
        /* <DEDUP_REMOVED lines=12> */
.L_x_39292:
        /* <DEDUP_REMOVED lines=12> */
.L_x_39295:
[----:B------:R-:W-:Y:S02]  /*b5b0*/  IMAD.MOV.U32 R222, RZ, RZ, R226 ;  /* 0x000000ffffde7224 */ /* 0x000fe400078e00e2 */
.L_x_39296:
[----:B------:R-:W-:Y:S05]  /*b5c0*/  BSYNC B2 ;  /* 0x0000000000027941 */ /* 0x000fea0003800000 */
.L_x_39294:
        /* <DEDUP_REMOVED lines=16> */
.L_x_39300:
[----:B------:R-:W-:Y:S05]  /*b6d0*/  BSYNC B3 ;  /* 0x0000000000037941 */ /* 0x000fea0003800000 */
.L_x_39299:
        /* <DEDUP_REMOVED lines=44> */
.L_x_39298:
[----:B------:R-:W-:Y:S05]  /*b9a0*/  BSYNC B2 ;  /* 0x0000000000027941 */ /* 0x000fea0003800000 */
.L_x_39297:
        /* <DEDUP_REMOVED lines=9> */
.L_x_39293:
        /* <DEDUP_REMOVED lines=12> */
.L_x_39302:
[----:B------:R-:W-:Y:S02]  /*bb00*/  IMAD.MOV.U32 R222, RZ, RZ, R226 ;  /* 0x000000ffffde7224 */ /* 0x000fe400078e00e2 */
.L_x_39303:
[----:B------:R-:W-:Y:S05]  /*bb10*/  BSYNC B2 ;  /* 0x0000000000027941 */ /* 0x000fea0003800000 */
.L_x_39301:
        /* <DEDUP_REMOVED lines=16> */
.L_x_39307:
[----:B------:R-:W-:Y:S05]  /*bc20*/  BSYNC B3 ;  /* 0x0000000000037941 */ /* 0x000fea0003800000 */
.L_x_39306:
        /* <DEDUP_REMOVED lines=44> */
.L_x_39305:
[----:B------:R-:W-:Y:S05]  /*bef0*/  BSYNC B2 ;  /* 0x0000000000027941 */ /* 0x000fea0003800000 */
.L_x_39304:
        /* <DEDUP_REMOVED lines=12> */
.L_x_39308:
        /* <DEDUP_REMOVED lines=12> */
.L_x_39311:
[----:B------:R-:W-:Y:S02]  /*c080*/  IMAD.MOV.U32 R235, RZ, RZ, R226 ;  /* 0x000000ffffeb7224 */ /* 0x000fe400078e00e2 */
.L_x_39312:
[----:B------:R-:W-:Y:S05]  /*c090*/  BSYNC B2 ;  /* 0x0000000000027941 */ /* 0x000fea0003800000 */
.L_x_39310:
        /* <DEDUP_REMOVED lines=16> */
.L_x_39316:
[----:B------:R-:W-:Y:S05]  /*c1a0*/  BSYNC B3 ;  /* 0x0000000000037941 */ /* 0x000fea0003800000 */
.L_x_39315:
        /* <DEDUP_REMOVED lines=44> */
.L_x_39314:
[----:B------:R-:W-:Y:S05]  /*c470*/  BSYNC B2 ;  /* 0x0000000000027941 */ /* 0x000fea0003800000 */
.L_x_39313:
        /* <DEDUP_REMOVED lines=9> */
.L_x_39309:
        /* <DEDUP_REMOVED lines=51> */
.L_x_39317:
[----:B------:R-:W-:Y:S02]  /*c840*/  IADD3 R217, R217, 0x20, RZ ;  /* 0x00000020d9d97810 */ /* 0x000fe40007ffe0ff */
.L_x_39188:
[----:B------:R-:W-:Y:S05]  /*c850*/  BSYNC B1 ;  /* 0x0000000000017941 */ /* 0x000fea0003800000 */
.L_x_39187:
        /* <DEDUP_REMOVED lines=31> */
.L_x_39321:
[----:B-1----:R-:W-:Y:S02]  /*ca50*/  IMAD.MOV.U32 R169, RZ, RZ, R226 ;  /* 0x000000ffffa97224 */ /* 0x002fe400078e00e2 */
.L_x_39322:
[----:B------:R-:W-:Y:S05]  /*ca60*/  BSYNC B2 ;  /* 0x0000000000027941 */ /* 0x000fea0003800000 */
.L_x_39320:
        /* <DEDUP_REMOVED lines=16> */
.L_x_39326:
[----:B------:R-:W-:Y:S05]  /*cb70*/  BSYNC B3 ;  /* 0x0000000000037941 */ /* 0x000fea0003800000 */
.L_x_39325:
        /* <DEDUP_REMOVED lines=44> */
.L_x_39324:
[----:B------:R-:W-:Y:S05]  /*ce40*/  BSYNC B2 ;  /* 0x0000000000027941 */ /* 0x000fea0003800000 */
.L_x_39323:
        /* <DEDUP_REMOVED lines=17> */
.L_x_39327:
        /* <DEDUP_REMOVED lines=12> */
.L_x_39330:
[----:B------:R-:W-:Y:S02]  /*d020*/  IMAD.MOV.U32 R169, RZ, RZ, R226 ;  /* 0x000000ffffa97224 */ /* 0x000fe400078e00e2 */
.L_x_39331:
[----:B------:R-:W-:Y:S05]  /*d030*/  BSYNC B2 ;  /* 0x0000000000027941 */ /* 0x000fea0003800000 */
.L_x_39329:
        /* <DEDUP_REMOVED lines=16> */
.L_x_39335:
[----:B------:R-:W-:Y:S05]  /*d140*/  BSYNC B3 ;  /* 0x0000000000037941 */ /* 0x000fea0003800000 */
.L_x_39334:
        /* <DEDUP_REMOVED lines=44> */
.L_x_39333:
[----:B------:R-:W-:Y:S05]  /*d410*/  BSYNC B2 ;  /* 0x0000000000027941 */ /* 0x000fea0003800000 */
.L_x_39332:
        /* <DEDUP_REMOVED lines=9> */
.L_x_39328:
        /* <DEDUP_REMOVED lines=12> */
.L_x_39337:
[----:B------:R-:W-:Y:S02]  /*d570*/  IMAD.MOV.U32 R222, RZ, RZ, R226 ;  /* 0x000000ffffde7224 */ /* 0x000fe400078e00e2 */
.L_x_39338:
[----:B------:R-:W-:Y:S05]  /*d580*/  BSYNC B2 ;  /* 0x0000000000027941 */ /* 0x000fea0003800000 */
.L_x_39336:
        /* <DEDUP_REMOVED lines=16> */
.L_x_39342:
[----:B------:R-:W-:Y:S05]  /*d690*/  BSYNC B3 ;  /* 0x0000000000037941 */ /* 0x000fea0003800000 */
.L_x_39341:
        /* <DEDUP_REMOVED lines=44> */
.L_x_39340:
[----:B------:R-:W-:Y:S05]  /*d960*/  BSYNC B2 ;  /* 0x0000000000027941 */ /* 0x000fea0003800000 */
.L_x_39339:
        /* <DEDUP_REMOVED lines=14> */
.L_x_39343:
        /* <DEDUP_REMOVED lines=12> */
.L_x_39346:
[----:B------:R-:W-:Y:S02]  /*db10*/  MOV R172, R226 ;  /* 0x000000e200ac7202 */ /* 0x000fe40000000f00 */
.L_x_39347:
[----:B------:R-:W-:Y:S05]  /*db20*/  BSYNC B2 ;  /* 0x0000000000027941 */ /* 0x000fea0003800000 */
.L_x_39345:
        /* <DEDUP_REMOVED lines=16> */
.L_x_39351:
[----:B------:R-:W-:Y:S05]  /*dc30*/  BSYNC B3 ;  /* 0x0000000000037941 */ /* 0x000fea0003800000 */
.L_x_39350:
        /* <DEDUP_REMOVED lines=44> */
.L_x_39349:
[----:B------:R-:W-:Y:S05]  /*df00*/  BSYNC B2 ;  /* 0x0000000000027941 */ /* 0x000fea0003800000 */
.L_x_39348:
        /* <DEDUP_REMOVED lines=9> */
.L_x_39344:
        /* <DEDUP_REMOVED lines=12> */
.L_x_39353:
[----:B------:R-:W-:Y:S02]  /*e060*/  IMAD.MOV.U32 R172, RZ, RZ, R226 ;  /* 0x000000ffffac7224 */ /* 0x000fe400078e00e2 */
.L_x_39354:
[----:B------:R-:W-:Y:S05]  /*e070*/  BSYNC B2 ;  /* 0x0000000000027941 */ /* 0x000fea0003800000 */
.L_x_39352:
        /* <DEDUP_REMOVED lines=16> */
.L_x_39358:
[----:B------:R-:W-:Y:S05]  /*e180*/  BSYNC B3 ;  /* 0x0000000000037941 */ /* 0x000fea0003800000 */
.L_x_39357:
        /* <DEDUP_REMOVED lines=44> */
.L_x_39356:
[----:B------:R-:W-:Y:S05]  /*e450*/  BSYNC B2 ;  /* 0x0000000000027941 */ /* 0x000fea0003800000 */
.L_x_39355:
        /* <DEDUP_REMOVED lines=14> */
.L_x_39359:
        /* <DEDUP_REMOVED lines=12> */
.L_x_39362:
[----:B------:R-:W-:Y:S02]  /*e600*/  IMAD.MOV.U32 R171, RZ, RZ, R226 ;  /* 0x000000ffffab7224 */ /* 0x000fe400078e00e2 */
.L_x_39363:
[----:B------:R-:W-:Y:S05]  /*e610*/  BSYNC B2 ;  /* 0x0000000000027941 */ /* 0x000fea0003800000 */
.L_x_39361:
        /* <DEDUP_REMOVED lines=16> */
.L_x_39367:
[----:B------:R-:W-:Y:S05]  /*e720*/  BSYNC B3 ;  /* 0x0000000000037941 */ /* 0x000fea0003800000 */
.L_x_39366:
        /* <DEDUP_REMOVED lines=44> */
.L_x_39365:
[----:B------:R-:W-:Y:S05]  /*e9f0*/  BSYNC B2 ;  /* 0x0000000000027941 */ /* 0x000fea0003800000 */
.L_x_39364:
        /* <DEDUP_REMOVED lines=9> */
.L_x_39360:
        /* <DEDUP_REMOVED lines=12> */
.L_x_39369:
[----:B------:R-:W-:Y:S02]  /*eb50*/  IMAD.MOV.U32 R172, RZ, RZ, R226 ;  /* 0x000000ffffac7224 */ /* 0x000fe400078e00e2 */
.L_x_39370:
[----:B------:R-:W-:Y:S05]  /*eb60*/  BSYNC B2 ;  /* 0x0000000000027941 */ /* 0x000fea0003800000 */
.L_x_39368:
        /* <DEDUP_REMOVED lines=16> */
.L_x_39374:
[----:B------:R-:W-:Y:S05]  /*ec70*/  BSYNC B3 ;  /* 0x0000000000037941 */ /* 0x000fea0003800000 */
.L_x_39373:
        /* <DEDUP_REMOVED lines=44> */
.L_x_39372:
[----:B------:R-:W-:Y:S05]  /*ef40*/  BSYNC B2 ;  /* 0x0000000000027941 */ /* 0x000fea0003800000 */
.L_x_39371:
        /* <DEDUP_REMOVED lines=14> */
.L_x_39375:
        /* <DEDUP_REMOVED lines=12> */
.L_x_39378:
[----:B------:R-:W-:Y:S02]  /*f0f0*/  IMAD.MOV.U32 R222, RZ, RZ, R226 ;  /* 0x000000ffffde7224 */ /* 0x000fe400078e00e2 */
.L_x_39379:
[----:B------:R-:W-:Y:S05]  /*f100*/  BSYNC B2 ;  /* 0x0000000000027941 */ /* 0x000fea0003800000 */
.L_x_39377:
        /* <DEDUP_REMOVED lines=16> */
.L_x_39383:
[----:B------:R-:W-:Y:S05]  /*f210*/  BSYNC B3 ;  /* 0x0000000000037941 */ /* 0x000fea0003800000 */
.L_x_39382:
        /* <DEDUP_REMOVED lines=44> */
.L_x_39381:
[----:B------:R-:W-:Y:S05]  /*f4e0*/  BSYNC B2 ;  /* 0x0000000000027941 */ /* 0x000fea0003800000 */
.L_x_39380:
        /* <DEDUP_REMOVED lines=9> */
.L_x_39376:
        /* <DEDUP_REMOVED lines=12> */
.L_x_39385:
[----:B------:R-:W-:Y:S02]  /*f640*/  MOV R222, R226 ;  /* 0x000000e200de7202 */ /* 0x000fe40000000f00 */
.L_x_39386:
[----:B------:R-:W-:Y:S05]  /*f650*/  BSYNC B2 ;  /* 0x0000000000027941 */ /* 0x000fea0003800000 */
.L_x_39384:
        /* <DEDUP_REMOVED lines=16> */
.L_x_39390:
[----:B------:R-:W-:Y:S05]  /*f760*/  BSYNC B3 ;  /* 0x0000000000037941 */ /* 0x000fea0003800000 */
.L_x_39389:
        /* <DEDUP_REMOVED lines=44> */
.L_x_39388:
[----:B------:R-:W-:Y:S05]  /*fa30*/  BSYNC B2 ;  /* 0x0000000000027941 */ /* 0x000fea0003800000 */
.L_x_39387:
        /* <DEDUP_REMOVED lines=12> */
.L_x_39391:
        /* <DEDUP_REMOVED lines=12> */
.L_x_39394:
[----:B------:R-:W-:Y:S02]  /*fbc0*/  IMAD.MOV.U32 R173, RZ, RZ, R226 ;  /* 0x000000ffffad7224 */ /* 0x000fe400078e00e2 */
.L_x_39395:
[----:B------:R-:W-:Y:S05]  /*fbd0*/  BSYNC B2 ;  /* 0x0000000000027941 */ /* 0x000fea0003800000 */
.L_x_39393:
        /* <DEDUP_REMOVED lines=16> */
.L_x_39399:
[----:B------:R-:W-:Y:S05]  /*fce0*/  BSYNC B3 ;  /* 0x0000000000037941 */ /* 0x000fea0003800000 */
.L_x_39398:
        /* <DEDUP_REMOVED lines=44> */
.L_x_39397:
[----:B------:R-:W-:Y:S05]  /*ffb0*/  BSYNC B2 ;  /* 0x0000000000027941 */ /* 0x000fea0003800000 */
.L_x_39396:
        /* <DEDUP_REMOVED lines=9> */
.L_x_39392:
        /* <DEDUP_REMOVED lines=12> */
.L_x_39401:
[----:B------:R-:W-:Y:S02]  /*10110*/  IMAD.MOV.U32 R222, RZ, RZ, R226 ;  /* 0x000000ffffde7224 */ /* 0x000fe400078e00e2 */
.L_x_39402:
[----:B------:R-:W-:Y:S05]  /*10120*/  BSYNC B2 ;  /* 0x0000000000027941 */ /* 0x000fea0003800000 */
.L_x_39400:
        /* <DEDUP_REMOVED lines=16> */
.L_x_39406:
[----:B------:R-:W-:Y:S05]  /*10230*/  BSYNC B3 ;  /* 0x0000000000037941 */ /* 0x000fea0003800000 */
.L_x_39405:
        /* <DEDUP_REMOVED lines=44> */
.L_x_39404:
[----:B------:R-:W-:Y:S05]  /*10500*/  BSYNC B2 ;  /* 0x0000000000027941 */ /* 0x000fea0003800000 */
.L_x_39403:
        /* <DEDUP_REMOVED lines=12> */
.L_x_39407:
        /* <DEDUP_REMOVED lines=12> */
.L_x_39410:
[----:B------:R-:W-:Y:S02]  /*10690*/  IMAD.MOV.U32 R174, RZ, RZ, R226 ;  /* 0x000000ffffae7224 */ /* 0x000fe400078e00e2 */
.L_x_39411:
[----:B------:R-:W-:Y:S05]  /*106a0*/  BSYNC B2 ;  /* 0x0000000000027941 */ /* 0x000fea0003800000 */
.L_x_39409:
        /* <DEDUP_REMOVED lines=16> */
.L_x_39415:
[----:B------:R-:W-:Y:S05]  /*107b0*/  BSYNC B3 ;  /* 0x0000000000037941 */ /* 0x000fea0003800000 */
.L_x_39414:
        /* <DEDUP_REMOVED lines=44> */
.L_x_39413:
[----:B------:R-:W-:Y:S05]  /*10a80*/  BSYNC B2 ;  /* 0x0000000000027941 */ /* 0x000fea0003800000 */
.L_x_39412:
        /* <DEDUP_REMOVED lines=9> */
.L_x_39408:
        /* <DEDUP_REMOVED lines=12> */
.L_x_39417:
[----:B------:R-:W-:Y:S02]  /*10be0*/  IMAD.MOV.U32 R222, RZ, RZ, R226 ;  /* 0x000000ffffde7224 */ /* 0x000fe400078e00e2 */
.L_x_39418:
[----:B------:R-:W-:Y:S05]  /*10bf0*/  BSYNC B2 ;  /* 0x0000000000027941 */ /* 0x000fea0003800000 */
.L_x_39416:
        /* <DEDUP_REMOVED lines=16> */
.L_x_39422:
[----:B------:R-:W-:Y:S05]  /*10d00*/  BSYNC B3 ;  /* 0x0000000000037941 */ /* 0x000fea0003800000 */
.L_x_39421:
        /* <DEDUP_REMOVED lines=44> */
.L_x_39420:
[----:B------:R-:W-:Y:S05]  /*10fd0*/  BSYNC B2 ;  /* 0x0000000000027941 */ /* 0x000fea0003800000 */
.L_x_39419:
        /* <DEDUP_REMOVED lines=12> */
.L_x_39423:
        /* <DEDUP_REMOVED lines=12> */
.L_x_39426:
[----:B------:R-:W-:Y:S02]  /*11160*/  IMAD.MOV.U32 R222, RZ, RZ, R226 ;  /* 0x000000ffffde7224 */ /* 0x000fe400078e00e2 */
.L_x_39427:
[----:B------:R-:W-:Y:S05]  /*11170*/  BSYNC B2 ;  /* 0x0000000000027941 */ /* 0x000fea0003800000 */
.L_x_39425:
        /* <DEDUP_REMOVED lines=16> */
.L_x_39431:
[----:B------:R-:W-:Y:S05]  /*11280*/  BSYNC B3 ;  /* 0x0000000000037941 */ /* 0x000fea0003800000 */
.L_x_39430:
        /* <DEDUP_REMOVED lines=44> */
.L_x_39429:
[----:B------:R-:W-:Y:S05]  /*11550*/  BSYNC B2 ;  /* 0x0000000000027941 */ /* 0x000fea0003800000 */
.L_x_39428:
        /* <DEDUP_REMOVED lines=9> */
.L_x_39424:
        /* <DEDUP_REMOVED lines=12> */
.L_x_39433:
[----:B------:R-:W-:Y:S02]  /*116b0*/  IMAD.MOV.U32 R222, RZ, RZ, R226 ;  /* 0x000000ffffde7224 */ /* 0x000fe400078e00e2 */
.L_x_39434:
[----:B------:R-:W-:Y:S05]  /*116c0*/  BSYNC B2 ;  /* 0x0000000000027941 */ /* 0x000fea0003800000 */
.L_x_39432:
        /* <DEDUP_REMOVED lines=16> */
.L_x_39438:
[----:B------:R-:W-:Y:S05]  /*117d0*/  BSYNC B3 ;  /* 0x0000000000037941 */ /* 0x000fea0003800000 */
.L_x_39437:
        /* <DEDUP_REMOVED lines=44> */
.L_x_39436:
[----:B------:R-:W-:Y:S05]  /*11aa0*/  BSYNC B2 ;  /* 0x0000000000027941 */ /* 0x000fea0003800000 */
.L_x_39435:
        /* <DEDUP_REMOVED lines=12> */
.L_x_39439:
        /* <DEDUP_REMOVED lines=12> */
.L_x_39442:
[----:B------:R-:W-:Y:S02]  /*11c30*/  IMAD.MOV.U32 R235, RZ, RZ, R226 ;  /* 0x000000ffffeb7224 */ /* 0x000fe400078e00e2 */
.L_x_39443:
[----:B------:R-:W-:Y:S05]  /*11c40*/  BSYNC B2 ;  /* 0x0000000000027941 */ /* 0x000fea0003800000 */
.L_x_39441:
        /* <DEDUP_REMOVED lines=16> */
.L_x_39447:
[----:B------:R-:W-:Y:S05]  /*11d50*/  BSYNC B3 ;  /* 0x0000000000037941 */ /* 0x000fea0003800000 */
.L_x_39446:
        /* <DEDUP_REMOVED lines=44> */
.L_x_39445:
[----:B------:R-:W-:Y:S05]  /*12020*/  BSYNC B2 ;  /* 0x0000000000027941 */ /* 0x000fea0003800000 */
.L_x_39444:
        /* <DEDUP_REMOVED lines=9> */
.L_x_39440:
        /* <DEDUP_REMOVED lines=51> */
.L_x_39448:
[----:B------:R-:W-:Y:S02]  /*123f0*/  IADD3 R217, R217, 0x20, RZ ;  /* 0x00000020d9d97810 */ /* 0x000fe40007ffe0ff */
.L_x_39319:
[----:B------:R-:W-:Y:S05]  /*12400*/  BSYNC B1 ;  /* 0x0000000000017941 */ /* 0x000fea0003800000 */
.L_x_39318:
        /* <DEDUP_REMOVED lines=31> */
.L_x_39452:
[----:B-1----:R-:W-:Y:S02]  /*12600*/  IMAD.MOV.U32 R177, RZ, RZ, R226 ;  /* 0x000000ffffb17224 */ /* 0x002fe400078e00e2 */
.L_x_39453:
[----:B------:R-:W-:Y:S05]  /*12610*/  BSYNC B2 ;  /* 0x0000000000027941 */ /* 0x000fea0003800000 */
.L_x_39451:
        /* <DEDUP_REMOVED lines=16> */
.L_x_39457:
[----:B------:R-:W-:Y:S05]  /*12720*/  BSYNC B3 ;  /* 0x0000000000037941 */ /* 0x000fea0003800000 */
.L_x_39456:
        /* <DEDUP_REMOVED lines=44> */
.L_x_39455:
[----:B------:R-:W-:Y:S05]  /*129f0*/  BSYNC B2 ;  /* 0x0000000000027941 */ /* 0x000fea0003800000 */
.L_x_39454:
        /* <DEDUP_REMOVED lines=17> */
.L_x_39458:
        /* <DEDUP_REMOVED lines=12> */
.L_x_39461:
[----:B------:R-:W-:Y:S02]  /*12bd0*/  IMAD.MOV.U32 R177, RZ, RZ, R226 ;  /* 0x000000ffffb17224 */ /* 0x000fe400078e00e2 */
.L_x_39462:
[----:B------:R-:W-:Y:S05]  /*12be0*/  BSYNC B2 ;  /* 0x0000000000027941 */ /* 0x000fea0003800000 */
.L_x_39460:
        /* <DEDUP_REMOVED lines=16> */
.L_x_39466:
[----:B------:R-:W-:Y:S05]  /*12cf0*/  BSYNC B3 ;  /* 0x0000000000037941 */ /* 0x000fea0003800000 */
.L_x_39465:
        /* <DEDUP_REMOVED lines=44> */
.L_x_39464:
[----:B------:R-:W-:Y:S05]  /*12fc0*/  BSYNC B2 ;  /* 0x0000000000027941 */ /* 0x000fea0003800000 */
.L_x_39463:
        /* <DEDUP_REMOVED lines=9> */
.L_x_39459:
        /* <DEDUP_REMOVED lines=12> */
.L_x_39468:
[----:B------:R-:W-:Y:S02]  /*13120*/  IMAD.MOV.U32 R222, RZ, RZ, R226 ;  /* 0x000000ffffde7224 */ /* 0x000fe400078e00e2 */
.L_x_39469:
[----:B------:R-:W-:Y:S05]  /*13130*/  BSYNC B2 ;  /* 0x0000000000027941 */ /* 0x000fea0003800000 */
.L_x_39467:
        /* <DEDUP_REMOVED lines=16> */
.L_x_39473:
[----:B------:R-:W-:Y:S05]  /*13240*/  BSYNC B3 ;  /* 0x0000000000037941 */ /* 0x000fea0003800000 */
.L_x_39472:
        /* <DEDUP_REMOVED lines=44> */
.L_x_39471:
[----:B------:R-:W-:Y:S05]  /*13510*/  BSYNC B2 ;  /* 0x0000000000027941 */ /* 0x000fea0003800000 */
.L_x_39470:
        /* <DEDUP_REMOVED lines=14> */
.L_x_39474:
        /* <DEDUP_REMOVED lines=12> */
.L_x_39477:
[----:B------:R-:W-:Y:S02]  /*136c0*/  MOV R180, R226 ;  /* 0x000000e200b47202 */ /* 0x000fe40000000f00 */
.L_x_39478:
[----:B------:R-:W-:Y:S05]  /*136d0*/  BSYNC B2 ;  /* 0x0000000000027941 */ /* 0x000fea0003800000 */
.L_x_39476:
        /* <DEDUP_REMOVED lines=16> */
.L_x_39482:
[----:B------:R-:W-:Y:S05]  /*137e0*/  BSYNC B3 ;  /* 0x0000000000037941 */ /* 0x000fea0003800000 */
.L_x_39481:
        /* <DEDUP_REMOVED lines=44> */
.L_x_39480:
[----:B------:R-:W-:Y:S05]  /*13ab0*/  BSYNC B2 ;  /* 0x0000000000027941 */ /* 0x000fea0003800000 */
.L_x_39479:
        /* <DEDUP_REMOVED lines=9> */
.L_x_39475:
        /* <DEDUP_REMOVED lines=12> */
.L_x_39484:
[----:B------:R-:W-:Y:S02]  /*13c10*/  IMAD.MOV.U32 R180, RZ, RZ, R226 ;  /* 0x000000ffffb47224 */ /* 0x000fe400078e00e2 */
.L_x_39485:
[----:B------:R-:W-:Y:S05]  /*13c20*/  BSYNC B2 ;  /* 0x0000000000027941 */ /* 0x000fea0003800000 */
.L_x_39483:
        /* <DEDUP_REMOVED lines=16> */
.L_x_39489:
[----:B------:R-:W-:Y:S05]  /*13d30*/  BSYNC B3 ;  /* 0x0000000000037941 */ /* 0x000fea0003800000 */
.L_x_39488:
        /* <DEDUP_REMOVED lines=44> */
.L_x_39487:
[----:B------:R-:W-:Y:S05]  /*14000*/  BSYNC B2 ;  /* 0x0000000000027941 */ /* 0x000fea0003800000 */
.L_x_39486:
        /* <DEDUP_REMOVED lines=14> */
.L_x_39490:
        /* <DEDUP_REMOVED lines=12> */
.L_x_39493:
[----:B------:R-:W-:Y:S02]  /*141b0*/  IMAD.MOV.U32 R179, RZ, RZ, R226 ;  /* 0x000000ffffb37224 */ /* 0x000fe400078e00e2 */
.L_x_39494:
[----:B------:R-:W-:Y:S05]  /*141c0*/  BSYNC B2 ;  /* 0x0000000000027941 */ /* 0x000fea0003800000 */
.L_x_39492:
        /* <DEDUP_REMOVED lines=16> */
.L_x_39498:
[----:B------:R-:W-:Y:S05]  /*142d0*/  BSYNC B3 ;  /* 0x0000000000037941 */ /* 0x000fea0003800000 */
.L_x_39497:
        /* <DEDUP_REMOVED lines=44> */
.L_x_39496:
[----:B------:R-:W-:Y:S05]  /*145a0*/  BSYNC B2 ;  /* 0x0000000000027941 */ /* 0x000fea0003800000 */
.L_x_39495:
        /* <DEDUP_REMOVED lines=9> */
.L_x_39491:
        /* <DEDUP_REMOVED lines=12> */
.L_x_39500:
[----:B------:R-:W-:Y:S02]  /*14700*/  IMAD.MOV.U32 R180, RZ, RZ, R226 ;  /* 0x000000ffffb47224 */ /* 0x000fe400078e00e2 */
.L_x_39501:
[----:B------:R-:W-:Y:S05]  /*14710*/  BSYNC B2 ;  /* 0x0000000000027941 */ /* 0x000fea0003800000 */
.L_x_39499:
        /* <DEDUP_REMOVED lines=16> */
.L_x_39505:
[----:B------:R-:W-:Y:S05]  /*14820*/  BSYNC B3 ;  /* 0x0000000000037941 */ /* 0x000fea0003800000 */
.L_x_39504:
        /* <DEDUP_REMOVED lines=44> */
.L_x_39503:
[----:B------:R-:W-:Y:S05]  /*14af0*/  BSYNC B2 ;  /* 0x0000000000027941 */ /* 0x000fea0003800000 */
.L_x_39502:
        /* <DEDUP_REMOVED lines=14> */
.L_x_39506:
        /* <DEDUP_REMOVED lines=12> */
.L_x_39509:
[----:B------:R-:W-:Y:S02]  /*14ca0*/  IMAD.MOV.U32 R222, RZ, RZ, R226 ;  /* 0x000000ffffde7224 */ /* 0x000fe400078e00e2 */
.L_x_39510:
[----:B------:R-:W-:Y:S05]  /*14cb0*/  BSYNC B2 ;  /* 0x0000000000027941 */ /* 0x000fea0003800000 */
.L_x_39508:
        /* <DEDUP_REMOVED lines=16> */
.L_x_39514:
[----:B------:R-:W-:Y:S05]  /*14dc0*/  BSYNC B3 ;  /* 0x0000000000037941 */ /* 0x000fea0003800000 */
.L_x_39513:
        /* <DEDUP_REMOVED lines=44> */
.L_x_39512:
[----:B------:R-:W-:Y:S05]  /*15090*/  BSYNC B2 ;  /* 0x0000000000027941 */ /* 0x000fea0003800000 */
.L_x_39511:
        /* <DEDUP_REMOVED lines=9> */
.L_x_39507:
        /* <DEDUP_REMOVED lines=12> */
.L_x_39516:
[----:B------:R-:W-:Y:S02]  /*151f0*/  MOV R222, R226 ;  /* 0x000000e200de7202 */ /* 0x000fe40000000f00 */
.L_x_39517:
[----:B------:R-:W-:Y:S05]  /*15200*/  BSYNC B2 ;  /* 0x0000000000027941 */ /* 0x000fea0003800000 */
.L_x_39515:
        /* <DEDUP_REMOVED lines=16> */
.L_x_39521:
[----:B------:R-:W-:Y:S05]  /*15310*/  BSYNC B3 ;  /* 0x0000000000037941 */ /* 0x000fea0003800000 */
.L_x_39520:
        /* <DEDUP_REMOVED lines=44> */
.L_x_39519:
[----:B------:R-:W-:Y:S05]  /*155e0*/  BSYNC B2 ;  /* 0x0000000000027941 */ /* 0x000fea0003800000 */
.L_x_39518:
        /* <DEDUP_REMOVED lines=12> */
.L_x_39522:
        /* <DEDUP_REMOVED lines=12> */
.L_x_39525:
[----:B------:R-:W-:Y:S02]  /*15770*/  IMAD.MOV.U32 R181, RZ, RZ, R226 ;  /* 0x000000ffffb57224 */ /* 0x000fe400078e00e2 */
.L_x_39526:
[----:B------:R-:W-:Y:S05]  /*15780*/  BSYNC B2 ;  /* 0x0000000000027941 */ /* 0x000fea0003800000 */
.L_x_39524:
        /* <DEDUP_REMOVED lines=16> */
.L_x_39530:
[----:B------:R-:W-:Y:S05]  /*15890*/  BSYNC B3 ;  /* 0x0000000000037941 */ /* 0x000fea0003800000 */
.L_x_39529:
        /* <DEDUP_REMOVED lines=44> */
.L_x_39528:
[----:B------:R-:W-:Y:S05]  /*15b60*/  BSYNC B2 ;  /* 0x0000000000027941 */ /* 0x000fea0003800000 */
.L_x_39527:
        /* <DEDUP_REMOVED lines=9> */
.L_x_39523:
        /* <DEDUP_REMOVED lines=12> */
.L_x_39532:
[----:B------:R-:W-:Y:S02]  /*15cc0*/  IMAD.MOV.U32 R222, RZ, RZ, R226 ;  /* 0x000000ffffde7224 */ /* 0x000fe400078e00e2 */
.L_x_39533:
[----:B------:R-:W-:Y:S05]  /*15cd0*/  BSYNC B2 ;  /* 0x0000000000027941 */ /* 0x000fea0003800000 */
.L_x_39531:
        /* <DEDUP_REMOVED lines=16> */
.L_x_39537:
[----:B------:R-:W-:Y:S05]  /*15de0*/  BSYNC B3 ;  /* 0x0000000000037941 */ /* 0x000fea0003800000 */
.L_x_39536:
        /* <DEDUP_REMOVED lines=44> */
.L_x_39535:
[----:B------:R-:W-:Y:S05]  /*160b0*/  BSYNC B2 ;  /* 0x0000000000027941 */ /* 0x000fea0003800000 */
.L_x_39534:
        /* <DEDUP_REMOVED lines=12> */
.L_x_39538:
        /* <DEDUP_REMOVED lines=12> */
.L_x_39541:
[----:B------:R-:W-:Y:S02]  /*16240*/  IMAD.MOV.U32 R182, RZ, RZ, R226 ;  /* 0x000000ffffb67224 */ /* 0x000fe400078e00e2 */
.L_x_39542:
[----:B------:R-:W-:Y:S05]  /*16250*/  BSYNC B2 ;  /* 0x0000000000027941 */ /* 0x000fea0003800000 */
.L_x_39540:
        /* <DEDUP_REMOVED lines=16> */
.L_x_39546:
[----:B------:R-:W-:Y:S05]  /*16360*/  BSYNC B3 ;  /* 0x0000000000037941 */ /* 0x000fea0003800000 */
.L_x_39545:
        /* <DEDUP_REMOVED lines=44> */
.L_x_39544:
[----:B------:R-:W-:Y:S05]  /*16630*/  BSYNC B2 ;  /* 0x0000000000027941 */ /* 0x000fea0003800000 */
.L_x_39543:
        /* <DEDUP_REMOVED lines=9> */
.L_x_39539:
        /* <DEDUP_REMOVED lines=12> */
.L_x_39548:
[----:B------:R-:W-:Y:S02]  /*16790*/  IMAD.MOV.U32 R222, RZ, RZ, R226 ;  /* 0x000000ffffde7224 */ /* 0x000fe400078e00e2 */
.L_x_39549:
[----:B------:R-:W-:Y:S05]  /*167a0*/  BSYNC B2 ;  /* 0x0000000000027941 */ /* 0x000fea0003800000 */
.L_x_39547:
        /* <DEDUP_REMOVED lines=16> */
.L_x_39553:
[----:B------:R-:W-:Y:S05]  /*168b0*/  BSYNC B3 ;  /* 0x0000000000037941 */ /* 0x000fea0003800000 */
.L_x_39552:
        /* <DEDUP_REMOVED lines=44> */
.L_x_39551:
[----:B------:R-:W-:Y:S05]  /*16b80*/  BSYNC B2 ;  /* 0x0000000000027941 */ /* 0x000fea0003800000 */
.L_x_39550:
        /* <DEDUP_REMOVED lines=12> */
.L_x_39554:
        /* <DEDUP_REMOVED lines=12> */
.L_x_39557:
[----:B------:R-:W-:Y:S02]  /*16d10*/  IMAD.MOV.U32 R222, RZ, RZ, R226 ;  /* 0x000000ffffde7224 */ /* 0x000fe400078e00e2 */
.L_x_39558:
[----:B------:R-:W-:Y:S05]  /*16d20*/  BSYNC B2 ;  /* 0x0000000000027941 */ /* 0x000fea0003800000 */
.L_x_39556:
        /* <DEDUP_REMOVED lines=16> */
.L_x_39562:
[----:B------:R-:W-:Y:S05]  /*16e30*/  BSYNC B3 ;  /* 0x0000000000037941 */ /* 0x000fea0003800000 */
.L_x_39561:
        /* <DEDUP_REMOVED lines=44> */
.L_x_39560:
[----:B------:R-:W-:Y:S05]  /*17100*/  BSYNC B2 ;  /* 0x0000000000027941 */ /* 0x000fea0003800000 */
.L_x_39559:
        /* <DEDUP_REMOVED lines=9> */
.L_x_39555:
        /* <DEDUP_REMOVED lines=12> */
.L_x_39564:
[----:B------:R-:W-:Y:S02]  /*17260*/  IMAD.MOV.U32 R222, RZ, RZ, R226 ;  /* 0x000000ffffde7224 */ /* 0x000fe400078e00e2 */
.L_x_39565:
[----:B------:R-:W-:Y:S05]  /*17270*/  BSYNC B2 ;  /* 0x0000000000027941 */ /* 0x000fea0003800000 */
.L_x_39563:
        /* <DEDUP_REMOVED lines=16> */
.L_x_39569:
[----:B------:R-:W-:Y:S05]  /*17380*/  BSYNC B3 ;  /* 0x0000000000037941 */ /* 0x000fea0003800000 */
.L_x_39568:
        /* <DEDUP_REMOVED lines=44> */
.L_x_39567:
[----:B------:R-:W-:Y:S05]  /*17650*/  BSYNC B2 ;  /* 0x0000000000027941 */ /* 0x000fea0003800000 */
.L_x_39566:
        /* <DEDUP_REMOVED lines=12> */
.L_x_39570:
        /* <DEDUP_REMOVED lines=12> */
.L_x_39573:
[----:B------:R-:W-:Y:S02]  /*177e0*/  IMAD.MOV.U32 R235, RZ, RZ, R226 ;  /* 0x000000ffffeb7224 */ /* 0x000fe400078e00e2 */
.L_x_39574:
[----:B------:R-:W-:Y:S05]  /*177f0*/  BSYNC B2 ;  /* 0x0000000000027941 */ /* 0x000fea0003800000 */
.L_x_39572:
        /* <DEDUP_REMOVED lines=16> */
.L_x_39578:
[----:B------:R-:W-:Y:S05]  /*17900*/  BSYNC B3 ;  /* 0x0000000000037941 */ /* 0x000fea0003800000 */
.L_x_39577:
        /* <DEDUP_REMOVED lines=44> */
.L_x_39576:
[----:B------:R-:W-:Y:S05]  /*17bd0*/  BSYNC B2 ;  /* 0x0000000000027941 */ /* 0x000fea0003800000 */
.L_x_39575:
        /* <DEDUP_REMOVED lines=9> */
.L_x_39571:
        /* <DEDUP_REMOVED lines=51> */
.L_x_39579:
[----:B------:R-:W-:Y:S02]  /*17fa0*/  IADD3 R217, R217, 0x20, RZ ;  /* 0x00000020d9d97810 */ /* 0x000fe40007ffe0ff */
.L_x_39450:
[----:B------:R-:W-:Y:S05]  /*17fb0*/  BSYNC B1 ;  /* 0x0000000000017941 */ /* 0x000fea0003800000 */
.L_x_39449:
        /* <DEDUP_REMOVED lines=31> */
.L_x_39583:
[----:B-1----:R-:W-:Y:S02]  /*181b0*/  IMAD.MOV.U32 R185, RZ, RZ, R226 ;  /* 0x000000ffffb97224 */ /* 0x002fe400078e00e2 */
.L_x_39584:
[----:B------:R-:W-:Y:S05]  /*181c0*/  BSYNC B2 ;  /* 0x0000000000027941 */ /* 0x000fea0003800000 */
.L_x_39582:
        /* <DEDUP_REMOVED lines=16> */
.L_x_39588:
[----:B------:R-:W-:Y:S05]  /*182d0*/  BSYNC B3 ;  /* 0x0000000000037941 */ /* 0x000fea0003800000 */
.L_x_39587:
        /* <DEDUP_REMOVED lines=44> */
.L_x_39586:
[----:B------:R-:W-:Y:S05]  /*185a0*/  BSYNC B2 ;  /* 0x0000000000027941 */ /* 0x000fea0003800000 */
.L_x_39585:
        /* <DEDUP_REMOVED lines=17> */
.L_x_39589:
        /* <DEDUP_REMOVED lines=12> */
.L_x_39592:
[----:B------:R-:W-:Y:S02]  /*18780*/  IMAD.MOV.U32 R185, RZ, RZ, R226 ;  /* 0x000000ffffb97224 */ /* 0x000fe400078e00e2 */
.L_x_39593:
[----:B------:R-:W-:Y:S05]  /*18790*/  BSYNC B2 ;  /* 0x0000000000027941 */ /* 0x000fea0003800000 */
.L_x_39591:
        /* <DEDUP_REMOVED lines=16> */
.L_x_39597:
[----:B------:R-:W-:Y:S05]  /*188a0*/  BSYNC B3 ;  /* 0x0000000000037941 */ /* 0x000fea0003800000 */
.L_x_39596:
        /* <DEDUP_REMOVED lines=44> */
.L_x_39595:
[----:B------:R-:W-:Y:S05]  /*18b70*/  BSYNC B2 ;  /* 0x0000000000027941 */ /* 0x000fea0003800000 */
.L_x_39594:
        /* <DEDUP_REMOVED lines=9> */
.L_x_39590:
        /* <DEDUP_REMOVED lines=12> */
.L_x_39599:
[----:B------:R-:W-:Y:S02]  /*18cd0*/  IMAD.MOV.U32 R222, RZ, RZ, R226 ;  /* 0x000000ffffde7224 */ /* 0x000fe400078e00e2 */
.L_x_39600:
[----:B------:R-:W-:Y:S05]  /*18ce0*/  BSYNC B2 ;  /* 0x0000000000027941 */ /* 0x000fea0003800000 */
.L_x_39598:
        /* <DEDUP_REMOVED lines=16> */
.L_x_39604:
[----:B------:R-:W-:Y:S05]  /*18df0*/  BSYNC B3 ;  /* 0x0000000000037941 */ /* 0x000fea0003800000 */
.L_x_39603:
        /* <DEDUP_REMOVED lines=44> */
.L_x_39602:
[----:B------:R-:W-:Y:S05]  /*190c0*/  BSYNC B2 ;  /* 0x0000000000027941 */ /* 0x000fea0003800000 */
.L_x_39601:
        /* <DEDUP_REMOVED lines=14> */
.L_x_39605:
        /* <DEDUP_REMOVED lines=12> */
.L_x_39608:
[----:B------:R-:W-:Y:S02]  /*19270*/  MOV R188, R226 ;  /* 0x000000e200bc7202 */ /* 0x000fe40000000f00 */
.L_x_39609:
[----:B------:R-:W-:Y:S05]  /*19280*/  BSYNC B2 ;  /* 0x0000000000027941 */ /* 0x000fea0003800000 */
.L_x_39607:
        /* <DEDUP_REMOVED lines=16> */
.L_x_39613:
[----:B------:R-:W-:Y:S05]  /*19390*/  BSYNC B3 ;  /* 0x0000000000037941 */ /* 0x000fea0003800000 */
.L_x_39612:
        /* <DEDUP_REMOVED lines=44> */
.L_x_39611:
[----:B------:R-:W-:Y:S05]  /*19660*/  BSYNC B2 ;  /* 0x0000000000027941 */ /* 0x000fea0003800000 */
.L_x_39610:
        /* <DEDUP_REMOVED lines=9> */
.L_x_39606:
        /* <DEDUP_REMOVED lines=12> */
.L_x_39615:
[----:B------:R-:W-:Y:S02]  /*197c0*/  IMAD.MOV.U32 R188, RZ, RZ, R226 ;  /* 0x000000ffffbc7224 */ /* 0x000fe400078e00e2 */
.L_x_39616:
[----:B------:R-:W-:Y:S05]  /*197d0*/  BSYNC B2 ;  /* 0x0000000000027941 */ /* 0x000fea0003800000 */
.L_x_39614:
        /* <DEDUP_REMOVED lines=16> */
.L_x_39620:
[----:B------:R-:W-:Y:S05]  /*198e0*/  BSYNC B3 ;  /* 0x0000000000037941 */ /* 0x000fea0003800000 */
.L_x_39619:
        /* <DEDUP_REMOVED lines=44> */
.L_x_39618:
[----:B------:R-:W-:Y:S05]  /*19bb0*/  BSYNC B2 ;  /* 0x0000000000027941 */ /* 0x000fea0003800000 */
.L_x_39617:
        /* <DEDUP_REMOVED lines=14> */
.L_x_39621:
        /* <DEDUP_REMOVED lines=12> */
.L_x_39624:
[----:B------:R-:W-:Y:S02]  /*19d60*/  IMAD.MOV.U32 R187, RZ, RZ, R226 ;  /* 0x000000ffffbb7224 */ /* 0x000fe400078e00e2 */
.L_x_39625:
[----:B------:R-:W-:Y:S05]  /*19d70*/  BSYNC B2 ;  /* 0x0000000000027941 */ /* 0x000fea0003800000 */
.L_x_39623:
        /* <DEDUP_REMOVED lines=16> */
.L_x_39629:
[----:B------:R-:W-:Y:S05]  /*19e80*/  BSYNC B3 ;  /* 0x0000000000037941 */ /* 0x000fea0003800000 */
.L_x_39628:
        /* <DEDUP_REMOVED lines=44> */
.L_x_39627:
[----:B------:R-:W-:Y:S05]  /*1a150*/  BSYNC B2 ;  /* 0x0000000000027941 */ /* 0x000fea0003800000 */
.L_x_39626:
        /* <DEDUP_REMOVED lines=9> */
.L_x_39622:
        /* <DEDUP_REMOVED lines=12> */
.L_x_39631:
[----:B------:R-:W-:Y:S02]  /*1a2b0*/  IMAD.MOV.U32 R188, RZ, RZ, R226 ;  /* 0x000000ffffbc7224 */ /* 0x000fe400078e00e2 */
.L_x_39632:
[----:B------:R-:W-:Y:S05]  /*1a2c0*/  BSYNC B2 ;  /* 0x0000000000027941 */ /* 0x000fea0003800000 */
.L_x_39630:
        /* <DEDUP_REMOVED lines=16> */
.L_x_39636:
[----:B------:R-:W-:Y:S05]  /*1a3d0*/  BSYNC B3 ;  /* 0x0000000000037941 */ /* 0x000fea0003800000 */
.L_x_39635:
        /* <DEDUP_REMOVED lines=44> */
.L_x_39634:
[----:B------:R-:W-:Y:S05]  /*1a6a0*/  BSYNC B2 ;  /* 0x0000000000027941 */ /* 0x000fea0003800000 */
.L_x_39633:
        /* <DEDUP_REMOVED lines=14> */
.L_x_39637:
        /* <DEDUP_REMOVED lines=12> */
.L_x_39640:
[----:B------:R-:W-:Y:S02]  /*1a850*/  IMAD.MOV.U32 R222, RZ, RZ, R226 ;  /* 0x000000ffffde7224 */ /* 0x000fe400078e00e2 */
.L_x_39641:
[----:B------:R-:W-:Y:S05]  /*1a860*/  BSYNC B2 ;  /* 0x0000000000027941 */ /* 0x000fea0003800000 */
.L_x_39639:
        /* <DEDUP_REMOVED lines=16> */
.L_x_39645:
[----:B------:R-:W-:Y:S05]  /*1a970*/  BSYNC B3 ;  /* 0x0000000000037941 */ /* 0x000fea0003800000 */
.L_x_39644:
        /* <DEDUP_REMOVED lines=44> */
.L_x_39643:
[----:B------:R-:W-:Y:S05]  /*1ac40*/  BSYNC B2 ;  /* 0x0000000000027941 */ /* 0x000fea0003800000 */
.L_x_39642:
        /* <DEDUP_REMOVED lines=9> */
.L_x_39638:
        /* <DEDUP_REMOVED lines=12> */
.L_x_39647:
[----:B------:R-:W-:Y:S02]  /*1ada0*/  MOV R222, R226 ;  /* 0x000000e200de7202 */ /* 0x000fe40000000f00 */
.L_x_39648:
[----:B------:R-:W-:Y:S05]  /*1adb0*/  BSYNC B2 ;  /* 0x0000000000027941 */ /* 0x000fea0003800000 */
.L_x_39646:
        /* <DEDUP_REMOVED lines=16> */
.L_x_39652:
[----:B------:R-:W-:Y:S05]  /*1aec0*/  BSYNC B3 ;  /* 0x0000000000037941 */ /* 0x000fea0003800000 */
.L_x_39651:
        /* <DEDUP_REMOVED lines=44> */
.L_x_39650:
[----:B------:R-:W-:Y:S05]  /*1b190*/  BSYNC B2 ;  /* 0x0000000000027941 */ /* 0x000fea0003800000 */
.L_x_39649:
        /* <DEDUP_REMOVED lines=12> */
.L_x_39653:
        /* <DEDUP_REMOVED lines=12> */
.L_x_39656:
[----:B------:R-:W-:Y:S02]  /*1b320*/  IMAD.MOV.U32 R189, RZ, RZ, R226 ;  /* 0x000000ffffbd7224 */ /* 0x000fe400078e00e2 */
.L_x_39657:
[----:B------:R-:W-:Y:S05]  /*1b330*/  BSYNC B2 ;  /* 0x0000000000027941 */ /* 0x000fea0003800000 */
.L_x_39655:
        /* <DEDUP_REMOVED lines=16> */
.L_x_39661:
[----:B------:R-:W-:Y:S05]  /*1b440*/  BSYNC B3 ;  /* 0x0000000000037941 */ /* 0x000fea0003800000 */
.L_x_39660:
        /* <DEDUP_REMOVED lines=44> */
.L_x_39659:
[----:B------:R-:W-:Y:S05]  /*1b710*/  BSYNC B2 ;  /* 0x0000000000027941 */ /* 0x000fea0003800000 */
.L_x_39658:
        /* <DEDUP_REMOVED lines=9> */
.L_x_39654:
        /* <DEDUP_REMOVED lines=12> */
.L_x_39663:
[----:B------:R-:W-:Y:S02]  /*1b870*/  IMAD.MOV.U32 R222, RZ, RZ, R226 ;  /* 0x000000ffffde7224 */ /* 0x000fe400078e00e2 */
.L_x_39664:
[----:B------:R-:W-:Y:S05]  /*1b880*/  BSYNC B2 ;  /* 0x0000000000027941 */ /* 0x000fea0003800000 */
.L_x_39662:
        /* <DEDUP_REMOVED lines=16> */
.L_x_39668:
[----:B------:R-:W-:Y:S05]  /*1b990*/  BSYNC B3 ;  /* 0x0000000000037941 */ /* 0x000fea0003800000 */
.L_x_39667:
        /* <DEDUP_REMOVED lines=44> */
.L_x_39666:
[----:B------:R-:W-:Y:S05]  /*1bc60*/  BSYNC B2 ;  /* 0x0000000000027941 */ /* 0x000fea0003800000 */
.L_x_39665:
        /* <DEDUP_REMOVED lines=12> */
.L_x_39669:
        /* <DEDUP_REMOVED lines=12> */
.L_x_39672:
[----:B------:R-:W-:Y:S02]  /*1bdf0*/  IMAD.MOV.U32 R190, RZ, RZ, R226 ;  /* 0x000000ffffbe7224 */ /* 0x000fe400078e00e2 */
.L_x_39673:
[----:B------:R-:W-:Y:S05]  /*1be00*/  BSYNC B2 ;  /* 0x0000000000027941 */ /* 0x000fea0003800000 */
.L_x_39671:
        /* <DEDUP_REMOVED lines=16> */
.L_x_39677:
[----:B------:R-:W-:Y:S05]  /*1bf10*/  BSYNC B3 ;  /* 0x0000000000037941 */ /* 0x000fea0003800000 */
.L_x_39676:
        /* <DEDUP_REMOVED lines=44> */
.L_x_39675:
[----:B------:R-:W-:Y:S05]  /*1c1e0*/  BSYNC B2 ;  /* 0x0000000000027941 */ /* 0x000fea0003800000 */
.L_x_39674:
        /* <DEDUP_REMOVED lines=9> */
.L_x_39670:
        /* <DEDUP_REMOVED lines=12> */
.L_x_39679:
[----:B------:R-:W-:Y:S02]  /*1c340*/  IMAD.MOV.U32 R222, RZ, RZ, R226 ;  /* 0x000000ffffde7224 */ /* 0x000fe400078e00e2 */
.L_x_39680:
[----:B------:R-:W-:Y:S05]  /*1c350*/  BSYNC B2 ;  /* 0x0000000000027941 */ /* 0x000fea0003800000 */
.L_x_39678:
        /* <DEDUP_REMOVED lines=16> */
.L_x_39684:
[----:B------:R-:W-:Y:S05]  /*1c460*/  BSYNC B3 ;  /* 0x0000000000037941 */ /* 0x000fea0003800000 */
.L_x_39683:
        /* <DEDUP_REMOVED lines=44> */
.L_x_39682:
[----:B------:R-:W-:Y:S05]  /*1c730*/  BSYNC B2 ;  /* 0x0000000000027941 */ /* 0x000fea0003800000 */
.L_x_39681:
        /* <DEDUP_REMOVED lines=12> */
.L_x_39685:
        /* <DEDUP_REMOVED lines=12> */
.L_x_39688:
[----:B------:R-:W-:Y:S02]  /*1c8c0*/  IMAD.MOV.U32 R222, RZ, RZ, R226 ;  /* 0x000000ffffde7224 */ /* 0x000fe400078e00e2 */
.L_x_39689:
[----:B------:R-:W-:Y:S05]  /*1c8d0*/  BSYNC B2 ;  /* 0x0000000000027941 */ /* 0x000fea0003800000 */
.L_x_39687:
        /* <DEDUP_REMOVED lines=16> */
.L_x_39693:
[----:B------:R-:W-:Y:S05]  /*1c9e0*/  BSYNC B3 ;  /* 0x0000000000037941 */ /* 0x000fea0003800000 */
.L_x_39692:
        /* <DEDUP_REMOVED lines=44> */
.L_x_39691:
[----:B------:R-:W-:Y:S05]  /*1ccb0*/  BSYNC B2 ;  /* 0x0000000000027941 */ /* 0x000fea0003800000 */
.L_x_39690:
        /* <DEDUP_REMOVED lines=9> */
.L_x_39686:
        /* <DEDUP_REMOVED lines=12> */
.L_x_39695:
[----:B------:R-:W-:Y:S02]  /*1ce10*/  IMAD.MOV.U32 R222, RZ, RZ, R226 ;  /* 0x000000ffffde7224 */ /* 0x000fe400078e00e2 */
.L_x_39696:
[----:B------:R-:W-:Y:S05]  /*1ce20*/  BSYNC B2 ;  /* 0x0000000000027941 */ /* 0x000fea0003800000 */
.L_x_39694:
        /* <DEDUP_REMOVED lines=16> */
.L_x_39700:
[----:B------:R-:W-:Y:S05]  /*1cf30*/  BSYNC B3 ;  /* 0x0000000000037941 */ /* 0x000fea0003800000 */
.L_x_39699:
        /* <DEDUP_REMOVED lines=44> */
.L_x_39698:
[----:B------:R-:W-:Y:S05]  /*1d200*/  BSYNC B2 ;  /* 0x0000000000027941 */ /* 0x000fea0003800000 */
.L_x_39697:
        /* <DEDUP_REMOVED lines=12> */
.L_x_39701:
        /* <DEDUP_REMOVED lines=12> */
.L_x_39704:
[----:B------:R-:W-:Y:S02]  /*1d390*/  IMAD.MOV.U32 R235, RZ, RZ, R226 ;  /* 0x000000ffffeb7224 */ /* 0x000fe400078e00e2 */
.L_x_39705:
[----:B------:R-:W-:Y:S05]  /*1d3a0*/  BSYNC B2 ;  /* 0x0000000000027941 */ /* 0x000fea0003800000 */
.L_x_39703:
        /* <DEDUP_REMOVED lines=16> */
.L_x_39709:
[----:B------:R-:W-:Y:S05]  /*1d4b0*/  BSYNC B3 ;  /* 0x0000000000037941 */ /* 0x000fea0003800000 */
.L_x_39708:
        /* <DEDUP_REMOVED lines=44> */
.L_x_39707:
[----:B------:R-:W-:Y:S05]  /*1d780*/  BSYNC B2 ;  /* 0x0000000000027941 */ /* 0x000fea0003800000 */
.L_x_39706:
        /* <DEDUP_REMOVED lines=9> */
.L_x_39702:
        /* <DEDUP_REMOVED lines=51> */
.L_x_39710:
[----:B------:R-:W-:Y:S02]  /*1db50*/  IADD3 R217, R217, 0x20, RZ ;  /* 0x00000020d9d97810 */ /* 0x000fe40007ffe0ff */
.L_x_39581:
[----:B------:R-:W-:Y:S05]  /*1db60*/  BSYNC B1 ;  /* 0x0000000000017941 */ /* 0x000fea0003800000 */
.L_x_39580:
        /* <DEDUP_REMOVED lines=31> */
.L_x_39714:
[----:B-1----:R-:W-:Y:S02]  /*1dd60*/  IMAD.MOV.U32 R193, RZ, RZ, R226 ;  /* 0x000000ffffc17224 */ /* 0x002fe400078e00e2 */
.L_x_39715:
[----:B------:R-:W-:Y:S05]  /*1dd70*/  BSYNC B2 ;  /* 0x0000000000027941 */ /* 0x000fea0003800000 */
.L_x_39713:
        /* <DEDUP_REMOVED lines=16> */
.L_x_39719:
[----:B------:R-:W-:Y:S05]  /*1de80*/  BSYNC B3 ;  /* 0x0000000000037941 */ /* 0x000fea0003800000 */
.L_x_39718:
        /* <DEDUP_REMOVED lines=44> */
.L_x_39717:
[----:B------:R-:W-:Y:S05]  /*1e150*/  BSYNC B2 ;  /* 0x0000000000027941 */ /* 0x000fea0003800000 */
.L_x_39716:
        /* <DEDUP_REMOVED lines=17> */
.L_x_39720:
        /* <DEDUP_REMOVED lines=12> */
.L_x_39723:
[----:B------:R-:W-:Y:S02]  /*1e330*/  IMAD.MOV.U32 R193, RZ, RZ, R226 ;  /* 0x000000ffffc17224 */ /* 0x000fe400078e00e2 */
.L_x_39724:
[----:B------:R-:W-:Y:S05]  /*1e340*/  BSYNC B2 ;  /* 0x0000000000027941 */ /* 0x000fea0003800000 */
.L_x_39722:
        /* <DEDUP_REMOVED lines=16> */
.L_x_39728:
[----:B------:R-:W-:Y:S05]  /*1e450*/  BSYNC B3 ;  /* 0x0000000000037941 */ /* 0x000fea0003800000 */
.L_x_39727:
        /* <DEDUP_REMOVED lines=44> */
.L_x_39726:
[----:B------:R-:W-:Y:S05]  /*1e720*/  BSYNC B2 ;  /* 0x0000000000027941 */ /* 0x000fea0003800000 */
.L_x_39725:
        /* <DEDUP_REMOVED lines=9> */
.L_x_39721:
        /* <DEDUP_REMOVED lines=12> */
.L_x_39730:
[----:B------:R-:W-:Y:S02]  /*1e880*/  IMAD.MOV.U32 R222, RZ, RZ, R226 ;  /* 0x000000ffffde7224 */ /* 0x000fe400078e00e2 */
.L_x_39731:
[----:B------:R-:W-:Y:S05]  /*1e890*/  BSYNC B2 ;  /* 0x0000000000027941 */ /* 0x000fea0003800000 */
.L_x_39729:
        /* <DEDUP_REMOVED lines=16> */
.L_x_39735:
[----:B------:R-:W-:Y:S05]  /*1e9a0*/  BSYNC B3 ;  /* 0x0000000000037941 */ /* 0x000fea0003800000 */
.L_x_39734:
        /* <DEDUP_REMOVED lines=44> */
.L_x_39733:
[----:B------:R-:W-:Y:S05]  /*1ec70*/  BSYNC B2 ;  /* 0x0000000000027941 */ /* 0x000fea0003800000 */
.L_x_39732:
        /* <DEDUP_REMOVED lines=14> */
.L_x_39736:
        /* <DEDUP_REMOVED lines=12> */
.L_x_39739:
[----:B------:R-:W-:Y:S02]  /*1ee20*/  MOV R196, R226 ;  /* 0x000000e200c47202 */ /* 0x000fe40000000f00 */
.L_x_39740:
[----:B------:R-:W-:Y:S05]  /*1ee30*/  BSYNC B2 ;  /* 0x0000000000027941 */ /* 0x000fea0003800000 */
.L_x_39738:
        /* <DEDUP_REMOVED lines=16> */
.L_x_39744:
[----:B------:R-:W-:Y:S05]  /*1ef40*/  BSYNC B3 ;  /* 0x0000000000037941 */ /* 0x000fea0003800000 */
.L_x_39743:
        /* <DEDUP_REMOVED lines=44> */
.L_x_39742:
[----:B------:R-:W-:Y:S05]  /*1f210*/  BSYNC B2 ;  /* 0x0000000000027941 */ /* 0x000fea0003800000 */
.L_x_39741:
        /* <DEDUP_REMOVED lines=9> */
.L_x_39737:
        /* <DEDUP_REMOVED lines=12> */
.L_x_39746:
[----:B------:R-:W-:Y:S02]  /*1f370*/  IMAD.MOV.U32 R196, RZ, RZ, R226 ;  /* 0x000000ffffc47224 */ /* 0x000fe400078e00e2 */
.L_x_39747:
[----:B------:R-:W-:Y:S05]  /*1f380*/  BSYNC B2 ;  /* 0x0000000000027941 */ /* 0x000fea0003800000 */
.L_x_39745:
        /* <DEDUP_REMOVED lines=16> */
.L_x_39751:
[----:B------:R-:W-:Y:S05]  /*1f490*/  BSYNC B3 ;  /* 0x0000000000037941 */ /* 0x000fea0003800000 */
.L_x_39750:
        /* <DEDUP_REMOVED lines=44> */
.L_x_39749:
[----:B------:R-:W-:Y:S05]  /*1f760*/  BSYNC B2 ;  /* 0x0000000000027941 */ /* 0x000fea0003800000 */
.L_x_39748:
        /* <DEDUP_REMOVED lines=14> */
.L_x_39752:
        /* <DEDUP_REMOVED lines=12> */
.L_x_39755:
[----:B------:R-:W-:Y:S02]  /*1f910*/  IMAD.MOV.U32 R195, RZ, RZ, R226 ;  /* 0x000000ffffc37224 */ /* 0x000fe400078e00e2 */
.L_x_39756:
[----:B------:R-:W-:Y:S05]  /*1f920*/  BSYNC B2 ;  /* 0x0000000000027941 */ /* 0x000fea0003800000 */
.L_x_39754:
        /* <DEDUP_REMOVED lines=16> */
.L_x_39760:
[----:B------:R-:W-:Y:S05]  /*1fa30*/  BSYNC B3 ;  /* 0x0000000000037941 */ /* 0x000fea0003800000 */
.L_x_39759:
        /* <DEDUP_REMOVED lines=44> */
.L_x_39758:
[----:B------:R-:W-:Y:S05]  /*1fd00*/  BSYNC B2 ;  /* 0x0000000000027941 */ /* 0x000fea0003800000 */
.L_x_39757:
        /* <DEDUP_REMOVED lines=9> */
.L_x_39753:
        /* <DEDUP_REMOVED lines=12> */
.L_x_39762:
[----:B------:R-:W-:Y:S02]  /*1fe60*/  IMAD.MOV.U32 R196, RZ, RZ, R226 ;  /* 0x000000ffffc47224 */ /* 0x000fe400078e00e2 */
.L_x_39763:
[----:B------:R-:W-:Y:S05]  /*1fe70*/  BSYNC B2 ;  /* 0x0000000000027941 */ /* 0x000fea0003800000 */
.L_x_39761:
        /* <DEDUP_REMOVED lines=16> */
.L_x_39767:
[----:B------:R-:W-:Y:S05]  /*1ff80*/  BSYNC B3 ;  /* 0x0000000000037941 */ /* 0x000fea0003800000 */
.L_x_39766:
        /* <DEDUP_REMOVED lines=44> */
.L_x_39765:
[----:B------:R-:W-:Y:S05]  /*20250*/  BSYNC B2 ;  /* 0x0000000000027941 */ /* 0x000fea0003800000 */
.L_x_39764:
        /* <DEDUP_REMOVED lines=14> */
.L_x_39768:
        /* <DEDUP_REMOVED lines=12> */
.L_x_39771:
[----:B------:R-:W-:Y:S02]  /*20400*/  IMAD.MOV.U32 R222, RZ, RZ, R226 ;  /* 0x000000ffffde7224 */ /* 0x000fe400078e00e2 */
.L_x_39772:
[----:B------:R-:W-:Y:S05]  /*20410*/  BSYNC B2 ;  /* 0x0000000000027941 */ /* 0x000fea0003800000 */
.L_x_39770:
        /* <DEDUP_REMOVED lines=16> */
.L_x_39776:
[----:B------:R-:W-:Y:S05]  /*20520*/  BSYNC B3 ;  /* 0x0000000000037941 */ /* 0x000fea0003800000 */
.L_x_39775:
        /* <DEDUP_REMOVED lines=44> */
.L_x_39774:
[----:B------:R-:W-:Y:S05]  /*207f0*/  BSYNC B2 ;  /* 0x0000000000027941 */ /* 0x000fea0003800000 */
.L_x_39773:
        /* <DEDUP_REMOVED lines=9> */
.L_x_39769:
        /* <DEDUP_REMOVED lines=12> */
.L_x_39778:
[----:B------:R-:W-:Y:S02]  /*20950*/  MOV R222, R226 ;  /* 0x000000e200de7202 */ /* 0x000fe40000000f00 */
.L_x_39779:
[----:B------:R-:W-:Y:S05]  /*20960*/  BSYNC B2 ;  /* 0x0000000000027941 */ /* 0x000fea0003800000 */
.L_x_39777:
        /* <DEDUP_REMOVED lines=16> */
.L_x_39783:
[----:B------:R-:W-:Y:S05]  /*20a70*/  BSYNC B3 ;  /* 0x0000000000037941 */ /* 0x000fea0003800000 */
.L_x_39782:
        /* <DEDUP_REMOVED lines=44> */
.L_x_39781:
[----:B------:R-:W-:Y:S05]  /*20d40*/  BSYNC B2 ;  /* 0x0000000000027941 */ /* 0x000fea0003800000 */
.L_x_39780:
        /* <DEDUP_REMOVED lines=12> */
.L_x_39784:
        /* <DEDUP_REMOVED lines=12> */
.L_x_39787:
[----:B------:R-:W-:Y:S02]  /*20ed0*/  IMAD.MOV.U32 R197, RZ, RZ, R226 ;  /* 0x000000ffffc57224 */ /* 0x000fe400078e00e2 */
.L_x_39788:
[----:B------:R-:W-:Y:S05]  /*20ee0*/  BSYNC B2 ;  /* 0x0000000000027941 */ /* 0x000fea0003800000 */
.L_x_39786:
        /* <DEDUP_REMOVED lines=16> */
.L_x_39792:
[----:B------:R-:W-:Y:S05]  /*20ff0*/  BSYNC B3 ;  /* 0x0000000000037941 */ /* 0x000fea0003800000 */
.L_x_39791:
        /* <DEDUP_REMOVED lines=44> */
.L_x_39790:
[----:B------:R-:W-:Y:S05]  /*212c0*/  BSYNC B2 ;  /* 0x0000000000027941 */ /* 0x000fea0003800000 */
.L_x_39789:
        /* <DEDUP_REMOVED lines=9> */
.L_x_39785:
        /* <DEDUP_REMOVED lines=12> */
.L_x_39794:
[----:B------:R-:W-:Y:S02]  /*21420*/  IMAD.MOV.U32 R222, RZ, RZ, R226 ;  /* 0x000000ffffde7224 */ /* 0x000fe400078e00e2 */
.L_x_39795:
[----:B------:R-:W-:Y:S05]  /*21430*/  BSYNC B2 ;  /* 0x0000000000027941 */ /* 0x000fea0003800000 */
.L_x_39793:
        /* <DEDUP_REMOVED lines=16> */
.L_x_39799:
[----:B------:R-:W-:Y:S05]  /*21540*/  BSYNC B3 ;  /* 0x0000000000037941 */ /* 0x000fea0003800000 */
.L_x_39798:
        /* <DEDUP_REMOVED lines=44> */
.L_x_39797:
[----:B------:R-:W-:Y:S05]  /*21810*/  BSYNC B2 ;  /* 0x0000000000027941 */ /* 0x000fea0003800000 */
.L_x_39796:
        /* <DEDUP_REMOVED lines=12> */
.L_x_39800:
        /* <DEDUP_REMOVED lines=12> */
.L_x_39803:
[----:B------:R-:W-:Y:S02]  /*219a0*/  IMAD.MOV.U32 R198, RZ, RZ, R226 ;  /* 0x000000ffffc67224 */ /* 0x000fe400078e00e2 */
.L_x_39804:
[----:B------:R-:W-:Y:S05]  /*219b0*/  BSYNC B2 ;  /* 0x0000000000027941 */ /* 0x000fea0003800000 */
.L_x_39802:
        /* <DEDUP_REMOVED lines=16> */
.L_x_39808:
[----:B------:R-:W-:Y:S05]  /*21ac0*/  BSYNC B3 ;  /* 0x0000000000037941 */ /* 0x000fea0003800000 */
.L_x_39807:
        /* <DEDUP_REMOVED lines=44> */
.L_x_39806:
[----:B------:R-:W-:Y:S05]  /*21d90*/  BSYNC B2 ;  /* 0x0000000000027941 */ /* 0x000fea0003800000 */
.L_x_39805:
        /* <DEDUP_REMOVED lines=9> */
.L_x_39801:
        /* <DEDUP_REMOVED lines=12> */
.L_x_39810:
[----:B------:R-:W-:Y:S02]  /*21ef0*/  IMAD.MOV.U32 R222, RZ, RZ, R226 ;  /* 0x000000ffffde7224 */ /* 0x000fe400078e00e2 */
.L_x_39811:
[----:B------:R-:W-:Y:S05]  /*21f00*/  BSYNC B2 ;  /* 0x0000000000027941 */ /* 0x000fea0003800000 */
.L_x_39809:
        /* <DEDUP_REMOVED lines=16> */
.L_x_39815:
[----:B------:R-:W-:Y:S05]  /*22010*/  BSYNC B3 ;  /* 0x0000000000037941 */ /* 0x000fea0003800000 */
.L_x_39814:
        /* <DEDUP_REMOVED lines=44> */
.L_x_39813:
[----:B------:R-:W-:Y:S05]  /*222e0*/  BSYNC B2 ;  /* 0x0000000000027941 */ /* 0x000fea0003800000 */
.L_x_39812:
        /* <DEDUP_REMOVED lines=12> */
.L_x_39816:
        /* <DEDUP_REMOVED lines=12> */
.L_x_39819:
[----:B------:R-:W-:Y:S02]  /*22470*/  IMAD.MOV.U32 R222, RZ, RZ, R226 ;  /* 0x000000ffffde7224 */ /* 0x000fe400078e00e2 */
.L_x_39820:
[----:B------:R-:W-:Y:S05]  /*22480*/  BSYNC B2 ;  /* 0x0000000000027941 */ /* 0x000fea0003800000 */
.L_x_39818:
        /* <DEDUP_REMOVED lines=16> */
.L_x_39824:
[----:B------:R-:W-:Y:S05]  /*22590*/  BSYNC B3 ;  /* 0x0000000000037941 */ /* 0x000fea0003800000 */
.L_x_39823:
        /* <DEDUP_REMOVED lines=44> */
.L_x_39822:
[----:B------:R-:W-:Y:S05]  /*22860*/  BSYNC B2 ;  /* 0x0000000000027941 */ /* 0x000fea0003800000 */
.L_x_39821:
        /* <DEDUP_REMOVED lines=9> */
.L_x_39817:
        /* <DEDUP_REMOVED lines=12> */
.L_x_39826:
[----:B------:R-:W-:Y:S02]  /*229c0*/  IMAD.MOV.U32 R222, RZ, RZ, R226 ;  /* 0x000000ffffde7224 */ /* 0x000fe400078e00e2 */
.L_x_39827:
[----:B------:R-:W-:Y:S05]  /*229d0*/  BSYNC B2 ;  /* 0x0000000000027941 */ /* 0x000fea0003800000 */
.L_x_39825:
        /* <DEDUP_REMOVED lines=16> */
.L_x_39831:
[----:B------:R-:W-:Y:S05]  /*22ae0*/  BSYNC B3 ;  /* 0x0000000000037941 */ /* 0x000fea0003800000 */
.L_x_39830:
        /* <DEDUP_REMOVED lines=44> */
.L_x_39829:
[----:B------:R-:W-:Y:S05]  /*22db0*/  BSYNC B2 ;  /* 0x0000000000027941 */ /* 0x000fea0003800000 */
.L_x_39828:
        /* <DEDUP_REMOVED lines=12> */
.L_x_39832:
        /* <DEDUP_REMOVED lines=12> */
.L_x_39835:
[----:B------:R-:W-:Y:S02]  /*22f40*/  IMAD.MOV.U32 R235, RZ, RZ, R226 ;  /* 0x000000ffffeb7224 */ /* 0x000fe400078e00e2 */
.L_x_39836:
[----:B------:R-:W-:Y:S05]  /*22f50*/  BSYNC B2 ;  /* 0x0000000000027941 */ /* 0x000fea0003800000 */
.L_x_39834:
        /* <DEDUP_REMOVED lines=16> */
.L_x_39840:
[----:B------:R-:W-:Y:S05]  /*23060*/  BSYNC B3 ;  /* 0x0000000000037941 */ /* 0x000fea0003800000 */
.L_x_39839:
        /* <DEDUP_REMOVED lines=44> */
.L_x_39838:
[----:B------:R-:W-:Y:S05]  /*23330*/  BSYNC B2 ;  /* 0x0000000000027941 */ /* 0x000fea0003800000 */
.L_x_39837:
        /* <DEDUP_REMOVED lines=9> */
.L_x_39833:
        /* <DEDUP_REMOVED lines=51> */
.L_x_39841:
[----:B------:R-:W-:Y:S02]  /*23700*/  IADD3 R217, R217, 0x20, RZ ;  /* 0x00000020d9d97810 */ /* 0x000fe40007ffe0ff */
.L_x_39712:
[----:B------:R-:W-:Y:S05]  /*23710*/  BSYNC B1 ;  /* 0x0000000000017941 */ /* 0x000fea0003800000 */
.L_x_39711:
        /* <DEDUP_REMOVED lines=31> */
.L_x_39845:
[----:B-1----:R-:W-:Y:S02]  /*23910*/  IMAD.MOV.U32 R201, RZ, RZ, R226 ;  /* 0x000000ffffc97224 */ /* 0x002fe400078e00e2 */
.L_x_39846:
[----:B------:R-:W-:Y:S05]  /*23920*/  BSYNC B2 ;  /* 0x0000000000027941 */ /* 0x000fea0003800000 */
.L_x_39844:
        /* <DEDUP_REMOVED lines=16> */
.L_x_39850:
[----:B------:R-:W-:Y:S05]  /*23a30*/  BSYNC B3 ;  /* 0x0000000000037941 */ /* 0x000fea0003800000 */
.L_x_39849:
        /* <DEDUP_REMOVED lines=44> */
.L_x_39848:
[----:B------:R-:W-:Y:S05]  /*23d00*/  BSYNC B2 ;  /* 0x0000000000027941 */ /* 0x000fea0003800000 */
.L_x_39847:
        /* <DEDUP_REMOVED lines=17> */
.L_x_39851:
        /* <DEDUP_REMOVED lines=12> */
.L_x_39854:
[----:B------:R-:W-:Y:S02]  /*23ee0*/  IMAD.MOV.U32 R201, RZ, RZ, R226 ;  /* 0x000000ffffc97224 */ /* 0x000fe400078e00e2 */
.L_x_39855:
[----:B------:R-:W-:Y:S05]  /*23ef0*/  BSYNC B2 ;  /* 0x0000000000027941 */ /* 0x000fea0003800000 */
.L_x_39853:
        /* <DEDUP_REMOVED lines=16> */
.L_x_39859:
[----:B------:R-:W-:Y:S05]  /*24000*/  BSYNC B3 ;  /* 0x0000000000037941 */ /* 0x000fea0003800000 */
.L_x_39858:
        /* <DEDUP_REMOVED lines=44> */
.L_x_39857:
[----:B------:R-:W-:Y:S05]  /*242d0*/  BSYNC B2 ;  /* 0x0000000000027941 */ /* 0x000fea0003800000 */
.L_x_39856:
        /* <DEDUP_REMOVED lines=9> */
.L_x_39852:
        /* <DEDUP_REMOVED lines=12> */
.L_x_39861:
[----:B------:R-:W-:Y:S02]  /*24430*/  IMAD.MOV.U32 R222, RZ, RZ, R226 ;  /* 0x000000ffffde7224 */ /* 0x000fe400078e00e2 */
.L_x_39862:
[----:B------:R-:W-:Y:S05]  /*24440*/  BSYNC B2 ;  /* 0x0000000000027941 */ /* 0x000fea0003800000 */
.L_x_39860:
        /* <DEDUP_REMOVED lines=16> */
.L_x_39866:
[----:B------:R-:W-:Y:S05]  /*24550*/  BSYNC B3 ;  /* 0x0000000000037941 */ /* 0x000fea0003800000 */
.L_x_39865:
        /* <DEDUP_REMOVED lines=44> */
.L_x_39864:
[----:B------:R-:W-:Y:S05]  /*24820*/  BSYNC B2 ;  /* 0x0000000000027941 */ /* 0x000fea0003800000 */
.L_x_39863:
        /* <DEDUP_REMOVED lines=14> */
.L_x_39867:
        /* <DEDUP_REMOVED lines=12> */
.L_x_39870:
[----:B------:R-:W-:Y:S02]  /*249d0*/  MOV R204, R226 ;  /* 0x000000e200cc7202 */ /* 0x000fe40000000f00 */
.L_x_39871:
[----:B------:R-:W-:Y:S05]  /*249e0*/  BSYNC B2 ;  /* 0x0000000000027941 */ /* 0x000fea0003800000 */
.L_x_39869:
        /* <DEDUP_REMOVED lines=16> */
.L_x_39875:
[----:B------:R-:W-:Y:S05]  /*24af0*/  BSYNC B3 ;  /* 0x0000000000037941 */ /* 0x000fea0003800000 */
.L_x_39874:
        /* <DEDUP_REMOVED lines=44> */
.L_x_39873:
[----:B------:R-:W-:Y:S05]  /*24dc0*/  BSYNC B2 ;  /* 0x0000000000027941 */ /* 0x000fea0003800000 */
.L_x_39872:
        /* <DEDUP_REMOVED lines=9> */
.L_x_39868:
        /* <DEDUP_REMOVED lines=12> */
.L_x_39877:
[----:B------:R-:W-:Y:S02]  /*24f20*/  IMAD.MOV.U32 R204, RZ, RZ, R226 ;  /* 0x000000ffffcc7224 */ /* 0x000fe400078e00e2 */
.L_x_39878:
[----:B------:R-:W-:Y:S05]  /*24f30*/  BSYNC B2 ;  /* 0x0000000000027941 */ /* 0x000fea0003800000 */
.L_x_39876:
        /* <DEDUP_REMOVED lines=16> */
.L_x_39882:
[----:B------:R-:W-:Y:S05]  /*25040*/  BSYNC B3 ;  /* 0x0000000000037941 */ /* 0x000fea0003800000 */
.L_x_39881:
        /* <DEDUP_REMOVED lines=44> */
.L_x_39880:
[----:B------:R-:W-:Y:S05]  /*25310*/  BSYNC B2 ;  /* 0x0000000000027941 */ /* 0x000fea0003800000 */
.L_x_39879:
        /* <DEDUP_REMOVED lines=14> */
.L_x_39883:
        /* <DEDUP_REMOVED lines=12> */
.L_x_39886:
[----:B------:R-:W-:Y:S02]  /*254c0*/  IMAD.MOV.U32 R203, RZ, RZ, R226 ;  /* 0x000000ffffcb7224 */ /* 0x000fe400078e00e2 */
.L_x_39887:
[----:B------:R-:W-:Y:S05]  /*254d0*/  BSYNC B2 ;  /* 0x0000000000027941 */ /* 0x000fea0003800000 */
.L_x_39885:
        /* <DEDUP_REMOVED lines=16> */
.L_x_39891:
[----:B------:R-:W-:Y:S05]  /*255e0*/  BSYNC B3 ;  /* 0x0000000000037941 */ /* 0x000fea0003800000 */
.L_x_39890:
        /* <DEDUP_REMOVED lines=44> */
.L_x_39889:
[----:B------:R-:W-:Y:S05]  /*258b0*/  BSYNC B2 ;  /* 0x0000000000027941 */ /* 0x000fea0003800000 */
.L_x_39888:
        /* <DEDUP_REMOVED lines=9> */
.L_x_39884:
        /* <DEDUP_REMOVED lines=12> */
.L_x_39893:
[----:B------:R-:W-:Y:S02]  /*25a10*/  IMAD.MOV.U32 R204, RZ, RZ, R226 ;  /* 0x000000ffffcc7224 */ /* 0x000fe400078e00e2 */
.L_x_39894:
[----:B------:R-:W-:Y:S05]  /*25a20*/  BSYNC B2 ;  /* 0x0000000000027941 */ /* 0x000fea0003800000 */
.L_x_39892:
        /* <DEDUP_REMOVED lines=16> */
.L_x_39898:
[----:B------:R-:W-:Y:S05]  /*25b30*/  BSYNC B3 ;  /* 0x0000000000037941 */ /* 0x000fea0003800000 */
.L_x_39897:
        /* <DEDUP_REMOVED lines=44> */
.L_x_39896:
[----:B------:R-:W-:Y:S05]  /*25e00*/  BSYNC B2 ;  /* 0x0000000000027941 */ /* 0x000fea0003800000 */
.L_x_39895:
        /* <DEDUP_REMOVED lines=14> */
.L_x_39899:
        /* <DEDUP_REMOVED lines=12> */
.L_x_39902:
[----:B------:R-:W-:Y:S02]  /*25fb0*/  IMAD.MOV.U32 R222, RZ, RZ, R226 ;  /* 0x000000ffffde7224 */ /* 0x000fe400078e00e2 */
.L_x_39903:
[----:B------:R-:W-:Y:S05]  /*25fc0*/  BSYNC B2 ;  /* 0x0000000000027941 */ /* 0x000fea0003800000 */
.L_x_39901:
        /* <DEDUP_REMOVED lines=16> */
.L_x_39907:
[----:B------:R-:W-:Y:S05]  /*260d0*/  BSYNC B3 ;  /* 0x0000000000037941 */ /* 0x000fea0003800000 */
.L_x_39906:
        /* <DEDUP_REMOVED lines=44> */
.L_x_39905:
[----:B------:R-:W-:Y:S05]  /*263a0*/  BSYNC B2 ;  /* 0x0000000000027941 */ /* 0x000fea0003800000 */
.L_x_39904:
        /* <DEDUP_REMOVED lines=9> */
.L_x_39900:
        /* <DEDUP_REMOVED lines=12> */
.L_x_39909:
[----:B------:R-:W-:Y:S02]  /*26500*/  MOV R222, R226 ;  /* 0x000000e200de7202 */ /* 0x000fe40000000f00 */
.L_x_39910:
[----:B------:R-:W-:Y:S05]  /*26510*/  BSYNC B2 ;  /* 0x0000000000027941 */ /* 0x000fea0003800000 */
.L_x_39908:
        /* <DEDUP_REMOVED lines=16> */
.L_x_39914:
[----:B------:R-:W-:Y:S05]  /*26620*/  BSYNC B3 ;  /* 0x0000000000037941 */ /* 0x000fea0003800000 */
.L_x_39913:
        /* <DEDUP_REMOVED lines=44> */
.L_x_39912:
[----:B------:R-:W-:Y:S05]  /*268f0*/  BSYNC B2 ;  /* 0x0000000000027941 */ /* 0x000fea0003800000 */
.L_x_39911:
        /* <DEDUP_REMOVED lines=12> */
.L_x_39915:
        /* <DEDUP_REMOVED lines=12> */
.L_x_39918:
[----:B------:R-:W-:Y:S02]  /*26a80*/  IMAD.MOV.U32 R205, RZ, RZ, R226 ;  /* 0x000000ffffcd7224 */ /* 0x000fe400078e00e2 */
.L_x_39919:
[----:B------:R-:W-:Y:S05]  /*26a90*/  BSYNC B2 ;  /* 0x0000000000027941 */ /* 0x000fea0003800000 */
.L_x_39917:
        /* <DEDUP_REMOVED lines=16> */
.L_x_39923:
[----:B------:R-:W-:Y:S05]  /*26ba0*/  BSYNC B3 ;  /* 0x0000000000037941 */ /* 0x000fea0003800000 */
.L_x_39922:
        /* <DEDUP_REMOVED lines=44> */
.L_x_39921:
[----:B------:R-:W-:Y:S05]  /*26e70*/  BSYNC B2 ;  /* 0x0000000000027941 */ /* 0x000fea0003800000 */
.L_x_39920:
        /* <DEDUP_REMOVED lines=9> */
.L_x_39916:
        /* <DEDUP_REMOVED lines=12> */
.L_x_39925:
[----:B------:R-:W-:Y:S02]  /*26fd0*/  IMAD.MOV.U32 R222, RZ, RZ, R226 ;  /* 0x000000ffffde7224 */ /* 0x000fe400078e00e2 */
.L_x_39926:
[----:B------:R-:W-:Y:S05]  /*26fe0*/  BSYNC B2 ;  /* 0x0000000000027941 */ /* 0x000fea0003800000 */
.L_x_39924:
        /* <DEDUP_REMOVED lines=16> */
.L_x_39930:
[----:B------:R-:W-:Y:S05]  /*270f0*/  BSYNC B3 ;  /* 0x0000000000037941 */ /* 0x000fea0003800000 */
.L_x_39929:
        /* <DEDUP_REMOVED lines=44> */
.L_x_39928:
[----:B------:R-:W-:Y:S05]  /*273c0*/  BSYNC B2 ;  /* 0x0000000000027941 */ /* 0x000fea0003800000 */
.L_x_39927:
        /* <DEDUP_REMOVED lines=12> */
.L_x_39931:
        /* <DEDUP_REMOVED lines=12> */
.L_x_39934:
[----:B------:R-:W-:Y:S02]  /*27550*/  IMAD.MOV.U32 R206, RZ, RZ, R226 ;  /* 0x000000ffffce7224 */ /* 0x000fe400078e00e2 */
.L_x_39935:
[----:B------:R-:W-:Y:S05]  /*27560*/  BSYNC B2 ;  /* 0x0000000000027941 */ /* 0x000fea0003800000 */
.L_x_39933:
        /* <DEDUP_REMOVED lines=16> */
.L_x_39939:
[----:B------:R-:W-:Y:S05]  /*27670*/  BSYNC B3 ;  /* 0x0000000000037941 */ /* 0x000fea0003800000 */
.L_x_39938:
        /* <DEDUP_REMOVED lines=44> */
.L_x_39937:
[----:B------:R-:W-:Y:S05]  /*27940*/  BSYNC B2 ;  /* 0x0000000000027941 */ /* 0x000fea0003800000 */
.L_x_39936:
        /* <DEDUP_REMOVED lines=9> */
.L_x_39932:
        /* <DEDUP_REMOVED lines=12> */
.L_x_39941:
[----:B------:R-:W-:Y:S02]  /*27aa0*/  IMAD.MOV.U32 R222, RZ, RZ, R226 ;  /* 0x000000ffffde7224 */ /* 0x000fe400078e00e2 */
.L_x_39942:
[----:B------:R-:W-:Y:S05]  /*27ab0*/  BSYNC B2 ;  /* 0x0000000000027941 */ /* 0x000fea0003800000 */
.L_x_39940:
        /* <DEDUP_REMOVED lines=16> */
.L_x_39946:
[----:B------:R-:W-:Y:S05]  /*27bc0*/  BSYNC B3 ;  /* 0x0000000000037941 */ /* 0x000fea0003800000 */
.L_x_39945:
        /* <DEDUP_REMOVED lines=44> */
.L_x_39944:
[----:B------:R-:W-:Y:S05]  /*27e90*/  BSYNC B2 ;  /* 0x0000000000027941 */ /* 0x000fea0003800000 */
.L_x_39943:
        /* <DEDUP_REMOVED lines=12> */
.L_x_39947:
        /* <DEDUP_REMOVED lines=12> */
.L_x_39950:
[----:B------:R-:W-:Y:S02]  /*28020*/  IMAD.MOV.U32 R222, RZ, RZ, R226 ;  /* 0x000000ffffde7224 */ /* 0x000fe400078e00e2 */
.L_x_39951:
[----:B------:R-:W-:Y:S05]  /*28030*/  BSYNC B2 ;  /* 0x0000000000027941 */ /* 0x000fea0003800000 */
.L_x_39949:
        /* <DEDUP_REMOVED lines=16> */
.L_x_39955:
[----:B------:R-:W-:Y:S05]  /*28140*/  BSYNC B3 ;  /* 0x0000000000037941 */ /* 0x000fea0003800000 */
.L_x_39954:
        /* <DEDUP_REMOVED lines=44> */
.L_x_39953:
[----:B------:R-:W-:Y:S05]  /*28410*/  BSYNC B2 ;  /* 0x0000000000027941 */ /* 0x000fea0003800000 */
.L_x_39952:
        /* <DEDUP_REMOVED lines=9> */
.L_x_39948:
        /* <DEDUP_REMOVED lines=12> */
.L_x_39957:
[----:B------:R-:W-:Y:S02]  /*28570*/  IMAD.MOV.U32 R222, RZ, RZ, R226 ;  /* 0x000000ffffde7224 */ /* 0x000fe400078e00e2 */
.L_x_39958:
[----:B------:R-:W-:Y:S05]  /*28580*/  BSYNC B2 ;  /* 0x0000000000027941 */ /* 0x000fea0003800000 */
.L_x_39956:
        /* <DEDUP_REMOVED lines=16> */
.L_x_39962:
[----:B------:R-:W-:Y:S05]  /*28690*/  BSYNC B3 ;  /* 0x0000000000037941 */ /* 0x000fea0003800000 */
.L_x_39961:
        /* <DEDUP_REMOVED lines=44> */
.L_x_39960:
[----:B------:R-:W-:Y:S05]  /*28960*/  BSYNC B2 ;  /* 0x0000000000027941 */ /* 0x000fea0003800000 */
.L_x_39959:
        /* <DEDUP_REMOVED lines=12> */
.L_x_39963:
        /* <DEDUP_REMOVED lines=12> */
.L_x_39966:
[----:B------:R-:W-:Y:S02]  /*28af0*/  IMAD.MOV.U32 R235, RZ, RZ, R226 ;  /* 0x000000ffffeb7224 */ /* 0x000fe400078e00e2 */
.L_x_39967:
[----:B------:R-:W-:Y:S05]  /*28b00*/  BSYNC B2 ;  /* 0x0000000000027941 */ /* 0x000fea0003800000 */
.L_x_39965:
        /* <DEDUP_REMOVED lines=16> */
.L_x_39971:
[----:B------:R-:W-:Y:S05]  /*28c10*/  BSYNC B3 ;  /* 0x0000000000037941 */ /* 0x000fea0003800000 */
.L_x_39970:
        /* <DEDUP_REMOVED lines=44> */
.L_x_39969:
[----:B------:R-:W-:Y:S05]  /*28ee0*/  BSYNC B2 ;  /* 0x0000000000027941 */ /* 0x000fea0003800000 */
.L_x_39968:
        /* <DEDUP_REMOVED lines=9> */
.L_x_39964:
        /* <DEDUP_REMOVED lines=51> */
.L_x_39972:
[----:B------:R-:W-:Y:S02]  /*292b0*/  IADD3 R217, R217, 0x20, RZ ;  /* 0x00000020d9d97810 */ /* 0x000fe40007ffe0ff */
.L_x_39843:
[----:B------:R-:W-:Y:S05]  /*292c0*/  BSYNC B1 ;  /* 0x0000000000017941 */ /* 0x000fea0003800000 */
.L_x_39842:
        /* <DEDUP_REMOVED lines=31> */
.L_x_39976:
[----:B-1----:R-:W-:Y:S02]  /*294c0*/  IMAD.MOV.U32 R209, RZ, RZ, R226 ;  /* 0x000000ffffd17224 */ /* 0x002fe400078e00e2 */
.L_x_39977:
[----:B------:R-:W-:Y:S05]  /*294d0*/  BSYNC B2 ;  /* 0x0000000000027941 */ /* 0x000fea0003800000 */
.L_x_39975:
        /* <DEDUP_REMOVED lines=16> */
.L_x_39981:
[----:B------:R-:W-:Y:S05]  /*295e0*/  BSYNC B3 ;  /* 0x0000000000037941 */ /* 0x000fea0003800000 */
.L_x_39980:
        /* <DEDUP_REMOVED lines=44> */
.L_x_39979:
[----:B------:R-:W-:Y:S05]  /*298b0*/  BSYNC B2 ;  /* 0x0000000000027941 */ /* 0x000fea0003800000 */
.L_x_39978:
        /* <DEDUP_REMOVED lines=17> */
.L_x_39982:
        /* <DEDUP_REMOVED lines=12> */
.L_x_39985:
[----:B------:R-:W-:Y:S02]  /*29a90*/  IMAD.MOV.U32 R209, RZ, RZ, R226 ;  /* 0x000000ffffd17224 */ /* 0x000fe400078e00e2 */
.L_x_39986:
[----:B------:R-:W-:Y:S05]  /*29aa0*/  BSYNC B2 ;  /* 0x0000000000027941 */ /* 0x000fea0003800000 */
.L_x_39984:
        /* <DEDUP_REMOVED lines=16> */
.L_x_39990:
[----:B------:R-:W-:Y:S05]  /*29bb0*/  BSYNC B3 ;  /* 0x0000000000037941 */ /* 0x000fea0003800000 */
.L_x_39989:
        /* <DEDUP_REMOVED lines=44> */
.L_x_39988:
[----:B------:R-:W-:Y:S05]  /*29e80*/  BSYNC B2 ;  /* 0x0000000000027941 */ /* 0x000fea0003800000 */
.L_x_39987:
        /* <DEDUP_REMOVED lines=9> */
.L_x_39983:
        /* <DEDUP_REMOVED lines=12> */
.L_x_39992:
[----:B------:R-:W-:Y:S02]  /*29fe0*/  IMAD.MOV.U32 R222, RZ, RZ, R226 ;  /* 0x000000ffffde7224 */ /* 0x000fe400078e00e2 */
.L_x_39993:
[----:B------:R-:W-:Y:S05]  /*29ff0*/  BSYNC B2 ;  /* 0x0000000000027941 */ /* 0x000fea0003800000 */
.L_x_39991:
        /* <DEDUP_REMOVED lines=16> */
.L_x_39997:
[----:B------:R-:W-:Y:S05]  /*2a100*/  BSYNC B3 ;  /* 0x0000000000037941 */ /* 0x000fea0003800000 */
.L_x_39996:
        /* <DEDUP_REMOVED lines=44> */
.L_x_39995:
[----:B------:R-:W-:Y:S05]  /*2a3d0*/  BSYNC B2 ;  /* 0x0000000000027941 */ /* 0x000fea0003800000 */
.L_x_39994:
        /* <DEDUP_REMOVED lines=14> */
.L_x_39998:
        /* <DEDUP_REMOVED lines=12> */
.L_x_40001:
[----:B------:R-:W-:Y:S02]  /*2a580*/  MOV R212, R226 ;  /* 0x000000e200d47202 */ /* 0x000fe40000000f00 */
.L_x_40002:
[----:B------:R-:W-:Y:S05]  /*2a590*/  BSYNC B2 ;  /* 0x0000000000027941 */ /* 0x000fea0003800000 */
.L_x_40000:
        /* <DEDUP_REMOVED lines=16> */
.L_x_40006:
[----:B------:R-:W-:Y:S05]  /*2a6a0*/  BSYNC B3 ;  /* 0x0000000000037941 */ /* 0x000fea0003800000 */
.L_x_40005:
        /* <DEDUP_REMOVED lines=44> */
.L_x_40004:
[----:B------:R-:W-:Y:S05]  /*2a970*/  BSYNC B2 ;  /* 0x0000000000027941 */ /* 0x000fea0003800000 */
.L_x_40003:
        /* <DEDUP_REMOVED lines=9> */
.L_x_39999:
        /* <DEDUP_REMOVED lines=12> */
.L_x_40008:
[----:B------:R-:W-:Y:S02]  /*2aad0*/  IMAD.MOV.U32 R212, RZ, RZ, R226 ;  /* 0x000000ffffd47224 */ /* 0x000fe400078e00e2 */
.L_x_40009:
[----:B------:R-:W-:Y:S05]  /*2aae0*/  BSYNC B2 ;  /* 0x0000000000027941 */ /* 0x000fea0003800000 */
.L_x_40007:
        /* <DEDUP_REMOVED lines=16> */
.L_x_40013:
[----:B------:R-:W-:Y:S05]  /*2abf0*/  BSYNC B3 ;  /* 0x0000000000037941 */ /* 0x000fea0003800000 */
.L_x_40012:
        /* <DEDUP_REMOVED lines=44> */
.L_x_40011:
[----:B------:R-:W-:Y:S05]  /*2aec0*/  BSYNC B2 ;  /* 0x0000000000027941 */ /* 0x000fea0003800000 */
.L_x_40010:
        /* <DEDUP_REMOVED lines=14> */
.L_x_40014:
        /* <DEDUP_REMOVED lines=12> */
.L_x_40017:
[----:B------:R-:W-:Y:S02]  /*2b070*/  IMAD.MOV.U32 R211, RZ, RZ, R226 ;  /* 0x000000ffffd37224 */ /* 0x000fe400078e00e2 */
.L_x_40018:
[----:B------:R-:W-:Y:S05]  /*2b080*/  BSYNC B2 ;  /* 0x0000000000027941 */ /* 0x000fea0003800000 */
.L_x_40016:
        /* <DEDUP_REMOVED lines=16> */
.L_x_40022:
[----:B------:R-:W-:Y:S05]  /*2b190*/  BSYNC B3 ;  /* 0x0000000000037941 */ /* 0x000fea0003800000 */
.L_x_40021:
        /* <DEDUP_REMOVED lines=44> */
.L_x_40020:
[----:B------:R-:W-:Y:S05]  /*2b460*/  BSYNC B2 ;  /* 0x0000000000027941 */ /* 0x000fea0003800000 */
.L_x_40019:
        /* <DEDUP_REMOVED lines=9> */
.L_x_40015:
        /* <DEDUP_REMOVED lines=12> */
.L_x_40024:
[----:B------:R-:W-:Y:S02]  /*2b5c0*/  IMAD.MOV.U32 R212, RZ, RZ, R226 ;  /* 0x000000ffffd47224 */ /* 0x000fe400078e00e2 */
.L_x_40025:
[----:B------:R-:W-:Y:S05]  /*2b5d0*/  BSYNC B2 ;  /* 0x0000000000027941 */ /* 0x000fea0003800000 */
.L_x_40023:
        /* <DEDUP_REMOVED lines=16> */
.L_x_40029:
[----:B------:R-:W-:Y:S05]  /*2b6e0*/  BSYNC B3 ;  /* 0x0000000000037941 */ /* 0x000fea0003800000 */
.L_x_40028:
        /* <DEDUP_REMOVED lines=44> */
.L_x_40027:
[----:B------:R-:W-:Y:S05]  /*2b9b0*/  BSYNC B2 ;  /* 0x0000000000027941 */ /* 0x000fea0003800000 */
.L_x_40026:
        /* <DEDUP_REMOVED lines=14> */
.L_x_40030:
        /* <DEDUP_REMOVED lines=12> */
.L_x_40033:
[----:B------:R-:W-:Y:S02]  /*2bb60*/  IMAD.MOV.U32 R222, RZ, RZ, R226 ;  /* 0x000000ffffde7224 */ /* 0x000fe400078e00e2 */
.L_x_40034:
[----:B------:R-:W-:Y:S05]  /*2bb70*/  BSYNC B2 ;  /* 0x0000000000027941 */ /* 0x000fea0003800000 */
.L_x_40032:
        /* <DEDUP_REMOVED lines=16> */
.L_x_40038:
[----:B------:R-:W-:Y:S05]  /*2bc80*/  BSYNC B3 ;  /* 0x0000000000037941 */ /* 0x000fea0003800000 */
.L_x_40037:
        /* <DEDUP_REMOVED lines=44> */
.L_x_40036:
[----:B------:R-:W-:Y:S05]  /*2bf50*/  BSYNC B2 ;  /* 0x0000000000027941 */ /* 0x000fea0003800000 */
.L_x_40035:
        /* <DEDUP_REMOVED lines=9> */
.L_x_40031:
        /* <DEDUP_REMOVED lines=12> */
.L_x_40040:
[----:B------:R-:W-:Y:S02]  /*2c0b0*/  MOV R222, R226 ;  /* 0x000000e200de7202 */ /* 0x000fe40000000f00 */
.L_x_40041:
[----:B------:R-:W-:Y:S05]  /*2c0c0*/  BSYNC B2 ;  /* 0x0000000000027941 */ /* 0x000fea0003800000 */
.L_x_40039:
        /* <DEDUP_REMOVED lines=16> */
.L_x_40045:
[----:B------:R-:W-:Y:S05]  /*2c1d0*/  BSYNC B3 ;  /* 0x0000000000037941 */ /* 0x000fea0003800000 */
.L_x_40044:
        /* <DEDUP_REMOVED lines=44> */
.L_x_40043:
[----:B------:R-:W-:Y:S05]  /*2c4a0*/  BSYNC B2 ;  /* 0x0000000000027941 */ /* 0x000fea0003800000 */
.L_x_40042:
        /* <DEDUP_REMOVED lines=12> */
.L_x_40046:
        /* <DEDUP_REMOVED lines=12> */
.L_x_40049:
[----:B------:R-:W-:Y:S02]  /*2c630*/  IMAD.MOV.U32 R213, RZ, RZ, R226 ;  /* 0x000000ffffd57224 */ /* 0x000fe400078e00e2 */
.L_x_40050:
[----:B------:R-:W-:Y:S05]  /*2c640*/  BSYNC B2 ;  /* 0x0000000000027941 */ /* 0x000fea0003800000 */
.L_x_40048:
        /* <DEDUP_REMOVED lines=16> */
.L_x_40054:
[----:B------:R-:W-:Y:S05]  /*2c750*/  BSYNC B3 ;  /* 0x0000000000037941 */ /* 0x000fea0003800000 */
.L_x_40053:
        /* <DEDUP_REMOVED lines=44> */
.L_x_40052:
[----:B------:R-:W-:Y:S05]  /*2ca20*/  BSYNC B2 ;  /* 0x0000000000027941 */ /* 0x000fea0003800000 */
.L_x_40051:
        /* <DEDUP_REMOVED lines=9> */
.L_x_40047:
        /* <DEDUP_REMOVED lines=12> */
.L_x_40056:
[----:B------:R-:W-:Y:S02]  /*2cb80*/  IMAD.MOV.U32 R222, RZ, RZ, R226 ;  /* 0x000000ffffde7224 */ /* 0x000fe400078e00e2 */
.L_x_40057:
[----:B------:R-:W-:Y:S05]  /*2cb90*/  BSYNC B2 ;  /* 0x0000000000027941 */ /* 0x000fea0003800000 */
.L_x_40055:
        /* <DEDUP_REMOVED lines=16> */
.L_x_40061:
[----:B------:R-:W-:Y:S05]  /*2cca0*/  BSYNC B3 ;  /* 0x0000000000037941 */ /* 0x000fea0003800000 */
.L_x_40060:
        /* <DEDUP_REMOVED lines=44> */
.L_x_40059:
[----:B------:R-:W-:Y:S05]  /*2cf70*/  BSYNC B2 ;  /* 0x0000000000027941 */ /* 0x000fea0003800000 */
.L_x_40058:
        /* <DEDUP_REMOVED lines=12> */
.L_x_40062:
        /* <DEDUP_REMOVED lines=12> */
.L_x_40065:
[----:B------:R-:W-:Y:S02]  /*2d100*/  IMAD.MOV.U32 R214, RZ, RZ, R226 ;  /* 0x000000ffffd67224 */ /* 0x000fe400078e00e2 */
.L_x_40066:
[----:B------:R-:W-:Y:S05]  /*2d110*/  BSYNC B2 ;  /* 0x0000000000027941 */ /* 0x000fea0003800000 */
.L_x_40064:
        /* <DEDUP_REMOVED lines=16> */
.L_x_40070:
[----:B------:R-:W-:Y:S05]  /*2d220*/  BSYNC B3 ;  /* 0x0000000000037941 */ /* 0x000fea0003800000 */
.L_x_40069:
        /* <DEDUP_REMOVED lines=44> */
.L_x_40068:
[----:B------:R-:W-:Y:S05]  /*2d4f0*/  BSYNC B2 ;  /* 0x0000000000027941 */ /* 0x000fea0003800000 */
.L_x_40067:
        /* <DEDUP_REMOVED lines=9> */
.L_x_40063:
        /* <DEDUP_REMOVED lines=12> */
.L_x_40072:
[----:B------:R-:W-:Y:S02]  /*2d650*/  IMAD.MOV.U32 R222, RZ, RZ, R226 ;  /* 0x000000ffffde7224 */ /* 0x000fe400078e00e2 */
.L_x_40073:
[----:B------:R-:W-:Y:S05]  /*2d660*/  BSYNC B2 ;  /* 0x0000000000027941 */ /* 0x000fea0003800000 */
.L_x_40071:
        /* <DEDUP_REMOVED lines=16> */
.L_x_40077:
[----:B------:R-:W-:Y:S05]  /*2d770*/  BSYNC B3 ;  /* 0x0000000000037941 */ /* 0x000fea0003800000 */
.L_x_40076:
        /* <DEDUP_REMOVED lines=44> */
.L_x_40075:
[----:B------:R-:W-:Y:S05]  /*2da40*/  BSYNC B2 ;  /* 0x0000000000027941 */ /* 0x000fea0003800000 */
.L_x_40074:
        /* <DEDUP_REMOVED lines=12> */
.L_x_40078:
        /* <DEDUP_REMOVED lines=12> */
.L_x_40081:
[----:B------:R-:W-:Y:S02]  /*2dbd0*/  IMAD.MOV.U32 R222, RZ, RZ, R226 ;  /* 0x000000ffffde7224 */ /* 0x000fe400078e00e2 */
.L_x_40082:
[----:B------:R-:W-:Y:S05]  /*2dbe0*/  BSYNC B2 ;  /* 0x0000000000027941 */ /* 0x000fea0003800000 */
.L_x_40080:
        /* <DEDUP_REMOVED lines=16> */
.L_x_40086:
[----:B------:R-:W-:Y:S05]  /*2dcf0*/  BSYNC B3 ;  /* 0x0000000000037941 */ /* 0x000fea0003800000 */
.L_x_40085:
        /* <DEDUP_REMOVED lines=44> */
.L_x_40084:
[----:B------:R-:W-:Y:S05]  /*2dfc0*/  BSYNC B2 ;  /* 0x0000000000027941 */ /* 0x000fea0003800000 */
.L_x_40083:
        /* <DEDUP_REMOVED lines=9> */
.L_x_40079:
        /* <DEDUP_REMOVED lines=12> */
.L_x_40088:
[----:B------:R-:W-:Y:S02]  /*2e120*/  IMAD.MOV.U32 R222, RZ, RZ, R226 ;  /* 0x000000ffffde7224 */ /* 0x000fe400078e00e2 */
.L_x_40089:
[----:B------:R-:W-:Y:S05]  /*2e130*/  BSYNC B2 ;  /* 0x0000000000027941 */ /* 0x000fea0003800000 */
.L_x_40087:
        /* <DEDUP_REMOVED lines=16> */
.L_x_40093:
[----:B------:R-:W-:Y:S05]  /*2e240*/  BSYNC B3 ;  /* 0x0000000000037941 */ /* 0x000fea0003800000 */
.L_x_40092:
        /* <DEDUP_REMOVED lines=44> */
.L_x_40091:
[----:B------:R-:W-:Y:S05]  /*2e510*/  BSYNC B2 ;  /* 0x0000000000027941 */ /* 0x000fea0003800000 */
.L_x_40090:
        /* <DEDUP_REMOVED lines=12> */
.L_x_40094:
        /* <DEDUP_REMOVED lines=12> */
.L_x_40097:
[----:B------:R-:W-:Y:S02]  /*2e6a0*/  IMAD.MOV.U32 R235, RZ, RZ, R226 ;  /* 0x000000ffffeb7224 */ /* 0x000fe400078e00e2 */
.L_x_40098:
[----:B------:R-:W-:Y:S05]  /*2e6b0*/  BSYNC B2 ;  /* 0x0000000000027941 */ /* 0x000fea0003800000 */
.L_x_40096:
        /* <DEDUP_REMOVED lines=16> */
.L_x_40102:
[----:B------:R-:W-:Y:S05]  /*2e7c0*/  BSYNC B3 ;  /* 0x0000000000037941 */ /* 0x000fea0003800000 */
.L_x_40101:
        /* <DEDUP_REMOVED lines=44> */
.L_x_40100:
[----:B------:R-:W-:Y:S05]  /*2ea90*/  BSYNC B2 ;  /* 0x0000000000027941 */ /* 0x000fea0003800000 */
.L_x_40099:
        /* <DEDUP_REMOVED lines=9> */
.L_x_40095:
        /* <DEDUP_REMOVED lines=51> */
.L_x_39974:
[----:B------:R-:W-:Y:S05]  /*2ee60*/  BSYNC B1 ;  /* 0x0000000000017941 */ /* 0x000fea0003800000 */
.L_x_39973:
        /* <DEDUP_REMOVED lines=78> */
.L_x_40123:
        /* <DEDUP_REMOVED lines=155> */
.L_x_40124:
        /* <DEDUP_REMOVED lines=26> */
[----:B------:R-:W-:Y:S01]  /*2fea0*/  F2FP.PACK_AB R216, R217, R216 ;  /* 0x000000d8d9d8723e */ /* 0x000fe200000000ff */
        /* <DEDUP_REMOVED lines=15> */
[----:B------:R-:W-:Y:S01]  /*2ffa0*/  F2FP.PACK_AB R218, R219, R218 ;  /* 0x000000dadbda723e */ /* 0x000fe200000000ff */
[----:B------:R-:W-:Y:S02]  /*2ffb0*/  FFMA.FTZ R233, R26, R233, R18 ;  /* 0x000000e91ae97223 */ /* 0x000fe40000010012 */
[----:B------:R-:W-:Y:S01]  /*2ffc0*/  FFMA.FTZ R240, R27, R240, R19 ;  /* 0x000000f01bf07223 */ /* 0x000fe20000010013 */
[----:B------:R-:W-:-:S04]  /*2ffd0*/  F2FP.PACK_AB R217, R232, R217 ;  /* 0x000000d9e8d9723e */ /* 0x000fc800000000ff */
[----:B------:R-:W-:Y:S01]  /*2ffe0*/  F2FP.PACK_AB R219, R240, R233 ;  /* 0x000000e9f0db723e */ /* 0x000fe200000000ff */
[C---:B------:R-:W-:Y:S01]  /*2fff0*/  IMAD.WIDE.U32 R232, R9.reuse, R234, c[0x0][0x208] ;  /* 0x0000820009e87625 */ /* 0x040fe200078e00ea */
[----:B------:R-:W-:-:S04]  /*30000*/  IADD3 R9, R9, 0x20, RZ ;  /* 0x0000002009097810 */ /* 0x000fc80007ffe0ff */
[----:B------:R0:W-:Y:S03]  /*30010*/  STG.E.128 [R232.64], R216 ;  /* 0x000000d8e8007986 */ /* 0x0001e6000c101d06 */
.L_x_40106:
[----:B------:R-:W-:Y:S05]  /*30020*/  BSYNC B1 ;  /* 0x0000000000017941 */ /* 0x000fea0003800000 */
.L_x_40105:
        /* <DEDUP_REMOVED lines=35> */
.L_x_40108:
[----:B------:R-:W-:Y:S05]  /*30260*/  BSYNC B1 ;  /* 0x0000000000017941 */ /* 0x000fea0003800000 */
.L_x_40107:
        /* <DEDUP_REMOVED lines=35> */
.L_x_40110:
[----:B------:R-:W-:Y:S05]  /*304a0*/  BSYNC B1 ;  /* 0x0000000000017941 */ /* 0x000fea0003800000 */
.L_x_40109:
        /* <DEDUP_REMOVED lines=35> */
.L_x_40112:
[----:B------:R-:W-:Y:S05]  /*306e0*/  BSYNC B1 ;  /* 0x0000000000017941 */ /* 0x000fea0003800000 */
.L_x_40111:
        /* <DEDUP_REMOVED lines=35> */
.L_x_40114:
[----:B------:R-:W-:Y:S05]  /*30920*/  BSYNC B1 ;  /* 0x0000000000017941 */ /* 0x000fea0003800000 */
.L_x_40113:
        /* <DEDUP_REMOVED lines=35> */
.L_x_40116:
[----:B------:R-:W-:Y:S05]  /*30b60*/  BSYNC B1 ;  /* 0x0000000000017941 */ /* 0x000fea0003800000 */
.L_x_40115:
        /* <DEDUP_REMOVED lines=35> */
.L_x_40118:
[----:B------:R-:W-:Y:S05]  /*30da0*/  BSYNC B1 ;  /* 0x0000000000017941 */ /* 0x000fea0003800000 */
.L_x_40117:
        /* <DEDUP_REMOVED lines=34> */
.L_x_40120:
[----:B------:R-:W-:Y:S05]  /*30fd0*/  BSYNC B1 ;  /* 0x0000000000017941 */ /* 0x000fea0003800000 */
.L_x_40119:
[----:B------:R-:W-:-:S04]  /*30fe0*/  IMAD.MOV.U32 R9, RZ, RZ, 0x4 ;  /* 0x00000004ff097424 */ /* 0x000fc800078e00ff */
[----:B------:R-:W-:-:S05]  /*30ff0*/  IMAD R228, R9, c[0x0][0x160], R228 ;  /* 0x0000580009e47a24 */ /* 0x000fca00078e02e4 */
[----:B------:R-:W-:-:S13]  /*31000*/  ISETP.GE.AND P0, PT, R228, c[0x0][0x164], PT ;  /* 0x00005900e4007a0c */ /* 0x000fda0003f06270 */
[----:B0----5:R-:W-:Y:S01]  /*31010*/  @P0 CALL.REL.NOINC `(.L_x_40121) ;  /* 0x0000001000000944 */ /* 0x021fe20003c00000 */
[----:B------:R-:W-:Y:S05]  /*31020*/  BRA `(.L_x_40122) ;  /* 0xfffd006000007947 */ /* 0x000fea000383ffff */
.L_x_40121:
[----:B------:R-:W-:Y:S05]  /*31030*/  BSYNC B0 ;  /* 0x0000000000007941 */ /* 0x000fea0003800000 */
.L_x_39055:
[----:B------:R-:W-:Y:S05]  /*31040*/  EXIT ;  /* 0x000000000000794d */ /* 0x000fea0003800000 */
.L_x_40103:
[----:B------:R-:W-:Y:S01]  /*31050*/  MOV R218, R219 ;  /* 0x000000db00da7202 */ /* 0x000fe20000000f00 */
[----:B------:R-:W-:Y:S01]  /*31060*/  IMAD.MOV.U32 R235, RZ, RZ, 0x1 ;  /* 0x00000001ffeb7424 */ /* 0x000fe200078e00ff */
[----:B------:R-:W-:Y:S01]  /*31070*/  MOV R216, 0x310b0 ;  /* 0x000310b000d87802 */ /* 0x000fe20000000f00 */
[----:B------:R-:W-:Y:S02]  /*31080*/  IMAD.MOV.U32 R232, RZ, RZ, 0x1f ;  /* 0x0000001fffe87424 */ /* 0x000fe400078e00ff */
[----:B------:R-:W-:Y:S02]  /*31090*/  IMAD.MOV.U32 R237, RZ, RZ, -0x1 ;  /* 0xffffffffffed7424 */ /* 0x000fe400078e00ff */
[----:B-----5:R-:W-:Y:S05]  /*310a0*/  CALL.REL.NOINC `($__internal_62_$__cuda_sm70_shflsync_bfly_p) ;  /* 0x00000c2000007944 */ /* 0x020fea0003c00000 */
[----:B-1----:R-:W-:Y:S01]  /*310b0*/  IMAD.MOV.U32 R216, RZ, RZ, R232 ;  /* 0x000000ffffd87224 */ /* 0x002fe200078e00e8 */
[----:B0-----:R-:W-:Y:S05]  /*310c0*/  BRA `(.L_x_40123) ;  /* 0xffffe28000007947 */ /* 0x001fea000383ffff */
.L_x_40104:
[----:B------:R-:W-:Y:S01]  /*310d0*/  IMAD.MOV.U32 R218, RZ, RZ, R239 ;  /* 0x000000ffffda7224 */ /* 0x000fe200078e00ef */
[----:B------:R-:W-:Y:S01]  /*310e0*/  MOV R216, 0x31130 ;  /* 0x0003113000d87802 */ /* 0x000fe20000000f00 */
[----:B------:R-:W-:Y:S02]  /*310f0*/  IMAD.MOV.U32 R235, RZ, RZ, 0x2 ;  /* 0x00000002ffeb7424 */ /* 0x000fe400078e00ff */
[----:B------:R-:W-:-:S02]  /*31100*/  IMAD.MOV.U32 R232, RZ, RZ, 0x1f ;  /* 0x0000001fffe87424 */ /* 0x000fc400078e00ff */
[----:B------:R-:W-:Y:S02]  /*31110*/  IMAD.MOV.U32 R237, RZ, RZ, -0x1 ;  /* 0xffffffffffed7424 */ /* 0x000fe400078e00ff */
[----:B0----5:R-:W-:Y:S05]  /*31120*/  CALL.REL.NOINC `($__internal_62_$__cuda_sm70_shflsync_bfly_p) ;  /* 0x00000ba000007944 */ /* 0x021fea0003c00000 */
[----:B0-----:R-:W-:Y:S01]  /*31130*/  HFMA2.MMA R235, -RZ, RZ, 0, 2.384185791015625e-07 ;  /* 0x00000004ffeb7435 */ /* 0x001fe200000001ff */
[----:B-1----:R-:W-:Y:S01]  /*31140*/  FADD.FTZ R218, R239, R232 ;  /* 0x000000e8efda7221 */ /* 0x002fe20000010000 */
[----:B------:R-:W-:Y:S01]  /*31150*/  MOV R216, 0x31190 ;  /* 0x0003119000d87802 */ /* 0x000fe20000000f00 */
[----:B------:R-:W-:Y:S02]  /*31160*/  IMAD.MOV.U32 R232, RZ, RZ, 0x1f ;  /* 0x0000001fffe87424 */ /* 0x000fe400078e00ff */
[----:B------:R-:W-:Y:S02]  /*31170*/  IMAD.MOV.U32 R237, RZ, RZ, -0x1 ;  /* 0xffffffffffed7424 */ /* 0x000fe400078e00ff */
[----:B------:R-:W-:Y:S05]  /*31180*/  CALL.REL.NOINC `($__internal_62_$__cuda_sm70_shflsync_bfly_p) ;  /* 0x00000b4000007944 */ /* 0x000fea0003c00000 */
[----:B01----:R-:W-:Y:S01]  /*31190*/  FADD.FTZ R218, R218, R232 ;  /* 0x000000e8dada7221 */ /* 0x003fe20000010000 */
[----:B------:R-:W-:Y:S01]  /*311a0*/  MOV R216, 0x311f0 ;  /* 0x000311f000d87802 */ /* 0x000fe20000000f00 */
[----:B------:R-:W-:Y:S02]  /*311b0*/  IMAD.MOV.U32 R235, RZ, RZ, 0x8 ;  /* 0x00000008ffeb7424 */ /* 0x000fe400078e00ff */
[----:B------:R-:W-:Y:S02]  /*311c0*/  IMAD.MOV.U32 R232, RZ, RZ, 0x1f ;  /* 0x0000001fffe87424 */ /* 0x000fe400078e00ff */
[----:B------:R-:W-:-:S02]  /*311d0*/  IMAD.MOV.U32 R237, RZ, RZ, -0x1 ;  /* 0xffffffffffed7424 */ /* 0x000fc400078e00ff */
[----:B------:R-:W-:Y:S05]  /*311e0*/  CALL.REL.NOINC `($__internal_62_$__cuda_sm70_shflsync_bfly_p) ;  /* 0x00000ae000007944 */ /* 0x000fea0003c00000 */
[----:B01----:R-:W-:Y:S01]  /*311f0*/  FADD.FTZ R218, R218, R232 ;  /* 0x000000e8dada7221 */ /* 0x003fe20000010000 */
[----:B------:R-:W-:Y:S01]  /*31200*/  MOV R216, 0x31250 ;  /* 0x0003125000d87802 */ /* 0x000fe20000000f00 */
[----:B------:R-:W-:-:S02]  /*31210*/  IMAD.MOV.U32 R235, RZ, RZ, 0x10 ;  /* 0x00000010ffeb7424 */ /* 0x000fc400078e00ff */
[----:B------:R-:W-:Y:S02]  /*31220*/  IMAD.MOV.U32 R232, RZ, RZ, 0x1f ;  /* 0x0000001fffe87424 */ /* 0x000fe400078e00ff */
[----:B------:R-:W-:Y:S02]  /*31230*/  IMAD.MOV.U32 R237, RZ, RZ, -0x1 ;  /* 0xffffffffffed7424 */ /* 0x000fe400078e00ff */
[----:B------:R-:W-:Y:S05]  /*31240*/  CALL.REL.NOINC `($__internal_62_$__cuda_sm70_shflsync_bfly_p) ;  /* 0x00000a8000007944 */ /* 0x000fea0003c00000 */
[----:B-1----:R-:W-:Y:S01]  /*31250*/  FADD.FTZ R232, R218, R232 ;  /* 0x000000e8dae87221 */ /* 0x002fe20000010000 */
[----:B------:R-:W-:Y:S01]  /*31260*/  P2R R230, PR, RZ, 0x20 ;  /* 0x00000020ffe67803 */ /* 0x000fe20000000000 */
[----:B0-----:R-:W-:Y:S01]  /*31270*/  IMAD.MOV.U32 R237, RZ, RZ, -0x1 ;  /* 0xffffffffffed7424 */ /* 0x001fe200078e00ff */
[C---:B------:R-:W-:Y:S01]  /*31280*/  LOP3.LUT P5, RZ, R229.reuse, 0x20, RZ, 0xc0, !PT ;  /* 0x00000020e5ff7812 */ /* 0x040fe200078ac0ff */
[----:B------:R-:W-:Y:S01]  /*31290*/  FMUL.FTZ R233, R232, c[0x0][0x1e0] ;  /* 0x00007800e8e97a20 */ /* 0x000fe20000410000 */
[----:B------:R-:W-:Y:S01]  /*312a0*/  P2R R231, PR, RZ, 0x40 ;  /* 0x00000040ffe77803 */ /* 0x000fe20000000000 */
[----:B------:R-:W-:Y:S01]  /*312b0*/  IMAD.MOV.U32 R232, RZ, RZ, 0x1f ;  /* 0x0000001fffe87424 */ /* 0x000fe200078e00ff */
[----:B------:R-:W-:Y:S01]  /*312c0*/  LOP3.LUT P6, RZ, R229, 0x1, RZ, 0xc0, !PT ;  /* 0x00000001e5ff7812 */ /* 0x000fe200078cc0ff */
[--C-:B------:R-:W-:Y:S01]  /*312d0*/  FADD.FTZ R216, R152, -R233.reuse ;  /* 0x800000e998d87221 */ /* 0x100fe20000010000 */
[----:B------:R-:W-:Y:S01]  /*312e0*/  MOV R235, 0x1 ;  /* 0x0000000100eb7802 */ /* 0x000fe20000000f00 */
        /* <DEDUP_REMOVED lines=131> */
[----:B------:R-:W-:Y:S05]  /*31b20*/  CALL.REL.NOINC `($__internal_62_$__cuda_sm70_shflsync_bfly_p) ;  /* 0x000001a000007944 */ /* 0x000fea0003c00000 */
[----:B01----:R-:W-:Y:S01]  /*31b30*/  FADD.FTZ R218, R218, R232 ;  /* 0x000000e8dada7221 */ /* 0x003fe20000010000 */
[----:B------:R-:W-:Y:S01]  /*31b40*/  MOV R216, 0x31b90 ;  /* 0x00031b9000d87802 */ /* 0x000fe20000000f00 */
[----:B------:R-:W-:Y:S02]  /*31b50*/  IMAD.MOV.U32 R235, RZ, RZ, 0x2 ;  /* 0x00000002ffeb7424 */ /* 0x000fe400078e00ff */
[----:B------:R-:W-:Y:S02]  /*31b60*/  IMAD.MOV.U32 R232, RZ, RZ, 0x1f ;  /* 0x0000001fffe87424 */ /* 0x000fe400078e00ff */
[----:B------:R-:W-:Y:S02]  /*31b70*/  IMAD.MOV.U32 R237, RZ, RZ, -0x1 ;  /* 0xffffffffffed7424 */ /* 0x000fe400078e00ff */
[----:B------:R-:W-:Y:S05]  /*31b80*/  CALL.REL.NOINC `($__internal_62_$__cuda_sm70_shflsync_bfly_p) ;  /* 0x0000014000007944 */ /* 0x000fea0003c00000 */
[----:B01----:R-:W-:Y:S01]  /*31b90*/  FADD.FTZ R218, R218, R232 ;  /* 0x000000e8dada7221 */ /* 0x003fe20000010000 */
[----:B------:R-:W-:Y:S01]  /*31ba0*/  MOV R216, 0x31bf0 ;  /* 0x00031bf000d87802 */ /* 0x000fe20000000f00 */
[----:B------:R-:W-:Y:S02]  /*31bb0*/  IMAD.MOV.U32 R235, RZ, RZ, 0x4 ;  /* 0x00000004ffeb7424 */ /* 0x000fe400078e00ff */
[----:B------:R-:W-:-:S02]  /*31bc0*/  IMAD.MOV.U32 R232, RZ, RZ, 0x1f ;  /* 0x0000001fffe87424 */ /* 0x000fc400078e00ff */
[----:B------:R-:W-:Y:S02]  /*31bd0*/  IMAD.MOV.U32 R237, RZ, RZ, -0x1 ;  /* 0xffffffffffed7424 */ /* 0x000fe400078e00ff */
[----:B------:R-:W-:Y:S05]  /*31be0*/  CALL.REL.NOINC `($__internal_62_$__cuda_sm70_shflsync_bfly_p) ;  /* 0x000000e000007944 */ /* 0x000fea0003c00000 */
[----:B0-----:R-:W-:Y:S01]  /*31bf0*/  HFMA2.MMA R235, -RZ, RZ, 0, 4.76837158203125e-07 ;  /* 0x00000008ffeb7435 */ /* 0x001fe200000001ff */
[----:B-1----:R-:W-:Y:S01]  /*31c00*/  FADD.FTZ R218, R218, R232 ;  /* 0x000000e8dada7221 */ /* 0x002fe20000010000 */
[----:B------:R-:W-:Y:S01]  /*31c10*/  MOV R216, 0x31c50 ;  /* 0x00031c5000d87802 */ /* 0x000fe20000000f00 */
[----:B------:R-:W-:Y:S02]  /*31c20*/  IMAD.MOV.U32 R232, RZ, RZ, 0x1f ;  /* 0x0000001fffe87424 */ /* 0x000fe400078e00ff */
[----:B------:R-:W-:Y:S02]  /*31c30*/  IMAD.MOV.U32 R237, RZ, RZ, -0x1 ;  /* 0xffffffffffed7424 */ /* 0x000fe400078e00ff */
[----:B------:R-:W-:Y:S05]  /*31c40*/  CALL.REL.NOINC `($__internal_62_$__cuda_sm70_shflsync_bfly_p) ;  /* 0x0000008000007944 */ /* 0x000fea0003c00000 */
[----:B-1----:R-:W-:Y:S01]  /*31c50*/  FADD.FTZ R231, R218, R232 ;  /* 0x000000e8dae77221 */ /* 0x002fe20000010000 */
[----:B------:R-:W-:Y:S01]  /*31c60*/  MOV R216, 0x31cc0 ;  /* 0x00031cc000d87802 */ /* 0x000fe20000000f00 */
[----:B0-----:R-:W-:Y:S02]  /*31c70*/  IMAD.MOV.U32 R235, RZ, RZ, 0x10 ;  /* 0x00000010ffeb7424 */ /* 0x001fe400078e00ff */
[----:B------:R-:W-:Y:S02]  /*31c80*/  IMAD.MOV.U32 R232, RZ, RZ, 0x1f ;  /* 0x0000001fffe87424 */ /* 0x000fe400078e00ff */
[----:B------:R-:W-:-:S02]  /*31c90*/  IMAD.MOV.U32 R237, RZ, RZ, -0x1 ;  /* 0xffffffffffed7424 */ /* 0x000fc400078e00ff */
[----:B------:R-:W-:Y:S02]  /*31ca0*/  IMAD.MOV.U32 R218, RZ, RZ, R231 ;  /* 0x000000ffffda7224 */ /* 0x000fe400078e00e7 */
[----:B------:R-:W-:Y:S05]  /*31cb0*/  CALL.REL.NOINC `($__internal_62_$__cuda_sm70_shflsync_bfly_p) ;  /* 0x0000001000007944 */ /* 0x000fea0003c00000 */
[----:B01----:R-:W-:Y:S05]  /*31cc0*/  BRA `(.L_x_40124) ;  /* 0xffffe03000007947 */ /* 0x003fea000383ffff */
        .weak           $__internal_62_$__cuda_sm70_shflsync_bfly_p
        .type           $__internal_62_$__cuda_sm70_shflsync_bfly_p,@function
        .size           $__internal_62_$__cuda_sm70_shflsync_bfly_p,(.L_x_52480 - $__internal_62_$__cuda_sm70_shflsync_bfly_p)
$__internal_62_$__cuda_sm70_shflsync_bfly_p:
[----:B------:R-:W-:Y:S01]  /*31cd0*/  IMAD.MOV.U32 R217, RZ, RZ, 0x0 ;  /* 0x00000000ffd97424 */ /* 0x000fe200078e00ff */
[----:B------:R-:W-:Y:S04]  /*31ce0*/  WARPSYNC R237 ;  /* 0x000000ed00007348 */ /* 0x000fe80003800000 */
[----:B------:R0:W1:Y:S01]  /*31cf0*/  SHFL.BFLY PT, R232, R218, R235, R232 ;  /* 0x0c0000ebdae87389 */ /* 0x00006200000e00e8 */
[----:B------:R-:W-:Y:S05]  /*31d00*/  RET.REL.NODEC R216 `(_ZN10layer_norm31ln_parallel_residual_fwd_kernelINS_13Kernel_traitsIf6__halffS2_fjLj2048ELj1ELj4ELj1ELj16ENS_18Kernel_traits_baseILj2048EfS2_fS2_fjLj128EEEEELb1ELb1ELb0EEEvNS_9FwdParamsE) ;  /* 0xfffce2f0d8007950 */ /* 0x000fea0003c3ffff */
.L_x_40125:
        /* <DEDUP_REMOVED lines=15> */
.L_x_52480:


//--------------------- .text._ZN10layer_norm31ln_parallel_residual_fwd_kernelINS_13Kernel_traitsIf6__halffS2_fjLj2048ELj1ELj4ELj1ELj16ENS_18Kernel_traits_baseILj2048EfS2_fS2_fjLj128EEEEELb1ELb1ELb1EEEvNS_9FwdParamsE --------------------------
	.section	.text._ZN10layer_norm31ln_parallel_residual_fwd_kernelINS_13Kernel_traitsIf6__halffS2_fjLj2048ELj1ELj4ELj1ELj16ENS_18Kernel_traits_baseILj2048EfS2_fS2_fjLj128EEEEELb1ELb1ELb1EEEvNS_9FwdParamsE,"ax",@progbits
	.sectioninfo	@"SHI_REGISTERS=253"
	.align	128
        .global         _ZN10layer_norm31ln_parallel_residual_fwd_kernelINS_13Kernel_traitsIf6__halffS2_fjLj2048ELj1ELj4ELj1ELj16ENS_18Kernel_traits_baseILj2048EfS2_fS2_fjLj128EEEEELb1ELb1ELb1EEEvNS_9FwdParamsE
        .type           _ZN10layer_norm31ln_parallel_residual_fwd_kernelINS_13Kernel_traitsIf6__halffS2_fjLj2048ELj1ELj4ELj1ELj16ENS_18Kernel_traits_baseILj2048EfS2_fS2_fjLj128EEEEELb1ELb1ELb1EEEvNS_9FwdParamsE,@function
        .size           _ZN10layer_norm31ln_parallel_residual_fwd_kernelINS_13Kernel_traitsIf6__halffS2_fjLj2048ELj1ELj4ELj1ELj16ENS_18Kernel_traits_baseILj2048EfS2_fS2_fjLj128EEEEELb1ELb1ELb1EEEvNS_9FwdParamsE,(.L_x_52481 - _ZN10layer_norm31ln_parallel_residual_fwd_kernelINS_13Kernel_traitsIf6__halffS2_fjLj2048ELj1ELj4ELj1ELj16ENS_18Kernel_traits_baseILj2048EfS2_fS2_fjLj128EEEEELb1ELb1ELb1EEEvNS_9FwdParamsE)
        .other          _ZN10layer_norm31ln_parallel_residual_fwd_kernelINS_13Kernel_traitsIf6__halffS2_fjLj2048ELj1ELj4ELj1ELj16ENS_18Kernel_traits_baseILj2048EfS2_fS2_fjLj128EEEEELb1ELb1ELb1EEEvNS_9FwdParamsE,@"STO_CUDA_ENTRY STV_DEFAULT"
_ZN10layer_norm31ln_parallel_residual_fwd_kernelINS_13Kernel_traitsIf6__halffS2_fjLj2048ELj1ELj4ELj1ELj16ENS_18Kernel_traits_baseILj2048EfS2_fS2_fjLj128EEEEELb1ELb1ELb1EEEvNS_9FwdParamsE:
.text._ZN10layer_norm31ln_parallel_residual_fwd_kernelINS_13Kernel_traitsIf6__halffS2_fjLj2048ELj1ELj4ELj1ELj16ENS_18Kernel_traits_baseILj2048EfS2_fS2_fjLj128EEEEELb1ELb1ELb1EEEvNS_9FwdParamsE:
        /* <DEDUP_REMOVED lines=115> */
[----:B------:R-:W-:Y:S02]  /*0730*/  ISETP.GE.AND P1, PT, R222, c[0x0][0x164], PT ;  /* 0x00005900de007a0c */ /* 0x000fe40003f26270 */
[----:B------:R-:W-:Y:S02]  /*0740*/  IADD3.X R7, RZ, c[0x0][0x1b4], RZ, P2, !PT ;  /* 0x00006d00ff077a10 */ /* 0x000fe400017fe4ff */
        /* <DEDUP_REMOVED lines=28> */
[----:B------:R-:W-:Y:S01]  /*0910*/  IMAD.MOV.U32 R5, RZ, RZ, R12 ;  /* 0x000000ffff057224 */ /* 0x000fe200078e000c */
[----:B------:R-:W-:Y:S01]  /*0920*/  LOP3.LUT R3, R4, UR26, R3, 0x96, !PT ;  /* 0x0000001a04037c12 */ /* 0x000fe2000f8e9603 */
[----:B------:R-:W-:Y:S01]  /*0930*/  IMAD.MOV.U32 R4, RZ, RZ, R0 ;  /* 0x000000ffff047224 */ /* 0x000fe200078e0000 */
[----:B------:R0:W5:Y:S01]  /*0940*/  LDG.E.128 R132, [R6.64+0x410] ;  /* 0x0004100606847981 */ /* 0x000162000c1e1d00 */
[----:B------:R-:W-:Y:S01]  /*0950*/  LOP3.LUT R230, R230, 0x3, RZ, 0xc0, !PT ;  /* 0x00000003e6e67812 */ /* 0x000fe200078ec0ff */
[----:B------:R-:W-:-:S02]  /*0960*/  IMAD R8, R8, -0x326172a9, RZ ;  /* 0xcd9e8d5708087824 */ /* 0x000fc400078e02ff */
[----:B------:R0:W5:Y:S01]  /*0970*/  LDG.E.128 R128, [R6.64+0x800] ;  /* 0x0008000606807981 */ /* 0x000162000c1e1d00 */
[----:B------:R-:W-:-:S03]  /*0980*/  IMAD R10, R9, -0x2daee0ad, RZ ;  /* 0xd2511f53090a7824 */ /* 0x000fc600078e02ff */
        /* <DEDUP_REMOVED lines=14> */
.L_x_41162:
        /* <DEDUP_REMOVED lines=34> */
.L_x_40128:
[----:B0-----:R-:W-:Y:S02]  /*0c90*/  IMAD.MOV.U32 R24, RZ, RZ, R8 ;  /* 0x000000ffff187224 */ /* 0x001fe400078e0008 */
.L_x_40129:
[----:B------:R-:W-:Y:S05]  /*0ca0*/  BSYNC B1 ;  /* 0x0000000000017941 */ /* 0x000fea0003800000 */
.L_x_40127:
        /* <DEDUP_REMOVED lines=16> */
.L_x_40133:
[----:B------:R-:W-:Y:S05]  /*0db0*/  BSYNC B2 ;  /* 0x0000000000027941 */ /* 0x000fea0003800000 */
.L_x_40132:
        /* <DEDUP_REMOVED lines=44> */
.L_x_40131:
[----:B------:R-:W-:Y:S05]  /*1080*/  BSYNC B1 ;  /* 0x0000000000017941 */ /* 0x000fea0003800000 */
.L_x_40130:
[----:B------:R-:W0:Y:S01]  /*1090*/  I2F.U32 R16, R24 ;  /* 0x0000001800107306 */ /* 0x000e220000201000 */
[----:B------:R-:W-:Y:S01]  /*10a0*/  ISETP.NE.U32.AND P1, PT, RZ, c[0x0][0x178], PT ;  /* 0x00005e00ff007a0c */ /* 0x000fe20003f25070 */
[----:B------:R-:W-:Y:S01]  /*10b0*/  IMAD.MOV.U32 R233, RZ, RZ, 0x2f800000 ;  /* 0x2f800000ffe97424 */ /* 0x000fe200078e00ff */
[----:B-----5:R-:W-:Y:S01]  /*10c0*/  HADD2.F32 R17, -RZ, R12.H0_H0 ;  /* 0x2000000cff117230 */ /* 0x020fe20000004100 */
[----:B------:R-:W-:Y:S02]  /*10d0*/  LOP3.LUT R9, R9, 0xffffffef, RZ, 0xc0, !PT ;  /* 0xffffffef09097812 */ /* 0x000fe400078ec0ff */
[----:B------:R-:W-:-:S02]  /*10e0*/  ISETP.NE.AND.EX P6, PT, RZ, c[0x0][0x17c], PT, P1 ;  /* 0x00005f00ff007a0c */ /* 0x000fc40003fc5310 */
[----:B------:R-:W-:Y:S02]  /*10f0*/  FMUL.FTZ R17, R17, c[0x0][0x1e8] ;  /* 0x00007a0011117a20 */ /* 0x000fe40000410000 */
        /* <DEDUP_REMOVED lines=11> */
.L_x_40134:
        /* <DEDUP_REMOVED lines=12> */
.L_x_40137:
[----:B------:R-:W-:Y:S02]  /*1270*/  IMAD.MOV.U32 R22, RZ, RZ, R8 ;  /* 0x000000ffff167224 */ /* 0x000fe400078e0008 */
.L_x_40138:
[----:B------:R-:W-:Y:S05]  /*1280*/  BSYNC B1 ;  /* 0x0000000000017941 */ /* 0x000fea0003800000 */
.L_x_40136:
        /* <DEDUP_REMOVED lines=16> */
.L_x_40142:
[----:B------:R-:W-:Y:S05]  /*1390*/  BSYNC B2 ;  /* 0x0000000000027941 */ /* 0x000fea0003800000 */
.L_x_40141:
        /* <DEDUP_REMOVED lines=43> */
.L_x_40140:
[----:B------:R-:W-:Y:S05]  /*1650*/  BSYNC B1 ;  /* 0x0000000000017941 */ /* 0x000fea0003800000 */
.L_x_40139:
        /* <DEDUP_REMOVED lines=9> */
.L_x_40135:
        /* <DEDUP_REMOVED lines=12> */
.L_x_40144:
[----:B------:R-:W-:Y:S02]  /*17b0*/  IMAD.MOV.U32 R25, RZ, RZ, R8 ;  /* 0x000000ffff197224 */ /* 0x000fe400078e0008 */
.L_x_40145:
[----:B------:R-:W-:Y:S05]  /*17c0*/  BSYNC B1 ;  /* 0x0000000000017941 */ /* 0x000fea0003800000 */
.L_x_40143:
        /* <DEDUP_REMOVED lines=16> */
.L_x_40149:
[----:B------:R-:W-:Y:S05]  /*18d0*/  BSYNC B2 ;  /* 0x0000000000027941 */ /* 0x000fea0003800000 */
.L_x_40148:
        /* <DEDUP_REMOVED lines=44> */
.L_x_40147:
[----:B------:R-:W-:Y:S05]  /*1ba0*/  BSYNC B1 ;  /* 0x0000000000017941 */ /* 0x000fea0003800000 */
.L_x_40146:
        /* <DEDUP_REMOVED lines=13> */
.L_x_40150:
        /* <DEDUP_REMOVED lines=12> */
.L_x_40153:
[----:B------:R-:W-:Y:S02]  /*1d40*/  IMAD.MOV.U32 R25, RZ, RZ, R8 ;  /* 0x000000ffff197224 */ /* 0x000fe400078e0008 */
.L_x_40154:
[----:B------:R-:W-:Y:S05]  /*1d50*/  BSYNC B1 ;  /* 0x0000000000017941 */ /* 0x000fea0003800000 */
.L_x_40152:
        /* <DEDUP_REMOVED lines=16> */
.L_x_40158:
[----:B------:R-:W-:Y:S05]  /*1e60*/  BSYNC B2 ;  /* 0x0000000000027941 */ /* 0x000fea0003800000 */
.L_x_40157:
        /* <DEDUP_REMOVED lines=44> */
.L_x_40156:
[----:B------:R-:W-:Y:S05]  /*2130*/  BSYNC B1 ;  /* 0x0000000000017941 */ /* 0x000fea0003800000 */
.L_x_40155:
        /* <DEDUP_REMOVED lines=9> */
.L_x_40151:
        /* <DEDUP_REMOVED lines=12> */
.L_x_40160:
[----:B------:R-:W-:Y:S02]  /*2290*/  IMAD.MOV.U32 R25, RZ, RZ, R8 ;  /* 0x000000ffff197224 */ /* 0x000fe400078e0008 */
.L_x_40161:
[----:B------:R-:W-:Y:S05]  /*22a0*/  BSYNC B1 ;  /* 0x0000000000017941 */ /* 0x000fea0003800000 */
.L_x_40159:
        /* <DEDUP_REMOVED lines=16> */
.L_x_40165:
[----:B------:R-:W-:Y:S05]  /*23b0*/  BSYNC B2 ;  /* 0x0000000000027941 */ /* 0x000fea0003800000 */
.L_x_40164:
        /* <DEDUP_REMOVED lines=44> */
.L_x_40163:
[----:B------:R-:W-:Y:S05]  /*2680*/  BSYNC B1 ;  /* 0x0000000000017941 */ /* 0x000fea0003800000 */
.L_x_40162:
        /* <DEDUP_REMOVED lines=13> */
.L_x_40166:
        /* <DEDUP_REMOVED lines=12> */
.L_x_40169:
[----:B------:R-:W-:Y:S02]  /*2820*/  IMAD.MOV.U32 R26, RZ, RZ, R8 ;  /* 0x000000ffff1a7224 */ /* 0x000fe400078e0008 */
.L_x_40170:
[----:B------:R-:W-:Y:S05]  /*2830*/  BSYNC B1 ;  /* 0x0000000000017941 */ /* 0x000fea0003800000 */
.L_x_40168:
        /* <DEDUP_REMOVED lines=16> */
.L_x_40174:
[----:B------:R-:W-:Y:S05]  /*2940*/  BSYNC B2 ;  /* 0x0000000000027941 */ /* 0x000fea0003800000 */
.L_x_40173:
        /* <DEDUP_REMOVED lines=44> */
.L_x_40172:
[----:B------:R-:W-:Y:S05]  /*2c10*/  BSYNC B1 ;  /* 0x0000000000017941 */ /* 0x000fea0003800000 */
.L_x_40171:
        /* <DEDUP_REMOVED lines=9> */
.L_x_40167:
        /* <DEDUP_REMOVED lines=12> */
.L_x_40176:
[----:B------:R-:W-:Y:S02]  /*2d70*/  IMAD.MOV.U32 R26, RZ, RZ, R8 ;  /* 0x000000ffff1a7224 */ /* 0x000fe400078e0008 */
.L_x_40177:
[----:B------:R-:W-:Y:S05]  /*2d80*/  BSYNC B1 ;  /* 0x0000000000017941 */ /* 0x000fea0003800000 */
.L_x_40175:
        /* <DEDUP_REMOVED lines=16> */
.L_x_40181:
[----:B------:R-:W-:Y:S05]  /*2e90*/  BSYNC B2 ;  /* 0x0000000000027941 */ /* 0x000fea0003800000 */
.L_x_40180:
        /* <DEDUP_REMOVED lines=44> */
.L_x_40179:
[----:B------:R-:W-:Y:S05]  /*3160*/  BSYNC B1 ;  /* 0x0000000000017941 */ /* 0x000fea0003800000 */
.L_x_40178:
        /* <DEDUP_REMOVED lines=12> */
.L_x_40182:
        /* <DEDUP_REMOVED lines=12> */
.L_x_40185:
[----:B------:R-:W-:Y:S02]  /*32f0*/  IMAD.MOV.U32 R26, RZ, RZ, R8 ;  /* 0x000000ffff1a7224 */ /* 0x000fe400078e0008 */
.L_x_40186:
[----:B------:R-:W-:Y:S05]  /*3300*/  BSYNC B1 ;  /* 0x0000000000017941 */ /* 0x000fea0003800000 */
.L_x_40184:
        /* <DEDUP_REMOVED lines=16> */
.L_x_40190:
[----:B------:R-:W-:Y:S05]  /*3410*/  BSYNC B2 ;  /* 0x0000000000027941 */ /* 0x000fea0003800000 */
.L_x_40189:
        /* <DEDUP_REMOVED lines=44> */
.L_x_40188:
[----:B------:R-:W-:Y:S05]  /*36e0*/  BSYNC B1 ;  /* 0x0000000000017941 */ /* 0x000fea0003800000 */
.L_x_40187:
        /* <DEDUP_REMOVED lines=9> */
.L_x_40183:
        /* <DEDUP_REMOVED lines=12> */
.L_x_40192:
[----:B------:R-:W-:Y:S02]  /*3840*/  IMAD.MOV.U32 R26, RZ, RZ, R8 ;  /* 0x000000ffff1a7224 */ /* 0x000fe400078e0008 */
.L_x_40193:
[----:B------:R-:W-:Y:S05]  /*3850*/  BSYNC B1 ;  /* 0x0000000000017941 */ /* 0x000fea0003800000 */
.L_x_40191:
        /* <DEDUP_REMOVED lines=16> */
.L_x_40197:
[----:B------:R-:W-:Y:S05]  /*3960*/  BSYNC B2 ;  /* 0x0000000000027941 */ /* 0x000fea0003800000 */
.L_x_40196:
        /* <DEDUP_REMOVED lines=44> */
.L_x_40195:
[----:B------:R-:W-:Y:S05]  /*3c30*/  BSYNC B1 ;  /* 0x0000000000017941 */ /* 0x000fea0003800000 */
.L_x_40194:
        /* <DEDUP_REMOVED lines=12> */
.L_x_40198:
        /* <DEDUP_REMOVED lines=12> */
.L_x_40201:
[----:B------:R-:W-:Y:S02]  /*3dc0*/  IMAD.MOV.U32 R26, RZ, RZ, R8 ;  /* 0x000000ffff1a7224 */ /* 0x000fe400078e0008 */
.L_x_40202:
[----:B------:R-:W-:Y:S05]  /*3dd0*/  BSYNC B1 ;  /* 0x0000000000017941 */ /* 0x000fea0003800000 */
.L_x_40200:
        /* <DEDUP_REMOVED lines=16> */
.L_x_40206:
[----:B------:R-:W-:Y:S05]  /*3ee0*/  BSYNC B2 ;  /* 0x0000000000027941 */ /* 0x000fea0003800000 */
.L_x_40205:
        /* <DEDUP_REMOVED lines=44> */
.L_x_40204:
[----:B------:R-:W-:Y:S05]  /*41b0*/  BSYNC B1 ;  /* 0x0000000000017941 */ /* 0x000fea0003800000 */
.L_x_40203:
        /* <DEDUP_REMOVED lines=9> */
.L_x_40199:
        /* <DEDUP_REMOVED lines=12> */
.L_x_40208:
[----:B------:R-:W-:Y:S02]  /*4310*/  IMAD.MOV.U32 R26, RZ, RZ, R8 ;  /* 0x000000ffff1a7224 */ /* 0x000fe400078e0008 */
.L_x_40209:
[----:B------:R-:W-:Y:S05]  /*4320*/  BSYNC B1 ;  /* 0x0000000000017941 */ /* 0x000fea0003800000 */
.L_x_40207:
        /* <DEDUP_REMOVED lines=16> */
.L_x_40213:
[----:B------:R-:W-:Y:S05]  /*4430*/  BSYNC B2 ;  /* 0x0000000000027941 */ /* 0x000fea0003800000 */
.L_x_40212:
        /* <DEDUP_REMOVED lines=44> */
.L_x_40211:
[----:B------:R-:W-:Y:S05]  /*4700*/  BSYNC B1 ;  /* 0x0000000000017941 */ /* 0x000fea0003800000 */
.L_x_40210:
        /* <DEDUP_REMOVED lines=12> */
.L_x_40214:
        /* <DEDUP_REMOVED lines=12> */
.L_x_40217:
[----:B------:R-:W-:Y:S02]  /*4890*/  IMAD.MOV.U32 R14, RZ, RZ, R8 ;  /* 0x000000ffff0e7224 */ /* 0x000fe400078e0008 */
.L_x_40218:
[----:B------:R-:W-:Y:S05]  /*48a0*/  BSYNC B1 ;  /* 0x0000000000017941 */ /* 0x000fea0003800000 */
.L_x_40216:
        /* <DEDUP_REMOVED lines=16> */
.L_x_40222:
[----:B------:R-:W-:Y:S05]  /*49b0*/  BSYNC B2 ;  /* 0x0000000000027941 */ /* 0x000fea0003800000 */
.L_x_40221:
        /* <DEDUP_REMOVED lines=44> */
.L_x_40220:
[----:B------:R-:W-:Y:S05]  /*4c80*/  BSYNC B1 ;  /* 0x0000000000017941 */ /* 0x000fea0003800000 */
.L_x_40219:
        /* <DEDUP_REMOVED lines=9> */
.L_x_40215:
        /* <DEDUP_REMOVED lines=12> */
.L_x_40224:
[----:B------:R-:W-:Y:S02]  /*4de0*/  IMAD.MOV.U32 R26, RZ, RZ, R8 ;  /* 0x000000ffff1a7224 */ /* 0x000fe400078e0008 */
.L_x_40225:
[----:B------:R-:W-:Y:S05]  /*4df0*/  BSYNC B1 ;  /* 0x0000000000017941 */ /* 0x000fea0003800000 */
.L_x_40223:
        /* <DEDUP_REMOVED lines=16> */
.L_x_40229:
[----:B------:R-:W-:Y:S05]  /*4f00*/  BSYNC B2 ;  /* 0x0000000000027941 */ /* 0x000fea0003800000 */
.L_x_40228:
        /* <DEDUP_REMOVED lines=44> */
.L_x_40227:
[----:B------:R-:W-:Y:S05]  /*51d0*/  BSYNC B1 ;  /* 0x0000000000017941 */ /* 0x000fea0003800000 */
.L_x_40226:
        /* <DEDUP_REMOVED lines=12> */
.L_x_40230:
        /* <DEDUP_REMOVED lines=12> */
.L_x_40233:
[----:B------:R-:W-:Y:S02]  /*5360*/  IMAD.MOV.U32 R26, RZ, RZ, R8 ;  /* 0x000000ffff1a7224 */ /* 0x000fe400078e0008 */
.L_x_40234:
[----:B------:R-:W-:Y:S05]  /*5370*/  BSYNC B1 ;  /* 0x0000000000017941 */ /* 0x000fea0003800000 */
.L_x_40232:
        /* <DEDUP_REMOVED lines=16> */
.L_x_40238:
[----:B------:R-:W-:Y:S05]  /*5480*/  BSYNC B2 ;  /* 0x0000000000027941 */ /* 0x000fea0003800000 */
.L_x_40237:
        /* <DEDUP_REMOVED lines=44> */
.L_x_40236:
[----:B------:R-:W-:Y:S05]  /*5750*/  BSYNC B1 ;  /* 0x0000000000017941 */ /* 0x000fea0003800000 */
.L_x_40235:
        /* <DEDUP_REMOVED lines=9> */
.L_x_40231:
        /* <DEDUP_REMOVED lines=12> */
.L_x_40240:
[----:B------:R-:W-:Y:S02]  /*58b0*/  IMAD.MOV.U32 R26, RZ, RZ, R8 ;  /* 0x000000ffff1a7224 */ /* 0x000fe400078e0008 */
.L_x_40241:
[----:B------:R-:W-:Y:S05]  /*58c0*/  BSYNC B1 ;  /* 0x0000000000017941 */ /* 0x000fea0003800000 */
.L_x_40239:
        /* <DEDUP_REMOVED lines=16> */
.L_x_40245:
[----:B------:R-:W-:Y:S05]  /*59d0*/  BSYNC B2 ;  /* 0x0000000000027941 */ /* 0x000fea0003800000 */
.L_x_40244:
        /* <DEDUP_REMOVED lines=44> */
.L_x_40243:
[----:B------:R-:W-:Y:S05]  /*5ca0*/  BSYNC B1 ;  /* 0x0000000000017941 */ /* 0x000fea0003800000 */
.L_x_40242:
        /* <DEDUP_REMOVED lines=13> */
.L_x_40246:
        /* <DEDUP_REMOVED lines=12> */
.L_x_40249:
[----:B------:R-:W-:Y:S02]  /*5e40*/  IMAD.MOV.U32 R13, RZ, RZ, R8 ;  /* 0x000000ffff0d7224 */ /* 0x000fe400078e0008 */
.L_x_40250:
[----:B------:R-:W-:Y:S05]  /*5e50*/  BSYNC B1 ;  /* 0x0000000000017941 */ /* 0x000fea0003800000 */
.L_x_40248:
        /* <DEDUP_REMOVED lines=18> */
.L_x_40254:
[----:B------:R-:W-:Y:S05]  /*5f80*/  BSYNC B2 ;  /* 0x0000000000027941 */ /* 0x000fea0003800000 */
.L_x_40253:
        /* <DEDUP_REMOVED lines=44> */
.L_x_40252:
[----:B------:R-:W-:Y:S05]  /*6250*/  BSYNC B1 ;  /* 0x0000000000017941 */ /* 0x000fea0003800000 */
.L_x_40251:
        /* <DEDUP_REMOVED lines=9> */
.L_x_40247:
        /* <DEDUP_REMOVED lines=55> */
.L_x_40255:
        /* <DEDUP_REMOVED lines=16> */
.L_x_40257:
[----:B-1----:R-:W-:Y:S02]  /*6760*/  IMAD.MOV.U32 R24, RZ, RZ, R8 ;  /* 0x000000ffff187224 */ /* 0x002fe400078e0008 */
.L_x_40258:
[----:B------:R-:W-:Y:S05]  /*6770*/  BSYNC B1 ;  /* 0x0000000000017941 */ /* 0x000fea0003800000 */
.L_x_40256:
        /* <DEDUP_REMOVED lines=16> */
.L_x_40262:
[----:B------:R-:W-:Y:S05]  /*6880*/  BSYNC B2 ;  /* 0x0000000000027941 */ /* 0x000fea0003800000 */
.L_x_40261:
        /* <DEDUP_REMOVED lines=44> */
.L_x_40260:
[----:B------:R-:W-:Y:S05]  /*6b50*/  BSYNC B1 ;  /* 0x0000000000017941 */ /* 0x000fea0003800000 */
.L_x_40259:
        /* <DEDUP_REMOVED lines=14> */
.L_x_40263:
        /* <DEDUP_REMOVED lines=12> */
.L_x_40266:
[----:B------:R-:W-:Y:S02]  /*6d00*/  IMAD.MOV.U32 R23, RZ, RZ, R8 ;  /* 0x000000ffff177224 */ /* 0x000fe400078e0008 */
.L_x_40267:
[----:B------:R-:W-:Y:S05]  /*6d10*/  BSYNC B1 ;  /* 0x0000000000017941 */ /* 0x000fea0003800000 */
.L_x_40265:
        /* <DEDUP_REMOVED lines=16> */
.L_x_40271:
[----:B------:R-:W-:Y:S05]  /*6e20*/  BSYNC B2 ;  /* 0x0000000000027941 */ /* 0x000fea0003800000 */
.L_x_40270:
        /* <DEDUP_REMOVED lines=43> */
.L_x_40269:
[----:B------:R-:W-:Y:S05]  /*70e0*/  BSYNC B1 ;  /* 0x0000000000017941 */ /* 0x000fea0003800000 */
.L_x_40268:
        /* <DEDUP_REMOVED lines=9> */
.L_x_40264:
        /* <DEDUP_REMOVED lines=12> */
.L_x_40273:
[----:B------:R-:W-:Y:S02]  /*7240*/  IMAD.MOV.U32 R23, RZ, RZ, R8 ;  /* 0x000000ffff177224 */ /* 0x000fe400078e0008 */
.L_x_40274:
[----:B------:R-:W-:Y:S05]  /*7250*/  BSYNC B1 ;  /* 0x0000000000017941 */ /* 0x000fea0003800000 */
.L_x_40272:
        /* <DEDUP_REMOVED lines=16> */
.L_x_40278:
[----:B------:R-:W-:Y:S05]  /*7360*/  BSYNC B2 ;  /* 0x0000000000027941 */ /* 0x000fea0003800000 */
.L_x_40277:
        /* <DEDUP_REMOVED lines=44> */
.L_x_40276:
[----:B------:R-:W-:Y:S05]  /*7630*/  BSYNC B1 ;  /* 0x0000000000017941 */ /* 0x000fea0003800000 */
.L_x_40275:
        /* <DEDUP_REMOVED lines=13> */
.L_x_40279:
        /* <DEDUP_REMOVED lines=12> */
.L_x_40282:
[----:B------:R-:W-:Y:S02]  /*77d0*/  IMAD.MOV.U32 R23, RZ, RZ, R8 ;  /* 0x000000ffff177224 */ /* 0x000fe400078e0008 */
.L_x_40283:
[----:B------:R-:W-:Y:S05]  /*77e0*/  BSYNC B1 ;  /* 0x0000000000017941 */ /* 0x000fea0003800000 */
.L_x_40281:
        /* <DEDUP_REMOVED lines=16> */
.L_x_40287:
[----:B------:R-:W-:Y:S05]  /*78f0*/  BSYNC B2 ;  /* 0x0000000000027941 */ /* 0x000fea0003800000 */
.L_x_40286:
        /* <DEDUP_REMOVED lines=44> */
.L_x_40285:
[----:B------:R-:W-:Y:S05]  /*7bc0*/  BSYNC B1 ;  /* 0x0000000000017941 */ /* 0x000fea0003800000 */
.L_x_40284:
        /* <DEDUP_REMOVED lines=9> */
.L_x_40280:
        /* <DEDUP_REMOVED lines=12> */
.L_x_40289:
[----:B------:R-:W-:Y:S02]  /*7d20*/  IMAD.MOV.U32 R23, RZ, RZ, R8 ;  /* 0x000000ffff177224 */ /* 0x000fe400078e0008 */
.L_x_40290:
[----:B------:R-:W-:Y:S05]  /*7d30*/  BSYNC B1 ;  /* 0x0000000000017941 */ /* 0x000fea0003800000 */
.L_x_40288:
        /* <DEDUP_REMOVED lines=16> */
.L_x_40294:
[----:B------:R-:W-:Y:S05]  /*7e40*/  BSYNC B2 ;  /* 0x0000000000027941 */ /* 0x000fea0003800000 */
.L_x_40293:
        /* <DEDUP_REMOVED lines=44> */
.L_x_40292:
[----:B------:R-:W-:Y:S05]  /*8110*/  BSYNC B1 ;  /* 0x0000000000017941 */ /* 0x000fea0003800000 */
.L_x_40291:
        /* <DEDUP_REMOVED lines=13> */
.L_x_40295:
        /* <DEDUP_REMOVED lines=12> */
.L_x_40298:
[----:B------:R-:W-:Y:S02]  /*82b0*/  IMAD.MOV.U32 R26, RZ, RZ, R8 ;  /* 0x000000ffff1a7224 */ /* 0x000fe400078e0008 */
.L_x_40299:
[----:B------:R-:W-:Y:S05]  /*82c0*/  BSYNC B1 ;  /* 0x0000000000017941 */ /* 0x000fea0003800000 */
.L_x_40297:
        /* <DEDUP_REMOVED lines=16> */
.L_x_40303:
[----:B------:R-:W-:Y:S05]  /*83d0*/  BSYNC B2 ;  /* 0x0000000000027941 */ /* 0x000fea0003800000 */
.L_x_40302:
        /* <DEDUP_REMOVED lines=44> */
.L_x_40301:
[----:B------:R-:W-:Y:S05]  /*86a0*/  BSYNC B1 ;  /* 0x0000000000017941 */ /* 0x000fea0003800000 */
.L_x_40300:
        /* <DEDUP_REMOVED lines=9> */
.L_x_40296:
        /* <DEDUP_REMOVED lines=12> */
.L_x_40305:
[----:B------:R-:W-:Y:S02]  /*8800*/  IMAD.MOV.U32 R26, RZ, RZ, R8 ;  /* 0x000000ffff1a7224 */ /* 0x000fe400078e0008 */
.L_x_40306:
[----:B------:R-:W-:Y:S05]  /*8810*/  BSYNC B1 ;  /* 0x0000000000017941 */ /* 0x000fea0003800000 */
.L_x_40304:
        /* <DEDUP_REMOVED lines=16> */
.L_x_40310:
[----:B------:R-:W-:Y:S05]  /*8920*/  BSYNC B2 ;  /* 0x0000000000027941 */ /* 0x000fea0003800000 */
.L_x_40309:
        /* <DEDUP_REMOVED lines=44> */
.L_x_40308:
[----:B------:R-:W-:Y:S05]  /*8bf0*/  BSYNC B1 ;  /* 0x0000000000017941 */ /* 0x000fea0003800000 */
.L_x_40307:
        /* <DEDUP_REMOVED lines=12> */
.L_x_40311:
        /* <DEDUP_REMOVED lines=12> */
.L_x_40314:
[----:B------:R-:W-:Y:S02]  /*8d80*/  IMAD.MOV.U32 R26, RZ, RZ, R8 ;  /* 0x000000ffff1a7224 */ /* 0x000fe400078e0008 */
.L_x_40315:
[----:B------:R-:W-:Y:S05]  /*8d90*/  BSYNC B1 ;  /* 0x0000000000017941 */ /* 0x000fea0003800000 */
.L_x_40313:
        /* <DEDUP_REMOVED lines=16> */
.L_x_40319:
[----:B------:R-:W-:Y:S05]  /*8ea0*/  BSYNC B2 ;  /* 0x0000000000027941 */ /* 0x000fea0003800000 */
.L_x_40318:
        /* <DEDUP_REMOVED lines=44> */
.L_x_40317:
[----:B------:R-:W-:Y:S05]  /*9170*/  BSYNC B1 ;  /* 0x0000000000017941 */ /* 0x000fea0003800000 */
.L_x_40316:
        /* <DEDUP_REMOVED lines=9> */
.L_x_40312:
        /* <DEDUP_REMOVED lines=12> */
.L_x_40321:
[----:B------:R-:W-:Y:S02]  /*92d0*/  IMAD.MOV.U32 R26, RZ, RZ, R8 ;  /* 0x000000ffff1a7224 */ /* 0x000fe400078e0008 */
.L_x_40322:
[----:B------:R-:W-:Y:S05]  /*92e0*/  BSYNC B1 ;  /* 0x0000000000017941 */ /* 0x000fea0003800000 */
.L_x_40320:
        /* <DEDUP_REMOVED lines=16> */
.L_x_40326:
[----:B------:R-:W-:Y:S05]  /*93f0*/  BSYNC B2 ;  /* 0x0000000000027941 */ /* 0x000fea0003800000 */
.L_x_40325:
        /* <DEDUP_REMOVED lines=44> */
.L_x_40324:
[----:B------:R-:W-:Y:S05]  /*96c0*/  BSYNC B1 ;  /* 0x0000000000017941 */ /* 0x000fea0003800000 */
.L_x_40323:
        /* <DEDUP_REMOVED lines=12> */
.L_x_40327:
        /* <DEDUP_REMOVED lines=12> */
.L_x_40330:
[----:B------:R-:W-:Y:S02]  /*9850*/  IMAD.MOV.U32 R26, RZ, RZ, R8 ;  /* 0x000000ffff1a7224 */ /* 0x000fe400078e0008 */
.L_x_40331:
[----:B------:R-:W-:Y:S05]  /*9860*/  BSYNC B1 ;  /* 0x0000000000017941 */ /* 0x000fea0003800000 */
.L_x_40329:
        /* <DEDUP_REMOVED lines=16> */
.L_x_40335:
[----:B------:R-:W-:Y:S05]  /*9970*/  BSYNC B2 ;  /* 0x0000000000027941 */ /* 0x000fea0003800000 */
.L_x_40334:
        /* <DEDUP_REMOVED lines=44> */
.L_x_40333:
[----:B------:R-:W-:Y:S05]  /*9c40*/  BSYNC B1 ;  /* 0x0000000000017941 */ /* 0x000fea0003800000 */
.L_x_40332:
        /* <DEDUP_REMOVED lines=9> */
.L_x_40328:
        /* <DEDUP_REMOVED lines=12> */
.L_x_40337:
[----:B------:R-:W-:Y:S02]  /*9da0*/  IMAD.MOV.U32 R26, RZ, RZ, R8 ;  /* 0x000000ffff1a7224 */ /* 0x000fe400078e0008 */
.L_x_40338:
[----:B------:R-:W-:Y:S05]  /*9db0*/  BSYNC B1 ;  /* 0x0000000000017941 */ /* 0x000fea0003800000 */
.L_x_40336:
        /* <DEDUP_REMOVED lines=16> */
.L_x_40342:
[----:B------:R-:W-:Y:S05]  /*9ec0*/  BSYNC B2 ;  /* 0x0000000000027941 */ /* 0x000fea0003800000 */
.L_x_40341:
        /* <DEDUP_REMOVED lines=44> */
.L_x_40340:
[----:B------:R-:W-:Y:S05]  /*a190*/  BSYNC B1 ;  /* 0x0000000000017941 */ /* 0x000fea0003800000 */
.L_x_40339:
        /* <DEDUP_REMOVED lines=12> */
.L_x_40343:
        /* <DEDUP_REMOVED lines=12> */
.L_x_40346:
[----:B------:R-:W-:Y:S02]  /*a320*/  IMAD.MOV.U32 R14, RZ, RZ, R8 ;  /* 0x000000ffff0e7224 */ /* 0x000fe400078e0008 */
.L_x_40347:
[----:B------:R-:W-:Y:S05]  /*a330*/  BSYNC B1 ;  /* 0x0000000000017941 */ /* 0x000fea0003800000 */
.L_x_40345:
        /* <DEDUP_REMOVED lines=16> */
.L_x_40351:
[----:B------:R-:W-:Y:S05]  /*a440*/  BSYNC B2 ;  /* 0x0000000000027941 */ /* 0x000fea0003800000 */
.L_x_40350:
        /* <DEDUP_REMOVED lines=44> */
.L_x_40349:
[----:B------:R-:W-:Y:S05]  /*a710*/  BSYNC B1 ;  /* 0x0000000000017941 */ /* 0x000fea0003800000 */
.L_x_40348:
        /* <DEDUP_REMOVED lines=9> */
.L_x_40344:
        /* <DEDUP_REMOVED lines=12> */
.L_x_40353:
[----:B------:R-:W-:Y:S02]  /*a870*/  IMAD.MOV.U32 R26, RZ, RZ, R8 ;  /* 0x000000ffff1a7224 */ /* 0x000fe400078e0008 */
.L_x_40354:
[----:B------:R-:W-:Y:S05]  /*a880*/  BSYNC B1 ;  /* 0x0000000000017941 */ /* 0x000fea0003800000 */
.L_x_40352:
        /* <DEDUP_REMOVED lines=16> */
.L_x_40358:
[----:B------:R-:W-:Y:S05]  /*a990*/  BSYNC B2 ;  /* 0x0000000000027941 */ /* 0x000fea0003800000 */
.L_x_40357:
        /* <DEDUP_REMOVED lines=44> */
.L_x_40356:
[----:B------:R-:W-:Y:S05]  /*ac60*/  BSYNC B1 ;  /* 0x0000000000017941 */ /* 0x000fea0003800000 */
.L_x_40355:
        /* <DEDUP_REMOVED lines=12> */
.L_x_40359:
        /* <DEDUP_REMOVED lines=12> */
.L_x_40362:
[----:B------:R-:W-:Y:S02]  /*adf0*/  IMAD.MOV.U32 R26, RZ, RZ, R8 ;  /* 0x000000ffff1a7224 */ /* 0x000fe400078e0008 */
.L_x_40363:
[----:B------:R-:W-:Y:S05]  /*ae00*/  BSYNC B1 ;  /* 0x0000000000017941 */ /* 0x000fea0003800000 */
.L_x_40361:
        /* <DEDUP_REMOVED lines=16> */
.L_x_40367:
[----:B------:R-:W-:Y:S05]  /*af10*/  BSYNC B2 ;  /* 0x0000000000027941 */ /* 0x000fea0003800000 */
.L_x_40366:
        /* <DEDUP_REMOVED lines=44> */
.L_x_40365:
[----:B------:R-:W-:Y:S05]  /*b1e0*/  BSYNC B1 ;  /* 0x0000000000017941 */ /* 0x000fea0003800000 */
.L_x_40364:
        /* <DEDUP_REMOVED lines=9> */
.L_x_40360:
        /* <DEDUP_REMOVED lines=12> */
.L_x_40369:
[----:B------:R-:W-:Y:S02]  /*b340*/  IMAD.MOV.U32 R26, RZ, RZ, R8 ;  /* 0x000000ffff1a7224 */ /* 0x000fe400078e0008 */
.L_x_40370:
[----:B------:R-:W-:Y:S05]  /*b350*/  BSYNC B1 ;  /* 0x0000000000017941 */ /* 0x000fea0003800000 */
.L_x_40368:
        /* <DEDUP_REMOVED lines=16> */
.L_x_40374:
[----:B------:R-:W-:Y:S05]  /*b460*/  BSYNC B2 ;  /* 0x0000000000027941 */ /* 0x000fea0003800000 */
.L_x_40373:
        /* <DEDUP_REMOVED lines=44> */
.L_x_40372:
[----:B------:R-:W-:Y:S05]  /*b730*/  BSYNC B1 ;  /* 0x0000000000017941 */ /* 0x000fea0003800000 */
.L_x_40371:
        /* <DEDUP_REMOVED lines=13> */
.L_x_40375:
        /* <DEDUP_REMOVED lines=12> */
.L_x_40378:
[----:B------:R-:W-:Y:S02]  /*b8d0*/  IMAD.MOV.U32 R13, RZ, RZ, R8 ;  /* 0x000000ffff0d7224 */ /* 0x000fe400078e0008 */
.L_x_40379:
[----:B------:R-:W-:Y:S05]  /*b8e0*/  BSYNC B1 ;  /* 0x0000000000017941 */ /* 0x000fea0003800000 */
.L_x_40377:
        /* <DEDUP_REMOVED lines=18> */
.L_x_40383:
[----:B------:R-:W-:Y:S05]  /*ba10*/  BSYNC B2 ;  /* 0x0000000000027941 */ /* 0x000fea0003800000 */
.L_x_40382:
        /* <DEDUP_REMOVED lines=44> */
.L_x_40381:
[----:B------:R-:W-:Y:S05]  /*bce0*/  BSYNC B1 ;  /* 0x0000000000017941 */ /* 0x000fea0003800000 */
.L_x_40380:
        /* <DEDUP_REMOVED lines=9> */
.L_x_40376:
[----:B------:R-:W-:Y:S01]  /*bd80*/  SEL R13, RZ, 0x10000, P4 ;  /* 0x00010000ff0d7807 */ /* 0x000fe20002000000 */
[----:B------:R-:W-:Y:S01]  /*bd90*/  HFMA2.MMA R232, -RZ, RZ, 0, 1.9073486328125e-06 ;  /* 0x00000020ffe87435 */ /* 0x000fe200000001ff */
        /* <DEDUP_REMOVED lines=49> */
.L_x_40384:
        /* <DEDUP_REMOVED lines=16> */
.L_x_40386:
[----:B-1----:R-:W-:Y:S02]  /*c1b0*/  MOV R25, R8 ;  /* 0x0000000800197202 */ /* 0x002fe40000000f00 */
.L_x_40387:
[----:B------:R-:W-:Y:S05]  /*c1c0*/  BSYNC B1 ;  /* 0x0000000000017941 */ /* 0x000fea0003800000 */
.L_x_40385:
        /* <DEDUP_REMOVED lines=16> */
.L_x_40391:
[----:B------:R-:W-:Y:S05]  /*c2d0*/  BSYNC B2 ;  /* 0x0000000000027941 */ /* 0x000fea0003800000 */
.L_x_40390:
        /* <DEDUP_REMOVED lines=44> */
.L_x_40389:
[----:B------:R-:W-:Y:S05]  /*c5a0*/  BSYNC B1 ;  /* 0x0000000000017941 */ /* 0x000fea0003800000 */
.L_x_40388:
        /* <DEDUP_REMOVED lines=14> */
.L_x_40392:
        /* <DEDUP_REMOVED lines=12> */
.L_x_40395:
[----:B------:R-:W-:Y:S02]  /*c750*/  MOV R23, R8 ;  /* 0x0000000800177202 */ /* 0x000fe40000000f00 */
.L_x_40396:
[----:B------:R-:W-:Y:S05]  /*c760*/  BSYNC B1 ;  /* 0x0000000000017941 */ /* 0x000fea0003800000 */
.L_x_40394:
        /* <DEDUP_REMOVED lines=16> */
.L_x_40400:
[----:B------:R-:W-:Y:S05]  /*c870*/  BSYNC B2 ;  /* 0x0000000000027941 */ /* 0x000fea0003800000 */
.L_x_40399:
        /* <DEDUP_REMOVED lines=43> */
.L_x_40398:
[----:B------:R-:W-:Y:S05]  /*cb30*/  BSYNC B1 ;  /* 0x0000000000017941 */ /* 0x000fea0003800000 */
.L_x_40397:
        /* <DEDUP_REMOVED lines=9> */
.L_x_40393:
        /* <DEDUP_REMOVED lines=12> */
.L_x_40402:
[----:B------:R-:W-:Y:S02]  /*cc90*/  IMAD.MOV.U32 R23, RZ, RZ, R8 ;  /* 0x000000ffff177224 */ /* 0x000fe400078e0008 */
.L_x_40403:
[----:B------:R-:W-:Y:S05]  /*cca0*/  BSYNC B1 ;  /* 0x0000000000017941 */ /* 0x000fea0003800000 */
.L_x_40401:
        /* <DEDUP_REMOVED lines=16> */
.L_x_40407:
[----:B------:R-:W-:Y:S05]  /*cdb0*/  BSYNC B2 ;  /* 0x0000000000027941 */ /* 0x000fea0003800000 */
.L_x_40406:
        /* <DEDUP_REMOVED lines=44> */
.L_x_40405:
[----:B------:R-:W-:Y:S05]  /*d080*/  BSYNC B1 ;  /* 0x0000000000017941 */ /* 0x000fea0003800000 */
.L_x_40404:
        /* <DEDUP_REMOVED lines=13> */
.L_x_40408:
        /* <DEDUP_REMOVED lines=12> */
.L_x_40411:
[----:B------:R-:W-:Y:S02]  /*d220*/  IMAD.MOV.U32 R26, RZ, RZ, R8 ;  /* 0x000000ffff1a7224 */ /* 0x000fe400078e0008 */
.L_x_40412:
[----:B------:R-:W-:Y:S05]  /*d230*/  BSYNC B1 ;  /* 0x0000000000017941 */ /* 0x000fea0003800000 */
.L_x_40410:
        /* <DEDUP_REMOVED lines=16> */
.L_x_40416:
[----:B------:R-:W-:Y:S05]  /*d340*/  BSYNC B2 ;  /* 0x0000000000027941 */ /* 0x000fea0003800000 */
.L_x_40415:
        /* <DEDUP_REMOVED lines=44> */
.L_x_40414:
[----:B------:R-:W-:Y:S05]  /*d610*/  BSYNC B1 ;  /* 0x0000000000017941 */ /* 0x000fea0003800000 */
.L_x_40413:
        /* <DEDUP_REMOVED lines=9> */
.L_x_40409:
        /* <DEDUP_REMOVED lines=12> */
.L_x_40418:
[----:B------:R-:W-:Y:S02]  /*d770*/  IMAD.MOV.U32 R26, RZ, RZ, R8 ;  /* 0x000000ffff1a7224 */ /* 0x000fe400078e0008 */
.L_x_40419:
[----:B------:R-:W-:Y:S05]  /*d780*/  BSYNC B1 ;  /* 0x0000000000017941 */ /* 0x000fea0003800000 */
.L_x_40417:
        /* <DEDUP_REMOVED lines=16> */
.L_x_40423:
[----:B------:R-:W-:Y:S05]  /*d890*/  BSYNC B2 ;  /* 0x0000000000027941 */ /* 0x000fea0003800000 */
.L_x_40422:
        /* <DEDUP_REMOVED lines=44> */
.L_x_40421:
[----:B------:R-:W-:Y:S05]  /*db60*/  BSYNC B1 ;  /* 0x0000000000017941 */ /* 0x000fea0003800000 */
.L_x_40420:
        /* <DEDUP_REMOVED lines=13> */
.L_x_40424:
        /* <DEDUP_REMOVED lines=12> */
.L_x_40427:
[----:B------:R-:W-:Y:S02]  /*dd00*/  IMAD.MOV.U32 R12, RZ, RZ, R8 ;  /* 0x000000ffff0c7224 */ /* 0x000fe400078e0008 */
.L_x_40428:
[----:B------:R-:W-:Y:S05]  /*dd10*/  BSYNC B1 ;  /* 0x0000000000017941 */ /* 0x000fea0003800000 */
.L_x_40426:
        /* <DEDUP_REMOVED lines=16> */
.L_x_40432:
[----:B------:R-:W-:Y:S05]  /*de20*/  BSYNC B2 ;  /* 0x0000000000027941 */ /* 0x000fea0003800000 */
.L_x_40431:
        /* <DEDUP_REMOVED lines=44> */
.L_x_40430:
[----:B------:R-:W-:Y:S05]  /*e0f0*/  BSYNC B1 ;  /* 0x0000000000017941 */ /* 0x000fea0003800000 */
.L_x_40429:
        /* <DEDUP_REMOVED lines=9> */
.L_x_40425:
        /* <DEDUP_REMOVED lines=12> */
.L_x_40434:
[----:B------:R-:W-:Y:S02]  /*e250*/  MOV R12, R8 ;  /* 0x00000008000c7202 */ /* 0x000fe40000000f00 */
.L_x_40435:
[----:B------:R-:W-:Y:S05]  /*e260*/  BSYNC B1 ;  /* 0x0000000000017941 */ /* 0x000fea0003800000 */
.L_x_40433:
        /* <DEDUP_REMOVED lines=16> */
.L_x_40439:
[----:B------:R-:W-:Y:S05]  /*e370*/  BSYNC B2 ;  /* 0x0000000000027941 */ /* 0x000fea0003800000 */
.L_x_40438:
        /* <DEDUP_REMOVED lines=44> */
.L_x_40437:
[----:B------:R-:W-:Y:S05]  /*e640*/  BSYNC B1 ;  /* 0x0000000000017941 */ /* 0x000fea0003800000 */
.L_x_40436:
        /* <DEDUP_REMOVED lines=12> */
.L_x_40440:
        /* <DEDUP_REMOVED lines=12> */
.L_x_40443:
[----:B------:R-:W-:Y:S02]  /*e7d0*/  IMAD.MOV.U32 R24, RZ, RZ, R8 ;  /* 0x000000ffff187224 */ /* 0x000fe400078e0008 */
.L_x_40444:
[----:B------:R-:W-:Y:S05]  /*e7e0*/  BSYNC B1 ;  /* 0x0000000000017941 */ /* 0x000fea0003800000 */
.L_x_40442:
        /* <DEDUP_REMOVED lines=16> */
.L_x_40448:
[----:B------:R-:W-:Y:S05]  /*e8f0*/  BSYNC B2 ;  /* 0x0000000000027941 */ /* 0x000fea0003800000 */
.L_x_40447:
        /* <DEDUP_REMOVED lines=44> */
.L_x_40446:
[----:B------:R-:W-:Y:S05]  /*ebc0*/  BSYNC B1 ;  /* 0x0000000000017941 */ /* 0x000fea0003800000 */
.L_x_40445:
        /* <DEDUP_REMOVED lines=9> */
.L_x_40441:
        /* <DEDUP_REMOVED lines=12> */
.L_x_40450:
[----:B------:R-:W-:Y:S02]  /*ed20*/  IMAD.MOV.U32 R12, RZ, RZ, R8 ;  /* 0x000000ffff0c7224 */ /* 0x000fe400078e0008 */
.L_x_40451:
[----:B------:R-:W-:Y:S05]  /*ed30*/  BSYNC B1 ;  /* 0x0000000000017941 */ /* 0x000fea0003800000 */
.L_x_40449:
        /* <DEDUP_REMOVED lines=16> */
.L_x_40455:
[----:B------:R-:W-:Y:S05]  /*ee40*/  BSYNC B2 ;  /* 0x0000000000027941 */ /* 0x000fea0003800000 */
.L_x_40454:
        /* <DEDUP_REMOVED lines=44> */
.L_x_40453:
[----:B------:R-:W-:Y:S05]  /*f110*/  BSYNC B1 ;  /* 0x0000000000017941 */ /* 0x000fea0003800000 */
.L_x_40452:
        /* <DEDUP_REMOVED lines=12> */
.L_x_40456:
        /* <DEDUP_REMOVED lines=12> */
.L_x_40459:
[----:B------:R-:W-:Y:S02]  /*f2a0*/  IMAD.MOV.U32 R12, RZ, RZ, R8 ;  /* 0x000000ffff0c7224 */ /* 0x000fe400078e0008 */
.L_x_40460:
[----:B------:R-:W-:Y:S05]  /*f2b0*/  BSYNC B1 ;  /* 0x0000000000017941 */ /* 0x000fea0003800000 */
.L_x_40458:
        /* <DEDUP_REMOVED lines=16> */
.L_x_40464:
[----:B------:R-:W-:Y:S05]  /*f3c0*/  BSYNC B2 ;  /* 0x0000000000027941 */ /* 0x000fea0003800000 */
.L_x_40463:
        /* <DEDUP_REMOVED lines=44> */
.L_x_40462:
[----:B------:R-:W-:Y:S05]  /*f690*/  BSYNC B1 ;  /* 0x0000000000017941 */ /* 0x000fea0003800000 */
.L_x_40461:
        /* <DEDUP_REMOVED lines=9> */
.L_x_40457:
        /* <DEDUP_REMOVED lines=12> */
.L_x_40466:
[----:B------:R-:W-:Y:S02]  /*f7f0*/  IMAD.MOV.U32 R12, RZ, RZ, R8 ;  /* 0x000000ffff0c7224 */ /* 0x000fe400078e0008 */
.L_x_40467:
[----:B------:R-:W-:Y:S05]  /*f800*/  BSYNC B1 ;  /* 0x0000000000017941 */ /* 0x000fea0003800000 */
.L_x_40465:
        /* <DEDUP_REMOVED lines=16> */
.L_x_40471:
[----:B------:R-:W-:Y:S05]  /*f910*/  BSYNC B2 ;  /* 0x0000000000027941 */ /* 0x000fea0003800000 */
.L_x_40470:
        /* <DEDUP_REMOVED lines=44> */
.L_x_40469:
[----:B------:R-:W-:Y:S05]  /*fbe0*/  BSYNC B1 ;  /* 0x0000000000017941 */ /* 0x000fea0003800000 */
.L_x_40468:
        /* <DEDUP_REMOVED lines=12> */
.L_x_40472:
        /* <DEDUP_REMOVED lines=12> */
.L_x_40475:
[----:B------:R-:W-:Y:S02]  /*fd70*/  IMAD.MOV.U32 R12, RZ, RZ, R8 ;  /* 0x000000ffff0c7224 */ /* 0x000fe400078e0008 */
.L_x_40476:
[----:B------:R-:W-:Y:S05]  /*fd80*/  BSYNC B1 ;  /* 0x0000000000017941 */ /* 0x000fea0003800000 */
.L_x_40474:
        /* <DEDUP_REMOVED lines=16> */
.L_x_40480:
[----:B------:R-:W-:Y:S05]  /*fe90*/  BSYNC B2 ;  /* 0x0000000000027941 */ /* 0x000fea0003800000 */
.L_x_40479:
        /* <DEDUP_REMOVED lines=44> */
.L_x_40478:
[----:B------:R-:W-:Y:S05]  /*10160*/  BSYNC B1 ;  /* 0x0000000000017941 */ /* 0x000fea0003800000 */
.L_x_40477:
        /* <DEDUP_REMOVED lines=9> */
.L_x_40473:
        /* <DEDUP_REMOVED lines=12> */
.L_x_40482:
[----:B------:R-:W-:Y:S02]  /*102c0*/  IMAD.MOV.U32 R12, RZ, RZ, R8 ;  /* 0x000000ffff0c7224 */ /* 0x000fe400078e0008 */
.L_x_40483:
[----:B------:R-:W-:Y:S05]  /*102d0*/  BSYNC B1 ;  /* 0x0000000000017941 */ /* 0x000fea0003800000 */
.L_x_40481:
        /* <DEDUP_REMOVED lines=16> */
.L_x_40487:
[----:B------:R-:W-:Y:S05]  /*103e0*/  BSYNC B2 ;  /* 0x0000000000027941 */ /* 0x000fea0003800000 */
.L_x_40486:
        /* <DEDUP_REMOVED lines=44> */
.L_x_40485:
[----:B------:R-:W-:Y:S05]  /*106b0*/  BSYNC B1 ;  /* 0x0000000000017941 */ /* 0x000fea0003800000 */
.L_x_40484:
        /* <DEDUP_REMOVED lines=12> */
.L_x_40488:
        /* <DEDUP_REMOVED lines=12> */
.L_x_40491:
[----:B------:R-:W-:Y:S02]  /*10840*/  IMAD.MOV.U32 R12, RZ, RZ, R8 ;  /* 0x000000ffff0c7224 */ /* 0x000fe400078e0008 */
.L_x_40492:
[----:B------:R-:W-:Y:S05]  /*10850*/  BSYNC B1 ;  /* 0x0000000000017941 */ /* 0x000fea0003800000 */
.L_x_40490:
        /* <DEDUP_REMOVED lines=16> */
.L_x_40496:
[----:B------:R-:W-:Y:S05]  /*10960*/  BSYNC B2 ;  /* 0x0000000000027941 */ /* 0x000fea0003800000 */
.L_x_40495:
        /* <DEDUP_REMOVED lines=44> */
.L_x_40494:
[----:B------:R-:W-:Y:S05]  /*10c30*/  BSYNC B1 ;  /* 0x0000000000017941 */ /* 0x000fea0003800000 */
.L_x_40493:
        /* <DEDUP_REMOVED lines=9> */
.L_x_40489:
        /* <DEDUP_REMOVED lines=12> */
.L_x_40498:
[----:B------:R-:W-:Y:S02]  /*10d90*/  IMAD.MOV.U32 R12, RZ, RZ, R8 ;  /* 0x000000ffff0c7224 */ /* 0x000fe400078e0008 */
.L_x_40499:
[----:B------:R-:W-:Y:S05]  /*10da0*/  BSYNC B1 ;  /* 0x0000000000017941 */ /* 0x000fea0003800000 */
.L_x_40497:
        /* <DEDUP_REMOVED lines=16> */
.L_x_40503:
[----:B------:R-:W-:Y:S05]  /*10eb0*/  BSYNC B2 ;  /* 0x0000000000027941 */ /* 0x000fea0003800000 */
.L_x_40502:
        /* <DEDUP_REMOVED lines=44> */
.L_x_40501:
[----:B------:R-:W-:Y:S05]  /*11180*/  BSYNC B1 ;  /* 0x0000000000017941 */ /* 0x000fea0003800000 */
.L_x_40500:
        /* <DEDUP_REMOVED lines=13> */
.L_x_40504:
        /* <DEDUP_REMOVED lines=12> */
.L_x_40507:
[----:B------:R-:W-:Y:S02]  /*11320*/  MOV R12, R8 ;  /* 0x00000008000c7202 */ /* 0x000fe40000000f00 */
.L_x_40508:
[----:B------:R-:W-:Y:S05]  /*11330*/  BSYNC B1 ;  /* 0x0000000000017941 */ /* 0x000fea0003800000 */
.L_x_40506:
        /* <DEDUP_REMOVED lines=18> */
.L_x_40512:
[----:B------:R-:W-:Y:S05]  /*11460*/  BSYNC B2 ;  /* 0x0000000000027941 */ /* 0x000fea0003800000 */
.L_x_40511:
        /* <DEDUP_REMOVED lines=44> */
.L_x_40510:
[----:B------:R-:W-:Y:S05]  /*11730*/  BSYNC B1 ;  /* 0x0000000000017941 */ /* 0x000fea0003800000 */
.L_x_40509:
        /* <DEDUP_REMOVED lines=9> */
.L_x_40505:
        /* <DEDUP_REMOVED lines=49> */
.L_x_40513:
        /* <DEDUP_REMOVED lines=16> */
.L_x_40515:
[----:B-1----:R-:W-:Y:S02]  /*11be0*/  IMAD.MOV.U32 R17, RZ, RZ, R8 ;  /* 0x000000ffff117224 */ /* 0x002fe400078e0008 */
.L_x_40516:
[----:B------:R-:W-:Y:S05]  /*11bf0*/  BSYNC B1 ;  /* 0x0000000000017941 */ /* 0x000fea0003800000 */
.L_x_40514:
        /* <DEDUP_REMOVED lines=16> */
.L_x_40520:
[----:B------:R-:W-:Y:S05]  /*11d00*/  BSYNC B2 ;  /* 0x0000000000027941 */ /* 0x000fea0003800000 */
.L_x_40519:
        /* <DEDUP_REMOVED lines=44> */
.L_x_40518:
[----:B------:R-:W-:Y:S05]  /*11fd0*/  BSYNC B1 ;  /* 0x0000000000017941 */ /* 0x000fea0003800000 */
.L_x_40517:
        /* <DEDUP_REMOVED lines=14> */
.L_x_40521:
        /* <DEDUP_REMOVED lines=12> */
.L_x_40524:
[----:B------:R-:W-:Y:S02]  /*12180*/  IMAD.MOV.U32 R16, RZ, RZ, R8 ;  /* 0x000000ffff107224 */ /* 0x000fe400078e0008 */
.L_x_40525:
[----:B------:R-:W-:Y:S05]  /*12190*/  BSYNC B1 ;  /* 0x0000000000017941 */ /* 0x000fea0003800000 */
.L_x_40523:
        /* <DEDUP_REMOVED lines=16> */
.L_x_40529:
[----:B------:R-:W-:Y:S05]  /*122a0*/  BSYNC B2 ;  /* 0x0000000000027941 */ /* 0x000fea0003800000 */
.L_x_40528:
        /* <DEDUP_REMOVED lines=43> */
.L_x_40527:
[----:B------:R-:W-:Y:S05]  /*12560*/  BSYNC B1 ;  /* 0x0000000000017941 */ /* 0x000fea0003800000 */
.L_x_40526:
        /* <DEDUP_REMOVED lines=9> */
.L_x_40522:
        /* <DEDUP_REMOVED lines=12> */
.L_x_40531:
[----:B------:R-:W-:Y:S02]  /*126c0*/  IMAD.MOV.U32 R16, RZ, RZ, R8 ;  /* 0x000000ffff107224 */ /* 0x000fe400078e0008 */
.L_x_40532:
[----:B------:R-:W-:Y:S05]  /*126d0*/  BSYNC B1 ;  /* 0x0000000000017941 */ /* 0x000fea0003800000 */
.L_x_40530:
        /* <DEDUP_REMOVED lines=16> */
.L_x_40536:
[----:B------:R-:W-:Y:S05]  /*127e0*/  BSYNC B2 ;  /* 0x0000000000027941 */ /* 0x000fea0003800000 */
.L_x_40535:
        /* <DEDUP_REMOVED lines=44> */
.L_x_40534:
[----:B------:R-:W-:Y:S05]  /*12ab0*/  BSYNC B1 ;  /* 0x0000000000017941 */ /* 0x000fea0003800000 */
.L_x_40533:
        /* <DEDUP_REMOVED lines=13> */
.L_x_40537:
        /* <DEDUP_REMOVED lines=12> */
.L_x_40540:
[----:B------:R-:W-:Y:S02]  /*12c50*/  IMAD.MOV.U32 R12, RZ, RZ, R8 ;  /* 0x000000ffff0c7224 */ /* 0x000fe400078e0008 */
.L_x_40541:
[----:B------:R-:W-:Y:S05]  /*12c60*/  BSYNC B1 ;  /* 0x0000000000017941 */ /* 0x000fea0003800000 */
.L_x_40539:
        /* <DEDUP_REMOVED lines=16> */
.L_x_40545:
[----:B------:R-:W-:Y:S05]  /*12d70*/  BSYNC B2 ;  /* 0x0000000000027941 */ /* 0x000fea0003800000 */
.L_x_40544:
        /* <DEDUP_REMOVED lines=44> */
.L_x_40543:
[----:B------:R-:W-:Y:S05]  /*13040*/  BSYNC B1 ;  /* 0x0000000000017941 */ /* 0x000fea0003800000 */
.L_x_40542:
        /* <DEDUP_REMOVED lines=9> */
.L_x_40538:
        /* <DEDUP_REMOVED lines=12> */
.L_x_40547:
[----:B------:R-:W-:Y:S02]  /*131a0*/  IMAD.MOV.U32 R12, RZ, RZ, R8 ;  /* 0x000000ffff0c7224 */ /* 0x000fe400078e0008 */
.L_x_40548:
[----:B------:R-:W-:Y:S05]  /*131b0*/  BSYNC B1 ;  /* 0x0000000000017941 */ /* 0x000fea0003800000 */
.L_x_40546:
        /* <DEDUP_REMOVED lines=16> */
.L_x_40552:
[----:B------:R-:W-:Y:S05]  /*132c0*/  BSYNC B2 ;  /* 0x0000000000027941 */ /* 0x000fea0003800000 */
.L_x_40551:
        /* <DEDUP_REMOVED lines=44> */
.L_x_40550:
[----:B------:R-:W-:Y:S05]  /*13590*/  BSYNC B1 ;  /* 0x0000000000017941 */ /* 0x000fea0003800000 */
.L_x_40549:
        /* <DEDUP_REMOVED lines=13> */
.L_x_40553:
        /* <DEDUP_REMOVED lines=12> */
.L_x_40556:
[----:B------:R-:W-:Y:S02]  /*13730*/  IMAD.MOV.U32 R12, RZ, RZ, R8 ;  /* 0x000000ffff0c7224 */ /* 0x000fe400078e0008 */
.L_x_40557:
[----:B------:R-:W-:Y:S05]  /*13740*/  BSYNC B1 ;  /* 0x0000000000017941 */ /* 0x000fea0003800000 */
.L_x_40555:
        /* <DEDUP_REMOVED lines=16> */
.L_x_40561:
[----:B------:R-:W-:Y:S05]  /*13850*/  BSYNC B2 ;  /* 0x0000000000027941 */ /* 0x000fea0003800000 */
.L_x_40560:
        /* <DEDUP_REMOVED lines=44> */
.L_x_40559:
[----:B------:R-:W-:Y:S05]  /*13b20*/  BSYNC B1 ;  /* 0x0000000000017941 */ /* 0x000fea0003800000 */
.L_x_40558:
        /* <DEDUP_REMOVED lines=9> */
.L_x_40554:
        /* <DEDUP_REMOVED lines=12> */
.L_x_40563:
[----:B------:R-:W-:Y:S02]  /*13c80*/  IMAD.MOV.U32 R12, RZ, RZ, R8 ;  /* 0x000000ffff0c7224 */ /* 0x000fe400078e0008 */
.L_x_40564:
[----:B------:R-:W-:Y:S05]  /*13c90*/  BSYNC B1 ;  /* 0x0000000000017941 */ /* 0x000fea0003800000 */
.L_x_40562:
        /* <DEDUP_REMOVED lines=16> */
.L_x_40568:
[----:B------:R-:W-:Y:S05]  /*13da0*/  BSYNC B2 ;  /* 0x0000000000027941 */ /* 0x000fea0003800000 */
.L_x_40567:
        /* <DEDUP_REMOVED lines=44> */
.L_x_40566:
[----:B------:R-:W-:Y:S05]  /*14070*/  BSYNC B1 ;  /* 0x0000000000017941 */ /* 0x000fea0003800000 */
.L_x_40565:
        /* <DEDUP_REMOVED lines=12> */
.L_x_40569:
        /* <DEDUP_REMOVED lines=12> */
.L_x_40572:
[----:B------:R-:W-:Y:S02]  /*14200*/  IMAD.MOV.U32 R12, RZ, RZ, R8 ;  /* 0x000000ffff0c7224 */ /* 0x000fe400078e0008 */
.L_x_40573:
[----:B------:R-:W-:Y:S05]  /*14210*/  BSYNC B1 ;  /* 0x0000000000017941 */ /* 0x000fea0003800000 */
.L_x_40571:
        /* <DEDUP_REMOVED lines=16> */
.L_x_40577:
[----:B------:R-:W-:Y:S05]  /*14320*/  BSYNC B2 ;  /* 0x0000000000027941 */ /* 0x000fea0003800000 */
.L_x_40576:
        /* <DEDUP_REMOVED lines=44> */
.L_x_40575:
[----:B------:R-:W-:Y:S05]  /*145f0*/  BSYNC B1 ;  /* 0x0000000000017941 */ /* 0x000fea0003800000 */
.L_x_40574:
        /* <DEDUP_REMOVED lines=9> */
.L_x_40570:
        /* <DEDUP_REMOVED lines=12> */
.L_x_40579:
[----:B------:R-:W-:Y:S02]  /*14750*/  IMAD.MOV.U32 R12, RZ, RZ, R8 ;  /* 0x000000ffff0c7224 */ /* 0x000fe400078e0008 */
.L_x_40580:
[----:B------:R-:W-:Y:S05]  /*14760*/  BSYNC B1 ;  /* 0x0000000000017941 */ /* 0x000fea0003800000 */
.L_x_40578:
        /* <DEDUP_REMOVED lines=16> */
.L_x_40584:
[----:B------:R-:W-:Y:S05]  /*14870*/  BSYNC B2 ;  /* 0x0000000000027941 */ /* 0x000fea0003800000 */
.L_x_40583:
        /* <DEDUP_REMOVED lines=44> */
.L_x_40582:
[----:B------:R-:W-:Y:S05]  /*14b40*/  BSYNC B1 ;  /* 0x0000000000017941 */ /* 0x000fea0003800000 */
.L_x_40581:
        /* <DEDUP_REMOVED lines=12> */
.L_x_40585:
        /* <DEDUP_REMOVED lines=12> */
.L_x_40588:
[----:B------:R-:W-:Y:S02]  /*14cd0*/  MOV R12, R8 ;  /* 0x00000008000c7202 */ /* 0x000fe40000000f00 */
.L_x_40589:
[----:B------:R-:W-:Y:S05]  /*14ce0*/  BSYNC B1 ;  /* 0x0000000000017941 */ /* 0x000fea0003800000 */
.L_x_40587:
        /* <DEDUP_REMOVED lines=16> */
.L_x_40593:
[----:B------:R-:W-:Y:S05]  /*14df0*/  BSYNC B2 ;  /* 0x0000000000027941 */ /* 0x000fea0003800000 */
.L_x_40592:
        /* <DEDUP_REMOVED lines=44> */
.L_x_40591:
[----:B------:R-:W-:Y:S05]  /*150c0*/  BSYNC B1 ;  /* 0x0000000000017941 */ /* 0x000fea0003800000 */
.L_x_40590:
        /* <DEDUP_REMOVED lines=9> */
.L_x_40586:
        /* <DEDUP_REMOVED lines=12> */
.L_x_40595:
[----:B------:R-:W-:Y:S02]  /*15220*/  MOV R12, R8 ;  /* 0x00000008000c7202 */ /* 0x000fe40000000f00 */
.L_x_40596:
[----:B------:R-:W-:Y:S05]  /*15230*/  BSYNC B1 ;  /* 0x0000000000017941 */ /* 0x000fea0003800000 */
.L_x_40594:
        /* <DEDUP_REMOVED lines=16> */
.L_x_40600:
[----:B------:R-:W-:Y:S05]  /*15340*/  BSYNC B2 ;  /* 0x0000000000027941 */ /* 0x000fea0003800000 */
.L_x_40599:
        /* <DEDUP_REMOVED lines=44> */
.L_x_40598:
[----:B------:R-:W-:Y:S05]  /*15610*/  BSYNC B1 ;  /* 0x0000000000017941 */ /* 0x000fea0003800000 */
.L_x_40597:
        /* <DEDUP_REMOVED lines=12> */
.L_x_40601:
        /* <DEDUP_REMOVED lines=12> */
.L_x_40604:
[----:B------:R-:W-:Y:S02]  /*157a0*/  IMAD.MOV.U32 R12, RZ, RZ, R8 ;  /* 0x000000ffff0c7224 */ /* 0x000fe400078e0008 */
.L_x_40605:
[----:B------:R-:W-:Y:S05]  /*157b0*/  BSYNC B1 ;  /* 0x0000000000017941 */ /* 0x000fea0003800000 */
.L_x_40603:
        /* <DEDUP_REMOVED lines=16> */
.L_x_40609:
[----:B------:R-:W-:Y:S05]  /*158c0*/  BSYNC B2 ;  /* 0x0000000000027941 */ /* 0x000fea0003800000 */
.L_x_40608:
        /* <DEDUP_REMOVED lines=44> */
.L_x_40607:
[----:B------:R-:W-:Y:S05]  /*15b90*/  BSYNC B1 ;  /* 0x0000000000017941 */ /* 0x000fea0003800000 */
.L_x_40606:
        /* <DEDUP_REMOVED lines=9> */
.L_x_40602:
        /* <DEDUP_REMOVED lines=12> */
.L_x_40611:
[----:B------:R-:W-:Y:S02]  /*15cf0*/  IMAD.MOV.U32 R12, RZ, RZ, R8 ;  /* 0x000000ffff0c7224 */ /* 0x000fe400078e0008 */
.L_x_40612:
[----:B------:R-:W-:Y:S05]  /*15d00*/  BSYNC B1 ;  /* 0x0000000000017941 */ /* 0x000fea0003800000 */
.L_x_40610:
        /* <DEDUP_REMOVED lines=16> */
.L_x_40616:
[----:B------:R-:W-:Y:S05]  /*15e10*/  BSYNC B2 ;  /* 0x0000000000027941 */ /* 0x000fea0003800000 */
.L_x_40615:
        /* <DEDUP_REMOVED lines=44> */
.L_x_40614:
[----:B------:R-:W-:Y:S05]  /*160e0*/  BSYNC B1 ;  /* 0x0000000000017941 */ /* 0x000fea0003800000 */
.L_x_40613:
        /* <DEDUP_REMOVED lines=12> */
.L_x_40617:
        /* <DEDUP_REMOVED lines=12> */
.L_x_40620:
[----:B------:R-:W-:Y:S02]  /*16270*/  IMAD.MOV.U32 R12, RZ, RZ, R8 ;  /* 0x000000ffff0c7224 */ /* 0x000fe400078e0008 */
.L_x_40621:
[----:B------:R-:W-:Y:S05]  /*16280*/  BSYNC B1 ;  /* 0x0000000000017941 */ /* 0x000fea0003800000 */
.L_x_40619:
        /* <DEDUP_REMOVED lines=16> */
.L_x_40625:
[----:B------:R-:W-:Y:S05]  /*16390*/  BSYNC B2 ;  /* 0x0000000000027941 */ /* 0x000fea0003800000 */
.L_x_40624:
        /* <DEDUP_REMOVED lines=44> */
.L_x_40623:
[----:B------:R-:W-:Y:S05]  /*16660*/  BSYNC B1 ;  /* 0x0000000000017941 */ /* 0x000fea0003800000 */
.L_x_40622:
        /* <DEDUP_REMOVED lines=9> */
.L_x_40618:
        /* <DEDUP_REMOVED lines=12> */
.L_x_40627:
[----:B------:R-:W-:Y:S02]  /*167c0*/  IMAD.MOV.U32 R12, RZ, RZ, R8 ;  /* 0x000000ffff0c7224 */ /* 0x000fe400078e0008 */
.L_x_40628:
[----:B------:R-:W-:Y:S05]  /*167d0*/  BSYNC B1 ;  /* 0x0000000000017941 */ /* 0x000fea0003800000 */
.L_x_40626:
        /* <DEDUP_REMOVED lines=16> */
.L_x_40632:
[----:B------:R-:W-:Y:S05]  /*168e0*/  BSYNC B2 ;  /* 0x0000000000027941 */ /* 0x000fea0003800000 */
.L_x_40631:
        /* <DEDUP_REMOVED lines=44> */
.L_x_40630:
[----:B------:R-:W-:Y:S05]  /*16bb0*/  BSYNC B1 ;  /* 0x0000000000017941 */ /* 0x000fea0003800000 */
.L_x_40629:
        /* <DEDUP_REMOVED lines=13> */
.L_x_40633:
        /* <DEDUP_REMOVED lines=12> */
.L_x_40636:
[----:B------:R-:W-:Y:S02]  /*16d50*/  IMAD.MOV.U32 R12, RZ, RZ, R8 ;  /* 0x000000ffff0c7224 */ /* 0x000fe400078e0008 */
.L_x_40637:
[----:B------:R-:W-:Y:S05]  /*16d60*/  BSYNC B1 ;  /* 0x0000000000017941 */ /* 0x000fea0003800000 */
.L_x_40635:
        /* <DEDUP_REMOVED lines=18> */
.L_x_40641:
[----:B------:R-:W-:Y:S05]  /*16e90*/  BSYNC B2 ;  /* 0x0000000000027941 */ /* 0x000fea0003800000 */
.L_x_40640:
        /* <DEDUP_REMOVED lines=44> */
.L_x_40639:
[----:B------:R-:W-:Y:S05]  /*17160*/  BSYNC B1 ;  /* 0x0000000000017941 */ /* 0x000fea0003800000 */
.L_x_40638:
        /* <DEDUP_REMOVED lines=9> */
.L_x_40634:
        /* <DEDUP_REMOVED lines=49> */
.L_x_40642:
        /* <DEDUP_REMOVED lines=16> */
.L_x_40644:
[----:B-1----:R-:W-:Y:S02]  /*17610*/  IMAD.MOV.U32 R17, RZ, RZ, R8 ;  /* 0x000000ffff117224 */ /* 0x002fe400078e0008 */
.L_x_40645:
[----:B------:R-:W-:Y:S05]  /*17620*/  BSYNC B1 ;  /* 0x0000000000017941 */ /* 0x000fea0003800000 */
.L_x_40643:
        /* <DEDUP_REMOVED lines=16> */
.L_x_40649:
[----:B------:R-:W-:Y:S05]  /*17730*/  BSYNC B2 ;  /* 0x0000000000027941 */ /* 0x000fea0003800000 */
.L_x_40648:
        /* <DEDUP_REMOVED lines=44> */
.L_x_40647:
[----:B------:R-:W-:Y:S05]  /*17a00*/  BSYNC B1 ;  /* 0x0000000000017941 */ /* 0x000fea0003800000 */
.L_x_40646:
        /* <DEDUP_REMOVED lines=15> */
.L_x_40650:
        /* <DEDUP_REMOVED lines=12> */
.L_x_40653:
[----:B------:R-:W-:Y:S02]  /*17bc0*/  IMAD.MOV.U32 R16, RZ, RZ, R8 ;  /* 0x000000ffff107224 */ /* 0x000fe400078e0008 */
.L_x_40654:
[----:B------:R-:W-:Y:S05]  /*17bd0*/  BSYNC B1 ;  /* 0x0000000000017941 */ /* 0x000fea0003800000 */
.L_x_40652:
        /* <DEDUP_REMOVED lines=16> */
.L_x_40658:
[----:B------:R-:W-:Y:S05]  /*17ce0*/  BSYNC B2 ;  /* 0x0000000000027941 */ /* 0x000fea0003800000 */
.L_x_40657:
        /* <DEDUP_REMOVED lines=43> */
.L_x_40656:
[----:B------:R-:W-:Y:S05]  /*17fa0*/  BSYNC B1 ;  /* 0x0000000000017941 */ /* 0x000fea0003800000 */
.L_x_40655:
        /* <DEDUP_REMOVED lines=9> */
.L_x_40651:
        /* <DEDUP_REMOVED lines=12> */
.L_x_40660:
[----:B------:R-:W-:Y:S02]  /*18100*/  IMAD.MOV.U32 R16, RZ, RZ, R8 ;  /* 0x000000ffff107224 */ /* 0x000fe400078e0008 */
.L_x_40661:
[----:B------:R-:W-:Y:S05]  /*18110*/  BSYNC B1 ;  /* 0x0000000000017941 */ /* 0x000fea0003800000 */
.L_x_40659:
        /* <DEDUP_REMOVED lines=16> */
.L_x_40665:
[----:B------:R-:W-:Y:S05]  /*18220*/  BSYNC B2 ;  /* 0x0000000000027941 */ /* 0x000fea0003800000 */
.L_x_40664:
        /* <DEDUP_REMOVED lines=44> */
.L_x_40663:
[----:B------:R-:W-:Y:S05]  /*184f0*/  BSYNC B1 ;  /* 0x0000000000017941 */ /* 0x000fea0003800000 */
.L_x_40662:
        /* <DEDUP_REMOVED lines=13> */
.L_x_40666:
        /* <DEDUP_REMOVED lines=12> */
.L_x_40669:
[----:B------:R-:W-:Y:S02]  /*18690*/  MOV R12, R8 ;  /* 0x00000008000c7202 */ /* 0x000fe40000000f00 */
.L_x_40670:
[----:B------:R-:W-:Y:S05]  /*186a0*/  BSYNC B1 ;  /* 0x0000000000017941 */ /* 0x000fea0003800000 */
.L_x_40668:
        /* <DEDUP_REMOVED lines=16> */
.L_x_40674:
[----:B------:R-:W-:Y:S05]  /*187b0*/  BSYNC B2 ;  /* 0x0000000000027941 */ /* 0x000fea0003800000 */
.L_x_40673:
        /* <DEDUP_REMOVED lines=44> */
.L_x_40672:
[----:B------:R-:W-:Y:S05]  /*18a80*/  BSYNC B1 ;  /* 0x0000000000017941 */ /* 0x000fea0003800000 */
.L_x_40671:
        /* <DEDUP_REMOVED lines=9> */
.L_x_40667:
        /* <DEDUP_REMOVED lines=12> */
.L_x_40676:
[----:B------:R-:W-:Y:S02]  /*18be0*/  MOV R12, R8 ;  /* 0x00000008000c7202 */ /* 0x000fe40000000f00 */
.L_x_40677:
[----:B------:R-:W-:Y:S05]  /*18bf0*/  BSYNC B1 ;  /* 0x0000000000017941 */ /* 0x000fea0003800000 */
.L_x_40675:
        /* <DEDUP_REMOVED lines=16> */
.L_x_40681:
[----:B------:R-:W-:Y:S05]  /*18d00*/  BSYNC B2 ;  /* 0x0000000000027941 */ /* 0x000fea0003800000 */
.L_x_40680:
        /* <DEDUP_REMOVED lines=44> */
.L_x_40679:
[----:B------:R-:W-:Y:S05]  /*18fd0*/  BSYNC B1 ;  /* 0x0000000000017941 */ /* 0x000fea0003800000 */
.L_x_40678:
        /* <DEDUP_REMOVED lines=13> */
.L_x_40682:
        /* <DEDUP_REMOVED lines=12> */
.L_x_40685:
[----:B------:R-:W-:Y:S02]  /*19170*/  IMAD.MOV.U32 R12, RZ, RZ, R8 ;  /* 0x000000ffff0c7224 */ /* 0x000fe400078e0008 */
.L_x_40686:
[----:B------:R-:W-:Y:S05]  /*19180*/  BSYNC B1 ;  /* 0x0000000000017941 */ /* 0x000fea0003800000 */
.L_x_40684:
        /* <DEDUP_REMOVED lines=16> */
.L_x_40690:
[----:B------:R-:W-:Y:S05]  /*19290*/  BSYNC B2 ;  /* 0x0000000000027941 */ /* 0x000fea0003800000 */
.L_x_40689:
        /* <DEDUP_REMOVED lines=44> */
.L_x_40688:
[----:B------:R-:W-:Y:S05]  /*19560*/  BSYNC B1 ;  /* 0x0000000000017941 */ /* 0x000fea0003800000 */
.L_x_40687:
        /* <DEDUP_REMOVED lines=9> */
.L_x_40683:
        /* <DEDUP_REMOVED lines=12> */
.L_x_40692:
[----:B------:R-:W-:Y:S02]  /*196c0*/  IMAD.MOV.U32 R12, RZ, RZ, R8 ;  /* 0x000000ffff0c7224 */ /* 0x000fe400078e0008 */
.L_x_40693:
[----:B------:R-:W-:Y:S05]  /*196d0*/  BSYNC B1 ;  /* 0x0000000000017941 */ /* 0x000fea0003800000 */
.L_x_40691:
        /* <DEDUP_REMOVED lines=16> */
.L_x_40697:
[----:B------:R-:W-:Y:S05]  /*197e0*/  BSYNC B2 ;  /* 0x0000000000027941 */ /* 0x000fea0003800000 */
.L_x_40696:
        /* <DEDUP_REMOVED lines=44> */
.L_x_40695:
[----:B------:R-:W-:Y:S05]  /*19ab0*/  BSYNC B1 ;  /* 0x0000000000017941 */ /* 0x000fea0003800000 */
.L_x_40694:
        /* <DEDUP_REMOVED lines=12> */
.L_x_40698:
        /* <DEDUP_REMOVED lines=12> */
.L_x_40701:
[----:B------:R-:W-:Y:S02]  /*19c40*/  IMAD.MOV.U32 R12, RZ, RZ, R8 ;  /* 0x000000ffff0c7224 */ /* 0x000fe400078e0008 */
.L_x_40702:
[----:B------:R-:W-:Y:S05]  /*19c50*/  BSYNC B1 ;  /* 0x0000000000017941 */ /* 0x000fea0003800000 */
.L_x_40700:
        /* <DEDUP_REMOVED lines=16> */
.L_x_40706:
[----:B------:R-:W-:Y:S05]  /*19d60*/  BSYNC B2 ;  /* 0x0000000000027941 */ /* 0x000fea0003800000 */
.L_x_40705:
        /* <DEDUP_REMOVED lines=44> */
.L_x_40704:
[----:B------:R-:W-:Y:S05]  /*1a030*/  BSYNC B1 ;  /* 0x0000000000017941 */ /* 0x000fea0003800000 */
.L_x_40703:
        /* <DEDUP_REMOVED lines=9> */
.L_x_40699:
        /* <DEDUP_REMOVED lines=12> */
.L_x_40708:
[----:B------:R-:W-:Y:S02]  /*1a190*/  IMAD.MOV.U32 R12, RZ, RZ, R8 ;  /* 0x000000ffff0c7224 */ /* 0x000fe400078e0008 */
.L_x_40709:
[----:B------:R-:W-:Y:S05]  /*1a1a0*/  BSYNC B1 ;  /* 0x0000000000017941 */ /* 0x000fea0003800000 */
.L_x_40707:
        /* <DEDUP_REMOVED lines=16> */
.L_x_40713:
[----:B------:R-:W-:Y:S05]  /*1a2b0*/  BSYNC B2 ;  /* 0x0000000000027941 */ /* 0x000fea0003800000 */
.L_x_40712:
        /* <DEDUP_REMOVED lines=44> */
.L_x_40711:
[----:B------:R-:W-:Y:S05]  /*1a580*/  BSYNC B1 ;  /* 0x0000000000017941 */ /* 0x000fea0003800000 */
.L_x_40710:
        /* <DEDUP_REMOVED lines=12> */
.L_x_40714:
        /* <DEDUP_REMOVED lines=12> */
.L_x_40717:
[----:B------:R-:W-:Y:S02]  /*1a710*/  IMAD.MOV.U32 R12, RZ, RZ, R8 ;  /* 0x000000ffff0c7224 */ /* 0x000fe400078e0008 */
.L_x_40718:
[----:B------:R-:W-:Y:S05]  /*1a720*/  BSYNC B1 ;  /* 0x0000000000017941 */ /* 0x000fea0003800000 */
.L_x_40716:
        /* <DEDUP_REMOVED lines=16> */
.L_x_40722:
[----:B------:R-:W-:Y:S05]  /*1a830*/  BSYNC B2 ;  /* 0x0000000000027941 */ /* 0x000fea0003800000 */
.L_x_40721:
        /* <DEDUP_REMOVED lines=44> */
.L_x_40720:
[----:B------:R-:W-:Y:S05]  /*1ab00*/  BSYNC B1 ;  /* 0x0000000000017941 */ /* 0x000fea0003800000 */
.L_x_40719:
        /* <DEDUP_REMOVED lines=9> */
.L_x_40715:
        /* <DEDUP_REMOVED lines=12> */
.L_x_40724:
[----:B------:R-:W-:Y:S02]  /*1ac60*/  IMAD.MOV.U32 R12, RZ, RZ, R8 ;  /* 0x000000ffff0c7224 */ /* 0x000fe400078e0008 */
.L_x_40725:
[----:B------:R-:W-:Y:S05]  /*1ac70*/  BSYNC B1 ;  /* 0x0000000000017941 */ /* 0x000fea0003800000 */
.L_x_40723:
        /* <DEDUP_REMOVED lines=16> */
.L_x_40729:
[----:B------:R-:W-:Y:S05]  /*1ad80*/  BSYNC B2 ;  /* 0x0000000000027941 */ /* 0x000fea0003800000 */
.L_x_40728:
        /* <DEDUP_REMOVED lines=44> */
.L_x_40727:
[----:B------:R-:W-:Y:S05]  /*1b050*/  BSYNC B1 ;  /* 0x0000000000017941 */ /* 0x000fea0003800000 */
.L_x_40726:
        /* <DEDUP_REMOVED lines=12> */
.L_x_40730:
        /* <DEDUP_REMOVED lines=12> */
.L_x_40733:
[----:B------:R-:W-:Y:S02]  /*1b1e0*/  IMAD.MOV.U32 R12, RZ, RZ, R8 ;  /* 0x000000ffff0c7224 */ /* 0x000fe400078e0008 */
.L_x_40734:
[----:B------:R-:W-:Y:S05]  /*1b1f0*/  BSYNC B1 ;  /* 0x0000000000017941 */ /* 0x000fea0003800000 */
.L_x_40732:
        /* <DEDUP_REMOVED lines=16> */
.L_x_40738:
[----:B------:R-:W-:Y:S05]  /*1b300*/  BSYNC B2 ;  /* 0x0000000000027941 */ /* 0x000fea0003800000 */
.L_x_40737:
        /* <DEDUP_REMOVED lines=44> */
.L_x_40736:
[----:B------:R-:W-:Y:S05]  /*1b5d0*/  BSYNC B1 ;  /* 0x0000000000017941 */ /* 0x000fea0003800000 */
.L_x_40735:
        /* <DEDUP_REMOVED lines=9> */
.L_x_40731:
        /* <DEDUP_REMOVED lines=12> */
.L_x_40740:
[----:B------:R-:W-:Y:S02]  /*1b730*/  IMAD.MOV.U32 R12, RZ, RZ, R8 ;  /* 0x000000ffff0c7224 */ /* 0x000fe400078e0008 */
.L_x_40741:
[----:B------:R-:W-:Y:S05]  /*1b740*/  BSYNC B1 ;  /* 0x0000000000017941 */ /* 0x000fea0003800000 */
.L_x_40739:
        /* <DEDUP_REMOVED lines=16> */
.L_x_40745:
[----:B------:R-:W-:Y:S05]  /*1b850*/  BSYNC B2 ;  /* 0x0000000000027941 */ /* 0x000fea0003800000 */
.L_x_40744:
        /* <DEDUP_REMOVED lines=44> */
.L_x_40743:
[----:B------:R-:W-:Y:S05]  /*1bb20*/  BSYNC B1 ;  /* 0x0000000000017941 */ /* 0x000fea0003800000 */
.L_x_40742:
        /* <DEDUP_REMOVED lines=12> */
.L_x_40746:
        /* <DEDUP_REMOVED lines=12> */
.L_x_40749:
[----:B------:R-:W-:Y:S02]  /*1bcb0*/  MOV R12, R8 ;  /* 0x00000008000c7202 */ /* 0x000fe40000000f00 */
.L_x_40750:
[----:B------:R-:W-:Y:S05]  /*1bcc0*/  BSYNC B1 ;  /* 0x0000000000017941 */ /* 0x000fea0003800000 */
.L_x_40748:
        /* <DEDUP_REMOVED lines=16> */
.L_x_40754:
[----:B------:R-:W-:Y:S05]  /*1bdd0*/  BSYNC B2 ;  /* 0x0000000000027941 */ /* 0x000fea0003800000 */
.L_x_40753:
        /* <DEDUP_REMOVED lines=44> */
.L_x_40752:
[----:B------:R-:W-:Y:S05]  /*1c0a0*/  BSYNC B1 ;  /* 0x0000000000017941 */ /* 0x000fea0003800000 */
.L_x_40751:
        /* <DEDUP_REMOVED lines=9> */
.L_x_40747:
        /* <DEDUP_REMOVED lines=12> */
.L_x_40756:
[----:B------:R-:W-:Y:S02]  /*1c200*/  MOV R14, R8 ;  /* 0x00000008000e7202 */ /* 0x000fe40000000f00 */
.L_x_40757:
[----:B------:R-:W-:Y:S05]  /*1c210*/  BSYNC B1 ;  /* 0x0000000000017941 */ /* 0x000fea0003800000 */
.L_x_40755:
        /* <DEDUP_REMOVED lines=16> */
.L_x_40761:
[----:B------:R-:W-:Y:S05]  /*1c320*/  BSYNC B2 ;  /* 0x0000000000027941 */ /* 0x000fea0003800000 */
.L_x_40760:
        /* <DEDUP_REMOVED lines=44> */
.L_x_40759:
[----:B------:R-:W-:Y:S05]  /*1c5f0*/  BSYNC B1 ;  /* 0x0000000000017941 */ /* 0x000fea0003800000 */
.L_x_40758:
        /* <DEDUP_REMOVED lines=13> */
.L_x_40762:
        /* <DEDUP_REMOVED lines=12> */
.L_x_40765:
[----:B------:R-:W-:Y:S02]  /*1c790*/  IMAD.MOV.U32 R12, RZ, RZ, R8 ;  /* 0x000000ffff0c7224 */ /* 0x000fe400078e0008 */
.L_x_40766:
[----:B------:R-:W-:Y:S05]  /*1c7a0*/  BSYNC B1 ;  /* 0x0000000000017941 */ /* 0x000fea0003800000 */
.L_x_40764:
        /* <DEDUP_REMOVED lines=18> */
.L_x_40770:
[----:B------:R-:W-:Y:S05]  /*1c8d0*/  BSYNC B2 ;  /* 0x0000000000027941 */ /* 0x000fea0003800000 */
.L_x_40769:
        /* <DEDUP_REMOVED lines=44> */
.L_x_40768:
[----:B------:R-:W-:Y:S05]  /*1cba0*/  BSYNC B1 ;  /* 0x0000000000017941 */ /* 0x000fea0003800000 */
.L_x_40767:
        /* <DEDUP_REMOVED lines=9> */
.L_x_40763:
        /* <DEDUP_REMOVED lines=49> */
.L_x_40771:
        /* <DEDUP_REMOVED lines=16> */
.L_x_40773:
[----:B-1----:R-:W-:Y:S02]  /*1d050*/  IMAD.MOV.U32 R18, RZ, RZ, R8 ;  /* 0x000000ffff127224 */ /* 0x002fe400078e0008 */
.L_x_40774:
[----:B------:R-:W-:Y:S05]  /*1d060*/  BSYNC B1 ;  /* 0x0000000000017941 */ /* 0x000fea0003800000 */
.L_x_40772:
        /* <DEDUP_REMOVED lines=16> */
.L_x_40778:
[----:B------:R-:W-:Y:S05]  /*1d170*/  BSYNC B2 ;  /* 0x0000000000027941 */ /* 0x000fea0003800000 */
.L_x_40777:
        /* <DEDUP_REMOVED lines=44> */
.L_x_40776:
[----:B------:R-:W-:Y:S05]  /*1d440*/  BSYNC B1 ;  /* 0x0000000000017941 */ /* 0x000fea0003800000 */
.L_x_40775:
        /* <DEDUP_REMOVED lines=15> */
.L_x_40779:
        /* <DEDUP_REMOVED lines=12> */
.L_x_40782:
[----:B------:R-:W-:Y:S02]  /*1d600*/  MOV R16, R8 ;  /* 0x0000000800107202 */ /* 0x000fe40000000f00 */
.L_x_40783:
[----:B------:R-:W-:Y:S05]  /*1d610*/  BSYNC B1 ;  /* 0x0000000000017941 */ /* 0x000fea0003800000 */
.L_x_40781:
        /* <DEDUP_REMOVED lines=16> */
.L_x_40787:
[----:B------:R-:W-:Y:S05]  /*1d720*/  BSYNC B2 ;  /* 0x0000000000027941 */ /* 0x000fea0003800000 */
.L_x_40786:
        /* <DEDUP_REMOVED lines=44> */
.L_x_40785:
[----:B------:R-:W-:Y:S05]  /*1d9f0*/  BSYNC B1 ;  /* 0x0000000000017941 */ /* 0x000fea0003800000 */
.L_x_40784:
        /* <DEDUP_REMOVED lines=9> */
.L_x_40780:
        /* <DEDUP_REMOVED lines=12> */
.L_x_40789:
[----:B------:R-:W-:Y:S02]  /*1db50*/  MOV R20, R8 ;  /* 0x0000000800147202 */ /* 0x000fe40000000f00 */
.L_x_40790:
[----:B------:R-:W-:Y:S05]  /*1db60*/  BSYNC B1 ;  /* 0x0000000000017941 */ /* 0x000fea0003800000 */
.L_x_40788:
        /* <DEDUP_REMOVED lines=16> */
.L_x_40794:
[----:B------:R-:W-:Y:S05]  /*1dc70*/  BSYNC B2 ;  /* 0x0000000000027941 */ /* 0x000fea0003800000 */
.L_x_40793:
        /* <DEDUP_REMOVED lines=44> */
.L_x_40792:
[----:B------:R-:W-:Y:S05]  /*1df40*/  BSYNC B1 ;  /* 0x0000000000017941 */ /* 0x000fea0003800000 */
.L_x_40791:
        /* <DEDUP_REMOVED lines=14> */
.L_x_40795:
        /* <DEDUP_REMOVED lines=12> */
.L_x_40798:
[----:B------:R-:W-:Y:S02]  /*1e0f0*/  IMAD.MOV.U32 R12, RZ, RZ, R8 ;  /* 0x000000ffff0c7224 */ /* 0x000fe400078e0008 */
.L_x_40799:
[----:B------:R-:W-:Y:S05]  /*1e100*/  BSYNC B1 ;  /* 0x0000000000017941 */ /* 0x000fea0003800000 */
.L_x_40797:
        /* <DEDUP_REMOVED lines=16> */
.L_x_40803:
[----:B------:R-:W-:Y:S05]  /*1e210*/  BSYNC B2 ;  /* 0x0000000000027941 */ /* 0x000fea0003800000 */
.L_x_40802:
        /* <DEDUP_REMOVED lines=44> */
.L_x_40801:
[----:B------:R-:W-:Y:S05]  /*1e4e0*/  BSYNC B1 ;  /* 0x0000000000017941 */ /* 0x000fea0003800000 */
.L_x_40800:
        /* <DEDUP_REMOVED lines=9> */
.L_x_40796:
        /* <DEDUP_REMOVED lines=12> */
.L_x_40805:
[----:B------:R-:W-:Y:S02]  /*1e640*/  IMAD.MOV.U32 R12, RZ, RZ, R8 ;  /* 0x000000ffff0c7224 */ /* 0x000fe400078e0008 */
.L_x_40806:
[----:B------:R-:W-:Y:S05]  /*1e650*/  BSYNC B1 ;  /* 0x0000000000017941 */ /* 0x000fea0003800000 */
.L_x_40804:
        /* <DEDUP_REMOVED lines=16> */
.L_x_40810:
[----:B------:R-:W-:Y:S05]  /*1e760*/  BSYNC B2 ;  /* 0x0000000000027941 */ /* 0x000fea0003800000 */
.L_x_40809:
        /* <DEDUP_REMOVED lines=44> */
.L_x_40808:
[----:B------:R-:W-:Y:S05]  /*1ea30*/  BSYNC B1 ;  /* 0x0000000000017941 */ /* 0x000fea0003800000 */
.L_x_40807:
        /* <DEDUP_REMOVED lines=14> */
.L_x_40811:
        /* <DEDUP_REMOVED lines=12> */
.L_x_40814:
[----:B------:R-:W-:Y:S02]  /*1ebe0*/  IMAD.MOV.U32 R12, RZ, RZ, R8 ;  /* 0x000000ffff0c7224 */ /* 0x000fe400078e0008 */
.L_x_40815:
[----:B------:R-:W-:Y:S05]  /*1ebf0*/  BSYNC B1 ;  /* 0x0000000000017941 */ /* 0x000fea0003800000 */
.L_x_40813:
        /* <DEDUP_REMOVED lines=16> */
.L_x_40819:
[----:B------:R-:W-:Y:S05]  /*1ed00*/  BSYNC B2 ;  /* 0x0000000000027941 */ /* 0x000fea0003800000 */
.L_x_40818:
        /* <DEDUP_REMOVED lines=44> */
.L_x_40817:
[----:B------:R-:W-:Y:S05]  /*1efd0*/  BSYNC B1 ;  /* 0x0000000000017941 */ /* 0x000fea0003800000 */
.L_x_40816:
        /* <DEDUP_REMOVED lines=9> */
.L_x_40812:
        /* <DEDUP_REMOVED lines=12> */
.L_x_40821:
[----:B------:R-:W-:Y:S02]  /*1f130*/  IMAD.MOV.U32 R12, RZ, RZ, R8 ;  /* 0x000000ffff0c7224 */ /* 0x000fe400078e0008 */
.L_x_40822:
[----:B------:R-:W-:Y:S05]  /*1f140*/  BSYNC B1 ;  /* 0x0000000000017941 */ /* 0x000fea0003800000 */
.L_x_40820:
        /* <DEDUP_REMOVED lines=16> */
.L_x_40826:
[----:B------:R-:W-:Y:S05]  /*1f250*/  BSYNC B2 ;  /* 0x0000000000027941 */ /* 0x000fea0003800000 */
.L_x_40825:
        /* <DEDUP_REMOVED lines=44> */
.L_x_40824:
[----:B------:R-:W-:Y:S05]  /*1f520*/  BSYNC B1 ;  /* 0x0000000000017941 */ /* 0x000fea0003800000 */
.L_x_40823:
        /* <DEDUP_REMOVED lines=12> */
.L_x_40827:
        /* <DEDUP_REMOVED lines=12> */
.L_x_40830:
[----:B------:R-:W-:Y:S02]  /*1f6b0*/  IMAD.MOV.U32 R16, RZ, RZ, R8 ;  /* 0x000000ffff107224 */ /* 0x000fe400078e0008 */
.L_x_40831:
[----:B------:R-:W-:Y:S05]  /*1f6c0*/  BSYNC B1 ;  /* 0x0000000000017941 */ /* 0x000fea0003800000 */
.L_x_40829:
        /* <DEDUP_REMOVED lines=16> */
.L_x_40835:
[----:B------:R-:W-:Y:S05]  /*1f7d0*/  BSYNC B2 ;  /* 0x0000000000027941 */ /* 0x000fea0003800000 */
.L_x_40834:
        /* <DEDUP_REMOVED lines=44> */
.L_x_40833:
[----:B------:R-:W-:Y:S05]  /*1faa0*/  BSYNC B1 ;  /* 0x0000000000017941 */ /* 0x000fea0003800000 */
.L_x_40832:
        /* <DEDUP_REMOVED lines=9> */
.L_x_40828:
        /* <DEDUP_REMOVED lines=12> */
.L_x_40837:
[----:B------:R-:W-:Y:S02]  /*1fc00*/  IMAD.MOV.U32 R18, RZ, RZ, R8 ;  /* 0x000000ffff127224 */ /* 0x000fe400078e0008 */
.L_x_40838:
[----:B------:R-:W-:Y:S05]  /*1fc10*/  BSYNC B1 ;  /* 0x0000000000017941 */ /* 0x000fea0003800000 */
.L_x_40836:
        /* <DEDUP_REMOVED lines=16> */
.L_x_40842:
[----:B------:R-:W-:Y:S05]  /*1fd20*/  BSYNC B2 ;  /* 0x0000000000027941 */ /* 0x000fea0003800000 */
.L_x_40841:
        /* <DEDUP_REMOVED lines=44> */
.L_x_40840:
[----:B------:R-:W-:Y:S05]  /*1fff0*/  BSYNC B1 ;  /* 0x0000000000017941 */ /* 0x000fea0003800000 */
.L_x_40839:
        /* <DEDUP_REMOVED lines=12> */
.L_x_40843:
        /* <DEDUP_REMOVED lines=12> */
.L_x_40846:
[----:B------:R-:W-:Y:S02]  /*20180*/  IMAD.MOV.U32 R18, RZ, RZ, R8 ;  /* 0x000000ffff127224 */ /* 0x000fe400078e0008 */
.L_x_40847:
[----:B------:R-:W-:Y:S05]  /*20190*/  BSYNC B1 ;  /* 0x0000000000017941 */ /* 0x000fea0003800000 */
.L_x_40845:
        /* <DEDUP_REMOVED lines=16> */
.L_x_40851:
[----:B------:R-:W-:Y:S05]  /*202a0*/  BSYNC B2 ;  /* 0x0000000000027941 */ /* 0x000fea0003800000 */
.L_x_40850:
        /* <DEDUP_REMOVED lines=44> */
.L_x_40849:
[----:B------:R-:W-:Y:S05]  /*20570*/  BSYNC B1 ;  /* 0x0000000000017941 */ /* 0x000fea0003800000 */
.L_x_40848:
        /* <DEDUP_REMOVED lines=9> */
.L_x_40844:
        /* <DEDUP_REMOVED lines=12> */
.L_x_40853:
[----:B------:R-:W-:Y:S02]  /*206d0*/  IMAD.MOV.U32 R22, RZ, RZ, R8 ;  /* 0x000000ffff167224 */ /* 0x000fe400078e0008 */
.L_x_40854:
[----:B------:R-:W-:Y:S05]  /*206e0*/  BSYNC B1 ;  /* 0x0000000000017941 */ /* 0x000fea0003800000 */
.L_x_40852:
        /* <DEDUP_REMOVED lines=16> */
.L_x_40858:
[----:B------:R-:W-:Y:S05]  /*207f0*/  BSYNC B2 ;  /* 0x0000000000027941 */ /* 0x000fea0003800000 */
.L_x_40857:
        /* <DEDUP_REMOVED lines=44> */
.L_x_40856:
[----:B------:R-:W-:Y:S05]  /*20ac0*/  BSYNC B1 ;  /* 0x0000000000017941 */ /* 0x000fea0003800000 */
.L_x_40855:
        /* <DEDUP_REMOVED lines=12> */
.L_x_40859:
        /* <DEDUP_REMOVED lines=12> */
.L_x_40862:
[----:B------:R-:W-:Y:S02]  /*20c50*/  MOV R14, R8 ;  /* 0x00000008000e7202 */ /* 0x000fe40000000f00 */
.L_x_40863:
[----:B------:R-:W-:Y:S05]  /*20c60*/  BSYNC B1 ;  /* 0x0000000000017941 */ /* 0x000fea0003800000 */
.L_x_40861:
        /* <DEDUP_REMOVED lines=16> */
.L_x_40867:
[----:B------:R-:W-:Y:S05]  /*20d70*/  BSYNC B2 ;  /* 0x0000000000027941 */ /* 0x000fea0003800000 */
.L_x_40866:
        /* <DEDUP_REMOVED lines=44> */
.L_x_40865:
[----:B------:R-:W-:Y:S05]  /*21040*/  BSYNC B1 ;  /* 0x0000000000017941 */ /* 0x000fea0003800000 */
.L_x_40864:
        /* <DEDUP_REMOVED lines=9> */
.L_x_40860:
        /* <DEDUP_REMOVED lines=12> */
.L_x_40869:
[----:B------:R-:W-:Y:S02]  /*211a0*/  MOV R14, R8 ;  /* 0x00000008000e7202 */ /* 0x000fe40000000f00 */
.L_x_40870:
[----:B------:R-:W-:Y:S05]  /*211b0*/  BSYNC B1 ;  /* 0x0000000000017941 */ /* 0x000fea0003800000 */
.L_x_40868:
        /* <DEDUP_REMOVED lines=16> */
.L_x_40874:
[----:B------:R-:W-:Y:S05]  /*212c0*/  BSYNC B2 ;  /* 0x0000000000027941 */ /* 0x000fea0003800000 */
.L_x_40873:
        /* <DEDUP_REMOVED lines=44> */
.L_x_40872:
[----:B------:R-:W-:Y:S05]  /*21590*/  BSYNC B1 ;  /* 0x0000000000017941 */ /* 0x000fea0003800000 */
.L_x_40871:
        /* <DEDUP_REMOVED lines=12> */
.L_x_40875:
        /* <DEDUP_REMOVED lines=12> */
.L_x_40878:
[----:B------:R-:W-:Y:S02]  /*21720*/  IMAD.MOV.U32 R14, RZ, RZ, R8 ;  /* 0x000000ffff0e7224 */ /* 0x000fe400078e0008 */
.L_x_40879:
[----:B------:R-:W-:Y:S05]  /*21730*/  BSYNC B1 ;  /* 0x0000000000017941 */ /* 0x000fea0003800000 */
.L_x_40877:
        /* <DEDUP_REMOVED lines=16> */
.L_x_40883:
[----:B------:R-:W-:Y:S05]  /*21840*/  BSYNC B2 ;  /* 0x0000000000027941 */ /* 0x000fea0003800000 */
.L_x_40882:
        /* <DEDUP_REMOVED lines=44> */
.L_x_40881:
[----:B------:R-:W-:Y:S05]  /*21b10*/  BSYNC B1 ;  /* 0x0000000000017941 */ /* 0x000fea0003800000 */
.L_x_40880:
        /* <DEDUP_REMOVED lines=9> */
.L_x_40876:
        /* <DEDUP_REMOVED lines=12> */
.L_x_40885:
[----:B------:R-:W-:Y:S02]  /*21c70*/  IMAD.MOV.U32 R14, RZ, RZ, R8 ;  /* 0x000000ffff0e7224 */ /* 0x000fe400078e0008 */
.L_x_40886:
[----:B------:R-:W-:Y:S05]  /*21c80*/  BSYNC B1 ;  /* 0x0000000000017941 */ /* 0x000fea0003800000 */
.L_x_40884:
        /* <DEDUP_REMOVED lines=16> */
.L_x_40890:
[----:B------:R-:W-:Y:S05]  /*21d90*/  BSYNC B2 ;  /* 0x0000000000027941 */ /* 0x000fea0003800000 */
.L_x_40889:
        /* <DEDUP_REMOVED lines=44> */
.L_x_40888:
[----:B------:R-:W-:Y:S05]  /*22060*/  BSYNC B1 ;  /* 0x0000000000017941 */ /* 0x000fea0003800000 */
.L_x_40887:
        /* <DEDUP_REMOVED lines=13> */
.L_x_40891:
        /* <DEDUP_REMOVED lines=12> */
.L_x_40894:
[----:B------:R-:W-:Y:S02]  /*22200*/  IMAD.MOV.U32 R14, RZ, RZ, R8 ;  /* 0x000000ffff0e7224 */ /* 0x000fe400078e0008 */
.L_x_40895:
[----:B------:R-:W-:Y:S05]  /*22210*/  BSYNC B1 ;  /* 0x0000000000017941 */ /* 0x000fea0003800000 */
.L_x_40893:
        /* <DEDUP_REMOVED lines=18> */
.L_x_40899:
[----:B------:R-:W-:Y:S05]  /*22340*/  BSYNC B2 ;  /* 0x0000000000027941 */ /* 0x000fea0003800000 */
.L_x_40898:
        /* <DEDUP_REMOVED lines=44> */
.L_x_40897:
[----:B------:R-:W-:Y:S05]  /*22610*/  BSYNC B1 ;  /* 0x0000000000017941 */ /* 0x000fea0003800000 */
.L_x_40896:
        /* <DEDUP_REMOVED lines=9> */
.L_x_40892:
        /* <DEDUP_REMOVED lines=49> */
.L_x_40900:
        /* <DEDUP_REMOVED lines=16> */
.L_x_40902:
[----:B-1----:R-:W-:Y:S02]  /*22ac0*/  MOV R22, R8 ;  /* 0x0000000800167202 */ /* 0x002fe40000000f00 */
.L_x_40903:
[----:B------:R-:W-:Y:S05]  /*22ad0*/  BSYNC B1 ;  /* 0x0000000000017941 */ /* 0x000fea0003800000 */
.L_x_40901:
        /* <DEDUP_REMOVED lines=16> */
.L_x_40907:
[----:B------:R-:W-:Y:S05]  /*22be0*/  BSYNC B2 ;  /* 0x0000000000027941 */ /* 0x000fea0003800000 */
.L_x_40906:
        /* <DEDUP_REMOVED lines=44> */
.L_x_40905:
[----:B------:R-:W-:Y:S05]  /*22eb0*/  BSYNC B1 ;  /* 0x0000000000017941 */ /* 0x000fea0003800000 */
.L_x_40904:
        /* <DEDUP_REMOVED lines=15> */
.L_x_40908:
        /* <DEDUP_REMOVED lines=12> */
.L_x_40911:
[----:B------:R-:W-:Y:S02]  /*23070*/  IMAD.MOV.U32 R21, RZ, RZ, R8 ;  /* 0x000000ffff157224 */ /* 0x000fe400078e0008 */
.L_x_40912:
[----:B------:R-:W-:Y:S05]  /*23080*/  BSYNC B1 ;  /* 0x0000000000017941 */ /* 0x000fea0003800000 */
.L_x_40910:
        /* <DEDUP_REMOVED lines=16> */
.L_x_40916:
[----:B------:R-:W-:Y:S05]  /*23190*/  BSYNC B2 ;  /* 0x0000000000027941 */ /* 0x000fea0003800000 */
.L_x_40915:
        /* <DEDUP_REMOVED lines=43> */
.L_x_40914:
[----:B------:R-:W-:Y:S05]  /*23450*/  BSYNC B1 ;  /* 0x0000000000017941 */ /* 0x000fea0003800000 */
.L_x_40913:
        /* <DEDUP_REMOVED lines=9> */
.L_x_40909:
        /* <DEDUP_REMOVED lines=12> */
.L_x_40918:
[----:B------:R-:W-:Y:S02]  /*235b0*/  IMAD.MOV.U32 R212, RZ, RZ, R8 ;  /* 0x000000ffffd47224 */ /* 0x000fe400078e0008 */
.L_x_40919:
[----:B------:R-:W-:Y:S05]  /*235c0*/  BSYNC B1 ;  /* 0x0000000000017941 */ /* 0x000fea0003800000 */
.L_x_40917:
        /* <DEDUP_REMOVED lines=16> */
.L_x_40923:
[----:B------:R-:W-:Y:S05]  /*236d0*/  BSYNC B2 ;  /* 0x0000000000027941 */ /* 0x000fea0003800000 */
.L_x_40922:
        /* <DEDUP_REMOVED lines=44> */
.L_x_40921:
[----:B------:R-:W-:Y:S05]  /*239a0*/  BSYNC B1 ;  /* 0x0000000000017941 */ /* 0x000fea0003800000 */
.L_x_40920:
        /* <DEDUP_REMOVED lines=14> */
.L_x_40924:
        /* <DEDUP_REMOVED lines=12> */
.L_x_40927:
[----:B------:R-:W-:Y:S02]  /*23b50*/  IMAD.MOV.U32 R12, RZ, RZ, R8 ;  /* 0x000000ffff0c7224 */ /* 0x000fe400078e0008 */
.L_x_40928:
[----:B------:R-:W-:Y:S05]  /*23b60*/  BSYNC B1 ;  /* 0x0000000000017941 */ /* 0x000fea0003800000 */
.L_x_40926:
        /* <DEDUP_REMOVED lines=16> */
.L_x_40932:
[----:B------:R-:W-:Y:S05]  /*23c70*/  BSYNC B2 ;  /* 0x0000000000027941 */ /* 0x000fea0003800000 */
.L_x_40931:
        /* <DEDUP_REMOVED lines=44> */
.L_x_40930:
[----:B------:R-:W-:Y:S05]  /*23f40*/  BSYNC B1 ;  /* 0x0000000000017941 */ /* 0x000fea0003800000 */
.L_x_40929:
        /* <DEDUP_REMOVED lines=9> */
.L_x_40925:
        /* <DEDUP_REMOVED lines=12> */
.L_x_40934:
[----:B------:R-:W-:Y:S02]  /*240a0*/  IMAD.MOV.U32 R12, RZ, RZ, R8 ;  /* 0x000000ffff0c7224 */ /* 0x000fe400078e0008 */
.L_x_40935:
[----:B------:R-:W-:Y:S05]  /*240b0*/  BSYNC B1 ;  /* 0x0000000000017941 */ /* 0x000fea0003800000 */
.L_x_40933:
        /* <DEDUP_REMOVED lines=16> */
.L_x_40939:
[----:B------:R-:W-:Y:S05]  /*241c0*/  BSYNC B2 ;  /* 0x0000000000027941 */ /* 0x000fea0003800000 */
.L_x_40938:
        /* <DEDUP_REMOVED lines=44> */
.L_x_40937:
[----:B------:R-:W-:Y:S05]  /*24490*/  BSYNC B1 ;  /* 0x0000000000017941 */ /* 0x000fea0003800000 */
.L_x_40936:
        /* <DEDUP_REMOVED lines=14> */
.L_x_40940:
        /* <DEDUP_REMOVED lines=12> */
.L_x_40943:
[----:B------:R-:W-:Y:S02]  /*24640*/  MOV R12, R8 ;  /* 0x00000008000c7202 */ /* 0x000fe40000000f00 */
.L_x_40944:
[----:B------:R-:W-:Y:S05]  /*24650*/  BSYNC B1 ;  /* 0x0000000000017941 */ /* 0x000fea0003800000 */
.L_x_40942:
        /* <DEDUP_REMOVED lines=16> */
.L_x_40948:
[----:B------:R-:W-:Y:S05]  /*24760*/  BSYNC B2 ;  /* 0x0000000000027941 */ /* 0x000fea0003800000 */
.L_x_40947:
        /* <DEDUP_REMOVED lines=44> */
.L_x_40946:
[----:B------:R-:W-:Y:S05]  /*24a30*/  BSYNC B1 ;  /* 0x0000000000017941 */ /* 0x000fea0003800000 */
.L_x_40945:
        /* <DEDUP_REMOVED lines=9> */
.L_x_40941:
        /* <DEDUP_REMOVED lines=12> */
.L_x_40950:
[----:B------:R-:W-:Y:S02]  /*24b90*/  MOV R12, R8 ;  /* 0x00000008000c7202 */ /* 0x000fe40000000f00 */
.L_x_40951:
[----:B------:R-:W-:Y:S05]  /*24ba0*/  BSYNC B1 ;  /* 0x0000000000017941 */ /* 0x000fea0003800000 */
.L_x_40949:
        /* <DEDUP_REMOVED lines=16> */
.L_x_40955:
[----:B------:R-:W-:Y:S05]  /*24cb0*/  BSYNC B2 ;  /* 0x0000000000027941 */ /* 0x000fea0003800000 */
.L_x_40954:
        /* <DEDUP_REMOVED lines=44> */
.L_x_40953:
[----:B------:R-:W-:Y:S05]  /*24f80*/  BSYNC B1 ;  /* 0x0000000000017941 */ /* 0x000fea0003800000 */
.L_x_40952:
        /* <DEDUP_REMOVED lines=12> */
.L_x_40956:
        /* <DEDUP_REMOVED lines=12> */
.L_x_40959:
[----:B------:R-:W-:Y:S02]  /*25110*/  IMAD.MOV.U32 R212, RZ, RZ, R8 ;  /* 0x000000ffffd47224 */ /* 0x000fe400078e0008 */
.L_x_40960:
[----:B------:R-:W-:Y:S05]  /*25120*/  BSYNC B1 ;  /* 0x0000000000017941 */ /* 0x000fea0003800000 */
.L_x_40958:
        /* <DEDUP_REMOVED lines=16> */
.L_x_40964:
[----:B------:R-:W-:Y:S05]  /*25230*/  BSYNC B2 ;  /* 0x0000000000027941 */ /* 0x000fea0003800000 */
.L_x_40963:
        /* <DEDUP_REMOVED lines=44> */
.L_x_40962:
[----:B------:R-:W-:Y:S05]  /*25500*/  BSYNC B1 ;  /* 0x0000000000017941 */ /* 0x000fea0003800000 */
.L_x_40961:
        /* <DEDUP_REMOVED lines=9> */
.L_x_40957:
        /* <DEDUP_REMOVED lines=12> */
.L_x_40966:
[----:B------:R-:W-:Y:S02]  /*25660*/  IMAD.MOV.U32 R212, RZ, RZ, R8 ;  /* 0x000000ffffd47224 */ /* 0x000fe400078e0008 */
.L_x_40967:
[----:B------:R-:W-:Y:S05]  /*25670*/  BSYNC B1 ;  /* 0x0000000000017941 */ /* 0x000fea0003800000 */
.L_x_40965:
        /* <DEDUP_REMOVED lines=16> */
.L_x_40971:
[----:B------:R-:W-:Y:S05]  /*25780*/  BSYNC B2 ;  /* 0x0000000000027941 */ /* 0x000fea0003800000 */
.L_x_40970:
        /* <DEDUP_REMOVED lines=44> */
.L_x_40969:
[----:B------:R-:W-:Y:S05]  /*25a50*/  BSYNC B1 ;  /* 0x0000000000017941 */ /* 0x000fea0003800000 */
.L_x_40968:
        /* <DEDUP_REMOVED lines=12> */
.L_x_40972:
        /* <DEDUP_REMOVED lines=12> */
.L_x_40975:
[----:B------:R-:W-:Y:S02]  /*25be0*/  IMAD.MOV.U32 R17, RZ, RZ, R8 ;  /* 0x000000ffff117224 */ /* 0x000fe400078e0008 */
.L_x_40976:
[----:B------:R-:W-:Y:S05]  /*25bf0*/  BSYNC B1 ;  /* 0x0000000000017941 */ /* 0x000fea0003800000 */
.L_x_40974:
        /* <DEDUP_REMOVED lines=16> */
.L_x_40980:
[----:B------:R-:W-:Y:S05]  /*25d00*/  BSYNC B2 ;  /* 0x0000000000027941 */ /* 0x000fea0003800000 */
.L_x_40979:
        /* <DEDUP_REMOVED lines=44> */
.L_x_40978:
[----:B------:R-:W-:Y:S05]  /*25fd0*/  BSYNC B1 ;  /* 0x0000000000017941 */ /* 0x000fea0003800000 */
.L_x_40977:
        /* <DEDUP_REMOVED lines=9> */
.L_x_40973:
        /* <DEDUP_REMOVED lines=12> */
.L_x_40982:
[----:B------:R-:W-:Y:S02]  /*26130*/  IMAD.MOV.U32 R215, RZ, RZ, R8 ;  /* 0x000000ffffd77224 */ /* 0x000fe400078e0008 */
.L_x_40983:
[----:B------:R-:W-:Y:S05]  /*26140*/  BSYNC B1 ;  /* 0x0000000000017941 */ /* 0x000fea0003800000 */
.L_x_40981:
        /* <DEDUP_REMOVED lines=16> */
.L_x_40987:
[----:B------:R-:W-:Y:S05]  /*26250*/  BSYNC B2 ;  /* 0x0000000000027941 */ /* 0x000fea0003800000 */
.L_x_40986:
        /* <DEDUP_REMOVED lines=44> */
.L_x_40985:
[----:B------:R-:W-:Y:S05]  /*26520*/  BSYNC B1 ;  /* 0x0000000000017941 */ /* 0x000fea0003800000 */
.L_x_40984:
        /* <DEDUP_REMOVED lines=12> */
.L_x_40988:
        /* <DEDUP_REMOVED lines=12> */
.L_x_40991:
[----:B------:R-:W-:Y:S02]  /*266b0*/  IMAD.MOV.U32 R14, RZ, RZ, R8 ;  /* 0x000000ffff0e7224 */ /* 0x000fe400078e0008 */
.L_x_40992:
[----:B------:R-:W-:Y:S05]  /*266c0*/  BSYNC B1 ;  /* 0x0000000000017941 */ /* 0x000fea0003800000 */
.L_x_40990:
        /* <DEDUP_REMOVED lines=16> */
.L_x_40996:
[----:B------:R-:W-:Y:S05]  /*267d0*/  BSYNC B2 ;  /* 0x0000000000027941 */ /* 0x000fea0003800000 */
.L_x_40995:
        /* <DEDUP_REMOVED lines=44> */
.L_x_40994:
[----:B------:R-:W-:Y:S05]  /*26aa0*/  BSYNC B1 ;  /* 0x0000000000017941 */ /* 0x000fea0003800000 */
.L_x_40993:
        /* <DEDUP_REMOVED lines=9> */
.L_x_40989:
        /* <DEDUP_REMOVED lines=12> */
.L_x_40998:
[----:B------:R-:W-:Y:S02]  /*26c00*/  IMAD.MOV.U32 R14, RZ, RZ, R8 ;  /* 0x000000ffff0e7224 */ /* 0x000fe400078e0008 */
.L_x_40999:
[----:B------:R-:W-:Y:S05]  /*26c10*/  BSYNC B1 ;  /* 0x0000000000017941 */ /* 0x000fea0003800000 */
.L_x_40997:
        /* <DEDUP_REMOVED lines=16> */
.L_x_41003:
[----:B------:R-:W-:Y:S05]  /*26d20*/  BSYNC B2 ;  /* 0x0000000000027941 */ /* 0x000fea0003800000 */
.L_x_41002:
        /* <DEDUP_REMOVED lines=44> */
.L_x_41001:
[----:B------:R-:W-:Y:S05]  /*26ff0*/  BSYNC B1 ;  /* 0x0000000000017941 */ /* 0x000fea0003800000 */
.L_x_41000:
        /* <DEDUP_REMOVED lines=12> */
.L_x_41004:
        /* <DEDUP_REMOVED lines=12> */
.L_x_41007:
[----:B------:R-:W-:Y:S02]  /*27180*/  IMAD.MOV.U32 R14, RZ, RZ, R8 ;  /* 0x000000ffff0e7224 */ /* 0x000fe400078e0008 */
.L_x_41008:
[----:B------:R-:W-:Y:S05]  /*27190*/  BSYNC B1 ;  /* 0x0000000000017941 */ /* 0x000fea0003800000 */
.L_x_41006:
        /* <DEDUP_REMOVED lines=16> */
.L_x_41012:
[----:B------:R-:W-:Y:S05]  /*272a0*/  BSYNC B2 ;  /* 0x0000000000027941 */ /* 0x000fea0003800000 */
.L_x_41011:
        /* <DEDUP_REMOVED lines=44> */
.L_x_41010:
[----:B------:R-:W-:Y:S05]  /*27570*/  BSYNC B1 ;  /* 0x0000000000017941 */ /* 0x000fea0003800000 */
.L_x_41009:
        /* <DEDUP_REMOVED lines=9> */
.L_x_41005:
        /* <DEDUP_REMOVED lines=12> */
.L_x_41014:
[----:B------:R-:W-:Y:S02]  /*276d0*/  IMAD.MOV.U32 R14, RZ, RZ, R8 ;  /* 0x000000ffff0e7224 */ /* 0x000fe400078e0008 */
.L_x_41015:
[----:B------:R-:W-:Y:S05]  /*276e0*/  BSYNC B1 ;  /* 0x0000000000017941 */ /* 0x000fea0003800000 */
.L_x_41013:
        /* <DEDUP_REMOVED lines=16> */
.L_x_41019:
[----:B------:R-:W-:Y:S05]  /*277f0*/  BSYNC B2 ;  /* 0x0000000000027941 */ /* 0x000fea0003800000 */
.L_x_41018:
        /* <DEDUP_REMOVED lines=44> */
.L_x_41017:
[----:B------:R-:W-:Y:S05]  /*27ac0*/  BSYNC B1 ;  /* 0x0000000000017941 */ /* 0x000fea0003800000 */
.L_x_41016:
        /* <DEDUP_REMOVED lines=13> */
.L_x_41020:
        /* <DEDUP_REMOVED lines=12> */
.L_x_41023:
[----:B------:R-:W-:Y:S02]  /*27c60*/  MOV R215, R8 ;  /* 0x0000000800d77202 */ /* 0x000fe40000000f00 */
.L_x_41024:
[----:B------:R-:W-:Y:S05]  /*27c70*/  BSYNC B1 ;  /* 0x0000000000017941 */ /* 0x000fea0003800000 */
.L_x_41022:
        /* <DEDUP_REMOVED lines=18> */
.L_x_41028:
[----:B------:R-:W-:Y:S05]  /*27da0*/  BSYNC B2 ;  /* 0x0000000000027941 */ /* 0x000fea0003800000 */
.L_x_41027:
        /* <DEDUP_REMOVED lines=44> */
.L_x_41026:
[----:B------:R-:W-:Y:S05]  /*28070*/  BSYNC B1 ;  /* 0x0000000000017941 */ /* 0x000fea0003800000 */
.L_x_41025:
        /* <DEDUP_REMOVED lines=9> */
.L_x_41021:
        /* <DEDUP_REMOVED lines=49> */
.L_x_41029:
        /* <DEDUP_REMOVED lines=16> */
.L_x_41031:
[----:B-1----:R-:W-:Y:S02]  /*28520*/  IMAD.MOV.U32 R238, RZ, RZ, R8 ;  /* 0x000000ffffee7224 */ /* 0x002fe400078e0008 */
.L_x_41032:
[----:B------:R-:W-:Y:S05]  /*28530*/  BSYNC B1 ;  /* 0x0000000000017941 */ /* 0x000fea0003800000 */
.L_x_41030:
        /* <DEDUP_REMOVED lines=16> */
.L_x_41036:
[----:B------:R-:W-:Y:S05]  /*28640*/  BSYNC B2 ;  /* 0x0000000000027941 */ /* 0x000fea0003800000 */
.L_x_41035:
        /* <DEDUP_REMOVED lines=44> */
.L_x_41034:
[----:B------:R-:W-:Y:S05]  /*28910*/  BSYNC B1 ;  /* 0x0000000000017941 */ /* 0x000fea0003800000 */
.L_x_41033:
        /* <DEDUP_REMOVED lines=15> */
.L_x_41037:
        /* <DEDUP_REMOVED lines=12> */
.L_x_41040:
[----:B------:R-:W-:Y:S02]  /*28ad0*/  IMAD.MOV.U32 R13, RZ, RZ, R8 ;  /* 0x000000ffff0d7224 */ /* 0x000fe400078e0008 */
.L_x_41041:
[----:B------:R-:W-:Y:S05]  /*28ae0*/  BSYNC B1 ;  /* 0x0000000000017941 */ /* 0x000fea0003800000 */
.L_x_41039:
        /* <DEDUP_REMOVED lines=16> */
.L_x_41045:
[----:B------:R-:W-:Y:S05]  /*28bf0*/  BSYNC B2 ;  /* 0x0000000000027941 */ /* 0x000fea0003800000 */
.L_x_41044:
        /* <DEDUP_REMOVED lines=43> */
.L_x_41043:
[----:B------:R-:W-:Y:S05]  /*28eb0*/  BSYNC B1 ;  /* 0x0000000000017941 */ /* 0x000fea0003800000 */
.L_x_41042:
        /* <DEDUP_REMOVED lines=9> */
.L_x_41038:
        /* <DEDUP_REMOVED lines=12> */
.L_x_41047:
[----:B------:R-:W-:Y:S02]  /*29010*/  IMAD.MOV.U32 R230, RZ, RZ, R8 ;  /* 0x000000ffffe67224 */ /* 0x000fe400078e0008 */
.L_x_41048:
[----:B------:R-:W-:Y:S05]  /*29020*/  BSYNC B1 ;  /* 0x0000000000017941 */ /* 0x000fea0003800000 */
.L_x_41046:
        /* <DEDUP_REMOVED lines=16> */
.L_x_41052:
[----:B------:R-:W-:Y:S05]  /*29130*/  BSYNC B2 ;  /* 0x0000000000027941 */ /* 0x000fea0003800000 */
.L_x_41051:
        /* <DEDUP_REMOVED lines=44> */
.L_x_41050:
[----:B------:R-:W-:Y:S05]  /*29400*/  BSYNC B1 ;  /* 0x0000000000017941 */ /* 0x000fea0003800000 */
.L_x_41049:
        /* <DEDUP_REMOVED lines=14> */
.L_x_41053:
        /* <DEDUP_REMOVED lines=12> */
.L_x_41056:
[----:B------:R-:W-:Y:S02]  /*295b0*/  IMAD.MOV.U32 R212, RZ, RZ, R8 ;  /* 0x000000ffffd47224 */ /* 0x000fe400078e0008 */
.L_x_41057:
[----:B------:R-:W-:Y:S05]  /*295c0*/  BSYNC B1 ;  /* 0x0000000000017941 */ /* 0x000fea0003800000 */
.L_x_41055:
        /* <DEDUP_REMOVED lines=16> */
.L_x_41061:
[----:B------:R-:W-:Y:S05]  /*296d0*/  BSYNC B2 ;  /* 0x0000000000027941 */ /* 0x000fea0003800000 */
.L_x_41060:
        /* <DEDUP_REMOVED lines=44> */
.L_x_41059:
[----:B------:R-:W-:Y:S05]  /*299a0*/  BSYNC B1 ;  /* 0x0000000000017941 */ /* 0x000fea0003800000 */
.L_x_41058:
        /* <DEDUP_REMOVED lines=9> */
.L_x_41054:
        /* <DEDUP_REMOVED lines=12> */
.L_x_41063:
[----:B------:R-:W-:Y:S02]  /*29b00*/  IMAD.MOV.U32 R212, RZ, RZ, R8 ;  /* 0x000000ffffd47224 */ /* 0x000fe400078e0008 */
.L_x_41064:
[----:B------:R-:W-:Y:S05]  /*29b10*/  BSYNC B1 ;  /* 0x0000000000017941 */ /* 0x000fea0003800000 */
.L_x_41062:
        /* <DEDUP_REMOVED lines=16> */
.L_x_41068:
[----:B------:R-:W-:Y:S05]  /*29c20*/  BSYNC B2 ;  /* 0x0000000000027941 */ /* 0x000fea0003800000 */
.L_x_41067:
        /* <DEDUP_REMOVED lines=44> */
.L_x_41066:
[----:B------:R-:W-:Y:S05]  /*29ef0*/  BSYNC B1 ;  /* 0x0000000000017941 */ /* 0x000fea0003800000 */
.L_x_41065:
        /* <DEDUP_REMOVED lines=14> */
.L_x_41069:
        /* <DEDUP_REMOVED lines=12> */
.L_x_41072:
[----:B------:R-:W-:Y:S02]  /*2a0a0*/  IMAD.MOV.U32 R15, RZ, RZ, R8 ;  /* 0x000000ffff0f7224 */ /* 0x000fe400078e0008 */
.L_x_41073:
[----:B------:R-:W-:Y:S05]  /*2a0b0*/  BSYNC B1 ;  /* 0x0000000000017941 */ /* 0x000fea0003800000 */
.L_x_41071:
        /* <DEDUP_REMOVED lines=16> */
.L_x_41077:
[----:B------:R-:W-:Y:S05]  /*2a1c0*/  BSYNC B2 ;  /* 0x0000000000027941 */ /* 0x000fea0003800000 */
.L_x_41076:
        /* <DEDUP_REMOVED lines=44> */
.L_x_41075:
[----:B------:R-:W-:Y:S05]  /*2a490*/  BSYNC B1 ;  /* 0x0000000000017941 */ /* 0x000fea0003800000 */
.L_x_41074:
        /* <DEDUP_REMOVED lines=9> */
.L_x_41070:
        /* <DEDUP_REMOVED lines=12> */
.L_x_41079:
[----:B------:R-:W-:Y:S02]  /*2a5f0*/  IMAD.MOV.U32 R212, RZ, RZ, R8 ;  /* 0x000000ffffd47224 */ /* 0x000fe400078e0008 */
.L_x_41080:
[----:B------:R-:W-:Y:S05]  /*2a600*/  BSYNC B1 ;  /* 0x0000000000017941 */ /* 0x000fea0003800000 */
.L_x_41078:
        /* <DEDUP_REMOVED lines=16> */
.L_x_41084:
[----:B------:R-:W-:Y:S05]  /*2a710*/  BSYNC B2 ;  /* 0x0000000000027941 */ /* 0x000fea0003800000 */
.L_x_41083:
        /* <DEDUP_REMOVED lines=44> */
.L_x_41082:
[----:B------:R-:W-:Y:S05]  /*2a9e0*/  BSYNC B1 ;  /* 0x0000000000017941 */ /* 0x000fea0003800000 */
.L_x_41081:
        /* <DEDUP_REMOVED lines=12> */
.L_x_41085:
        /* <DEDUP_REMOVED lines=12> */
.L_x_41088:
[----:B------:R-:W-:Y:S02]  /*2ab70*/  IMAD.MOV.U32 R230, RZ, RZ, R8 ;  /* 0x000000ffffe67224 */ /* 0x000fe400078e0008 */
.L_x_41089:
[----:B------:R-:W-:Y:S05]  /*2ab80*/  BSYNC B1 ;  /* 0x0000000000017941 */ /* 0x000fea0003800000 */
.L_x_41087:
        /* <DEDUP_REMOVED lines=16> */
.L_x_41093:
[----:B------:R-:W-:Y:S05]  /*2ac90*/  BSYNC B2 ;  /* 0x0000000000027941 */ /* 0x000fea0003800000 */
.L_x_41092:
        /* <DEDUP_REMOVED lines=44> */
.L_x_41091:
[----:B------:R-:W-:Y:S05]  /*2af60*/  BSYNC B1 ;  /* 0x0000000000017941 */ /* 0x000fea0003800000 */
.L_x_41090:
        /* <DEDUP_REMOVED lines=9> */
.L_x_41086:
        /* <DEDUP_REMOVED lines=12> */
.L_x_41095:
[----:B------:R-:W-:Y:S02]  /*2b0c0*/  IMAD.MOV.U32 R230, RZ, RZ, R8 ;  /* 0x000000ffffe67224 */ /* 0x000fe400078e0008 */
.L_x_41096:
[----:B------:R-:W-:Y:S05]  /*2b0d0*/  BSYNC B1 ;  /* 0x0000000000017941 */ /* 0x000fea0003800000 */
.L_x_41094:
        /* <DEDUP_REMOVED lines=16> */
.L_x_41100:
[----:B------:R-:W-:Y:S05]  /*2b1e0*/  BSYNC B2 ;  /* 0x0000000000027941 */ /* 0x000fea0003800000 */
.L_x_41099:
        /* <DEDUP_REMOVED lines=44> */
.L_x_41098:
[----:B------:R-:W-:Y:S05]  /*2b4b0*/  BSYNC B1 ;  /* 0x0000000000017941 */ /* 0x000fea0003800000 */
.L_x_41097:
        /* <DEDUP_REMOVED lines=12> */
.L_x_41101:
        /* <DEDUP_REMOVED lines=12> */
.L_x_41104:
[----:B------:R-:W-:Y:S02]  /*2b640*/  MOV R213, R8 ;  /* 0x0000000800d57202 */ /* 0x000fe40000000f00 */
.L_x_41105:
[----:B------:R-:W-:Y:S05]  /*2b650*/  BSYNC B1 ;  /* 0x0000000000017941 */ /* 0x000fea0003800000 */
.L_x_41103:
        /* <DEDUP_REMOVED lines=16> */
.L_x_41109:
[----:B------:R-:W-:Y:S05]  /*2b760*/  BSYNC B2 ;  /* 0x0000000000027941 */ /* 0x000fea0003800000 */
.L_x_41108:
        /* <DEDUP_REMOVED lines=40> */
[----:B------:R-:W-:-:S05]  /*2b9f0*/  IMAD.WIDE.U32 R236, R236, -0x2daee0ad, RZ ;  /* 0xd2511f53ecec7825 */ /* 0x000fca00078e00ff */
[----:B------:R-:W-:Y:S01]  /*2ba00*/  LOP3.LUT R3, R237, UR26, R238, 0x96, !PT ;  /* 0x0000001aed037c12 */ /* 0x000fe2000f8e96ee */
[----:B------:R-:W-:Y:S01]  /*2ba10*/  IMAD.MOV.U32 R237, RZ, RZ, RZ ;  /* 0x000000ffffed7224 */ /* 0x000fe200078e00ff */
[----:B------:R-:W-:Y:S02]  /*2ba20*/  MOV R10, R236 ;  /* 0x000000ec000a7202 */ /* 0x000fe40000000f00 */
.L_x_41107:
[----:B------:R-:W-:Y:S05]  /*2ba30*/  BSYNC B1 ;  /* 0x0000000000017941 */ /* 0x000fea0003800000 */
.L_x_41106:
        /* <DEDUP_REMOVED lines=9> */
.L_x_41102:
        /* <DEDUP_REMOVED lines=12> */
.L_x_41111:
[----:B------:R-:W-:Y:S02]  /*2bb90*/  MOV R230, R8 ;  /* 0x0000000800e67202 */ /* 0x000fe40000000f00 */
.L_x_41112:
[----:B------:R-:W-:Y:S05]  /*2bba0*/  BSYNC B1 ;  /* 0x0000000000017941 */ /* 0x000fea0003800000 */
.L_x_41110:
        /* <DEDUP_REMOVED lines=16> */
.L_x_41116:
[----:B------:R-:W-:Y:S05]  /*2bcb0*/  BSYNC B2 ;  /* 0x0000000000027941 */ /* 0x000fea0003800000 */
.L_x_41115:
        /* <DEDUP_REMOVED lines=44> */
.L_x_41114:
[----:B------:R-:W-:Y:S05]  /*2bf80*/  BSYNC B1 ;  /* 0x0000000000017941 */ /* 0x000fea0003800000 */
.L_x_41113:
        /* <DEDUP_REMOVED lines=12> */
.L_x_41117:
        /* <DEDUP_REMOVED lines=12> */
.L_x_41120:
[----:B------:R-:W-:Y:S02]  /*2c110*/  IMAD.MOV.U32 R214, RZ, RZ, R8 ;  /* 0x000000ffffd67224 */ /* 0x000fe400078e0008 */
.L_x_41121:
[----:B------:R-:W-:Y:S05]  /*2c120*/  BSYNC B1 ;  /* 0x0000000000017941 */ /* 0x000fea0003800000 */
.L_x_41119:
        /* <DEDUP_REMOVED lines=16> */
.L_x_41125:
[----:B------:R-:W-:Y:S05]  /*2c230*/  BSYNC B2 ;  /* 0x0000000000027941 */ /* 0x000fea0003800000 */
.L_x_41124:
        /* <DEDUP_REMOVED lines=44> */
.L_x_41123:
[----:B------:R-:W-:Y:S05]  /*2c500*/  BSYNC B1 ;  /* 0x0000000000017941 */ /* 0x000fea0003800000 */
.L_x_41122:
        /* <DEDUP_REMOVED lines=9> */
.L_x_41118:
        /* <DEDUP_REMOVED lines=12> */
.L_x_41127:
[----:B------:R-:W-:Y:S02]  /*2c660*/  IMAD.MOV.U32 R230, RZ, RZ, R8 ;  /* 0x000000ffffe67224 */ /* 0x000fe400078e0008 */
.L_x_41128:
[----:B------:R-:W-:Y:S05]  /*2c670*/  BSYNC B1 ;  /* 0x0000000000017941 */ /* 0x000fea0003800000 */
.L_x_41126:
        /* <DEDUP_REMOVED lines=16> */
.L_x_41132:
[----:B------:R-:W-:Y:S05]  /*2c780*/  BSYNC B2 ;  /* 0x0000000000027941 */ /* 0x000fea0003800000 */
.L_x_41131:
        /* <DEDUP_REMOVED lines=44> */
.L_x_41130:
[----:B------:R-:W-:Y:S05]  /*2ca50*/  BSYNC B1 ;  /* 0x0000000000017941 */ /* 0x000fea0003800000 */
.L_x_41129:
        /* <DEDUP_REMOVED lines=12> */
.L_x_41133:
        /* <DEDUP_REMOVED lines=12> */
.L_x_41136:
[----:B------:R-:W-:Y:S02]  /*2cbe0*/  IMAD.MOV.U32 R230, RZ, RZ, R8 ;  /* 0x000000ffffe67224 */ /* 0x000fe400078e0008 */
.L_x_41137:
[----:B------:R-:W-:Y:S05]  /*2cbf0*/  BSYNC B1 ;  /* 0x0000000000017941 */ /* 0x000fea0003800000 */
.L_x_41135:
        /* <DEDUP_REMOVED lines=16> */
.L_x_41141:
[----:B------:R-:W-:Y:S05]  /*2cd00*/  BSYNC B2 ;  /* 0x0000000000027941 */ /* 0x000fea0003800000 */
.L_x_41140:
        /* <DEDUP_REMOVED lines=44> */
.L_x_41139:
[----:B------:R-:W-:Y:S05]  /*2cfd0*/  BSYNC B1 ;  /* 0x0000000000017941 */ /* 0x000fea0003800000 */
.L_x_41138:
        /* <DEDUP_REMOVED lines=9> */
.L_x_41134:
        /* <DEDUP_REMOVED lines=12> */
.L_x_41143:
[----:B------:R-:W-:Y:S02]  /*2d130*/  IMAD.MOV.U32 R230, RZ, RZ, R8 ;  /* 0x000000ffffe67224 */ /* 0x000fe400078e0008 */
.L_x_41144:
[----:B------:R-:W-:Y:S05]  /*2d140*/  BSYNC B1 ;  /* 0x0000000000017941 */ /* 0x000fea0003800000 */
.L_x_41142:
        /* <DEDUP_REMOVED lines=16> */
.L_x_41148:
[----:B------:R-:W-:Y:S05]  /*2d250*/  BSYNC B2 ;  /* 0x0000000000027941 */ /* 0x000fea0003800000 */
.L_x_41147:
        /* <DEDUP_REMOVED lines=44> */
.L_x_41146:
[----:B------:R-:W-:Y:S05]  /*2d520*/  BSYNC B1 ;  /* 0x0000000000017941 */ /* 0x000fea0003800000 */
.L_x_41145:
        /* <DEDUP_REMOVED lines=13> */
.L_x_41149:
        /* <DEDUP_REMOVED lines=12> */
.L_x_41152:
[----:B------:R-:W-:Y:S02]  /*2d6c0*/  IMAD.MOV.U32 R240, RZ, RZ, R8 ;  /* 0x000000fffff07224 */ /* 0x000fe400078e0008 */
.L_x_41153:
[----:B------:R-:W-:Y:S05]  /*2d6d0*/  BSYNC B1 ;  /* 0x0000000000017941 */ /* 0x000fea0003800000 */
.L_x_41151:
        /* <DEDUP_REMOVED lines=18> */
.L_x_41157:
[----:B------:R-:W-:Y:S05]  /*2d800*/  BSYNC B2 ;  /* 0x0000000000027941 */ /* 0x000fea0003800000 */
.L_x_41156:
        /* <DEDUP_REMOVED lines=43> */
[----:B------:R-:W-:Y:S02]  /*2dac0*/  LOP3.LUT R3, R237, UR26, R238, 0x96, !PT ;  /* 0x0000001aed037c12 */ /* 0x000fe4000f8e96ee */
.L_x_41155:
[----:B------:R-:W-:Y:S05]  /*2dad0*/  BSYNC B1 ;  /* 0x0000000000017941 */ /* 0x000fea0003800000 */
.L_x_41154:
        /* <DEDUP_REMOVED lines=9> */
.L_x_41150:
        /* <DEDUP_REMOVED lines=109> */
.L_x_41158:
[----:B------:R-:W-:Y:S01]  /*2e240*/  FADD.FTZ R236, R240, R215 ;  /* 0x000000d7f0ec7221 */ /* 0x000fe20000010000 */
[----:B------:R-:W-:Y:S05]  /*2e250*/  BRA.DIV ~URZ, `(.L_x_41159) ;  /* 0x000019d27f007947 */ /* 0x000fea000b800000 */
[----:B------:R1:W2:Y:S02]  /*2e260*/  SHFL.BFLY PT, R231, R236, 0x1, 0x1f ;  /* 0x0c201f00ece77f89 */ /* 0x0002a400000e0000 */
.L_x_41163:
        /* <DEDUP_REMOVED lines=148> */
.L_x_41164:
[----:B------:R-:W-:Y:S01]  /*2ebb0*/  MOV R233, c[0x0][0x1e0] ;  /* 0x0000780000e97a02 */ /* 0x000fe20000000f00 */
[----:B01----:R-:W-:Y:S01]  /*2ebc0*/  FADD.FTZ R236, R239, R236 ;  /* 0x000000ecefec7221 */ /* 0x003fe20000010000 */
[----:B------:R-:W-:Y:S01]  /*2ebd0*/  ISETP.NE.AND P0, PT, RZ, UR8, PT ;  /* 0x00000008ff007c0c */ /* 0x000fe2000bf05270 */
[C---:B------:R-:W-:Y:S02]  /*2ebe0*/  FMUL.FTZ R232, R237.reuse, R237 ;  /* 0x000000edede87220 */ /* 0x040fe40000410000 */
[----:B------:R-:W-:Y:S02]  /*2ebf0*/  FFMA.FTZ R233, R236, R233, c[0x0][0x228] ;  /* 0x00008a00ece97623 */ /* 0x000fe400000100e9 */
[----:B------:R-:W-:Y:S01]  /*2ec00*/  IMAD.MOV.U32 R231, RZ, RZ, 0x4 ;  /* 0x00000004ffe77424 */ /* 0x000fe200078e00ff */
[----:B------:R-:W-:Y:S02]  /*2ec10*/  FSEL R236, R232, RZ, P0 ;  /* 0x000000ffe8ec7208 */ /* 0x000fe40000000000 */
[----:B------:R-:W-:Y:S01]  /*2ec20*/  FSEL R232, R237, RZ, !P0 ;  /* 0x000000ffede87208 */ /* 0x000fe20004000000 */
        /* <DEDUP_REMOVED lines=61> */
[----:B------:R-:W-:Y:S01]  /*2f000*/  F2FP.PACK_AB R14, R21, R14 ;  /* 0x0000000e150e723e */ /* 0x000fe200000000ff */
        /* <DEDUP_REMOVED lines=41> */
[----:B------:R-:W-:Y:S01]  /*2f2a0*/  F2FP.PACK_AB R20, R25, R20 ;  /* 0x000000141914723e */ /* 0x000fe200000000ff */
        /* <DEDUP_REMOVED lines=16> */
[----:B------:R-:W-:Y:S01]  /*2f3b0*/  F2FP.PACK_AB R18, R23, R18 ;  /* 0x000000121712723e */ /* 0x000fe200000000ff */
        /* <DEDUP_REMOVED lines=23> */
[----:B------:R-:W-:Y:S01]  /*2f530*/  F2FP.PACK_AB R12, R17, R12 ;  /* 0x0000000c110c723e */ /* 0x000fe200000000ff */
[----:B------:R-:W-:-:S02]  /*2f540*/  FMUL.FTZ R39, R233, R32 ;  /* 0x00000020e9277220 */ /* 0x000fc40000410000 */
[----:B------:R-:W-:Y:S01]  /*2f550*/  FMUL.FTZ R71, R233, R22 ;  /* 0x00000016e9477220 */ /* 0x000fe20000410000 */
[----:B------:R-:W-:Y:S01]  /*2f560*/  F2FP.PACK_AB R26, R45, R26 ;  /* 0x0000001a2d1a723e */ /* 0x000fe200000000ff */
[----:B------:R-:W-:Y:S02]  /*2f570*/  FFMA.FTZ R61, R138, R61, R202 ;  /* 0x0000003d8a3d7223 */ /* 0x000fe400000100ca */
[----:B------:R-:W-:Y:S02]  /*2f580*/  FFMA.FTZ R19, R134, R65, R198 ;  /* 0x0000004186137223 */ /* 0x000fe400000100c6 */
[----:B------:R-:W-:Y:S02]  /*2f590*/  FFMA.FTZ R58, R135, R58, R199 ;  /* 0x0000003a873a7223 */ /* 0x000fe400000100c7 */
[----:B------:R-:W-:Y:S02]  /*2f5a0*/  FFMA.FTZ R62, R139, R62, R203 ;  /* 0x0000003e8b3e7223 */ /* 0x000fe400000100cb */
[----:B------:R-:W-:Y:S01]  /*2f5b0*/  FFMA.FTZ R46, R123, R46, R187 ;  /* 0x0000002e7b2e7223 */ /* 0x000fe200000100bb */
[----:B------:R-:W-:Y:S01]  /*2f5c0*/  F2FP.PACK_AB R19, R58, R19 ;  /* 0x000000133a13723e */ /* 0x000fe200000000ff */
[----:B------:R-:W-:Y:S01]  /*2f5d0*/  FMUL.FTZ R32, R233, R29 ;  /* 0x0000001de9207220 */ /* 0x000fe20000410000 */
[----:B------:R-:W-:Y:S01]  /*2f5e0*/  F2FP.PACK_AB R17, R62, R61 ;  /* 0x0000003d3e11723e */ /* 0x000fe200000000ff */
[----:B------:R-:W-:Y:S01]  /*2f5f0*/  FFMA.FTZ R21, R130, R53, R194 ;  /* 0x0000003582157223 */ /* 0x000fe200000100c2 */
[----:B------:R-:W-:Y:S01]  /*2f600*/  F2FP.PACK_AB R25, R46, R25 ;  /* 0x000000192e19723e */ /* 0x000fe200000000ff */
[----:B------:R-:W-:-:S02]  /*2f610*/  FFMA.FTZ R22, R124, R55, R188 ;  /* 0x000000377c167223 */ /* 0x000fc400000100bc */
[----:B------:R-:W-:Y:S02]  /*2f620*/  FFMA.FTZ R23, R126, R59, R190 ;  /* 0x0000003b7e177223 */ /* 0x000fe400000100be */
[----:B------:R-:W-:Y:S01]  /*2f630*/  FFMA.FTZ R50, R127, R50, R191 ;  /* 0x000000327f327223 */ /* 0x000fe200000100bf */
[----:B------:R-:W-:Y:S01]  /*2f640*/  F2FP.PACK_AB R22, R27, R22 ;  /* 0x000000161b16723e */ /* 0x000fe200000000ff */
[----:B------:R-:W-:Y:S02]  /*2f650*/  FFMA.FTZ R54, R131, R54, R195 ;  /* 0x0000003683367223 */ /* 0x000fe400000100c3 */
[----:B------:R-:W-:Y:S01]  /*2f660*/  IMAD.MOV.U32 R40, RZ, RZ, 0x10 ;  /* 0x00000010ff287424 */ /* 0x000fe200078e00ff */
[----:B------:R-:W-:Y:S01]  /*2f670*/  F2FP.PACK_AB R23, R50, R23 ;  /* 0x000000173217723e */ /* 0x000fe200000000ff */
[C---:B------:R-:W-:Y:S01]  /*2f680*/  FMUL.FTZ R51, R233.reuse, R34 ;  /* 0x00000022e9337220 */ /* 0x040fe20000410000 */
[----:B------:R-:W-:Y:S01]  /*2f690*/  F2FP.PACK_AB R21, R54, R21 ;  /* 0x000000153615723e */ /* 0x000fe200000000ff */
        /* <DEDUP_REMOVED lines=10> */
[----:B------:R-:W-:-:S02]  /*2f740*/  F2FP.PACK_AB R27, R250, R67 ;  /* 0x00000043fa1b723e */ /* 0x000fc400000000ff */
[----:B------:R-:W-:Y:S01]  /*2f750*/  F2FP.PACK_AB R24, R31, R24 ;  /* 0x000000181f18723e */ /* 0x000fe200000000ff */
        /* <DEDUP_REMOVED lines=13> */
[----:B------:R-:W-:Y:S01]  /*2f830*/  F2FP.PACK_AB R15, R12, R15 ;  /* 0x0000000f0c0f723e */ /* 0x000fe200000000ff */
[----:B--2---:R-:W-:Y:S01]  /*2f840*/  FFMA.FTZ R21, R93, R236, R157 ;  /* 0x000000ec5d157223 */ /* 0x004fe2000001009d */
[----:B------:R-:W-:Y:S01]  /*2f850*/  F2FP.PACK_AB R14, R13, R14 ;  /* 0x0000000e0d0e723e */ /* 0x000fe200000000ff */
[C---:B------:R-:W-:Y:S02]  /*2f860*/  FMUL.FTZ R234, R233.reuse, R234 ;  /* 0x000000eae9ea7220 */ /* 0x040fe40000410000 */
[----:B------:R-:W-:Y:S01]  /*2f870*/  FMUL.FTZ R238, R233, R238 ;  /* 0x000000eee9ee7220 */ /* 0x000fe20000410000 */
[----:B------:R-:W-:Y:S01]  /*2f880*/  F2FP.PACK_AB R18, R21, R18 ;  /* 0x000000121512723e */ /* 0x000fe200000000ff */
        /* <DEDUP_REMOVED lines=20> */
[----:B------:R-:W-:Y:S01]  /*2f9d0*/  LEA R32, P0, R223, c[0x0][0x208], 0x4 ;  /* 0x00008200df207a11 */ /* 0x000fe200078020ff */
        /* <DEDUP_REMOVED lines=35> */
.L_x_41161:
[----:B------:R-:W-:Y:S05]  /*2fc10*/  BSYNC B0 ;  /* 0x0000000000007941 */ /* 0x000fea0003800000 */
.L_x_40126:
[----:B------:R-:W-:Y:S05]  /*2fc20*/  EXIT ;  /* 0x000000000000794d */ /* 0x000fea0003800000 */
.L_x_41159:
[----:B------:R-:W-:Y:S01]  /*2fc30*/  IMAD.MOV.U32 R231, RZ, RZ, 0x1 ;  /* 0x00000001ffe77424 */ /* 0x000fe200078e00ff */
[----:B0-----:R-:W-:Y:S01]  /*2fc40*/  MOV R232, 0x2fc80 ;  /* 0x0002fc8000e87802 */ /* 0x001fe20000000f00 */
[----:B------:R-:W-:Y:S02]  /*2fc50*/  IMAD.MOV.U32 R234, RZ, RZ, 0x1f ;  /* 0x0000001fffea7424 */ /* 0x000fe400078e00ff */
[----:B------:R-:W-:Y:S02]  /*2fc60*/  IMAD.MOV.U32 R235, RZ, RZ, -0x1 ;  /* 0xffffffffffeb7424 */ /* 0x000fe400078e00ff */
[----:B------:R-:W-:Y:S05]  /*2fc70*/  CALL.REL.NOINC `($__internal_63_$__cuda_sm70_shflsync_bfly_p) ;  /* 0x00000b9000007944 */ /* 0x000fea0003c00000 */
[----:B01----:R-:W-:Y:S05]  /*2fc80*/  BRA `(.L_x_41163) ;  /* 0xffffe5e000007947 */ /* 0x003fea000383ffff */
.L_x_41160:
[----:B------:R-:W-:Y:S01]  /*2fc90*/  HFMA2.MMA R231, -RZ, RZ, 0, 1.1920928955078125e-07 ;  /* 0x00000002ffe77435 */ /* 0x000fe200000001ff */
[----:B0-----:R-:W-:Y:S01]  /*2fca0*/  IMAD.MOV.U32 R234, RZ, RZ, 0x1f ;  /* 0x0000001fffea7424 */ /* 0x001fe200078e00ff */
[----:B------:R-:W-:Y:S01]  /*2fcb0*/  MOV R232, 0x2fce0 ;  /* 0x0002fce000e87802 */ /* 0x000fe20000000f00 */
[----:B------:R-:W-:-:S03]  /*2fcc0*/  IMAD.MOV.U32 R235, RZ, RZ, -0x1 ;  /* 0xffffffffffeb7424 */ /* 0x000fc600078e00ff */
[----:B------:R-:W-:Y:S05]  /*2fcd0*/  CALL.REL.NOINC `($__internal_63_$__cuda_sm70_shflsync_bfly_p) ;  /* 0x00000b3000007944 */ /* 0x000fea0003c00000 */
[----:B01----:R-:W-:Y:S01]  /*2fce0*/  FADD.FTZ R236, R236, R231 ;  /* 0x000000e7ecec7221 */ /* 0x003fe20000010000 */
[----:B------:R-:W-:Y:S01]  /*2fcf0*/  MOV R235, 0xffffffff ;  /* 0xffffffff00eb7802 */ /* 0x000fe20000000f00 */
[----:B------:R-:W-:Y:S01]  /*2fd00*/  IMAD.MOV.U32 R231, RZ, RZ, 0x4 ;  /* 0x00000004ffe77424 */ /* 0x000fe200078e00ff */
[----:B------:R-:W-:Y:S01]  /*2fd10*/  MOV R232, 0x2fd40 ;  /* 0x0002fd4000e87802 */ /* 0x000fe20000000f00 */
[----:B------:R-:W-:-:S02]  /*2fd20*/  IMAD.MOV.U32 R234, RZ, RZ, 0x1f ;  /* 0x0000001fffea7424 */ /* 0x000fc400078e00ff */
[----:B------:R-:W-:Y:S05]  /*2fd30*/  CALL.REL.NOINC `($__internal_63_$__cuda_sm70_shflsync_bfly_p) ;  /* 0x00000ad000007944 */ /* 0x000fea0003c00000 */
[----:B01----:R-:W-:Y:S01]  /*2fd40*/  FADD.FTZ R236, R236, R231 ;  /* 0x000000e7ecec7221 */ /* 0x003fe20000010000 */
[----:B------:R-:W-:Y:S01]  /*2fd50*/  MOV R232, 0x2fda0 ;  /* 0x0002fda000e87802 */ /* 0x000fe20000000f00 */
[----:B------:R-:W-:-:S02]  /*2fd60*/  IMAD.MOV.U32 R231, RZ, RZ, 0x8 ;  /* 0x00000008ffe77424 */ /* 0x000fc400078e00ff */
[----:B------:R-:W-:Y:S02]  /*2fd70*/  IMAD.MOV.U32 R234, RZ, RZ, 0x1f ;  /* 0x0000001fffea7424 */ /* 0x000fe400078e00ff */
[----:B------:R-:W-:Y:S02]  /*2fd80*/  IMAD.MOV.U32 R235, RZ, RZ, -0x1 ;  /* 0xffffffffffeb7424 */ /* 0x000fe400078e00ff */
[----:B------:R-:W-:Y:S05]  /*2fd90*/  CALL.REL.NOINC `($__internal_63_$__cuda_sm70_shflsync_bfly_p) ;  /* 0x00000a7000007944 */ /* 0x000fea0003c00000 */
[----:B0-----:R-:W-:Y:S01]  /*2fda0*/  HFMA2.MMA R234, -RZ, RZ, 0, 1.847743988037109375e-06 ;  /* 0x0000001fffea7435 */ /* 0x001fe200000001ff */
[----:B-1----:R-:W-:Y:S01]  /*2fdb0*/  FADD.FTZ R236, R236, R231 ;  /* 0x000000e7ecec7221 */ /* 0x002fe20000010000 */
[----:B------:R-:W-:Y:S01]  /*2fdc0*/  MOV R232, 0x2fe00 ;  /* 0x0002fe0000e87802 */ /* 0x000fe20000000f00 */
[----:B------:R-:W-:Y:S02]  /*2fdd0*/  IMAD.MOV.U32 R231, RZ, RZ, 0x10 ;  /* 0x00000010ffe77424 */ /* 0x000fe400078e00ff */
[----:B------:R-:W-:Y:S02]  /*2fde0*/  IMAD.MOV.U32 R235, RZ, RZ, -0x1 ;  /* 0xffffffffffeb7424 */ /* 0x000fe400078e00ff */
[----:B------:R-:W-:Y:S05]  /*2fdf0*/  CALL.REL.NOINC `($__internal_63_$__cuda_sm70_shflsync_bfly_p) ;  /* 0x00000a1000007944 */ /* 0x000fea0003c00000 */
        /* <DEDUP_REMOVED lines=134> */
[----:B------:R-:W-:Y:S05]  /*30660*/  CALL.REL.NOINC `($__internal_63_$__cuda_sm70_shflsync_bfly_p) ;  /* 0x000001a000007944 */ /* 0x000fea0003c00000 */
[----:B01----:R-:W-:Y:S01]  /*30670*/  FADD.FTZ R236, R236, R231 ;  /* 0x000000e7ecec7221 */ /* 0x003fe20000010000 */
[----:B------:R-:W-:Y:S01]  /*30680*/  MOV R231, 0x2 ;  /* 0x0000000200e77802 */ /* 0x000fe20000000f00 */
[----:B------:R-:W-:Y:S01]  /*30690*/  IMAD.MOV.U32 R234, RZ, RZ, 0x1f ;  /* 0x0000001fffea7424 */ /* 0x000fe200078e00ff */
[----:B------:R-:W-:Y:S01]  /*306a0*/  MOV R232, 0x306d0 ;  /* 0x000306d000e87802 */ /* 0x000fe20000000f00 */
[----:B------:R-:W-:-:S02]  /*306b0*/  IMAD.MOV.U32 R235, RZ, RZ, -0x1 ;  /* 0xffffffffffeb7424 */ /* 0x000fc400078e00ff */
        /* <DEDUP_REMOVED lines=19> */
[----:B-1----:R-:W-:Y:S01]  /*307f0*/  IMAD.MOV.U32 R239, RZ, RZ, R231 ;  /* 0x000000ffffef7224 */ /* 0x002fe200078e00e7 */
[----:B0-----:R-:W-:Y:S05]  /*30800*/  BRA `(.L_x_41164) ;  /* 0xffffe3a000007947 */ /* 0x001fea000383ffff */
        .weak           $__internal_63_$__cuda_sm70_shflsync_bfly_p
        .type           $__internal_63_$__cuda_sm70_shflsync_bfly_p,@function
        .size           $__internal_63_$__cuda_sm70_shflsync_bfly_p,(.L_x_52481 - $__internal_63_$__cuda_sm70_shflsync_bfly_p)
$__internal_63_$__cuda_sm70_shflsync_bfly_p:
[----:B------:R-:W-:Y:S01]  /*30810*/  IMAD.MOV.U32 R233, RZ, RZ, 0x0 ;  /* 0x00000000ffe97424 */ /* 0x000fe200078e00ff */
[----:B------:R-:W-:Y:S04]  /*30820*/  WARPSYNC R235 ;  /* 0x000000eb00007348 */ /* 0x000fe80003800000 */
[----:B------:R0:W1:Y:S01]  /*30830*/  SHFL.BFLY PT, R231, R236, R231, R234 ;  /* 0x0c0000e7ece77389 */ /* 0x00006200000e00ea */
[----:B------:R-:W-:Y:S05]  /*30840*/  RET.REL.NODEC R232 `(_ZN10layer_norm31ln_parallel_residual_fwd_kernelINS_13Kernel_traitsIf6__halffS2_fjLj2048ELj1ELj4ELj1ELj16ENS_18Kernel_traits_baseILj2048EfS2_fS2_fjLj128EEEEELb1ELb1ELb1EEEvNS_9FwdParamsE) ;  /* 0xfffcf7b0e8007950 */ /* 0x000fea0003c3ffff */
.L_x_41165:
        /* <DEDUP_REMOVED lines=11> */
.L_x_52481:


//--------------------- .text._ZN10layer_norm31ln_parallel_residual_fwd_kernelINS_13Kernel_traitsI6__halfffffjLj2048ELj1ELj4ELj1ELj16ENS_18Kernel_traits_baseILj2048ES2_ffffjLj128EEEEELb0ELb0ELb0EEEvNS_9FwdParamsE --------------------------
	.section	.text._ZN10layer_norm31ln_parallel_residual_fwd_kernelINS_13Kernel_traitsI6__halfffffjLj2048ELj1ELj4ELj1ELj16ENS_18Kernel_traits_baseILj2048ES2_ffffjLj128EEEEELb0ELb0ELb0EEEvNS_9FwdParamsE,"ax",@progbits
	.sectioninfo	@"SHI_REGISTERS=255"
	.align	128
        .global         _ZN10layer_norm31ln_parallel_residual_fwd_kernelINS_13Kernel_traitsI6__halfffffjLj2048ELj1ELj4ELj1ELj16ENS_18Kernel_traits_baseILj2048ES2_ffffjLj128EEEEELb0ELb0ELb0EEEvNS_9FwdParamsE
        .type           _ZN10layer_norm31ln_parallel_residual_fwd_kernelINS_13Kernel_traitsI6__halfffffjLj2048ELj1ELj4ELj1ELj16ENS_18Kernel_traits_baseILj2048ES2_ffffjLj128EEEEELb0ELb0ELb0EEEvNS_9FwdParamsE,@function
        .size           _ZN10layer_norm31ln_parallel_residual_fwd_kernelINS_13Kernel_traitsI6__halfffffjLj2048ELj1ELj4ELj1ELj16ENS_18Kernel_traits_baseILj2048ES2_ffffjLj128EEEEELb0ELb0ELb0EEEvNS_9FwdParamsE,(.L_x_52482 - _ZN10layer_norm31ln_parallel_residual_fwd_kernelINS_13Kernel_traitsI6__halfffffjLj2048ELj1ELj4ELj1ELj16ENS_18Kernel_traits_baseILj2048ES2_ffffjLj128EEEEELb0ELb0ELb0EEEvNS_9FwdParamsE)
        .other          _ZN10layer_norm31ln_parallel_residual_fwd_kernelINS_13Kernel_traitsI6__halfffffjLj2048ELj1ELj4ELj1ELj16ENS_18Kernel_traits_baseILj2048ES2_ffffjLj128EEEEELb0ELb0ELb0EEEvNS_9FwdParamsE,@"STO_CUDA_ENTRY STV_DEFAULT"
_ZN10layer_norm31ln_parallel_residual_fwd_kernelINS_13Kernel_traitsI6__halfffffjLj2048ELj1ELj4ELj1ELj16ENS_18Kernel_traits_baseILj2048ES2_ffffjLj128EEEEELb0ELb0ELb0EEEvNS_9FwdParamsE:
.text._ZN10layer_norm31ln_parallel_residual_fwd_kernelINS_13Kernel_traitsI6__halfffffjLj2048ELj1ELj4ELj1ELj16ENS_18Kernel_traits_baseILj2048ES2_ffffjLj128EEEEELb0ELb0ELb0EEEvNS_9FwdParamsE:
[----:B------:R-:W-:Y:S02]  /*0000*/  MOV R1, c[0x0][0x28] ;  /* 0x00000a0000017a02 */ /* 0x000fe40000000f00 */
        /* <DEDUP_REMOVED lines=24> */
[----:B------:R-:W-:Y:S02]  /*0190*/  ISETP.NE.U32.AND P2, PT, RZ, c[0x0][0x220], PT ;  /* 0x00008800ff007a0c */ /* 0x000fe40003f45070 */
[----:B------:R-:W-:Y:S02]  /*01a0*/  ISETP.NE.AND.EX P0, PT, RZ, c[0x0][0x21c], PT, P0 ;  /* 0x00008700ff007a0c */ /* 0x000fe40003f05300 */
[----:B------:R-:W-:Y:S02]  /*01b0*/  ISETP.NE.AND.EX P2, PT, RZ, c[0x0][0x224], PT, P2 ;  /* 0x00008900ff007a0c */ /* 0x000fe40003f45320 */
[C---:B------:R-:W-:Y:S02]  /*01c0*/  SHF.L.U32 R34, R0.reuse, 0x3, RZ ;  /* 0x0000000300227819 */ /* 0x040fe400000006ff */
[----:B------:R-:W-:-:S07]  /*01d0*/  SHF.L.U64.HI R6, R0, 0x3, RZ ;  /* 0x0000000300067819 */ /* 0x000fce00000102ff */
[----:B------:R-:W-:-:S04]  /*01e0*/  @P0 LEA R2, P3, R0, c[0x0][0x218], 0x3 ;  /* 0x0000860000020a11 */ /* 0x000fc800078618ff */
[----:B------:R-:W-:Y:S02]  /*01f0*/  @P0 LEA.HI.X R3, R0, c[0x0][0x21c], RZ, 0x3, P3 ;  /* 0x0000870000030a11 */ /* 0x000fe400018f1cff */
[----:B------:R-:W-:Y:S01]  /*0200*/  @P2 IADD3 R4, P3, R34, c[0x0][0x220], RZ ;  /* 0x0000880022042a10 */ /* 0x000fe20007f7e0ff */
[----:B------:R-:W-:Y:S02]  /*0210*/  IMAD.WIDE.U32 R38, R0, R39, c[0x0][0x1b0] ;  /* 0x00006c0000267625 */ /* 0x000fe400078e0027 */
[----:B------:R0:W5:Y:S01]  /*0220*/  @P0 LDG.E.64 R96, [R2.64] ;  /* 0x0000000402600981 */ /* 0x000162000c1e1b00 */
[----:B------:R-:W-:Y:S02]  /*0230*/  @P2 IADD3.X R5, R6, c[0x0][0x224], RZ, P3, !PT ;  /* 0x0000890006052a10 */ /* 0x000fe40001ffe4ff */
[----:B------:R-:W-:Y:S01]  /*0240*/  IADD3 R34, P3, R34, c[0x0][0x1b8], RZ ;  /* 0x00006e0022227a10 */ /* 0x000fe20007f7e0ff */
[----:B------:R-:W5:Y:S03]  /*0250*/  LDG.E.64 R38, [R38.64] ;  /* 0x0000000426267981 */ /* 0x000f66000c1e1b00 */
[----:B------:R-:W-:Y:S01]  /*0260*/  IADD3.X R35, R6, c[0x0][0x1bc], RZ, P3, !PT ;  /* 0x00006f0006237a10 */ /* 0x000fe20001ffe4ff */
[----:B------:R0:W5:Y:S05]  /*0270*/  @P2 LDG.E.64 R94, [R4.64] ;  /* 0x00000004045e2981 */ /* 0x00016a000c1e1b00 */
[----:B------:R-:W5:Y:S01]  /*0280*/  LDG.E.64 R34, [R34.64] ;  /* 0x0000000422227981 */ /* 0x000f62000c1e1b00 */
[----:B------:R-:W-:Y:S01]  /*0290*/  LOP3.LUT R0, R0, 0x20, RZ, 0xfc, !PT ;  /* 0x0000002000007812 */ /* 0x000fe200078efcff */
[----:B------:R-:W-:Y:S01]  /*02a0*/  @!P0 CS2R R96, SRZ ;  /* 0x0000000000608805 */ /* 0x000fe2000001ff00 */
[----:B------:R-:W-:-:S02]  /*02b0*/  @!P2 CS2R R94, SRZ ;  /* 0x00000000005ea805 */ /* 0x000fc4000001ff00 */
.L_x_41167:
[----:B01----:R-:W-:Y:S05]  /*02c0*/  BSYNC B0 ;  /* 0x0000000000007941 */ /* 0x003fea0003800000 */
.L_x_41166:
[----:B------:R-:W-:Y:S01]  /*02d0*/  BSSY B0, `(.L_x_41168) ;  /* 0x0000017000007945 */ /* 0x000fe20003800000 */
[----:B------:R-:W-:Y:S05]  /*02e0*/  @!P6 BRA `(.L_x_41169) ;  /* 0x000001500000e947 */ /* 0x000fea0003800000 */
[----:B------:R-:W-:Y:S01]  /*02f0*/  ISETP.NE.U32.AND P0, PT, RZ, c[0x0][0x218], PT ;  /* 0x00008600ff007a0c */ /* 0x000fe20003f05070 */
[----:B------:R-:W-:Y:S01]  /*0300*/  IMAD.MOV.U32 R33, RZ, RZ, 0x8 ;  /* 0x00000008ff217424 */ /* 0x000fe200078e00ff */
        /* <DEDUP_REMOVED lines=16> */
[----:B------:R-:W-:Y:S01]  /*0410*/  IADD3 R0, R0, 0x20, RZ ;  /* 0x0000002000007810 */ /* 0x000fe20007ffe0ff */
[----:B------:R-:W-:Y:S01]  /*0420*/  @!P0 CS2R R92, SRZ ;  /* 0x00000000005c8805 */ /* 0x000fe2000001ff00 */
[----:B------:R-:W-:-:S02]  /*0430*/  @!P2 CS2R R90, SRZ ;  /* 0x00000000005aa805 */ /* 0x000fc4000001ff00 */
.L_x_41169:
[----:B0-----:R-:W-:Y:S05]  /*0440*/  BSYNC B0 ;  /* 0x0000000000007941 */ /* 0x001fea0003800000 */
.L_x_41168:
        /* <DEDUP_REMOVED lines=23> */
.L_x_41171:
[----:B0-----:R-:W-:Y:S05]  /*05c0*/  BSYNC B0 ;  /* 0x0000000000007941 */ /* 0x001fea0003800000 */
.L_x_41170:
        /* <DEDUP_REMOVED lines=23> */
.L_x_41173:
[----:B0-----:R-:W-:Y:S05]  /*0740*/  BSYNC B0 ;  /* 0x0000000000007941 */ /* 0x001fea0003800000 */
.L_x_41172:
[----:B------:R-:W-:Y:S01]  /*0750*/  ISETP.GE.U32.AND P0, PT, R17, 0xa0, PT ;  /* 0x000000a01100780c */ /* 0x000fe20003f06070 */
[----:B------:R-:W-:Y:S01]  /*0760*/  BSSY B0, `(.L_x_41174) ;  /* 0x0000019000007945 */ /* 0x000fe20003800000 */
[----:B------:R-:W-:-:S11]  /*0770*/  LOP3.LUT R16, R16, 0xffbfffff, RZ, 0xc0, !PT ;  /* 0xffbfffff10107812 */ /* 0x000fd600078ec0ff */
[----:B------:R-:W-:Y:S01]  /*0780*/  @P0 LOP3.LUT R16, R16, 0x400000, RZ, 0xfc, !PT ;  /* 0x0040000010100812 */ /* 0x000fe200078efcff */
[----:B------:R-:W-:Y:S05]  /*0790*/  @!P0 BRA `(.L_x_41175) ;  /* 0x0000015000008947 */ /* 0x000fea0003800000 */
[----:B------:R-:W-:Y:S01]  /*07a0*/  ISETP.NE.U32.AND P2, PT, RZ, c[0x0][0x218], PT ;  /* 0x00008600ff007a0c */ /* 0x000fe20003f45070 */
[----:B------:R-:W-:Y:S01]  /*07b0*/  IMAD.MOV.U32 R21, RZ, RZ, 0x8 ;  /* 0x00000008ff157424 */ /* 0x000fe200078e00ff */
[C---:B------:R-:W-:Y:S02]  /*07c0*/  SHF.L.U32 R18, R0.reuse, 0x3, RZ ;  /* 0x0000000300127819 */ /* 0x040fe400000006ff */
[----:B------:R-:W-:Y:S02]  /*07d0*/  ISETP.NE.AND.EX P2, PT, RZ, c[0x0][0x21c], PT, P2 ;  /* 0x00008700ff007a0c */ /* 0x000fe40003f45320 */
[----:B------:R-:W-:-:S11]  /*07e0*/  SHF.L.U64.HI R6, R0, 0x3, RZ ;  /* 0x0000000300067819 */ /* 0x000fd600000102ff */
[----:B------:R-:W-:-:S04]  /*07f0*/  @P2 LEA R2, P0, R0, c[0x0][0x218], 0x3 ;  /* 0x0000860000022a11 */ /* 0x000fc800078018ff */
[C---:B------:R-:W-:Y:S02]  /*0800*/  @P2 LEA.HI.X R3, R0.reuse, c[0x0][0x21c], RZ, 0x3, P0 ;  /* 0x0000870000032a11 */ /* 0x040fe400000f1cff */
[----:B------:R-:W-:Y:S01]  /*0810*/  ISETP.NE.U32.AND P0, PT, RZ, c[0x0][0x220], PT ;  /* 0x00008800ff007a0c */ /* 0x000fe20003f05070 */
[----:B------:R-:W-:Y:S02]  /*0820*/  IMAD.WIDE.U32 R20, R0, R21, c[0x0][0x1b0] ;  /* 0x00006c0000147625 */ /* 0x000fe400078e0015 */
[----:B------:R0:W5:Y:S01]  /*0830*/  @P2 LDG.E.64 R78, [R2.64] ;  /* 0x00000004024e2981 */ /* 0x000162000c1e1b00 */
[----:B------:R-:W-:-:S03]  /*0840*/  ISETP.NE.AND.EX P0, PT, RZ, c[0x0][0x224], PT, P0 ;  /* 0x00008900ff007a0c */ /* 0x000fc60003f05300 */
[----:B------:R-:W5:Y:S10]  /*0850*/  LDG.E.64 R20, [R20.64] ;  /* 0x0000000414147981 */ /* 0x000f74000c1e1b00 */
[----:B------:R-:W-:-:S04]  /*0860*/  @P0 IADD3 R4, P3, R18, c[0x0][0x220], RZ ;  /* 0x0000880012040a10 */ /* 0x000fc80007f7e0ff */
[----:B------:R-:W-:Y:S02]  /*0870*/  @P0 IADD3.X R5, R6, c[0x0][0x224], RZ, P3, !PT ;  /* 0x0000890006050a10 */ /* 0x000fe40001ffe4ff */
[----:B------:R-:W-:-:S03]  /*0880*/  IADD3 R18, P3, R18, c[0x0][0x1b8], RZ ;  /* 0x00006e0012127a10 */ /* 0x000fc60007f7e0ff */
[----:B------:R0:W5:Y:S01]  /*0890*/  @P0 LDG.E.64 R76, [R4.64] ;  /* 0x00000004044c0981 */ /* 0x000162000c1e1b00 */
[----:B------:R-:W-:-:S06]  /*08a0*/  IADD3.X R19, R6, c[0x0][0x1bc], RZ, P3, !PT ;  /* 0x00006f0006137a10 */ /* 0x000fcc0001ffe4ff */
[----:B------:R-:W5:Y:S01]  /*08b0*/  LDG.E.64 R18, [R18.64] ;  /* 0x0000000412127981 */ /* 0x000f62000c1e1b00 */
[----:B------:R-:W-:Y:S01]  /*08c0*/  IADD3 R0, R0, 0x20, RZ ;  /* 0x0000002000007810 */ /* 0x000fe20007ffe0ff */
[----:B------:R-:W-:Y:S01]  /*08d0*/  @!P2 CS2R R78, SRZ ;  /* 0x00000000004ea805 */ /* 0x000fe2000001ff00 */
[----:B------:R-:W-:Y:S02]  /*08e0*/  @!P0 CS2R R76, SRZ ;  /* 0x00000000004c8805 */ /* 0x000fe4000001ff00 */
.L_x_41175:
[----:B0-----:R-:W-:Y:S05]  /*08f0*/  BSYNC B0 ;  /* 0x0000000000007941 */ /* 0x001fea0003800000 */
.L_x_41174:
        /* <DEDUP_REMOVED lines=11> */
[----:B------:R-:W-:Y:S01]  /*09b0*/  IMAD.MOV.U32 R3, RZ, RZ, 0x8 ;  /* 0x00000008ff037424 */ /* 0x000fe200078e00ff */
[----:B------:R-:W5:Y:S11]  /*09c0*/  LDG.E.64 R158, [R158.64] ;  /* 0x000000049e9e7981 */ /* 0x000f76000c1e1b00 */
[----:B------:R-:W-:-:S04]  /*09d0*/  @P0 LEA R4, P2, R0, c[0x0][0x218], 0x3 ;  /* 0x0000860000040a11 */ /* 0x000fc800078418ff */
[----:B------:R-:W-:Y:S02]  /*09e0*/  @P0 LEA.HI.X R5, R0, c[0x0][0x21c], RZ, 0x3, P2 ;  /* 0x0000870000050a11 */ /* 0x000fe400010f1cff */
[----:B------:R-:W-:-:S03]  /*09f0*/  ISETP.NE.U32.AND P2, PT, RZ, c[0x0][0x220], PT ;  /* 0x00008800ff007a0c */ /* 0x000fc60003f45070 */
[----:B------:R0:W5:Y:S01]  /*0a00*/  @P0 LDG.E.64 R72, [R4.64] ;  /* 0x0000000404480981 */ /* 0x000162000c1e1b00 */
[----:B------:R-:W-:-:S13]  /*0a10*/  ISETP.NE.AND.EX P2, PT, RZ, c[0x0][0x224], PT, P2 ;  /* 0x00008900ff007a0c */ /* 0x000fda0003f45320 */
[----:B------:R-:W-:-:S04]  /*0a20*/  @P2 IADD3 R6, P3, R6, c[0x0][0x220], RZ ;  /* 0x0000880006062a10 */ /* 0x000fc80007f7e0ff */
[----:B------:R-:W-:Y:S01]  /*0a30*/  @P2 IADD3.X R7, R2, c[0x0][0x224], RZ, P3, !PT ;  /* 0x0000890002072a10 */ /* 0x000fe20001ffe4ff */
[----:B------:R-:W-:-:S04]  /*0a40*/  IMAD.WIDE.U32 R2, R0, R3, c[0x0][0x1b0] ;  /* 0x00006c0000027625 */ /* 0x000fc800078e0003 */
[----:B------:R0:W5:Y:S04]  /*0a50*/  @P2 LDG.E.64 R70, [R6.64] ;  /* 0x0000000406462981 */ /* 0x000168000c1e1b00 */
[----:B------:R-:W5:Y:S01]  /*0a60*/  LDG.E.64 R2, [R2.64] ;  /* 0x0000000402027981 */ /* 0x000f62000c1e1b00 */
[----:B------:R-:W-:Y:S01]  /*0a70*/  IADD3 R0, R0, 0x20, RZ ;  /* 0x0000002000007810 */ /* 0x000fe20007ffe0ff */
[----:B------:R-:W-:Y:S01]  /*0a80*/  @!P0 CS2R R72, SRZ ;  /* 0x0000000000488805 */ /* 0x000fe2000001ff00 */
[----:B------:R-:W-:Y:S02]  /*0a90*/  @!P2 CS2R R70, SRZ ;  /* 0x000000000046a805 */ /* 0x000fe4000001ff00 */
.L_x_41177:
[----:B0-----:R-:W-:Y:S05]  /*0aa0*/  BSYNC B0 ;  /* 0x0000000000007941 */ /* 0x001fea0003800000 */
.L_x_41176:
[----:B------:R-:W-:Y:S01]  /*0ab0*/  ISETP.GE.U32.AND P0, PT, R17, 0xe0, PT ;  /* 0x000000e01100780c */ /* 0x000fe20003f06070 */
[----:B------:R-:W-:Y:S01]  /*0ac0*/  BSSY B0, `(.L_x_41178) ;  /* 0x000001c000007945 */ /* 0x000fe20003800000 */
[----:B------:R-:W-:Y:S01]  /*0ad0*/  SHF.R.U32.HI R136, RZ, 0x5, R136 ;  /* 0x00000005ff887819 */ /* 0x000fe20000011688 */
[----:B------:R-:W-:Y:S01]  /*0ae0*/  IMAD.MOV.U32 R56, RZ, RZ, c[0x0][0x180] ;  /* 0x00006000ff387624 */ /* 0x000fe200078e00ff */
[----:B------:R-:W-:-:S02]  /*0af0*/  LOP3.LUT R16, R16, 0xffefffff, RZ, 0xc0, !PT ;  /* 0xffefffff10107812 */ /* 0x000fc400078ec0ff */
        /* <DEDUP_REMOVED lines=19> */
[----:B------:R-:W-:-:S05]  /*0c30*/  @P2 IADD3.X R7, R7, c[0x0][0x224], RZ, P3, !PT ;  /* 0x0000890007072a10 */ /* 0x000fca0001ffe4ff */
[----:B------:R0:W5:Y:S01]  /*0c40*/  @P2 LDG.E.64 R64, [R6.64] ;  /* 0x0000000406402981 */ /* 0x000162000c1e1b00 */
[----:B------:R-:W-:Y:S01]  /*0c50*/  IADD3 R0, R0, 0x20, RZ ;  /* 0x0000002000007810 */ /* 0x000fe20007ffe0ff */
[----:B------:R-:W-:Y:S01]  /*0c60*/  @!P0 CS2R R66, SRZ ;  /* 0x0000000000428805 */ /* 0x000fe2000001ff00 */
[----:B------:R-:W-:Y:S02]  /*0c70*/  @!P2 CS2R R64, SRZ ;  /* 0x000000000040a805 */ /* 0x000fe4000001ff00 */
.L_x_41179:
[----:B0-----:R-:W-:Y:S05]  /*0c80*/  BSYNC B0 ;  /* 0x0000000000007941 */ /* 0x001fea0003800000 */
.L_x_41178:
        /* <DEDUP_REMOVED lines=26> */
.L_x_41181:
[----:B0-----:R-:W-:Y:S05]  /*0e30*/  BSYNC B0 ;  /* 0x0000000000007941 */ /* 0x001fea0003800000 */
.L_x_41180:
        /* <DEDUP_REMOVED lines=26> */
.L_x_41183:
[----:B0-----:R-:W-:Y:S05]  /*0fe0*/  BSYNC B0 ;  /* 0x0000000000007941 */ /* 0x001fea0003800000 */
.L_x_41182:
        /* <DEDUP_REMOVED lines=26> */
.L_x_41185:
[----:B0-----:R-:W-:Y:S05]  /*1190*/  BSYNC B0 ;  /* 0x0000000000007941 */ /* 0x001fea0003800000 */
.L_x_41184:
        /* <DEDUP_REMOVED lines=26> */
.L_x_41187:
[----:B0-----:R-:W-:Y:S05]  /*1340*/  BSYNC B0 ;  /* 0x0000000000007941 */ /* 0x001fea0003800000 */
.L_x_41186:
        /* <DEDUP_REMOVED lines=26> */
.L_x_41189:
[----:B0-----:R-:W-:Y:S05]  /*14f0*/  BSYNC B0 ;  /* 0x0000000000007941 */ /* 0x001fea0003800000 */
.L_x_41188:
        /* <DEDUP_REMOVED lines=26> */
.L_x_41191:
[----:B0-----:R-:W-:Y:S05]  /*16a0*/  BSYNC B0 ;  /* 0x0000000000007941 */ /* 0x001fea0003800000 */
.L_x_41190:
        /* <DEDUP_REMOVED lines=26> */
.L_x_41193:
[----:B0-----:R-:W-:Y:S05]  /*1850*/  BSYNC B0 ;  /* 0x0000000000007941 */ /* 0x001fea0003800000 */
.L_x_41192:
        /* <DEDUP_REMOVED lines=26> */
.L_x_41195:
[----:B0-----:R-:W-:Y:S05]  /*1a00*/  BSYNC B0 ;  /* 0x0000000000007941 */ /* 0x001fea0003800000 */
.L_x_41194:
        /* <DEDUP_REMOVED lines=23> */
[----:B------:R-:W-:Y:S01]  /*1b80*/  @!P0 CS2R R6, SRZ ;  /* 0x0000000000068805 */ /* 0x000fe2000001ff00 */
[----:B------:R-:W-:Y:S02]  /*1b90*/  @!P2 CS2R R4, SRZ ;  /* 0x000000000004a805 */ /* 0x000fe4000001ff00 */
.L_x_41197:
[----:B0-----:R-:W-:Y:S05]  /*1ba0*/  BSYNC B0 ;  /* 0x0000000000007941 */ /* 0x001fea0003800000 */
.L_x_41196:
[----:B------:R-:W-:Y:S02]  /*1bb0*/  ISETP.GE.AND P2, PT, R136, c[0x0][0x164], PT ;  /* 0x0000590088007a0c */ /* 0x000fe40003f46270 */
[----:B------:R-:W-:Y:S02]  /*1bc0*/  MOV R0, c[0x0][0x184] ;  /* 0x0000610000007a02 */ /* 0x000fe40000000f00 */
[----:B------:R-:W-:-:S04]  /*1bd0*/  LOP3.LUT P0, RZ, R56, c[0x0][0x178], RZ, 0xfc, !PT ;  /* 0x00005e0038ff7a12 */ /* 0x000fc8000780fcff */
[----:B------:R-:W-:-:S05]  /*1be0*/  LOP3.LUT P0, RZ, R0, c[0x0][0x17c], RZ, 0xfc, P0 ;  /* 0x00005f0000ff7a12 */ /* 0x000fca000000fcff */
[----:B------:R-:W-:Y:S08]  /*1bf0*/  @P2 EXIT ;  /* 0x000000000000294d */ /* 0x000ff00003800000 */
[--C-:B-----5:R-:W-:Y:S01]  /*1c00*/  SHF.R.U64 R210, R144, 0x10, R145.reuse ;  /* 0x0000001090d27819 */ /* 0x120fe20000001291 */
[----:B------:R-:W-:Y:S01]  /*1c10*/  HADD2.F32 R130, -RZ, R94.H0_H0 ;  /* 0x2000005eff827230 */ /* 0x000fe20000004100 */
[----:B------:R-:W-:Y:S01]  /*1c20*/  MOV R206, R145 ;  /* 0x0000009100ce7202 */ /* 0x000fe20000000f00 */
[----:B------:R-:W-:Y:S01]  /*1c30*/  IMAD.MOV.U32 R133, RZ, RZ, R38 ;  /* 0x000000ffff857224 */ /* 0x000fe200078e0026 */
[----:B------:R-:W-:Y:S01]  /*1c40*/  SHF.R.U32.HI R202, RZ, 0x10, R145 ;  /* 0x00000010ffca7819 */ /* 0x000fe20000011691 */
[----:B------:R-:W-:Y:S01]  /*1c50*/  IMAD.MOV.U32 R120, RZ, RZ, R32 ;  /* 0x000000ffff787224 */ /* 0x000fe200078e0020 */
[--C-:B------:R-:W-:Y:S01]  /*1c60*/  SHF.R.U64 R145, R96, 0x10, R97.reuse ;  /* 0x0000001060917819 */ /* 0x100fe20000001261 */
[----:B------:R-:W-:Y:S01]  /*1c70*/  HADD2.F32 R96, -RZ, R96.H0_H0 ;  /* 0x20000060ff607230 */ /* 0x000fe20000004100 */
[----:B------:R-:W-:Y:S01]  /*1c80*/  SHF.R.U32.HI R166, RZ, 0x10, R97 ;  /* 0x00000010ffa67819 */ /* 0x000fe20000011661 */
[----:B------:R-:W-:Y:S01]  /*1c90*/  HADD2.F32 R97, -RZ, R97.H0_H0 ;  /* 0x20000061ff617230 */ /* 0x000fe20000004100 */
[--C-:B------:R-:W-:Y:S01]  /*1ca0*/  SHF.R.U64 R132, R38, 0x10, R39.reuse ;  /* 0x0000001026847819 */ /* 0x100fe20000001227 */
[----:B------:R-:W-:Y:S01]  /*1cb0*/  IMAD.MOV.U32 R126, RZ, RZ, R34 ;  /* 0x000000ffff7e7224 */ /* 0x000fe200078e0022 */
[----:B------:R0:W-:Y:S01]  /*1cc0*/  STL [R1+0x178], R96 ;  /* 0x0001786001007387 */ /* 0x0001e20000100800 */
[----:B------:R-:W-:Y:S01]  /*1cd0*/  MOV R131, R39 ;  /* 0x0000002700837202 */ /* 0x000fe20000000f00 */
[----:B------:R-:W-:Y:S01]  /*1ce0*/  IMAD.MOV.U32 R80, RZ, RZ, R30 ;  /* 0x000000ffff507224 */ /* 0x000fe200078e001e */
[----:B------:R-:W-:Y:S01]  /*1cf0*/  SHF.R.U32.HI R127, RZ, 0x10, R39 ;  /* 0x00000010ff7f7819 */ /* 0x000fe20000011627 */
[----:B------:R1:W-:Y:S01]  /*1d00*/  STL [R1+0x158], R97 ;  /* 0x0001586101007387 */ /* 0x0003e20000100800 */
[--C-:B------:R-:W-:Y:S01]  /*1d10*/  SHF.R.U64 R125, R34, 0x10, R35.reuse ;  /* 0x00000010227d7819 */ /* 0x100fe20000001223 */
[----:B------:R-:W-:Y:S01]  /*1d20*/  IMAD.MOV.U32 R68, RZ, RZ, R28 ;  /* 0x000000ffff447224 */ /* 0x000fe200078e001c */
[----:B------:R-:W-:Y:S01]  /*1d30*/  MOV R124, R35 ;  /* 0x00000023007c7202 */ /* 0x000fe20000000f00 */
[----:B------:R2:W-:Y:S01]  /*1d40*/  STL [R1+0x170], R130 ;  /* 0x0001708201007387 */ /* 0x0005e20000100800 */
[----:B------:R-:W-:Y:S01]  /*1d50*/  SHF.R.U32.HI R121, RZ, 0x10, R35 ;  /* 0x00000010ff797819 */ /* 0x000fe20000011623 */
[----:B------:R-:W-:Y:S01]  /*1d60*/  IMAD.MOV.U32 R44, RZ, RZ, R24 ;  /* 0x000000ffff2c7224 */ /* 0x000fe200078e0018 */
[--C-:B0-----:R-:W-:Y:S01]  /*1d70*/  SHF.R.U64 R96, R94, 0x10, R95.reuse ;  /* 0x000000105e607819 */ /* 0x101fe2000000125f */
[----:B------:R-:W-:Y:S01]  /*1d80*/  IMAD.MOV.U32 R34, RZ, RZ, R22 ;  /* 0x000000ffff227224 */ /* 0x000fe200078e0016 */
[----:B------:R-:W-:Y:S01]  /*1d90*/  SHF.R.U32.HI R94, RZ, 0x10, R95 ;  /* 0x00000010ff5e7819 */ /* 0x000fe2000001165f */
[----:B-1----:R-:W-:Y:S01]  /*1da0*/  HADD2.F32 R97, -RZ, R95.H0_H0 ;  /* 0x2000005fff617230 */ /* 0x002fe20000004100 */
[----:B------:R-:W-:Y:S01]  /*1db0*/  SHF.R.U64 R95, R92, 0x10, R93 ;  /* 0x000000105c5f7819 */ /* 0x000fe2000000125d */
[----:B------:R-:W-:Y:S01]  /*1dc0*/  HADD2.F32 R92, -RZ, R92.H0_H0 ;  /* 0x2000005cff5c7230 */ /* 0x000fe20000004100 */
[--C-:B------:R-:W-:Y:S01]  /*1dd0*/  SHF.R.U64 R117, R32, 0x10, R33.reuse ;  /* 0x0000001020757819 */ /* 0x100fe20000001221 */
[----:B--2---:R-:W-:Y:S01]  /*1de0*/  HADD2.F32 R130, -RZ, R90.H0_H0 ;  /* 0x2000005aff827230 */ /* 0x004fe20000004100 */
[----:B------:R0:W-:Y:S01]  /*1df0*/  STL [R1+0x150], R97 ;  /* 0x0001506101007387 */ /* 0x0001e20000100800 */
[----:B------:R-:W-:Y:S01]  /*1e00*/  MOV R116, R33 ;  /* 0x0000002100747202 */ /* 0x000fe20000000f00 */
[----:B------:R-:W-:Y:S01]  /*1e10*/  HADD2.F32 R223, -RZ, R61.H0_H0 ;  /* 0x2000003dffdf7230 */ /* 0x000fe20000004100 */
[----:B------:R-:W-:Y:S01]  /*1e20*/  SHF.R.U32.HI R81, RZ, 0x10, R33 ;  /* 0x00000010ff517819 */ /* 0x000fe20000011621 */
[----:B------:R1:W-:Y:S01]  /*1e30*/  STL [R1+0x138], R92 ;  /* 0x0001385c01007387 */ /* 0x0003e20000100800 */
[--C-:B------:R-:W-:Y:S01]  /*1e40*/  SHF.R.U64 R75, R30, 0x10, R31.reuse ;  /* 0x000000101e4b7819 */ /* 0x100fe2000000121f */
[----:B------:R-:W-:Y:S01]  /*1e50*/  IMAD.MOV.U32 R30, RZ, RZ, R20 ;  /* 0x000000ffff1e7224 */ /* 0x000fe200078e0014 */
[----:B------:R-:W-:Y:S01]  /*1e60*/  MOV R74, R31 ;  /* 0x0000001f004a7202 */ /* 0x000fe20000000f00 */
[----:B------:R-:W-:Y:S01]  /*1e70*/  HADD2.F32 R245, -RZ, R64.H0_H0 ;  /* 0x20000040fff57230 */ /* 0x000fe20000004100 */
[----:B------:R-:W-:Y:S01]  /*1e80*/  SHF.R.U32.HI R69, RZ, 0x10, R31 ;  /* 0x00000010ff457819 */ /* 0x000fe2000001161f */
[----:B------:R-:W-:Y:S01]  /*1e90*/  HADD2.F32 R163, -RZ, R36.H0_H0 ;  /* 0x20000024ffa37230 */ /* 0x000fe20000004100 */
[----:B0-----:R-:W-:Y:S01]  /*1ea0*/  SHF.R.U32.HI R97, RZ, 0x10, R93 ;  /* 0x00000010ff617819 */ /* 0x001fe2000001165d */
[----:B------:R-:W-:Y:S01]  /*1eb0*/  HADD2.F32 R93, -RZ, R93.H0_H0 ;  /* 0x2000005dff5d7230 */ /* 0x000fe20000004100 */
[----:B------:R-:W-:Y:S01]  /*1ec0*/  SHF.R.U64 R63, R28, 0x10, R29 ;  /* 0x000000101c3f7819 */ /* 0x000fe2000000121d */
[----:B------:R-:W-:Y:S01]  /*1ed0*/  IMAD.MOV.U32 R56, RZ, RZ, R26 ;  /* 0x000000ffff387224 */ /* 0x000fe200078e001a */
[--C-:B-1----:R-:W-:Y:S01]  /*1ee0*/  SHF.R.U64 R92, R90, 0x10, R91.reuse ;  /* 0x000000105a5c7819 */ /* 0x102fe2000000125b */
[----:B------:R-:W-:Y:S01]  /*1ef0*/  HADD2.F32 R44, -RZ, R44.H0_H0 ;  /* 0x2000002cff2c7230 */ /* 0x000fe20000004100 */
[----:B------:R0:W-:Y:S01]  /*1f00*/  STL [R1+0x118], R93 ;  /* 0x0001185d01007387 */ /* 0x0001e20000100800 */
[----:B------:R-:W-:Y:S01]  /*1f10*/  SHF.R.U32.HI R90, RZ, 0x10, R91 ;  /* 0x00000010ff5a7819 */ /* 0x000fe2000001165b */
[----:B------:R-:W-:Y:S01]  /*1f20*/  HADD2.F32 R34, -RZ, R34.H0_H0 ;  /* 0x20000022ff227230 */ /* 0x000fe20000004100 */
[----:B------:R-:W-:Y:S01]  /*1f30*/  MOV R62, R29 ;  /* 0x0000001d003e7202 */ /* 0x000fe20000000f00 */
[----:B------:R1:W-:Y:S01]  /*1f40*/  STL [R1+0x130], R130 ;  /* 0x0001308201007387 */ /* 0x0003e20000100800 */
[----:B------:R-:W-:Y:S01]  /*1f50*/  SHF.R.U32.HI R57, RZ, 0x10, R29 ;  /* 0x00000010ff397819 */ /* 0x000fe2000001161d */
[----:B------:R-:W-:Y:S01]  /*1f60*/  HADD2.F32 R30, -RZ, R30.H0_H0 ;  /* 0x2000001eff1e7230 */ /* 0x000fe20000004100 */
[----:B------:R-:W-:Y:S01]  /*1f70*/  SHF.R.U64 R51, R26, 0x10, R27 ;  /* 0x000000101a337819 */ /* 0x000fe2000000121b */
[----:B------:R-:W-:Y:S01]  /*1f80*/  IMAD.MOV.U32 R26, RZ, RZ, R18 ;  /* 0x000000ffff1a7224 */ /* 0x000fe200078e0012 */
[----:B------:R-:W-:Y:S01]  /*1f90*/  MOV R50, R27 ;  /* 0x0000001b00327202 */ /* 0x000fe20000000f00 */
[----:B0-----:R-:W-:Y:S01]  /*1fa0*/  HADD2.F32 R93, -RZ, R91.H0_H0 ;  /* 0x2000005bff5d7230 */ /* 0x001fe20000004100 */
[----:B------:R-:W-:Y:S01]  /*1fb0*/  SHF.R.U64 R91, R88, 0x10, R89 ;  /* 0x00000010585b7819 */ /* 0x000fe20000001259 */
[----:B------:R-:W-:Y:S01]  /*1fc0*/  HADD2.F32 R88, -RZ, R88.H0_H0 ;  /* 0x20000058ff587230 */ /* 0x000fe20000004100 */
[----:B------:R-:W-:Y:S01]  /*1fd0*/  SHF.R.U32.HI R45, RZ, 0x10, R27 ;  /* 0x00000010ff2d7819 */ /* 0x000fe2000001161b */
[----:B-1----:R-:W-:Y:S01]  /*1fe0*/  HADD2.F32 R130, -RZ, R86.H0_H0 ;  /* 0x20000056ff827230 */ /* 0x002fe20000004100 */
[----:B------:R0:W-:Y:S01]  /*1ff0*/  STL [R1+0x110], R93 ;  /* 0x0001105d01007387 */ /* 0x0001e20000100800 */
[--C-:B------:R-:W-:Y:S01]  /*2000*/  SHF.R.U64 R39, R24, 0x10, R25.reuse ;  /* 0x0000001018277819 */ /* 0x100fe20000001219 */
        /* <DEDUP_REMOVED lines=8> */
[----:B------:R-:W-:Y:S01]  /*2090*/  HADD2.F32 R50, -RZ, R50.H0_H0 ;  /* 0x20000032ff327230 */ /* 0x000fe20000004100 */
[----:B0-----:R-:W-:Y:S01]  /*20a0*/  SHF.R.U32.HI R93, RZ, 0x10, R89 ;  /* 0x00000010ff5d7819 */ /* 0x001fe20000011659 */
[----:B------:R-:W-:Y:S01]  /*20b0*/  HADD2.F32 R89, -RZ, R89.H0_H0 ;  /* 0x20000059ff597230 */ /* 0x000fe20000004100 */
[----:B------:R-:W-:Y:S01]  /*20c0*/  SHF.R.U32.HI R31, RZ, 0x10, R23 ;  /* 0x00000010ff1f7819 */ /* 0x000fe20000011617 */
[----:B------:R-:W-:Y:S01]  /*20d0*/  HADD2.F32 R39, -RZ, R39.H0_H0 ;  /* 0x20000027ff277230 */ /* 0x000fe20000004100 */
[--C-:B-1----:R-:W-:Y:S01]  /*20e0*/  SHF.R.U64 R88, R86, 0x10, R87.reuse ;  /* 0x0000001056587819 */ /* 0x102fe20000001257 */
[----:B------:R-:W-:Y:S01]  /*20f0*/  HADD2.F32 R35, -RZ, R35.H0_H0 ;  /* 0x20000023ff237230 */ /* 0x000fe20000004100 */
[----:B------:R0:W-:Y:S01]  /*2100*/  STL [R1+0xd8], R89 ;  /* 0x0000d85901007387 */ /* 0x0001e20000100800 */
[----:B------:R-:W-:Y:S01]  /*2110*/  SHF.R.U32.HI R86, RZ, 0x10, R87 ;  /* 0x00000010ff567819 */ /* 0x000fe20000011657 */
[----:B------:R-:W-:Y:S01]  /*2120*/  HADD2.F32 R33, -RZ, R33.H0_H0 ;  /* 0x20000021ff217230 */ /* 0x000fe20000004100 */
[--C-:B------:R-:W-:Y:S01]  /*2130*/  SHF.R.U64 R29, R20, 0x10, R21.reuse ;  /* 0x00000010141d7819 */ /* 0x100fe20000001215 */
[----:B------:R1:W-:Y:S01]  /*2140*/  STL [R1+0xf0], R130 ;  /* 0x0000f08201007387 */ /* 0x0003e20000100800 */
[----:B------:R-:W-:Y:S01]  /*2150*/  MOV R28, R21 ;  /* 0x00000015001c7202 */ /* 0x000fe20000000f00 */
[----:B------:R-:W-:Y:S01]  /*2160*/  HADD2.F32 R32, -RZ, R32.H0_H0 ;  /* 0x20000020ff207230 */ /* 0x000fe20000004100 */
[----:B------:R-:W-:Y:S01]  /*2170*/  SHF.R.U32.HI R27, RZ, 0x10, R21 ;  /* 0x00000010ff1b7819 */ /* 0x000fe20000011615 */
[----:B------:R-:W-:Y:S01]  /*2180*/  HADD2.F32 R31, -RZ, R31.H0_H0 ;  /* 0x2000001fff1f7230 */ /* 0x000fe20000004100 */
[----:B------:R-:W-:Y:S01]  /*2190*/  SHF.R.U64 R25, R18, 0x10, R19 ;  /* 0x0000001012197819 */ /* 0x000fe20000001213 */
[----:B0-----:R-:W-:Y:S01]  /*21a0*/  HADD2.F32 R89, -RZ, R87.H0_H0 ;  /* 0x20000057ff597230 */ /* 0x001fe20000004100 */
[----:B------:R-:W-:Y:S01]  /*21b0*/  SHF.R.U64 R87, R84, 0x10, R85 ;  /* 0x0000001054577819 */ /* 0x000fe20000001255 */
[----:B------:R-:W-:Y:S01]  /*21c0*/  HADD2.F32 R84, -RZ, R84.H0_H0 ;  /* 0x20000054ff547230 */ /* 0x000fe20000004100 */
[----:B------:R-:W-:Y:S01]  /*21d0*/  MOV R24, R19 ;  /* 0x0000001300187202 */ /* 0x000fe20000000f00 */
[----:B-1----:R-:W-:Y:S01]  /*21e0*/  HADD2.F32 R130, -RZ, R82.H0_H0 ;  /* 0x20000052ff827230 */ /* 0x002fe20000004100 */
        /* <DEDUP_REMOVED lines=23> */
[----:B------:R-:W-:Y:S01]  /*2360*/  IMAD.MOV.U32 R18, RZ, RZ, R158 ;  /* 0x000000ffff127224 */ /* 0x000fe200078e009e */
[----:B------:R-:W-:Y:S01]  /*2370*/  SHF.R.U32.HI R0, RZ, 0x10, R159 ;  /* 0x00000010ff007819 */ /* 0x000fe2000001169f */
[----:B------:R-:W-:Y:S01]  /*2380*/  HADD2.F32 R23, -RZ, R23.H0_H0 ;  /* 0x20000017ff177230 */ /* 0x000fe20000004100 */
[----:B------:R-:W-:Y:S01]  /*2390*/  SHF.R.U64 R241, R64, 0x10, R65 ;  /* 0x0000001040f17819 */ /* 0x000fe20000001241 */
[----:B0-----:R-:W-:Y:S01]  /*23a0*/  HADD2.F32 R85, -RZ, R83.H0_H0 ;  /* 0x20000053ff557230 */ /* 0x001fe20000004100 */
[----:B------:R-:W-:Y:S01]  /*23b0*/  SHF.R.U64 R83, R78, 0x10, R79 ;  /* 0x000000104e537819 */ /* 0x000fe2000000124f */
[----:B------:R-:W-:Y:S01]  /*23c0*/  HADD2.F32 R78, -RZ, R78.H0_H0 ;  /* 0x2000004eff4e7230 */ /* 0x000fe20000004100 */
[----:B------:R-:W-:Y:S01]  /*23d0*/  SHF.R.U64 R159, R36, 0x10, R37 ;  /* 0x00000010249f7819 */ /* 0x000fe20000001225 */
[----:B-1----:R-:W-:Y:S01]  /*23e0*/  HADD2.F32 R130, -RZ, R76.H0_H0 ;  /* 0x2000004cff827230 */ /* 0x002fe20000004100 */
[----:B------:R0:W-:Y:S01]  /*23f0*/  STL [R1+0x90], R85 ;  /* 0x0000905501007387 */ /* 0x0001e20000100800 */
[----:B------:R-:W-:Y:S01]  /*2400*/  HADD2.F32 R64, -RZ, R132.H0_H0 ;  /* 0x20000084ff407230 */ /* 0x000fe20000004100 */
[----:B------:R-:W-:Y:S01]  /*2410*/  IMAD.MOV.U32 R232, RZ, RZ, R150 ;  /* 0x000000ffffe87224 */ /* 0x000fe200078e0096 */
[----:B------:R-:W-:Y:S01]  /*2420*/  HADD2.F32 R36, -RZ, R131.H0_H0 ;  /* 0x20000083ff247230 */ /* 0x000fe20000004100 */
[----:B------:R1:W-:Y:S01]  /*2430*/  STL [R1+0x78], R78 ;  /* 0x0000784e01007387 */ /* 0x0003e20000100800 */
[----:B------:R-:W-:Y:S01]  /*2440*/  HADD2.F32 R22, -RZ, R22.H0_H0 ;  /* 0x20000016ff167230 */ /* 0x000fe20000004100 */
[----:B------:R-:W-:Y:S01]  /*2450*/  SHF.R.U64 R228, R150, 0x10, R151 ;  /* 0x0000001096e47819 */ /* 0x000fe20000001297 */
[----:B------:R-:W-:Y:S01]  /*2460*/  HADD2.F32 R21, -RZ, R21.H0_H0 ;  /* 0x20000015ff157230 */ /* 0x000fe20000004100 */
[----:B------:R-:W-:Y:S01]  /*2470*/  IMAD.MOV.U32 R230, RZ, RZ, R148 ;  /* 0x000000ffffe67224 */ /* 0x000fe200078e0094 */
[----:B------:R-:W-:Y:S01]  /*2480*/  HADD2.F32 R20, -RZ, R20.H0_H0 ;  /* 0x20000014ff147230 */ /* 0x000fe20000004100 */
[----:B0-----:R-:W-:Y:S01]  /*2490*/  SHF.R.U32.HI R85, RZ, 0x10, R79 ;  /* 0x00000010ff557819 */ /* 0x001fe2000001164f */
[----:B------:R-:W-:Y:S01]  /*24a0*/  HADD2.F32 R79, -RZ, R79.H0_H0 ;  /* 0x2000004fff4f7230 */ /* 0x000fe20000004100 */
[----:B------:R-:W-:Y:S01]  /*24b0*/  SHF.R.U64 R226, R148, 0x10, R149 ;  /* 0x0000001094e27819 */ /* 0x000fe20000001295 */
[----:B------:R-:W-:Y:S01]  /*24c0*/  HADD2.F32 R19, -RZ, R19.H0_H0 ;  /* 0x20000013ff137230 */ /* 0x000fe20000004100 */
[--C-:B-1----:R-:W-:Y:S01]  /*24d0*/  SHF.R.U64 R78, R76, 0x10, R77.reuse ;  /* 0x000000104c4e7819 */ /* 0x102fe2000000124d */
[----:B------:R-:W-:Y:S01]  /*24e0*/  HADD2.F32 R18, -RZ, R18.H0_H0 ;  /* 0x20000012ff127230 */ /* 0x000fe20000004100 */
[----:B------:R0:W-:Y:S01]  /*24f0*/  STL [R1+0x58], R79 ;  /* 0x0000584f01007387 */ /* 0x0001e20000100800 */
[----:B------:R-:W-:Y:S01]  /*2500*/  SHF.R.U32.HI R76, RZ, 0x10, R77 ;  /* 0x00000010ff4c7819 */ /* 0x000fe2000001164d */
[----:B------:R-:W-:Y:S01]  /*2510*/  HADD2.F32 R3, -RZ, R3.H0_H0 ;  /* 0x20000003ff037230 */ /* 0x000fe20000004100 */
[----:B------:R-:W-:Y:S01]  /*2520*/  IMAD.MOV.U32 R216, RZ, RZ, R146 ;  /* 0x000000ffffd87224 */ /* 0x000fe200078e0092 */
[----:B------:R1:W-:Y:S01]  /*2530*/  STL [R1+0x70], R130 ;  /* 0x0000708201007387 */ /* 0x0003e20000100800 */
[----:B------:R-:W-:Y:S01]  /*2540*/  HADD2.F32 R2, -RZ, R2.H0_H0 ;  /* 0x20000002ff027230 */ /* 0x000fe20000004100 */
[----:B------:R-:W-:Y:S01]  /*2550*/  SHF.R.U64 R212, R146, 0x10, R147 ;  /* 0x0000001092d47819 */ /* 0x000fe20000001293 */
[----:B------:R-:W-:Y:S01]  /*2560*/  HADD2.F32 R0, -RZ, R0.H0_H0 ;  /* 0x20000000ff007230 */ /* 0x000fe20000004100 */
[----:B------:R-:W-:Y:S01]  /*2570*/  IMAD.MOV.U32 R214, RZ, RZ, R144 ;  /* 0x000000ffffd67224 */ /* 0x000fe200078e0090 */
[----:B------:R-:W-:Y:S01]  /*2580*/  SHF.R.U64 R196, R142, 0x10, R143 ;  /* 0x000000108ec47819 */ /* 0x000fe2000000128f */
[----:B0-----:R-:W-:Y:S01]  /*2590*/  HADD2.F32 R79, -RZ, R77.H0_H0 ;  /* 0x2000004dff4f7230 */ /* 0x001fe20000004100 */
[----:B------:R-:W-:Y:S01]  /*25a0*/  SHF.R.U64 R77, R72, 0x10, R73 ;  /* 0x00000010484d7819 */ /* 0x000fe20000001249 */
[----:B------:R-:W-:Y:S01]  /*25b0*/  HADD2.F32 R72, -RZ, R72.H0_H0 ;  /* 0x20000048ff487230 */ /* 0x000fe20000004100 */
[----:B------:R-:W-:Y:S01]  /*25c0*/  IMAD.MOV.U32 R200, RZ, RZ, R142 ;  /* 0x000000ffffc87224 */ /* 0x000fe200078e008e */
[----:B-1----:R-:W-:Y:S01]  /*25d0*/  HADD2.F32 R130, -RZ, R73.H0_H0 ;  /* 0x20000049ff827230 */ /* 0x002fe20000004100 */
[----:B------:R0:W-:Y:S01]  /*25e0*/  STL [R1+0x50], R79 ;  /* 0x0000504f01007387 */ /* 0x0001e20000100800 */
[----:B------:R-:W-:Y:S01]  /*25f0*/  IMAD.MOV.U32 R198, RZ, RZ, R134 ;  /* 0x000000ffffc67224 */ /* 0x000fe200078e0086 */
[----:B------:R-:W-:Y:S01]  /*2600*/  SHF.R.U64 R194, R134, 0x10, R135 ;  /* 0x0000001086c27819 */ /* 0x000fe20000001287 */
[----:B------:R-:W-:Y:S01]  /*2610*/  IMAD.MOV.U32 R150, RZ, RZ, R98 ;  /* 0x000000ffff967224 */ /* 0x000fe200078e0062 */
[----:B------:R1:W-:Y:S01]  /*2620*/  STL [R1+0x38], R72 ;  /* 0x0000384801007387 */ /* 0x0003e20000100800 */
[----:B------:R-:W-:Y:S01]  /*2630*/  SHF.R.U64 R146, R98, 0x10, R99 ;  /* 0x0000001062927819 */ /* 0x000fe20000001263 */
[----:B------:R-:W-:Y:S01]  /*2640*/  IMAD.MOV.U32 R148, RZ, RZ, R100 ;  /* 0x000000ffff947224 */ /* 0x000fe200078e0064 */
[----:B------:R-:W-:Y:S01]  /*2650*/  SHF.R.U64 R144, R100, 0x10, R101 ;  /* 0x0000001064907819 */ /* 0x000fe20000001265 */
[----:B------:R-:W-:Y:S01]  /*2660*/  STL [R1+0x18], R130 ;  /* 0x0000188201007387 */ /* 0x000fe20000100800 */
[----:B------:R-:W-:Y:S01]  /*2670*/  IMAD.MOV.U32 R246, RZ, RZ, R152 ;  /* 0x000000fffff67224 */ /* 0x000fe200078e0098 */
[----:B0-----:R-:W-:Y:S01]  /*2680*/  SHF.R.U32.HI R79, RZ, 0x10, R73 ;  /* 0x00000010ff4f7819 */ /* 0x001fe20000011649 */
[----:B------:R-:W-:Y:S01]  /*2690*/  HADD2.F32 R73, -RZ, R70.H0_H0 ;  /* 0x20000046ff497230 */ /* 0x000fe20000004100 */
[----:B------:R-:W-:Y:S01]  /*26a0*/  SHF.R.U64 R242, R152, 0x10, R153 ;  /* 0x0000001098f27819 */ /* 0x000fe20000001299 */
[----:B------:R-:W-:Y:S01]  /*26b0*/  IMAD.MOV.U32 R164, RZ, RZ, R114 ;  /* 0x000000ffffa47224 */ /* 0x000fe200078e0072 */
[--C-:B-1----:R-:W-:Y:S01]  /*26c0*/  SHF.R.U64 R72, R70, 0x10, R71.reuse ;  /* 0x0000001046487819 */ /* 0x102fe20000001247 */
[----:B------:R-:W-:Y:S01]  /*26d0*/  IMAD.MOV.U32 R168, RZ, RZ, R118 ;  /* 0x000000ffffa87224 */ /* 0x000fe200078e0076 */
[----:B------:R-:W-:Y:S01]  /*26e0*/  SHF.R.U32.HI R70, RZ, 0x10, R71 ;  /* 0x00000010ff467819 */ /* 0x000fe20000011647 */
[----:B------:R-:W-:Y:S01]  /*26f0*/  HADD2.F32 R71, -RZ, R71.H0_H0 ;  /* 0x20000047ff477230 */ /* 0x000fe20000004100 */
[----:B------:R-:W-:Y:S01]  /*2700*/  STL [R1+0x30], R73 ;  /* 0x0000304901007387 */ /* 0x000fe20000100800 */
[----:B------:R-:W-:Y:S01]  /*2710*/  SHF.R.U64 R160, R114, 0x10, R115 ;  /* 0x0000001072a07819 */ /* 0x000fe20000001273 */
[----:B------:R-:W-:Y:S01]  /*2720*/  IMAD.MOV.U32 R250, RZ, RZ, R154 ;  /* 0x000000fffffa7224 */ /* 0x000fe200078e009a */
[----:B------:R-:W-:Y:S01]  /*2730*/  MOV R142, R99 ;  /* 0x00000063008e7202 */ /* 0x000fe20000000f00 */
[----:B------:R-:W-:Y:S01]  /*2740*/  STL [R1+0x10], R71 ;  /* 0x0000104701007387 */ /* 0x000fe20000100800 */
[----:B------:R-:W-:Y:S01]  /*2750*/  SHF.R.U32.HI R98, RZ, 0x10, R99 ;  /* 0x00000010ff627819 */ /* 0x000fe20000011663 */
[----:B------:R-:W-:Y:S01]  /*2760*/  IMAD.MOV.U32 R99, RZ, RZ, R102 ;  /* 0x000000ffff637224 */ /* 0x000fe200078e0066 */
[----:B------:R-:W-:Y:S01]  /*2770*/  MOV R100, R101 ;  /* 0x0000006500647202 */ /* 0x000fe20000000f00 */
[----:B------:R0:W-:Y:S01]  /*2780*/  STL [R1+0x17c], R61 ;  /* 0x00017c3d01007387 */ /* 0x0001e20000100800 */
[----:B------:R-:W-:Y:S01]  /*2790*/  SHF.R.U32.HI R134, RZ, 0x10, R101 ;  /* 0x00000010ff867819 */ /* 0x000fe20000011665 */
[----:B------:R-:W-:Y:S01]  /*27a0*/  IMAD.MOV.U32 R182, RZ, RZ, R122 ;  /* 0x000000ffffb67224 */ /* 0x000fe200078e007a */
[----:B------:R-:W-:Y:S01]  /*27b0*/  MOV R114, R115 ;  /* 0x0000007300727202 */ /* 0x000fe20000000f00 */
[----:B------:R1:W-:Y:S01]  /*27c0*/  STL [R1+0x16c], R64 ;  /* 0x00016c4001007387 */ /* 0x0003e20000100800 */
[----:B------:R-:W-:Y:S01]  /*27d0*/  SHF.R.U32.HI R152, RZ, 0x10, R115 ;  /* 0x00000010ff987819 */ /* 0x000fe20000011673 */
[----:B------:R-:W-:Y:S01]  /*27e0*/  IMAD.MOV.U32 R184, RZ, RZ, R128 ;  /* 0x000000ffffb87224 */ /* 0x000fe200078e0080 */
[----:B------:R-:W-:Y:S01]  /*27f0*/  SHF.R.U64 R101, R102, 0x10, R103 ;  /* 0x0000001066657819 */ /* 0x000fe20000001267 */
[----:B------:R2:W-:Y:S01]  /*2800*/  STL [R1+0x15c], R36 ;  /* 0x00015c2401007387 */ /* 0x0005e20000100800 */
[--C-:B------:R-:W-:Y:S01]  /*2810*/  SHF.R.U64 R180, R128, 0x10, R129.reuse ;  /* 0x0000001080b47819 */ /* 0x100fe20000001281 */
[----:B0-----:R-:W-:Y:S01]  /*2820*/  HADD2.F32 R61, -RZ, R127.H0_H0 ;  /* 0x2000007fff3d7230 */ /* 0x001fe20000004100 */
[----:B------:R-:W-:Y:S01]  /*2830*/  MOV R176, R129 ;  /* 0x0000008100b07202 */ /* 0x000fe20000000f00 */
[----:B------:R-:W-:Y:S01]  /*2840*/  IMAD.MOV.U32 R137, RZ, RZ, R112 ;  /* 0x000000ffff897224 */ /* 0x000fe200078e0070 */
[----:B------:R-:W-:Y:S01]  /*2850*/  SHF.R.U32.HI R172, RZ, 0x10, R129 ;  /* 0x00000010ffac7819 */ /* 0x000fe20000011681 */
[----:B-1----:R-:W-:Y:S01]  /*2860*/  HADD2.F32 R64, -RZ, R126.H0_H0 ;  /* 0x2000007eff407230 */ /* 0x002fe20000004100 */
[----:B------:R0:W-:Y:S01]  /*2870*/  STL [R1+0x14c], R61 ;  /* 0x00014c3d01007387 */ /* 0x0001e20000100800 */
[----:B------:R-:W-:Y:S01]  /*2880*/  MOV R115, R103 ;  /* 0x0000006700737202 */ /* 0x000fe20000000f00 */
[----:B------:R-:W-:Y:S01]  /*2890*/  IMAD.MOV.U32 R129, RZ, RZ, R104 ;  /* 0x000000ffff817224 */ /* 0x000fe200078e0068 */
[----:B--2---:R-:W-:Y:S01]  /*28a0*/  HADD2.F32 R36, -RZ, R125.H0_H0 ;  /* 0x2000007dff247230 */ /* 0x004fe20000004100 */
[----:B------:R1:W-:Y:S01]  /*28b0*/  STL [R1+0x174], R64 ;  /* 0x0001744001007387 */ /* 0x0003e20000100800 */
[----:B------:R-:W-:Y:S01]  /*28c0*/  SHF.R.U32.HI R102, RZ, 0x10, R103 ;  /* 0x00000010ff667819 */ /* 0x000fe20000011667 */
[----:B------:R-:W-:Y:S01]  /*28d0*/  HADD2.F32 R175, -RZ, R43.H0_H0 ;  /* 0x2000002bffaf7230 */ /* 0x000fe20000004100 */
[--C-:B------:R-:W-:Y:S01]  /*28e0*/  SHF.R.U64 R244, R154, 0x10, R155.reuse ;  /* 0x000000109af47819 */ /* 0x100fe2000000129b */
[----:B------:R2:W-:Y:S01]  /*28f0*/  STL [R1+0x164], R36 ;  /* 0x0001642401007387 */ /* 0x0005e20000100800 */
[----:B------:R-:W-:Y:S01]  /*2900*/  MOV R240, R155 ;  /* 0x0000009b00f07202 */ /* 0x000fe20000000f00 */
[----:B0-----:R-:W-:Y:S01]  /*2910*/  HADD2.F32 R61, -RZ, R124.H0_H0 ;  /* 0x2000007cff3d7230 */ /* 0x001fe20000004100 */
[----:B------:R-:W-:Y:S01]  /*2920*/  SHF.R.U32.HI R236, RZ, 0x10, R155 ;  /* 0x00000010ffec7819 */ /* 0x000fe2000001169b */
[----:B------:R-:W-:Y:S01]  /*2930*/  HADD2.F32 R155, -RZ, R37.H0_H0 ;  /* 0x20000025ff9b7230 */ /* 0x000fe20000004100 */
[----:B------:R-:W-:Y:S01]  /*2940*/  MOV R224, R151 ;  /* 0x0000009700e07202 */ /* 0x000fe20000000f00 */
[----:B-1----:R-:W-:Y:S01]  /*2950*/  HADD2.F32 R64, -RZ, R121.H0_H0 ;  /* 0x20000079ff407230 */ /* 0x002fe20000004100 */
[----:B------:R0:W-:Y:S01]  /*2960*/  STL [R1+0x154], R61 ;  /* 0x0001543d01007387 */ /* 0x0001e20000100800 */
[----:B------:R-:W-:Y:S01]  /*2970*/  SHF.R.U32.HI R220, RZ, 0x10, R151 ;  /* 0x00000010ffdc7819 */ /* 0x000fe20000011697 */
[----:B------:R-:W-:Y:S01]  /*2980*/  HADD2.F32 R181, -RZ, R40.H0_H0 ;  /* 0x20000028ffb57230 */ /* 0x000fe20000004100 */
[----:B------:R-:W-:Y:S01]  /*2990*/  SHF.R.U64 R162, R118, 0x10, R119 ;  /* 0x0000001076a27819 */ /* 0x000fe20000001277 */
[----:B--2---:R-:W-:Y:S01]  /*29a0*/  HADD2.F32 R36, -RZ, R120.H0_H0 ;  /* 0x20000078ff247230 */ /* 0x004fe20000004100 */
[----:B------:R1:W-:Y:S01]  /*29b0*/  STL [R1+0x144], R64 ;  /* 0x0001444001007387 */ /* 0x0003e20000100800 */
[----:B------:R-:W-:Y:S01]  /*29c0*/  SHF.R.U64 R103, R104, 0x10, R105 ;  /* 0x0000001068677819 */ /* 0x000fe20000001269 */
[----:B------:R-:W-:Y:S01]  /*29d0*/  HADD2.F32 R173, -RZ, R41.H0_H0 ;  /* 0x20000029ffad7230 */ /* 0x000fe20000004100 */
[--C-:B------:R-:W-:Y:S01]  /*29e0*/  SHF.R.U64 R178, R122, 0x10, R123.reuse ;  /* 0x000000107ab27819 */ /* 0x100fe2000000127b */
[----:B------:R2:W-:Y:S01]  /*29f0*/  STL [R1+0x13c], R36 ;  /* 0x00013c2401007387 */ /* 0x0005e20000100800 */
[----:B0-----:R-:W-:Y:S01]  /*2a00*/  HADD2.F32 R61, -RZ, R117.H0_H0 ;  /* 0x20000075ff3d7230 */ /* 0x001fe20000004100 */
[----:B------:R-:W-:Y:S01]  /*2a10*/  MOV R174, R123 ;  /* 0x0000007b00ae7202 */ /* 0x000fe20000000f00 */
[----:B------:R-:W-:Y:S01]  /*2a20*/  IMAD.MOV.U32 R122, RZ, RZ, R108 ;  /* 0x000000ffff7a7224 */ /* 0x000fe200078e006c */
[----:B------:R-:W-:Y:S01]  /*2a30*/  SHF.R.U32.HI R170, RZ, 0x10, R123 ;  /* 0x00000010ffaa7819 */ /* 0x000fe2000001167b */
[----:B------:R-:W-:Y:S01]  /*2a40*/  IMAD.MOV.U32 R123, RZ, RZ, R110 ;  /* 0x000000ffff7b7224 */ /* 0x000fe200078e006e */
[----:B-1----:R-:W-:Y:S01]  /*2a50*/  HADD2.F32 R64, -RZ, R116.H0_H0 ;  /* 0x20000074ff407230 */ /* 0x002fe20000004100 */
[----:B------:R0:W-:Y:S01]  /*2a60*/  STL [R1+0x12c], R61 ;  /* 0x00012c3d01007387 */ /* 0x0001e20000100800 */
[----:B------:R-:W-:Y:S01]  /*2a70*/  MOV R118, R105 ;  /* 0x0000006900767202 */ /* 0x000fe20000000f00 */
[----:B------:R-:W-:Y:S01]  /*2a80*/  HADD2.F32 R231, -RZ, R60.H0_H0 ;  /* 0x2000003cffe77230 */ /* 0x000fe20000004100 */
[----:B------:R-:W-:Y:S01]  /*2a90*/  SHF.R.U32.HI R104, RZ, 0x10, R105 ;  /* 0x00000010ff687819 */ /* 0x000fe20000011669 */
[----:B--2---:R-:W-:Y:S01]  /*2aa0*/  HADD2.F32 R36, -RZ, R81.H0_H0 ;  /* 0x20000051ff247230 */ /* 0x004fe20000004100 */
[----:B------:R1:W-:Y:S01]  /*2ab0*/  STL [R1+0x11c], R64 ;  /* 0x00011c4001007387 */ /* 0x0003e20000100800 */
[----:B------:R-:W-:Y:S01]  /*2ac0*/  SHF.R.U32.HI R151, RZ, 0x10, R37 ;  /* 0x00000010ff977819 */ /* 0x000fe20000011625 */
[----:B------:R-:W-:Y:S01]  /*2ad0*/  IMAD.MOV.U32 R105, RZ, RZ, R106 ;  /* 0x000000ffff697224 */ /* 0x000fe200078e006a */
[----:B------:R-:W-:Y:S01]  /*2ae0*/  MOV R238, R153 ;  /* 0x0000009900ee7202 */ /* 0x000fe20000000f00 */
[----:B------:R2:W-:Y:S01]  /*2af0*/  STL [R1+0x10c], R36 ;  /* 0x00010c2401007387 */ /* 0x0005e20000100800 */
[----:B0-----:R-:W-:Y:S01]  /*2b00*/  HADD2.F32 R61, -RZ, R80.H0_H0 ;  /* 0x20000050ff3d7230 */ /* 0x001fe20000004100 */
[----:B------:R-:W-:Y:S01]  /*2b10*/  SHF.R.U32.HI R234, RZ, 0x10, R153 ;  /* 0x00000010ffea7819 */ /* 0x000fe20000011699 */
[----:B------:R-:W-:Y:S01]  /*2b20*/  HADD2.F32 R229, -RZ, R58.H0_H0 ;  /* 0x2000003affe57230 */ /* 0x000fe20000004100 */
[----:B------:R-:W-:Y:S01]  /*2b30*/  MOV R190, R135 ;  /* 0x0000008700be7202 */ /* 0x000fe20000000f00 */
[----:B------:R-:W-:Y:S01]  /*2b40*/  HADD2.F32 R221, -RZ, R59.H0_H0 ;  /* 0x2000003bffdd7230 */ /* 0x000fe20000004100 */
[----:B------:R0:W-:Y:S01]  /*2b50*/  STL [R1+0x134], R61 ;  /* 0x0001343d01007387 */ /* 0x0001e20000100800 */
[----:B-1----:R-:W-:Y:S01]  /*2b60*/  HADD2.F32 R64, -RZ, R75.H0_H0 ;  /* 0x2000004bff407230 */ /* 0x002fe20000004100 */
[----:B------:R-:W-:Y:S01]  /*2b70*/  SHF.R.U32.HI R186, RZ, 0x10, R135 ;  /* 0x00000010ffba7819 */ /* 0x000fe20000011687 */
[----:B------:R-:W-:Y:S01]  /*2b80*/  HADD2.F32 R215, -RZ, R54.H0_H0 ;  /* 0x20000036ffd77230 */ /* 0x000fe20000004100 */
[----:B------:R-:W-:Y:S01]  /*2b90*/  MOV R158, R119 ;  /* 0x00000077009e7202 */ /* 0x000fe20000000f00 */
[----:B--2---:R-:W-:Y:S01]  /*2ba0*/  HADD2.F32 R36, -RZ, R74.H0_H0 ;  /* 0x2000004aff247230 */ /* 0x004fe20000004100 */
[----:B------:R1:W-:Y:S01]  /*2bb0*/  STL [R1+0x124], R64 ;  /* 0x0001244001007387 */ /* 0x0003e20000100800 */
[----:B------:R-:W-:Y:S01]  /*2bc0*/  SHF.R.U32.HI R154, RZ, 0x10, R119 ;  /* 0x00000010ff9a7819 */ /* 0x000fe20000011677 */
[----:B------:R-:W-:Y:S01]  /*2bd0*/  HADD2.F32 R207, -RZ, R55.H0_H0 ;  /* 0x20000037ffcf7230 */ /* 0x000fe20000004100 */
[--C-:B------:R-:W-:Y:S01]  /*2be0*/  SHF.R.U64 R179, R42, 0x10, R43.reuse ;  /* 0x000000102ab37819 */ /* 0x100fe2000000122b */
[----:B0-----:R-:W-:Y:S01]  /*2bf0*/  HADD2.F32 R61, -RZ, R69.H0_H0 ;  /* 0x20000045ff3d7230 */ /* 0x001fe20000004100 */
[----:B------:R0:W-:Y:S01]  /*2c00*/  STL [R1+0x114], R36 ;  /* 0x0001142401007387 */ /* 0x0001e20000100800 */
[----:B------:R-:W-:Y:S01]  /*2c10*/  SHF.R.U32.HI R171, RZ, 0x10, R43 ;  /* 0x00000010ffab7819 */ /* 0x000fe2000001162b */
[----:B------:R-:W-:Y:S01]  /*2c20*/  HADD2.F32 R213, -RZ, R52.H0_H0 ;  /* 0x20000034ffd57230 */ /* 0x000fe20000004100 */
[--C-:B------:R-:W-:Y:S01]  /*2c30*/  SHF.R.U64 R177, R40, 0x10, R41.reuse ;  /* 0x0000001028b17819 */ /* 0x100fe20000001229 */
[----:B------:R2:W-:Y:S01]  /*2c40*/  STL [R1+0x104], R61 ;  /* 0x0001043d01007387 */ /* 0x0005e20000100800 */
[----:B-1----:R-:W-:Y:S01]  /*2c50*/  HADD2.F32 R64, -RZ, R68.H0_H0 ;  /* 0x20000044ff407230 */ /* 0x002fe20000004100 */
[----:B------:R-:W-:Y:S01]  /*2c60*/  SHF.R.U32.HI R169, RZ, 0x10, R41 ;  /* 0x00000010ffa97819 */ /* 0x000fe20000011629 */
[----:B------:R-:W-:Y:S01]  /*2c70*/  HADD2.F32 R205, -RZ, R53.H0_H0 ;  /* 0x20000035ffcd7230 */ /* 0x000fe20000004100 */
[----:B------:R-:W-:Y:S01]  /*2c80*/  SHF.R.U64 R37, R140, 0x10, R141 ;  /* 0x000000108c257819 */ /* 0x000fe2000000128d */
[----:B------:R-:W-:Y:S01]  /*2c90*/  HADD2.F32 R199, -RZ, R48.H0_H0 ;  /* 0x20000030ffc77230 */ /* 0x000fe20000004100 */
[----:B------:R-:W-:Y:S01]  /*2ca0*/  STL [R1+0xfc], R64 ;  /* 0x0000fc4001007387 */ /* 0x000fe20000100800 */
[----:B0-----:R-:W-:Y:S01]  /*2cb0*/  HADD2.F32 R36, -RZ, R63.H0_H0 ;  /* 0x2000003fff247230 */ /* 0x001fe20000004100 */
[----:B------:R-:W-:Y:S01]  /*2cc0*/  MOV R192, R143 ;  /* 0x0000008f00c07202 */ /* 0x000fe20000000f00 */
[----:B------:R-:W-:Y:S01]  /*2cd0*/  HADD2.F32 R191, -RZ, R49.H0_H0 ;  /* 0x20000031ffbf7230 */ /* 0x000fe20000004100 */
[----:B------:R-:W-:Y:S01]  /*2ce0*/  SHF.R.U32.HI R188, RZ, 0x10, R143 ;  /* 0x00000010ffbc7819 */ /* 0x000fe2000001168f */
[----:B--2---:R-:W-:Y:S01]  /*2cf0*/  HADD2.F32 R61, -RZ, R62.H0_H0 ;  /* 0x2000003eff3d7230 */ /* 0x004fe20000004100 */
[----:B------:R0:W-:Y:S01]  /*2d00*/  STL [R1+0xec], R36 ;  /* 0x0000ec2401007387 */ /* 0x0001e20000100800 */
[----:B------:R-:W-:Y:S01]  /*2d10*/  SHF.R.U64 R106, R106, 0x10, R107 ;  /* 0x000000106a6a7819 */ /* 0x000fe2000000126b */
[----:B------:R-:W-:Y:S01]  /*2d20*/  HADD2.F32 R197, -RZ, R46.H0_H0 ;  /* 0x2000002effc57230 */ /* 0x000fe20000004100 */
[----:B------:R-:W-:Y:S01]  /*2d30*/  MOV R119, R107 ;  /* 0x0000006b00777202 */ /* 0x000fe20000000f00 */
[----:B------:R-:W-:Y:S01]  /*2d40*/  STL [R1+0xdc], R61 ;  /* 0x0000dc3d01007387 */ /* 0x000fe20000100800 */
[----:B------:R-:W-:Y:S01]  /*2d50*/  SHF.R.U64 R108, R108, 0x10, R109 ;  /* 0x000000106c6c7819 */ /* 0x000fe2000000126d */
[----:B------:R-:W-:Y:S01]  /*2d60*/  HADD2.F32 R189, -RZ, R47.H0_H0 ;  /* 0x2000002fffbd7230 */ /* 0x000fe20000004100 */
[----:B------:R-:W-:Y:S01]  /*2d70*/  MOV R128, R109 ;  /* 0x0000006d00807202 */ /* 0x000fe20000000f00 */
[----:B------:R-:W-:Y:S01]  /*2d80*/  STL [R1+0xcc], R57 ;  /* 0x0000cc3901007387 */ /* 0x000fe20000100800 */
[----:B------:R-:W-:Y:S01]  /*2d90*/  SHF.R.U64 R110, R110, 0x10, R111 ;  /* 0x000000106e6e7819 */ /* 0x000fe2000000126f */
[----:B0-----:R-:W-:Y:S01]  /*2da0*/  HADD2.F32 R36, -RZ, R56.H0_H0 ;  /* 0x20000038ff247230 */ /* 0x001fe20000004100 */
[----:B------:R-:W-:Y:S01]  /*2db0*/  MOV R135, R111 ;  /* 0x0000006f00877202 */ /* 0x000fe20000000f00 */
[----:B------:R-:W-:Y:S01]  /*2dc0*/  HADD2.F32 R183, -RZ, R42.H0_H0 ;  /* 0x2000002affb77230 */ /* 0x000fe20000004100 */
[----:B------:R-:W-:Y:S01]  /*2dd0*/  SHF.R.U64 R112, R112, 0x10, R113 ;  /* 0x0000001070707819 */ /* 0x000fe20000001271 */
[----:B------:R-:W-:Y:S01]  /*2de0*/  HADD2.F32 R130, -RZ, R14.H0_H0 ;  /* 0x2000000eff827230 */ /* 0x000fe20000004100 */
[----:B------:R0:W-:Y:S01]  /*2df0*/  STL [R1+0xf4], R36 ;  /* 0x0000f42401007387 */ /* 0x0001e20000100800 */
[----:B------:R-:W-:Y:S01]  /*2e00*/  MOV R153, R113 ;  /* 0x0000007100997202 */ /* 0x000fe20000000f00 */
[----:B------:R-:W-:Y:S01]  /*2e10*/  HADD2.F32 R165, -RZ, R156.H0_H0 ;  /* 0x2000009cffa57230 */ /* 0x000fe20000004100 */
[--C-:B------:R-:W-:Y:S01]  /*2e20*/  SHF.R.U64 R225, R58, 0x10, R59.reuse ;  /* 0x000000103ae17819 */ /* 0x100fe2000000123b */
[----:B------:R-:W-:Y:S01]  /*2e30*/  STL [R1+0xe4], R51 ;  /* 0x0000e43301007387 */ /* 0x000fe20000100800 */
[----:B------:R-:W-:Y:S01]  /*2e40*/  SHF.R.U32.HI R217, RZ, 0x10, R59 ;  /* 0x00000010ffd97819 */ /* 0x000fe2000001163b */
[----:B------:R-:W-:Y:S01]  /*2e50*/  HADD2.F32 R247, -RZ, R66.H0_H0 ;  /* 0x20000042fff77230 */ /* 0x000fe20000004100 */
[--C-:B------:R-:W-:Y:S01]  /*2e60*/  SHF.R.U64 R211, R54, 0x10, R55.reuse ;  /* 0x0000001036d37819 */ /* 0x100fe20000001237 */
[----:B------:R-:W-:Y:S01]  /*2e70*/  STL [R1+0xd4], R50 ;  /* 0x0000d43201007387 */ /* 0x000fe20000100800 */
[----:B------:R-:W-:Y:S01]  /*2e80*/  SHF.R.U32.HI R203, RZ, 0x10, R55 ;  /* 0x00000010ffcb7819 */ /* 0x000fe20000011637 */
[----:B0-----:R-:W-:Y:S01]  /*2e90*/  HADD2.F32 R36, -RZ, R45.H0_H0 ;  /* 0x2000002dff247230 */ /* 0x001fe20000004100 */
[--C-:B------:R-:W-:Y:S01]  /*2ea0*/  SHF.R.U64 R209, R52, 0x10, R53.reuse ;  /* 0x0000001034d17819 */ /* 0x100fe20000001235 */
[----:B------:R-:W-:Y:S01]  /*2eb0*/  HADD2.F32 R239, -RZ, R67.H0_H0 ;  /* 0x20000043ffef7230 */ /* 0x000fe20000004100 */
[----:B------:R-:W-:Y:S01]  /*2ec0*/  SHF.R.U32.HI R201, RZ, 0x10, R53 ;  /* 0x00000010ffc97819 */ /* 0x000fe20000011635 */
[----:B------:R-:W-:Y:S01]  /*2ed0*/  HADD2.F32 R237, -RZ, R65.H0_H0 ;  /* 0x20000041ffed7230 */ /* 0x000fe20000004100 */
[----:B------:R0:W-:Y:S01]  /*2ee0*/  STL [R1+0xc4], R36 ;  /* 0x0000c42401007387 */ /* 0x0001e20000100800 */
[--C-:B------:R-:W-:Y:S01]  /*2ef0*/  SHF.R.U64 R195, R48, 0x10, R49.reuse ;  /* 0x0000001030c37819 */ /* 0x100fe20000001231 */
[----:B------:R-:W-:Y:S01]  /*2f00*/  HADD2.F32 R250, -RZ, R250.H0_H0 ;  /* 0x200000fafffa7230 */ /* 0x000fe20000004100 */
[----:B------:R-:W-:Y:S01]  /*2f10*/  SHF.R.U32.HI R187, RZ, 0x10, R49 ;  /* 0x00000010ffbb7819 */ /* 0x000fe20000011631 */
[----:B------:R1:W-:Y:S01]  /*2f20*/  STL [R1+0xbc], R44 ;  /* 0x0000bc2c01007387 */ /* 0x0003e20000100800 */
[--C-:B------:R-:W-:Y:S01]  /*2f30*/  SHF.R.U64 R193, R46, 0x10, R47.reuse ;  /* 0x000000102ec17819 */ /* 0x100fe2000000122f */
[----:B------:R-:W-:Y:S01]  /*2f40*/  HADD2.F32 R244, -RZ, R244.H0_H0 ;  /* 0x200000f4fff47230 */ /* 0x000fe20000004100 */
[----:B------:R-:W-:Y:S01]  /*2f50*/  SHF.R.U32.HI R185, RZ, 0x10, R47 ;  /* 0x00000010ffb97819 */ /* 0x000fe2000001162f */
[----:B------:R2:W-:Y:S01]  /*2f60*/  STL [R1+0xac], R39 ;  /* 0x0000ac2701007387 */ /* 0x0005e20000100800 */
[----:B------:R-:W-:Y:S01]  /*2f70*/  SHF.R.U32.HI R41, RZ, 0x10, R139 ;  /* 0x00000010ff297819 */ /* 0x000fe2000001168b */
[----:B0-----:R-:W-:Y:S01]  /*2f80*/  HADD2.F32 R36, -RZ, R38.H0_H0 ;  /* 0x20000026ff247230 */ /* 0x001fe20000004100 */
[----:B------:R-:W-:Y:S01]  /*2f90*/  SHF.R.U64 R43, R14, 0x10, R15 ;  /* 0x000000100e2b7819 */ /* 0x000fe2000000120f */
[----:B------:R-:W-:Y:S01]  /*2fa0*/  HADD2.F32 R38, -RZ, R166.H0_H0 ;  /* 0x200000a6ff267230 */ /* 0x000fe20000004100 */
[----:B------:R-:W-:Y:S01]  /*2fb0*/  SHF.R.U64 R40, R12, 0x10, R13 ;  /* 0x000000100c287819 */ /* 0x000fe2000000120d */
[----:B-1----:R-:W-:Y:S01]  /*2fc0*/  HADD2.F32 R44, -RZ, R145.H0_H0 ;  /* 0x20000091ff2c7230 */ /* 0x002fe20000004100 */
[----:B------:R-:W-:Y:S01]  /*2fd0*/  STL [R1+0x9c], R36 ;  /* 0x00009c2401007387 */ /* 0x000fe20000100800 */
[----:B------:R-:W-:Y:S01]  /*2fe0*/  MOV R222, R149 ;  /* 0x0000009500de7202 */ /* 0x000fe20000000f00 */
[----:B------:R-:W-:Y:S01]  /*2ff0*/  HADD2.F32 R14, -RZ, R12.H0_H0 ;  /* 0x2000000cff0e7230 */ /* 0x000fe20000004100 */
[----:B------:R-:W-:Y:S01]  /*3000*/  SHF.R.U32.HI R218, RZ, 0x10, R149 ;  /* 0x00000010ffda7819 */ /* 0x000fe20000011695 */
[----:B------:R-:W-:Y:S01]  /*3010*/  STL [R1+0x8c], R35 ;  /* 0x00008c2301007387 */ /* 0x000fe20000100800 */
[----:B--2---:R-:W-:Y:S01]  /*3020*/  HADD2.F32 R39, -RZ, R96.H0_H0 ;  /* 0x20000060ff277230 */ /* 0x004fe20000004100 */
[----:B------:R-:W-:Y:S01]  /*3030*/  MOV R208, R147 ;  /* 0x0000009300d07202 */ /* 0x000fe20000000f00 */
[----:B------:R-:W-:Y:S01]  /*3040*/  HADD2.F32 R12, -RZ, R10.H0_H0 ;  /* 0x2000000aff0c7230 */ /* 0x000fe20000004100 */
[----:B------:R-:W-:Y:S01]  /*3050*/  STL [R1+0xb4], R34 ;  /* 0x0000b42201007387 */ /* 0x000fe20000100800 */
[----:B------:R-:W-:Y:S01]  /*3060*/  SHF.R.U32.HI R204, RZ, 0x10, R147 ;  /* 0x00000010ffcc7819 */ /* 0x000fe20000011693 */
[----:B------:R-:W-:Y:S01]  /*3070*/  HADD2.F32 R145, -RZ, R37.H0_H0 ;  /* 0x20000025ff917230 */ /* 0x000fe20000004100 */
[----:B------:R-:W-:Y:S01]  /*3080*/  SHF.R.U32.HI R107, RZ, 0x10, R107 ;  /* 0x00000010ff6b7819 */ /* 0x000fe2000001166b */
[----:B------:R0:W-:Y:S01]  /*3090*/  STL [R1+0xa4], R33 ;  /* 0x0000a42101007387 */ /* 0x0001e20000100800 */
[----:B------:R-:W-:Y:S01]  /*30a0*/  SHF.R.U32.HI R109, RZ, 0x10, R109 ;  /* 0x00000010ff6d7819 */ /* 0x000fe2000001166d */
[----:B------:R-:W-:Y:S01]  /*30b0*/  HADD2.F32 R149, -RZ, R140.H0_H0 ;  /* 0x2000008cff957230 */ /* 0x000fe20000004100 */
[----:B------:R-:W-:Y:S01]  /*30c0*/  SHF.R.U32.HI R111, RZ, 0x10, R111 ;  /* 0x00000010ff6f7819 */ /* 0x000fe2000001166f */
[----:B------:R-:W-:Y:S01]  /*30d0*/  STL [R1+0x94], R32 ;  /* 0x0000942001007387 */ /* 0x000fe20000100800 */
[----:B------:R-:W-:Y:S01]  /*30e0*/  SHF.R.U32.HI R113, RZ, 0x10, R113 ;  /* 0x00000010ff717819 */ /* 0x000fe20000011671 */
[----:B------:R-:W-:Y:S01]  /*30f0*/  HADD2.F32 R147, -RZ, R138.H0_H0 ;  /* 0x2000008aff937230 */ /* 0x000fe20000004100 */
[--C-:B------:R-:W-:Y:S01]  /*3100*/  SHF.R.U64 R243, R66, 0x10, R67.reuse ;  /* 0x0000001042f37819 */ /* 0x100fe20000001243 */
[----:B------:R-:W-:Y:S01]  /*3110*/  STL [R1+0x84], R31 ;  /* 0x0000841f01007387 */ /* 0x000fe20000100800 */
[----:B------:R-:W-:Y:S01]  /*3120*/  SHF.R.U32.HI R235, RZ, 0x10, R67 ;  /* 0x00000010ffeb7819 */ /* 0x000fe20000011643 */
[----:B0-----:R-:W-:Y:S01]  /*3130*/  HADD2.F32 R33, -RZ, R137.H0_H0 ;  /* 0x20000089ff217230 */ /* 0x001fe20000004100 */
[----:B------:R-:W-:Y:S01]  /*3140*/  SHF.R.U32.HI R233, RZ, 0x10, R65 ;  /* 0x00000010ffe97819 */ /* 0x000fe20000011641 */
[----:B------:R-:W-:Y:S01]  /*3150*/  STL [R1+0x7c], R30 ;  /* 0x00007c1e01007387 */ /* 0x000fe20000100800 */
[--C-:B------:R-:W-:Y:S01]  /*3160*/  SHF.R.U64 R161, R156, 0x10, R157.reuse ;  /* 0x000000109ca17819 */ /* 0x100fe2000000129d */
[----:B------:R-:W-:Y:S01]  /*3170*/  HADD2.F32 R35, -RZ, R153.H0_H0 ;  /* 0x20000099ff237230 */ /* 0x000fe20000004100 */
[----:B------:R-:W-:Y:S01]  /*3180*/  SHF.R.U32.HI R54, RZ, 0x10, R157 ;  /* 0x00000010ff367819 */ /* 0x000fe2000001169d */
[----:B------:R-:W-:Y:S01]  /*3190*/  STL [R1+0x6c], R29 ;  /* 0x00006c1d01007387 */ /* 0x000fe20000100800 */
[----:B------:R-:W-:Y:S01]  /*31a0*/  SHF.R.U32.HI R55, RZ, 0x10, R141 ;  /* 0x00000010ff377819 */ /* 0x000fe2000001168d */
[----:B------:R-:W-:Y:S01]  /*31b0*/  HADD2.F32 R133, -RZ, R41.H0_H0 ;  /* 0x20000029ff857230 */ /* 0x000fe20000004100 */
[----:B------:R-:W-:Y:S01]  /*31c0*/  SHF.R.U64 R143, R138, 0x10, R139 ;  /* 0x000000108a8f7819 */ /* 0x000fe2000000128b */
[----:B------:R-:W-:Y:S01]  /*31d0*/  STL [R1+0x5c], R28 ;  /* 0x00005c1c01007387 */ /* 0x000fe20000100800 */
[----:B------:R-:W-:Y:S01]  /*31e0*/  SHF.R.U32.HI R58, RZ, 0x10, R15 ;  /* 0x00000010ff3a7819 */ /* 0x000fe2000001160f */
[----:B------:R-:W-:Y:S01]  /*31f0*/  HADD2.F32 R37, -RZ, R43.H0_H0 ;  /* 0x2000002bff257230 */ /* 0x000fe20000004100 */
[----:B------:R-:W-:Y:S01]  /*3200*/  SHF.R.U32.HI R47, RZ, 0x10, R13 ;  /* 0x00000010ff2f7819 */ /* 0x000fe2000001160d */
[----:B------:R0:W-:Y:S01]  /*3210*/  STL [R1+0x4c], R27 ;  /* 0x00004c1b01007387 */ /* 0x0001e20000100800 */
[--C-:B------:R-:W-:Y:S01]  /*3220*/  SHF.R.U64 R48, R10, 0x10, R11.reuse ;  /* 0x000000100a307819 */ /* 0x100fe2000000120b */
[----:B------:R-:W-:Y:S01]  /*3230*/  HADD2.F32 R10, -RZ, R8.H0_H0 ;  /* 0x20000008ff0a7230 */ /* 0x000fe20000004100 */
[----:B------:R-:W-:Y:S01]  /*3240*/  SHF.R.U32.HI R59, RZ, 0x10, R11 ;  /* 0x00000010ff3b7819 */ /* 0x000fe2000001160b */
[----:B------:R-:W-:Y:S01]  /*3250*/  STL [R1+0x74], R26 ;  /* 0x0000741a01007387 */ /* 0x000fe20000100800 */
        /* <DEDUP_REMOVED lines=9> */
[----:B0-----:R-:W-:Y:S01]  /*32f0*/  HADD2.F32 R27, -RZ, R128.H0_H0 ;  /* 0x20000080ff1b7230 */ /* 0x001fe20000004100 */
[----:B------:R-:W-:Y:S01]  /*3300*/  SHF.R.U32.HI R53, RZ, 0x10, R5 ;  /* 0x00000010ff357819 */ /* 0x000fe20000011605 */
[----:B------:R-:W-:Y:S01]  /*3310*/  STL [R1+0x44], R23 ;  /* 0x0000441701007387 */ /* 0x000fe20000100800 */
[----:B------:R-:W-:Y:S01]  /*3320*/  HADD2.F32 R157, -RZ, R157.H0_H0 ;  /* 0x2000009dff9d7230 */ /* 0x000fe20000004100 */
[----:B------:R-:W-:Y:S01]  /*3330*/  IMAD.MOV.U32 R4, RZ, RZ, R136 ;  /* 0x000000ffff047224 */ /* 0x000fe200078e0088 */
[----:B------:R-:W-:Y:S01]  /*3340*/  HADD2.F32 R141, -RZ, R141.H0_H0 ;  /* 0x2000008dff8d7230 */ /* 0x000fe20000004100 */
[----:B------:R-:W-:Y:S01]  /*3350*/  STL [R1+0x3c], R22 ;  /* 0x00003c1601007387 */ /* 0x000fe20000100800 */
[----:B------:R-:W-:Y:S01]  /*3360*/  HADD2.F32 R139, -RZ, R139.H0_H0 ;  /* 0x2000008bff8b7230 */ /* 0x000fe20000004100 */
[----:B------:R-:W-:Y:S01]  /*3370*/  ULDC.U8 UR6, c[0x0][0x1f0] ;  /* 0x00007c0000067ab9 */ /* 0x000fe20000000000 */
[----:B------:R-:W-:Y:S01]  /*3380*/  HADD2.F32 R15, -RZ, R15.H0_H0 ;  /* 0x2000000fff0f7230 */ /* 0x000fe20000004100 */
[----:B------:R-:W-:Y:S01]  /*3390*/  STL [R1+0x2c], R21 ;  /* 0x00002c1501007387 */ /* 0x000fe20000100800 */
[----:B------:R-:W-:-:S02]  /*33a0*/  HADD2.F32 R13, -RZ, R13.H0_H0 ;  /* 0x2000000dff0d7230 */ /* 0x000fc40000004100 */
[----:B------:R-:W-:Y:S01]  /*33b0*/  HADD2.F32 R11, -RZ, R11.H0_H0 ;  /* 0x2000000bff0b7230 */ /* 0x000fe20000004100 */
[----:B------:R-:W-:Y:S01]  /*33c0*/  STL [R1+0x1c], R20 ;  /* 0x00001c1401007387 */ /* 0x000fe20000100800 */
[----:B------:R-:W-:Y:S02]  /*33d0*/  HADD2.F32 R9, -RZ, R9.H0_H0 ;  /* 0x20000009ff097230 */ /* 0x000fe40000004100 */
[----:B------:R-:W-:Y:S01]  /*33e0*/  HADD2.F32 R7, -RZ, R7.H0_H0 ;  /* 0x20000007ff077230 */ /* 0x000fe20000004100 */
[----:B------:R-:W-:Y:S01]  /*33f0*/  STL [R1+0xc], R19 ;  /* 0x00000c1301007387 */ /* 0x000fe20000100800 */
[----:B------:R-:W-:Y:S02]  /*3400*/  HADD2.F32 R5, -RZ, R5.H0_H0 ;  /* 0x20000005ff057230 */ /* 0x000fe40000004100 */
        /* <DEDUP_REMOVED lines=13> */
[----:B------:R0:W-:Y:S01]  /*34e0*/  STL [R1+0x168], R44 ;  /* 0x0001682c01007387 */ /* 0x0001e20000100800 */
[----:B------:R-:W-:Y:S02]  /*34f0*/  HADD2.F32 R220, -RZ, R220.H0_H0 ;  /* 0x200000dcffdc7230 */ /* 0x000fe40000004100 */
[----:B------:R-:W-:Y:S01]  /*3500*/  HADD2.F32 R230, -RZ, R230.H0_H0 ;  /* 0x200000e6ffe67230 */ /* 0x000fe20000004100 */
[----:B------:R1:W-:Y:S01]  /*3510*/  STL [R1+0x160], R39 ;  /* 0x0001602701007387 */ /* 0x0003e20000100800 */
[----:B------:R-:W-:Y:S02]  /*3520*/  HADD2.F32 R226, -RZ, R226.H0_H0 ;  /* 0x200000e2ffe27230 */ /* 0x000fe40000004100 */
[----:B------:R-:W-:Y:S01]  /*3530*/  HADD2.F32 R222, -RZ, R222.H0_H0 ;  /* 0x200000deffde7230 */ /* 0x000fe20000004100 */
[----:B------:R2:W-:Y:S01]  /*3540*/  STL [R1+0x148], R38 ;  /* 0x0001482601007387 */ /* 0x0005e20000100800 */
[----:B------:R-:W-:-:S02]  /*3550*/  HADD2.F32 R218, -RZ, R218.H0_H0 ;  /* 0x200000daffda7230 */ /* 0x000fc40000004100 */
[----:B0-----:R-:W-:Y:S02]  /*3560*/  HADD2.F32 R44, -RZ, R94.H0_H0 ;  /* 0x2000005eff2c7230 */ /* 0x001fe40000004100 */
[----:B------:R-:W-:Y:S02]  /*3570*/  HADD2.F32 R216, -RZ, R216.H0_H0 ;  /* 0x200000d8ffd87230 */ /* 0x000fe40000004100 */
[----:B-1----:R-:W-:Y:S01]  /*3580*/  HADD2.F32 R39, -RZ, R95.H0_H0 ;  /* 0x2000005fff277230 */ /* 0x002fe20000004100 */
[----:B------:R0:W-:Y:S01]  /*3590*/  STL [R1+0x140], R44 ;  /* 0x0001402c01007387 */ /* 0x0001e20000100800 */
[----:B------:R-:W-:Y:S02]  /*35a0*/  HADD2.F32 R212, -RZ, R212.H0_H0 ;  /* 0x200000d4ffd47230 */ /* 0x000fe40000004100 */
[----:B--2---:R-:W-:Y:S01]  /*35b0*/  HADD2.F32 R38, -RZ, R92.H0_H0 ;  /* 0x2000005cff267230 */ /* 0x004fe20000004100 */
[----:B------:R1:W-:Y:S01]  /*35c0*/  STL [R1+0x128], R39 ;  /* 0x0001282701007387 */ /* 0x0003e20000100800 */
[----:B------:R-:W-:-:S02]  /*35d0*/  HADD2.F32 R208, -RZ, R208.H0_H0 ;  /* 0x200000d0ffd07230 */ /* 0x000fc40000004100 */
[----:B------:R-:W-:Y:S01]  /*35e0*/  HADD2.F32 R204, -RZ, R204.H0_H0 ;  /* 0x200000ccffcc7230 */ /* 0x000fe20000004100 */
[----:B------:R2:W-:Y:S01]  /*35f0*/  STL [R1+0x120], R38 ;  /* 0x0001202601007387 */ /* 0x0005e20000100800 */
[----:B------:R-:W-:Y:S02]  /*3600*/  HADD2.F32 R214, -RZ, R214.H0_H0 ;  /* 0x200000d6ffd67230 */ /* 0x000fe40000004100 */
[----:B0-----:R-:W-:Y:S02]  /*3610*/  HADD2.F32 R44, -RZ, R97.H0_H0 ;  /* 0x20000061ff2c7230 */ /* 0x001fe40000004100 */
[----:B------:R-:W-:Y:S02]  /*3620*/  HADD2.F32 R210, -RZ, R210.H0_H0 ;  /* 0x200000d2ffd27230 */ /* 0x000fe40000004100 */
[----:B-1----:R-:W-:Y:S01]  /*3630*/  HADD2.F32 R39, -RZ, R90.H0_H0 ;  /* 0x2000005aff277230 */ /* 0x002fe20000004100 */
[----:B------:R0:W-:Y:S01]  /*3640*/  STL [R1+0x108], R44 ;  /* 0x0001082c01007387 */ /* 0x0001e20000100800 */
[----:B------:R-:W-:-:S02]  /*3650*/  HADD2.F32 R206, -RZ, R206.H0_H0 ;  /* 0x200000ceffce7230 */ /* 0x000fc40000004100 */
[----:B--2---:R-:W-:Y:S01]  /*3660*/  HADD2.F32 R38, -RZ, R91.H0_H0 ;  /* 0x2000005bff267230 */ /* 0x004fe20000004100 */
[----:B------:R1:W-:Y:S01]  /*3670*/  STL [R1+0x100], R39 ;  /* 0x0001002701007387 */ /* 0x0003e20000100800 */
[----:B------:R-:W-:Y:S02]  /*3680*/  HADD2.F32 R202, -RZ, R202.H0_H0 ;  /* 0x200000caffca7230 */ /* 0x000fe40000004100 */
[----:B------:R-:W-:Y:S01]  /*3690*/  HADD2.F32 R200, -RZ, R200.H0_H0 ;  /* 0x200000c8ffc87230 */ /* 0x000fe20000004100 */
[----:B------:R2:W-:Y:S01]  /*36a0*/  STL [R1+0xe8], R38 ;  /* 0x0000e82601007387 */ /* 0x0005e20000100800 */
[----:B------:R-:W-:Y:S02]  /*36b0*/  HADD2.F32 R196, -RZ, R196.H0_H0 ;  /* 0x200000c4ffc47230 */ /* 0x000fe40000004100 */
[----:B0-----:R-:W-:Y:S02]  /*36c0*/  HADD2.F32 R44, -RZ, R88.H0_H0 ;  /* 0x20000058ff2c7230 */ /* 0x001fe40000004100 */
[----:B------:R-:W-:-:S02]  /*36d0*/  HADD2.F32 R192, -RZ, R192.H0_H0 ;  /* 0x200000c0ffc07230 */ /* 0x000fc40000004100 */
[----:B-1----:R-:W-:Y:S01]  /*36e0*/  HADD2.F32 R39, -RZ, R93.H0_H0 ;  /* 0x2000005dff277230 */ /* 0x002fe20000004100 */
[----:B------:R0:W-:Y:S01]  /*36f0*/  STL [R1+0xe0], R44 ;  /* 0x0000e02c01007387 */ /* 0x0001e20000100800 */
[----:B------:R-:W-:Y:S02]  /*3700*/  HADD2.F32 R188, -RZ, R188.H0_H0 ;  /* 0x200000bcffbc7230 */ /* 0x000fe40000004100 */
[----:B--2---:R-:W-:Y:S01]  /*3710*/  HADD2.F32 R38, -RZ, R86.H0_H0 ;  /* 0x20000056ff267230 */ /* 0x004fe20000004100 */
        /* <DEDUP_REMOVED lines=41> */
[----:B------:R-:W-:Y:S01]  /*39b0*/  STL [R1+0x20], R44 ;  /* 0x0000202c01007387 */ /* 0x000fe20000100800 */
[----:B------:R-:W-:Y:S02]  /*39c0*/  HADD2.F32 R152, -RZ, R152.H0_H0 ;  /* 0x20000098ff987230 */ /* 0x000fe40000004100 */
[----:B--2---:R-:W-:Y:S01]  /*39d0*/  HADD2.F32 R38, -RZ, R70.H0_H0 ;  /* 0x20000046ff267230 */ /* 0x004fe20000004100 */
[----:B------:R-:W-:Y:S01]  /*39e0*/  STL [R1+0x8], R39 ;  /* 0x0000082701007387 */ /* 0x000fe20000100800 */
[----:B------:R-:W-:-:S02]  /*39f0*/  HADD2.F32 R150, -RZ, R150.H0_H0 ;  /* 0x20000096ff967230 */ /* 0x000fc40000004100 */
[----:B------:R-:W-:Y:S01]  /*3a00*/  HADD2.F32 R146, -RZ, R146.H0_H0 ;  /* 0x20000092ff927230 */ /* 0x000fe20000004100 */
[----:B------:R0:W-:Y:S01]  /*3a10*/  STL [R1], R38 ;  /* 0x0000002601007387 */ /* 0x0001e20000100800 */
[----:B------:R-:W-:Y:S02]  /*3a20*/  HADD2.F32 R142, -RZ, R142.H0_H0 ;  /* 0x2000008eff8e7230 */ /* 0x000fe40000004100 */
[----:B------:R-:W-:Y:S02]  /*3a30*/  HADD2.F32 R138, -RZ, R98.H0_H0 ;  /* 0x20000062ff8a7230 */ /* 0x000fe40000004100 */
[----:B------:R-:W-:Y:S02]  /*3a40*/  HADD2.F32 R148, -RZ, R148.H0_H0 ;  /* 0x20000094ff947230 */ /* 0x000fe40000004100 */
[----:B------:R-:W-:Y:S02]  /*3a50*/  HADD2.F32 R144, -RZ, R144.H0_H0 ;  /* 0x20000090ff907230 */ /* 0x000fe40000004100 */
[----:B------:R-:W-:-:S02]  /*3a60*/  HADD2.F32 R140, -RZ, R100.H0_H0 ;  /* 0x20000064ff8c7230 */ /* 0x000fc40000004100 */
[----:B0-----:R-:W-:Y:S02]  /*3a70*/  HADD2.F32 R38, -RZ, R40.H0_H0 ;  /* 0x20000028ff267230 */ /* 0x001fe40000004100 */
[----:B------:R-:W-:Y:S02]  /*3a80*/  HADD2.F32 R134, -RZ, R134.H0_H0 ;  /* 0x20000086ff867230 */ /* 0x000fe40000004100 */
[----:B------:R-:W-:Y:S02]  /*3a90*/  HADD2.F32 R131, -RZ, R99.H0_H0 ;  /* 0x20000063ff837230 */ /* 0x000fe40000004100 */
[----:B------:R-:W-:Y:S02]  /*3aa0*/  HADD2.F32 R3, -RZ, R101.H0_H0 ;  /* 0x20000065ff037230 */ /* 0x000fe40000004100 */
[----:B------:R-:W-:Y:S02]  /*3ab0*/  HADD2.F32 R2, -RZ, R115.H0_H0 ;  /* 0x20000073ff027230 */ /* 0x000fe40000004100 */
[----:B------:R-:W-:-:S02]  /*3ac0*/  HADD2.F32 R0, -RZ, R102.H0_H0 ;  /* 0x20000066ff007230 */ /* 0x000fc40000004100 */
[----:B------:R-:W-:Y:S02]  /*3ad0*/  HADD2.F32 R129, -RZ, R129.H0_H0 ;  /* 0x20000081ff817230 */ /* 0x000fe40000004100 */
        /* <DEDUP_REMOVED lines=52> */
.L_x_41521:
        /* <DEDUP_REMOVED lines=21> */
[----:B------:R-:W5:Y:S01]  /*3f70*/  LDG.E.128 R52, [R52.64] ;  /* 0x0000000434347981 */ /* 0x000f62000c1e1d00 */
[----:B------:R-:W-:-:S04]  /*3f80*/  ISETP.NE.U32.AND P3, PT, RZ, c[0x0][0x178], PT ;  /* 0x00005e00ff007a0c */ /* 0x000fc80003f65070 */
[----:B------:R-:W-:-:S13]  /*3f90*/  ISETP.NE.AND.EX P3, PT, RZ, c[0x0][0x17c], PT, P3 ;  /* 0x00005f00ff007a0c */ /* 0x000fda0003f65330 */
[----:B------:R-:W-:Y:S05]  /*3fa0*/  @P3 BRA `(.L_x_41200) ;  /* 0x0000007000003947 */ /* 0x000fea0003800000 */
[----:B------:R-:W-:-:S04]  /*3fb0*/  ISETP.NE.U32.AND P4, PT, RZ, c[0x0][0x180], PT ;  /* 0x00006000ff007a0c */ /* 0x000fc80003f85070 */
[----:B------:R-:W-:-:S13]  /*3fc0*/  ISETP.NE.AND.EX P4, PT, RZ, c[0x0][0x184], PT, P4 ;  /* 0x00006100ff007a0c */ /* 0x000fda0003f85340 */
[----:B------:R-:W-:Y:S05]  /*3fd0*/  @P4 BRA `(.L_x_41201) ;  /* 0x0000002000004947 */ /* 0x000fea0003800000 */
[----:B------:R-:W-:Y:S05]  /*3fe0*/  @P0 BRA `(.L_x_41202) ;  /* 0x0000005000000947 */ /* 0x000fea0003800000 */
[----:B------:R-:W-:Y:S05]  /*3ff0*/  BRA `(.L_x_41203) ;  /* 0x0000005000007947 */ /* 0x000fea0003800000 */
.L_x_41201:
[----:B-----5:R-:W-:Y:S01]  /*4000*/  FADD.FTZ R52, R48, R52 ;  /* 0x0000003430347221 */ /* 0x020fe20000010000 */
[----:B------:R-:W-:Y:S05]  /*4010*/  BRA `(.L_x_41202) ;  /* 0x0000002000007947 */ /* 0x000fea0003800000 */
.L_x_41200:
[----:B-----5:R-:W-:-:S04]  /*4020*/  FADD.FTZ R52, R44, R52 ;  /* 0x000000342c347221 */ /* 0x020fc80000010000 */
[----:B------:R-:W-:-:S05]  /*4030*/  @P2 FADD.FTZ R52, R48, R52 ;  /* 0x0000003430342221 */ /* 0x000fca0000010000 */
.L_x_41202:
[----:B-----5:R-:W-:Y:S02]  /*4040*/  MOV R56, R52 ;  /* 0x0000003400387202 */ /* 0x020fe40000000f00 */
.L_x_41203:
[----:B------:R-:W-:Y:S05]  /*4050*/  @P3 BRA `(.L_x_41204) ;  /* 0x0000007000003947 */ /* 0x000fea0003800000 */
[----:B------:R-:W-:-:S04]  /*4060*/  ISETP.NE.U32.AND P4, PT, RZ, c[0x0][0x180], PT ;  /* 0x00006000ff007a0c */ /* 0x000fc80003f85070 */
[----:B------:R-:W-:-:S13]  /*4070*/  ISETP.NE.AND.EX P4, PT, RZ, c[0x0][0x184], PT, P4 ;  /* 0x00006100ff007a0c */ /* 0x000fda0003f85340 */
[----:B------:R-:W-:Y:S05]  /*4080*/  @P4 BRA `(.L_x_41205) ;  /* 0x0000002000004947 */ /* 0x000fea0003800000 */
[----:B------:R-:W-:Y:S05]  /*4090*/  @P0 BRA `(.L_x_41206) ;  /* 0x0000005000000947 */ /* 0x000fea0003800000 */
[----:B------:R-:W-:Y:S05]  /*40a0*/  BRA `(.L_x_41207) ;  /* 0x0000005000007947 */ /* 0x000fea0003800000 */
.L_x_41205:
[----:B-----5:R-:W-:Y:S01]  /*40b0*/  FADD.FTZ R53, R49, R53 ;  /* 0x0000003531357221 */ /* 0x020fe20000010000 */
[----:B------:R-:W-:Y:S05]  /*40c0*/  BRA `(.L_x_41206) ;  /* 0x0000002000007947 */ /* 0x000fea0003800000 */
.L_x_41204:
[----:B-----5:R-:W-:-:S04]  /*40d0*/  FADD.FTZ R53, R45, R53 ;  /* 0x000000352d357221 */ /* 0x020fc80000010000 */
[----:B------:R-:W-:-:S04]  /*40e0*/  @P2 FADD.FTZ R53, R49, R53 ;  /* 0x0000003531352221 */ /* 0x000fc80000010000 */
.L_x_41206:
[----:B-----5:R-:W-:-:S03]  /*40f0*/  IMAD.MOV.U32 R57, RZ, RZ, R53 ;  /* 0x000000ffff397224 */ /* 0x020fc600078e0035 */
.L_x_41207:
[----:B------:R-:W-:Y:S05]  /*4100*/  @P3 BRA `(.L_x_41208) ;  /* 0x0000007000003947 */ /* 0x000fea0003800000 */
[----:B------:R-:W-:-:S04]  /*4110*/  ISETP.NE.U32.AND P4, PT, RZ, c[0x0][0x180], PT ;  /* 0x00006000ff007a0c */ /* 0x000fc80003f85070 */
[----:B------:R-:W-:-:S13]  /*4120*/  ISETP.NE.AND.EX P4, PT, RZ, c[0x0][0x184], PT, P4 ;  /* 0x00006100ff007a0c */ /* 0x000fda0003f85340 */
[----:B------:R-:W-:Y:S05]  /*4130*/  @P4 BRA `(.L_x_41209) ;  /* 0x0000002000004947 */ /* 0x000fea0003800000 */
[----:B------:R-:W-:Y:S05]  /*4140*/  @P0 BRA `(.L_x_41210) ;  /* 0x0000005000000947 */ /* 0x000fea0003800000 */
[----:B------:R-:W-:Y:S05]  /*4150*/  BRA `(.L_x_41211) ;  /* 0x0000005000007947 */ /* 0x000fea0003800000 */
.L_x_41209:
[----:B-----5:R-:W-:Y:S01]  /*4160*/  FADD.FTZ R54, R50, R54 ;  /* 0x0000003632367221 */ /* 0x020fe20000010000 */
[----:B------:R-:W-:Y:S05]  /*4170*/  BRA `(.L_x_41210) ;  /* 0x0000002000007947 */ /* 0x000fea0003800000 */
.L_x_41208:
[----:B-----5:R-:W-:-:S04]  /*4180*/  FADD.FTZ R54, R46, R54 ;  /* 0x000000362e367221 */ /* 0x020fc80000010000 */
[----:B------:R-:W-:-:S05]  /*4190*/  @P2 FADD.FTZ R54, R50, R54 ;  /* 0x0000003632362221 */ /* 0x000fca0000010000 */
.L_x_41210:
[----:B-----5:R-:W-:Y:S02]  /*41a0*/  MOV R58, R54 ;  /* 0x00000036003a7202 */ /* 0x020fe40000000f00 */
.L_x_41211:
[----:B------:R-:W-:Y:S05]  /*41b0*/  @P3 BRA `(.L_x_41212) ;  /* 0x0000007000003947 */ /* 0x000fea0003800000 */
[----:B------:R-:W-:-:S04]  /*41c0*/  ISETP.NE.U32.AND P2, PT, RZ, c[0x0][0x180], PT ;  /* 0x00006000ff007a0c */ /* 0x000fc80003f45070 */
[----:B------:R-:W-:-:S13]  /*41d0*/  ISETP.NE.AND.EX P2, PT, RZ, c[0x0][0x184], PT, P2 ;  /* 0x00006100ff007a0c */ /* 0x000fda0003f45320 */
[----:B------:R-:W-:Y:S05]  /*41e0*/  @P2 BRA `(.L_x_41213) ;  /* 0x0000002000002947 */ /* 0x000fea0003800000 */
[----:B------:R-:W-:Y:S05]  /*41f0*/  @P0 BRA `(.L_x_41214) ;  /* 0x0000005000000947 */ /* 0x000fea0003800000 */
[----:B------:R-:W-:Y:S05]  /*4200*/  BRA `(.L_x_41215) ;  /* 0x0000005000007947 */ /* 0x000fea0003800000 */
.L_x_41213:
[----:B-----5:R-:W-:Y:S01]  /*4210*/  FADD.FTZ R55, R51, R55 ;  /* 0x0000003733377221 */ /* 0x020fe20000010000 */
[----:B------:R-:W-:Y:S05]  /*4220*/  BRA `(.L_x_41214) ;  /* 0x0000002000007947 */ /* 0x000fea0003800000 */
.L_x_41212:
[----:B-----5:R-:W-:-:S04]  /*4230*/  FADD.FTZ R55, R47, R55 ;  /* 0x000000372f377221 */ /* 0x020fc80000010000 */
[----:B------:R-:W-:-:S04]  /*4240*/  @P2 FADD.FTZ R55, R51, R55 ;  /* 0x0000003733372221 */ /* 0x000fc80000010000 */
.L_x_41214:
[----:B-----5:R-:W-:-:S03]  /*4250*/  IMAD.MOV.U32 R59, RZ, RZ, R55 ;  /* 0x000000ffff3b7224 */ /* 0x020fc600078e0037 */
.L_x_41215:
[C---:B------:R-:W-:Y:S02]  /*4260*/  @P0 LEA R120, P2, R132.reuse, c[0x0][0x188], 0x4 ;  /* 0x0000620084780a11 */ /* 0x040fe400078420ff */
[C---:B------:R-:W-:Y:S02]  /*4270*/  IADD3 R122, R132.reuse, 0x20, RZ ;  /* 0x00000020847a7810 */ /* 0x040fe40007ffe0ff */
[----:B------:R-:W-:-:S05]  /*4280*/  @P0 LEA.HI.X R121, R132, c[0x0][0x18c], RZ, 0x4, P2 ;  /* 0x0000630084790a11 */ /* 0x000fca00010f24ff */
[----:B------:R0:W-:Y:S04]  /*4290*/  @P0 STG.E.128 [R120.64], R56 ;  /* 0x0000003878000986 */ /* 0x0001e8000c101d04 */
.L_x_41199:
[----:B------:R-:W-:Y:S05]  /*42a0*/  BSYNC B0 ;  /* 0x0000000000007941 */ /* 0x000fea0003800000 */
.L_x_41198:
        /* <DEDUP_REMOVED lines=10> */
[----:B-1----:R-:W-:-:S04]  /*4350*/  @P2 LEA R60, P3, R122, c[0x0][0x180], 0x4 ;  /* 0x000060007a3c2a11 */ /* 0x002fc800078620ff */
[----:B------:R-:W-:-:S05]  /*4360*/  @P2 LEA.HI.X R61, R122, c[0x0][0x184], RZ, 0x4, P3 ;  /* 0x000061007a3d2a11 */ /* 0x000fca00018f24ff */
[----:B------:R1:W5:Y:S02]  /*4370*/  @P2 LDG.E.128 R48, [R60.64] ;  /* 0x000000043c302981 */ /* 0x000364000c1e1d00 */
[----:B-1----:R-:W-:-:S10]  /*4380*/  HFMA2.MMA R60, -RZ, RZ, 0, 9.5367431640625e-07 ;  /* 0x00000010ff3c7435 */ /* 0x002fd400000001ff */
        /* <DEDUP_REMOVED lines=10> */
.L_x_41219:
[----:B-----5:R-:W-:Y:S01]  /*4430*/  FADD.FTZ R60, R48, R60 ;  /* 0x0000003c303c7221 */ /* 0x020fe20000010000 */
[----:B------:R-:W-:Y:S05]  /*4440*/  BRA `(.L_x_41220) ;  /* 0x0000002000007947 */ /* 0x000fea0003800000 */
.L_x_41218:
[----:B-----5:R-:W-:-:S04]  /*4450*/  FADD.FTZ R60, R44, R60 ;  /* 0x0000003c2c3c7221 */ /* 0x020fc80000010000 */
[----:B------:R-:W-:-:S04]  /*4460*/  @P2 FADD.FTZ R60, R48, R60 ;  /* 0x0000003c303c2221 */ /* 0x000fc80000010000 */
.L_x_41220:
[----:B0----5:R-:W-:-:S03]  /*4470*/  IMAD.MOV.U32 R56, RZ, RZ, R60 ;  /* 0x000000ffff387224 */ /* 0x021fc600078e003c */
.L_x_41221:
[----:B------:R-:W-:Y:S05]  /*4480*/  @P3 BRA `(.L_x_41222) ;  /* 0x0000007000003947 */ /* 0x000fea0003800000 */
[----:B------:R-:W-:-:S04]  /*4490*/  ISETP.NE.U32.AND P4, PT, RZ, c[0x0][0x180], PT ;  /* 0x00006000ff007a0c */ /* 0x000fc80003f85070 */
[----:B------:R-:W-:-:S13]  /*44a0*/  ISETP.NE.AND.EX P4, PT, RZ, c[0x0][0x184], PT, P4 ;  /* 0x00006100ff007a0c */ /* 0x000fda0003f85340 */
[----:B------:R-:W-:Y:S05]  /*44b0*/  @P4 BRA `(.L_x_41223) ;  /* 0x0000002000004947 */ /* 0x000fea0003800000 */
[----:B------:R-:W-:Y:S05]  /*44c0*/  @P0 BRA `(.L_x_41224) ;  /* 0x0000005000000947 */ /* 0x000fea0003800000 */
[----:B------:R-:W-:Y:S05]  /*44d0*/  BRA `(.L_x_41225) ;  /* 0x0000005000007947 */ /* 0x000fea0003800000 */
.L_x_41223:
[----:B-----5:R-:W-:Y:S01]  /*44e0*/  FADD.FTZ R61, R49, R61 ;  /* 0x0000003d313d7221 */ /* 0x020fe20000010000 */
[----:B------:R-:W-:Y:S05]  /*44f0*/  BRA `(.L_x_41224) ;  /* 0x0000002000007947 */ /* 0x000fea0003800000 */
.L_x_41222:
[----:B-----5:R-:W-:-:S04]  /*4500*/  FADD.FTZ R61, R45, R61 ;  /* 0x0000003d2d3d7221 */ /* 0x020fc80000010000 */
[----:B------:R-:W-:-:S05]  /*4510*/  @P2 FADD.FTZ R61, R49, R61 ;  /* 0x0000003d313d2221 */ /* 0x000fca0000010000 */
.L_x_41224:
[----:B0----5:R-:W-:Y:S02]  /*4520*/  MOV R57, R61 ;  /* 0x0000003d00397202 */ /* 0x021fe40000000f00 */
.L_x_41225:
[----:B------:R-:W-:Y:S05]  /*4530*/  @P3 BRA `(.L_x_41226) ;  /* 0x0000007000003947 */ /* 0x000fea0003800000 */
[----:B------:R-:W-:-:S04]  /*4540*/  ISETP.NE.U32.AND P4, PT, RZ, c[0x0][0x180], PT ;  /* 0x00006000ff007a0c */ /* 0x000fc80003f85070 */
[----:B------:R-:W-:-:S13]  /*4550*/  ISETP.NE.AND.EX P4, PT, RZ, c[0x0][0x184], PT, P4 ;  /* 0x00006100ff007a0c */ /* 0x000fda0003f85340 */
[----:B------:R-:W-:Y:S05]  /*4560*/  @P4 BRA `(.L_x_41227) ;  /* 0x0000002000004947 */ /* 0x000fea0003800000 */
[----:B------:R-:W-:Y:S05]  /*4570*/  @P0 BRA `(.L_x_41228) ;  /* 0x0000005000000947 */ /* 0x000fea0003800000 */
[----:B------:R-:W-:Y:S05]  /*4580*/  BRA `(.L_x_41229) ;  /* 0x0000005000007947 */ /* 0x000fea0003800000 */
.L_x_41227:
[----:B-----5:R-:W-:Y:S01]  /*4590*/  FADD.FTZ R62, R50, R62 ;  /* 0x0000003e323e7221 */ /* 0x020fe20000010000 */
[----:B------:R-:W-:Y:S05]  /*45a0*/  BRA `(.L_x_41228) ;  /* 0x0000002000007947 */ /* 0x000fea0003800000 */
.L_x_41226:
[----:B-----5:R-:W-:-:S04]  /*45b0*/  FADD.FTZ R62, R46, R62 ;  /* 0x0000003e2e3e7221 */ /* 0x020fc80000010000 */
[----:B------:R-:W-:-:S04]  /*45c0*/  @P2 FADD.FTZ R62, R50, R62 ;  /* 0x0000003e323e2221 */ /* 0x000fc80000010000 */
.L_x_41228:
[----:B0----5:R-:W-:-:S03]  /*45d0*/  IMAD.MOV.U32 R58, RZ, RZ, R62 ;  /* 0x000000ffff3a7224 */ /* 0x021fc600078e003e */
.L_x_41229:
[----:B------:R-:W-:Y:S05]  /*45e0*/  @P3 BRA `(.L_x_41230) ;  /* 0x0000007000003947 */ /* 0x000fea0003800000 */
[----:B------:R-:W-:-:S04]  /*45f0*/  ISETP.NE.U32.AND P2, PT, RZ, c[0x0][0x180], PT ;  /* 0x00006000ff007a0c */ /* 0x000fc80003f45070 */
[----:B------:R-:W-:-:S13]  /*4600*/  ISETP.NE.AND.EX P2, PT, RZ, c[0x0][0x184], PT, P2 ;  /* 0x00006100ff007a0c */ /* 0x000fda0003f45320 */
[----:B------:R-:W-:Y:S05]  /*4610*/  @P2 BRA `(.L_x_41231) ;  /* 0x0000002000002947 */ /* 0x000fea0003800000 */
[----:B------:R-:W-:Y:S05]  /*4620*/  @P0 BRA `(.L_x_41232) ;  /* 0x0000005000000947 */ /* 0x000fea0003800000 */
[----:B------:R-:W-:Y:S05]  /*4630*/  BRA `(.L_x_41233) ;  /* 0x0000005000007947 */ /* 0x000fea0003800000 */
.L_x_41231:
[----:B-----5:R-:W-:Y:S01]  /*4640*/  FADD.FTZ R63, R51, R63 ;  /* 0x0000003f333f7221 */ /* 0x020fe20000010000 */
[----:B------:R-:W-:Y:S05]  /*4650*/  BRA `(.L_x_41232) ;  /* 0x0000002000007947 */ /* 0x000fea0003800000 */
.L_x_41230:
[----:B-----5:R-:W-:-:S04]  /*4660*/  FADD.FTZ R63, R47, R63 ;  /* 0x0000003f2f3f7221 */ /* 0x020fc80000010000 */
[----:B------:R-:W-:-:S05]  /*4670*/  @P2 FADD.FTZ R63, R51, R63 ;  /* 0x0000003f333f2221 */ /* 0x000fca0000010000 */
.L_x_41232:
[----:B0----5:R-:W-:Y:S02]  /*4680*/  MOV R59, R63 ;  /* 0x0000003f003b7202 */ /* 0x021fe40000000f00 */
.L_x_41233:
[----:B0-----:R-:W-:-:S04]  /*4690*/  @P0 LEA R120, P2, R122, c[0x0][0x188], 0x4 ;  /* 0x000062007a780a11 */ /* 0x001fc800078420ff */
[C---:B------:R-:W-:Y:S02]  /*46a0*/  @P0 LEA.HI.X R121, R122.reuse, c[0x0][0x18c], RZ, 0x4, P2 ;  /* 0x000063007a790a11 */ /* 0x040fe400010f24ff */
[----:B------:R-:W-:-:S03]  /*46b0*/  IADD3 R122, R122, 0x20, RZ ;  /* 0x000000207a7a7810 */ /* 0x000fc60007ffe0ff */
[----:B------:R0:W-:Y:S04]  /*46c0*/  @P0 STG.E.128 [R120.64], R56 ;  /* 0x0000003878000986 */ /* 0x0001e8000c101d04 */
.L_x_41217:
[----:B------:R-:W-:Y:S05]  /*46d0*/  BSYNC B0 ;  /* 0x0000000000007941 */ /* 0x000fea0003800000 */
.L_x_41216:
        /* <DEDUP_REMOVED lines=13> */
[----:B-1----:R-:W-:-:S04]  /*47b0*/  IMAD.MOV.U32 R64, RZ, RZ, 0x10 ;  /* 0x00000010ff407424 */ /* 0x002fc800078e00ff */
        /* <DEDUP_REMOVED lines=10> */
.L_x_41237:
[----:B-----5:R-:W-:Y:S01]  /*4860*/  FADD.FTZ R64, R48, R64 ;  /* 0x0000004030407221 */ /* 0x020fe20000010000 */
[----:B------:R-:W-:Y:S05]  /*4870*/  BRA `(.L_x_41238) ;  /* 0x0000002000007947 */ /* 0x000fea0003800000 */
.L_x_41236:
[----:B-----5:R-:W-:-:S04]  /*4880*/  FADD.FTZ R64, R44, R64 ;  /* 0x000000402c407221 */ /* 0x020fc80000010000 */
[----:B------:R-:W-:-:S05]  /*4890*/  @P2 FADD.FTZ R64, R48, R64 ;  /* 0x0000004030402221 */ /* 0x000fca0000010000 */
.L_x_41238:
[----:B0----5:R-:W-:Y:S02]  /*48a0*/  MOV R56, R64 ;  /* 0x0000004000387202 */ /* 0x021fe40000000f00 */
.L_x_41239:
[----:B------:R-:W-:Y:S05]  /*48b0*/  @P3 BRA `(.L_x_41240) ;  /* 0x0000007000003947 */ /* 0x000fea0003800000 */
[----:B------:R-:W-:-:S04]  /*48c0*/  ISETP.NE.U32.AND P4, PT, RZ, c[0x0][0x180], PT ;  /* 0x00006000ff007a0c */ /* 0x000fc80003f85070 */
[----:B------:R-:W-:-:S13]  /*48d0*/  ISETP.NE.AND.EX P4, PT, RZ, c[0x0][0x184], PT, P4 ;  /* 0x00006100ff007a0c */ /* 0x000fda0003f85340 */
[----:B------:R-:W-:Y:S05]  /*48e0*/  @P4 BRA `(.L_x_41241) ;  /* 0x0000002000004947 */ /* 0x000fea0003800000 */
[----:B------:R-:W-:Y:S05]  /*48f0*/  @P0 BRA `(.L_x_41242) ;  /* 0x0000005000000947 */ /* 0x000fea0003800000 */
[----:B------:R-:W-:Y:S05]  /*4900*/  BRA `(.L_x_41243) ;  /* 0x0000005000007947 */ /* 0x000fea0003800000 */
.L_x_41241:
[----:B-----5:R-:W-:Y:S01]  /*4910*/  FADD.FTZ R65, R49, R65 ;  /* 0x0000004131417221 */ /* 0x020fe20000010000 */
[----:B------:R-:W-:Y:S05]  /*4920*/  BRA `(.L_x_41242) ;  /* 0x0000002000007947 */ /* 0x000fea0003800000 */
.L_x_41240:
[----:B-----5:R-:W-:-:S04]  /*4930*/  FADD.FTZ R65, R45, R65 ;  /* 0x000000412d417221 */ /* 0x020fc80000010000 */
[----:B------:R-:W-:-:S04]  /*4940*/  @P2 FADD.FTZ R65, R49, R65 ;  /* 0x0000004131412221 */ /* 0x000fc80000010000 */
.L_x_41242:
[----:B0----5:R-:W-:-:S03]  /*4950*/  IMAD.MOV.U32 R57, RZ, RZ, R65 ;  /* 0x000000ffff397224 */ /* 0x021fc600078e0041 */
.L_x_41243:
[----:B------:R-:W-:Y:S05]  /*4960*/  @P3 BRA `(.L_x_41244) ;  /* 0x0000007000003947 */ /* 0x000fea0003800000 */
[----:B------:R-:W-:-:S04]  /*4970*/  ISETP.NE.U32.AND P4, PT, RZ, c[0x0][0x180], PT ;  /* 0x00006000ff007a0c */ /* 0x000fc80003f85070 */
[----:B------:R-:W-:-:S13]  /*4980*/  ISETP.NE.AND.EX P4, PT, RZ, c[0x0][0x184], PT, P4 ;  /* 0x00006100ff007a0c */ /* 0x000fda0003f85340 */
[----:B------:R-:W-:Y:S05]  /*4990*/  @P4 BRA `(.L_x_41245) ;  /* 0x0000002000004947 */ /* 0x000fea0003800000 */
[----:B------:R-:W-:Y:S05]  /*49a0*/  @P0 BRA `(.L_x_41246) ;  /* 0x0000005000000947 */ /* 0x000fea0003800000 */
[----:B------:R-:W-:Y:S05]  /*49b0*/  BRA `(.L_x_41247) ;  /* 0x0000005000007947 */ /* 0x000fea0003800000 */
.L_x_41245:
[----:B-----5:R-:W-:Y:S01]  /*49c0*/  FADD.FTZ R66, R50, R66 ;  /* 0x0000004232427221 */ /* 0x020fe20000010000 */
[----:B------:R-:W-:Y:S05]  /*49d0*/  BRA `(.L_x_41246) ;  /* 0x0000002000007947 */ /* 0x000fea0003800000 */
.L_x_41244:
[----:B-----5:R-:W-:-:S04]  /*49e0*/  FADD.FTZ R66, R46, R66 ;  /* 0x000000422e427221 */ /* 0x020fc80000010000 */
[----:B------:R-:W-:-:S05]  /*49f0*/  @P2 FADD.FTZ R66, R50, R66 ;  /* 0x0000004232422221 */ /* 0x000fca0000010000 */
.L_x_41246:
[----:B0----5:R-:W-:Y:S02]  /*4a00*/  MOV R58, R66 ;  /* 0x00000042003a7202 */ /* 0x021fe40000000f00 */
.L_x_41247:
[----:B------:R-:W-:Y:S05]  /*4a10*/  @P3 BRA `(.L_x_41248) ;  /* 0x0000007000003947 */ /* 0x000fea0003800000 */
[----:B------:R-:W-:-:S04]  /*4a20*/  ISETP.NE.U32.AND P2, PT, RZ, c[0x0][0x180], PT ;  /* 0x00006000ff007a0c */ /* 0x000fc80003f45070 */
[----:B------:R-:W-:-:S13]  /*4a30*/  ISETP.NE.AND.EX P2, PT, RZ, c[0x0][0x184], PT, P2 ;  /* 0x00006100ff007a0c */ /* 0x000fda0003f45320 */
[----:B------:R-:W-:Y:S05]  /*4a40*/  @P2 BRA `(.L_x_41249) ;  /* 0x0000002000002947 */ /* 0x000fea0003800000 */
[----:B------:R-:W-:Y:S05]  /*4a50*/  @P0 BRA `(.L_x_41250) ;  /* 0x0000005000000947 */ /* 0x000fea0003800000 */
[----:B------:R-:W-:Y:S05]  /*4a60*/  BRA `(.L_x_41251) ;  /* 0x0000005000007947 */ /* 0x000fea0003800000 */
.L_x_41249:
[----:B-----5:R-:W-:Y:S01]  /*4a70*/  FADD.FTZ R67, R51, R67 ;  /* 0x0000004333437221 */ /* 0x020fe20000010000 */
[----:B------:R-:W-:Y:S05]  /*4a80*/  BRA `(.L_x_41250) ;  /* 0x0000002000007947 */ /* 0x000fea0003800000 */
.L_x_41248:
[----:B-----5:R-:W-:-:S04]  /*4a90*/  FADD.FTZ R67, R47, R67 ;  /* 0x000000432f437221 */ /* 0x020fc80000010000 */
[----:B------:R-:W-:-:S04]  /*4aa0*/  @P2 FADD.FTZ R67, R51, R67 ;  /* 0x0000004333432221 */ /* 0x000fc80000010000 */
.L_x_41250:
[----:B0----5:R-:W-:-:S03]  /*4ab0*/  IMAD.MOV.U32 R59, RZ, RZ, R67 ;  /* 0x000000ffff3b7224 */ /* 0x021fc600078e0043 */
.L_x_41251:
[----:B0-----:R-:W-:-:S04]  /*4ac0*/  @P0 LEA R120, P2, R122, c[0x0][0x188], 0x4 ;  /* 0x000062007a780a11 */ /* 0x001fc800078420ff */
[C---:B------:R-:W-:Y:S02]  /*4ad0*/  @P0 LEA.HI.X R121, R122.reuse, c[0x0][0x18c], RZ, 0x4, P2 ;  /* 0x000063007a790a11 */ /* 0x040fe400010f24ff */
[----:B------:R-:W-:-:S03]  /*4ae0*/  IADD3 R122, R122, 0x20, RZ ;  /* 0x000000207a7a7810 */ /* 0x000fc60007ffe0ff */
[----:B------:R0:W-:Y:S04]  /*4af0*/  @P0 STG.E.128 [R120.64], R56 ;  /* 0x0000003878000986 */ /* 0x0001e8000c101d04 */
.L_x_41235:
[----:B------:R-:W-:Y:S05]  /*4b00*/  BSYNC B0 ;  /* 0x0000000000007941 */ /* 0x000fea0003800000 */
.L_x_41234:
        /* <DEDUP_REMOVED lines=24> */
.L_x_41255:
[----:B-----5:R-:W-:Y:S01]  /*4c90*/  FADD.FTZ R68, R48, R68 ;  /* 0x0000004430447221 */ /* 0x020fe20000010000 */
[----:B------:R-:W-:Y:S05]  /*4ca0*/  BRA `(.L_x_41256) ;  /* 0x0000002000007947 */ /* 0x000fea0003800000 */
.L_x_41254:
[----:B-----5:R-:W-:-:S04]  /*4cb0*/  FADD.FTZ R68, R44, R68 ;  /* 0x000000442c447221 */ /* 0x020fc80000010000 */
[----:B------:R-:W-:-:S04]  /*4cc0*/  @P2 FADD.FTZ R68, R48, R68 ;  /* 0x0000004430442221 */ /* 0x000fc80000010000 */
.L_x_41256:
[----:B0----5:R-:W-:-:S03]  /*4cd0*/  IMAD.MOV.U32 R56, RZ, RZ, R68 ;  /* 0x000000ffff387224 */ /* 0x021fc600078e0044 */
.L_x_41257:
[----:B------:R-:W-:Y:S05]  /*4ce0*/  @P3 BRA `(.L_x_41258) ;  /* 0x0000007000003947 */ /* 0x000fea0003800000 */
[----:B------:R-:W-:-:S04]  /*4cf0*/  ISETP.NE.U32.AND P4, PT, RZ, c[0x0][0x180], PT ;  /* 0x00006000ff007a0c */ /* 0x000fc80003f85070 */
[----:B------:R-:W-:-:S13]  /*4d00*/  ISETP.NE.AND.EX P4, PT, RZ, c[0x0][0x184], PT, P4 ;  /* 0x00006100ff007a0c */ /* 0x000fda0003f85340 */
[----:B------:R-:W-:Y:S05]  /*4d10*/  @P4 BRA `(.L_x_41259) ;  /* 0x0000002000004947 */ /* 0x000fea0003800000 */
[----:B------:R-:W-:Y:S05]  /*4d20*/  @P0 BRA `(.L_x_41260) ;  /* 0x0000005000000947 */ /* 0x000fea0003800000 */
[----:B------:R-:W-:Y:S05]  /*4d30*/  BRA `(.L_x_41261) ;  /* 0x0000005000007947 */ /* 0x000fea0003800000 */
.L_x_41259:
[----:B-----5:R-:W-:Y:S01]  /*4d40*/  FADD.FTZ R69, R49, R69 ;  /* 0x0000004531457221 */ /* 0x020fe20000010000 */
[----:B------:R-:W-:Y:S05]  /*4d50*/  BRA `(.L_x_41260) ;  /* 0x0000002000007947 */ /* 0x000fea0003800000 */
.L_x_41258:
[----:B-----5:R-:W-:-:S04]  /*4d60*/  FADD.FTZ R69, R45, R69 ;  /* 0x000000452d457221 */ /* 0x020fc80000010000 */
[----:B------:R-:W-:-:S05]  /*4d70*/  @P2 FADD.FTZ R69, R49, R69 ;  /* 0x0000004531452221 */ /* 0x000fca0000010000 */
.L_x_41260:
[----:B0----5:R-:W-:Y:S02]  /*4d80*/  MOV R57, R69 ;  /* 0x0000004500397202 */ /* 0x021fe40000000f00 */
.L_x_41261:
[----:B------:R-:W-:Y:S05]  /*4d90*/  @P3 BRA `(.L_x_41262) ;  /* 0x0000007000003947 */ /* 0x000fea0003800000 */
[----:B------:R-:W-:-:S04]  /*4da0*/  ISETP.NE.U32.AND P4, PT, RZ, c[0x0][0x180], PT ;  /* 0x00006000ff007a0c */ /* 0x000fc80003f85070 */
[----:B------:R-:W-:-:S13]  /*4db0*/  ISETP.NE.AND.EX P4, PT, RZ, c[0x0][0x184], PT, P4 ;  /* 0x00006100ff007a0c */ /* 0x000fda0003f85340 */
[----:B------:R-:W-:Y:S05]  /*4dc0*/  @P4 BRA `(.L_x_41263) ;  /* 0x0000002000004947 */ /* 0x000fea0003800000 */
[----:B------:R-:W-:Y:S05]  /*4dd0*/  @P0 BRA `(.L_x_41264) ;  /* 0x0000005000000947 */ /* 0x000fea0003800000 */
[----:B------:R-:W-:Y:S05]  /*4de0*/  BRA `(.L_x_41265) ;  /* 0x0000005000007947 */ /* 0x000fea0003800000 */
.L_x_41263:
[----:B-----5:R-:W-:Y:S01]  /*4df0*/  FADD.FTZ R70, R50, R70 ;  /* 0x0000004632467221 */ /* 0x020fe20000010000 */
[----:B------:R-:W-:Y:S05]  /*4e00*/  BRA `(.L_x_41264) ;  /* 0x0000002000007947 */ /* 0x000fea0003800000 */
.L_x_41262:
[----:B-----5:R-:W-:-:S04]  /*4e10*/  FADD.FTZ R70, R46, R70 ;  /* 0x000000462e467221 */ /* 0x020fc80000010000 */
[----:B------:R-:W-:-:S04]  /*4e20*/  @P2 FADD.FTZ R70, R50, R70 ;  /* 0x0000004632462221 */ /* 0x000fc80000010000 */
.L_x_41264:
[----:B0----5:R-:W-:-:S03]  /*4e30*/  IMAD.MOV.U32 R58, RZ, RZ, R70 ;  /* 0x000000ffff3a7224 */ /* 0x021fc600078e0046 */
.L_x_41265:
[----:B------:R-:W-:Y:S05]  /*4e40*/  @P3 BRA `(.L_x_41266) ;  /* 0x0000007000003947 */ /* 0x000fea0003800000 */
[----:B------:R-:W-:-:S04]  /*4e50*/  ISETP.NE.U32.AND P2, PT, RZ, c[0x0][0x180], PT ;  /* 0x00006000ff007a0c */ /* 0x000fc80003f45070 */
[----:B------:R-:W-:-:S13]  /*4e60*/  ISETP.NE.AND.EX P2, PT, RZ, c[0x0][0x184], PT, P2 ;  /* 0x00006100ff007a0c */ /* 0x000fda0003f45320 */
[----:B------:R-:W-:Y:S05]  /*4e70*/  @P2 BRA `(.L_x_41267) ;  /* 0x0000002000002947 */ /* 0x000fea0003800000 */
[----:B------:R-:W-:Y:S05]  /*4e80*/  @P0 BRA `(.L_x_41268) ;  /* 0x0000005000000947 */ /* 0x000fea0003800000 */
[----:B------:R-:W-:Y:S05]  /*4e90*/  BRA `(.L_x_41269) ;  /* 0x0000005000007947 */ /* 0x000fea0003800000 */
.L_x_41267:
[----:B-----5:R-:W-:Y:S01]  /*4ea0*/  FADD.FTZ R71, R51, R71 ;  /* 0x0000004733477221 */ /* 0x020fe20000010000 */
[----:B------:R-:W-:Y:S05]  /*4eb0*/  BRA `(.L_x_41268) ;  /* 0x0000002000007947 */ /* 0x000fea0003800000 */
.L_x_41266:
[----:B-----5:R-:W-:-:S04]  /*4ec0*/  FADD.FTZ R71, R47, R71 ;  /* 0x000000472f477221 */ /* 0x020fc80000010000 */
[----:B------:R-:W-:-:S05]  /*4ed0*/  @P2 FADD.FTZ R71, R51, R71 ;  /* 0x0000004733472221 */ /* 0x000fca0000010000 */
.L_x_41268:
[----:B0----5:R-:W-:Y:S02]  /*4ee0*/  MOV R59, R71 ;  /* 0x00000047003b7202 */ /* 0x021fe40000000f00 */
.L_x_41269:
[----:B0-----:R-:W-:-:S04]  /*4ef0*/  @P0 LEA R120, P2, R122, c[0x0][0x188], 0x4 ;  /* 0x000062007a780a11 */ /* 0x001fc800078420ff */
[C---:B------:R-:W-:Y:S02]  /*4f00*/  @P0 LEA.HI.X R121, R122.reuse, c[0x0][0x18c], RZ, 0x4, P2 ;  /* 0x000063007a790a11 */ /* 0x040fe400010f24ff */
[----:B------:R-:W-:-:S03]  /*4f10*/  IADD3 R122, R122, 0x20, RZ ;  /* 0x000000207a7a7810 */ /* 0x000fc60007ffe0ff */
[----:B------:R0:W-:Y:S04]  /*4f20*/  @P0 STG.E.128 [R120.64], R56 ;  /* 0x0000003878000986 */ /* 0x0001e8000c101d04 */
.L_x_41253:
[----:B------:R-:W-:Y:S05]  /*4f30*/  BSYNC B0 ;  /* 0x0000000000007941 */ /* 0x000fea0003800000 */
.L_x_41252:
        /* <DEDUP_REMOVED lines=24> */
.L_x_41273:
[----:B-----5:R-:W-:Y:S01]  /*50c0*/  FADD.FTZ R72, R48, R72 ;  /* 0x0000004830487221 */ /* 0x020fe20000010000 */
[----:B------:R-:W-:Y:S05]  /*50d0*/  BRA `(.L_x_41274) ;  /* 0x0000002000007947 */ /* 0x000fea0003800000 */
.L_x_41272:
[----:B-----5:R-:W-:-:S04]  /*50e0*/  FADD.FTZ R72, R44, R72 ;  /* 0x000000482c487221 */ /* 0x020fc80000010000 */
[----:B------:R-:W-:-:S05]  /*50f0*/  @P2 FADD.FTZ R72, R48, R72 ;  /* 0x0000004830482221 */ /* 0x000fca0000010000 */
.L_x_41274:
[----:B0----5:R-:W-:Y:S02]  /*5100*/  MOV R56, R72 ;  /* 0x0000004800387202 */ /* 0x021fe40000000f00 */
.L_x_41275:
[----:B------:R-:W-:Y:S05]  /*5110*/  @P3 BRA `(.L_x_41276) ;  /* 0x0000007000003947 */ /* 0x000fea0003800000 */
[----:B------:R-:W-:-:S04]  /*5120*/  ISETP.NE.U32.AND P4, PT, RZ, c[0x0][0x180], PT ;  /* 0x00006000ff007a0c */ /* 0x000fc80003f85070 */
[----:B------:R-:W-:-:S13]  /*5130*/  ISETP.NE.AND.EX P4, PT, RZ, c[0x0][0x184], PT, P4 ;  /* 0x00006100ff007a0c */ /* 0x000fda0003f85340 */
[----:B------:R-:W-:Y:S05]  /*5140*/  @P4 BRA `(.L_x_41277) ;  /* 0x0000002000004947 */ /* 0x000fea0003800000 */
[----:B------:R-:W-:Y:S05]  /*5150*/  @P0 BRA `(.L_x_41278) ;  /* 0x0000005000000947 */ /* 0x000fea0003800000 */
[----:B------:R-:W-:Y:S05]  /*5160*/  BRA `(.L_x_41279) ;  /* 0x0000005000007947 */ /* 0x000fea0003800000 */
.L_x_41277:
[----:B-----5:R-:W-:Y:S01]  /*5170*/  FADD.FTZ R73, R49, R73 ;  /* 0x0000004931497221 */ /* 0x020fe20000010000 */
[----:B------:R-:W-:Y:S05]  /*5180*/  BRA `(.L_x_41278) ;  /* 0x0000002000007947 */ /* 0x000fea0003800000 */
.L_x_41276:
[----:B-----5:R-:W-:-:S04]  /*5190*/  FADD.FTZ R73, R45, R73 ;  /* 0x000000492d497221 */ /* 0x020fc80000010000 */
[----:B------:R-:W-:-:S04]  /*51a0*/  @P2 FADD.FTZ R73, R49, R73 ;  /* 0x0000004931492221 */ /* 0x000fc80000010000 */
.L_x_41278:
[----:B0----5:R-:W-:-:S03]  /*51b0*/  IMAD.MOV.U32 R57, RZ, RZ, R73 ;  /* 0x000000ffff397224 */ /* 0x021fc600078e0049 */
.L_x_41279:
[----:B------:R-:W-:Y:S05]  /*51c0*/  @P3 BRA `(.L_x_41280) ;  /* 0x0000007000003947 */ /* 0x000fea0003800000 */
[----:B------:R-:W-:-:S04]  /*51d0*/  ISETP.NE.U32.AND P4, PT, RZ, c[0x0][0x180], PT ;  /* 0x00006000ff007a0c */ /* 0x000fc80003f85070 */
[----:B------:R-:W-:-:S13]  /*51e0*/  ISETP.NE.AND.EX P4, PT, RZ, c[0x0][0x184], PT, P4 ;  /* 0x00006100ff007a0c */ /* 0x000fda0003f85340 */
[----:B------:R-:W-:Y:S05]  /*51f0*/  @P4 BRA `(.L_x_41281) ;  /* 0x0000002000004947 */ /* 0x000fea0003800000 */
[----:B------:R-:W-:Y:S05]  /*5200*/  @P0 BRA `(.L_x_41282) ;  /* 0x0000005000000947 */ /* 0x000fea0003800000 */
[----:B------:R-:W-:Y:S05]  /*5210*/  BRA `(.L_x_41283) ;  /* 0x0000005000007947 */ /* 0x000fea0003800000 */
.L_x_41281:
[----:B-----5:R-:W-:Y:S01]  /*5220*/  FADD.FTZ R74, R50, R74 ;  /* 0x0000004a324a7221 */ /* 0x020fe20000010000 */
[----:B------:R-:W-:Y:S05]  /*5230*/  BRA `(.L_x_41282) ;  /* 0x0000002000007947 */ /* 0x000fea0003800000 */
.L_x_41280:
[----:B-----5:R-:W-:-:S04]  /*5240*/  FADD.FTZ R74, R46, R74 ;  /* 0x0000004a2e4a7221 */ /* 0x020fc80000010000 */
[----:B------:R-:W-:-:S05]  /*5250*/  @P2 FADD.FTZ R74, R50, R74 ;  /* 0x0000004a324a2221 */ /* 0x000fca0000010000 */
.L_x_41282:
[----:B0----5:R-:W-:Y:S02]  /*5260*/  MOV R58, R74 ;  /* 0x0000004a003a7202 */ /* 0x021fe40000000f00 */
.L_x_41283:
[----:B------:R-:W-:Y:S05]  /*5270*/  @P3 BRA `(.L_x_41284) ;  /* 0x0000007000003947 */ /* 0x000fea0003800000 */
[----:B------:R-:W-:-:S04]  /*5280*/  ISETP.NE.U32.AND P2, PT, RZ, c[0x0][0x180], PT ;  /* 0x00006000ff007a0c */ /* 0x000fc80003f45070 */
[----:B------:R-:W-:-:S13]  /*5290*/  ISETP.NE.AND.EX P2, PT, RZ, c[0x0][0x184], PT, P2 ;  /* 0x00006100ff007a0c */ /* 0x000fda0003f45320 */
[----:B------:R-:W-:Y:S05]  /*52a0*/  @P2 BRA `(.L_x_41285) ;  /* 0x0000002000002947 */ /* 0x000fea0003800000 */
[----:B------:R-:W-:Y:S05]  /*52b0*/  @P0 BRA `(.L_x_41286) ;  /* 0x0000005000000947 */ /* 0x000fea0003800000 */
[----:B------:R-:W-:Y:S05]  /*52c0*/  BRA `(.L_x_41287) ;  /* 0x0000005000007947 */ /* 0x000fea0003800000 */
.L_x_41285:
[----:B-----5:R-:W-:Y:S01]  /*52d0*/  FADD.FTZ R75, R51, R75 ;  /* 0x0000004b334b7221 */ /* 0x020fe20000010000 */
[----:B------:R-:W-:Y:S05]  /*52e0*/  BRA `(.L_x_41286) ;  /* 0x0000002000007947 */ /* 0x000fea0003800000 */
.L_x_41284:
[----:B-----5:R-:W-:-:S04]  /*52f0*/  FADD.FTZ R75, R47, R75 ;  /* 0x0000004b2f4b7221 */ /* 0x020fc80000010000 */
[----:B------:R-:W-:-:S04]  /*5300*/  @P2 FADD.FTZ R75, R51, R75 ;  /* 0x0000004b334b2221 */ /* 0x000fc80000010000 */
.L_x_41286:
[----:B0----5:R-:W-:-:S03]  /*5310*/  IMAD.MOV.U32 R59, RZ, RZ, R75 ;  /* 0x000000ffff3b7224 */ /* 0x021fc600078e004b */
.L_x_41287:
[----:B0-----:R-:W-:-:S04]  /*5320*/  @P0 LEA R120, P2, R122, c[0x0][0x188], 0x4 ;  /* 0x000062007a780a11 */ /* 0x001fc800078420ff */
[C---:B------:R-:W-:Y:S02]  /*5330*/  @P0 LEA.HI.X R121, R122.reuse, c[0x0][0x18c], RZ, 0x4, P2 ;  /* 0x000063007a790a11 */ /* 0x040fe400010f24ff */
[----:B------:R-:W-:-:S03]  /*5340*/  IADD3 R122, R122, 0x20, RZ ;  /* 0x000000207a7a7810 */ /* 0x000fc60007ffe0ff */
[----:B------:R0:W-:Y:S04]  /*5350*/  @P0 STG.E.128 [R120.64], R56 ;  /* 0x0000003878000986 */ /* 0x0001e8000c101d04 */
.L_x_41271:
[----:B------:R-:W-:Y:S05]  /*5360*/  BSYNC B0 ;  /* 0x0000000000007941 */ /* 0x000fea0003800000 */
.L_x_41270:
        /* <DEDUP_REMOVED lines=24> */
.L_x_41291:
[----:B-----5:R-:W-:Y:S01]  /*54f0*/  FADD.FTZ R76, R48, R76 ;  /* 0x0000004c304c7221 */ /* 0x020fe20000010000 */
[----:B------:R-:W-:Y:S05]  /*5500*/  BRA `(.L_x_41292) ;  /* 0x0000002000007947 */ /* 0x000fea0003800000 */
.L_x_41290:
[----:B-----5:R-:W-:-:S04]  /*5510*/  FADD.FTZ R76, R44, R76 ;  /* 0x0000004c2c4c7221 */ /* 0x020fc80000010000 */
[----:B------:R-:W-:-:S04]  /*5520*/  @P2 FADD.FTZ R76, R48, R76 ;  /* 0x0000004c304c2221 */ /* 0x000fc80000010000 */
.L_x_41292:
[----:B0----5:R-:W-:-:S03]  /*5530*/  IMAD.MOV.U32 R56, RZ, RZ, R76 ;  /* 0x000000ffff387224 */ /* 0x021fc600078e004c */
.L_x_41293:
[----:B------:R-:W-:Y:S05]  /*5540*/  @P3 BRA `(.L_x_41294) ;  /* 0x0000007000003947 */ /* 0x000fea0003800000 */
[----:B------:R-:W-:-:S04]  /*5550*/  ISETP.NE.U32.AND P4, PT, RZ, c[0x0][0x180], PT ;  /* 0x00006000ff007a0c */ /* 0x000fc80003f85070 */
[----:B------:R-:W-:-:S13]  /*5560*/  ISETP.NE.AND.EX P4, PT, RZ, c[0x0][0x184], PT, P4 ;  /* 0x00006100ff007a0c */ /* 0x000fda0003f85340 */
[----:B------:R-:W-:Y:S05]  /*5570*/  @P4 BRA `(.L_x_41295) ;  /* 0x0000002000004947 */ /* 0x000fea0003800000 */
[----:B------:R-:W-:Y:S05]  /*5580*/  @P0 BRA `(.L_x_41296) ;  /* 0x0000005000000947 */ /* 0x000fea0003800000 */
[----:B------:R-:W-:Y:S05]  /*5590*/  BRA `(.L_x_41297) ;  /* 0x0000005000007947 */ /* 0x000fea0003800000 */
.L_x_41295:
[----:B-----5:R-:W-:Y:S01]  /*55a0*/  FADD.FTZ R77, R49, R77 ;  /* 0x0000004d314d7221 */ /* 0x020fe20000010000 */
[----:B------:R-:W-:Y:S05]  /*55b0*/  BRA `(.L_x_41296) ;  /* 0x0000002000007947 */ /* 0x000fea0003800000 */
.L_x_41294:
[----:B-----5:R-:W-:-:S04]  /*55c0*/  FADD.FTZ R77, R45, R77 ;  /* 0x0000004d2d4d7221 */ /* 0x020fc80000010000 */
[----:B------:R-:W-:-:S05]  /*55d0*/  @P2 FADD.FTZ R77, R49, R77 ;  /* 0x0000004d314d2221 */ /* 0x000fca0000010000 */
.L_x_41296:
[----:B0----5:R-:W-:Y:S02]  /*55e0*/  MOV R57, R77 ;  /* 0x0000004d00397202 */ /* 0x021fe40000000f00 */
.L_x_41297:
[----:B------:R-:W-:Y:S05]  /*55f0*/  @P3 BRA `(.L_x_41298) ;  /* 0x0000007000003947 */ /* 0x000fea0003800000 */
[----:B------:R-:W-:-:S04]  /*5600*/  ISETP.NE.U32.AND P4, PT, RZ, c[0x0][0x180], PT ;  /* 0x00006000ff007a0c */ /* 0x000fc80003f85070 */
[----:B------:R-:W-:-:S13]  /*5610*/  ISETP.NE.AND.EX P4, PT, RZ, c[0x0][0x184], PT, P4 ;  /* 0x00006100ff007a0c */ /* 0x000fda0003f85340 */
[----:B------:R-:W-:Y:S05]  /*5620*/  @P4 BRA `(.L_x_41299) ;  /* 0x0000002000004947 */ /* 0x000fea0003800000 */
[----:B------:R-:W-:Y:S05]  /*5630*/  @P0 BRA `(.L_x_41300) ;  /* 0x0000005000000947 */ /* 0x000fea0003800000 */
[----:B------:R-:W-:Y:S05]  /*5640*/  BRA `(.L_x_41301) ;  /* 0x0000005000007947 */ /* 0x000fea0003800000 */
.L_x_41299:
[----:B-----5:R-:W-:Y:S01]  /*5650*/  FADD.FTZ R78, R50, R78 ;  /* 0x0000004e324e7221 */ /* 0x020fe20000010000 */
[----:B------:R-:W-:Y:S05]  /*5660*/  BRA `(.L_x_41300) ;  /* 0x0000002000007947 */ /* 0x000fea0003800000 */
.L_x_41298:
[----:B-----5:R-:W-:-:S04]  /*5670*/  FADD.FTZ R78, R46, R78 ;  /* 0x0000004e2e4e7221 */ /* 0x020fc80000010000 */
[----:B------:R-:W-:-:S04]  /*5680*/  @P2 FADD.FTZ R78, R50, R78 ;  /* 0x0000004e324e2221 */ /* 0x000fc80000010000 */
.L_x_41300:
[----:B0----5:R-:W-:-:S03]  /*5690*/  IMAD.MOV.U32 R58, RZ, RZ, R78 ;  /* 0x000000ffff3a7224 */ /* 0x021fc600078e004e */
.L_x_41301:
[----:B------:R-:W-:Y:S05]  /*56a0*/  @P3 BRA `(.L_x_41302) ;  /* 0x0000007000003947 */ /* 0x000fea0003800000 */
[----:B------:R-:W-:-:S04]  /*56b0*/  ISETP.NE.U32.AND P2, PT, RZ, c[0x0][0x180], PT ;  /* 0x00006000ff007a0c */ /* 0x000fc80003f45070 */
[----:B------:R-:W-:-:S13]  /*56c0*/  ISETP.NE.AND.EX P2, PT, RZ, c[0x0][0x184], PT, P2 ;  /* 0x00006100ff007a0c */ /* 0x000fda0003f45320 */
[----:B------:R-:W-:Y:S05]  /*56d0*/  @P2 BRA `(.L_x_41303) ;  /* 0x0000002000002947 */ /* 0x000fea0003800000 */
[----:B------:R-:W-:Y:S05]  /*56e0*/  @P0 BRA `(.L_x_41304) ;  /* 0x0000005000000947 */ /* 0x000fea0003800000 */
[----:B------:R-:W-:Y:S05]  /*56f0*/  BRA `(.L_x_41305) ;  /* 0x0000005000007947 */ /* 0x000fea0003800000 */
.L_x_41303:
[----:B-----5:R-:W-:Y:S01]  /*5700*/  FADD.FTZ R79, R51, R79 ;  /* 0x0000004f334f7221 */ /* 0x020fe20000010000 */
[----:B------:R-:W-:Y:S05]  /*5710*/  BRA `(.L_x_41304) ;  /* 0x0000002000007947 */ /* 0x000fea0003800000 */
.L_x_41302:
[----:B-----5:R-:W-:-:S04]  /*5720*/  FADD.FTZ R79, R47, R79 ;  /* 0x0000004f2f4f7221 */ /* 0x020fc80000010000 */
[----:B------:R-:W-:-:S05]  /*5730*/  @P2 FADD.FTZ R79, R51, R79 ;  /* 0x0000004f334f2221 */ /* 0x000fca0000010000 */
.L_x_41304:
[----:B0----5:R-:W-:Y:S02]  /*5740*/  MOV R59, R79 ;  /* 0x0000004f003b7202 */ /* 0x021fe40000000f00 */
.L_x_41305:
[----:B0-----:R-:W-:-:S04]  /*5750*/  @P0 LEA R120, P2, R122, c[0x0][0x188], 0x4 ;  /* 0x000062007a780a11 */ /* 0x001fc800078420ff */
[C---:B------:R-:W-:Y:S02]  /*5760*/  @P0 LEA.HI.X R121, R122.reuse, c[0x0][0x18c], RZ, 0x4, P2 ;  /* 0x000063007a790a11 */ /* 0x040fe400010f24ff */
[----:B------:R-:W-:-:S03]  /*5770*/  IADD3 R122, R122, 0x20, RZ ;  /* 0x000000207a7a7810 */ /* 0x000fc60007ffe0ff */
[----:B------:R0:W-:Y:S04]  /*5780*/  @P0 STG.E.128 [R120.64], R56 ;  /* 0x0000003878000986 */ /* 0x0001e8000c101d04 */
.L_x_41289:
[----:B------:R-:W-:Y:S05]  /*5790*/  BSYNC B0 ;  /* 0x0000000000007941 */ /* 0x000fea0003800000 */
.L_x_41288:
        /* <DEDUP_REMOVED lines=24> */
.L_x_41309:
[----:B-----5:R-:W-:Y:S01]  /*5920*/  FADD.FTZ R80, R48, R80 ;  /* 0x0000005030507221 */ /* 0x020fe20000010000 */
[----:B------:R-:W-:Y:S05]  /*5930*/  BRA `(.L_x_41310) ;  /* 0x0000002000007947 */ /* 0x000fea0003800000 */
.L_x_41308:
[----:B-----5:R-:W-:-:S04]  /*5940*/  FADD.FTZ R80, R44, R80 ;  /* 0x000000502c507221 */ /* 0x020fc80000010000 */
[----:B------:R-:W-:-:S05]  /*5950*/  @P2 FADD.FTZ R80, R48, R80 ;  /* 0x0000005030502221 */ /* 0x000fca0000010000 */
.L_x_41310:
[----:B0----5:R-:W-:Y:S02]  /*5960*/  MOV R56, R80 ;  /* 0x0000005000387202 */ /* 0x021fe40000000f00 */
.L_x_41311:
[----:B------:R-:W-:Y:S05]  /*5970*/  @P3 BRA `(.L_x_41312) ;  /* 0x0000007000003947 */ /* 0x000fea0003800000 */
[----:B------:R-:W-:-:S04]  /*5980*/  ISETP.NE.U32.AND P4, PT, RZ, c[0x0][0x180], PT ;  /* 0x00006000ff007a0c */ /* 0x000fc80003f85070 */
[----:B------:R-:W-:-:S13]  /*5990*/  ISETP.NE.AND.EX P4, PT, RZ, c[0x0][0x184], PT, P4 ;  /* 0x00006100ff007a0c */ /* 0x000fda0003f85340 */
[----:B------:R-:W-:Y:S05]  /*59a0*/  @P4 BRA `(.L_x_41313) ;  /* 0x0000002000004947 */ /* 0x000fea0003800000 */
[----:B------:R-:W-:Y:S05]  /*59b0*/  @P0 BRA `(.L_x_41314) ;  /* 0x0000005000000947 */ /* 0x000fea0003800000 */
[----:B------:R-:W-:Y:S05]  /*59c0*/  BRA `(.L_x_41315) ;  /* 0x0000005000007947 */ /* 0x000fea0003800000 */
.L_x_41313:
[----:B-----5:R-:W-:Y:S01]  /*59d0*/  FADD.FTZ R81, R49, R81 ;  /* 0x0000005131517221 */ /* 0x020fe20000010000 */
[----:B------:R-:W-:Y:S05]  /*59e0*/  BRA `(.L_x_41314) ;  /* 0x0000002000007947 */ /* 0x000fea0003800000 */
.L_x_41312:
[----:B-----5:R-:W-:-:S04]  /*59f0*/  FADD.FTZ R81, R45, R81 ;  /* 0x000000512d517221 */ /* 0x020fc80000010000 */
[----:B------:R-:W-:-:S04]  /*5a00*/  @P2 FADD.FTZ R81, R49, R81 ;  /* 0x0000005131512221 */ /* 0x000fc80000010000 */
.L_x_41314:
[----:B0----5:R-:W-:-:S03]  /*5a10*/  IMAD.MOV.U32 R57, RZ, RZ, R81 ;  /* 0x000000ffff397224 */ /* 0x021fc600078e0051 */
.L_x_41315:
[----:B------:R-:W-:Y:S05]  /*5a20*/  @P3 BRA `(.L_x_41316) ;  /* 0x0000007000003947 */ /* 0x000fea0003800000 */
[----:B------:R-:W-:-:S04]  /*5a30*/  ISETP.NE.U32.AND P4, PT, RZ, c[0x0][0x180], PT ;  /* 0x00006000ff007a0c */ /* 0x000fc80003f85070 */
[----:B------:R-:W-:-:S13]  /*5a40*/  ISETP.NE.AND.EX P4, PT, RZ, c[0x0][0x184], PT, P4 ;  /* 0x00006100ff007a0c */ /* 0x000fda0003f85340 */
[----:B------:R-:W-:Y:S05]  /*5a50*/  @P4 BRA `(.L_x_41317) ;  /* 0x0000002000004947 */ /* 0x000fea0003800000 */
[----:B------:R-:W-:Y:S05]  /*5a60*/  @P0 BRA `(.L_x_41318) ;  /* 0x0000005000000947 */ /* 0x000fea0003800000 */
[----:B------:R-:W-:Y:S05]  /*5a70*/  BRA `(.L_x_41319) ;  /* 0x0000005000007947 */ /* 0x000fea0003800000 */
.L_x_41317:
[----:B-----5:R-:W-:Y:S01]  /*5a80*/  FADD.FTZ R82, R50, R82 ;  /* 0x0000005232527221 */ /* 0x020fe20000010000 */
[----:B------:R-:W-:Y:S05]  /*5a90*/  BRA `(.L_x_41318) ;  /* 0x0000002000007947 */ /* 0x000fea0003800000 */
.L_x_41316:
[----:B-----5:R-:W-:-:S04]  /*5aa0*/  FADD.FTZ R82, R46, R82 ;  /* 0x000000522e527221 */ /* 0x020fc80000010000 */
[----:B------:R-:W-:-:S05]  /*5ab0*/  @P2 FADD.FTZ R82, R50, R82 ;  /* 0x0000005232522221 */ /* 0x000fca0000010000 */
.L_x_41318:
[----:B0----5:R-:W-:Y:S02]  /*5ac0*/  MOV R58, R82 ;  /* 0x00000052003a7202 */ /* 0x021fe40000000f00 */
.L_x_41319:
[----:B------:R-:W-:Y:S05]  /*5ad0*/  @P3 BRA `(.L_x_41320) ;  /* 0x0000007000003947 */ /* 0x000fea0003800000 */
[----:B------:R-:W-:-:S04]  /*5ae0*/  ISETP.NE.U32.AND P2, PT, RZ, c[0x0][0x180], PT ;  /* 0x00006000ff007a0c */ /* 0x000fc80003f45070 */
[----:B------:R-:W-:-:S13]  /*5af0*/  ISETP.NE.AND.EX P2, PT, RZ, c[0x0][0x184], PT, P2 ;  /* 0x00006100ff007a0c */ /* 0x000fda0003f45320 */
[----:B------:R-:W-:Y:S05]  /*5b00*/  @P2 BRA `(.L_x_41321) ;  /* 0x0000002000002947 */ /* 0x000fea0003800000 */
[----:B------:R-:W-:Y:S05]  /*5b10*/  @P0 BRA `(.L_x_41322) ;  /* 0x0000005000000947 */ /* 0x000fea0003800000 */
[----:B------:R-:W-:Y:S05]  /*5b20*/  BRA `(.L_x_41323) ;  /* 0x0000005000007947 */ /* 0x000fea0003800000 */
.L_x_41321:
[----:B-----5:R-:W-:Y:S01]  /*5b30*/  FADD.FTZ R83, R51, R83 ;  /* 0x0000005333537221 */ /* 0x020fe20000010000 */
[----:B------:R-:W-:Y:S05]  /*5b40*/  BRA `(.L_x_41322) ;  /* 0x0000002000007947 */ /* 0x000fea0003800000 */
.L_x_41320:
[----:B-----5:R-:W-:-:S04]  /*5b50*/  FADD.FTZ R83, R47, R83 ;  /* 0x000000532f537221 */ /* 0x020fc80000010000 */
[----:B------:R-:W-:-:S04]  /*5b60*/  @P2 FADD.FTZ R83, R51, R83 ;  /* 0x0000005333532221 */ /* 0x000fc80000010000 */
.L_x_41322:
[----:B0----5:R-:W-:-:S03]  /*5b70*/  IMAD.MOV.U32 R59, RZ, RZ, R83 ;  /* 0x000000ffff3b7224 */ /* 0x021fc600078e0053 */
.L_x_41323:
[----:B0-----:R-:W-:-:S04]  /*5b80*/  @P0 LEA R120, P2, R122, c[0x0][0x188], 0x4 ;  /* 0x000062007a780a11 */ /* 0x001fc800078420ff */
[C---:B------:R-:W-:Y:S02]  /*5b90*/  @P0 LEA.HI.X R121, R122.reuse, c[0x0][0x18c], RZ, 0x4, P2 ;  /* 0x000063007a790a11 */ /* 0x040fe400010f24ff */
[----:B------:R-:W-:-:S03]  /*5ba0*/  IADD3 R122, R122, 0x20, RZ ;  /* 0x000000207a7a7810 */ /* 0x000fc60007ffe0ff */
[----:B------:R0:W-:Y:S04]  /*5bb0*/  @P0 STG.E.128 [R120.64], R56 ;  /* 0x0000003878000986 */ /* 0x0001e8000c101d04 */
.L_x_41307:
[----:B------:R-:W-:Y:S05]  /*5bc0*/  BSYNC B0 ;  /* 0x0000000000007941 */ /* 0x000fea0003800000 */
.L_x_41306:
        /* <DEDUP_REMOVED lines=24> */
.L_x_41327:
[----:B-----5:R-:W-:Y:S01]  /*5d50*/  FADD.FTZ R84, R48, R84 ;  /* 0x0000005430547221 */ /* 0x020fe20000010000 */
[----:B------:R-:W-:Y:S05]  /*5d60*/  BRA `(.L_x_41328) ;  /* 0x0000002000007947 */ /* 0x000fea0003800000 */
.L_x_41326:
[----:B-----5:R-:W-:-:S04]  /*5d70*/  FADD.FTZ R84, R44, R84 ;  /* 0x000000542c547221 */ /* 0x020fc80000010000 */
[----:B------:R-:W-:-:S04]  /*5d80*/  @P2 FADD.FTZ R84, R48, R84 ;  /* 0x0000005430542221 */ /* 0x000fc80000010000 */
.L_x_41328:
[----:B0----5:R-:W-:-:S03]  /*5d90*/  IMAD.MOV.U32 R56, RZ, RZ, R84 ;  /* 0x000000ffff387224 */ /* 0x021fc600078e0054 */
.L_x_41329:
[----:B------:R-:W-:Y:S05]  /*5da0*/  @P3 BRA `(.L_x_41330) ;  /* 0x0000007000003947 */ /* 0x000fea0003800000 */
[----:B------:R-:W-:-:S04]  /*5db0*/  ISETP.NE.U32.AND P4, PT, RZ, c[0x0][0x180], PT ;  /* 0x00006000ff007a0c */ /* 0x000fc80003f85070 */
[----:B------:R-:W-:-:S13]  /*5dc0*/  ISETP.NE.AND.EX P4, PT, RZ, c[0x0][0x184], PT, P4 ;  /* 0x00006100ff007a0c */ /* 0x000fda0003f85340 */
[----:B------:R-:W-:Y:S05]  /*5dd0*/  @P4 BRA `(.L_x_41331) ;  /* 0x0000002000004947 */ /* 0x000fea0003800000 */
[----:B------:R-:W-:Y:S05]  /*5de0*/  @P0 BRA `(.L_x_41332) ;  /* 0x0000005000000947 */ /* 0x000fea0003800000 */
[----:B------:R-:W-:Y:S05]  /*5df0*/  BRA `(.L_x_41333) ;  /* 0x0000005000007947 */ /* 0x000fea0003800000 */
.L_x_41331:
[----:B-----5:R-:W-:Y:S01]  /*5e00*/  FADD.FTZ R85, R49, R85 ;  /* 0x0000005531557221 */ /* 0x020fe20000010000 */
[----:B------:R-:W-:Y:S05]  /*5e10*/  BRA `(.L_x_41332) ;  /* 0x0000002000007947 */ /* 0x000fea0003800000 */
.L_x_41330:
[----:B-----5:R-:W-:-:S04]  /*5e20*/  FADD.FTZ R85, R45, R85 ;  /* 0x000000552d557221 */ /* 0x020fc80000010000 */
[----:B------:R-:W-:-:S05]  /*5e30*/  @P2 FADD.FTZ R85, R49, R85 ;  /* 0x0000005531552221 */ /* 0x000fca0000010000 */
.L_x_41332:
[----:B0----5:R-:W-:Y:S02]  /*5e40*/  MOV R57, R85 ;  /* 0x0000005500397202 */ /* 0x021fe40000000f00 */
.L_x_41333:
[----:B------:R-:W-:Y:S05]  /*5e50*/  @P3 BRA `(.L_x_41334) ;  /* 0x0000007000003947 */ /* 0x000fea0003800000 */
[----:B------:R-:W-:-:S04]  /*5e60*/  ISETP.NE.U32.AND P4, PT, RZ, c[0x0][0x180], PT ;  /* 0x00006000ff007a0c */ /* 0x000fc80003f85070 */
[----:B------:R-:W-:-:S13]  /*5e70*/  ISETP.NE.AND.EX P4, PT, RZ, c[0x0][0x184], PT, P4 ;  /* 0x00006100ff007a0c */ /* 0x000fda0003f85340 */
[----:B------:R-:W-:Y:S05]  /*5e80*/  @P4 BRA `(.L_x_41335) ;  /* 0x0000002000004947 */ /* 0x000fea0003800000 */
[----:B------:R-:W-:Y:S05]  /*5e90*/  @P0 BRA `(.L_x_41336) ;  /* 0x0000005000000947 */ /* 0x000fea0003800000 */
[----:B------:R-:W-:Y:S05]  /*5ea0*/  BRA `(.L_x_41337) ;  /* 0x0000005000007947 */ /* 0x000fea0003800000 */
.L_x_41335:
[----:B-----5:R-:W-:Y:S01]  /*5eb0*/  FADD.FTZ R86, R50, R86 ;  /* 0x0000005632567221 */ /* 0x020fe20000010000 */
[----:B------:R-:W-:Y:S05]  /*5ec0*/  BRA `(.L_x_41336) ;  /* 0x0000002000007947 */ /* 0x000fea0003800000 */
.L_x_41334:
[----:B-----5:R-:W-:-:S04]  /*5ed0*/  FADD.FTZ R86, R46, R86 ;  /* 0x000000562e567221 */ /* 0x020fc80000010000 */
[----:B------:R-:W-:-:S04]  /*5ee0*/  @P2 FADD.FTZ R86, R50, R86 ;  /* 0x0000005632562221 */ /* 0x000fc80000010000 */
.L_x_41336:
[----:B0----5:R-:W-:-:S03]  /*5ef0*/  IMAD.MOV.U32 R58, RZ, RZ, R86 ;  /* 0x000000ffff3a7224 */ /* 0x021fc600078e0056 */
.L_x_41337:
[----:B------:R-:W-:Y:S05]  /*5f00*/  @P3 BRA `(.L_x_41338) ;  /* 0x0000007000003947 */ /* 0x000fea0003800000 */
[----:B------:R-:W-:-:S04]  /*5f10*/  ISETP.NE.U32.AND P2, PT, RZ, c[0x0][0x180], PT ;  /* 0x00006000ff007a0c */ /* 0x000fc80003f45070 */
[----:B------:R-:W-:-:S13]  /*5f20*/  ISETP.NE.AND.EX P2, PT, RZ, c[0x0][0x184], PT, P2 ;  /* 0x00006100ff007a0c */ /* 0x000fda0003f45320 */
[----:B------:R-:W-:Y:S05]  /*5f30*/  @P2 BRA `(.L_x_41339) ;  /* 0x0000002000002947 */ /* 0x000fea0003800000 */
[----:B------:R-:W-:Y:S05]  /*5f40*/  @P0 BRA `(.L_x_41340) ;  /* 0x0000005000000947 */ /* 0x000fea0003800000 */
[----:B------:R-:W-:Y:S05]  /*5f50*/  BRA `(.L_x_41341) ;  /* 0x0000005000007947 */ /* 0x000fea0003800000 */
.L_x_41339:
[----:B-----5:R-:W-:Y:S01]  /*5f60*/  FADD.FTZ R87, R51, R87 ;  /* 0x0000005733577221 */ /* 0x020fe20000010000 */
[----:B------:R-:W-:Y:S05]  /*5f70*/  BRA `(.L_x_41340) ;  /* 0x0000002000007947 */ /* 0x000fea0003800000 */
.L_x_41338:
[----:B-----5:R-:W-:-:S04]  /*5f80*/  FADD.FTZ R87, R47, R87 ;  /* 0x000000572f577221 */ /* 0x020fc80000010000 */
[----:B------:R-:W-:-:S05]  /*5f90*/  @P2 FADD.FTZ R87, R51, R87 ;  /* 0x0000005733572221 */ /* 0x000fca0000010000 */
.L_x_41340:
[----:B0----5:R-:W-:Y:S02]  /*5fa0*/  MOV R59, R87 ;  /* 0x00000057003b7202 */ /* 0x021fe40000000f00 */
.L_x_41341:
[----:B0-----:R-:W-:-:S04]  /*5fb0*/  @P0 LEA R120, P2, R122, c[0x0][0x188], 0x4 ;  /* 0x000062007a780a11 */ /* 0x001fc800078420ff */
[C---:B------:R-:W-:Y:S02]  /*5fc0*/  @P0 LEA.HI.X R121, R122.reuse, c[0x0][0x18c], RZ, 0x4, P2 ;  /* 0x000063007a790a11 */ /* 0x040fe400010f24ff */
[----:B------:R-:W-:-:S03]  /*5fd0*/  IADD3 R122, R122, 0x20, RZ ;  /* 0x000000207a7a7810 */ /* 0x000fc60007ffe0ff */
[----:B------:R0:W-:Y:S04]  /*5fe0*/  @P0 STG.E.128 [R120.64], R56 ;  /* 0x0000003878000986 */ /* 0x0001e8000c101d04 */
.L_x_41325:
[----:B------:R-:W-:Y:S05]  /*5ff0*/  BSYNC B0 ;  /* 0x0000000000007941 */ /* 0x000fea0003800000 */
.L_x_41324:
        /* <DEDUP_REMOVED lines=24> */
.L_x_41345:
[----:B-----5:R-:W-:Y:S01]  /*6180*/  FADD.FTZ R88, R48, R88 ;  /* 0x0000005830587221 */ /* 0x020fe20000010000 */
[----:B------:R-:W-:Y:S05]  /*6190*/  BRA `(.L_x_41346) ;  /* 0x0000002000007947 */ /* 0x000fea0003800000 */
.L_x_41344:
[----:B-----5:R-:W-:-:S04]  /*61a0*/  FADD.FTZ R88, R44, R88 ;  /* 0x000000582c587221 */ /* 0x020fc80000010000 */
[----:B------:R-:W-:-:S05]  /*61b0*/  @P2 FADD.FTZ R88, R48, R88 ;  /* 0x0000005830582221 */ /* 0x000fca0000010000 */
.L_x_41346:
[----:B0----5:R-:W-:Y:S02]  /*61c0*/  MOV R56, R88 ;  /* 0x0000005800387202 */ /* 0x021fe40000000f00 */
.L_x_41347:
[----:B------:R-:W-:Y:S05]  /*61d0*/  @P3 BRA `(.L_x_41348) ;  /* 0x0000007000003947 */ /* 0x000fea0003800000 */
[----:B------:R-:W-:-:S04]  /*61e0*/  ISETP.NE.U32.AND P4, PT, RZ, c[0x0][0x180], PT ;  /* 0x00006000ff007a0c */ /* 0x000fc80003f85070 */
[----:B------:R-:W-:-:S13]  /*61f0*/  ISETP.NE.AND.EX P4, PT, RZ, c[0x0][0x184], PT, P4 ;  /* 0x00006100ff007a0c */ /* 0x000fda0003f85340 */
[----:B------:R-:W-:Y:S05]  /*6200*/  @P4 BRA `(.L_x_41349) ;  /* 0x0000002000004947 */ /* 0x000fea0003800000 */
[----:B------:R-:W-:Y:S05]  /*6210*/  @P0 BRA `(.L_x_41350) ;  /* 0x0000005000000947 */ /* 0x000fea0003800000 */
[----:B------:R-:W-:Y:S05]  /*6220*/  BRA `(.L_x_41351) ;  /* 0x0000005000007947 */ /* 0x000fea0003800000 */
.L_x_41349:
[----:B-----5:R-:W-:Y:S01]  /*6230*/  FADD.FTZ R89, R49, R89 ;  /* 0x0000005931597221 */ /* 0x020fe20000010000 */
[----:B------:R-:W-:Y:S05]  /*6240*/  BRA `(.L_x_41350) ;  /* 0x0000002000007947 */ /* 0x000fea0003800000 */
.L_x_41348:
[----:B-----5:R-:W-:-:S04]  /*6250*/  FADD.FTZ R89, R45, R89 ;  /* 0x000000592d597221 */ /* 0x020fc80000010000 */
[----:B------:R-:W-:-:S04]  /*6260*/  @P2 FADD.FTZ R89, R49, R89 ;  /* 0x0000005931592221 */ /* 0x000fc80000010000 */
.L_x_41350:
[----:B0----5:R-:W-:-:S03]  /*6270*/  IMAD.MOV.U32 R57, RZ, RZ, R89 ;  /* 0x000000ffff397224 */ /* 0x021fc600078e0059 */
.L_x_41351:
[----:B------:R-:W-:Y:S05]  /*6280*/  @P3 BRA `(.L_x_41352) ;  /* 0x0000007000003947 */ /* 0x000fea0003800000 */
[----:B------:R-:W-:-:S04]  /*6290*/  ISETP.NE.U32.AND P4, PT, RZ, c[0x0][0x180], PT ;  /* 0x00006000ff007a0c */ /* 0x000fc80003f85070 */
[----:B------:R-:W-:-:S13]  /*62a0*/  ISETP.NE.AND.EX P4, PT, RZ, c[0x0][0x184], PT, P4 ;  /* 0x00006100ff007a0c */ /* 0x000fda0003f85340 */
[----:B------:R-:W-:Y:S05]  /*62b0*/  @P4 BRA `(.L_x_41353) ;  /* 0x0000002000004947 */ /* 0x000fea0003800000 */
[----:B------:R-:W-:Y:S05]  /*62c0*/  @P0 BRA `(.L_x_41354) ;  /* 0x0000005000000947 */ /* 0x000fea0003800000 */
[----:B------:R-:W-:Y:S05]  /*62d0*/  BRA `(.L_x_41355) ;  /* 0x0000005000007947 */ /* 0x000fea0003800000 */
.L_x_41353:
[----:B-----5:R-:W-:Y:S01]  /*62e0*/  FADD.FTZ R90, R50, R90 ;  /* 0x0000005a325a7221 */ /* 0x020fe20000010000 */
[----:B------:R-:W-:Y:S05]  /*62f0*/  BRA `(.L_x_41354) ;  /* 0x0000002000007947 */ /* 0x000fea0003800000 */
.L_x_41352:
[----:B-----5:R-:W-:-:S04]  /*6300*/  FADD.FTZ R90, R46, R90 ;  /* 0x0000005a2e5a7221 */ /* 0x020fc80000010000 */
[----:B------:R-:W-:-:S05]  /*6310*/  @P2 FADD.FTZ R90, R50, R90 ;  /* 0x0000005a325a2221 */ /* 0x000fca0000010000 */
.L_x_41354:
[----:B0----5:R-:W-:Y:S02]  /*6320*/  MOV R58, R90 ;  /* 0x0000005a003a7202 */ /* 0x021fe40000000f00 */
.L_x_41355:
[----:B------:R-:W-:Y:S05]  /*6330*/  @P3 BRA `(.L_x_41356) ;  /* 0x0000007000003947 */ /* 0x000fea0003800000 */
[----:B------:R-:W-:-:S04]  /*6340*/  ISETP.NE.U32.AND P2, PT, RZ, c[0x0][0x180], PT ;  /* 0x00006000ff007a0c */ /* 0x000fc80003f45070 */
[----:B------:R-:W-:-:S13]  /*6350*/  ISETP.NE.AND.EX P2, PT, RZ, c[0x0][0x184], PT, P2 ;  /* 0x00006100ff007a0c */ /* 0x000fda0003f45320 */
[----:B------:R-:W-:Y:S05]  /*6360*/  @P2 BRA `(.L_x_41357) ;  /* 0x0000002000002947 */ /* 0x000fea0003800000 */
[----:B------:R-:W-:Y:S05]  /*6370*/  @P0 BRA `(.L_x_41358) ;  /* 0x0000005000000947 */ /* 0x000fea0003800000 */
[----:B------:R-:W-:Y:S05]  /*6380*/  BRA `(.L_x_41359) ;  /* 0x0000005000007947 */ /* 0x000fea0003800000 */
.L_x_41357:
[----:B-----5:R-:W-:Y:S01]  /*6390*/  FADD.FTZ R91, R51, R91 ;  /* 0x0000005b335b7221 */ /* 0x020fe20000010000 */
[----:B------:R-:W-:Y:S05]  /*63a0*/  BRA `(.L_x_41358) ;  /* 0x0000002000007947 */ /* 0x000fea0003800000 */
.L_x_41356:
[----:B-----5:R-:W-:-:S04]  /*63b0*/  FADD.FTZ R91, R47, R91 ;  /* 0x0000005b2f5b7221 */ /* 0x020fc80000010000 */
[----:B------:R-:W-:-:S04]  /*63c0*/  @P2 FADD.FTZ R91, R51, R91 ;  /* 0x0000005b335b2221 */ /* 0x000fc80000010000 */
.L_x_41358:
[----:B0----5:R-:W-:-:S03]  /*63d0*/  IMAD.MOV.U32 R59, RZ, RZ, R91 ;  /* 0x000000ffff3b7224 */ /* 0x021fc600078e005b */
.L_x_41359:
[----:B0-----:R-:W-:-:S04]  /*63e0*/  @P0 LEA R120, P2, R122, c[0x0][0x188], 0x4 ;  /* 0x000062007a780a11 */ /* 0x001fc800078420ff */
[C---:B------:R-:W-:Y:S02]  /*63f0*/  @P0 LEA.HI.X R121, R122.reuse, c[0x0][0x18c], RZ, 0x4, P2 ;  /* 0x000063007a790a11 */ /* 0x040fe400010f24ff */
[----:B------:R-:W-:-:S03]  /*6400*/  IADD3 R122, R122, 0x20, RZ ;  /* 0x000000207a7a7810 */ /* 0x000fc60007ffe0ff */
[----:B------:R0:W-:Y:S04]  /*6410*/  @P0 STG.E.128 [R120.64], R56 ;  /* 0x0000003878000986 */ /* 0x0001e8000c101d04 */
.L_x_41343:
[----:B------:R-:W-:Y:S05]  /*6420*/  BSYNC B0 ;  /* 0x0000000000007941 */ /* 0x000fea0003800000 */
.L_x_41342:
        /* <DEDUP_REMOVED lines=24> */
.L_x_41363:
[----:B-----5:R-:W-:Y:S01]  /*65b0*/  FADD.FTZ R92, R48, R92 ;  /* 0x0000005c305c7221 */ /* 0x020fe20000010000 */
[----:B------:R-:W-:Y:S05]  /*65c0*/  BRA `(.L_x_41364) ;  /* 0x0000002000007947 */ /* 0x000fea0003800000 */
.L_x_41362:
[----:B-----5:R-:W-:-:S04]  /*65d0*/  FADD.FTZ R92, R44, R92 ;  /* 0x0000005c2c5c7221 */ /* 0x020fc80000010000 */
[----:B------:R-:W-:-:S04]  /*65e0*/  @P2 FADD.FTZ R92, R48, R92 ;  /* 0x0000005c305c2221 */ /* 0x000fc80000010000 */
.L_x_41364:
[----:B0----5:R-:W-:-:S03]  /*65f0*/  IMAD.MOV.U32 R56, RZ, RZ, R92 ;  /* 0x000000ffff387224 */ /* 0x021fc600078e005c */
.L_x_41365:
[----:B------:R-:W-:Y:S05]  /*6600*/  @P3 BRA `(.L_x_41366) ;  /* 0x0000007000003947 */ /* 0x000fea0003800000 */
[----:B------:R-:W-:-:S04]  /*6610*/  ISETP.NE.U32.AND P4, PT, RZ, c[0x0][0x180], PT ;  /* 0x00006000ff007a0c */ /* 0x000fc80003f85070 */
[----:B------:R-:W-:-:S13]  /*6620*/  ISETP.NE.AND.EX P4, PT, RZ, c[0x0][0x184], PT, P4 ;  /* 0x00006100ff007a0c */ /* 0x000fda0003f85340 */
[----:B------:R-:W-:Y:S05]  /*6630*/  @P4 BRA `(.L_x_41367) ;  /* 0x0000002000004947 */ /* 0x000fea0003800000 */
[----:B------:R-:W-:Y:S05]  /*6640*/  @P0 BRA `(.L_x_41368) ;  /* 0x0000005000000947 */ /* 0x000fea0003800000 */
[----:B------:R-:W-:Y:S05]  /*6650*/  BRA `(.L_x_41369) ;  /* 0x0000005000007947 */ /* 0x000fea0003800000 */
.L_x_41367:
[----:B-----5:R-:W-:Y:S01]  /*6660*/  FADD.FTZ R93, R49, R93 ;  /* 0x0000005d315d7221 */ /* 0x020fe20000010000 */
[----:B------:R-:W-:Y:S05]  /*6670*/  BRA `(.L_x_41368) ;  /* 0x0000002000007947 */ /* 0x000fea0003800000 */
.L_x_41366:
[----:B-----5:R-:W-:-:S04]  /*6680*/  FADD.FTZ R93, R45, R93 ;  /* 0x0000005d2d5d7221 */ /* 0x020fc80000010000 */
[----:B------:R-:W-:-:S05]  /*6690*/  @P2 FADD.FTZ R93, R49, R93 ;  /* 0x0000005d315d2221 */ /* 0x000fca0000010000 */
.L_x_41368:
[----:B0----5:R-:W-:Y:S02]  /*66a0*/  MOV R57, R93 ;  /* 0x0000005d00397202 */ /* 0x021fe40000000f00 */
.L_x_41369:
[----:B------:R-:W-:Y:S05]  /*66b0*/  @P3 BRA `(.L_x_41370) ;  /* 0x0000007000003947 */ /* 0x000fea0003800000 */
[----:B------:R-:W-:-:S04]  /*66c0*/  ISETP.NE.U32.AND P4, PT, RZ, c[0x0][0x180], PT ;  /* 0x00006000ff007a0c */ /* 0x000fc80003f85070 */
[----:B------:R-:W-:-:S13]  /*66d0*/  ISETP.NE.AND.EX P4, PT, RZ, c[0x0][0x184], PT, P4 ;  /* 0x00006100ff007a0c */ /* 0x000fda0003f85340 */
[----:B------:R-:W-:Y:S05]  /*66e0*/  @P4 BRA `(.L_x_41371) ;  /* 0x0000002000004947 */ /* 0x000fea0003800000 */
[----:B------:R-:W-:Y:S05]  /*66f0*/  @P0 BRA `(.L_x_41372) ;  /* 0x0000005000000947 */ /* 0x000fea0003800000 */
[----:B------:R-:W-:Y:S05]  /*6700*/  BRA `(.L_x_41373) ;  /* 0x0000005000007947 */ /* 0x000fea0003800000 */
.L_x_41371:
[----:B-----5:R-:W-:Y:S01]  /*6710*/  FADD.FTZ R94, R50, R94 ;  /* 0x0000005e325e7221 */ /* 0x020fe20000010000 */
[----:B------:R-:W-:Y:S05]  /*6720*/  BRA `(.L_x_41372) ;  /* 0x0000002000007947 */ /* 0x000fea0003800000 */
.L_x_41370:
[----:B-----5:R-:W-:-:S04]  /*6730*/  FADD.FTZ R94, R46, R94 ;  /* 0x0000005e2e5e7221 */ /* 0x020fc80000010000 */
[----:B------:R-:W-:-:S04]  /*6740*/  @P2 FADD.FTZ R94, R50, R94 ;  /* 0x0000005e325e2221 */ /* 0x000fc80000010000 */
.L_x_41372:
[----:B0----5:R-:W-:-:S03]  /*6750*/  IMAD.MOV.U32 R58, RZ, RZ, R94 ;  /* 0x000000ffff3a7224 */ /* 0x021fc600078e005e */
.L_x_41373:
[----:B------:R-:W-:Y:S05]  /*6760*/  @P3 BRA `(.L_x_41374) ;  /* 0x0000007000003947 */ /* 0x000fea0003800000 */
[----:B------:R-:W-:-:S04]  /*6770*/  ISETP.NE.U32.AND P2, PT, RZ, c[0x0][0x180], PT ;  /* 0x00006000ff007a0c */ /* 0x000fc80003f45070 */
[----:B------:R-:W-:-:S13]  /*6780*/  ISETP.NE.AND.EX P2, PT, RZ, c[0x0][0x184], PT, P2 ;  /* 0x00006100ff007a0c */ /* 0x000fda0003f45320 */
[----:B------:R-:W-:Y:S05]  /*6790*/  @P2 BRA `(.L_x_41375) ;  /* 0x0000002000002947 */ /* 0x000fea0003800000 */
[----:B------:R-:W-:Y:S05]  /*67a0*/  @P0 BRA `(.L_x_41376) ;  /* 0x0000005000000947 */ /* 0x000fea0003800000 */
[----:B------:R-:W-:Y:S05]  /*67b0*/  BRA `(.L_x_41377) ;  /* 0x0000005000007947 */ /* 0x000fea0003800000 */
.L_x_41375:
[----:B-----5:R-:W-:Y:S01]  /*67c0*/  FADD.FTZ R95, R51, R95 ;  /* 0x0000005f335f7221 */ /* 0x020fe20000010000 */
[----:B------:R-:W-:Y:S05]  /*67d0*/  BRA `(.L_x_41376) ;  /* 0x0000002000007947 */ /* 0x000fea0003800000 */
.L_x_41374:
[----:B-----5:R-:W-:-:S04]  /*67e0*/  FADD.FTZ R95, R47, R95 ;  /* 0x0000005f2f5f7221 */ /* 0x020fc80000010000 */
[----:B------:R-:W-:-:S05]  /*67f0*/  @P2 FADD.FTZ R95, R51, R95 ;  /* 0x0000005f335f2221 */ /* 0x000fca0000010000 */
.L_x_41376:
[----:B0----5:R-:W-:Y:S02]  /*6800*/  MOV R59, R95 ;  /* 0x0000005f003b7202 */ /* 0x021fe40000000f00 */
.L_x_41377:
[----:B0-----:R-:W-:-:S04]  /*6810*/  @P0 LEA R120, P2, R122, c[0x0][0x188], 0x4 ;  /* 0x000062007a780a11 */ /* 0x001fc800078420ff */
[C---:B------:R-:W-:Y:S02]  /*6820*/  @P0 LEA.HI.X R121, R122.reuse, c[0x0][0x18c], RZ, 0x4, P2 ;  /* 0x000063007a790a11 */ /* 0x040fe400010f24ff */
[----:B------:R-:W-:-:S03]  /*6830*/  IADD3 R122, R122, 0x20, RZ ;  /* 0x000000207a7a7810 */ /* 0x000fc60007ffe0ff */
[----:B------:R0:W-:Y:S04]  /*6840*/  @P0 STG.E.128 [R120.64], R56 ;  /* 0x0000003878000986 */ /* 0x0001e8000c101d04 */
.L_x_41361:
[----:B------:R-:W-:Y:S05]  /*6850*/  BSYNC B0 ;  /* 0x0000000000007941 */ /* 0x000fea0003800000 */
.L_x_41360:
        /* <DEDUP_REMOVED lines=24> */
.L_x_41381:
[----:B-----5:R-:W-:Y:S01]  /*69e0*/  FADD.FTZ R96, R48, R96 ;  /* 0x0000006030607221 */ /* 0x020fe20000010000 */
[----:B------:R-:W-:Y:S05]  /*69f0*/  BRA `(.L_x_41382) ;  /* 0x0000002000007947 */ /* 0x000fea0003800000 */
.L_x_41380:
[----:B-----5:R-:W-:-:S04]  /*6a00*/  FADD.FTZ R96, R44, R96 ;  /* 0x000000602c607221 */ /* 0x020fc80000010000 */
[----:B------:R-:W-:-:S05]  /*6a10*/  @P2 FADD.FTZ R96, R48, R96 ;  /* 0x0000006030602221 */ /* 0x000fca0000010000 */
.L_x_41382:
[----:B0----5:R-:W-:Y:S02]  /*6a20*/  MOV R56, R96 ;  /* 0x0000006000387202 */ /* 0x021fe40000000f00 */
.L_x_41383:
[----:B------:R-:W-:Y:S05]  /*6a30*/  @P3 BRA `(.L_x_41384) ;  /* 0x0000007000003947 */ /* 0x000fea0003800000 */
[----:B------:R-:W-:-:S04]  /*6a40*/  ISETP.NE.U32.AND P4, PT, RZ, c[0x0][0x180], PT ;  /* 0x00006000ff007a0c */ /* 0x000fc80003f85070 */
[----:B------:R-:W-:-:S13]  /*6a50*/  ISETP.NE.AND.EX P4, PT, RZ, c[0x0][0x184], PT, P4 ;  /* 0x00006100ff007a0c */ /* 0x000fda0003f85340 */
[----:B------:R-:W-:Y:S05]  /*6a60*/  @P4 BRA `(.L_x_41385) ;  /* 0x0000002000004947 */ /* 0x000fea0003800000 */
[----:B------:R-:W-:Y:S05]  /*6a70*/  @P0 BRA `(.L_x_41386) ;  /* 0x0000005000000947 */ /* 0x000fea0003800000 */
[----:B------:R-:W-:Y:S05]  /*6a80*/  BRA `(.L_x_41387) ;  /* 0x0000005000007947 */ /* 0x000fea0003800000 */
.L_x_41385:
[----:B-----5:R-:W-:Y:S01]  /*6a90*/  FADD.FTZ R97, R49, R97 ;  /* 0x0000006131617221 */ /* 0x020fe20000010000 */
[----:B------:R-:W-:Y:S05]  /*6aa0*/  BRA `(.L_x_41386) ;  /* 0x0000002000007947 */ /* 0x000fea0003800000 */
.L_x_41384:
[----:B-----5:R-:W-:-:S04]  /*6ab0*/  FADD.FTZ R97, R45, R97 ;  /* 0x000000612d617221 */ /* 0x020fc80000010000 */
[----:B------:R-:W-:-:S04]  /*6ac0*/  @P2 FADD.FTZ R97, R49, R97 ;  /* 0x0000006131612221 */ /* 0x000fc80000010000 */
.L_x_41386:
[----:B0----5:R-:W-:-:S03]  /*6ad0*/  IMAD.MOV.U32 R57, RZ, RZ, R97 ;  /* 0x000000ffff397224 */ /* 0x021fc600078e0061 */
.L_x_41387:
[----:B------:R-:W-:Y:S05]  /*6ae0*/  @P3 BRA `(.L_x_41388) ;  /* 0x0000007000003947 */ /* 0x000fea0003800000 */
[----:B------:R-:W-:-:S04]  /*6af0*/  ISETP.NE.U32.AND P4, PT, RZ, c[0x0][0x180], PT ;  /* 0x00006000ff007a0c */ /* 0x000fc80003f85070 */
[----:B------:R-:W-:-:S13]  /*6b00*/  ISETP.NE.AND.EX P4, PT, RZ, c[0x0][0x184], PT, P4 ;  /* 0x00006100ff007a0c */ /* 0x000fda0003f85340 */
[----:B------:R-:W-:Y:S05]  /*6b10*/  @P4 BRA `(.L_x_41389) ;  /* 0x0000002000004947 */ /* 0x000fea0003800000 */
[----:B------:R-:W-:Y:S05]  /*6b20*/  @P0 BRA `(.L_x_41390) ;  /* 0x0000005000000947 */ /* 0x000fea0003800000 */
[----:B------:R-:W-:Y:S05]  /*6b30*/  BRA `(.L_x_41391) ;  /* 0x0000005000007947 */ /* 0x000fea0003800000 */
.L_x_41389:
[----:B-----5:R-:W-:Y:S01]  /*6b40*/  FADD.FTZ R98, R50, R98 ;  /* 0x0000006232627221 */ /* 0x020fe20000010000 */
[----:B------:R-:W-:Y:S05]  /*6b50*/  BRA `(.L_x_41390) ;  /* 0x0000002000007947 */ /* 0x000fea0003800000 */
.L_x_41388:
[----:B-----5:R-:W-:-:S04]  /*6b60*/  FADD.FTZ R98, R46, R98 ;  /* 0x000000622e627221 */ /* 0x020fc80000010000 */
[----:B------:R-:W-:-:S05]  /*6b70*/  @P2 FADD.FTZ R98, R50, R98 ;  /* 0x0000006232622221 */ /* 0x000fca0000010000 */
.L_x_41390:
[----:B0----5:R-:W-:Y:S02]  /*6b80*/  MOV R58, R98 ;  /* 0x00000062003a7202 */ /* 0x021fe40000000f00 */
.L_x_41391:
[----:B------:R-:W-:Y:S05]  /*6b90*/  @P3 BRA `(.L_x_41392) ;  /* 0x0000007000003947 */ /* 0x000fea0003800000 */
[----:B------:R-:W-:-:S04]  /*6ba0*/  ISETP.NE.U32.AND P2, PT, RZ, c[0x0][0x180], PT ;  /* 0x00006000ff007a0c */ /* 0x000fc80003f45070 */
[----:B------:R-:W-:-:S13]  /*6bb0*/  ISETP.NE.AND.EX P2, PT, RZ, c[0x0][0x184], PT, P2 ;  /* 0x00006100ff007a0c */ /* 0x000fda0003f45320 */
[----:B------:R-:W-:Y:S05]  /*6bc0*/  @P2 BRA `(.L_x_41393) ;  /* 0x0000002000002947 */ /* 0x000fea0003800000 */
[----:B------:R-:W-:Y:S05]  /*6bd0*/  @P0 BRA `(.L_x_41394) ;  /* 0x0000005000000947 */ /* 0x000fea0003800000 */
[----:B------:R-:W-:Y:S05]  /*6be0*/  BRA `(.L_x_41395) ;  /* 0x0000005000007947 */ /* 0x000fea0003800000 */
.L_x_41393:
[----:B-----5:R-:W-:Y:S01]  /*6bf0*/  FADD.FTZ R99, R51, R99 ;  /* 0x0000006333637221 */ /* 0x020fe20000010000 */
[----:B------:R-:W-:Y:S05]  /*6c00*/  BRA `(.L_x_41394) ;  /* 0x0000002000007947 */ /* 0x000fea0003800000 */
.L_x_41392:
[----:B-----5:R-:W-:-:S04]  /*6c10*/  FADD.FTZ R99, R47, R99 ;  /* 0x000000632f637221 */ /* 0x020fc80000010000 */
[----:B------:R-:W-:-:S04]  /*6c20*/  @P2 FADD.FTZ R99, R51, R99 ;  /* 0x0000006333632221 */ /* 0x000fc80000010000 */
.L_x_41394:
[----:B0----5:R-:W-:-:S03]  /*6c30*/  IMAD.MOV.U32 R59, RZ, RZ, R99 ;  /* 0x000000ffff3b7224 */ /* 0x021fc600078e0063 */
.L_x_41395:
[----:B0-----:R-:W-:-:S04]  /*6c40*/  @P0 LEA R120, P2, R122, c[0x0][0x188], 0x4 ;  /* 0x000062007a780a11 */ /* 0x001fc800078420ff */
[C---:B------:R-:W-:Y:S02]  /*6c50*/  @P0 LEA.HI.X R121, R122.reuse, c[0x0][0x18c], RZ, 0x4, P2 ;  /* 0x000063007a790a11 */ /* 0x040fe400010f24ff */
[----:B------:R-:W-:-:S03]  /*6c60*/  IADD3 R122, R122, 0x20, RZ ;  /* 0x000000207a7a7810 */ /* 0x000fc60007ffe0ff */
[----:B------:R0:W-:Y:S04]  /*6c70*/  @P0 STG.E.128 [R120.64], R56 ;  /* 0x0000003878000986 */ /* 0x0001e8000c101d04 */
.L_x_41379:
[----:B------:R-:W-:Y:S05]  /*6c80*/  BSYNC B0 ;  /* 0x0000000000007941 */ /* 0x000fea0003800000 */
.L_x_41378:
        /* <DEDUP_REMOVED lines=24> */
.L_x_41399:
[----:B-----5:R-:W-:Y:S01]  /*6e10*/  FADD.FTZ R100, R48, R100 ;  /* 0x0000006430647221 */ /* 0x020fe20000010000 */
[----:B------:R-:W-:Y:S05]  /*6e20*/  BRA `(.L_x_41400) ;  /* 0x0000002000007947 */ /* 0x000fea0003800000 */
.L_x_41398:
[----:B-----5:R-:W-:-:S04]  /*6e30*/  FADD.FTZ R100, R44, R100 ;  /* 0x000000642c647221 */ /* 0x020fc80000010000 */
[----:B------:R-:W-:-:S04]  /*6e40*/  @P2 FADD.FTZ R100, R48, R100 ;  /* 0x0000006430642221 */ /* 0x000fc80000010000 */
.L_x_41400:
[----:B0----5:R-:W-:-:S03]  /*6e50*/  IMAD.MOV.U32 R56, RZ, RZ, R100 ;  /* 0x000000ffff387224 */ /* 0x021fc600078e0064 */
.L_x_41401:
[----:B------:R-:W-:Y:S05]  /*6e60*/  @P3 BRA `(.L_x_41402) ;  /* 0x0000007000003947 */ /* 0x000fea0003800000 */
[----:B------:R-:W-:-:S04]  /*6e70*/  ISETP.NE.U32.AND P4, PT, RZ, c[0x0][0x180], PT ;  /* 0x00006000ff007a0c */ /* 0x000fc80003f85070 */
[----:B------:R-:W-:-:S13]  /*6e80*/  ISETP.NE.AND.EX P4, PT, RZ, c[0x0][0x184], PT, P4 ;  /* 0x00006100ff007a0c */ /* 0x000fda0003f85340 */
[----:B------:R-:W-:Y:S05]  /*6e90*/  @P4 BRA `(.L_x_41403) ;  /* 0x0000002000004947 */ /* 0x000fea0003800000 */
[----:B------:R-:W-:Y:S05]  /*6ea0*/  @P0 BRA `(.L_x_41404) ;  /* 0x0000005000000947 */ /* 0x000fea0003800000 */
[----:B------:R-:W-:Y:S05]  /*6eb0*/  BRA `(.L_x_41405) ;  /* 0x0000005000007947 */ /* 0x000fea0003800000 */
.L_x_41403:
[----:B-----5:R-:W-:Y:S01]  /*6ec0*/  FADD.FTZ R101, R49, R101 ;  /* 0x0000006531657221 */ /* 0x020fe20000010000 */
[----:B------:R-:W-:Y:S05]  /*6ed0*/  BRA `(.L_x_41404) ;  /* 0x0000002000007947 */ /* 0x000fea0003800000 */
.L_x_41402:
[----:B-----5:R-:W-:-:S04]  /*6ee0*/  FADD.FTZ R101, R45, R101 ;  /* 0x000000652d657221 */ /* 0x020fc80000010000 */
[----:B------:R-:W-:-:S05]  /*6ef0*/  @P2 FADD.FTZ R101, R49, R101 ;  /* 0x0000006531652221 */ /* 0x000fca0000010000 */
.L_x_41404:
[----:B0----5:R-:W-:Y:S02]  /*6f00*/  MOV R57, R101 ;  /* 0x0000006500397202 */ /* 0x021fe40000000f00 */
.L_x_41405:
[----:B------:R-:W-:Y:S05]  /*6f10*/  @P3 BRA `(.L_x_41406) ;  /* 0x0000007000003947 */ /* 0x000fea0003800000 */
[----:B------:R-:W-:-:S04]  /*6f20*/  ISETP.NE.U32.AND P4, PT, RZ, c[0x0][0x180], PT ;  /* 0x00006000ff007a0c */ /* 0x000fc80003f85070 */
[----:B------:R-:W-:-:S13]  /*6f30*/  ISETP.NE.AND.EX P4, PT, RZ, c[0x0][0x184], PT, P4 ;  /* 0x00006100ff007a0c */ /* 0x000fda0003f85340 */
[----:B------:R-:W-:Y:S05]  /*6f40*/  @P4 BRA `(.L_x_41407) ;  /* 0x0000002000004947 */ /* 0x000fea0003800000 */
[----:B------:R-:W-:Y:S05]  /*6f50*/  @P0 BRA `(.L_x_41408) ;  /* 0x0000005000000947 */ /* 0x000fea0003800000 */
[----:B------:R-:W-:Y:S05]  /*6f60*/  BRA `(.L_x_41409) ;  /* 0x0000005000007947 */ /* 0x000fea0003800000 */
.L_x_41407:
[----:B-----5:R-:W-:Y:S01]  /*6f70*/  FADD.FTZ R102, R50, R102 ;  /* 0x0000006632667221 */ /* 0x020fe20000010000 */
[----:B------:R-:W-:Y:S05]  /*6f80*/  BRA `(.L_x_41408) ;  /* 0x0000002000007947 */ /* 0x000fea0003800000 */
.L_x_41406:
[----:B-----5:R-:W-:-:S04]  /*6f90*/  FADD.FTZ R102, R46, R102 ;  /* 0x000000662e667221 */ /* 0x020fc80000010000 */
[----:B------:R-:W-:-:S04]  /*6fa0*/  @P2 FADD.FTZ R102, R50, R102 ;  /* 0x0000006632662221 */ /* 0x000fc80000010000 */
.L_x_41408:
[----:B0----5:R-:W-:-:S03]  /*6fb0*/  IMAD.MOV.U32 R58, RZ, RZ, R102 ;  /* 0x000000ffff3a7224 */ /* 0x021fc600078e0066 */
.L_x_41409:
[----:B------:R-:W-:Y:S05]  /*6fc0*/  @P3 BRA `(.L_x_41410) ;  /* 0x0000007000003947 */ /* 0x000fea0003800000 */
[----:B------:R-:W-:-:S04]  /*6fd0*/  ISETP.NE.U32.AND P2, PT, RZ, c[0x0][0x180], PT ;  /* 0x00006000ff007a0c */ /* 0x000fc80003f45070 */
[----:B------:R-:W-:-:S13]  /*6fe0*/  ISETP.NE.AND.EX P2, PT, RZ, c[0x0][0x184], PT, P2 ;  /* 0x00006100ff007a0c */ /* 0x000fda0003f45320 */
[----:B------:R-:W-:Y:S05]  /*6ff0*/  @P2 BRA `(.L_x_41411) ;  /* 0x0000002000002947 */ /* 0x000fea0003800000 */
[----:B------:R-:W-:Y:S05]  /*7000*/  @P0 BRA `(.L_x_41412) ;  /* 0x0000005000000947 */ /* 0x000fea0003800000 */
[----:B------:R-:W-:Y:S05]  /*7010*/  BRA `(.L_x_41413) ;  /* 0x0000005000007947 */ /* 0x000fea0003800000 */
.L_x_41411:
[----:B-----5:R-:W-:Y:S01]  /*7020*/  FADD.FTZ R103, R51, R103 ;  /* 0x0000006733677221 */ /* 0x020fe20000010000 */
[----:B------:R-:W-:Y:S05]  /*7030*/  BRA `(.L_x_41412) ;  /* 0x0000002000007947 */ /* 0x000fea0003800000 */
.L_x_41410:
[----:B-----5:R-:W-:-:S04]  /*7040*/  FADD.FTZ R103, R47, R103 ;  /* 0x000000672f677221 */ /* 0x020fc80000010000 */
[----:B------:R-:W-:-:S05]  /*7050*/  @P2 FADD.FTZ R103, R51, R103 ;  /* 0x0000006733672221 */ /* 0x000fca0000010000 */
.L_x_41412:
[----:B0----5:R-:W-:Y:S02]  /*7060*/  MOV R59, R103 ;  /* 0x00000067003b7202 */ /* 0x021fe40000000f00 */
.L_x_41413:
[----:B0-----:R-:W-:-:S04]  /*7070*/  @P0 LEA R120, P2, R122, c[0x0][0x188], 0x4 ;  /* 0x000062007a780a11 */ /* 0x001fc800078420ff */
[C---:B------:R-:W-:Y:S02]  /*7080*/  @P0 LEA.HI.X R121, R122.reuse, c[0x0][0x18c], RZ, 0x4, P2 ;  /* 0x000063007a790a11 */ /* 0x040fe400010f24ff */
[----:B------:R-:W-:-:S03]  /*7090*/  IADD3 R122, R122, 0x20, RZ ;  /* 0x000000207a7a7810 */ /* 0x000fc60007ffe0ff */
[----:B------:R0:W-:Y:S04]  /*70a0*/  @P0 STG.E.128 [R120.64], R56 ;  /* 0x0000003878000986 */ /* 0x0001e8000c101d04 */
.L_x_41397:
[----:B------:R-:W-:Y:S05]  /*70b0*/  BSYNC B0 ;  /* 0x0000000000007941 */ /* 0x000fea0003800000 */
.L_x_41396:
        /* <DEDUP_REMOVED lines=24> */
.L_x_41417:
[----:B-----5:R-:W-:Y:S01]  /*7240*/  FADD.FTZ R104, R48, R104 ;  /* 0x0000006830687221 */ /* 0x020fe20000010000 */
[----:B------:R-:W-:Y:S05]  /*7250*/  BRA `(.L_x_41418) ;  /* 0x0000002000007947 */ /* 0x000fea0003800000 */
.L_x_41416:
[----:B-----5:R-:W-:-:S04]  /*7260*/  FADD.FTZ R104, R44, R104 ;  /* 0x000000682c687221 */ /* 0x020fc80000010000 */
[----:B------:R-:W-:-:S05]  /*7270*/  @P2 FADD.FTZ R104, R48, R104 ;  /* 0x0000006830682221 */ /* 0x000fca0000010000 */
.L_x_41418:
[----:B0----5:R-:W-:Y:S02]  /*7280*/  MOV R56, R104 ;  /* 0x0000006800387202 */ /* 0x021fe40000000f00 */
.L_x_41419:
[----:B------:R-:W-:Y:S05]  /*7290*/  @P3 BRA `(.L_x_41420) ;  /* 0x0000007000003947 */ /* 0x000fea0003800000 */
[----:B------:R-:W-:-:S04]  /*72a0*/  ISETP.NE.U32.AND P4, PT, RZ, c[0x0][0x180], PT ;  /* 0x00006000ff007a0c */ /* 0x000fc80003f85070 */
[----:B------:R-:W-:-:S13]  /*72b0*/  ISETP.NE.AND.EX P4, PT, RZ, c[0x0][0x184], PT, P4 ;  /* 0x00006100ff007a0c */ /* 0x000fda0003f85340 */
[----:B------:R-:W-:Y:S05]  /*72c0*/  @P4 BRA `(.L_x_41421) ;  /* 0x0000002000004947 */ /* 0x000fea0003800000 */
[----:B------:R-:W-:Y:S05]  /*72d0*/  @P0 BRA `(.L_x_41422) ;  /* 0x0000005000000947 */ /* 0x000fea0003800000 */
[----:B------:R-:W-:Y:S05]  /*72e0*/  BRA `(.L_x_41423) ;  /* 0x0000005000007947 */ /* 0x000fea0003800000 */
.L_x_41421:
[----:B-----5:R-:W-:Y:S01]  /*72f0*/  FADD.FTZ R105, R49, R105 ;  /* 0x0000006931697221 */ /* 0x020fe20000010000 */
[----:B------:R-:W-:Y:S05]  /*7300*/  BRA `(.L_x_41422) ;  /* 0x0000002000007947 */ /* 0x000fea0003800000 */
.L_x_41420:
[----:B-----5:R-:W-:-:S04]  /*7310*/  FADD.FTZ R105, R45, R105 ;  /* 0x000000692d697221 */ /* 0x020fc80000010000 */
[----:B------:R-:W-:-:S04]  /*7320*/  @P2 FADD.FTZ R105, R49, R105 ;  /* 0x0000006931692221 */ /* 0x000fc80000010000 */
.L_x_41422:
[----:B0----5:R-:W-:-:S03]  /*7330*/  IMAD.MOV.U32 R57, RZ, RZ, R105 ;  /* 0x000000ffff397224 */ /* 0x021fc600078e0069 */
.L_x_41423:
[----:B------:R-:W-:Y:S05]  /*7340*/  @P3 BRA `(.L_x_41424) ;  /* 0x0000007000003947 */ /* 0x000fea0003800000 */
[----:B------:R-:W-:-:S04]  /*7350*/  ISETP.NE.U32.AND P4, PT, RZ, c[0x0][0x180], PT ;  /* 0x00006000ff007a0c */ /* 0x000fc80003f85070 */
[----:B------:R-:W-:-:S13]  /*7360*/  ISETP.NE.AND.EX P4, PT, RZ, c[0x0][0x184], PT, P4 ;  /* 0x00006100ff007a0c */ /* 0x000fda0003f85340 */
[----:B------:R-:W-:Y:S05]  /*7370*/  @P4 BRA `(.L_x_41425) ;  /* 0x0000002000004947 */ /* 0x000fea0003800000 */
[----:B------:R-:W-:Y:S05]  /*7380*/  @P0 BRA `(.L_x_41426) ;  /* 0x0000005000000947 */ /* 0x000fea0003800000 */
[----:B------:R-:W-:Y:S05]  /*7390*/  BRA `(.L_x_41427) ;  /* 0x0000005000007947 */ /* 0x000fea0003800000 */
.L_x_41425:
[----:B-----5:R-:W-:Y:S01]  /*73a0*/  FADD.FTZ R106, R50, R106 ;  /* 0x0000006a326a7221 */ /* 0x020fe20000010000 */
[----:B------:R-:W-:Y:S05]  /*73b0*/  BRA `(.L_x_41426) ;  /* 0x0000002000007947 */ /* 0x000fea0003800000 */
.L_x_41424:
[----:B-----5:R-:W-:-:S04]  /*73c0*/  FADD.FTZ R106, R46, R106 ;  /* 0x0000006a2e6a7221 */ /* 0x020fc80000010000 */
[----:B------:R-:W-:-:S05]  /*73d0*/  @P2 FADD.FTZ R106, R50, R106 ;  /* 0x0000006a326a2221 */ /* 0x000fca0000010000 */
.L_x_41426:
[----:B0----5:R-:W-:Y:S02]  /*73e0*/  MOV R58, R106 ;  /* 0x0000006a003a7202 */ /* 0x021fe40000000f00 */
.L_x_41427:
[----:B------:R-:W-:Y:S05]  /*73f0*/  @P3 BRA `(.L_x_41428) ;  /* 0x0000007000003947 */ /* 0x000fea0003800000 */
[----:B------:R-:W-:-:S04]  /*7400*/  ISETP.NE.U32.AND P2, PT, RZ, c[0x0][0x180], PT ;  /* 0x00006000ff007a0c */ /* 0x000fc80003f45070 */
[----:B------:R-:W-:-:S13]  /*7410*/  ISETP.NE.AND.EX P2, PT, RZ, c[0x0][0x184], PT, P2 ;  /* 0x00006100ff007a0c */ /* 0x000fda0003f45320 */
[----:B------:R-:W-:Y:S05]  /*7420*/  @P2 BRA `(.L_x_41429) ;  /* 0x0000002000002947 */ /* 0x000fea0003800000 */
[----:B------:R-:W-:Y:S05]  /*7430*/  @P0 BRA `(.L_x_41430) ;  /* 0x0000005000000947 */ /* 0x000fea0003800000 */
[----:B------:R-:W-:Y:S05]  /*7440*/  BRA `(.L_x_41431) ;  /* 0x0000005000007947 */ /* 0x000fea0003800000 */
.L_x_41429:
[----:B-----5:R-:W-:Y:S01]  /*7450*/  FADD.FTZ R107, R51, R107 ;  /* 0x0000006b336b7221 */ /* 0x020fe20000010000 */
[----:B------:R-:W-:Y:S05]  /*7460*/  BRA `(.L_x_41430) ;  /* 0x0000002000007947 */ /* 0x000fea0003800000 */
.L_x_41428:
[----:B-----5:R-:W-:-:S04]  /*7470*/  FADD.FTZ R107, R47, R107 ;  /* 0x0000006b2f6b7221 */ /* 0x020fc80000010000 */
[----:B------:R-:W-:-:S04]  /*7480*/  @P2 FADD.FTZ R107, R51, R107 ;  /* 0x0000006b336b2221 */ /* 0x000fc80000010000 */
.L_x_41430:
[----:B0----5:R-:W-:-:S03]  /*7490*/  IMAD.MOV.U32 R59, RZ, RZ, R107 ;  /* 0x000000ffff3b7224 */ /* 0x021fc600078e006b */
.L_x_41431:
[----:B0-----:R-:W-:-:S04]  /*74a0*/  @P0 LEA R120, P2, R122, c[0x0][0x188], 0x4 ;  /* 0x000062007a780a11 */ /* 0x001fc800078420ff */
[C---:B------:R-:W-:Y:S02]  /*74b0*/  @P0 LEA.HI.X R121, R122.reuse, c[0x0][0x18c], RZ, 0x4, P2 ;  /* 0x000063007a790a11 */ /* 0x040fe400010f24ff */
[----:B------:R-:W-:-:S03]  /*74c0*/  IADD3 R122, R122, 0x20, RZ ;  /* 0x000000207a7a7810 */ /* 0x000fc60007ffe0ff */
[----:B------:R0:W-:Y:S04]  /*74d0*/  @P0 STG.E.128 [R120.64], R56 ;  /* 0x0000003878000986 */ /* 0x0001e8000c101d04 */
.L_x_41415:
[----:B------:R-:W-:Y:S05]  /*74e0*/  BSYNC B0 ;  /* 0x0000000000007941 */ /* 0x000fea0003800000 */
.L_x_41414:
        /* <DEDUP_REMOVED lines=24> */
.L_x_41435:
[----:B-----5:R-:W-:Y:S01]  /*7670*/  FADD.FTZ R108, R48, R108 ;  /* 0x0000006c306c7221 */ /* 0x020fe20000010000 */
[----:B------:R-:W-:Y:S05]  /*7680*/  BRA `(.L_x_41436) ;  /* 0x0000002000007947 */ /* 0x000fea0003800000 */
.L_x_41434:
[----:B-----5:R-:W-:-:S04]  /*7690*/  FADD.FTZ R108, R44, R108 ;  /* 0x0000006c2c6c7221 */ /* 0x020fc80000010000 */
[----:B------:R-:W-:-:S04]  /*76a0*/  @P2 FADD.FTZ R108, R48, R108 ;  /* 0x0000006c306c2221 */ /* 0x000fc80000010000 */
.L_x_41436:
[----:B0----5:R-:W-:-:S03]  /*76b0*/  IMAD.MOV.U32 R56, RZ, RZ, R108 ;  /* 0x000000ffff387224 */ /* 0x021fc600078e006c */
.L_x_41437:
[----:B------:R-:W-:Y:S05]  /*76c0*/  @P3 BRA `(.L_x_41438) ;  /* 0x0000007000003947 */ /* 0x000fea0003800000 */
[----:B------:R-:W-:-:S04]  /*76d0*/  ISETP.NE.U32.AND P4, PT, RZ, c[0x0][0x180], PT ;  /* 0x00006000ff007a0c */ /* 0x000fc80003f85070 */
[----:B------:R-:W-:-:S13]  /*76e0*/  ISETP.NE.AND.EX P4, PT, RZ, c[0x0][0x184], PT, P4 ;  /* 0x00006100ff007a0c */ /* 0x000fda0003f85340 */
[----:B------:R-:W-:Y:S05]  /*76f0*/  @P4 BRA `(.L_x_41439) ;  /* 0x0000002000004947 */ /* 0x000fea0003800000 */
[----:B------:R-:W-:Y:S05]  /*7700*/  @P0 BRA `(.L_x_41440) ;  /* 0x0000005000000947 */ /* 0x000fea0003800000 */
[----:B------:R-:W-:Y:S05]  /*7710*/  BRA `(.L_x_41441) ;  /* 0x0000005000007947 */ /* 0x000fea0003800000 */
.L_x_41439:
[----:B-----5:R-:W-:Y:S01]  /*7720*/  FADD.FTZ R109, R49, R109 ;  /* 0x0000006d316d7221 */ /* 0x020fe20000010000 */
[----:B------:R-:W-:Y:S05]  /*7730*/  BRA `(.L_x_41440) ;  /* 0x0000002000007947 */ /* 0x000fea0003800000 */
.L_x_41438:
[----:B-----5:R-:W-:-:S04]  /*7740*/  FADD.FTZ R109, R45, R109 ;  /* 0x0000006d2d6d7221 */ /* 0x020fc80000010000 */
[----:B------:R-:W-:-:S05]  /*7750*/  @P2 FADD.FTZ R109, R49, R109 ;  /* 0x0000006d316d2221 */ /* 0x000fca0000010000 */
.L_x_41440:
[----:B0----5:R-:W-:Y:S02]  /*7760*/  MOV R57, R109 ;  /* 0x0000006d00397202 */ /* 0x021fe40000000f00 */
.L_x_41441:
[----:B------:R-:W-:Y:S05]  /*7770*/  @P3 BRA `(.L_x_41442) ;  /* 0x0000007000003947 */ /* 0x000fea0003800000 */
[----:B------:R-:W-:-:S04]  /*7780*/  ISETP.NE.U32.AND P4, PT, RZ, c[0x0][0x180], PT ;  /* 0x00006000ff007a0c */ /* 0x000fc80003f85070 */
[----:B------:R-:W-:-:S13]  /*7790*/  ISETP.NE.AND.EX P4, PT, RZ, c[0x0][0x184], PT, P4 ;  /* 0x00006100ff007a0c */ /* 0x000fda0003f85340 */
[----:B------:R-:W-:Y:S05]  /*77a0*/  @P4 BRA `(.L_x_41443) ;  /* 0x0000002000004947 */ /* 0x000fea0003800000 */
[----:B------:R-:W-:Y:S05]  /*77b0*/  @P0 BRA `(.L_x_41444) ;  /* 0x0000005000000947 */ /* 0x000fea0003800000 */
[----:B------:R-:W-:Y:S05]  /*77c0*/  BRA `(.L_x_41445) ;  /* 0x0000005000007947 */ /* 0x000fea0003800000 */
.L_x_41443:
[----:B-----5:R-:W-:Y:S01]  /*77d0*/  FADD.FTZ R110, R50, R110 ;  /* 0x0000006e326e7221 */ /* 0x020fe20000010000 */
[----:B------:R-:W-:Y:S05]  /*77e0*/  BRA `(.L_x_41444) ;  /* 0x0000002000007947 */ /* 0x000fea0003800000 */
.L_x_41442:
[----:B-----5:R-:W-:-:S04]  /*77f0*/  FADD.FTZ R110, R46, R110 ;  /* 0x0000006e2e6e7221 */ /* 0x020fc80000010000 */
[----:B------:R-:W-:-:S04]  /*7800*/  @P2 FADD.FTZ R110, R50, R110 ;  /* 0x0000006e326e2221 */ /* 0x000fc80000010000 */
.L_x_41444:
[----:B0----5:R-:W-:-:S03]  /*7810*/  IMAD.MOV.U32 R58, RZ, RZ, R110 ;  /* 0x000000ffff3a7224 */ /* 0x021fc600078e006e */
.L_x_41445:
[----:B------:R-:W-:Y:S05]  /*7820*/  @P3 BRA `(.L_x_41446) ;  /* 0x0000007000003947 */ /* 0x000fea0003800000 */
[----:B------:R-:W-:-:S04]  /*7830*/  ISETP.NE.U32.AND P2, PT, RZ, c[0x0][0x180], PT ;  /* 0x00006000ff007a0c */ /* 0x000fc80003f45070 */
[----:B------:R-:W-:-:S13]  /*7840*/  ISETP.NE.AND.EX P2, PT, RZ, c[0x0][0x184], PT, P2 ;  /* 0x00006100ff007a0c */ /* 0x000fda0003f45320 */
[----:B------:R-:W-:Y:S05]  /*7850*/  @P2 BRA `(.L_x_41447) ;  /* 0x0000002000002947 */ /* 0x000fea0003800000 */
[----:B------:R-:W-:Y:S05]  /*7860*/  @P0 BRA `(.L_x_41448) ;  /* 0x0000005000000947 */ /* 0x000fea0003800000 */
[----:B------:R-:W-:Y:S05]  /*7870*/  BRA `(.L_x_41449) ;  /* 0x0000005000007947 */ /* 0x000fea0003800000 */
.L_x_41447:
[----:B-----5:R-:W-:Y:S01]  /*7880*/  FADD.FTZ R111, R51, R111 ;  /* 0x0000006f336f7221 */ /* 0x020fe20000010000 */
[----:B------:R-:W-:Y:S05]  /*7890*/  BRA `(.L_x_41448) ;  /* 0x0000002000007947 */ /* 0x000fea0003800000 */
.L_x_41446:
[----:B-----5:R-:W-:-:S04]  /*78a0*/  FADD.FTZ R111, R47, R111 ;  /* 0x0000006f2f6f7221 */ /* 0x020fc80000010000 */
[----:B------:R-:W-:-:S05]  /*78b0*/  @P2 FADD.FTZ R111, R51, R111 ;  /* 0x0000006f336f2221 */ /* 0x000fca0000010000 */
.L_x_41448:
[----:B0----5:R-:W-:Y:S02]  /*78c0*/  MOV R59, R111 ;  /* 0x0000006f003b7202 */ /* 0x021fe40000000f00 */
.L_x_41449:
[----:B0-----:R-:W-:-:S04]  /*78d0*/  @P0 LEA R120, P2, R122, c[0x0][0x188], 0x4 ;  /* 0x000062007a780a11 */ /* 0x001fc800078420ff */
[C---:B------:R-:W-:Y:S02]  /*78e0*/  @P0 LEA.HI.X R121, R122.reuse, c[0x0][0x18c], RZ, 0x4, P2 ;  /* 0x000063007a790a11 */ /* 0x040fe400010f24ff */
[----:B------:R-:W-:-:S03]  /*78f0*/  IADD3 R122, R122, 0x20, RZ ;  /* 0x000000207a7a7810 */ /* 0x000fc60007ffe0ff */
[----:B------:R0:W-:Y:S04]  /*7900*/  @P0 STG.E.128 [R120.64], R56 ;  /* 0x0000003878000986 */ /* 0x0001e8000c101d04 */
.L_x_41433:
[----:B------:R-:W-:Y:S05]  /*7910*/  BSYNC B0 ;  /* 0x0000000000007941 */ /* 0x000fea0003800000 */
.L_x_41432:
        /* <DEDUP_REMOVED lines=24> */
.L_x_41453:
[----:B-----5:R-:W-:Y:S01]  /*7aa0*/  FADD.FTZ R112, R48, R112 ;  /* 0x0000007030707221 */ /* 0x020fe20000010000 */
[----:B------:R-:W-:Y:S05]  /*7ab0*/  BRA `(.L_x_41454) ;  /* 0x0000002000007947 */ /* 0x000fea0003800000 */
.L_x_41452:
[----:B-----5:R-:W-:-:S04]  /*7ac0*/  FADD.FTZ R112, R44, R112 ;  /* 0x000000702c707221 */ /* 0x020fc80000010000 */
[----:B------:R-:W-:-:S05]  /*7ad0*/  @P2 FADD.FTZ R112, R48, R112 ;  /* 0x0000007030702221 */ /* 0x000fca0000010000 */
.L_x_41454:
[----:B0----5:R-:W-:Y:S02]  /*7ae0*/  MOV R56, R112 ;  /* 0x0000007000387202 */ /* 0x021fe40000000f00 */
.L_x_41455:
[----:B------:R-:W-:Y:S05]  /*7af0*/  @P3 BRA `(.L_x_41456) ;  /* 0x0000007000003947 */ /* 0x000fea0003800000 */
[----:B------:R-:W-:-:S04]  /*7b00*/  ISETP.NE.U32.AND P4, PT, RZ, c[0x0][0x180], PT ;  /* 0x00006000ff007a0c */ /* 0x000fc80003f85070 */
[----:B------:R-:W-:-:S13]  /*7b10*/  ISETP.NE.AND.EX P4, PT, RZ, c[0x0][0x184], PT, P4 ;  /* 0x00006100ff007a0c */ /* 0x000fda0003f85340 */
[----:B------:R-:W-:Y:S05]  /*7b20*/  @P4 BRA `(.L_x_41457) ;  /* 0x0000002000004947 */ /* 0x000fea0003800000 */
[----:B------:R-:W-:Y:S05]  /*7b30*/  @P0 BRA `(.L_x_41458) ;  /* 0x0000005000000947 */ /* 0x000fea0003800000 */
[----:B------:R-:W-:Y:S05]  /*7b40*/  BRA `(.L_x_41459) ;  /* 0x0000005000007947 */ /* 0x000fea0003800000 */
.L_x_41457:
[----:B-----5:R-:W-:Y:S01]  /*7b50*/  FADD.FTZ R113, R49, R113 ;  /* 0x0000007131717221 */ /* 0x020fe20000010000 */
[----:B------:R-:W-:Y:S05]  /*7b60*/  BRA `(.L_x_41458) ;  /* 0x0000002000007947 */ /* 0x000fea0003800000 */
.L_x_41456:
[----:B-----5:R-:W-:-:S04]  /*7b70*/  FADD.FTZ R113, R45, R113 ;  /* 0x000000712d717221 */ /* 0x020fc80000010000 */
[----:B------:R-:W-:-:S04]  /*7b80*/  @P2 FADD.FTZ R113, R49, R113 ;  /* 0x0000007131712221 */ /* 0x000fc80000010000 */
.L_x_41458:
[----:B0----5:R-:W-:-:S03]  /*7b90*/  IMAD.MOV.U32 R57, RZ, RZ, R113 ;  /* 0x000000ffff397224 */ /* 0x021fc600078e0071 */
.L_x_41459:
[----:B------:R-:W-:Y:S05]  /*7ba0*/  @P3 BRA `(.L_x_41460) ;  /* 0x0000007000003947 */ /* 0x000fea0003800000 */
[----:B------:R-:W-:-:S04]  /*7bb0*/  ISETP.NE.U32.AND P4, PT, RZ, c[0x0][0x180], PT ;  /* 0x00006000ff007a0c */ /* 0x000fc80003f85070 */
[----:B------:R-:W-:-:S13]  /*7bc0*/  ISETP.NE.AND.EX P4, PT, RZ, c[0x0][0x184], PT, P4 ;  /* 0x00006100ff007a0c */ /* 0x000fda0003f85340 */
[----:B------:R-:W-:Y:S05]  /*7bd0*/  @P4 BRA `(.L_x_41461) ;  /* 0x0000002000004947 */ /* 0x000fea0003800000 */
[----:B------:R-:W-:Y:S05]  /*7be0*/  @P0 BRA `(.L_x_41462) ;  /* 0x0000005000000947 */ /* 0x000fea0003800000 */
[----:B------:R-:W-:Y:S05]  /*7bf0*/  BRA `(.L_x_41463) ;  /* 0x0000005000007947 */ /* 0x000fea0003800000 */
.L_x_41461:
[----:B-----5:R-:W-:Y:S01]  /*7c00*/  FADD.FTZ R114, R50, R114 ;  /* 0x0000007232727221 */ /* 0x020fe20000010000 */
[----:B------:R-:W-:Y:S05]  /*7c10*/  BRA `(.L_x_41462) ;  /* 0x0000002000007947 */ /* 0x000fea0003800000 */
.L_x_41460:
[----:B-----5:R-:W-:-:S04]  /*7c20*/  FADD.FTZ R114, R46, R114 ;  /* 0x000000722e727221 */ /* 0x020fc80000010000 */
[----:B------:R-:W-:-:S05]  /*7c30*/  @P2 FADD.FTZ R114, R50, R114 ;  /* 0x0000007232722221 */ /* 0x000fca0000010000 */
.L_x_41462:
[----:B0----5:R-:W-:Y:S02]  /*7c40*/  MOV R58, R114 ;  /* 0x00000072003a7202 */ /* 0x021fe40000000f00 */
.L_x_41463:
[----:B------:R-:W-:Y:S05]  /*7c50*/  @P3 BRA `(.L_x_41464) ;  /* 0x0000007000003947 */ /* 0x000fea0003800000 */
[----:B------:R-:W-:-:S04]  /*7c60*/  ISETP.NE.U32.AND P2, PT, RZ, c[0x0][0x180], PT ;  /* 0x00006000ff007a0c */ /* 0x000fc80003f45070 */
[----:B------:R-:W-:-:S13]  /*7c70*/  ISETP.NE.AND.EX P2, PT, RZ, c[0x0][0x184], PT, P2 ;  /* 0x00006100ff007a0c */ /* 0x000fda0003f45320 */
[----:B------:R-:W-:Y:S05]  /*7c80*/  @P2 BRA `(.L_x_41465) ;  /* 0x0000002000002947 */ /* 0x000fea0003800000 */
[----:B------:R-:W-:Y:S05]  /*7c90*/  @P0 BRA `(.L_x_41466) ;  /* 0x0000005000000947 */ /* 0x000fea0003800000 */
[----:B------:R-:W-:Y:S05]  /*7ca0*/  BRA `(.L_x_41467) ;  /* 0x0000005000007947 */ /* 0x000fea0003800000 */
.L_x_41465:
[----:B-----5:R-:W-:Y:S01]  /*7cb0*/  FADD.FTZ R115, R51, R115 ;  /* 0x0000007333737221 */ /* 0x020fe20000010000 */
[----:B------:R-:W-:Y:S05]  /*7cc0*/  BRA `(.L_x_41466) ;  /* 0x0000002000007947 */ /* 0x000fea0003800000 */
.L_x_41464:
[----:B-----5:R-:W-:-:S04]  /*7cd0*/  FADD.FTZ R115, R47, R115 ;  /* 0x000000732f737221 */ /* 0x020fc80000010000 */
[----:B------:R-:W-:-:S04]  /*7ce0*/  @P2 FADD.FTZ R115, R51, R115 ;  /* 0x0000007333732221 */ /* 0x000fc80000010000 */
.L_x_41466:
[----:B0----5:R-:W-:-:S03]  /*7cf0*/  IMAD.MOV.U32 R59, RZ, RZ, R115 ;  /* 0x000000ffff3b7224 */ /* 0x021fc600078e0073 */
.L_x_41467:
[----:B0-----:R-:W-:-:S04]  /*7d00*/  @P0 LEA R120, P2, R122, c[0x0][0x188], 0x4 ;  /* 0x000062007a780a11 */ /* 0x001fc800078420ff */
[C---:B------:R-:W-:Y:S02]  /*7d10*/  @P0 LEA.HI.X R121, R122.reuse, c[0x0][0x18c], RZ, 0x4, P2 ;  /* 0x000063007a790a11 */ /* 0x040fe400010f24ff */
[----:B------:R-:W-:-:S03]  /*7d20*/  IADD3 R122, R122, 0x20, RZ ;  /* 0x000000207a7a7810 */ /* 0x000fc60007ffe0ff */
[----:B------:R0:W-:Y:S04]  /*7d30*/  @P0 STG.E.128 [R120.64], R56 ;  /* 0x0000003878000986 */ /* 0x0001e8000c101d04 */
.L_x_41451:
[----:B------:R-:W-:Y:S05]  /*7d40*/  BSYNC B0 ;  /* 0x0000000000007941 */ /* 0x000fea0003800000 */
.L_x_41450:
        /* <DEDUP_REMOVED lines=24> */
.L_x_41471:
[----:B-----5:R-:W-:Y:S01]  /*7ed0*/  FADD.FTZ R116, R48, R116 ;  /* 0x0000007430747221 */ /* 0x020fe20000010000 */
[----:B------:R-:W-:Y:S05]  /*7ee0*/  BRA `(.L_x_41472) ;  /* 0x0000002000007947 */ /* 0x000fea0003800000 */
.L_x_41470:
[----:B-----5:R-:W-:-:S04]  /*7ef0*/  FADD.FTZ R116, R44, R116 ;  /* 0x000000742c747221 */ /* 0x020fc80000010000 */
[----:B------:R-:W-:-:S04]  /*7f00*/  @P2 FADD.FTZ R116, R48, R116 ;  /* 0x0000007430742221 */ /* 0x000fc80000010000 */
.L_x_41472:
[----:B0----5:R-:W-:-:S03]  /*7f10*/  IMAD.MOV.U32 R56, RZ, RZ, R116 ;  /* 0x000000ffff387224 */ /* 0x021fc600078e0074 */
.L_x_41473:
[----:B------:R-:W-:Y:S05]  /*7f20*/  @P3 BRA `(.L_x_41474) ;  /* 0x0000007000003947 */ /* 0x000fea0003800000 */
[----:B------:R-:W-:-:S04]  /*7f30*/  ISETP.NE.U32.AND P4, PT, RZ, c[0x0][0x180], PT ;  /* 0x00006000ff007a0c */ /* 0x000fc80003f85070 */
[----:B------:R-:W-:-:S13]  /*7f40*/  ISETP.NE.AND.EX P4, PT, RZ, c[0x0][0x184], PT, P4 ;  /* 0x00006100ff007a0c */ /* 0x000fda0003f85340 */
[----:B------:R-:W-:Y:S05]  /*7f50*/  @P4 BRA `(.L_x_41475) ;  /* 0x0000002000004947 */ /* 0x000fea0003800000 */
[----:B------:R-:W-:Y:S05]  /*7f60*/  @P0 BRA `(.L_x_41476) ;  /* 0x0000005000000947 */ /* 0x000fea0003800000 */
[----:B------:R-:W-:Y:S05]  /*7f70*/  BRA `(.L_x_41477) ;  /* 0x0000005000007947 */ /* 0x000fea0003800000 */
.L_x_41475:
[----:B-----5:R-:W-:Y:S01]  /*7f80*/  FADD.FTZ R117, R49, R117 ;  /* 0x0000007531757221 */ /* 0x020fe20000010000 */
[----:B------:R-:W-:Y:S05]  /*7f90*/  BRA `(.L_x_41476) ;  /* 0x0000002000007947 */ /* 0x000fea0003800000 */
.L_x_41474:
[----:B-----5:R-:W-:-:S04]  /*7fa0*/  FADD.FTZ R117, R45, R117 ;  /* 0x000000752d757221 */ /* 0x020fc80000010000 */
[----:B------:R-:W-:-:S05]  /*7fb0*/  @P2 FADD.FTZ R117, R49, R117 ;  /* 0x0000007531752221 */ /* 0x000fca0000010000 */
.L_x_41476:
[----:B0----5:R-:W-:Y:S02]  /*7fc0*/  MOV R57, R117 ;  /* 0x0000007500397202 */ /* 0x021fe40000000f00 */
.L_x_41477:
[----:B------:R-:W-:Y:S05]  /*7fd0*/  @P3 BRA `(.L_x_41478) ;  /* 0x0000007000003947 */ /* 0x000fea0003800000 */
[----:B------:R-:W-:-:S04]  /*7fe0*/  ISETP.NE.U32.AND P4, PT, RZ, c[0x0][0x180], PT ;  /* 0x00006000ff007a0c */ /* 0x000fc80003f85070 */
[----:B------:R-:W-:-:S13]  /*7ff0*/  ISETP.NE.AND.EX P4, PT, RZ, c[0x0][0x184], PT, P4 ;  /* 0x00006100ff007a0c */ /* 0x000fda0003f85340 */
[----:B------:R-:W-:Y:S05]  /*8000*/  @P4 BRA `(.L_x_41479) ;  /* 0x0000002000004947 */ /* 0x000fea0003800000 */
[----:B------:R-:W-:Y:S05]  /*8010*/  @P0 BRA `(.L_x_41480) ;  /* 0x0000005000000947 */ /* 0x000fea0003800000 */
[----:B------:R-:W-:Y:S05]  /*8020*/  BRA `(.L_x_41481) ;  /* 0x0000005000007947 */ /* 0x000fea0003800000 */
.L_x_41479:
[----:B-----5:R-:W-:Y:S01]  /*8030*/  FADD.FTZ R118, R50, R118 ;  /* 0x0000007632767221 */ /* 0x020fe20000010000 */
[----:B------:R-:W-:Y:S05]  /*8040*/  BRA `(.L_x_41480) ;  /* 0x0000002000007947 */ /* 0x000fea0003800000 */
.L_x_41478:
[----:B-----5:R-:W-:-:S04]  /*8050*/  FADD.FTZ R118, R46, R118 ;  /* 0x000000762e767221 */ /* 0x020fc80000010000 */
[----:B------:R-:W-:-:S04]  /*8060*/  @P2 FADD.FTZ R118, R50, R118 ;  /* 0x0000007632762221 */ /* 0x000fc80000010000 */
.L_x_41480:
[----:B0----5:R-:W-:-:S03]  /*8070*/  IMAD.MOV.U32 R58, RZ, RZ, R118 ;  /* 0x000000ffff3a7224 */ /* 0x021fc600078e0076 */
.L_x_41481:
[----:B------:R-:W-:Y:S05]  /*8080*/  @P3 BRA `(.L_x_41482) ;  /* 0x0000007000003947 */ /* 0x000fea0003800000 */
[----:B------:R-:W-:-:S04]  /*8090*/  ISETP.NE.U32.AND P2, PT, RZ, c[0x0][0x180], PT ;  /* 0x00006000ff007a0c */ /* 0x000fc80003f45070 */
[----:B------:R-:W-:-:S13]  /*80a0*/  ISETP.NE.AND.EX P2, PT, RZ, c[0x0][0x184], PT, P2 ;  /* 0x00006100ff007a0c */ /* 0x000fda0003f45320 */
[----:B------:R-:W-:Y:S05]  /*80b0*/  @P2 BRA `(.L_x_41483) ;  /* 0x0000002000002947 */ /* 0x000fea0003800000 */
[----:B------:R-:W-:Y:S05]  /*80c0*/  @P0 BRA `(.L_x_41484) ;  /* 0x0000005000000947 */ /* 0x000fea0003800000 */
[----:B------:R-:W-:Y:S05]  /*80d0*/  BRA `(.L_x_41485) ;  /* 0x0000005000007947 */ /* 0x000fea0003800000 */
.L_x_41483:
[----:B-----5:R-:W-:Y:S01]  /*80e0*/  FADD.FTZ R119, R51, R119 ;  /* 0x0000007733777221 */ /* 0x020fe20000010000 */
[----:B------:R-:W-:Y:S05]  /*80f0*/  BRA `(.L_x_41484) ;  /* 0x0000002000007947 */ /* 0x000fea0003800000 */
.L_x_41482:
[----:B-----5:R-:W-:-:S04]  /*8100*/  FADD.FTZ R119, R47, R119 ;  /* 0x000000772f777221 */ /* 0x020fc80000010000 */
[----:B------:R-:W-:-:S05]  /*8110*/  @P2 FADD.FTZ R119, R51, R119 ;  /* 0x0000007733772221 */ /* 0x000fca0000010000 */
.L_x_41484:
[----:B0----5:R-:W-:Y:S02]  /*8120*/  MOV R59, R119 ;  /* 0x00000077003b7202 */ /* 0x021fe40000000f00 */
.L_x_41485:
[----:B0-----:R-:W-:-:S04]  /*8130*/  @P0 LEA R120, P2, R122, c[0x0][0x188], 0x4 ;  /* 0x000062007a780a11 */ /* 0x001fc800078420ff */
[----:B------:R-:W-:-:S05]  /*8140*/  @P0 LEA.HI.X R121, R122, c[0x0][0x18c], RZ, 0x4, P2 ;  /* 0x000063007a790a11 */ /* 0x000fca00010f24ff */
[----:B------:R0:W-:Y:S04]  /*8150*/  @P0 STG.E.128 [R120.64], R56 ;  /* 0x0000003878000986 */ /* 0x0001e8000c101d04 */
.L_x_41469:
[----:B------:R-:W-:Y:S05]  /*8160*/  BSYNC B0 ;  /* 0x0000000000007941 */ /* 0x000fea0003800000 */
.L_x_41468:
[----:B0----5:R-:W-:Y:S01]  /*8170*/  FADD.FTZ R120, RZ, R52 ;  /* 0x00000034ff787221 */ /* 0x021fe20000010000 */
        /* <DEDUP_REMOVED lines=9> */
[----:B------:R-:W-:-:S03]  /*8210*/  @P2 LOP3.LUT R16, R16, 0x400, RZ, 0xfc, !PT ;  /* 0x0000040010102812 */ /* 0x000fc600078efcff */
[----:B------:R-:W-:Y:S02]  /*8220*/  FSEL R123, R120, RZ, P1 ;  /* 0x000000ff787b7208 */ /* 0x000fe40000800000 */
[----:B------:R-:W-:-:S03]  /*8230*/  LOP3.LUT R16, R16, 0xfffffdff, RZ, 0xc0, !PT ;  /* 0xfffffdff10107812 */ /* 0x000fc600078ec0ff */
        /* <DEDUP_REMOVED lines=9> */
[----:B------:R-:W-:Y:S01]  /*82d0*/  @P2 FADD.FTZ R123, R67, R120 ;  /* 0x00000078437b2221 */ /* 0x000fe20000010000 */
[----:B------:R-:W-:Y:S02]  /*82e0*/  ISETP.GT.U32.AND P2, PT, R17, 0x7f, PT ;  /* 0x0000007f1100780c */ /* 0x000fe40003f44070 */
[----:B------:R-:W-:Y:S01]  /*82f0*/  LOP3.LUT R16, R16, 0xfffffeff, RZ, 0xc0, !PT ;  /* 0xfffffeff10107812 */ /* 0x000fe200078ec0ff */
        /* <DEDUP_REMOVED lines=61> */
[----:B------:R-:W-:-:S03]  /*86d0*/  ISETP.GT.U32.AND P2, PT, R17, 0x19f, PT ;  /* 0x0000019f1100780c */ /* 0x000fc60003f44070 */
[----:B------:R-:W-:-:S04]  /*86e0*/  FADD.FTZ R120, R104, R123 ;  /* 0x0000007b68787221 */ /* 0x000fc80000010000 */
[----:B------:R-:W-:-:S04]  /*86f0*/  FADD.FTZ R120, R105, R120 ;  /* 0x0000007869787221 */ /* 0x000fc80000010000 */
[----:B------:R-:W-:-:S04]  /*8700*/  FADD.FTZ R120, R106, R120 ;  /* 0x000000786a787221 */ /* 0x000fc80000010000 */
[----:B------:R-:W-:-:S04]  /*8710*/  @P2 FADD.FTZ R123, R107, R120 ;  /* 0x000000786b7b2221 */ /* 0x000fc80000010000 */
        /* <DEDUP_REMOVED lines=11> */
[----:B------:R-:W-:Y:S01]  /*87d0*/  @P5 FADD.FTZ R123, R119, R120 ;  /* 0x00000078777b5221 */ /* 0x000fe20000010000 */
[----:B------:R-:W-:Y:S05]  /*87e0*/  BRA.DIV ~URZ, `(.L_x_41486) ;  /* 0x000030527f007947 */ /* 0x000fea000b800000 */
[----:B------:R0:W1:Y:S02]  /*87f0*/  SHFL.BFLY PT, R122, R123, 0x1, 0x1f ;  /* 0x0c201f007b7a7f89 */ /* 0x00006400000e0000 */
.L_x_41522:
        /* <DEDUP_REMOVED lines=163> */
.L_x_41523:
[----:B------:R-:W-:Y:S01]  /*9230*/  @!P6 IMAD.MOV.U32 R120, RZ, RZ, 0x4 ;  /* 0x00000004ff78e424 */ /* 0x000fe200078e00ff */
[----:B------:R-:W-:Y:S01]  /*9240*/  ISETP.NE.AND P2, PT, RZ, UR6, PT ;  /* 0x00000006ff007c0c */ /* 0x000fe2000bf45270 */
[----:B01----:R-:W-:Y:S01]  /*9250*/  FADD.FTZ R123, R122, R123 ;  /* 0x0000007b7a7b7221 */ /* 0x003fe20000010000 */
[----:B------:R-:W-:Y:S01]  /*9260*/  BSSY B0, `(.L_x_41488) ;  /* 0x000003d000007945 */ /* 0x000fe20003800000 */
        /* <DEDUP_REMOVED lines=12> */
[----:B------:R1:W-:Y:S04]  /*9330*/  STL [R1+0x18c], R4 ;  /* 0x00018c0401007387 */ /* 0x0003e80000100800 */
[----:B------:R-:W2:Y:S04]  /*9340*/  LDL R123, [R1+0x14c] ;  /* 0x00014c00017b7983 */ /* 0x000ea80000100800 */
[----:B-1----:R-:W2:Y:S04]  /*9350*/  LDL R4, [R1+0x148] ;  /* 0x0001480001047983 */ /* 0x002ea80000100800 */
[----:B------:R1:W-:Y:S04]  /*9360*/  STL [R1+0x188], R3 ;  /* 0x0001880301007387 */ /* 0x0003e80000100800 */
[----:B------:R-:W3:Y:S04]  /*9370*/  LDL R122, [R1+0x15c] ;  /* 0x00015c00017a7983 */ /* 0x000ee80000100800 */
[----:B-1----:R-:W3:Y:S04]  /*9380*/  LDL R3, [R1+0x158] ;  /* 0x0001580001037983 */ /* 0x002ee80000100800 */
[----:B------:R1:W-:Y:S04]  /*9390*/  STL [R1+0x184], R2 ;  /* 0x0001840201007387 */ /* 0x0003e80000100800 */
[----:B0-----:R-:W4:Y:S04]  /*93a0*/  LDL R120, [R1+0x178] ;  /* 0x0001780001787983 */ /* 0x001f280000100800 */
[----:B------:R-:W4:Y:S04]  /*93b0*/  LDL R167, [R1+0x17c] ;  /* 0x00017c0001a77983 */ /* 0x000f280000100800 */
[----:B-1----:R-:W4:Y:S04]  /*93c0*/  LDL R2, [R1+0x168] ;  /* 0x0001680001027983 */ /* 0x002f280000100800 */
[----:B------:R-:W4:Y:S01]  /*93d0*/  LDL R121, [R1+0x16c] ;  /* 0x00016c0001797983 */ /* 0x000f220000100800 */
[----:B------:R-:W-:Y:S01]  /*93e0*/  FSEL R249, R135, RZ, !P2 ;  /* 0x000000ff87f97208 */ /* 0x000fe20005000000 */
[----:B------:R-:W-:-:S04]  /*93f0*/  HFMA2.MMA R166, -RZ, RZ, 0, 9.5367431640625e-07 ;  /* 0x00000010ffa67435 */ /* 0x000fc800000001ff */
[--C-:B------:R-:W-:Y:S02]  /*9400*/  FADD.FTZ R248, R52, -R249.reuse ;  /* 0x800000f934f87221 */ /* 0x100fe40000010000 */
[--C-:B------:R-:W-:Y:S02]  /*9410*/  FADD.FTZ R252, R55, -R249.reuse ;  /* 0x800000f937fc7221 */ /* 0x100fe40000010000 */
[--C-:B------:R-:W-:Y:S02]  /*9420*/  FADD.FTZ R251, R54, -R249.reuse ;  /* 0x800000f936fb7221 */ /* 0x100fe40000010000 */
[----:B------:R-:W-:Y:S02]  /*9430*/  FADD.FTZ R249, R53, -R249 ;  /* 0x800000f935f97221 */ /* 0x000fe40000010000 */
[C---:B------:R-:W-:Y:S02]  /*9440*/  FMUL.FTZ R248, R136.reuse, R248 ;  /* 0x000000f888f87220 */ /* 0x040fe40000410000 */
[----:B------:R-:W-:-:S02]  /*9450*/  FMUL.FTZ R252, R136, R252 ;  /* 0x000000fc88fc7220 */ /* 0x000fc40000410000 */
[C---:B------:R-:W-:Y:S02]  /*9460*/  FMUL.FTZ R251, R136.reuse, R251 ;  /* 0x000000fb88fb7220 */ /* 0x040fe40000410000 */
[----:B------:R-:W-:Y:S01]  /*9470*/  FMUL.FTZ R249, R136, R249 ;  /* 0x000000f988f97220 */ /* 0x000fe20000410000 */
[----:B------:R0:W-:Y:S04]  /*9480*/  STL [R1+0x180], R0 ;  /* 0x0001800001007387 */ /* 0x0001e80000100800 */
[----:B0-----:R-:W4:Y:S01]  /*9490*/  LDL R0, [R1+0x150] ;  /* 0x0001500001007983 */ /* 0x001f220000100800 */
[----:B--2---:R-:W-:-:S03]  /*94a0*/  FFMA.FTZ R123, R123, R252, R4 ;  /* 0x000000fc7b7b7223 */ /* 0x004fc60000010004 */
[----:B------:R0:W5:Y:S01]  /*94b0*/  LDL.LU R4, [R1+0x18c] ;  /* 0x00018c0001047983 */ /* 0x0001620000300800 */
[----:B---3--:R-:W-:-:S03]  /*94c0*/  FFMA.FTZ R122, R122, R251, R3 ;  /* 0x000000fb7a7a7223 */ /* 0x008fc60000010003 */
[----:B------:R0:W5:Y:S01]  /*94d0*/  LDL.LU R3, [R1+0x188] ;  /* 0x0001880001037983 */ /* 0x0001620000300800 */
[----:B----4-:R-:W-:Y:S02]  /*94e0*/  FFMA.FTZ R120, R167, R248, R120 ;  /* 0x000000f8a7787223 */ /* 0x010fe40000010078 */
[----:B------:R-:W-:-:S04]  /*94f0*/  IMAD.WIDE.U32 R166, R132, R166, c[0x0][0x208] ;  /* 0x0000820084a67625 */ /* 0x000fc800078e00a6 */
[----:B------:R-:W-:Y:S02]  /*9500*/  FFMA.FTZ R121, R121, R249, R2 ;  /* 0x000000f979797223 */ /* 0x000fe40000010002 */
[----:B------:R0:W5:Y:S04]  /*9510*/  LDL.LU R2, [R1+0x184] ;  /* 0x0001840001027983 */ /* 0x0001680000300800 */
[----:B------:R1:W-:Y:S04]  /*9520*/  STG.E.128 [R166.64], R120 ;  /* 0x00000078a6007986 */ /* 0x0003e8000c101d04 */
[----:B-1----:R-:W2:Y:S04]  /*9530*/  LDL R123, [R1+0x140] ;  /* 0x00014000017b7983 */ /* 0x002ea80000100800 */
[----:B------:R-:W2:Y:S04]  /*9540*/  LDL R167, [R1+0x144] ;  /* 0x0001440001a77983 */ /* 0x000ea80000100800 */
[----:B------:R-:W3:Y:S04]  /*9550*/  LDL R122, [R1+0x154] ;  /* 0x00015400017a7983 */ /* 0x000ee80000100800 */
[----:B------:R-:W4:Y:S04]  /*9560*/  LDL R120, [R1+0x170] ;  /* 0x0001700001787983 */ /* 0x000f280000100800 */
[----:B------:R-:W4:Y:S04]  /*9570*/  LDL R166, [R1+0x174] ;  /* 0x0001740001a67983 */ /* 0x000f280000100800 */
[----:B------:R-:W4:Y:S01]  /*9580*/  LDL R121, [R1+0x164] ;  /* 0x0001640001797983 */ /* 0x000f220000100800 */
[----:B--2---:R-:W-:-:S03]  /*9590*/  FFMA.FTZ R123, R167, R252, R123 ;  /* 0x000000fca77b7223 */ /* 0x004fc6000001007b */
[----:B------:R-:W2:Y:S01]  /*95a0*/  LDL R252, [R1+0x160] ;  /* 0x0001600001fc7983 */ /* 0x000ea20000100800 */
[----:B---3--:R-:W-:-:S03]  /*95b0*/  FFMA.FTZ R122, R122, R251, R0 ;  /* 0x000000fb7a7a7223 */ /* 0x008fc60000010000 */
[----:B------:R0:W5:Y:S01]  /*95c0*/  LDL.LU R0, [R1+0x180] ;  /* 0x0001800001007983 */ /* 0x0001620000300800 */
[----:B------:R-:W-:Y:S02]  /*95d0*/  IMAD.MOV.U32 R167, RZ, RZ, 0x10 ;  /* 0x00000010ffa77424 */ /* 0x000fe400078e00ff */
[----:B----4-:R-:W-:Y:S02]  /*95e0*/  FFMA.FTZ R120, R166, R248, R120 ;  /* 0x000000f8a6787223 */ /* 0x010fe40000010078 */
[C---:B------:R-:W-:Y:S01]  /*95f0*/  IMAD.WIDE.U32 R166, R132.reuse, R167, c[0x0][0x210] ;  /* 0x0000840084a67625 */ /* 0x040fe200078e00a7 */
[----:B------:R-:W-:-:S03]  /*9600*/  IADD3 R132, R132, 0x20, RZ ;  /* 0x0000002084847810 */ /* 0x000fc60007ffe0ff */
[----:B--2---:R-:W-:-:S05]  /*9610*/  FFMA.FTZ R121, R121, R249, R252 ;  /* 0x000000f979797223 */ /* 0x004fca00000100fc */
[----:B------:R0:W-:Y:S02]  /*9620*/  STG.E.128 [R166.64], R120 ;  /* 0x00000078a6007986 */ /* 0x0001e4000c101d04 */
.L_x_41489:
[----:B------:R-:W-:Y:S05]  /*9630*/  BSYNC B0 ;  /* 0x0000000000007941 */ /* 0x000fea0003800000 */
.L_x_41488:
[----:B------:R-:W-:Y:S01]  /*9640*/  ISETP.GE.U32.AND P3, PT, R17, 0x40, PT ;  /* 0x000000401100780c */ /* 0x000fe20003f66070 */
[----:B------:R-:W-:-:S12]  /*9650*/  BSSY B0, `(.L_x_41490) ;  /* 0x0000032000007945 */ /* 0x000fd80003800000 */
[----:B------:R-:W-:Y:S05]  /*9660*/  @!P3 BRA `(.L_x_41491) ;  /* 0x000003000000b947 */ /* 0x000fea0003800000 */
[----:B-----5:R1:W-:Y:S04]  /*9670*/  STL [R1+0x18c], R4 ;  /* 0x00018c0401007387 */ /* 0x0203e80000100800 */
[----:B0-----:R-:W2:Y:S04]  /*9680*/  LDL R123, [R1+0x10c] ;  /* 0x00010c00017b7983 */ /* 0x001ea80000100800 */
[----:B-1----:R-:W2:Y:S04]  /*9690*/  LDL R4, [R1+0x108] ;  /* 0x0001080001047983 */ /* 0x002ea80000100800 */
[----:B------:R0:W-:Y:S04]  /*96a0*/  STL [R1+0x188], R3 ;  /* 0x0001880301007387 */ /* 0x0001e80000100800 */
[----:B------:R-:W3:Y:S04]  /*96b0*/  LDL R122, [R1+0x11c] ;  /* 0x00011c00017a7983 */ /* 0x000ee80000100800 */
[----:B0-----:R-:W3:Y:S04]  /*96c0*/  LDL R3, [R1+0x118] ;  /* 0x0001180001037983 */ /* 0x001ee80000100800 */
[----:B------:R0:W-:Y:S04]  /*96d0*/  STL [R1+0x184], R2 ;  /* 0x0001840201007387 */ /* 0x0001e80000100800 */
[----:B------:R-:W4:Y:S04]  /*96e0*/  LDL R167, [R1+0x138] ;  /* 0x0001380001a77983 */ /* 0x000f280000100800 */
[----:B------:R-:W4:Y:S04]  /*96f0*/  LDL R120, [R1+0x13c] ;  /* 0x00013c0001787983 */ /* 0x000f280000100800 */
[----:B0-----:R-:W4:Y:S04]  /*9700*/  LDL R2, [R1+0x128] ;  /* 0x0001280001027983 */ /* 0x001f280000100800 */
[----:B------:R-:W4:Y:S01]  /*9710*/  LDL R121, [R1+0x12c] ;  /* 0x00012c0001797983 */ /* 0x000f220000100800 */
[----:B------:R-:W-:-:S05]  /*9720*/  FSEL R249, R135, RZ, !P2 ;  /* 0x000000ff87f97208 */ /* 0x000fca0005000000 */
[--C-:B------:R-:W-:Y:S02]  /*9730*/  FADD.FTZ R248, R60, -R249.reuse ;  /* 0x800000f93cf87221 */ /* 0x100fe40000010000 */
[--C-:B------:R-:W-:Y:S02]  /*9740*/  FADD.FTZ R252, R63, -R249.reuse ;  /* 0x800000f93ffc7221 */ /* 0x100fe40000010000 */
[--C-:B------:R-:W-:Y:S02]  /*9750*/  FADD.FTZ R251, R62, -R249.reuse ;  /* 0x800000f93efb7221 */ /* 0x100fe40000010000 */
[----:B------:R-:W-:Y:S01]  /*9760*/  FADD.FTZ R249, R61, -R249 ;  /* 0x800000f93df97221 */ /* 0x000fe20000010000 */
[----:B------:R-:W-:Y:S01]  /*9770*/  MOV R166, 0x10 ;  /* 0x0000001000a67802 */ /* 0x000fe20000000f00 */
        /* <DEDUP_REMOVED lines=31> */
.L_x_41491:
[----:B------:R-:W-:Y:S05]  /*9970*/  BSYNC B0 ;  /* 0x0000000000007941 */ /* 0x000fea0003800000 */
.L_x_41490:
        /* <DEDUP_REMOVED lines=51> */
.L_x_41493:
[----:B------:R-:W-:Y:S05]  /*9cb0*/  BSYNC B0 ;  /* 0x0000000000007941 */ /* 0x000fea0003800000 */
.L_x_41492:
        /* <DEDUP_REMOVED lines=51> */
.L_x_41495:
[----:B------:R-:W-:Y:S05]  /*9ff0*/  BSYNC B0 ;  /* 0x0000000000007941 */ /* 0x000fea0003800000 */
.L_x_41494:
        /* <DEDUP_REMOVED lines=51> */
.L_x_41497:
[----:B------:R-:W-:Y:S05]  /*a330*/  BSYNC B0 ;  /* 0x0000000000007941 */ /* 0x000fea0003800000 */
.L_x_41496:
        /* <DEDUP_REMOVED lines=35> */
[----:B-1----:R-:W2:Y:S04]  /*a570*/  LDL R123, [R1] ;  /* 0x00000000017b7983 */ /* 0x002ea80000100800 */
        /* <DEDUP_REMOVED lines=15> */
.L_x_41499:
[----:B------:R-:W-:Y:S05]  /*a670*/  BSYNC B0 ;  /* 0x0000000000007941 */ /* 0x000fea0003800000 */
.L_x_41498:
[----:B------:R-:W-:Y:S01]  /*a680*/  ISETP.GE.U32.AND P3, PT, R17, 0xe0, PT ;  /* 0x000000e01100780c */ /* 0x000fe20003f66070 */
[----:B------:R-:W-:-:S12]  /*a690*/  BSSY B0, `(.L_x_41500) ;  /* 0x000001a000007945 */ /* 0x000fd80003800000 */
[----:B------:R-:W-:Y:S05]  /*a6a0*/  @!P3 BRA `(.L_x_41501) ;  /* 0x000001800000b947 */ /* 0x000fea0003800000 */
[----:B------:R-:W-:Y:S01]  /*a6b0*/  FSEL R249, R135, RZ, !P2 ;  /* 0x000000ff87f97208 */ /* 0x000fe20005000000 */
[----:B0-----:R-:W-:-:S04]  /*a6c0*/  HFMA2.MMA R166, -RZ, RZ, 0, 9.5367431640625e-07 ;  /* 0x00000010ffa67435 */ /* 0x001fc800000001ff */
[--C-:B------:R-:W-:Y:S02]  /*a6d0*/  FADD.FTZ R248, R80, -R249.reuse ;  /* 0x800000f950f87221 */ /* 0x100fe40000010000 */
[--C-:B------:R-:W-:Y:S02]  /*a6e0*/  FADD.FTZ R252, R83, -R249.reuse ;  /* 0x800000f953fc7221 */ /* 0x100fe40000010000 */
[--C-:B------:R-:W-:Y:S02]  /*a6f0*/  FADD.FTZ R251, R82, -R249.reuse ;  /* 0x800000f952fb7221 */ /* 0x100fe40000010000 */
[----:B------:R-:W-:Y:S02]  /*a700*/  FADD.FTZ R249, R81, -R249 ;  /* 0x800000f951f97221 */ /* 0x000fe40000010000 */
        /* <DEDUP_REMOVED lines=8> */
[----:B------:R-:W-:-:S05]  /*a790*/  IMAD.WIDE.U32 R166, R132, R166, c[0x0][0x208] ;  /* 0x0000820084a67625 */ /* 0x000fca00078e00a6 */
[----:B------:R0:W-:Y:S02]  /*a7a0*/  STG.E.128 [R166.64], R120 ;  /* 0x00000078a6007986 */ /* 0x0001e4000c101d04 */
[----:B0-----:R-:W-:Y:S02]  /*a7b0*/  IMAD.MOV.U32 R167, RZ, RZ, 0x10 ;  /* 0x00000010ffa77424 */ /* 0x001fe400078e00ff */
[----:B------:R-:W-:Y:S02]  /*a7c0*/  FFMA.FTZ R123, R234, R252, R233 ;  /* 0x000000fcea7b7223 */ /* 0x000fe400000100e9 */
[----:B------:R-:W-:Y:S02]  /*a7d0*/  FFMA.FTZ R122, R238, R251, R237 ;  /* 0x000000fbee7a7223 */ /* 0x000fe400000100ed */
[----:B------:R-:W-:Y:S02]  /*a7e0*/  FFMA.FTZ R121, R242, R249, R241 ;  /* 0x000000f9f2797223 */ /* 0x000fe400000100f1 */
[----:B------:R-:W-:-:S02]  /*a7f0*/  FFMA.FTZ R120, R246, R248, R245 ;  /* 0x000000f8f6787223 */ /* 0x000fc400000100f5 */
[C---:B------:R-:W-:Y:S01]  /*a800*/  IMAD.WIDE.U32 R166, R132.reuse, R167, c[0x0][0x210] ;  /* 0x0000840084a67625 */ /* 0x040fe200078e00a7 */
[----:B------:R-:W-:-:S04]  /*a810*/  IADD3 R132, R132, 0x20, RZ ;  /* 0x0000002084847810 */ /* 0x000fc80007ffe0ff */
[----:B------:R0:W-:Y:S03]  /*a820*/  STG.E.128 [R166.64], R120 ;  /* 0x00000078a6007986 */ /* 0x0001e6000c101d04 */
.L_x_41501:
[----:B------:R-:W-:Y:S05]  /*a830*/  BSYNC B0 ;  /* 0x0000000000007941 */ /* 0x000fea0003800000 */
.L_x_41500:
[----:B------:R-:W-:Y:S01]  /*a840*/  ISETP.GE.U32.AND P3, PT, R17, 0x100, PT ;  /* 0x000001001100780c */ /* 0x000fe20003f66070 */
[----:B------:R-:W-:-:S12]  /*a850*/  BSSY B0, `(.L_x_41502) ;  /* 0x000001a000007945 */ /* 0x000fd80003800000 */
[----:B------:R-:W-:Y:S05]  /*a860*/  @!P3 BRA `(.L_x_41503) ;  /* 0x000001800000b947 */ /* 0x000fea0003800000 */
[----:B------:R-:W-:Y:S02]  /*a870*/  FSEL R249, R135, RZ, !P2 ;  /* 0x000000ff87f97208 */ /* 0x000fe40005000000 */
[----:B0-----:R-:W-:-:S03]  /*a880*/  MOV R166, 0x10 ;  /* 0x0000001000a67802 */ /* 0x001fc60000000f00 */
        /* <DEDUP_REMOVED lines=22> */
.L_x_41503:
[----:B------:R-:W-:Y:S05]  /*a9f0*/  BSYNC B0 ;  /* 0x0000000000007941 */ /* 0x000fea0003800000 */
.L_x_41502:
        /* <DEDUP_REMOVED lines=27> */
.L_x_41505:
[----:B------:R-:W-:Y:S05]  /*abb0*/  BSYNC B0 ;  /* 0x0000000000007941 */ /* 0x000fea0003800000 */
.L_x_41504:
        /* <DEDUP_REMOVED lines=27> */
.L_x_41507:
[----:B------:R-:W-:Y:S05]  /*ad70*/  BSYNC B0 ;  /* 0x0000000000007941 */ /* 0x000fea0003800000 */
.L_x_41506:
        /* <DEDUP_REMOVED lines=27> */
.L_x_41509:
[----:B------:R-:W-:Y:S05]  /*af30*/  BSYNC B0 ;  /* 0x0000000000007941 */ /* 0x000fea0003800000 */
.L_x_41508:
        /* <DEDUP_REMOVED lines=27> */
.L_x_41511:
[----:B------:R-:W-:Y:S05]  /*b0f0*/  BSYNC B0 ;  /* 0x0000000000007941 */ /* 0x000fea0003800000 */
.L_x_41510:
        /* <DEDUP_REMOVED lines=27> */
.L_x_41513:
[----:B------:R-:W-:Y:S05]  /*b2b0*/  BSYNC B0 ;  /* 0x0000000000007941 */ /* 0x000fea0003800000 */
.L_x_41512:
        /* <DEDUP_REMOVED lines=13> */
[----:B-----5:R-:W-:Y:S02]  /*b390*/  FFMA.FTZ R123, R0, R252, R39 ;  /* 0x000000fc007b7223 */ /* 0x020fe40000010027 */
        /* <DEDUP_REMOVED lines=13> */
.L_x_41515:
[----:B------:R-:W-:Y:S05]  /*b470*/  BSYNC B0 ;  /* 0x0000000000007941 */ /* 0x000fea0003800000 */
.L_x_41514:
        /* <DEDUP_REMOVED lines=27> */
.L_x_41517:
[----:B------:R-:W-:Y:S05]  /*b630*/  BSYNC B0 ;  /* 0x0000000000007941 */ /* 0x000fea0003800000 */
.L_x_41516:
        /* <DEDUP_REMOVED lines=19> */
[----:B0-----:R-:W-:-:S04]  /*b770*/  IMAD.WIDE.U32 R166, R132, R251, c[0x0][0x210] ;  /* 0x0000840084a67625 */ /* 0x001fc800078e00fb */
[----:B------:R-:W-:Y:S02]  /*b780*/  FFMA.FTZ R123, R36, R249, R128 ;  /* 0x000000f9247b7223 */ /* 0x000fe40000010080 */
[----:B------:R-:W-:Y:S02]  /*b790*/  FFMA.FTZ R122, R35, R248, R5 ;  /* 0x000000f8237a7223 */ /* 0x000fe40000010005 */
[----:B------:R-:W-:Y:S02]  /*b7a0*/  FFMA.FTZ R121, R34, R136, R126 ;  /* 0x0000008822797223 */ /* 0x000fe4000001007e */
[----:B------:R-:W-:-:S05]  /*b7b0*/  FFMA.FTZ R120, R33, R135, R6 ;  /* 0x0000008721787223 */ /* 0x000fca0000010006 */
[----:B------:R0:W-:Y:S02]  /*b7c0*/  STG.E.128 [R166.64], R120 ;  /* 0x00000078a6007986 */ /* 0x0001e4000c101d04 */
.L_x_41519:
[----:B------:R-:W-:Y:S05]  /*b7d0*/  BSYNC B0 ;  /* 0x0000000000007941 */ /* 0x000fea0003800000 */
.L_x_41518:
[----:B0-----:R-:W-:-:S04]  /*b7e0*/  IMAD.MOV.U32 R120, RZ, RZ, 0x4 ;  /* 0x00000004ff787424 */ /* 0x001fc800078e00ff */
[----:B-----5:R-:W-:-:S05]  /*b7f0*/  IMAD R4, R120, c[0x0][0x160], R4 ;  /* 0x0000580078047a24 */ /* 0x020fca00078e0204 */
[----:B------:R-:W-:-:S13]  /*b800*/  ISETP.GE.AND P2, PT, R4, c[0x0][0x164], PT ;  /* 0x0000590004007a0c */ /* 0x000fda0003f46270 */
[----:B------:R-:W-:Y:S01]  /*b810*/  @P2 CALL.REL.NOINC `(.L_x_41520) ;  /* 0x0000001000002944 */ /* 0x000fe20003c00000 */
[----:B------:R-:W-:Y:S05]  /*b820*/  BRA `(.L_x_41521) ;  /* 0xffff85f000007947 */ /* 0x000fea000383ffff */
.L_x_41520:
[----:B------:R-:W-:Y:S05]  /*b830*/  EXIT ;  /* 0x000000000000794d */ /* 0x000fea0003800000 */
.L_x_41486:
[----:B------:R-:W-:Y:S01]  /*b840*/  HFMA2.MMA R122, -RZ, RZ, 0, 5.9604644775390625e-08 ;  /* 0x00000001ff7a7435 */ /* 0x000fe200000001ff */
[----:B------:R-:W-:Y:S01]  /*b850*/  IMAD.MOV.U32 R136, RZ, RZ, 0x1f ;  /* 0x0000001fff887424 */ /* 0x000fe200078e00ff */
[----:B------:R-:W-:Y:S02]  /*b860*/  MOV R121, 0xffffffff ;  /* 0xffffffff00797802 */ /* 0x000fe40000000f00 */
[----:B------:R-:W-:Y:S02]  /*b870*/  MOV R120, 0xb890 ;  /* 0x0000b89000787802 */ /* 0x000fe40000000f00 */
[----:B------:R-:W-:Y:S05]  /*b880*/  CALL.REL.NOINC `($__internal_64_$__cuda_sm70_shflsync_bfly_p) ;  /* 0x00000c7000007944 */ /* 0x000fea0003c00000 */
[----:B-1----:R-:W-:Y:S05]  /*b890*/  BRA `(.L_x_41522) ;  /* 0xffffcf6000007947 */ /* 0x002fea000383ffff */
.L_x_41487:
[----:B------:R-:W-:Y:S01]  /*b8a0*/  HFMA2.MMA R136, -RZ, RZ, 0, 1.847743988037109375e-06 ;  /* 0x0000001fff887435 */ /* 0x000fe200000001ff */
[----:B------:R-:W-:Y:S01]  /*b8b0*/  IMAD.MOV.U32 R122, RZ, RZ, 0x2 ;  /* 0x00000002ff7a7424 */ /* 0x000fe200078e00ff */
[----:B------:R-:W-:Y:S01]  /*b8c0*/  MOV R120, 0xb8f0 ;  /* 0x0000b8f000787802 */ /* 0x000fe20000000f00 */
[----:B------:R-:W-:-:S03]  /*b8d0*/  IMAD.MOV.U32 R121, RZ, RZ, -0x1 ;  /* 0xffffffffff797424 */ /* 0x000fc600078e00ff */
[----:B------:R-:W-:Y:S05]  /*b8e0*/  CALL.REL.NOINC `($__internal_64_$__cuda_sm70_shflsync_bfly_p) ;  /* 0x00000c1000007944 */ /* 0x000fea0003c00000 */
[----:B-1----:R-:W-:Y:S01]  /*b8f0*/  FADD.FTZ R123, R123, R122 ;  /* 0x0000007a7b7b7221 */ /* 0x002fe20000010000 */
[----:B------:R-:W-:Y:S01]  /*b900*/  MOV R122, 0x4 ;  /* 0x00000004007a7802 */ /* 0x000fe20000000f00 */
[----:B------:R-:W-:Y:S01]  /*b910*/  IMAD.MOV.U32 R136, RZ, RZ, 0x1f ;  /* 0x0000001fff887424 */ /* 0x000fe200078e00ff */
[----:B------:R-:W-:-:S02]  /*b920*/  MOV R121, 0xffffffff ;  /* 0xffffffff00797802 */ /* 0x000fc40000000f00 */
[----:B------:R-:W-:Y:S02]  /*b930*/  MOV R120, 0xb950 ;  /* 0x0000b95000787802 */ /* 0x000fe40000000f00 */
[----:B------:R-:W-:Y:S05]  /*b940*/  CALL.REL.NOINC `($__internal_64_$__cuda_sm70_shflsync_bfly_p) ;  /* 0x00000bb000007944 */ /* 0x000fea0003c00000 */
[----:B------:R-:W-:Y:S01]  /*b950*/  HFMA2.MMA R136, -RZ, RZ, 0, 1.847743988037109375e-06 ;  /* 0x0000001fff887435 */ /* 0x000fe200000001ff */
[----:B-1----:R-:W-:Y:S01]  /*b960*/  FADD.FTZ R123, R123, R122 ;  /* 0x0000007a7b7b7221 */ /* 0x002fe20000010000 */
[----:B------:R-:W-:Y:S01]  /*b970*/  MOV R120, 0xb9b0 ;  /* 0x0000b9b000787802 */ /* 0x000fe20000000f00 */
[----:B------:R-:W-:Y:S02]  /*b980*/  IMAD.MOV.U32 R122, RZ, RZ, 0x8 ;  /* 0x00000008ff7a7424 */ /* 0x000fe400078e00ff */
[----:B------:R-:W-:Y:S02]  /*b990*/  IMAD.MOV.U32 R121, RZ, RZ, -0x1 ;  /* 0xffffffffff797424 */ /* 0x000fe400078e00ff */
[----:B------:R-:W-:Y:S05]  /*b9a0*/  CALL.REL.NOINC `($__internal_64_$__cuda_sm70_shflsync_bfly_p) ;  /* 0x00000b5000007944 */ /* 0x000fea0003c00000 */
[----:B-1----:R-:W-:Y:S01]  /*b9b0*/  FADD.FTZ R123, R123, R122 ;  /* 0x0000007a7b7b7221 */ /* 0x002fe20000010000 */
[----:B------:R-:W-:Y:S01]  /*b9c0*/  MOV R122, 0x10 ;  /* 0x00000010007a7802 */ /* 0x000fe20000000f00 */
[----:B------:R-:W-:Y:S01]  /*b9d0*/  IMAD.MOV.U32 R136, RZ, RZ, 0x1f ;  /* 0x0000001fff887424 */ /* 0x000fe200078e00ff */
[----:B------:R-:W-:Y:S02]  /*b9e0*/  MOV R121, 0xffffffff ;  /* 0xffffffff00797802 */ /* 0x000fe40000000f00 */
[----:B------:R-:W-:-:S02]  /*b9f0*/  MOV R120, 0xba10 ;  /* 0x0000ba1000787802 */ /* 0x000fc40000000f00 */
[----:B------:R-:W-:Y:S05]  /*ba00*/  CALL.REL.NOINC `($__internal_64_$__cuda_sm70_shflsync_bfly_p) ;  /* 0x00000af000007944 */ /* 0x000fea0003c00000 */
[----:B-1----:R-:W-:Y:S01]  /*ba10*/  FADD.FTZ R122, R123, R122 ;  /* 0x0000007a7b7a7221 */ /* 0x002fe20000010000 */
[----:B------:R-:W-:Y:S01]  /*ba20*/  LOP3.LUT R16, R16, 0xfbffffff, RZ, 0xc0, !PT ;  /* 0xfbffffff10107812 */ /* 0x000fe200078ec0ff */
[----:B------:R-:W-:-:S02]  /*ba30*/  HFMA2.MMA R136, -RZ, RZ, 0, 1.847743988037109375e-06 ;  /* 0x0000001fff887435 */ /* 0x000fc400000001ff */
[----:B------:R-:W-:Y:S01]  /*ba40*/  FMUL.FTZ R135, R122, c[0x0][0x1e0] ;  /* 0x000078007a877a20 */ /* 0x000fe20000410000 */
[----:B------:R-:W-:Y:S01]  /*ba50*/  @P0 LOP3.LUT R16, R16, 0x4000000, RZ, 0xfc, !PT ;  /* 0x0400000010100812 */ /* 0x000fe200078efcff */
[----:B------:R-:W-:Y:S01]  /*ba60*/  IMAD.MOV.U32 R122, RZ, RZ, 0x1 ;  /* 0x00000001ff7a7424 */ /* 0x000fe200078e00ff */
[----:B------:R-:W-:Y:S01]  /*ba70*/  ISETP.GT.U32.AND P0, PT, R17, 0x3f, PT ;  /* 0x0000003f1100780c */ /* 0x000fe20003f04070 */
[--C-:B------:R-:W-:Y:S02]  /*ba80*/  FADD.FTZ R120, R52, -R135.reuse ;  /* 0x8000008734787221 */ /* 0x100fe40000010000 */
[----:B------:R-:W-:Y:S02]  /*ba90*/  FADD.FTZ R121, R53, -R135 ;  /* 0x8000008735797221 */ /* 0x000fe40000010000 */
[----:B------:R-:W-:-:S04]  /*baa0*/  FFMA.FTZ R120, R120, R120, RZ ;  /* 0x0000007878787223 */ /* 0x000fc800000100ff */
        /* <DEDUP_REMOVED lines=137> */
[----:B------:R-:W-:Y:S01]  /*c340*/  MOV R120, 0xc370 ;  /* 0x0000c37000787802 */ /* 0x000fe20000000f00 */
[----:B------:R-:W-:Y:S02]  /*c350*/  IMAD.MOV.U32 R121, RZ, RZ, -0x1 ;  /* 0xffffffffff797424 */ /* 0x000fe400078e00ff */
[----:B------:R-:W-:Y:S05]  /*c360*/  CALL.REL.NOINC `($__internal_64_$__cuda_sm70_shflsync_bfly_p) ;  /* 0x0000019000007944 */ /* 0x000fea0003c00000 */
[----:B-1----:R-:W-:Y:S01]  /*c370*/  FADD.FTZ R123, R123, R122 ;  /* 0x0000007a7b7b7221 */ /* 0x002fe20000010000 */
[----:B------:R-:W-:Y:S01]  /*c380*/  MOV R122, 0x2 ;  /* 0x00000002007a7802 */ /* 0x000fe20000000f00 */
[----:B------:R-:W-:Y:S01]  /*c390*/  IMAD.MOV.U32 R136, RZ, RZ, 0x1f ;  /* 0x0000001fff887424 */ /* 0x000fe200078e00ff */
[----:B------:R-:W-:Y:S02]  /*c3a0*/  MOV R121, 0xffffffff ;  /* 0xffffffff00797802 */ /* 0x000fe40000000f00 */
[----:B------:R-:W-:Y:S02]  /*c3b0*/  MOV R120, 0xc3d0 ;  /* 0x0000c3d000787802 */ /* 0x000fe40000000f00 */
[----:B------:R-:W-:Y:S05]  /*c3c0*/  CALL.REL.NOINC `($__internal_64_$__cuda_sm70_shflsync_bfly_p) ;  /* 0x0000013000007944 */ /* 0x000fea0003c00000 */
[----:B------:R-:W-:Y:S01]  /*c3d0*/  HFMA2.MMA R136, -RZ, RZ, 0, 1.847743988037109375e-06 ;  /* 0x0000001fff887435 */ /* 0x000fe200000001ff */
[----:B-1----:R-:W-:Y:S01]  /*c3e0*/  FADD.FTZ R123, R123, R122 ;  /* 0x0000007a7b7b7221 */ /* 0x002fe20000010000 */
[----:B------:R-:W-:Y:S01]  /*c3f0*/  MOV R120, 0xc430 ;  /* 0x0000c43000787802 */ /* 0x000fe20000000f00 */
[----:B------:R-:W-:-:S02]  /*c400*/  IMAD.MOV.U32 R122, RZ, RZ, 0x4 ;  /* 0x00000004ff7a7424 */ /* 0x000fc400078e00ff */
        /* <DEDUP_REMOVED lines=8> */
[----:B-1----:R-:W-:Y:S01]  /*c490*/  FADD.FTZ R123, R123, R122 ;  /* 0x0000007a7b7b7221 */ /* 0x002fe20000010000 */
[----:B------:R-:W-:Y:S01]  /*c4a0*/  HFMA2.MMA R122, -RZ, RZ, 0, 9.5367431640625e-07 ;  /* 0x00000010ff7a7435 */ /* 0x000fe200000001ff */
[----:B------:R-:W-:Y:S01]  /*c4b0*/  IMAD.MOV.U32 R136, RZ, RZ, 0x1f ;  /* 0x0000001fff887424 */ /* 0x000fe200078e00ff */
[----:B------:R-:W-:Y:S02]  /*c4c0*/  MOV R121, 0xffffffff ;  /* 0xffffffff00797802 */ /* 0x000fe40000000f00 */
[----:B------:R-:W-:-:S02]  /*c4d0*/  MOV R120, 0xc4f0 ;  /* 0x0000c4f000787802 */ /* 0x000fc40000000f00 */
[----:B------:R-:W-:Y:S05]  /*c4e0*/  CALL.REL.NOINC `($__internal_64_$__cuda_sm70_shflsync_bfly_p) ;  /* 0x0000001000007944 */ /* 0x000fea0003c00000 */
[----:B-1----:R-:W-:Y:S05]  /*c4f0*/  BRA `(.L_x_41523) ;  /* 0xffffcd3000007947 */ /* 0x002fea000383ffff */
        .weak           $__internal_64_$__cuda_sm70_shflsync_bfly_p
        .type           $__internal_64_$__cuda_sm70_shflsync_bfly_p,@function
        .size           $__internal_64_$__cuda_sm70_shflsync_bfly_p,(.L_x_52482 - $__internal_64_$__cuda_sm70_shflsync_bfly_p)
$__internal_64_$__cuda_sm70_shflsync_bfly_p:
[----:B------:R-:W-:Y:S04]  /*c500*/  WARPSYNC R121 ;  /* 0x0000007900007348 */ /* 0x000fe80003800000 */
[----:B------:R0:W1:Y:S02]  /*c510*/  SHFL.BFLY PT, R122, R123, R122, R136 ;  /* 0x0c00007a7b7a7389 */ /* 0x00006400000e0088 */
[----:B0-----:R-:W-:-:S06]  /*c520*/  HFMA2.MMA R121, -RZ, RZ, 0, 0 ;  /* 0x00000000ff797435 */ /* 0x001fcc00000001ff */
[----:B------:R-:W-:Y:S05]  /*c530*/  RET.REL.NODEC R120 `(_ZN10layer_norm31ln_parallel_residual_fwd_kernelINS_13Kernel_traitsI6__halfffffjLj2048ELj1ELj4ELj1ELj16ENS_18Kernel_traits_baseILj2048ES2_ffffjLj128EEEEELb0ELb0ELb0EEEvNS_9FwdParamsE) ;  /* 0xffff3ac078007950 */ /* 0x000fea0003c3ffff */
.L_x_41524:
        /* <DEDUP_REMOVED lines=12> */
.L_x_52482:


//--------------------- .text._ZN10layer_norm31ln_parallel_residual_fwd_kernelINS_13Kernel_traitsI6__halfffffjLj2048ELj1ELj4ELj1ELj16ENS_18Kernel_traits_baseILj2048ES2_ffffjLj128EEEEELb0ELb0ELb1EEEvNS_9FwdParamsE --------------------------
	.section	.text._ZN10layer_norm31ln_parallel_residual_fwd_kernelINS_13Kernel_traitsI6__halfffffjLj2048ELj1ELj4ELj1ELj16ENS_18Kernel_traits_baseILj2048ES2_ffffjLj128EEEEELb0ELb0ELb1EEEvNS_9FwdParamsE,"ax",@progbits
	.sectioninfo	@"SHI_REGISTERS=255"
	.align	128
        .global         _ZN10layer_norm31ln_parallel_residual_fwd_kernelINS_13Kernel_traitsI6__halfffffjLj2048ELj1ELj4ELj1ELj16ENS_18Kernel_traits_baseILj2048ES2_ffffjLj128EEEEELb0ELb0ELb1EEEvNS_9FwdParamsE
        .type           _ZN10layer_norm31ln_parallel_residual_fwd_kernelINS_13Kernel_traitsI6__halfffffjLj2048ELj1ELj4ELj1ELj16ENS_18Kernel_traits_baseILj2048ES2_ffffjLj128EEEEELb0ELb0ELb1EEEvNS_9FwdParamsE,@function
        .size           _ZN10layer_norm31ln_parallel_residual_fwd_kernelINS_13Kernel_traitsI6__halfffffjLj2048ELj1ELj4ELj1ELj16ENS_18Kernel_traits_baseILj2048ES2_ffffjLj128EEEEELb0ELb0ELb1EEEvNS_9FwdParamsE,(.L_x_52483 - _ZN10layer_norm31ln_parallel_residual_fwd_kernelINS_13Kernel_traitsI6__halfffffjLj2048ELj1ELj4ELj1ELj16ENS_18Kernel_traits_baseILj2048ES2_ffffjLj128EEEEELb0ELb0ELb1EEEvNS_9FwdParamsE)
        .other          _ZN10layer_norm31ln_parallel_residual_fwd_kernelINS_13Kernel_traitsI6__halfffffjLj2048ELj1ELj4ELj1ELj16ENS_18Kernel_traits_baseILj2048ES2_ffffjLj128EEEEELb0ELb0ELb1EEEvNS_9FwdParamsE,@"STO_CUDA_ENTRY STV_DEFAULT"
_ZN10layer_norm31ln_parallel_residual_fwd_kernelINS_13Kernel_traitsI6__halfffffjLj2048ELj1ELj4ELj1ELj16ENS_18Kernel_traits_baseILj2048ES2_ffffjLj128EEEEELb0ELb0ELb1EEEvNS_9FwdParamsE:
.text._ZN10layer_norm31ln_parallel_residual_fwd_kernelINS_13Kernel_traitsI6__halfffffjLj2048ELj1ELj4ELj1ELj16ENS_18Kernel_traits_baseILj2048ES2_ffffjLj128EEEEELb0ELb0ELb1EEEvNS_9FwdParamsE:
[----:B------:R-:W-:Y:S02]  /*0000*/  MOV R1, c[0x0][0x28] ;  /* 0x00000a0000017a02 */ /* 0x000fe40000000f00 */
[----:B------:R-:W0:Y:S01]  /*0010*/  S2R R132, SR_TID.X ;  /* 0x0000000000847919 */ /* 0x000e220000002100 */
[----:B------:R-:W-:Y:S01]  /*0020*/  ISETP.NE.U32.AND P1, PT, RZ, c[0x0][0x218], PT ;  /* 0x00008600ff007a0c */ /* 0x000fe20003f25070 */
[----:B------:R-:W-:Y:S01]  /*0030*/  ULDC.64 UR4, c[0x0][0x118] ;  /* 0x0000460000047ab9 */ /* 0x000fe20000000a00 */
[----:B------:R-:W-:Y:S02]  /*0040*/  ISETP.NE.U32.AND P2, PT, RZ, c[0x0][0x220], PT ;  /* 0x00008800ff007a0c */ /* 0x000fe40003f45070 */
[----:B------:R-:W-:Y:S02]  /*0050*/  ISETP.NE.AND.EX P1, PT, RZ, c[0x0][0x21c], PT, P1 ;  /* 0x00008700ff007a0c */ /* 0x000fe40003f25310 */
[----:B------:R-:W-:Y:S02]  /*0060*/  ISETP.NE.AND.EX P2, PT, RZ, c[0x0][0x224], PT, P2 ;  /* 0x00008900ff007a0c */ /* 0x000fe40003f45320 */
[----:B------:R-:W-:Y:S02]  /*0070*/  IADD3 R1, R1, -0x1a8, RZ ;  /* 0xfffffe5801017810 */ /* 0x000fe40007ffe0ff */
[----:B0-----:R-:W-:-:S07]  /*0080*/  LOP3.LUT R0, R132, 0x1f, RZ, 0xc0, !PT ;  /* 0x0000001f84007812 */ /* 0x001fce00078ec0ff */
[C---:B------:R-:W-:Y:S02]  /*0090*/  @P1 LEA R220, P0, R0.reuse, c[0x0][0x218], 0x3 ;  /* 0x0000860000dc1a11 */ /* 0x040fe400078018ff */
[----:B------:R-:W-:Y:S02]  /*00a0*/  SHF.L.U32 R84, R0, 0x3, RZ ;  /* 0x0000000300547819 */ /* 0x000fe400000006ff */
[----:B------:R-:W-:Y:S02]  /*00b0*/  @P1 IADD3.X R221, RZ, c[0x0][0x21c], RZ, P0, !PT ;  /* 0x00008700ffdd1a10 */ /* 0x000fe400007fe4ff */
[----:B------:R-:W-:Y:S02]  /*00c0*/  @P2 IADD3 R28, P0, R84, c[0x0][0x220], RZ ;  /* 0x00008800541c2a10 */ /* 0x000fe40007f1e0ff */
[----:B------:R-:W-:Y:S02]  /*00d0*/  LOP3.LUT R82, R0, 0x20, RZ, 0xfc, !PT ;  /* 0x0000002000527812 */ /* 0x000fe400078efcff */
[----:B------:R-:W-:Y:S01]  /*00e0*/  @P2 IADD3.X R29, RZ, c[0x0][0x224], RZ, P0, !PT ;  /* 0x00008900ff1d2a10 */ /* 0x000fe200007fe4ff */
[----:B------:R-:W0:Y:S01]  /*00f0*/  S2R R27, SR_CTAID.X ;  /* 0x00000000001b7919 */ /* 0x000e220000002500 */
[----:B------:R-:W-:-:S02]  /*0100*/  @P1 LEA R212, P0, R82, c[0x0][0x218], 0x3 ;  /* 0x0000860052d41a11 */ /* 0x000fc400078018ff */
[----:B------:R-:W-:Y:S01]  /*0110*/  LOP3.LUT R78, R0, 0x40, RZ, 0xfc, !PT ;  /* 0x00000040004e7812 */ /* 0x000fe200078efcff */
[----:B------:R-:W5:Y:S01]  /*0120*/  @P1 LDG.E.64 R220, [R220.64] ;  /* 0x00000004dcdc1981 */ /* 0x000f62000c1e1b00 */
[----:B------:R-:W-:Y:S02]  /*0130*/  @P1 LEA.HI.X R213, R82, c[0x0][0x21c], RZ, 0x3, P0 ;  /* 0x0000870052d51a11 */ /* 0x000fe400000f1cff */
[----:B------:R-:W-:Y:S01]  /*0140*/  @P1 LEA R204, P0, R78, c[0x0][0x218], 0x3 ;  /* 0x000086004ecc1a11 */ /* 0x000fe200078018ff */
[----:B------:R-:W5:Y:S01]  /*0150*/  @P2 LDG.E.64 R28, [R28.64] ;  /* 0x000000041c1c2981 */ /* 0x000f62000c1e1b00 */
[----:B------:R-:W-:Y:S02]  /*0160*/  SHF.L.U32 R80, R82, 0x3, RZ ;  /* 0x0000000352507819 */ /* 0x000fe400000006ff */
[----:B------:R-:W-:Y:S01]  /*0170*/  SHF.L.U32 R76, R78, 0x3, RZ ;  /* 0x000000034e4c7819 */ /* 0x000fe200000006ff */
[----:B------:R-:W5:Y:S01]  /*0180*/  @P1 LDG.E.64 R212, [R212.64] ;  /* 0x00000004d4d41981 */ /* 0x000f62000c1e1b00 */
[----:B------:R-:W-:-:S02]  /*0190*/  LOP3.LUT R74, R0, 0x60, RZ, 0xfc, !PT ;  /* 0x00000060004a7812 */ /* 0x000fc400078efcff */
[----:B------:R-:W-:Y:S02]  /*01a0*/  @P1 LEA.HI.X R205, R78, c[0x0][0x21c], RZ, 0x3, P0 ;  /* 0x000087004ecd1a11 */ /* 0x000fe400000f1cff */
[----:B------:R-:W-:Y:S02]  /*01b0*/  SHF.R.U32.HI R30, RZ, 0x1d, R82 ;  /* 0x0000001dff1e7819 */ /* 0x000fe40000011652 */
[----:B------:R-:W-:Y:S02]  /*01c0*/  @P2 IADD3 R106, P3, R80, c[0x0][0x220], RZ ;  /* 0x00008800506a2a10 */ /* 0x000fe40007f7e0ff */
[----:B------:R-:W-:Y:S01]  /*01d0*/  SHF.R.U32.HI R31, RZ, 0x1d, R78 ;  /* 0x0000001dff1f7819 */ /* 0x000fe2000001164e */
[----:B------:R-:W5:Y:S01]  /*01e0*/  @P1 LDG.E.64 R204, [R204.64] ;  /* 0x00000004cccc1981 */ /* 0x000f62000c1e1b00 */
[----:B------:R-:W-:Y:S02]  /*01f0*/  @P2 IADD3 R104, P0, R76, c[0x0][0x220], RZ ;  /* 0x000088004c682a10 */ /* 0x000fe40007f1e0ff */
[----:B------:R-:W-:-:S02]  /*0200*/  SHF.L.U32 R72, R74, 0x3, RZ ;  /* 0x000000034a487819 */ /* 0x000fc400000006ff */
[----:B------:R-:W-:Y:S02]  /*0210*/  LOP3.LUT R70, R0, 0x80, RZ, 0xfc, !PT ;  /* 0x0000008000467812 */ /* 0x000fe400078efcff */
[----:B------:R-:W-:Y:S02]  /*0220*/  @P2 IADD3.X R107, R30, c[0x0][0x224], RZ, P3, !PT ;  /* 0x000089001e6b2a10 */ /* 0x000fe40001ffe4ff */
[----:B------:R-:W-:Y:S02]  /*0230*/  @P2 IADD3.X R105, R31, c[0x0][0x224], RZ, P0, !PT ;  /* 0x000089001f692a10 */ /* 0x000fe400007fe4ff */
[----:B------:R-:W-:Y:S02]  /*0240*/  @P1 LEA R196, P3, R74, c[0x0][0x218], 0x3 ;  /* 0x000086004ac41a11 */ /* 0x000fe400078618ff */
[----:B------:R-:W-:Y:S01]  /*0250*/  SHF.R.U32.HI R34, RZ, 0x1d, R74 ;  /* 0x0000001dff227819 */ /* 0x000fe2000001164a */
[----:B------:R-:W5:Y:S01]  /*0260*/  @P2 LDG.E.64 R106, [R106.64] ;  /* 0x000000046a6a2981 */ /* 0x000f62000c1e1b00 */
[----:B------:R-:W-:-:S02]  /*0270*/  @P2 IADD3 R102, P0, R72, c[0x0][0x220], RZ ;  /* 0x0000880048662a10 */ /* 0x000fc40007f1e0ff */
[----:B------:R-:W-:Y:S01]  /*0280*/  SHF.L.U32 R68, R70, 0x3, RZ ;  /* 0x0000000346447819 */ /* 0x000fe200000006ff */
[----:B------:R-:W5:Y:S01]  /*0290*/  @P2 LDG.E.64 R104, [R104.64] ;  /* 0x0000000468682981 */ /* 0x000f62000c1e1b00 */
[----:B------:R-:W-:Y:S02]  /*02a0*/  LOP3.LUT R66, R0, 0xa0, RZ, 0xfc, !PT ;  /* 0x000000a000427812 */ /* 0x000fe400078efcff */
[----:B------:R-:W-:Y:S02]  /*02b0*/  @P1 LEA.HI.X R197, R74, c[0x0][0x21c], RZ, 0x3, P3 ;  /* 0x000087004ac51a11 */ /* 0x000fe400018f1cff */
        /* <DEDUP_REMOVED lines=97> */
[----:B------:R-:W-:Y:S02]  /*08d0*/  SHF.L.U32 R25, R132, 0x3, RZ ;  /* 0x0000000384197819 */ /* 0x000fe400000006ff */
[----:B------:R-:W-:Y:S02]  /*08e0*/  @P1 LEA.HI.X R21, R236, c[0x0][0x21c], RZ, 0x3, P3 ;  /* 0x00008700ec151a11 */ /* 0x000fe400018f1cff */
[----:B------:R-:W-:Y:S02]  /*08f0*/  SHF.R.U32.HI R132, RZ, 0x5, R132 ;  /* 0x00000005ff847819 */ /* 0x000fe40000011684 */
[----:B------:R-:W-:Y:S02]  /*0900*/  @P2 IADD3.X R23, R115, c[0x0][0x224], RZ, P0, !PT ;  /* 0x0000890073172a10 */ /* 0x000fe400007fe4ff */
[----:B------:R-:W-:Y:S01]  /*0910*/  @P1 LEA R24, P3, R0, c[0x0][0x218], 0x3 ;  /* 0x0000860000181a11 */ /* 0x000fe200078618ff */
[----:B------:R-:W5:Y:S01]  /*0920*/  @P1 LDG.E.64 R20, [R20.64] ;  /* 0x0000000414141981 */ /* 0x000f62000c1e1b00 */
[----:B------:R-:W-:-:S02]  /*0930*/  SHF.R.U32.HI R117, RZ, 0x1d, R0 ;  /* 0x0000001dff757819 */ /* 0x000fc40000011600 */
[----:B------:R-:W-:Y:S01]  /*0940*/  @P2 IADD3 R26, P0, R116, c[0x0][0x220], RZ ;  /* 0x00008800741a2a10 */ /* 0x000fe20007f1e0ff */
[----:B------:R-:W5:Y:S01]  /*0950*/  @P2 LDG.E.64 R22, [R22.64] ;  /* 0x0000000416162981 */ /* 0x000f62000c1e1b00 */
[----:B------:R-:W-:Y:S02]  /*0960*/  LOP3.LUT R86, R25, 0xf8, RZ, 0xc0, !PT ;  /* 0x000000f819567812 */ /* 0x000fe400078ec0ff */
[----:B0-----:R-:W-:Y:S02]  /*0970*/  LEA R132, R27, R132, 0x2 ;  /* 0x000000841b847211 */ /* 0x001fe400078e10ff */
[----:B------:R-:W-:Y:S02]  /*0980*/  @P1 LEA.HI.X R25, R0, c[0x0][0x21c], RZ, 0x3, P3 ;  /* 0x0000870000191a11 */ /* 0x000fe400018f1cff */
[----:B------:R-:W-:-:S04]  /*0990*/  @P2 IADD3.X R27, R117, c[0x0][0x224], RZ, P0, !PT ;  /* 0x00008900751b2a10 */ /* 0x000fc800007fe4ff */
[----:B------:R-:W5:Y:S04]  /*09a0*/  @P1 LDG.E.64 R24, [R24.64] ;  /* 0x0000000418181981 */ /* 0x000f68000c1e1b00 */
[----:B------:R-:W5:Y:S01]  /*09b0*/  @P2 LDG.E.64 R26, [R26.64] ;  /* 0x000000041a1a2981 */ /* 0x000f62000c1e1b00 */
[----:B------:R-:W-:Y:S02]  /*09c0*/  ISETP.GE.AND P0, PT, R132, c[0x0][0x164], PT ;  /* 0x0000590084007a0c */ /* 0x000fe40003f06270 */
[----:B------:R-:W-:Y:S02]  /*09d0*/  IADD3 R86, P3, R86, c[0x0][0x1b0], RZ ;  /* 0x00006c0056567a10 */ /* 0x000fe40007f7e0ff */
[----:B------:R-:W-:Y:S01]  /*09e0*/  IADD3 R84, P4, R84, c[0x0][0x1b8], RZ ;  /* 0x00006e0054547a10 */ /* 0x000fe20007f9e0ff */
[----:B------:R-:W-:Y:S01]  /*09f0*/  HFMA2.MMA R229, -RZ, RZ, 0, 4.76837158203125e-07 ;  /* 0x00000008ffe57435 */ /* 0x000fe200000001ff */
[----:B------:R-:W-:-:S02]  /*0a00*/  IADD3.X R87, RZ, c[0x0][0x1b4], RZ, P3, !PT ;  /* 0x00006d00ff577a10 */ /* 0x000fc40001ffe4ff */
[----:B------:R-:W-:-:S05]  /*0a10*/  IADD3.X R85, RZ, c[0x0][0x1bc], RZ, P4, !PT ;  /* 0x00006f00ff557a10 */ /* 0x000fca00027fe4ff */
[----:B------:R-:W-:Y:S05]  /*0a20*/  @P0 EXIT ;  /* 0x000000000000094d */ /* 0x000fea0003800000 */
[----:B------:R-:W2:Y:S01]  /*0a30*/  LDG.E.64 R86, [R86.64] ;  /* 0x0000000456567981 */ /* 0x000ea2000c1e1b00 */
[-C--:B------:R-:W-:Y:S01]  /*0a40*/  IMAD.WIDE.U32 R82, R82, R229.reuse, c[0x0][0x1b0] ;  /* 0x00006c0052527625 */ /* 0x080fe200078e00e5 */
[----:B------:R-:W-:Y:S02]  /*0a50*/  IADD3 R80, P0, R80, c[0x0][0x1b8], RZ ;  /* 0x00006e0050507a10 */ /* 0x000fe40007f1e0ff */
[----:B------:R-:W3:Y:S02]  /*0a60*/  LDG.E.64 R84, [R84.64] ;  /* 0x0000000454547981 */ /* 0x000ee4000c1e1b00 */
[----:B------:R-:W-:Y:S02]  /*0a70*/  IADD3.X R81, R30, c[0x0][0x1bc], RZ, P0, !PT ;  /* 0x00006f001e517a10 */ /* 0x000fe400007fe4ff */
[----:B------:R-:W4:Y:S01]  /*0a80*/  LDG.E.64 R82, [R82.64] ;  /* 0x0000000452527981 */ /* 0x000f22000c1e1b00 */
[----:B------:R-:W-:Y:S01]  /*0a90*/  IMAD.WIDE.U32 R78, R78, R229, c[0x0][0x1b0] ;  /* 0x00006c004e4e7625 */ /* 0x000fe200078e00e5 */
[----:B------:R-:W-:-:S02]  /*0aa0*/  IADD3 R76, P0, R76, c[0x0][0x1b8], RZ ;  /* 0x00006e004c4c7a10 */ /* 0x000fc40007f1e0ff */
[----:B------:R-:W4:Y:S02]  /*0ab0*/  LDG.E.64 R80, [R80.64] ;  /* 0x0000000450507981 */ /* 0x000f24000c1e1b00 */
[----:B------:R-:W-:Y:S02]  /*0ac0*/  IADD3.X R77, R31, c[0x0][0x1bc], RZ, P0, !PT ;  /* 0x00006f001f4d7a10 */ /* 0x000fe400007fe4ff */
[----:B------:R-:W4:Y:S01]  /*0ad0*/  LDG.E.64 R78, [R78.64] ;  /* 0x000000044e4e7981 */ /* 0x000f22000c1e1b00 */
[----:B------:R-:W-:Y:S01]  /*0ae0*/  IMAD.WIDE.U32 R74, R74, R229, c[0x0][0x1b0] ;  /* 0x00006c004a4a7625 */ /* 0x000fe200078e00e5 */
[----:B------:R-:W-:Y:S02]  /*0af0*/  IADD3 R72, P0, R72, c[0x0][0x1b8], RZ ;  /* 0x00006e0048487a10 */ /* 0x000fe40007f1e0ff */
[----:B------:R-:W4:Y:S02]  /*0b00*/  LDG.E.64 R76, [R76.64] ;  /* 0x000000044c4c7981 */ /* 0x000f24000c1e1b00 */
[----:B------:R-:W-:-:S02]  /*0b10*/  IADD3.X R73, R34, c[0x0][0x1bc], RZ, P0, !PT ;  /* 0x00006f0022497a10 */ /* 0x000fc400007fe4ff */
[----:B------:R-:W4:Y:S01]  /*0b20*/  LDG.E.64 R74, [R74.64] ;  /* 0x000000044a4a7981 */ /* 0x000f22000c1e1b00 */
[-C--:B------:R-:W-:Y:S01]  /*0b30*/  IMAD.WIDE.U32 R70, R70, R229.reuse, c[0x0][0x1b0] ;  /* 0x00006c0046467625 */ /* 0x080fe200078e00e5 */
[----:B------:R-:W-:Y:S02]  /*0b40*/  IADD3 R68, P0, R68, c[0x0][0x1b8], RZ ;  /* 0x00006e0044447a10 */ /* 0x000fe40007f1e0ff */
[----:B------:R-:W4:Y:S02]  /*0b50*/  LDG.E.64 R72, [R72.64] ;  /* 0x0000000448487981 */ /* 0x000f24000c1e1b00 */
[----:B------:R-:W-:Y:S02]  /*0b60*/  IADD3.X R69, R35, c[0x0][0x1bc], RZ, P0, !PT ;  /* 0x00006f0023457a10 */ /* 0x000fe400007fe4ff */
[----:B------:R-:W4:Y:S01]  /*0b70*/  LDG.E.64 R70, [R70.64] ;  /* 0x0000000446467981 */ /* 0x000f22000c1e1b00 */
[----:B------:R-:W-:Y:S01]  /*0b80*/  IMAD.WIDE.U32 R66, R66, R229, c[0x0][0x1b0] ;  /* 0x00006c0042427625 */ /* 0x000fe200078e00e5 */
[----:B------:R-:W-:-:S02]  /*0b90*/  IADD3 R64, P0, R64, c[0x0][0x1b8], RZ ;  /* 0x00006e0040407a10 */ /* 0x000fc40007f1e0ff */
[----:B------:R-:W4:Y:S02]  /*0ba0*/  LDG.E.64 R68, [R68.64] ;  /* 0x0000000444447981 */ /* 0x000f24000c1e1b00 */
[----:B------:R-:W-:Y:S02]  /*0bb0*/  IADD3.X R65, R36, c[0x0][0x1bc], RZ, P0, !PT ;  /* 0x00006f0024417a10 */ /* 0x000fe400007fe4ff */
[----:B------:R-:W4:Y:S01]  /*0bc0*/  LDG.E.64 R66, [R66.64] ;  /* 0x0000000442427981 */ /* 0x000f22000c1e1b00 */
[-C--:B------:R-:W-:Y:S01]  /*0bd0*/  IMAD.WIDE.U32 R62, R62, R229.reuse, c[0x0][0x1b0] ;  /* 0x00006c003e3e7625 */ /* 0x080fe200078e00e5 */
[----:B------:R-:W-:Y:S02]  /*0be0*/  IADD3 R60, P0, R60, c[0x0][0x1b8], RZ ;  /* 0x00006e003c3c7a10 */ /* 0x000fe40007f1e0ff */
[----:B------:R-:W4:Y:S01]  /*0bf0*/  LDG.E.64 R64, [R64.64] ;  /* 0x0000000440407981 */ /* 0x000f22000c1e1b00 */
[----:B------:R-:W-:Y:S01]  /*0c00*/  IMAD.WIDE.U32 R58, R58, R229, c[0x0][0x1b0] ;  /* 0x00006c003a3a7625 */ /* 0x000fe200078e00e5 */
[----:B------:R-:W-:-:S02]  /*0c10*/  IADD3.X R61, R37, c[0x0][0x1bc], RZ, P0, !PT ;  /* 0x00006f00253d7a10 */ /* 0x000fc400007fe4ff */
[----:B------:R-:W4:Y:S01]  /*0c20*/  LDG.E.64 R62, [R62.64] ;  /* 0x000000043e3e7981 */ /* 0x000f22000c1e1b00 */
[----:B------:R-:W-:Y:S01]  /*0c30*/  IADD3 R56, P3, R56, c[0x0][0x1b8], RZ ;  /* 0x00006e0038387a10 */ /* 0x000fe20007f7e0ff */
[----:B------:R-:W-:-:S04]  /*0c40*/  IMAD.WIDE.U32 R54, R54, R229, c[0x0][0x1b0] ;  /* 0x00006c0036367625 */ /* 0x000fc800078e00e5 */
[-C--:B------:R-:W-:Y:S01]  /*0c50*/  IMAD.WIDE.U32 R50, R50, R229.reuse, c[0x0][0x1b0] ;  /* 0x00006c0032327625 */ /* 0x080fe200078e00e5 */
[----:B------:R-:W4:Y:S01]  /*0c60*/  LDG.E.64 R60, [R60.64] ;  /* 0x000000043c3c7981 */ /* 0x000f22000c1e1b00 */
[----:B------:R-:W-:Y:S02]  /*0c70*/  IADD3.X R57, R39, c[0x0][0x1bc], RZ, P3, !PT ;  /* 0x00006f0027397a10 */ /* 0x000fe40001ffe4ff */
[----:B------:R-:W-:Y:S01]  /*0c80*/  IADD3 R44, P4, R44, c[0x0][0x1b8], RZ ;  /* 0x00006e002c2c7a10 */ /* 0x000fe20007f9e0ff */
[----:B------:R-:W4:Y:S01]  /*0c90*/  LDG.E.64 R58, [R58.64] ;  /* 0x000000043a3a7981 */ /* 0x000f22000c1e1b00 */
[----:B------:R-:W-:Y:S01]  /*0ca0*/  IADD3 R52, P3, R52, c[0x0][0x1b8], RZ ;  /* 0x00006e0034347a10 */ /* 0x000fe20007f7e0ff */
[----:B------:R-:W-:Y:S01]  /*0cb0*/  IMAD.WIDE.U32 R46, R46, R229, c[0x0][0x1b0] ;  /* 0x00006c002e2e7625 */ /* 0x000fe200078e00e5 */
[----:B------:R-:W-:Y:S01]  /*0cc0*/  MOV R30, c[0x0][0x180] ;  /* 0x00006000001e7a02 */ /* 0x000fe20000000f00 */
[----:B------:R-:W4:Y:S01]  /*0cd0*/  LDG.E.64 R56, [R56.64] ;  /* 0x0000000438387981 */ /* 0x000f22000c1e1b00 */
[----:B------:R-:W-:-:S03]  /*0ce0*/  IADD3.X R53, R40, c[0x0][0x1bc], RZ, P3, !PT ;  /* 0x00006f0028357a10 */ /* 0x000fc60001ffe4ff */
[----:B------:R-:W4:Y:S01]  /*0cf0*/  LDG.E.64 R54, [R54.64] ;  /* 0x0000000436367981 */ /* 0x000f22000c1e1b00 */
[----:B------:R-:W-:-:S03]  /*0d00*/  IADD3 R48, P3, R48, c[0x0][0x1b8], RZ ;  /* 0x00006e0030307a10 */ /* 0x000fc60007f7e0ff */
[----:B------:R-:W4:Y:S01]  /*0d10*/  LDG.E.64 R52, [R52.64] ;  /* 0x0000000434347981 */ /* 0x000f22000c1e1b00 */
[----:B------:R-:W-:-:S03]  /*0d20*/  IADD3.X R49, R41, c[0x0][0x1bc], RZ, P3, !PT ;  /* 0x00006f0029317a10 */ /* 0x000fc60001ffe4ff */
[----:B------:R-:W4:Y:S01]  /*0d30*/  LDG.E.64 R50, [R50.64] ;  /* 0x0000000432327981 */ /* 0x000f22000c1e1b00 */
[----:B------:R-:W-:-:S03]  /*0d40*/  IADD3.X R45, R45, c[0x0][0x1bc], RZ, P4, !PT ;  /* 0x00006f002d2d7a10 */ /* 0x000fc600027fe4ff */
[----:B------:R-:W4:Y:S01]  /*0d50*/  LDG.E.64 R48, [R48.64] ;  /* 0x0000000430307981 */ /* 0x000f22000c1e1b00 */
[----:B------:R-:W-:-:S03]  /*0d60*/  IMAD.WIDE.U32 R42, R42, R229, c[0x0][0x1b0] ;  /* 0x00006c002a2a7625 */ /* 0x000fc600078e00e5 */
[----:B------:R-:W4:Y:S01]  /*0d70*/  LDG.E.64 R46, [R46.64] ;  /* 0x000000042e2e7981 */ /* 0x000f22000c1e1b00 */
[----:B------:R-:W-:-:S03]  /*0d80*/  IADD3 R40, P3, R108, c[0x0][0x1b8], RZ ;  /* 0x00006e006c287a10 */ /* 0x000fc60007f7e0ff */
[----:B------:R-:W4:Y:S01]  /*0d90*/  LDG.E.64 R44, [R44.64] ;  /* 0x000000042c2c7981 */ /* 0x000f22000c1e1b00 */
[----:B------:R-:W-:-:S03]  /*0da0*/  IADD3.X R41, R109, c[0x0][0x1bc], RZ, P3, !PT ;  /* 0x00006f006d297a10 */ /* 0x000fc60001ffe4ff */
[----:B------:R-:W4:Y:S01]  /*0db0*/  LDG.E.64 R42, [R42.64] ;  /* 0x000000042a2a7981 */ /* 0x000f22000c1e1b00 */
[----:B------:R-:W-:Y:S01]  /*0dc0*/  IADD3 R36, P3, R110, c[0x0][0x1b8], RZ ;  /* 0x00006e006e247a10 */ /* 0x000fe20007f7e0ff */
[----:B------:R-:W-:Y:S01]  /*0dd0*/  IMAD.WIDE.U32 R38, R38, R229, c[0x0][0x1b0] ;  /* 0x00006c0026267625 */ /* 0x000fe200078e00e5 */
[----:B------:R-:W-:Y:S01]  /*0de0*/  LOP3.LUT P0, RZ, R30, c[0x0][0x178], RZ, 0xfc, !PT ;  /* 0x00005e001eff7a12 */ /* 0x000fe2000780fcff */
[----:B------:R-:W4:Y:S01]  /*0df0*/  LDG.E.64 R40, [R40.64] ;  /* 0x0000000428287981 */ /* 0x000f22000c1e1b00 */
[----:B------:R-:W-:Y:S02]  /*0e00*/  MOV R30, c[0x0][0x184] ;  /* 0x00006100001e7a02 */ /* 0x000fe40000000f00 */
[----:B------:R-:W-:Y:S01]  /*0e10*/  IADD3.X R37, R111, c[0x0][0x1bc], RZ, P3, !PT ;  /* 0x00006f006f257a10 */ /* 0x000fe20001ffe4ff */
[----:B-----5:R-:W-:Y:S01]  /*0e20*/  @!P1 CS2R R220, SRZ ;  /* 0x0000000000dc9805 */ /* 0x020fe2000001ff00 */
[----:B------:R-:W-:Y:S01]  /*0e30*/  LOP3.LUT P0, RZ, R30, c[0x0][0x17c], RZ, 0xfc, P0 ;  /* 0x00005f001eff7a12 */ /* 0x000fe2000000fcff */
[----:B------:R-:W4:Y:S01]  /*0e40*/  LDG.E.64 R38, [R38.64] ;  /* 0x0000000426267981 */ /* 0x000f22000c1e1b00 */
[----:B------:R-:W-:-:S02]  /*0e50*/  IADD3 R108, P5, R116, c[0x0][0x1b8], RZ ;  /* 0x00006e00746c7a10 */ /* 0x000fc40007fbe0ff */
[----:B------:R-:W-:Y:S01]  /*0e60*/  IADD3 R34, P3, R112, c[0x0][0x1b8], RZ ;  /* 0x00006e0070227a10 */ /* 0x000fe20007f7e0ff */
[----:B------:R-:W-:Y:S01]  /*0e70*/  @!P2 CS2R R28, SRZ ;  /* 0x00000000001ca805 */ /* 0x000fe2000001ff00 */
[----:B------:R-:W-:Y:S01]  /*0e80*/  IADD3 R30, P4, R114, c[0x0][0x1b8], RZ ;  /* 0x00006e00721e7a10 */ /* 0x000fe20007f9e0ff */
[----:B------:R-:W4:Y:S01]  /*0e90*/  LDG.E.64 R36, [R36.64] ;  /* 0x0000000424247981 */ /* 0x000f22000c1e1b00 */
[-C--:B------:R-:W-:Y:S01]  /*0ea0*/  IMAD.WIDE.U32 R244, R244, R229.reuse, c[0x0][0x1b0] ;  /* 0x00006c00f4f47625 */ /* 0x080fe200078e00e5 */
[----:B------:R-:W-:Y:S02]  /*0eb0*/  IADD3.X R109, R117, c[0x0][0x1bc], RZ, P5, !PT ;  /* 0x00006f00756d7a10 */ /* 0x000fe40002ffe4ff */
[----:B------:R-:W-:Y:S01]  /*0ec0*/  IADD3.X R35, R113, c[0x0][0x1bc], RZ, P3, !PT ;  /* 0x00006f0071237a10 */ /* 0x000fe20001ffe4ff */
[-C--:B------:R-:W-:Y:S01]  /*0ed0*/  IMAD.WIDE.U32 R236, R236, R229.reuse, c[0x0][0x1b0] ;  /* 0x00006c00ecec7625 */ /* 0x080fe200078e00e5 */
[----:B------:R-:W-:Y:S01]  /*0ee0*/  IADD3.X R31, R115, c[0x0][0x1bc], RZ, P4, !PT ;  /* 0x00006f00731f7a10 */ /* 0x000fe200027fe4ff */
[----:B------:R-:W-:Y:S01]  /*0ef0*/  HADD2.F32 R225, -RZ, R220.H0_H0 ;  /* 0x200000dcffe17230 */ /* 0x000fe20000004100 */
[----:B------:R-:W-:Y:S01]  /*0f00*/  SHF.R.U64 R223, R220, 0x10, R221 ;  /* 0x00000010dcdf7819 */ /* 0x000fe200000012dd */
[----:B------:R-:W-:Y:S01]  /*0f10*/  HADD2.F32 R224, -RZ, R28.H0_H0 ;  /* 0x2000001cffe07230 */ /* 0x000fe20000004100 */
[--C-:B------:R-:W-:Y:S01]  /*0f20*/  SHF.R.U64 R222, R28, 0x10, R29.reuse ;  /* 0x000000101cde7819 */ /* 0x100fe2000000121d */
[----:B------:R-:W-:Y:S01]  /*0f30*/  HADD2.F32 R220, -RZ, R29.H0_H0 ;  /* 0x2000001dffdc7230 */ /* 0x000fe20000004100 */
[----:B------:R-:W-:Y:S01]  /*0f40*/  SHF.R.U32.HI R218, RZ, 0x10, R29 ;  /* 0x00000010ffda7819 */ /* 0x000fe2000001161d */
[----:B------:R-:W4:Y:S04]  /*0f50*/  LDG.E.64 R244, [R244.64] ;  /* 0x00000004f4f47981 */ /* 0x000f28000c1e1b00 */
[----:B------:R-:W4:Y:S04]  /*0f60*/  LDG.E.64 R28, [R108.64] ;  /* 0x000000046c1c7981 */ /* 0x000f28000c1e1b00 */
[----:B------:R-:W4:Y:S04]  /*0f70*/  LDG.E.64 R34, [R34.64] ;  /* 0x0000000422227981 */ /* 0x000f28000c1e1b00 */
[----:B------:R-:W4:Y:S04]  /*0f80*/  LDG.E.64 R236, [R236.64] ;  /* 0x00000004ecec7981 */ /* 0x000f28000c1e1b00 */
[----:B------:R-:W4:Y:S01]  /*0f90*/  LDG.E.64 R30, [R30.64] ;  /* 0x000000041e1e7981 */ /* 0x000f22000c1e1b00 */
[----:B------:R-:W-:-:S06]  /*0fa0*/  IMAD.WIDE.U32 R228, R0, R229, c[0x0][0x1b0] ;  /* 0x00006c0000e47625 */ /* 0x000fcc00078e00e5 */
[----:B------:R-:W4:Y:S01]  /*0fb0*/  LDG.E.64 R228, [R228.64] ;  /* 0x00000004e4e47981 */ /* 0x000f22000c1e1b00 */
[----:B------:R-:W-:Y:S01]  /*0fc0*/  @!P1 CS2R R92, SRZ ;  /* 0x00000000005c9805 */ /* 0x000fe2000001ff00 */
[----:B------:R-:W-:Y:S01]  /*0fd0*/  @!P2 CS2R R94, SRZ ;  /* 0x00000000005ea805 */ /* 0x000fe2000001ff00 */
[----:B------:R-:W-:-:S04]  /*0fe0*/  @!P2 CS2R R98, SRZ ;  /* 0x000000000062a805 */ /* 0x000fc8000001ff00 */
[--C-:B------:R-:W-:Y:S01]  /*0ff0*/  SHF.R.U64 R150, R92, 0x10, R93.reuse ;  /* 0x000000105c967819 */ /* 0x100fe2000000125d */
[----:B------:R-:W-:Y:S01]  /*1000*/  HADD2.F32 R148, -RZ, R93.H0_H0 ;  /* 0x2000005dff947230 */ /* 0x000fe20000004100 */
[----:B------:R-:W-:Y:S01]  /*1010*/  SHF.R.U32.HI R146, RZ, 0x10, R93 ;  /* 0x00000010ff927819 */ /* 0x000fe2000001165d */
[----:B------:R-:W-:Y:S01]  /*1020*/  HADD2.F32 R159, -RZ, R94.H0_H0 ;  /* 0x2000005eff9f7230 */ /* 0x000fe20000004100 */
[----:B------:R-:W-:Y:S01]  /*1030*/  SHF.R.U64 R157, R94, 0x10, R95 ;  /* 0x000000105e9d7819 */ /* 0x000fe2000000125f */
[----:B------:R-:W-:Y:S01]  /*1040*/  HADD2.F32 R183, -RZ, R98.H0_H0 ;  /* 0x20000062ffb77230 */ /* 0x000fe20000004100 */
[----:B------:R-:W-:Y:S02]  /*1050*/  SHF.R.U64 R180, R98, 0x10, R99 ;  /* 0x0000001062b47819 */ /* 0x000fe40000001263 */
[--C-:B--2---:R-:W-:Y:S01]  /*1060*/  SHF.R.U64 R93, R86, 0x10, R87.reuse ;  /* 0x00000010565d7819 */ /* 0x104fe20000001257 */
[----:B------:R-:W-:Y:S01]  /*1070*/  HADD2.F32 R86, -RZ, R86.H0_H0 ;  /* 0x20000056ff567230 */ /* 0x000fe20000004100 */
[----:B------:R-:W-:Y:S01]  /*1080*/  SHF.R.U32.HI R94, RZ, 0x10, R87 ;  /* 0x00000010ff5e7819 */ /* 0x000fe20000011657 */
[----:B------:R-:W-:-:S02]  /*1090*/  HADD2.F32 R87, -RZ, R87.H0_H0 ;  /* 0x20000057ff577230 */ /* 0x000fc40000004100 */
[----:B---3--:R-:W-:Y:S01]  /*10a0*/  HADD2.F32 R98, -RZ, R84.H0_H0 ;  /* 0x20000054ff627230 */ /* 0x008fe20000004100 */
[----:B------:R0:W-:Y:S04]  /*10b0*/  STL [R1+0x1a4], R86 ;  /* 0x0001a45601007387 */ /* 0x0001e80000100800 */
[----:B------:R1:W-:Y:S04]  /*10c0*/  STL [R1+0x19c], R87 ;  /* 0x00019c5701007387 */ /* 0x0003e80000100800 */
[----:B------:R2:W-:Y:S01]  /*10d0*/  STL [R1+0x1a0], R98 ;  /* 0x0001a06201007387 */ /* 0x0005e20000100800 */
[--C-:B0-----:R-:W-:Y:S01]  /*10e0*/  SHF.R.U64 R86, R84, 0x10, R85.reuse ;  /* 0x0000001054567819 */ /* 0x101fe20000001255 */
[----:B-1----:R-:W-:Y:S01]  /*10f0*/  HADD2.F32 R87, -RZ, R85.H0_H0 ;  /* 0x20000055ff577230 */ /* 0x002fe20000004100 */
[----:B------:R-:W-:-:S02]  /*1100*/  SHF.R.U32.HI R84, RZ, 0x10, R85 ;  /* 0x00000010ff547819 */ /* 0x000fc40000011655 */
[----:B----4-:R-:W-:Y:S01]  /*1110*/  SHF.R.U64 R85, R82, 0x10, R83 ;  /* 0x0000001052557819 */ /* 0x010fe20000001253 */
[----:B------:R-:W-:Y:S01]  /*1120*/  HADD2.F32 R82, -RZ, R82.H0_H0 ;  /* 0x20000052ff527230 */ /* 0x000fe20000004100 */
[----:B------:R0:W-:Y:S01]  /*1130*/  STL [R1+0x190], R87 ;  /* 0x0001905701007387 */ /* 0x0001e20000100800 */
[----:B--2---:R-:W-:-:S03]  /*1140*/  HADD2.F32 R98, -RZ, R80.H0_H0 ;  /* 0x20000050ff627230 */ /* 0x004fc60000004100 */
[----:B------:R1:W-:Y:S01]  /*1150*/  STL [R1+0x184], R82 ;  /* 0x0001845201007387 */ /* 0x0003e20000100800 */
[----:B0-----:R-:W-:Y:S01]  /*1160*/  SHF.R.U32.HI R87, RZ, 0x10, R83 ;  /* 0x00000010ff577819 */ /* 0x001fe20000011653 */
[----:B------:R-:W-:-:S05]  /*1170*/  HADD2.F32 R83, -RZ, R83.H0_H0 ;  /* 0x20000053ff537230 */ /* 0x000fca0000004100 */
[----:B------:R0:W-:Y:S01]  /*1180*/  STL [R1+0x174], R83 ;  /* 0x0001745301007387 */ /* 0x0001e20000100800 */
[--C-:B-1----:R-:W-:Y:S02]  /*1190*/  SHF.R.U64 R82, R80, 0x10, R81.reuse ;  /* 0x0000001050527819 */ /* 0x102fe40000001251 */
[----:B------:R-:W-:Y:S01]  /*11a0*/  SHF.R.U32.HI R80, RZ, 0x10, R81 ;  /* 0x00000010ff507819 */ /* 0x000fe20000011651 */
[----:B------:R1:W-:Y:S01]  /*11b0*/  STL [R1+0x180], R98 ;  /* 0x0001806201007387 */ /* 0x0003e20000100800 */
[----:B0-----:R-:W-:Y:S01]  /*11c0*/  HADD2.F32 R83, -RZ, R81.H0_H0 ;  /* 0x20000051ff537230 */ /* 0x001fe20000004100 */
[----:B------:R-:W-:Y:S01]  /*11d0*/  SHF.R.U64 R81, R78, 0x10, R79 ;  /* 0x000000104e517819 */ /* 0x000fe2000000124f */
[----:B------:R-:W-:-:S03]  /*11e0*/  HADD2.F32 R78, -RZ, R78.H0_H0 ;  /* 0x2000004eff4e7230 */ /* 0x000fc60000004100 */
[----:B------:R0:W-:Y:S01]  /*11f0*/  STL [R1+0x170], R83 ;  /* 0x0001705301007387 */ /* 0x0001e20000100800 */
[----:B-1----:R-:W-:-:S03]  /*1200*/  HADD2.F32 R98, -RZ, R76.H0_H0 ;  /* 0x2000004cff627230 */ /* 0x002fc60000004100 */
        /* <DEDUP_REMOVED lines=92> */
[--C-:B------:R-:W-:Y:S01]  /*17d0*/  SHF.R.U64 R49, R46, 0x10, R47.reuse ;  /* 0x000000102e317819 */ /* 0x100fe2000000122f */
[----:B------:R-:W-:Y:S02]  /*17e0*/  HADD2.F32 R46, -RZ, R46.H0_H0 ;  /* 0x2000002eff2e7230 */ /* 0x000fe40000004100 */
[----:B-1----:R-:W-:Y:S01]  /*17f0*/  HADD2.F32 R98, -RZ, R47.H0_H0 ;  /* 0x2000002fff627230 */ /* 0x002fe20000004100 */
[----:B------:R0:W-:Y:S04]  /*1800*/  STL [R1+0x70], R51 ;  /* 0x0000703301007387 */ /* 0x0001e80000100800 */
[----:B------:R1:W-:Y:S01]  /*1810*/  STL [R1+0x64], R46 ;  /* 0x0000642e01007387 */ /* 0x0003e20000100800 */
[----:B0-----:R-:W-:Y:S01]  /*1820*/  SHF.R.U32.HI R51, RZ, 0x10, R47 ;  /* 0x00000010ff337819 */ /* 0x001fe2000001162f */
[----:B------:R-:W-:-:S02]  /*1830*/  HADD2.F32 R47, -RZ, R44.H0_H0 ;  /* 0x2000002cff2f7230 */ /* 0x000fc40000004100 */
[----:B------:R0:W-:Y:S04]  /*1840*/  STL [R1+0x54], R98 ;  /* 0x0000546201007387 */ /* 0x0001e80000100800 */
[----:B------:R2:W-:Y:S01]  /*1850*/  STL [R1+0x60], R47 ;  /* 0x0000602f01007387 */ /* 0x0005e20000100800 */
[--C-:B-1----:R-:W-:Y:S01]  /*1860*/  SHF.R.U64 R46, R44, 0x10, R45.reuse ;  /* 0x000000102c2e7819 */ /* 0x102fe2000000122d */
[----:B0-----:R-:W-:Y:S02]  /*1870*/  HADD2.F32 R98, -RZ, R45.H0_H0 ;  /* 0x2000002dff627230 */ /* 0x001fe40000004100 */
[----:B--2---:R-:W-:Y:S01]  /*1880*/  HADD2.F32 R47, -RZ, R42.H0_H0 ;  /* 0x2000002aff2f7230 */ /* 0x004fe20000004100 */
[----:B------:R-:W-:Y:S02]  /*1890*/  SHF.R.U32.HI R44, RZ, 0x10, R45 ;  /* 0x00000010ff2c7819 */ /* 0x000fe4000001162d */
[----:B------:R-:W-:Y:S01]  /*18a0*/  STL [R1+0x50], R98 ;  /* 0x0000506201007387 */ /* 0x000fe20000100800 */
[----:B------:R-:W-:Y:S01]  /*18b0*/  SHF.R.U64 R45, R42, 0x10, R43 ;  /* 0x000000102a2d7819 */ /* 0x000fe2000000122b */
[----:B------:R-:W-:Y:S01]  /*18c0*/  @!P1 CS2R R196, SRZ ;  /* 0x0000000000c49805 */ /* 0x000fe2000001ff00 */
[----:B------:R-:W-:Y:S01]  /*18d0*/  @!P2 CS2R R100, SRZ ;  /* 0x000000000064a805 */ /* 0x000fe2000001ff00 */
[----:B------:R0:W-:Y:S01]  /*18e0*/  STL [R1+0x44], R47 ;  /* 0x0000442f01007387 */ /* 0x0001e20000100800 */
[----:B------:R-:W-:Y:S01]  /*18f0*/  HADD2.F32 R42, -RZ, R43.H0_H0 ;  /* 0x2000002bff2a7230 */ /* 0x000fe20000004100 */
[----:B------:R-:W-:Y:S01]  /*1900*/  @!P2 CS2R R102, SRZ ;  /* 0x000000000066a805 */ /* 0x000fe2000001ff00 */
[----:B------:R-:W-:Y:S01]  /*1910*/  @!P1 CS2R R136, SRZ ;  /* 0x0000000000889805 */ /* 0x000fe2000001ff00 */
[----:B------:R-:W-:Y:S01]  /*1920*/  @!P2 CS2R R32, SRZ ;  /* 0x000000000020a805 */ /* 0x000fe2000001ff00 */
[----:B------:R-:W-:Y:S01]  /*1930*/  SHF.R.U32.HI R172, RZ, 0x10, R99 ;  /* 0x00000010ffac7819 */ /* 0x000fe20000011663 */
[----:B------:R-:W-:Y:S01]  /*1940*/  HADD2.F32 R176, -RZ, R99.H0_H0 ;  /* 0x20000063ffb07230 */ /* 0x000fe20000004100 */
[--C-:B0-----:R-:W-:Y:S01]  /*1950*/  SHF.R.U64 R47, R40, 0x10, R41.reuse ;  /* 0x00000010282f7819 */ /* 0x101fe20000001229 */
[----:B------:R-:W-:Y:S01]  /*1960*/  HADD2.F32 R40, -RZ, R40.H0_H0 ;  /* 0x20000028ff287230 */ /* 0x000fe20000004100 */
[----:B------:R-:W-:Y:S01]  /*1970*/  @!P2 CS2R R90, SRZ ;  /* 0x00000000005aa805 */ /* 0x000fe2000001ff00 */
[----:B------:R-:W-:Y:S01]  /*1980*/  @!P1 CS2R R88, SRZ ;  /* 0x0000000000589805 */ /* 0x000fe2000001ff00 */
[----:B------:R-:W-:Y:S01]  /*1990*/  @!P1 CS2R R204, SRZ ;  /* 0x0000000000cc9805 */ /* 0x000fe2000001ff00 */
[----:B------:R-:W-:Y:S01]  /*19a0*/  @!P2 CS2R R6, SRZ ;  /* 0x000000000006a805 */ /* 0x000fe2000001ff00 */
[----:B------:R-:W-:Y:S01]  /*19b0*/  STL [R1+0x34], R42 ;  /* 0x0000342a01007387 */ /* 0x000fe20000100800 */
[----:B------:R-:W-:Y:S01]  /*19c0*/  SHF.R.U32.HI R99, RZ, 0x10, R41 ;  /* 0x00000010ff637819 */ /* 0x000fe20000011629 */
[----:B------:R-:W-:Y:S01]  /*19d0*/  @!P2 CS2R R104, SRZ ;  /* 0x000000000068a805 */ /* 0x000fe2000001ff00 */
[----:B------:R-:W-:Y:S01]  /*19e0*/  SHF.R.U64 R199, R196, 0x10, R197 ;  /* 0x00000010c4c77819 */ /* 0x000fe200000012c5 */
[----:B------:R-:W-:Y:S01]  /*19f0*/  HADD2.F32 R201, -RZ, R196.H0_H0 ;  /* 0x200000c4ffc97230 */ /* 0x000fe20000004100 */
[--C-:B------:R-:W-:Y:S01]  /*1a00*/  SHF.R.U64 R190, R100, 0x10, R101.reuse ;  /* 0x0000001064be7819 */ /* 0x100fe20000001265 */
[----:B------:R-:W-:Y:S01]  /*1a10*/  HADD2.F32 R187, -RZ, R101.H0_H0 ;  /* 0x20000065ffbb7230 */ /* 0x000fe20000004100 */
[----:B------:R-:W-:Y:S01]  /*1a20*/  SHF.R.U32.HI R185, RZ, 0x10, R101 ;  /* 0x00000010ffb97819 */ /* 0x000fe20000011665 */
[----:B------:R-:W-:Y:S01]  /*1a30*/  @!P2 CS2R R2, SRZ ;  /* 0x000000000002a805 */ /* 0x000fe2000001ff00 */
[----:B------:R-:W-:Y:S01]  /*1a40*/  HADD2.F32 R41, -RZ, R41.H0_H0 ;  /* 0x20000029ff297230 */ /* 0x000fe20000004100 */
[----:B------:R0:W-:Y:S01]  /*1a50*/  STL [R1+0x40], R40 ;  /* 0x0000402801007387 */ /* 0x0001e20000100800 */
[--C-:B------:R-:W-:Y:S01]  /*1a60*/  SHF.R.U64 R198, R102, 0x10, R103.reuse ;  /* 0x0000001066c67819 */ /* 0x100fe20000001267 */
[----:B------:R-:W-:Y:S01]  /*1a70*/  HADD2.F32 R196, -RZ, R103.H0_H0 ;  /* 0x20000067ffc47230 */ /* 0x000fe20000004100 */
[----:B------:R-:W-:Y:S01]  /*1a80*/  SHF.R.U32.HI R194, RZ, 0x10, R103 ;  /* 0x00000010ffc27819 */ /* 0x000fe20000011667 */
[----:B------:R-:W-:Y:S01]  /*1a90*/  HADD2.F32 R141, -RZ, R136.H0_H0 ;  /* 0x20000088ff8d7230 */ /* 0x000fe20000004100 */
[----:B------:R-:W-:-:S02]  /*1aa0*/  SHF.R.U64 R101, R38, 0x10, R39 ;  /* 0x0000001026657819 */ /* 0x000fc40000001227 */
[----:B------:R-:W-:Y:S01]  /*1ab0*/  SHF.R.U64 R139, R136, 0x10, R137 ;  /* 0x00000010888b7819 */ /* 0x000fe20000001289 */
[----:B------:R-:W-:Y:S01]  /*1ac0*/  HADD2.F32 R136, -RZ, R33.H0_H0 ;  /* 0x20000021ff887230 */ /* 0x000fe20000004100 */
[----:B------:R-:W-:Y:S01]  /*1ad0*/  SHF.R.U64 R103, R36, 0x10, R37 ;  /* 0x0000001024677819 */ /* 0x000fe20000001225 */
[----:B0-----:R-:W-:Y:S01]  /*1ae0*/  HADD2.F32 R40, -RZ, R38.H0_H0 ;  /* 0x20000026ff287230 */ /* 0x001fe20000004100 */
[--C-:B------:R-:W-:Y:S01]  /*1af0*/  SHF.R.U64 R138, R32, 0x10, R33.reuse ;  /* 0x00000010208a7819 */ /* 0x100fe20000001221 */
[----:B------:R-:W-:Y:S01]  /*1b00*/  HADD2.F32 R38, -RZ, R39.H0_H0 ;  /* 0x20000027ff267230 */ /* 0x000fe20000004100 */
[----:B------:R-:W-:Y:S01]  /*1b10*/  SHF.R.U32.HI R134, RZ, 0x10, R33 ;  /* 0x00000010ff867819 */ /* 0x000fe20000011621 */
[----:B------:R-:W-:Y:S01]  /*1b20*/  HADD2.F32 R36, -RZ, R36.H0_H0 ;  /* 0x20000024ff247230 */ /* 0x000fe20000004100 */
[----:B------:R-:W-:Y:S01]  /*1b30*/  SHF.R.U64 R149, R90, 0x10, R91 ;  /* 0x000000105a957819 */ /* 0x000fe2000000125b */
[----:B------:R-:W-:Y:S01]  /*1b40*/  HADD2.F32 R151, -RZ, R90.H0_H0 ;  /* 0x2000005aff977230 */ /* 0x000fe20000004100 */
[----:B------:R-:W-:Y:S01]  /*1b50*/  SHF.R.U64 R33, R88, 0x10, R89 ;  /* 0x0000001058217819 */ /* 0x000fe20000001259 */
[----:B------:R-:W-:Y:S01]  /*1b60*/  HADD2.F32 R133, -RZ, R88.H0_H0 ;  /* 0x20000058ff857230 */ /* 0x000fe20000004100 */
[----:B------:R-:W-:Y:S01]  /*1b70*/  SHF.R.U64 R207, R204, 0x10, R205 ;  /* 0x00000010cccf7819 */ /* 0x000fe200000012cd */
[----:B------:R-:W-:Y:S01]  /*1b80*/  HADD2.F32 R209, -RZ, R204.H0_H0 ;  /* 0x200000ccffd17230 */ /* 0x000fe20000004100 */
[----:B------:R-:W-:Y:S01]  /*1b90*/  SHF.R.U32.HI R88, RZ, 0x10, R89 ;  /* 0x00000010ff587819 */ /* 0x000fe20000011659 */
[----:B------:R-:W-:Y:S01]  /*1ba0*/  HADD2.F32 R0, -RZ, R89.H0_H0 ;  /* 0x20000059ff007230 */ /* 0x000fe20000004100 */
[----:B------:R-:W-:Y:S01]  /*1bb0*/  SHF.R.U64 R90, R6, 0x10, R7 ;  /* 0x00000010065a7819 */ /* 0x000fe20000001207 */
[----:B------:R-:W-:Y:S01]  /*1bc0*/  STL [R1+0x30], R41 ;  /* 0x0000302901007387 */ /* 0x000fe20000100800 */
[--C-:B------:R-:W-:Y:S01]  /*1bd0*/  SHF.R.U64 R206, R104, 0x10, R105.reuse ;  /* 0x0000001068ce7819 */ /* 0x100fe20000001269 */
[----:B------:R-:W-:Y:S01]  /*1be0*/  HADD2.F32 R204, -RZ, R105.H0_H0 ;  /* 0x20000069ffcc7230 */ /* 0x000fe20000004100 */
[----:B------:R-:W-:Y:S01]  /*1bf0*/  SHF.R.U32.HI R202, RZ, 0x10, R105 ;  /* 0x00000010ffca7819 */ /* 0x000fe20000011669 */
[----:B------:R-:W-:Y:S01]  /*1c00*/  STL [R1+0x24], R40 ;  /* 0x0000242801007387 */ /* 0x000fe20000100800 */
[----:B------:R-:W-:Y:S01]  /*1c10*/  SHF.R.U32.HI R89, RZ, 0x10, R3 ;  /* 0x00000010ff597819 */ /* 0x000fe20000011603 */
[----:B------:R-:W-:Y:S01]  /*1c20*/  HADD2.F32 R232, -RZ, R28.H0_H0 ;  /* 0x2000001cffe87230 */ /* 0x000fe20000004100 */
[----:B------:R-:W-:Y:S01]  /*1c30*/  SHF.R.U32.HI R105, RZ, 0x10, R37 ;  /* 0x00000010ff697819 */ /* 0x000fe20000011625 */
[----:B------:R-:W-:Y:S01]  /*1c40*/  STL [R1+0x14], R38 ;  /* 0x0000142601007387 */ /* 0x000fe20000100800 */
[----:B------:R-:W-:Y:S01]  /*1c50*/  HADD2.F32 R37, -RZ, R37.H0_H0 ;  /* 0x20000025ff257230 */ /* 0x000fe20000004100 */
[----:B------:R-:W-:Y:S01]  /*1c60*/  SHF.R.U64 R230, R28, 0x10, R29 ;  /* 0x000000101ce67819 */ /* 0x000fe2000000121d */
[----:B------:R-:W-:Y:S01]  /*1c70*/  HADD2.F32 R241, -RZ, R236.H0_H0 ;  /* 0x200000ecfff17230 */ /* 0x000fe20000004100 */
[----:B------:R0:W-:Y:S01]  /*1c80*/  STL [R1+0x20], R36 ;  /* 0x0000202401007387 */ /* 0x0001e20000100800 */
[----:B------:R-:W-:Y:S01]  /*1c90*/  SHF.R.U64 R246, R34, 0x10, R35 ;  /* 0x0000001022f67819 */ /* 0x000fe20000001223 */
[----:B------:R-:W-:Y:S01]  /*1ca0*/  HADD2.F32 R28, -RZ, R33.H0_H0 ;  /* 0x20000021ff1c7230 */ /* 0x000fe20000004100 */
[----:B------:R-:W-:Y:S01]  /*1cb0*/  SHF.R.U64 R239, R236, 0x10, R237 ;  /* 0x00000010ecef7819 */ /* 0x000fe200000012ed */
[----:B------:R-:W-:Y:S01]  /*1cc0*/  HADD2.F32 R34, -RZ, R34.H0_H0 ;  /* 0x20000022ff227230 */ /* 0x000fe20000004100 */
[--C-:B------:R-:W-:Y:S01]  /*1cd0*/  SHF.R.U64 R238, R30, 0x10, R31.reuse ;  /* 0x000000101eee7819 */ /* 0x100fe2000000121f */
[----:B------:R-:W-:Y:S01]  /*1ce0*/  HADD2.F32 R236, -RZ, R31.H0_H0 ;  /* 0x2000001fffec7230 */ /* 0x000fe20000004100 */
[----:B------:R-:W-:Y:S01]  /*1cf0*/  SHF.R.U32.HI R234, RZ, 0x10, R31 ;  /* 0x00000010ffea7819 */ /* 0x000fe2000001161f */
[----:B------:R-:W-:-:S02]  /*1d00*/  HADD2.F32 R33, -RZ, R90.H0_H0 ;  /* 0x2000005aff217230 */ /* 0x000fc40000004100 */
[----:B0-----:R-:W-:Y:S02]  /*1d10*/  HADD2.F32 R36, -RZ, R244.H0_H0 ;  /* 0x200000f4ff247230 */ /* 0x001fe40000004100 */
[----:B------:R-:W-:Y:S02]  /*1d20*/  HADD2.F32 R240, -RZ, R30.H0_H0 ;  /* 0x2000001efff07230 */ /* 0x000fe40000004100 */
        /* <DEDUP_REMOVED lines=8> */
[----:B------:R-:W-:Y:S01]  /*1db0*/  STL [R1], R34 ;  /* 0x0000002201007387 */ /* 0x000fe20000100800 */
[----:B------:R-:W-:-:S03]  /*1dc0*/  HADD2.F32 R86, -RZ, R85.H0_H0 ;  /* 0x20000055ff567230 */ /* 0x000fc60000004100 */
[----:B------:R-:W-:Y:S01]  /*1dd0*/  STL [R1+0x198], R90 ;  /* 0x0001985a01007387 */ /* 0x000fe20000100800 */
[----:B------:R-:W-:-:S03]  /*1de0*/  HADD2.F32 R85, -RZ, R87.H0_H0 ;  /* 0x20000057ff557230 */ /* 0x000fc60000004100 */
[----:B------:R-:W-:Y:S01]  /*1df0*/  STL [R1+0x18c], R89 ;  /* 0x00018c5901007387 */ /* 0x000fe20000100800 */
[----:B------:R-:W-:-:S03]  /*1e00*/  HADD2.F32 R80, -RZ, R80.H0_H0 ;  /* 0x20000050ff507230 */ /* 0x000fc60000004100 */
[----:B------:R-:W-:Y:S04]  /*1e10*/  STL [R1+0x194], R88 ;  /* 0x0001945801007387 */ /* 0x000fe80000100800 */
[----:B------:R0:W-:Y:S04]  /*1e20*/  STL [R1+0x188], R84 ;  /* 0x0001885401007387 */ /* 0x0001e80000100800 */
[----:B------:R-:W-:Y:S01]  /*1e30*/  STL [R1+0x17c], R86 ;  /* 0x00017c5601007387 */ /* 0x000fe20000100800 */
[----:B0-----:R-:W-:-:S03]  /*1e40*/  HADD2.F32 R84, -RZ, R82.H0_H0 ;  /* 0x20000052ff547230 */ /* 0x001fc60000004100 */
[----:B------:R-:W-:Y:S01]  /*1e50*/  STL [R1+0x16c], R85 ;  /* 0x00016c5501007387 */ /* 0x000fe20000100800 */
[----:B------:R-:W-:Y:S02]  /*1e60*/  HADD2.F32 R82, -RZ, R81.H0_H0 ;  /* 0x20000051ff527230 */ /* 0x000fe40000004100 */
[----:B------:R-:W-:Y:S01]  /*1e70*/  HADD2.F32 R81, -RZ, R83.H0_H0 ;  /* 0x20000053ff517230 */ /* 0x000fe20000004100 */
[----:B------:R-:W-:Y:S01]  /*1e80*/  STL [R1+0x178], R84 ;  /* 0x0001785401007387 */ /* 0x000fe20000100800 */
[----:B------:R-:W-:-:S03]  /*1e90*/  HADD2.F32 R76, -RZ, R76.H0_H0 ;  /* 0x2000004cff4c7230 */ /* 0x000fc60000004100 */
        /* <DEDUP_REMOVED lines=56> */
[----:B------:R0:W-:Y:S01]  /*2220*/  STL [R1+0x88], R52 ;  /* 0x0000883401007387 */ /* 0x0001e20000100800 */
[----:B------:R-:W-:-:S03]  /*2230*/  SHF.R.U32.HI R98, RZ, 0x10, R43 ;  /* 0x00000010ff627819 */ /* 0x000fc6000001162b */
        /* <DEDUP_REMOVED lines=9> */
[----:B0-----:R-:W-:Y:S02]  /*22d0*/  HADD2.F32 R48, -RZ, R46.H0_H0 ;  /* 0x2000002eff307230 */ /* 0x001fe40000004100 */
[----:B------:R-:W-:Y:S01]  /*22e0*/  HADD2.F32 R46, -RZ, R44.H0_H0 ;  /* 0x2000002cff2e7230 */ /* 0x000fe20000004100 */
[----:B------:R-:W-:Y:S01]  /*22f0*/  STL [R1+0x4c], R49 ;  /* 0x00004c3101007387 */ /* 0x000fe20000100800 */
[----:B------:R-:W-:-:S03]  /*2300*/  HADD2.F32 R44, -RZ, R98.H0_H0 ;  /* 0x20000062ff2c7230 */ /* 0x000fc60000004100 */
[----:B------:R-:W-:Y:S01]  /*2310*/  STL [R1+0x58], R48 ;  /* 0x0000583001007387 */ /* 0x000fe20000100800 */
[----:B------:R-:W-:Y:S01]  /*2320*/  HADD2.F32 R208, -RZ, R104.H0_H0 ;  /* 0x20000068ffd07230 */ /* 0x000fe20000004100 */
[----:B------:R-:W-:Y:S02]  /*2330*/  SHF.R.U32.HI R104, RZ, 0x10, R39 ;  /* 0x00000010ff687819 */ /* 0x000fe40000011627 */
[----:B------:R0:W-:Y:S04]  /*2340*/  STL [R1+0x48], R46 ;  /* 0x0000482e01007387 */ /* 0x0001e80000100800 */
[----:B------:R1:W-:Y:S04]  /*2350*/  STL [R1+0x3c], R45 ;  /* 0x00003c2d01007387 */ /* 0x0003e80000100800 */
[----:B------:R2:W-:Y:S01]  /*2360*/  STL [R1+0x2c], R44 ;  /* 0x00002c2c01007387 */ /* 0x0005e20000100800 */
[----:B0-----:R-:W-:-:S02]  /*2370*/  HADD2.F32 R46, -RZ, R47.H0_H0 ;  /* 0x2000002fff2e7230 */ /* 0x001fc40000004100 */
[----:B-1----:R-:W-:-:S03]  /*2380*/  HADD2.F32 R45, -RZ, R99.H0_H0 ;  /* 0x20000063ff2d7230 */ /* 0x002fc60000004100 */
[----:B------:R0:W-:Y:S01]  /*2390*/  STL [R1+0x38], R46 ;  /* 0x0000382e01007387 */ /* 0x0001e20000100800 */
[----:B--2---:R-:W-:-:S03]  /*23a0*/  HADD2.F32 R44, -RZ, R101.H0_H0 ;  /* 0x20000065ff2c7230 */ /* 0x004fc60000004100 */
[----:B------:R1:W-:Y:S04]  /*23b0*/  STL [R1+0x28], R45 ;  /* 0x0000282d01007387 */ /* 0x0003e80000100800 */
[----:B------:R2:W-:Y:S01]  /*23c0*/  STL [R1+0x1c], R44 ;  /* 0x00001c2c01007387 */ /* 0x0005e20000100800 */
[----:B0-----:R-:W-:Y:S02]  /*23d0*/  HADD2.F32 R46, -RZ, R104.H0_H0 ;  /* 0x20000068ff2e7230 */ /* 0x001fe40000004100 */
[----:B-1----:R-:W-:-:S03]  /*23e0*/  HADD2.F32 R45, -RZ, R103.H0_H0 ;  /* 0x20000067ff2d7230 */ /* 0x002fc60000004100 */
[----:B------:R0:W-:Y:S01]  /*23f0*/  STL [R1+0xc], R46 ;  /* 0x00000c2e01007387 */ /* 0x0001e20000100800 */
[----:B--2---:R-:W-:-:S03]  /*2400*/  HADD2.F32 R44, -RZ, R105.H0_H0 ;  /* 0x20000069ff2c7230 */ /* 0x004fc60000004100 */
[----:B------:R0:W-:Y:S04]  /*2410*/  STL [R1+0x18], R45 ;  /* 0x0000182d01007387 */ /* 0x0001e80000100800 */
[----:B------:R0:W-:Y:S01]  /*2420*/  STL [R1+0x8], R44 ;  /* 0x0000082c01007387 */ /* 0x0001e20000100800 */
        /* <DEDUP_REMOVED lines=16> */
[----:B------:R-:W-:Y:S01]  /*2530*/  SHF.R.U64 R215, R212, 0x10, R213 ;  /* 0x00000010d4d77819 */ /* 0x000fe200000012d5 */
[----:B------:R-:W-:Y:S01]  /*2540*/  HADD2.F32 R217, -RZ, R212.H0_H0 ;  /* 0x200000d4ffd97230 */ /* 0x000fe20000004100 */
[--C-:B------:R-:W-:Y:S01]  /*2550*/  SHF.R.U64 R214, R106, 0x10, R107.reuse ;  /* 0x000000106ad67819 */ /* 0x100fe2000000126b */
[----:B------:R-:W-:Y:S01]  /*2560*/  HADD2.F32 R140, -RZ, R32.H0_H0 ;  /* 0x20000020ff8c7230 */ /* 0x000fe20000004100 */
[----:B------:R-:W-:Y:S01]  /*2570*/  SHF.R.U32.HI R210, RZ, 0x10, R107 ;  /* 0x00000010ffd27819 */ /* 0x000fe2000001166b */
[----:B------:R-:W-:Y:S01]  /*2580*/  HADD2.F32 R216, -RZ, R106.H0_H0 ;  /* 0x2000006affd87230 */ /* 0x000fe20000004100 */
[--C-:B------:R-:W-:Y:S01]  /*2590*/  SHF.R.U64 R158, R96, 0x10, R97.reuse ;  /* 0x00000010609e7819 */ /* 0x100fe20000001261 */
[----:B------:R-:W-:Y:S01]  /*25a0*/  HADD2.F32 R212, -RZ, R107.H0_H0 ;  /* 0x2000006bffd47230 */ /* 0x000fe20000004100 */
[----:B------:R-:W-:Y:S01]  /*25b0*/  SHF.R.U32.HI R154, RZ, 0x10, R97 ;  /* 0x00000010ff9a7819 */ /* 0x000fe20000011661 */
[----:B------:R-:W-:Y:S01]  /*25c0*/  HADD2.F32 R200, -RZ, R102.H0_H0 ;  /* 0x20000066ffc87230 */ /* 0x000fe20000004100 */
[----:B------:R-:W-:Y:S01]  /*25d0*/  SHF.R.U32.HI R153, RZ, 0x10, R95 ;  /* 0x00000010ff997819 */ /* 0x000fe2000001165f */
[----:B------:R-:W-:Y:S01]  /*25e0*/  HADD2.F32 R192, -RZ, R100.H0_H0 ;  /* 0x20000064ffc07230 */ /* 0x000fe20000004100 */
[----:B------:R-:W-:Y:S01]  /*25f0*/  SHF.R.U32.HI R145, RZ, 0x10, R91 ;  /* 0x00000010ff917819 */ /* 0x000fe2000001165b */
[----:B------:R-:W-:Y:S01]  /*2600*/  HADD2.F32 R171, -RZ, R96.H0_H0 ;  /* 0x20000060ffab7230 */ /* 0x000fe20000004100 */
[----:B------:R-:W-:Y:S01]  /*2610*/  SHF.R.U64 R32, R2, 0x10, R3 ;  /* 0x0000001002207819 */ /* 0x000fe20000001203 */
[----:B------:R-:W-:Y:S01]  /*2620*/  HADD2.F32 R156, -RZ, R97.H0_H0 ;  /* 0x20000061ff9c7230 */ /* 0x000fe20000004100 */
[----:B------:R-:W-:Y:S01]  /*2630*/  SHF.R.U32.HI R219, RZ, 0x10, R221 ;  /* 0x00000010ffdb7819 */ /* 0x000fe200000116dd */
[----:B------:R-:W-:Y:S01]  /*2640*/  HADD2.F32 R155, -RZ, R95.H0_H0 ;  /* 0x2000005fff9b7230 */ /* 0x000fe20000004100 */
[----:B------:R-:W-:Y:S01]  /*2650*/  SHF.R.U32.HI R211, RZ, 0x10, R213 ;  /* 0x00000010ffd37819 */ /* 0x000fe200000116d5 */
[----:B------:R-:W-:Y:S01]  /*2660*/  HADD2.F32 R152, -RZ, R92.H0_H0 ;  /* 0x2000005cff987230 */ /* 0x000fe20000004100 */
[----:B------:R-:W-:Y:S01]  /*2670*/  SHF.R.U32.HI R203, RZ, 0x10, R205 ;  /* 0x00000010ffcb7819 */ /* 0x000fe200000116cd */
[----:B------:R-:W-:Y:S01]  /*2680*/  HADD2.F32 R147, -RZ, R91.H0_H0 ;  /* 0x2000005bff937230 */ /* 0x000fe20000004100 */
[----:B------:R-:W-:-:S02]  /*2690*/  SHF.R.U32.HI R195, RZ, 0x10, R197 ;  /* 0x00000010ffc37819 */ /* 0x000fc400000116c5 */
[--C-:B------:R-:W-:Y:S02]  /*26a0*/  SHF.R.U64 R191, R188, 0x10, R189.reuse ;  /* 0x00000010bcbf7819 */ /* 0x100fe400000012bd */
[----:B------:R-:W-:Y:S02]  /*26b0*/  SHF.R.U32.HI R186, RZ, 0x10, R189 ;  /* 0x00000010ffba7819 */ /* 0x000fe400000116bd */
[--C-:B------:R-:W-:Y:S02]  /*26c0*/  SHF.R.U64 R182, R178, 0x10, R179.reuse ;  /* 0x00000010b2b67819 */ /* 0x100fe400000012b3 */
[----:B------:R-:W-:Y:S02]  /*26d0*/  SHF.R.U32.HI R175, RZ, 0x10, R179 ;  /* 0x00000010ffaf7819 */ /* 0x000fe400000116b3 */
[----:B------:R-:W-:Y:S02]  /*26e0*/  SHF.R.U32.HI R135, RZ, 0x10, R137 ;  /* 0x00000010ff877819 */ /* 0x000fe40000011689 */
[----:B------:R-:W-:-:S02]  /*26f0*/  SHF.R.U64 R95, R4, 0x10, R5 ;  /* 0x00000010045f7819 */ /* 0x000fc40000001205 */
[----:B------:R-:W-:Y:S02]  /*2700*/  SHF.R.U32.HI R107, RZ, 0x10, R5 ;  /* 0x00000010ff6b7819 */ /* 0x000fe40000011605 */
[----:B------:R-:W-:Y:S02]  /*2710*/  SHF.R.U32.HI R96, RZ, 0x10, R7 ;  /* 0x00000010ff607819 */ /* 0x000fe40000011607 */
[--C-:B------:R-:W-:Y:S02]  /*2720*/  SHF.R.U64 R97, R8, 0x10, R9.reuse ;  /* 0x0000001008617819 */ /* 0x100fe40000001209 */
[----:B------:R-:W-:Y:S02]  /*2730*/  SHF.R.U32.HI R108, RZ, 0x10, R9 ;  /* 0x00000010ff6c7819 */ /* 0x000fe40000011609 */
[--C-:B------:R-:W-:Y:S02]  /*2740*/  SHF.R.U64 R91, R10, 0x10, R11.reuse ;  /* 0x000000100a5b7819 */ /* 0x100fe4000000120b */
[----:B------:R-:W-:-:S02]  /*2750*/  SHF.R.U32.HI R100, RZ, 0x10, R11 ;  /* 0x00000010ff647819 */ /* 0x000fc4000001160b */
[--C-:B------:R-:W-:Y:S02]  /*2760*/  SHF.R.U64 R102, R12, 0x10, R13.reuse ;  /* 0x000000100c667819 */ /* 0x100fe4000000120d */
        /* <DEDUP_REMOVED lines=17> */
[----:B------:R-:W-:Y:S02]  /*2880*/  SHF.R.U32.HI R242, RZ, 0x10, R35 ;  /* 0x00000010fff27819 */ /* 0x000fe40000011623 */
[----:B------:R-:W-:Y:S02]  /*2890*/  SHF.R.U32.HI R235, RZ, 0x10, R237 ;  /* 0x00000010ffeb7819 */ /* 0x000fe400000116ed */
[--C-:B------:R-:W-:Y:S02]  /*28a0*/  SHF.R.U64 R231, R228, 0x10, R229.reuse ;  /* 0x00000010e4e77819 */ /* 0x100fe400000012e5 */
[----:B------:R-:W-:Y:S02]  /*28b0*/  SHF.R.U32.HI R227, RZ, 0x10, R229 ;  /* 0x00000010ffe37819 */ /* 0x000fe400000116e5 */
[----:B------:R-:W-:Y:S01]  /*28c0*/  SHF.R.U32.HI R226, RZ, 0x10, R29 ;  /* 0x00000010ffe27819 */ /* 0x000fe2000001161d */
        /* <DEDUP_REMOVED lines=112> */
[----:B------:R-:W-:Y:S01]  /*2fd0*/  HADD2.F32 R226, -RZ, R226.H0_H0 ;  /* 0x200000e2ffe27230 */ /* 0x000fe20000004100 */
[----:B0-----:R-:W-:Y:S02]  /*2fe0*/  ULDC.U8 UR6, c[0x0][0x1f0] ;  /* 0x00007c0000067ab9 */ /* 0x001fe40000000000 */
.L_x_41784:
[----:B------:R-:W0:Y:S01]  /*2ff0*/  S2R R168, SR_TID.X ;  /* 0x0000000000a87919 */ /* 0x000e220000002100 */
[----:B------:R-:W-:Y:S01]  /*3000*/  ISETP.NE.U32.AND P1, PT, RZ, c[0x0][0x178], PT ;  /* 0x00005e00ff007a0c */ /* 0x000fe20003f25070 */
[----:B------:R-:W-:Y:S01]  /*3010*/  IMAD R56, R132, c[0x0][0x168], RZ ;  /* 0x00005a0084387a24 */ /* 0x000fe200078e02ff */
[----:B------:R-:W-:Y:S02]  /*3020*/  ISETP.NE.U32.AND P2, PT, RZ, c[0x0][0x180], PT ;  /* 0x00006000ff007a0c */ /* 0x000fe40003f45070 */
[----:B------:R-:W-:-:S02]  /*3030*/  ISETP.NE.AND.EX P1, PT, RZ, c[0x0][0x17c], PT, P1 ;  /* 0x00005f00ff007a0c */ /* 0x000fc40003f25310 */
[----:B------:R-:W-:Y:S02]  /*3040*/  SHF.R.S32.HI R57, RZ, 0x1f, R56 ;  /* 0x0000001fff397819 */ /* 0x000fe40000011438 */
[----:B------:R-:W-:Y:S02]  /*3050*/  ISETP.NE.AND.EX P2, PT, RZ, c[0x0][0x184], PT, P2 ;  /* 0x00006100ff007a0c */ /* 0x000fe40003f45320 */
[----:B------:R-:W-:Y:S02]  /*3060*/  LEA.HI R57, R57, R56, RZ, 0x2 ;  /* 0x0000003839397211 */ /* 0x000fe400078f10ff */
[----:B0-----:R-:W-:-:S04]  /*3070*/  LOP3.LUT R168, R168, 0x1f, RZ, 0xc0, !PT ;  /* 0x0000001fa8a87812 */ /* 0x001fc800078ec0ff */
[----:B------:R-:W-:-:S04]  /*3080*/  LEA.HI.SX32 R188, R57, R168, 0x1e ;  /* 0x000000a839bc7211 */ /* 0x000fc800078ff2ff */
[----:B------:R-:W-:-:S04]  /*3090*/  @P1 LEA R56, P3, R188, c[0x0][0x178], 0x4 ;  /* 0x00005e00bc381a11 */ /* 0x000fc800078620ff */
[----:B------:R-:W-:Y:S02]  /*30a0*/  @P1 LEA.HI.X R57, R188, c[0x0][0x17c], RZ, 0x4, P3 ;  /* 0x00005f00bc391a11 */ /* 0x000fe400018f24ff */
[----:B------:R-:W-:-:S03]  /*30b0*/  MOV R164, 0x10 ;  /* 0x0000001000a47802 */ /* 0x000fc60000000f00 */
[----:B------:R0:W5:Y:S02]  /*30c0*/  @P1 LDG.E.128 R44, [R56.64] ;  /* 0x00000004382c1981 */ /* 0x000164000c1e1d00 */
[----:B------:R-:W-:-:S06]  /*30d0*/  IMAD.WIDE.U32 R116, R188, R164, c[0x0][0x170] ;  /* 0x00005c00bc747625 */ /* 0x000fcc00078e00a4 */
[----:B------:R-:W5:Y:S01]  /*30e0*/  LDG.E.128 R116, [R116.64] ;  /* 0x0000000474747981 */ /* 0x000f62000c1e1d00 */
[----:B0-----:R-:W-:-:S04]  /*30f0*/  @P2 LEA R56, P3, R188, c[0x0][0x180], 0x4 ;  /* 0x00006000bc382a11 */ /* 0x001fc800078620ff */
[----:B------:R-:W-:-:S05]  /*3100*/  @P2 LEA.HI.X R57, R188, c[0x0][0x184], RZ, 0x4, P3 ;  /* 0x00006100bc392a11 */ /* 0x000fca00018f24ff */
[----:B------:R0:W5:Y:S01]  /*3110*/  @P2 LDG.E.128 R48, [R56.64] ;  /* 0x0000000438302981 */ /* 0x000162000c1e1d00 */
[----:B------:R-:W-:-:S04]  /*3120*/  ISETP.NE.U32.AND P3, PT, RZ, c[0x0][0x178], PT ;  /* 0x00005e00ff007a0c */ /* 0x000fc80003f65070 */
[----:B------:R-:W-:-:S13]  /*3130*/  ISETP.NE.AND.EX P3, PT, RZ, c[0x0][0x17c], PT, P3 ;  /* 0x00005f00ff007a0c */ /* 0x000fda0003f65330 */
[----:B------:R-:W-:Y:S05]  /*3140*/  @P3 BRA `(.L_x_41525) ;  /* 0x0000007000003947 */ /* 0x000fea0003800000 */
[----:B0-----:R-:W-:-:S04]  /*3150*/  ISETP.NE.U32.AND P4, PT, RZ, c[0x0][0x180], PT ;  /* 0x00006000ff007a0c */ /* 0x001fc80003f85070 */
[----:B------:R-:W-:-:S13]  /*3160*/  ISETP.NE.AND.EX P4, PT, RZ, c[0x0][0x184], PT, P4 ;  /* 0x00006100ff007a0c */ /* 0x000fda0003f85340 */
[----:B------:R-:W-:Y:S05]  /*3170*/  @P4 BRA `(.L_x_41526) ;  /* 0x0000002000004947 */ /* 0x000fea0003800000 */
[----:B------:R-:W-:Y:S05]  /*3180*/  @P0 BRA `(.L_x_41527) ;  /* 0x0000005000000947 */ /* 0x000fea0003800000 */
[----:B------:R-:W-:Y:S05]  /*3190*/  BRA `(.L_x_41528) ;  /* 0x0000005000007947 */ /* 0x000fea0003800000 */
.L_x_41526:
[----:B-----5:R-:W-:Y:S01]  /*31a0*/  FADD.FTZ R116, R48, R116 ;  /* 0x0000007430747221 */ /* 0x020fe20000010000 */
[----:B------:R-:W-:Y:S05]  /*31b0*/  BRA `(.L_x_41527) ;  /* 0x0000002000007947 */ /* 0x000fea0003800000 */
.L_x_41525:
[----:B0----5:R-:W-:-:S04]  /*31c0*/  FADD.FTZ R116, R44, R116 ;  /* 0x000000742c747221 */ /* 0x021fc80000010000 */
[----:B------:R-:W-:-:S05]  /*31d0*/  @P2 FADD.FTZ R116, R48, R116 ;  /* 0x0000007430742221 */ /* 0x000fca0000010000 */
.L_x_41527:
[----:B-----5:R-:W-:Y:S02]  /*31e0*/  MOV R52, R116 ;  /* 0x0000007400347202 */ /* 0x020fe40000000f00 */
.L_x_41528:
[----:B------:R-:W-:Y:S05]  /*31f0*/  @P3 BRA `(.L_x_41529) ;  /* 0x0000007000003947 */ /* 0x000fea0003800000 */
[----:B------:R-:W-:-:S04]  /*3200*/  ISETP.NE.U32.AND P4, PT, RZ, c[0x0][0x180], PT ;  /* 0x00006000ff007a0c */ /* 0x000fc80003f85070 */
[----:B------:R-:W-:-:S13]  /*3210*/  ISETP.NE.AND.EX P4, PT, RZ, c[0x0][0x184], PT, P4 ;  /* 0x00006100ff007a0c */ /* 0x000fda0003f85340 */
[----:B------:R-:W-:Y:S05]  /*3220*/  @P4 BRA `(.L_x_41530) ;  /* 0x0000002000004947 */ /* 0x000fea0003800000 */
[----:B------:R-:W-:Y:S05]  /*3230*/  @P0 BRA `(.L_x_41531) ;  /* 0x0000005000000947 */ /* 0x000fea0003800000 */
[----:B------:R-:W-:Y:S05]  /*3240*/  BRA `(.L_x_41532) ;  /* 0x0000005000007947 */ /* 0x000fea0003800000 */
.L_x_41530:
[----:B-----5:R-:W-:Y:S01]  /*3250*/  FADD.FTZ R117, R49, R117 ;  /* 0x0000007531757221 */ /* 0x020fe20000010000 */
[----:B------:R-:W-:Y:S05]  /*3260*/  BRA `(.L_x_41531) ;  /* 0x0000002000007947 */ /* 0x000fea0003800000 */
.L_x_41529:
[----:B-----5:R-:W-:-:S04]  /*3270*/  FADD.FTZ R117, R45, R117 ;  /* 0x000000752d757221 */ /* 0x020fc80000010000 */
[----:B------:R-:W-:-:S05]  /*3280*/  @P2 FADD.FTZ R117, R49, R117 ;  /* 0x0000007531752221 */ /* 0x000fca0000010000 */
.L_x_41531:
[----:B-----5:R-:W-:Y:S02]  /*3290*/  MOV R53, R117 ;  /* 0x0000007500357202 */ /* 0x020fe40000000f00 */
.L_x_41532:
[----:B------:R-:W-:Y:S05]  /*32a0*/  @P3 BRA `(.L_x_41533) ;  /* 0x0000007000003947 */ /* 0x000fea0003800000 */
[----:B------:R-:W-:-:S04]  /*32b0*/  ISETP.NE.U32.AND P4, PT, RZ, c[0x0][0x180], PT ;  /* 0x00006000ff007a0c */ /* 0x000fc80003f85070 */
[----:B------:R-:W-:-:S13]  /*32c0*/  ISETP.NE.AND.EX P4, PT, RZ, c[0x0][0x184], PT, P4 ;  /* 0x00006100ff007a0c */ /* 0x000fda0003f85340 */
[----:B------:R-:W-:Y:S05]  /*32d0*/  @P4 BRA `(.L_x_41534) ;  /* 0x0000002000004947 */ /* 0x000fea0003800000 */
[----:B------:R-:W-:Y:S05]  /*32e0*/  @P0 BRA `(.L_x_41535) ;  /* 0x0000005000000947 */ /* 0x000fea0003800000 */
[----:B------:R-:W-:Y:S05]  /*32f0*/  BRA `(.L_x_41536) ;  /* 0x0000005000007947 */ /* 0x000fea0003800000 */
.L_x_41534:
[----:B-----5:R-:W-:Y:S01]  /*3300*/  FADD.FTZ R118, R50, R118 ;  /* 0x0000007632767221 */ /* 0x020fe20000010000 */
[----:B------:R-:W-:Y:S05]  /*3310*/  BRA `(.L_x_41535) ;  /* 0x0000002000007947 */ /* 0x000fea0003800000 */
.L_x_41533:
[----:B-----5:R-:W-:-:S04]  /*3320*/  FADD.FTZ R118, R46, R118 ;  /* 0x000000762e767221 */ /* 0x020fc80000010000 */
[----:B------:R-:W-:-:S05]  /*3330*/  @P2 FADD.FTZ R118, R50, R118 ;  /* 0x0000007632762221 */ /* 0x000fca0000010000 */
.L_x_41535:
[----:B-----5:R-:W-:Y:S02]  /*3340*/  MOV R54, R118 ;  /* 0x0000007600367202 */ /* 0x020fe40000000f00 */
.L_x_41536:
[----:B------:R-:W-:Y:S05]  /*3350*/  @P3 BRA `(.L_x_41537) ;  /* 0x0000007000003947 */ /* 0x000fea0003800000 */
[----:B------:R-:W-:-:S04]  /*3360*/  ISETP.NE.U32.AND P4, PT, RZ, c[0x0][0x180], PT ;  /* 0x00006000ff007a0c */ /* 0x000fc80003f85070 */
[----:B------:R-:W-:-:S13]  /*3370*/  ISETP.NE.AND.EX P4, PT, RZ, c[0x0][0x184], PT, P4 ;  /* 0x00006100ff007a0c */ /* 0x000fda0003f85340 */
[----:B------:R-:W-:Y:S05]  /*3380*/  @P4 BRA `(.L_x_41538) ;  /* 0x0000002000004947 */ /* 0x000fea0003800000 */
[----:B------:R-:W-:Y:S05]  /*3390*/  @P0 BRA `(.L_x_41539) ;  /* 0x0000005000000947 */ /* 0x000fea0003800000 */
[----:B------:R-:W-:Y:S05]  /*33a0*/  BRA `(.L_x_41540) ;  /* 0x0000005000007947 */ /* 0x000fea0003800000 */
.L_x_41538:
[----:B-----5:R-:W-:Y:S01]  /*33b0*/  FADD.FTZ R119, R51, R119 ;  /* 0x0000007733777221 */ /* 0x020fe20000010000 */
[----:B------:R-:W-:Y:S05]  /*33c0*/  BRA `(.L_x_41539) ;  /* 0x0000002000007947 */ /* 0x000fea0003800000 */
.L_x_41537:
[----:B-----5:R-:W-:-:S04]  /*33d0*/  FADD.FTZ R119, R47, R119 ;  /* 0x000000772f777221 */ /* 0x020fc80000010000 */
[----:B------:R-:W-:-:S05]  /*33e0*/  @P2 FADD.FTZ R119, R51, R119 ;  /* 0x0000007733772221 */ /* 0x000fca0000010000 */
.L_x_41539:
[----:B-----5:R-:W-:Y:S02]  /*33f0*/  MOV R55, R119 ;  /* 0x0000007700377202 */ /* 0x020fe40000000f00 */
.L_x_41540:
[C---:B------:R-:W-:Y:S02]  /*3400*/  @P0 LEA R56, P4, R188.reuse, c[0x0][0x188], 0x4 ;  /* 0x00006200bc380a11 */ /* 0x040fe400078820ff */
[C---:B------:R-:W-:Y:S02]  /*3410*/  IADD3 R181, R188.reuse, 0x20, RZ ;  /* 0x00000020bcb57810 */ /* 0x040fe40007ffe0ff */
[----:B------:R-:W-:-:S05]  /*3420*/  @P0 LEA.HI.X R57, R188, c[0x0][0x18c], RZ, 0x4, P4 ;  /* 0x00006300bc390a11 */ /* 0x000fca00020f24ff */
[----:B------:R0:W-:Y:S01]  /*3430*/  @P0 STG.E.128 [R56.64], R52 ;  /* 0x0000003438000986 */ /* 0x0001e2000c101d04 */
[----:B------:R-:W-:-:S06]  /*3440*/  IMAD.WIDE.U32 R112, R181, R164, c[0x0][0x170] ;  /* 0x00005c00b5707625 */ /* 0x000fcc00078e00a4 */
[----:B------:R-:W5:Y:S01]  /*3450*/  LDG.E.128 R112, [R112.64] ;  /* 0x0000000470707981 */ /* 0x000f62000c1e1d00 */
[----:B0-----:R-:W-:-:S05]  /*3460*/  @P1 IMAD.WIDE.U32 R56, R181, R164, c[0x0][0x178] ;  /* 0x00005e00b5381625 */ /* 0x001fca00078e00a4 */
[----:B-----5:R0:W5:Y:S02]  /*3470*/  @P1 LDG.E.128 R44, [R56.64] ;  /* 0x00000004382c1981 */ /* 0x020164000c1e1d00 */
[----:B0-----:R-:W-:-:S05]  /*3480*/  @P2 IMAD.WIDE.U32 R56, R181, R164, c[0x0][0x180] ;  /* 0x00006000b5382625 */ /* 0x001fca00078e00a4 */
[----:B------:R0:W5:Y:S01]  /*3490*/  @P2 LDG.E.128 R48, [R56.64] ;  /* 0x0000000438302981 */ /* 0x000162000c1e1d00 */
[----:B------:R-:W-:Y:S05]  /*34a0*/  @P3 BRA `(.L_x_41541) ;  /* 0x0000007000003947 */ /* 0x000fea0003800000 */
[----:B------:R-:W-:-:S04]  /*34b0*/  ISETP.NE.U32.AND P4, PT, RZ, c[0x0][0x180], PT ;  /* 0x00006000ff007a0c */ /* 0x000fc80003f85070 */
[----:B------:R-:W-:-:S13]  /*34c0*/  ISETP.NE.AND.EX P4, PT, RZ, c[0x0][0x184], PT, P4 ;  /* 0x00006100ff007a0c */ /* 0x000fda0003f85340 */
[----:B------:R-:W-:Y:S05]  /*34d0*/  @P4 BRA `(.L_x_41542) ;  /* 0x0000002000004947 */ /* 0x000fea0003800000 */
[----:B------:R-:W-:Y:S05]  /*34e0*/  @P0 BRA `(.L_x_41543) ;  /* 0x0000005000000947 */ /* 0x000fea0003800000 */
[----:B------:R-:W-:Y:S05]  /*34f0*/  BRA `(.L_x_41544) ;  /* 0x0000005000007947 */ /* 0x000fea0003800000 */
.L_x_41542:
[----:B-----5:R-:W-:Y:S01]  /*3500*/  FADD.FTZ R112, R48, R112 ;  /* 0x0000007030707221 */ /* 0x020fe20000010000 */
[----:B------:R-:W-:Y:S05]  /*3510*/  BRA `(.L_x_41543) ;  /* 0x0000002000007947 */ /* 0x000fea0003800000 */
.L_x_41541:
[----:B-----5:R-:W-:-:S04]  /*3520*/  FADD.FTZ R112, R44, R112 ;  /* 0x000000702c707221 */ /* 0x020fc80000010000 */
[----:B------:R-:W-:-:S05]  /*3530*/  @P2 FADD.FTZ R112, R48, R112 ;  /* 0x0000007030702221 */ /* 0x000fca0000010000 */
.L_x_41543:
[----:B------:R-:W-:Y:S02]  /*3540*/  MOV R52, R112 ;  /* 0x0000007000347202 */ /* 0x000fe40000000f00 */
.L_x_41544:
[----:B------:R-:W-:Y:S05]  /*3550*/  @P3 BRA `(.L_x_41545) ;  /* 0x0000007000003947 */ /* 0x000fea0003800000 */
[----:B------:R-:W-:-:S04]  /*3560*/  ISETP.NE.U32.AND P4, PT, RZ, c[0x0][0x180], PT ;  /* 0x00006000ff007a0c */ /* 0x000fc80003f85070 */
[----:B------:R-:W-:-:S13]  /*3570*/  ISETP.NE.AND.EX P4, PT, RZ, c[0x0][0x184], PT, P4 ;  /* 0x00006100ff007a0c */ /* 0x000fda0003f85340 */
[----:B------:R-:W-:Y:S05]  /*3580*/  @P4 BRA `(.L_x_41546) ;  /* 0x0000002000004947 */ /* 0x000fea0003800000 */
[----:B------:R-:W-:Y:S05]  /*3590*/  @P0 BRA `(.L_x_41547) ;  /* 0x0000005000000947 */ /* 0x000fea0003800000 */
[----:B------:R-:W-:Y:S05]  /*35a0*/  BRA `(.L_x_41548) ;  /* 0x0000005000007947 */ /* 0x000fea0003800000 */
.L_x_41546:
[----:B-----5:R-:W-:Y:S01]  /*35b0*/  FADD.FTZ R113, R49, R113 ;  /* 0x0000007131717221 */ /* 0x020fe20000010000 */
[----:B------:R-:W-:Y:S05]  /*35c0*/  BRA `(.L_x_41547) ;  /* 0x0000002000007947 */ /* 0x000fea0003800000 */
.L_x_41545:
[----:B-----5:R-:W-:-:S04]  /*35d0*/  FADD.FTZ R113, R45, R113 ;  /* 0x000000712d717221 */ /* 0x020fc80000010000 */
[----:B------:R-:W-:-:S05]  /*35e0*/  @P2 FADD.FTZ R113, R49, R113 ;  /* 0x0000007131712221 */ /* 0x000fca0000010000 */
.L_x_41547:
[----:B------:R-:W-:Y:S02]  /*35f0*/  MOV R53, R113 ;  /* 0x0000007100357202 */ /* 0x000fe40000000f00 */
.L_x_41548:
[----:B------:R-:W-:Y:S05]  /*3600*/  @P3 BRA `(.L_x_41549) ;  /* 0x0000007000003947 */ /* 0x000fea0003800000 */
[----:B------:R-:W-:-:S04]  /*3610*/  ISETP.NE.U32.AND P4, PT, RZ, c[0x0][0x180], PT ;  /* 0x00006000ff007a0c */ /* 0x000fc80003f85070 */
[----:B------:R-:W-:-:S13]  /*3620*/  ISETP.NE.AND.EX P4, PT, RZ, c[0x0][0x184], PT, P4 ;  /* 0x00006100ff007a0c */ /* 0x000fda0003f85340 */
[----:B------:R-:W-:Y:S05]  /*3630*/  @P4 BRA `(.L_x_41550) ;  /* 0x0000002000004947 */ /* 0x000fea0003800000 */
[----:B------:R-:W-:Y:S05]  /*3640*/  @P0 BRA `(.L_x_41551) ;  /* 0x0000005000000947 */ /* 0x000fea0003800000 */
[----:B------:R-:W-:Y:S05]  /*3650*/  BRA `(.L_x_41552) ;  /* 0x0000005000007947 */ /* 0x000fea0003800000 */
.L_x_41550:
[----:B-----5:R-:W-:Y:S01]  /*3660*/  FADD.FTZ R114, R50, R114 ;  /* 0x0000007232727221 */ /* 0x020fe20000010000 */
[----:B------:R-:W-:Y:S05]  /*3670*/  BRA `(.L_x_41551) ;  /* 0x0000002000007947 */ /* 0x000fea0003800000 */
.L_x_41549:
[----:B-----5:R-:W-:-:S04]  /*3680*/  FADD.FTZ R114, R46, R114 ;  /* 0x000000722e727221 */ /* 0x020fc80000010000 */
[----:B------:R-:W-:-:S05]  /*3690*/  @P2 FADD.FTZ R114, R50, R114 ;  /* 0x0000007232722221 */ /* 0x000fca0000010000 */
.L_x_41551:
[----:B------:R-:W-:Y:S02]  /*36a0*/  MOV R54, R114 ;  /* 0x0000007200367202 */ /* 0x000fe40000000f00 */
.L_x_41552:
[----:B------:R-:W-:Y:S05]  /*36b0*/  @P3 BRA `(.L_x_41553) ;  /* 0x0000007000003947 */ /* 0x000fea0003800000 */
[----:B------:R-:W-:-:S04]  /*36c0*/  ISETP.NE.U32.AND P4, PT, RZ, c[0x0][0x180], PT ;  /* 0x00006000ff007a0c */ /* 0x000fc80003f85070 */
[----:B------:R-:W-:-:S13]  /*36d0*/  ISETP.NE.AND.EX P4, PT, RZ, c[0x0][0x184], PT, P4 ;  /* 0x00006100ff007a0c */ /* 0x000fda0003f85340 */
[----:B------:R-:W-:Y:S05]  /*36e0*/  @P4 BRA `(.L_x_41554) ;  /* 0x0000002000004947 */ /* 0x000fea0003800000 */
[----:B------:R-:W-:Y:S05]  /*36f0*/  @P0 BRA `(.L_x_41555) ;  /* 0x0000005000000947 */ /* 0x000fea0003800000 */
[----:B------:R-:W-:Y:S05]  /*3700*/  BRA `(.L_x_41556) ;  /* 0x0000005000007947 */ /* 0x000fea0003800000 */
.L_x_41554:
[----:B-----5:R-:W-:Y:S01]  /*3710*/  FADD.FTZ R115, R51, R115 ;  /* 0x0000007333737221 */ /* 0x020fe20000010000 */
[----:B------:R-:W-:Y:S05]  /*3720*/  BRA `(.L_x_41555) ;  /* 0x0000002000007947 */ /* 0x000fea0003800000 */
.L_x_41553:
[----:B-----5:R-:W-:-:S04]  /*3730*/  FADD.FTZ R115, R47, R115 ;  /* 0x000000732f737221 */ /* 0x020fc80000010000 */
[----:B------:R-:W-:-:S05]  /*3740*/  @P2 FADD.FTZ R115, R51, R115 ;  /* 0x0000007333732221 */ /* 0x000fca0000010000 */
.L_x_41555:
[----:B------:R-:W-:Y:S02]  /*3750*/  MOV R55, R115 ;  /* 0x0000007300377202 */ /* 0x000fe40000000f00 */
.L_x_41556:
[----:B0-----:R-:W-:Y:S01]  /*3760*/  @P0 IMAD.WIDE.U32 R56, R181, R164, c[0x0][0x188] ;  /* 0x00006200b5380625 */ /* 0x001fe200078e00a4 */
[----:B------:R-:W-:-:S04]  /*3770*/  IADD3 R178, R188, 0x40, RZ ;  /* 0x00000040bcb27810 */ /* 0x000fc80007ffe0ff */
        /* <DEDUP_REMOVED lines=13> */
.L_x_41558:
[----:B-----5:R-:W-:Y:S01]  /*3850*/  FADD.FTZ R108, R48, R108 ;  /* 0x0000006c306c7221 */ /* 0x020fe20000010000 */
[----:B------:R-:W-:Y:S05]  /*3860*/  BRA `(.L_x_41559) ;  /* 0x0000002000007947 */ /* 0x000fea0003800000 */
.L_x_41557:
[----:B-----5:R-:W-:-:S04]  /*3870*/  FADD.FTZ R108, R44, R108 ;  /* 0x0000006c2c6c7221 */ /* 0x020fc80000010000 */
[----:B------:R-:W-:-:S05]  /*3880*/  @P2 FADD.FTZ R108, R48, R108 ;  /* 0x0000006c306c2221 */ /* 0x000fca0000010000 */
.L_x_41559:
[----:B------:R-:W-:Y:S02]  /*3890*/  MOV R52, R108 ;  /* 0x0000006c00347202 */ /* 0x000fe40000000f00 */
.L_x_41560:
[----:B------:R-:W-:Y:S05]  /*38a0*/  @P3 BRA `(.L_x_41561) ;  /* 0x0000007000003947 */ /* 0x000fea0003800000 */
[----:B------:R-:W-:-:S04]  /*38b0*/  ISETP.NE.U32.AND P4, PT, RZ, c[0x0][0x180], PT ;  /* 0x00006000ff007a0c */ /* 0x000fc80003f85070 */
[----:B------:R-:W-:-:S13]  /*38c0*/  ISETP.NE.AND.EX P4, PT, RZ, c[0x0][0x184], PT, P4 ;  /* 0x00006100ff007a0c */ /* 0x000fda0003f85340 */
[----:B------:R-:W-:Y:S05]  /*38d0*/  @P4 BRA `(.L_x_41562) ;  /* 0x0000002000004947 */ /* 0x000fea0003800000 */
[----:B------:R-:W-:Y:S05]  /*38e0*/  @P0 BRA `(.L_x_41563) ;  /* 0x0000005000000947 */ /* 0x000fea0003800000 */
[----:B------:R-:W-:Y:S05]  /*38f0*/  BRA `(.L_x_41564) ;  /* 0x0000005000007947 */ /* 0x000fea0003800000 */
.L_x_41562:
[----:B-----5:R-:W-:Y:S01]  /*3900*/  FADD.FTZ R109, R49, R109 ;  /* 0x0000006d316d7221 */ /* 0x020fe20000010000 */
[----:B------:R-:W-:Y:S05]  /*3910*/  BRA `(.L_x_41563) ;  /* 0x0000002000007947 */ /* 0x000fea0003800000 */
.L_x_41561:
[----:B-----5:R-:W-:-:S04]  /*3920*/  FADD.FTZ R109, R45, R109 ;  /* 0x0000006d2d6d7221 */ /* 0x020fc80000010000 */
[----:B------:R-:W-:-:S05]  /*3930*/  @P2 FADD.FTZ R109, R49, R109 ;  /* 0x0000006d316d2221 */ /* 0x000fca0000010000 */
.L_x_41563:
[----:B------:R-:W-:Y:S02]  /*3940*/  MOV R53, R109 ;  /* 0x0000006d00357202 */ /* 0x000fe40000000f00 */
.L_x_41564:
[----:B------:R-:W-:Y:S05]  /*3950*/  @P3 BRA `(.L_x_41565) ;  /* 0x0000007000003947 */ /* 0x000fea0003800000 */
[----:B------:R-:W-:-:S04]  /*3960*/  ISETP.NE.U32.AND P4, PT, RZ, c[0x0][0x180], PT ;  /* 0x00006000ff007a0c */ /* 0x000fc80003f85070 */
[----:B------:R-:W-:-:S13]  /*3970*/  ISETP.NE.AND.EX P4, PT, RZ, c[0x0][0x184], PT, P4 ;  /* 0x00006100ff007a0c */ /* 0x000fda0003f85340 */
[----:B------:R-:W-:Y:S05]  /*3980*/  @P4 BRA `(.L_x_41566) ;  /* 0x0000002000004947 */ /* 0x000fea0003800000 */
[----:B------:R-:W-:Y:S05]  /*3990*/  @P0 BRA `(.L_x_41567) ;  /* 0x0000005000000947 */ /* 0x000fea0003800000 */
[----:B------:R-:W-:Y:S05]  /*39a0*/  BRA `(.L_x_41568) ;  /* 0x0000005000007947 */ /* 0x000fea0003800000 */
.L_x_41566:
[----:B-----5:R-:W-:Y:S01]  /*39b0*/  FADD.FTZ R110, R50, R110 ;  /* 0x0000006e326e7221 */ /* 0x020fe20000010000 */
[----:B------:R-:W-:Y:S05]  /*39c0*/  BRA `(.L_x_41567) ;  /* 0x0000002000007947 */ /* 0x000fea0003800000 */
.L_x_41565:
[----:B-----5:R-:W-:-:S04]  /*39d0*/  FADD.FTZ R110, R46, R110 ;  /* 0x0000006e2e6e7221 */ /* 0x020fc80000010000 */
[----:B------:R-:W-:-:S05]  /*39e0*/  @P2 FADD.FTZ R110, R50, R110 ;  /* 0x0000006e326e2221 */ /* 0x000fca0000010000 */
.L_x_41567:
[----:B------:R-:W-:Y:S02]  /*39f0*/  MOV R54, R110 ;  /* 0x0000006e00367202 */ /* 0x000fe40000000f00 */
.L_x_41568:
[----:B------:R-:W-:Y:S05]  /*3a00*/  @P3 BRA `(.L_x_41569) ;  /* 0x0000007000003947 */ /* 0x000fea0003800000 */
[----:B------:R-:W-:-:S04]  /*3a10*/  ISETP.NE.U32.AND P4, PT, RZ, c[0x0][0x180], PT ;  /* 0x00006000ff007a0c */ /* 0x000fc80003f85070 */
[----:B------:R-:W-:-:S13]  /*3a20*/  ISETP.NE.AND.EX P4, PT, RZ, c[0x0][0x184], PT, P4 ;  /* 0x00006100ff007a0c */ /* 0x000fda0003f85340 */
[----:B------:R-:W-:Y:S05]  /*3a30*/  @P4 BRA `(.L_x_41570) ;  /* 0x0000002000004947 */ /* 0x000fea0003800000 */
[----:B------:R-:W-:Y:S05]  /*3a40*/  @P0 BRA `(.L_x_41571) ;  /* 0x0000005000000947 */ /* 0x000fea0003800000 */
[----:B------:R-:W-:Y:S05]  /*3a50*/  BRA `(.L_x_41572) ;  /* 0x0000005000007947 */ /* 0x000fea0003800000 */
.L_x_41570:
[----:B-----5:R-:W-:Y:S01]  /*3a60*/  FADD.FTZ R111, R51, R111 ;  /* 0x0000006f336f7221 */ /* 0x020fe20000010000 */
[----:B------:R-:W-:Y:S05]  /*3a70*/  BRA `(.L_x_41571) ;  /* 0x0000002000007947 */ /* 0x000fea0003800000 */
.L_x_41569:
[----:B-----5:R-:W-:-:S04]  /*3a80*/  FADD.FTZ R111, R47, R111 ;  /* 0x0000006f2f6f7221 */ /* 0x020fc80000010000 */
[----:B------:R-:W-:-:S05]  /*3a90*/  @P2 FADD.FTZ R111, R51, R111 ;  /* 0x0000006f336f2221 */ /* 0x000fca0000010000 */
.L_x_41571:
[----:B------:R-:W-:Y:S02]  /*3aa0*/  MOV R55, R111 ;  /* 0x0000006f00377202 */ /* 0x000fe40000000f00 */
.L_x_41572:
        /* <DEDUP_REMOVED lines=15> */
.L_x_41574:
[----:B-----5:R-:W-:Y:S01]  /*3ba0*/  FADD.FTZ R104, R48, R104 ;  /* 0x0000006830687221 */ /* 0x020fe20000010000 */
[----:B------:R-:W-:Y:S05]  /*3bb0*/  BRA `(.L_x_41575) ;  /* 0x0000002000007947 */ /* 0x000fea0003800000 */
.L_x_41573:
[----:B-----5:R-:W-:-:S04]  /*3bc0*/  FADD.FTZ R104, R44, R104 ;  /* 0x000000682c687221 */ /* 0x020fc80000010000 */
[----:B------:R-:W-:-:S05]  /*3bd0*/  @P2 FADD.FTZ R104, R48, R104 ;  /* 0x0000006830682221 */ /* 0x000fca0000010000 */
.L_x_41575:
[----:B------:R-:W-:Y:S02]  /*3be0*/  MOV R52, R104 ;  /* 0x0000006800347202 */ /* 0x000fe40000000f00 */
.L_x_41576:
[----:B------:R-:W-:Y:S05]  /*3bf0*/  @P3 BRA `(.L_x_41577) ;  /* 0x0000007000003947 */ /* 0x000fea0003800000 */
[----:B------:R-:W-:-:S04]  /*3c00*/  ISETP.NE.U32.AND P4, PT, RZ, c[0x0][0x180], PT ;  /* 0x00006000ff007a0c */ /* 0x000fc80003f85070 */
[----:B------:R-:W-:-:S13]  /*3c10*/  ISETP.NE.AND.EX P4, PT, RZ, c[0x0][0x184], PT, P4 ;  /* 0x00006100ff007a0c */ /* 0x000fda0003f85340 */
[----:B------:R-:W-:Y:S05]  /*3c20*/  @P4 BRA `(.L_x_41578) ;  /* 0x0000002000004947 */ /* 0x000fea0003800000 */
[----:B------:R-:W-:Y:S05]  /*3c30*/  @P0 BRA `(.L_x_41579) ;  /* 0x0000005000000947 */ /* 0x000fea0003800000 */
[----:B------:R-:W-:Y:S05]  /*3c40*/  BRA `(.L_x_41580) ;  /* 0x0000005000007947 */ /* 0x000fea0003800000 */
.L_x_41578:
[----:B-----5:R-:W-:Y:S01]  /*3c50*/  FADD.FTZ R105, R49, R105 ;  /* 0x0000006931697221 */ /* 0x020fe20000010000 */
[----:B------:R-:W-:Y:S05]  /*3c60*/  BRA `(.L_x_41579) ;  /* 0x0000002000007947 */ /* 0x000fea0003800000 */
.L_x_41577:
[----:B-----5:R-:W-:-:S04]  /*3c70*/  FADD.FTZ R105, R45, R105 ;  /* 0x000000692d697221 */ /* 0x020fc80000010000 */
[----:B------:R-:W-:-:S05]  /*3c80*/  @P2 FADD.FTZ R105, R49, R105 ;  /* 0x0000006931692221 */ /* 0x000fca0000010000 */
.L_x_41579:
[----:B------:R-:W-:Y:S02]  /*3c90*/  MOV R53, R105 ;  /* 0x0000006900357202 */ /* 0x000fe40000000f00 */
.L_x_41580:
[----:B------:R-:W-:Y:S05]  /*3ca0*/  @P3 BRA `(.L_x_41581) ;  /* 0x0000007000003947 */ /* 0x000fea0003800000 */
[----:B------:R-:W-:-:S04]  /*3cb0*/  ISETP.NE.U32.AND P4, PT, RZ, c[0x0][0x180], PT ;  /* 0x00006000ff007a0c */ /* 0x000fc80003f85070 */
[----:B------:R-:W-:-:S13]  /*3cc0*/  ISETP.NE.AND.EX P4, PT, RZ, c[0x0][0x184], PT, P4 ;  /* 0x00006100ff007a0c */ /* 0x000fda0003f85340 */
[----:B------:R-:W-:Y:S05]  /*3cd0*/  @P4 BRA `(.L_x_41582) ;  /* 0x0000002000004947 */ /* 0x000fea0003800000 */
[----:B------:R-:W-:Y:S05]  /*3ce0*/  @P0 BRA `(.L_x_41583) ;  /* 0x0000005000000947 */ /* 0x000fea0003800000 */
[----:B------:R-:W-:Y:S05]  /*3cf0*/  BRA `(.L_x_41584) ;  /* 0x0000005000007947 */ /* 0x000fea0003800000 */
.L_x_41582:
[----:B-----5:R-:W-:Y:S01]  /*3d00*/  FADD.FTZ R106, R50, R106 ;  /* 0x0000006a326a7221 */ /* 0x020fe20000010000 */
[----:B------:R-:W-:Y:S05]  /*3d10*/  BRA `(.L_x_41583) ;  /* 0x0000002000007947 */ /* 0x000fea0003800000 */
.L_x_41581:
[----:B-----5:R-:W-:-:S04]  /*3d20*/  FADD.FTZ R106, R46, R106 ;  /* 0x0000006a2e6a7221 */ /* 0x020fc80000010000 */
[----:B------:R-:W-:-:S05]  /*3d30*/  @P2 FADD.FTZ R106, R50, R106 ;  /* 0x0000006a326a2221 */ /* 0x000fca0000010000 */
.L_x_41583:
[----:B------:R-:W-:Y:S02]  /*3d40*/  MOV R54, R106 ;  /* 0x0000006a00367202 */ /* 0x000fe40000000f00 */
.L_x_41584:
[----:B------:R-:W-:Y:S05]  /*3d50*/  @P3 BRA `(.L_x_41585) ;  /* 0x0000007000003947 */ /* 0x000fea0003800000 */
[----:B------:R-:W-:-:S04]  /*3d60*/  ISETP.NE.U32.AND P4, PT, RZ, c[0x0][0x180], PT ;  /* 0x00006000ff007a0c */ /* 0x000fc80003f85070 */
[----:B------:R-:W-:-:S13]  /*3d70*/  ISETP.NE.AND.EX P4, PT, RZ, c[0x0][0x184], PT, P4 ;  /* 0x00006100ff007a0c */ /* 0x000fda0003f85340 */
[----:B------:R-:W-:Y:S05]  /*3d80*/  @P4 BRA `(.L_x_41586) ;  /* 0x0000002000004947 */ /* 0x000fea0003800000 */
[----:B------:R-:W-:Y:S05]  /*3d90*/  @P0 BRA `(.L_x_41587) ;  /* 0x0000005000000947 */ /* 0x000fea0003800000 */
[----:B------:R-:W-:Y:S05]  /*3da0*/  BRA `(.L_x_41588) ;  /* 0x0000005000007947 */ /* 0x000fea0003800000 */
.L_x_41586:
[----:B-----5:R-:W-:Y:S01]  /*3db0*/  FADD.FTZ R107, R51, R107 ;  /* 0x0000006b336b7221 */ /* 0x020fe20000010000 */
[----:B------:R-:W-:Y:S05]  /*3dc0*/  BRA `(.L_x_41587) ;  /* 0x0000002000007947 */ /* 0x000fea0003800000 */
.L_x_41585:
[----:B-----5:R-:W-:-:S04]  /*3dd0*/  FADD.FTZ R107, R47, R107 ;  /* 0x0000006b2f6b7221 */ /* 0x020fc80000010000 */
[----:B------:R-:W-:-:S05]  /*3de0*/  @P2 FADD.FTZ R107, R51, R107 ;  /* 0x0000006b336b2221 */ /* 0x000fca0000010000 */
.L_x_41587:
[----:B------:R-:W-:Y:S02]  /*3df0*/  MOV R55, R107 ;  /* 0x0000006b00377202 */ /* 0x000fe40000000f00 */
.L_x_41588:
        /* <DEDUP_REMOVED lines=15> */
.L_x_41590:
[----:B-----5:R-:W-:Y:S01]  /*3ef0*/  FADD.FTZ R100, R48, R100 ;  /* 0x0000006430647221 */ /* 0x020fe20000010000 */
[----:B------:R-:W-:Y:S05]  /*3f00*/  BRA `(.L_x_41591) ;  /* 0x0000002000007947 */ /* 0x000fea0003800000 */
.L_x_41589:
[----:B-----5:R-:W-:-:S04]  /*3f10*/  FADD.FTZ R100, R44, R100 ;  /* 0x000000642c647221 */ /* 0x020fc80000010000 */
[----:B------:R-:W-:-:S05]  /*3f20*/  @P2 FADD.FTZ R100, R48, R100 ;  /* 0x0000006430642221 */ /* 0x000fca0000010000 */
.L_x_41591:
[----:B------:R-:W-:Y:S02]  /*3f30*/  MOV R52, R100 ;  /* 0x0000006400347202 */ /* 0x000fe40000000f00 */
.L_x_41592:
[----:B------:R-:W-:Y:S05]  /*3f40*/  @P3 BRA `(.L_x_41593) ;  /* 0x0000007000003947 */ /* 0x000fea0003800000 */
[----:B------:R-:W-:-:S04]  /*3f50*/  ISETP.NE.U32.AND P4, PT, RZ, c[0x0][0x180], PT ;  /* 0x00006000ff007a0c */ /* 0x000fc80003f85070 */
[----:B------:R-:W-:-:S13]  /*3f60*/  ISETP.NE.AND.EX P4, PT, RZ, c[0x0][0x184], PT, P4 ;  /* 0x00006100ff007a0c */ /* 0x000fda0003f85340 */
[----:B------:R-:W-:Y:S05]  /*3f70*/  @P4 BRA `(.L_x_41594) ;  /* 0x0000002000004947 */ /* 0x000fea0003800000 */
[----:B------:R-:W-:Y:S05]  /*3f80*/  @P0 BRA `(.L_x_41595) ;  /* 0x0000005000000947 */ /* 0x000fea0003800000 */
[----:B------:R-:W-:Y:S05]  /*3f90*/  BRA `(.L_x_41596) ;  /* 0x0000005000007947 */ /* 0x000fea0003800000 */
.L_x_41594:
[----:B-----5:R-:W-:Y:S01]  /*3fa0*/  FADD.FTZ R101, R49, R101 ;  /* 0x0000006531657221 */ /* 0x020fe20000010000 */
[----:B------:R-:W-:Y:S05]  /*3fb0*/  BRA `(.L_x_41595) ;  /* 0x0000002000007947 */ /* 0x000fea0003800000 */
.L_x_41593:
[----:B-----5:R-:W-:-:S04]  /*3fc0*/  FADD.FTZ R101, R45, R101 ;  /* 0x000000652d657221 */ /* 0x020fc80000010000 */
[----:B------:R-:W-:-:S05]  /*3fd0*/  @P2 FADD.FTZ R101, R49, R101 ;  /* 0x0000006531652221 */ /* 0x000fca0000010000 */
.L_x_41595:
[----:B------:R-:W-:Y:S02]  /*3fe0*/  MOV R53, R101 ;  /* 0x0000006500357202 */ /* 0x000fe40000000f00 */
.L_x_41596:
[----:B------:R-:W-:Y:S05]  /*3ff0*/  @P3 BRA `(.L_x_41597) ;  /* 0x0000007000003947 */ /* 0x000fea0003800000 */
[----:B------:R-:W-:-:S04]  /*4000*/  ISETP.NE.U32.AND P4, PT, RZ, c[0x0][0x180], PT ;  /* 0x00006000ff007a0c */ /* 0x000fc80003f85070 */
[----:B------:R-:W-:-:S13]  /*4010*/  ISETP.NE.AND.EX P4, PT, RZ, c[0x0][0x184], PT, P4 ;  /* 0x00006100ff007a0c */ /* 0x000fda0003f85340 */
[----:B------:R-:W-:Y:S05]  /*4020*/  @P4 BRA `(.L_x_41598) ;  /* 0x0000002000004947 */ /* 0x000fea0003800000 */
[----:B------:R-:W-:Y:S05]  /*4030*/  @P0 BRA `(.L_x_41599) ;  /* 0x0000005000000947 */ /* 0x000fea0003800000 */
[----:B------:R-:W-:Y:S05]  /*4040*/  BRA `(.L_x_41600) ;  /* 0x0000005000007947 */ /* 0x000fea0003800000 */
.L_x_41598:
[----:B-----5:R-:W-:Y:S01]  /*4050*/  FADD.FTZ R102, R50, R102 ;  /* 0x0000006632667221 */ /* 0x020fe20000010000 */
[----:B------:R-:W-:Y:S05]  /*4060*/  BRA `(.L_x_41599) ;  /* 0x0000002000007947 */ /* 0x000fea0003800000 */
.L_x_41597:
[----:B-----5:R-:W-:-:S04]  /*4070*/  FADD.FTZ R102, R46, R102 ;  /* 0x000000662e667221 */ /* 0x020fc80000010000 */
[----:B------:R-:W-:-:S05]  /*4080*/  @P2 FADD.FTZ R102, R50, R102 ;  /* 0x0000006632662221 */ /* 0x000fca0000010000 */
.L_x_41599:
[----:B------:R-:W-:Y:S02]  /*4090*/  MOV R54, R102 ;  /* 0x0000006600367202 */ /* 0x000fe40000000f00 */
.L_x_41600:
[----:B------:R-:W-:Y:S05]  /*40a0*/  @P3 BRA `(.L_x_41601) ;  /* 0x0000007000003947 */ /* 0x000fea0003800000 */
[----:B------:R-:W-:-:S04]  /*40b0*/  ISETP.NE.U32.AND P4, PT, RZ, c[0x0][0x180], PT ;  /* 0x00006000ff007a0c */ /* 0x000fc80003f85070 */
[----:B------:R-:W-:-:S13]  /*40c0*/  ISETP.NE.AND.EX P4, PT, RZ, c[0x0][0x184], PT, P4 ;  /* 0x00006100ff007a0c */ /* 0x000fda0003f85340 */
[----:B------:R-:W-:Y:S05]  /*40d0*/  @P4 BRA `(.L_x_41602) ;  /* 0x0000002000004947 */ /* 0x000fea0003800000 */
[----:B------:R-:W-:Y:S05]  /*40e0*/  @P0 BRA `(.L_x_41603) ;  /* 0x0000005000000947 */ /* 0x000fea0003800000 */
[----:B------:R-:W-:Y:S05]  /*40f0*/  BRA `(.L_x_41604) ;  /* 0x0000005000007947 */ /* 0x000fea0003800000 */
.L_x_41602:
[----:B-----5:R-:W-:Y:S01]  /*4100*/  FADD.FTZ R103, R51, R103 ;  /* 0x0000006733677221 */ /* 0x020fe20000010000 */
[----:B------:R-:W-:Y:S05]  /*4110*/  BRA `(.L_x_41603) ;  /* 0x0000002000007947 */ /* 0x000fea0003800000 */
.L_x_41601:
[----:B-----5:R-:W-:-:S04]  /*4120*/  FADD.FTZ R103, R47, R103 ;  /* 0x000000672f677221 */ /* 0x020fc80000010000 */
[----:B------:R-:W-:-:S05]  /*4130*/  @P2 FADD.FTZ R103, R51, R103 ;  /* 0x0000006733672221 */ /* 0x000fca0000010000 */
.L_x_41603:
[----:B------:R-:W-:Y:S02]  /*4140*/  MOV R55, R103 ;  /* 0x0000006700377202 */ /* 0x000fe40000000f00 */
.L_x_41604:
        /* <DEDUP_REMOVED lines=15> */
.L_x_41606:
[----:B-----5:R-:W-:Y:S01]  /*4240*/  FADD.FTZ R96, R48, R96 ;  /* 0x0000006030607221 */ /* 0x020fe20000010000 */
[----:B------:R-:W-:Y:S05]  /*4250*/  BRA `(.L_x_41607) ;  /* 0x0000002000007947 */ /* 0x000fea0003800000 */
.L_x_41605:
[----:B-----5:R-:W-:-:S04]  /*4260*/  FADD.FTZ R96, R44, R96 ;  /* 0x000000602c607221 */ /* 0x020fc80000010000 */
[----:B------:R-:W-:-:S05]  /*4270*/  @P2 FADD.FTZ R96, R48, R96 ;  /* 0x0000006030602221 */ /* 0x000fca0000010000 */
.L_x_41607:
[----:B------:R-:W-:Y:S02]  /*4280*/  MOV R52, R96 ;  /* 0x0000006000347202 */ /* 0x000fe40000000f00 */
.L_x_41608:
[----:B------:R-:W-:Y:S05]  /*4290*/  @P3 BRA `(.L_x_41609) ;  /* 0x0000007000003947 */ /* 0x000fea0003800000 */
[----:B------:R-:W-:-:S04]  /*42a0*/  ISETP.NE.U32.AND P4, PT, RZ, c[0x0][0x180], PT ;  /* 0x00006000ff007a0c */ /* 0x000fc80003f85070 */
[----:B------:R-:W-:-:S13]  /*42b0*/  ISETP.NE.AND.EX P4, PT, RZ, c[0x0][0x184], PT, P4 ;  /* 0x00006100ff007a0c */ /* 0x000fda0003f85340 */
[----:B------:R-:W-:Y:S05]  /*42c0*/  @P4 BRA `(.L_x_41610) ;  /* 0x0000002000004947 */ /* 0x000fea0003800000 */
[----:B------:R-:W-:Y:S05]  /*42d0*/  @P0 BRA `(.L_x_41611) ;  /* 0x0000005000000947 */ /* 0x000fea0003800000 */
[----:B------:R-:W-:Y:S05]  /*42e0*/  BRA `(.L_x_41612) ;  /* 0x0000005000007947 */ /* 0x000fea0003800000 */
.L_x_41610:
[----:B-----5:R-:W-:Y:S01]  /*42f0*/  FADD.FTZ R97, R49, R97 ;  /* 0x0000006131617221 */ /* 0x020fe20000010000 */
[----:B------:R-:W-:Y:S05]  /*4300*/  BRA `(.L_x_41611) ;  /* 0x0000002000007947 */ /* 0x000fea0003800000 */
.L_x_41609:
[----:B-----5:R-:W-:-:S04]  /*4310*/  FADD.FTZ R97, R45, R97 ;  /* 0x000000612d617221 */ /* 0x020fc80000010000 */
[----:B------:R-:W-:-:S05]  /*4320*/  @P2 FADD.FTZ R97, R49, R97 ;  /* 0x0000006131612221 */ /* 0x000fca0000010000 */
.L_x_41611:
[----:B------:R-:W-:Y:S02]  /*4330*/  MOV R53, R97 ;  /* 0x0000006100357202 */ /* 0x000fe40000000f00 */
.L_x_41612:
[----:B------:R-:W-:Y:S05]  /*4340*/  @P3 BRA `(.L_x_41613) ;  /* 0x0000007000003947 */ /* 0x000fea0003800000 */
[----:B------:R-:W-:-:S04]  /*4350*/  ISETP.NE.U32.AND P4, PT, RZ, c[0x0][0x180], PT ;  /* 0x00006000ff007a0c */ /* 0x000fc80003f85070 */
[----:B------:R-:W-:-:S13]  /*4360*/  ISETP.NE.AND.EX P4, PT, RZ, c[0x0][0x184], PT, P4 ;  /* 0x00006100ff007a0c */ /* 0x000fda0003f85340 */
[----:B------:R-:W-:Y:S05]  /*4370*/  @P4 BRA `(.L_x_41614) ;  /* 0x0000002000004947 */ /* 0x000fea0003800000 */
[----:B------:R-:W-:Y:S05]  /*4380*/  @P0 BRA `(.L_x_41615) ;  /* 0x0000005000000947 */ /* 0x000fea0003800000 */
[----:B------:R-:W-:Y:S05]  /*4390*/  BRA `(.L_x_41616) ;  /* 0x0000005000007947 */ /* 0x000fea0003800000 */
.L_x_41614:
[----:B-----5:R-:W-:Y:S01]  /*43a0*/  FADD.FTZ R98, R50, R98 ;  /* 0x0000006232627221 */ /* 0x020fe20000010000 */
[----:B------:R-:W-:Y:S05]  /*43b0*/  BRA `(.L_x_41615) ;  /* 0x0000002000007947 */ /* 0x000fea0003800000 */
.L_x_41613:
[----:B-----5:R-:W-:-:S04]  /*43c0*/  FADD.FTZ R98, R46, R98 ;  /* 0x000000622e627221 */ /* 0x020fc80000010000 */
[----:B------:R-:W-:-:S05]  /*43d0*/  @P2 FADD.FTZ R98, R50, R98 ;  /* 0x0000006232622221 */ /* 0x000fca0000010000 */
.L_x_41615:
[----:B------:R-:W-:Y:S02]  /*43e0*/  MOV R54, R98 ;  /* 0x0000006200367202 */ /* 0x000fe40000000f00 */
.L_x_41616:
[----:B------:R-:W-:Y:S05]  /*43f0*/  @P3 BRA `(.L_x_41617) ;  /* 0x0000007000003947 */ /* 0x000fea0003800000 */
[----:B------:R-:W-:-:S04]  /*4400*/  ISETP.NE.U32.AND P4, PT, RZ, c[0x0][0x180], PT ;  /* 0x00006000ff007a0c */ /* 0x000fc80003f85070 */
[----:B------:R-:W-:-:S13]  /*4410*/  ISETP.NE.AND.EX P4, PT, RZ, c[0x0][0x184], PT, P4 ;  /* 0x00006100ff007a0c */ /* 0x000fda0003f85340 */
[----:B------:R-:W-:Y:S05]  /*4420*/  @P4 BRA `(.L_x_41618) ;  /* 0x0000002000004947 */ /* 0x000fea0003800000 */
[----:B------:R-:W-:Y:S05]  /*4430*/  @P0 BRA `(.L_x_41619) ;  /* 0x0000005000000947 */ /* 0x000fea0003800000 */
[----:B------:R-:W-:Y:S05]  /*4440*/  BRA `(.L_x_41620) ;  /* 0x0000005000007947 */ /* 0x000fea0003800000 */
.L_x_41618:
[----:B-----5:R-:W-:Y:S01]  /*4450*/  FADD.FTZ R99, R51, R99 ;  /* 0x0000006333637221 */ /* 0x020fe20000010000 */
[----:B------:R-:W-:Y:S05]  /*4460*/  BRA `(.L_x_41619) ;  /* 0x0000002000007947 */ /* 0x000fea0003800000 */
.L_x_41617:
[----:B-----5:R-:W-:-:S04]  /*4470*/  FADD.FTZ R99, R47, R99 ;  /* 0x000000632f637221 */ /* 0x020fc80000010000 */
[----:B------:R-:W-:-:S05]  /*4480*/  @P2 FADD.FTZ R99, R51, R99 ;  /* 0x0000006333632221 */ /* 0x000fca0000010000 */
.L_x_41619:
[----:B------:R-:W-:Y:S02]  /*4490*/  MOV R55, R99 ;  /* 0x0000006300377202 */ /* 0x000fe40000000f00 */
.L_x_41620:
[----:B0-----:R-:W-:Y:S01]  /*44a0*/  @P0 IMAD.WIDE.U32 R56, R170, R164, c[0x0][0x188] ;  /* 0x00006200aa380625 */ /* 0x001fe200078e00a4 */
[----:B------:R-:W-:-:S04]  /*44b0*/  IADD3 R169, R188, 0xc0, RZ ;  /* 0x000000c0bca97810 */ /* 0x000fc80007ffe0ff */
[----:B------:R0:W-:Y:S02]  /*44c0*/  @P0 STG.E.128 [R56.64], R52 ;  /* 0x0000003438000986 */ /* 0x0001e4000c101d04 */
[----:B0-----:R-:W-:-:S05]  /*44d0*/  @P1 IMAD.WIDE.U32 R56, R169, R164, c[0x0][0x178] ;  /* 0x00005e00a9381625 */ /* 0x001fca00078e00a4 */
[----:B-----5:R0:W5:Y:S02]  /*44e0*/  @P1 LDG.E.128 R44, [R56.64] ;  /* 0x00000004382c1981 */ /* 0x020164000c1e1d00 */
[----:B0-----:R-:W-:-:S05]  /*44f0*/  @P2 IMAD.WIDE.U32 R56, R169, R164, c[0x0][0x180] ;  /* 0x00006000a9382625 */ /* 0x001fca00078e00a4 */
[----:B------:R0:W5:Y:S02]  /*4500*/  @P2 LDG.E.128 R48, [R56.64] ;  /* 0x0000000438302981 */ /* 0x000164000c1e1d00 */
[----:B0-----:R-:W-:-:S06]  /*4510*/  IMAD.WIDE.U32 R56, R169, R164, c[0x0][0x170] ;  /* 0x00005c00a9387625 */ /* 0x001fcc00078e00a4 */
[----:B------:R-:W5:Y:S01]  /*4520*/  LDG.E.128 R56, [R56.64] ;  /* 0x0000000438387981 */ /* 0x000f62000c1e1d00 */
[----:B------:R-:W-:Y:S05]  /*4530*/  @P3 BRA `(.L_x_41621) ;  /* 0x0000007000003947 */ /* 0x000fea0003800000 */
[----:B------:R-:W-:-:S04]  /*4540*/  ISETP.NE.U32.AND P4, PT, RZ, c[0x0][0x180], PT ;  /* 0x00006000ff007a0c */ /* 0x000fc80003f85070 */
[----:B------:R-:W-:-:S13]  /*4550*/  ISETP.NE.AND.EX P4, PT, RZ, c[0x0][0x184], PT, P4 ;  /* 0x00006100ff007a0c */ /* 0x000fda0003f85340 */
[----:B------:R-:W-:Y:S05]  /*4560*/  @P4 BRA `(.L_x_41622) ;  /* 0x0000002000004947 */ /* 0x000fea0003800000 */
[----:B------:R-:W-:Y:S05]  /*4570*/  @P0 BRA `(.L_x_41623) ;  /* 0x0000005000000947 */ /* 0x000fea0003800000 */
[----:B------:R-:W-:Y:S05]  /*4580*/  BRA `(.L_x_41624) ;  /* 0x0000005000007947 */ /* 0x000fea0003800000 */
.L_x_41622:
[----:B-----5:R-:W-:Y:S01]  /*4590*/  FADD.FTZ R56, R48, R56 ;  /* 0x0000003830387221 */ /* 0x020fe20000010000 */
[----:B------:R-:W-:Y:S05]  /*45a0*/  BRA `(.L_x_41623) ;  /* 0x0000002000007947 */ /* 0x000fea0003800000 */
.L_x_41621:
[----:B-----5:R-:W-:-:S04]  /*45b0*/  FADD.FTZ R56, R44, R56 ;  /* 0x000000382c387221 */ /* 0x020fc80000010000 */
[----:B------:R-:W-:-:S05]  /*45c0*/  @P2 FADD.FTZ R56, R48, R56 ;  /* 0x0000003830382221 */ /* 0x000fca0000010000 */
.L_x_41623:
[----:B-----5:R-:W-:Y:S02]  /*45d0*/  MOV R52, R56 ;  /* 0x0000003800347202 */ /* 0x020fe40000000f00 */
.L_x_41624:
[----:B------:R-:W-:Y:S05]  /*45e0*/  @P3 BRA `(.L_x_41625) ;  /* 0x0000007000003947 */ /* 0x000fea0003800000 */
[----:B------:R-:W-:-:S04]  /*45f0*/  ISETP.NE.U32.AND P4, PT, RZ, c[0x0][0x180], PT ;  /* 0x00006000ff007a0c */ /* 0x000fc80003f85070 */
[----:B------:R-:W-:-:S13]  /*4600*/  ISETP.NE.AND.EX P4, PT, RZ, c[0x0][0x184], PT, P4 ;  /* 0x00006100ff007a0c */ /* 0x000fda0003f85340 */
[----:B------:R-:W-:Y:S05]  /*4610*/  @P4 BRA `(.L_x_41626) ;  /* 0x0000002000004947 */ /* 0x000fea0003800000 */
[----:B------:R-:W-:Y:S05]  /*4620*/  @P0 BRA `(.L_x_41627) ;  /* 0x0000005000000947 */ /* 0x000fea0003800000 */
[----:B------:R-:W-:Y:S05]  /*4630*/  BRA `(.L_x_41628) ;  /* 0x0000005000007947 */ /* 0x000fea0003800000 */
.L_x_41626:
[----:B-----5:R-:W-:Y:S01]  /*4640*/  FADD.FTZ R57, R49, R57 ;  /* 0x0000003931397221 */ /* 0x020fe20000010000 */
[----:B------:R-:W-:Y:S05]  /*4650*/  BRA `(.L_x_41627) ;  /* 0x0000002000007947 */ /* 0x000fea0003800000 */
.L_x_41625:
[----:B-----5:R-:W-:-:S04]  /*4660*/  FADD.FTZ R57, R45, R57 ;  /* 0x000000392d397221 */ /* 0x020fc80000010000 */
[----:B------:R-:W-:-:S05]  /*4670*/  @P2 FADD.FTZ R57, R49, R57 ;  /* 0x0000003931392221 */ /* 0x000fca0000010000 */
.L_x_41627:
[----:B-----5:R-:W-:Y:S02]  /*4680*/  MOV R53, R57 ;  /* 0x0000003900357202 */ /* 0x020fe40000000f00 */
.L_x_41628:
[----:B------:R-:W-:Y:S05]  /*4690*/  @P3 BRA `(.L_x_41629) ;  /* 0x0000007000003947 */ /* 0x000fea0003800000 */
[----:B------:R-:W-:-:S04]  /*46a0*/  ISETP.NE.U32.AND P4, PT, RZ, c[0x0][0x180], PT ;  /* 0x00006000ff007a0c */ /* 0x000fc80003f85070 */
[----:B------:R-:W-:-:S13]  /*46b0*/  ISETP.NE.AND.EX P4, PT, RZ, c[0x0][0x184], PT, P4 ;  /* 0x00006100ff007a0c */ /* 0x000fda0003f85340 */
[----:B------:R-:W-:Y:S05]  /*46c0*/  @P4 BRA `(.L_x_41630) ;  /* 0x0000002000004947 */ /* 0x000fea0003800000 */
[----:B------:R-:W-:Y:S05]  /*46d0*/  @P0 BRA `(.L_x_41631) ;  /* 0x0000005000000947 */ /* 0x000fea0003800000 */
[----:B------:R-:W-:Y:S05]  /*46e0*/  BRA `(.L_x_41632) ;  /* 0x0000005000007947 */ /* 0x000fea0003800000 */
.L_x_41630:
[----:B-----5:R-:W-:Y:S01]  /*46f0*/  FADD.FTZ R58, R50, R58 ;  /* 0x0000003a323a7221 */ /* 0x020fe20000010000 */
[----:B------:R-:W-:Y:S05]  /*4700*/  BRA `(.L_x_41631) ;  /* 0x0000002000007947 */ /* 0x000fea0003800000 */
.L_x_41629:
[----:B-----5:R-:W-:-:S04]  /*4710*/  FADD.FTZ R58, R46, R58 ;  /* 0x0000003a2e3a7221 */ /* 0x020fc80000010000 */
[----:B------:R-:W-:-:S05]  /*4720*/  @P2 FADD.FTZ R58, R50, R58 ;  /* 0x0000003a323a2221 */ /* 0x000fca0000010000 */
.L_x_41631:
[----:B-----5:R-:W-:Y:S02]  /*4730*/  MOV R54, R58 ;  /* 0x0000003a00367202 */ /* 0x020fe40000000f00 */
.L_x_41632:
[----:B------:R-:W-:Y:S05]  /*4740*/  @P3 BRA `(.L_x_41633) ;  /* 0x0000007000003947 */ /* 0x000fea0003800000 */
[----:B------:R-:W-:-:S04]  /*4750*/  ISETP.NE.U32.AND P4, PT, RZ, c[0x0][0x180], PT ;  /* 0x00006000ff007a0c */ /* 0x000fc80003f85070 */
[----:B------:R-:W-:-:S13]  /*4760*/  ISETP.NE.AND.EX P4, PT, RZ, c[0x0][0x184], PT, P4 ;  /* 0x00006100ff007a0c */ /* 0x000fda0003f85340 */
[----:B------:R-:W-:Y:S05]  /*4770*/  @P4 BRA `(.L_x_41634) ;  /* 0x0000002000004947 */ /* 0x000fea0003800000 */
[----:B------:R-:W-:Y:S05]  /*4780*/  @P0 BRA `(.L_x_41635) ;  /* 0x0000005000000947 */ /* 0x000fea0003800000 */
[----:B------:R-:W-:Y:S05]  /*4790*/  BRA `(.L_x_41636) ;  /* 0x0000005000007947 */ /* 0x000fea0003800000 */
.L_x_41634:
[----:B-----5:R-:W-:Y:S01]  /*47a0*/  FADD.FTZ R59, R51, R59 ;  /* 0x0000003b333b7221 */ /* 0x020fe20000010000 */
[----:B------:R-:W-:Y:S05]  /*47b0*/  BRA `(.L_x_41635) ;  /* 0x0000002000007947 */ /* 0x000fea0003800000 */
.L_x_41633:
[----:B-----5:R-:W-:-:S04]  /*47c0*/  FADD.FTZ R59, R47, R59 ;  /* 0x0000003b2f3b7221 */ /* 0x020fc80000010000 */
[----:B------:R-:W-:-:S05]  /*47d0*/  @P2 FADD.FTZ R59, R51, R59 ;  /* 0x0000003b333b2221 */ /* 0x000fca0000010000 */
.L_x_41635:
[----:B-----5:R-:W-:Y:S02]  /*47e0*/  MOV R55, R59 ;  /* 0x0000003b00377202 */ /* 0x020fe40000000f00 */
.L_x_41636:
        /* <DEDUP_REMOVED lines=15> */
.L_x_41638:
[----:B-----5:R-:W-:Y:S01]  /*48e0*/  FADD.FTZ R60, R48, R60 ;  /* 0x0000003c303c7221 */ /* 0x020fe20000010000 */
[----:B------:R-:W-:Y:S05]  /*48f0*/  BRA `(.L_x_41639) ;  /* 0x0000002000007947 */ /* 0x000fea0003800000 */
.L_x_41637:
[----:B-----5:R-:W-:-:S04]  /*4900*/  FADD.FTZ R60, R44, R60 ;  /* 0x0000003c2c3c7221 */ /* 0x020fc80000010000 */
[----:B------:R-:W-:-:S05]  /*4910*/  @P2 FADD.FTZ R60, R48, R60 ;  /* 0x0000003c303c2221 */ /* 0x000fca0000010000 */
.L_x_41639:
[----:B-----5:R-:W-:Y:S02]  /*4920*/  MOV R52, R60 ;  /* 0x0000003c00347202 */ /* 0x020fe40000000f00 */
.L_x_41640:
[----:B------:R-:W-:Y:S05]  /*4930*/  @P3 BRA `(.L_x_41641) ;  /* 0x0000007000003947 */ /* 0x000fea0003800000 */
[----:B------:R-:W-:-:S04]  /*4940*/  ISETP.NE.U32.AND P4, PT, RZ, c[0x0][0x180], PT ;  /* 0x00006000ff007a0c */ /* 0x000fc80003f85070 */
[----:B------:R-:W-:-:S13]  /*4950*/  ISETP.NE.AND.EX P4, PT, RZ, c[0x0][0x184], PT, P4 ;  /* 0x00006100ff007a0c */ /* 0x000fda0003f85340 */
[----:B------:R-:W-:Y:S05]  /*4960*/  @P4 BRA `(.L_x_41642) ;  /* 0x0000002000004947 */ /* 0x000fea0003800000 */
[----:B------:R-:W-:Y:S05]  /*4970*/  @P0 BRA `(.L_x_41643) ;  /* 0x0000005000000947 */ /* 0x000fea0003800000 */
[----:B------:R-:W-:Y:S05]  /*4980*/  BRA `(.L_x_41644) ;  /* 0x0000005000007947 */ /* 0x000fea0003800000 */
.L_x_41642:
[----:B-----5:R-:W-:Y:S01]  /*4990*/  FADD.FTZ R61, R49, R61 ;  /* 0x0000003d313d7221 */ /* 0x020fe20000010000 */
[----:B------:R-:W-:Y:S05]  /*49a0*/  BRA `(.L_x_41643) ;  /* 0x0000002000007947 */ /* 0x000fea0003800000 */
.L_x_41641:
[----:B-----5:R-:W-:-:S04]  /*49b0*/  FADD.FTZ R61, R45, R61 ;  /* 0x0000003d2d3d7221 */ /* 0x020fc80000010000 */
[----:B------:R-:W-:-:S05]  /*49c0*/  @P2 FADD.FTZ R61, R49, R61 ;  /* 0x0000003d313d2221 */ /* 0x000fca0000010000 */
.L_x_41643:
[----:B-----5:R-:W-:Y:S02]  /*49d0*/  MOV R53, R61 ;  /* 0x0000003d00357202 */ /* 0x020fe40000000f00 */
.L_x_41644:
[----:B------:R-:W-:Y:S05]  /*49e0*/  @P3 BRA `(.L_x_41645) ;  /* 0x0000007000003947 */ /* 0x000fea0003800000 */
[----:B------:R-:W-:-:S04]  /*49f0*/  ISETP.NE.U32.AND P4, PT, RZ, c[0x0][0x180], PT ;  /* 0x00006000ff007a0c */ /* 0x000fc80003f85070 */
[----:B------:R-:W-:-:S13]  /*4a00*/  ISETP.NE.AND.EX P4, PT, RZ, c[0x0][0x184], PT, P4 ;  /* 0x00006100ff007a0c */ /* 0x000fda0003f85340 */
[----:B------:R-:W-:Y:S05]  /*4a10*/  @P4 BRA `(.L_x_41646) ;  /* 0x0000002000004947 */ /* 0x000fea0003800000 */
[----:B------:R-:W-:Y:S05]  /*4a20*/  @P0 BRA `(.L_x_41647) ;  /* 0x0000005000000947 */ /* 0x000fea0003800000 */
[----:B------:R-:W-:Y:S05]  /*4a30*/  BRA `(.L_x_41648) ;  /* 0x0000005000007947 */ /* 0x000fea0003800000 */
.L_x_41646:
[----:B-----5:R-:W-:Y:S01]  /*4a40*/  FADD.FTZ R62, R50, R62 ;  /* 0x0000003e323e7221 */ /* 0x020fe20000010000 */
[----:B------:R-:W-:Y:S05]  /*4a50*/  BRA `(.L_x_41647) ;  /* 0x0000002000007947 */ /* 0x000fea0003800000 */
.L_x_41645:
[----:B-----5:R-:W-:-:S04]  /*4a60*/  FADD.FTZ R62, R46, R62 ;  /* 0x0000003e2e3e7221 */ /* 0x020fc80000010000 */
[----:B------:R-:W-:-:S05]  /*4a70*/  @P2 FADD.FTZ R62, R50, R62 ;  /* 0x0000003e323e2221 */ /* 0x000fca0000010000 */
.L_x_41647:
[----:B-----5:R-:W-:Y:S02]  /*4a80*/  MOV R54, R62 ;  /* 0x0000003e00367202 */ /* 0x020fe40000000f00 */
.L_x_41648:
[----:B------:R-:W-:Y:S05]  /*4a90*/  @P3 BRA `(.L_x_41649) ;  /* 0x0000007000003947 */ /* 0x000fea0003800000 */
[----:B------:R-:W-:-:S04]  /*4aa0*/  ISETP.NE.U32.AND P4, PT, RZ, c[0x0][0x180], PT ;  /* 0x00006000ff007a0c */ /* 0x000fc80003f85070 */
[----:B------:R-:W-:-:S13]  /*4ab0*/  ISETP.NE.AND.EX P4, PT, RZ, c[0x0][0x184], PT, P4 ;  /* 0x00006100ff007a0c */ /* 0x000fda0003f85340 */
[----:B------:R-:W-:Y:S05]  /*4ac0*/  @P4 BRA `(.L_x_41650) ;  /* 0x0000002000004947 */ /* 0x000fea0003800000 */
[----:B------:R-:W-:Y:S05]  /*4ad0*/  @P0 BRA `(.L_x_41651) ;  /* 0x0000005000000947 */ /* 0x000fea0003800000 */
[----:B------:R-:W-:Y:S05]  /*4ae0*/  BRA `(.L_x_41652) ;  /* 0x0000005000007947 */ /* 0x000fea0003800000 */
.L_x_41650:
[----:B-----5:R-:W-:Y:S01]  /*4af0*/  FADD.FTZ R63, R51, R63 ;  /* 0x0000003f333f7221 */ /* 0x020fe20000010000 */
[----:B------:R-:W-:Y:S05]  /*4b00*/  BRA `(.L_x_41651) ;  /* 0x0000002000007947 */ /* 0x000fea0003800000 */
.L_x_41649:
[----:B-----5:R-:W-:-:S04]  /*4b10*/  FADD.FTZ R63, R47, R63 ;  /* 0x0000003f2f3f7221 */ /* 0x020fc80000010000 */
[----:B------:R-:W-:-:S05]  /*4b20*/  @P2 FADD.FTZ R63, R51, R63 ;  /* 0x0000003f333f2221 */ /* 0x000fca0000010000 */
.L_x_41651:
[----:B-----5:R-:W-:Y:S02]  /*4b30*/  MOV R55, R63 ;  /* 0x0000003f00377202 */ /* 0x020fe40000000f00 */
.L_x_41652:
[----:B------:R-:W-:Y:S01]  /*4b40*/  @P0 IMAD.WIDE.U32 R64, R167, R164, c[0x0][0x188] ;  /* 0x00006200a7400625 */ /* 0x000fe200078e00a4 */
        /* <DEDUP_REMOVED lines=14> */
.L_x_41654:
[----:B-----5:R-:W-:Y:S01]  /*4c30*/  FADD.FTZ R76, R48, R76 ;  /* 0x0000004c304c7221 */ /* 0x020fe20000010000 */
[----:B------:R-:W-:Y:S05]  /*4c40*/  BRA `(.L_x_41655) ;  /* 0x0000002000007947 */ /* 0x000fea0003800000 */
.L_x_41653:
[----:B-----5:R-:W-:-:S04]  /*4c50*/  FADD.FTZ R76, R44, R76 ;  /* 0x0000004c2c4c7221 */ /* 0x020fc80000010000 */
[----:B------:R-:W-:-:S05]  /*4c60*/  @P2 FADD.FTZ R76, R48, R76 ;  /* 0x0000004c304c2221 */ /* 0x000fca0000010000 */
.L_x_41655:
[----:B------:R-:W-:Y:S02]  /*4c70*/  MOV R52, R76 ;  /* 0x0000004c00347202 */ /* 0x000fe40000000f00 */
.L_x_41656:
[----:B------:R-:W-:Y:S05]  /*4c80*/  @P3 BRA `(.L_x_41657) ;  /* 0x0000007000003947 */ /* 0x000fea0003800000 */
[----:B------:R-:W-:-:S04]  /*4c90*/  ISETP.NE.U32.AND P4, PT, RZ, c[0x0][0x180], PT ;  /* 0x00006000ff007a0c */ /* 0x000fc80003f85070 */
[----:B------:R-:W-:-:S13]  /*4ca0*/  ISETP.NE.AND.EX P4, PT, RZ, c[0x0][0x184], PT, P4 ;  /* 0x00006100ff007a0c */ /* 0x000fda0003f85340 */
[----:B------:R-:W-:Y:S05]  /*4cb0*/  @P4 BRA `(.L_x_41658) ;  /* 0x0000002000004947 */ /* 0x000fea0003800000 */
[----:B------:R-:W-:Y:S05]  /*4cc0*/  @P0 BRA `(.L_x_41659) ;  /* 0x0000005000000947 */ /* 0x000fea0003800000 */
[----:B------:R-:W-:Y:S05]  /*4cd0*/  BRA `(.L_x_41660) ;  /* 0x0000005000007947 */ /* 0x000fea0003800000 */
.L_x_41658:
[----:B-----5:R-:W-:Y:S01]  /*4ce0*/  FADD.FTZ R77, R49, R77 ;  /* 0x0000004d314d7221 */ /* 0x020fe20000010000 */
[----:B------:R-:W-:Y:S05]  /*4cf0*/  BRA `(.L_x_41659) ;  /* 0x0000002000007947 */ /* 0x000fea0003800000 */
.L_x_41657:
[----:B-----5:R-:W-:-:S04]  /*4d00*/  FADD.FTZ R77, R45, R77 ;  /* 0x0000004d2d4d7221 */ /* 0x020fc80000010000 */
[----:B------:R-:W-:-:S05]  /*4d10*/  @P2 FADD.FTZ R77, R49, R77 ;  /* 0x0000004d314d2221 */ /* 0x000fca0000010000 */
.L_x_41659:
[----:B------:R-:W-:Y:S02]  /*4d20*/  MOV R53, R77 ;  /* 0x0000004d00357202 */ /* 0x000fe40000000f00 */
.L_x_41660:
[----:B------:R-:W-:Y:S05]  /*4d30*/  @P3 BRA `(.L_x_41661) ;  /* 0x0000007000003947 */ /* 0x000fea0003800000 */
[----:B------:R-:W-:-:S04]  /*4d40*/  ISETP.NE.U32.AND P4, PT, RZ, c[0x0][0x180], PT ;  /* 0x00006000ff007a0c */ /* 0x000fc80003f85070 */
[----:B------:R-:W-:-:S13]  /*4d50*/  ISETP.NE.AND.EX P4, PT, RZ, c[0x0][0x184], PT, P4 ;  /* 0x00006100ff007a0c */ /* 0x000fda0003f85340 */
[----:B------:R-:W-:Y:S05]  /*4d60*/  @P4 BRA `(.L_x_41662) ;  /* 0x0000002000004947 */ /* 0x000fea0003800000 */
[----:B------:R-:W-:Y:S05]  /*4d70*/  @P0 BRA `(.L_x_41663) ;  /* 0x0000005000000947 */ /* 0x000fea0003800000 */
[----:B------:R-:W-:Y:S05]  /*4d80*/  BRA `(.L_x_41664) ;  /* 0x0000005000007947 */ /* 0x000fea0003800000 */
.L_x_41662:
[----:B-----5:R-:W-:Y:S01]  /*4d90*/  FADD.FTZ R78, R50, R78 ;  /* 0x0000004e324e7221 */ /* 0x020fe20000010000 */
[----:B------:R-:W-:Y:S05]  /*4da0*/  BRA `(.L_x_41663) ;  /* 0x0000002000007947 */ /* 0x000fea0003800000 */
.L_x_41661:
[----:B-----5:R-:W-:-:S04]  /*4db0*/  FADD.FTZ R78, R46, R78 ;  /* 0x0000004e2e4e7221 */ /* 0x020fc80000010000 */
[----:B------:R-:W-:-:S05]  /*4dc0*/  @P2 FADD.FTZ R78, R50, R78 ;  /* 0x0000004e324e2221 */ /* 0x000fca0000010000 */
.L_x_41663:
[----:B------:R-:W-:Y:S02]  /*4dd0*/  MOV R54, R78 ;  /* 0x0000004e00367202 */ /* 0x000fe40000000f00 */
.L_x_41664:
[----:B------:R-:W-:Y:S05]  /*4de0*/  @P3 BRA `(.L_x_41665) ;  /* 0x0000007000003947 */ /* 0x000fea0003800000 */
[----:B------:R-:W-:-:S04]  /*4df0*/  ISETP.NE.U32.AND P4, PT, RZ, c[0x0][0x180], PT ;  /* 0x00006000ff007a0c */ /* 0x000fc80003f85070 */
[----:B------:R-:W-:-:S13]  /*4e00*/  ISETP.NE.AND.EX P4, PT, RZ, c[0x0][0x184], PT, P4 ;  /* 0x00006100ff007a0c */ /* 0x000fda0003f85340 */
[----:B------:R-:W-:Y:S05]  /*4e10*/  @P4 BRA `(.L_x_41666) ;  /* 0x0000002000004947 */ /* 0x000fea0003800000 */
[----:B------:R-:W-:Y:S05]  /*4e20*/  @P0 BRA `(.L_x_41667) ;  /* 0x0000005000000947 */ /* 0x000fea0003800000 */
[----:B------:R-:W-:Y:S05]  /*4e30*/  BRA `(.L_x_41668) ;  /* 0x0000005000007947 */ /* 0x000fea0003800000 */
.L_x_41666:
[----:B-----5:R-:W-:Y:S01]  /*4e40*/  FADD.FTZ R79, R51, R79 ;  /* 0x0000004f334f7221 */ /* 0x020fe20000010000 */
[----:B------:R-:W-:Y:S05]  /*4e50*/  BRA `(.L_x_41667) ;  /* 0x0000002000007947 */ /* 0x000fea0003800000 */
.L_x_41665:
[----:B-----5:R-:W-:-:S04]  /*4e60*/  FADD.FTZ R79, R47, R79 ;  /* 0x0000004f2f4f7221 */ /* 0x020fc80000010000 */
[----:B------:R-:W-:-:S05]  /*4e70*/  @P2 FADD.FTZ R79, R51, R79 ;  /* 0x0000004f334f2221 */ /* 0x000fca0000010000 */
.L_x_41667:
[----:B------:R-:W-:Y:S02]  /*4e80*/  MOV R55, R79 ;  /* 0x0000004f00377202 */ /* 0x000fe40000000f00 */
.L_x_41668:
        /* <DEDUP_REMOVED lines=15> */
.L_x_41670:
[----:B-----5:R-:W-:Y:S01]  /*4f80*/  FADD.FTZ R64, R48, R64 ;  /* 0x0000004030407221 */ /* 0x020fe20000010000 */
[----:B------:R-:W-:Y:S05]  /*4f90*/  BRA `(.L_x_41671) ;  /* 0x0000002000007947 */ /* 0x000fea0003800000 */
.L_x_41669:
[----:B-----5:R-:W-:-:S04]  /*4fa0*/  FADD.FTZ R64, R44, R64 ;  /* 0x000000402c407221 */ /* 0x020fc80000010000 */
[----:B------:R-:W-:-:S05]  /*4fb0*/  @P2 FADD.FTZ R64, R48, R64 ;  /* 0x0000004030402221 */ /* 0x000fca0000010000 */
.L_x_41671:
[----:B-----5:R-:W-:Y:S02]  /*4fc0*/  MOV R52, R64 ;  /* 0x0000004000347202 */ /* 0x020fe40000000f00 */
.L_x_41672:
[----:B------:R-:W-:Y:S05]  /*4fd0*/  @P3 BRA `(.L_x_41673) ;  /* 0x0000007000003947 */ /* 0x000fea0003800000 */
[----:B------:R-:W-:-:S04]  /*4fe0*/  ISETP.NE.U32.AND P4, PT, RZ, c[0x0][0x180], PT ;  /* 0x00006000ff007a0c */ /* 0x000fc80003f85070 */
[----:B------:R-:W-:-:S13]  /*4ff0*/  ISETP.NE.AND.EX P4, PT, RZ, c[0x0][0x184], PT, P4 ;  /* 0x00006100ff007a0c */ /* 0x000fda0003f85340 */
[----:B------:R-:W-:Y:S05]  /*5000*/  @P4 BRA `(.L_x_41674) ;  /* 0x0000002000004947 */ /* 0x000fea0003800000 */
[----:B------:R-:W-:Y:S05]  /*5010*/  @P0 BRA `(.L_x_41675) ;  /* 0x0000005000000947 */ /* 0x000fea0003800000 */
[----:B------:R-:W-:Y:S05]  /*5020*/  BRA `(.L_x_41676) ;  /* 0x0000005000007947 */ /* 0x000fea0003800000 */
.L_x_41674:
[----:B-----5:R-:W-:Y:S01]  /*5030*/  FADD.FTZ R65, R49, R65 ;  /* 0x0000004131417221 */ /* 0x020fe20000010000 */
[----:B------:R-:W-:Y:S05]  /*5040*/  BRA `(.L_x_41675) ;  /* 0x0000002000007947 */ /* 0x000fea0003800000 */
.L_x_41673:
[----:B-----5:R-:W-:-:S04]  /*5050*/  FADD.FTZ R65, R45, R65 ;  /* 0x000000412d417221 */ /* 0x020fc80000010000 */
[----:B------:R-:W-:-:S05]  /*5060*/  @P2 FADD.FTZ R65, R49, R65 ;  /* 0x0000004131412221 */ /* 0x000fca0000010000 */
.L_x_41675:
[----:B-----5:R-:W-:Y:S02]  /*5070*/  MOV R53, R65 ;  /* 0x0000004100357202 */ /* 0x020fe40000000f00 */
.L_x_41676:
[----:B------:R-:W-:Y:S05]  /*5080*/  @P3 BRA `(.L_x_41677) ;  /* 0x0000007000003947 */ /* 0x000fea0003800000 */
[----:B------:R-:W-:-:S04]  /*5090*/  ISETP.NE.U32.AND P4, PT, RZ, c[0x0][0x180], PT ;  /* 0x00006000ff007a0c */ /* 0x000fc80003f85070 */
[----:B------:R-:W-:-:S13]  /*50a0*/  ISETP.NE.AND.EX P4, PT, RZ, c[0x0][0x184], PT, P4 ;  /* 0x00006100ff007a0c */ /* 0x000fda0003f85340 */
[----:B------:R-:W-:Y:S05]  /*50b0*/  @P4 BRA `(.L_x_41678) ;  /* 0x0000002000004947 */ /* 0x000fea0003800000 */
[----:B------:R-:W-:Y:S05]  /*50c0*/  @P0 BRA `(.L_x_41679) ;  /* 0x0000005000000947 */ /* 0x000fea0003800000 */
[----:B------:R-:W-:Y:S05]  /*50d0*/  BRA `(.L_x_41680) ;  /* 0x0000005000007947 */ /* 0x000fea0003800000 */
.L_x_41678:
[----:B-----5:R-:W-:Y:S01]  /*50e0*/  FADD.FTZ R66, R50, R66 ;  /* 0x0000004232427221 */ /* 0x020fe20000010000 */
[----:B------:R-:W-:Y:S05]  /*50f0*/  BRA `(.L_x_41679) ;  /* 0x0000002000007947 */ /* 0x000fea0003800000 */
.L_x_41677:
[----:B-----5:R-:W-:-:S04]  /*5100*/  FADD.FTZ R66, R46, R66 ;  /* 0x000000422e427221 */ /* 0x020fc80000010000 */
[----:B------:R-:W-:-:S05]  /*5110*/  @P2 FADD.FTZ R66, R50, R66 ;  /* 0x0000004232422221 */ /* 0x000fca0000010000 */
.L_x_41679:
[----:B-----5:R-:W-:Y:S02]  /*5120*/  MOV R54, R66 ;  /* 0x0000004200367202 */ /* 0x020fe40000000f00 */
.L_x_41680:
[----:B------:R-:W-:Y:S05]  /*5130*/  @P3 BRA `(.L_x_41681) ;  /* 0x0000007000003947 */ /* 0x000fea0003800000 */
[----:B------:R-:W-:-:S04]  /*5140*/  ISETP.NE.U32.AND P4, PT, RZ, c[0x0][0x180], PT ;  /* 0x00006000ff007a0c */ /* 0x000fc80003f85070 */
[----:B------:R-:W-:-:S13]  /*5150*/  ISETP.NE.AND.EX P4, PT, RZ, c[0x0][0x184], PT, P4 ;  /* 0x00006100ff007a0c */ /* 0x000fda0003f85340 */
[----:B------:R-:W-:Y:S05]  /*5160*/  @P4 BRA `(.L_x_41682) ;  /* 0x0000002000004947 */ /* 0x000fea0003800000 */
[----:B------:R-:W-:Y:S05]  /*5170*/  @P0 BRA `(.L_x_41683) ;  /* 0x0000005000000947 */ /* 0x000fea0003800000 */
[----:B------:R-:W-:Y:S05]  /*5180*/  BRA `(.L_x_41684) ;  /* 0x0000005000007947 */ /* 0x000fea0003800000 */
.L_x_41682:
[----:B-----5:R-:W-:Y:S01]  /*5190*/  FADD.FTZ R67, R51, R67 ;  /* 0x0000004333437221 */ /* 0x020fe20000010000 */
[----:B------:R-:W-:Y:S05]  /*51a0*/  BRA `(.L_x_41683) ;  /* 0x0000002000007947 */ /* 0x000fea0003800000 */
.L_x_41681:
[----:B-----5:R-:W-:-:S04]  /*51b0*/  FADD.FTZ R67, R47, R67 ;  /* 0x000000432f437221 */ /* 0x020fc80000010000 */
[----:B------:R-:W-:-:S05]  /*51c0*/  @P2 FADD.FTZ R67, R51, R67 ;  /* 0x0000004333432221 */ /* 0x000fca0000010000 */
.L_x_41683:
[----:B-----5:R-:W-:Y:S02]  /*51d0*/  MOV R55, R67 ;  /* 0x0000004300377202 */ /* 0x020fe40000000f00 */
.L_x_41684:
        /* <DEDUP_REMOVED lines=15> */
.L_x_41686:
[----:B-----5:R-:W-:Y:S01]  /*52d0*/  FADD.FTZ R72, R48, R72 ;  /* 0x0000004830487221 */ /* 0x020fe20000010000 */
[----:B------:R-:W-:Y:S05]  /*52e0*/  BRA `(.L_x_41687) ;  /* 0x0000002000007947 */ /* 0x000fea0003800000 */
.L_x_41685:
[----:B-----5:R-:W-:-:S04]  /*52f0*/  FADD.FTZ R72, R44, R72 ;  /* 0x000000482c487221 */ /* 0x020fc80000010000 */
[----:B------:R-:W-:-:S05]  /*5300*/  @P2 FADD.FTZ R72, R48, R72 ;  /* 0x0000004830482221 */ /* 0x000fca0000010000 */
.L_x_41687:
[----:B------:R-:W-:Y:S02]  /*5310*/  MOV R52, R72 ;  /* 0x0000004800347202 */ /* 0x000fe40000000f00 */
.L_x_41688:
[----:B------:R-:W-:Y:S05]  /*5320*/  @P3 BRA `(.L_x_41689) ;  /* 0x0000007000003947 */ /* 0x000fea0003800000 */
[----:B------:R-:W-:-:S04]  /*5330*/  ISETP.NE.U32.AND P4, PT, RZ, c[0x0][0x180], PT ;  /* 0x00006000ff007a0c */ /* 0x000fc80003f85070 */
[----:B------:R-:W-:-:S13]  /*5340*/  ISETP.NE.AND.EX P4, PT, RZ, c[0x0][0x184], PT, P4 ;  /* 0x00006100ff007a0c */ /* 0x000fda0003f85340 */
[----:B------:R-:W-:Y:S05]  /*5350*/  @P4 BRA `(.L_x_41690) ;  /* 0x0000002000004947 */ /* 0x000fea0003800000 */
[----:B------:R-:W-:Y:S05]  /*5360*/  @P0 BRA `(.L_x_41691) ;  /* 0x0000005000000947 */ /* 0x000fea0003800000 */
[----:B------:R-:W-:Y:S05]  /*5370*/  BRA `(.L_x_41692) ;  /* 0x0000005000007947 */ /* 0x000fea0003800000 */
.L_x_41690:
[----:B-----5:R-:W-:Y:S01]  /*5380*/  FADD.FTZ R73, R49, R73 ;  /* 0x0000004931497221 */ /* 0x020fe20000010000 */
[----:B------:R-:W-:Y:S05]  /*5390*/  BRA `(.L_x_41691) ;  /* 0x0000002000007947 */ /* 0x000fea0003800000 */
.L_x_41689:
[----:B-----5:R-:W-:-:S04]  /*53a0*/  FADD.FTZ R73, R45, R73 ;  /* 0x000000492d497221 */ /* 0x020fc80000010000 */
[----:B------:R-:W-:-:S05]  /*53b0*/  @P2 FADD.FTZ R73, R49, R73 ;  /* 0x0000004931492221 */ /* 0x000fca0000010000 */
.L_x_41691:
[----:B------:R-:W-:Y:S02]  /*53c0*/  MOV R53, R73 ;  /* 0x0000004900357202 */ /* 0x000fe40000000f00 */
.L_x_41692:
[----:B------:R-:W-:Y:S05]  /*53d0*/  @P3 BRA `(.L_x_41693) ;  /* 0x0000007000003947 */ /* 0x000fea0003800000 */
[----:B------:R-:W-:-:S04]  /*53e0*/  ISETP.NE.U32.AND P4, PT, RZ, c[0x0][0x180], PT ;  /* 0x00006000ff007a0c */ /* 0x000fc80003f85070 */
[----:B------:R-:W-:-:S13]  /*53f0*/  ISETP.NE.AND.EX P4, PT, RZ, c[0x0][0x184], PT, P4 ;  /* 0x00006100ff007a0c */ /* 0x000fda0003f85340 */
[----:B------:R-:W-:Y:S05]  /*5400*/  @P4 BRA `(.L_x_41694) ;  /* 0x0000002000004947 */ /* 0x000fea0003800000 */
[----:B------:R-:W-:Y:S05]  /*5410*/  @P0 BRA `(.L_x_41695) ;  /* 0x0000005000000947 */ /* 0x000fea0003800000 */
[----:B------:R-:W-:Y:S05]  /*5420*/  BRA `(.L_x_41696) ;  /* 0x0000005000007947 */ /* 0x000fea0003800000 */
.L_x_41694:
[----:B-----5:R-:W-:Y:S01]  /*5430*/  FADD.FTZ R74, R50, R74 ;  /* 0x0000004a324a7221 */ /* 0x020fe20000010000 */
[----:B------:R-:W-:Y:S05]  /*5440*/  BRA `(.L_x_41695) ;  /* 0x0000002000007947 */ /* 0x000fea0003800000 */
.L_x_41693:
[----:B-----5:R-:W-:-:S04]  /*5450*/  FADD.FTZ R74, R46, R74 ;  /* 0x0000004a2e4a7221 */ /* 0x020fc80000010000 */
[----:B------:R-:W-:-:S05]  /*5460*/  @P2 FADD.FTZ R74, R50, R74 ;  /* 0x0000004a324a2221 */ /* 0x000fca0000010000 */
.L_x_41695:
[----:B------:R-:W-:Y:S02]  /*5470*/  MOV R54, R74 ;  /* 0x0000004a00367202 */ /* 0x000fe40000000f00 */
.L_x_41696:
[----:B------:R-:W-:Y:S05]  /*5480*/  @P3 BRA `(.L_x_41697) ;  /* 0x0000007000003947 */ /* 0x000fea0003800000 */
[----:B------:R-:W-:-:S04]  /*5490*/  ISETP.NE.U32.AND P4, PT, RZ, c[0x0][0x180], PT ;  /* 0x00006000ff007a0c */ /* 0x000fc80003f85070 */
[----:B------:R-:W-:-:S13]  /*54a0*/  ISETP.NE.AND.EX P4, PT, RZ, c[0x0][0x184], PT, P4 ;  /* 0x00006100ff007a0c */ /* 0x000fda0003f85340 */
[----:B------:R-:W-:Y:S05]  /*54b0*/  @P4 BRA `(.L_x_41698) ;  /* 0x0000002000004947 */ /* 0x000fea0003800000 */
[----:B------:R-:W-:Y:S05]  /*54c0*/  @P0 BRA `(.L_x_41699) ;  /* 0x0000005000000947 */ /* 0x000fea0003800000 */
[----:B------:R-:W-:Y:S05]  /*54d0*/  BRA `(.L_x_41700) ;  /* 0x0000005000007947 */ /* 0x000fea0003800000 */
.L_x_41698:
[----:B-----5:R-:W-:Y:S01]  /*54e0*/  FADD.FTZ R75, R51, R75 ;  /* 0x0000004b334b7221 */ /* 0x020fe20000010000 */
[----:B------:R-:W-:Y:S05]  /*54f0*/  BRA `(.L_x_41699) ;  /* 0x0000002000007947 */ /* 0x000fea0003800000 */
.L_x_41697:
[----:B-----5:R-:W-:-:S04]  /*5500*/  FADD.FTZ R75, R47, R75 ;  /* 0x0000004b2f4b7221 */ /* 0x020fc80000010000 */
[----:B------:R-:W-:-:S05]  /*5510*/  @P2 FADD.FTZ R75, R51, R75 ;  /* 0x0000004b334b2221 */ /* 0x000fca0000010000 */
.L_x_41699:
[----:B------:R-:W-:Y:S02]  /*5520*/  MOV R55, R75 ;  /* 0x0000004b00377202 */ /* 0x000fe40000000f00 */
.L_x_41700:
        /* <DEDUP_REMOVED lines=15> */
.L_x_41702:
[----:B-----5:R-:W-:Y:S01]  /*5620*/  FADD.FTZ R68, R48, R68 ;  /* 0x0000004430447221 */ /* 0x020fe20000010000 */
[----:B------:R-:W-:Y:S05]  /*5630*/  BRA `(.L_x_41703) ;  /* 0x0000002000007947 */ /* 0x000fea0003800000 */
.L_x_41701:
[----:B-----5:R-:W-:-:S04]  /*5640*/  FADD.FTZ R68, R44, R68 ;  /* 0x000000442c447221 */ /* 0x020fc80000010000 */
[----:B------:R-:W-:-:S05]  /*5650*/  @P2 FADD.FTZ R68, R48, R68 ;  /* 0x0000004430442221 */ /* 0x000fca0000010000 */
.L_x_41703:
[----:B-----5:R-:W-:Y:S02]  /*5660*/  MOV R52, R68 ;  /* 0x0000004400347202 */ /* 0x020fe40000000f00 */
.L_x_41704:
[----:B------:R-:W-:Y:S05]  /*5670*/  @P3 BRA `(.L_x_41705) ;  /* 0x0000007000003947 */ /* 0x000fea0003800000 */
[----:B------:R-:W-:-:S04]  /*5680*/  ISETP.NE.U32.AND P4, PT, RZ, c[0x0][0x180], PT ;  /* 0x00006000ff007a0c */ /* 0x000fc80003f85070 */
[----:B------:R-:W-:-:S13]  /*5690*/  ISETP.NE.AND.EX P4, PT, RZ, c[0x0][0x184], PT, P4 ;  /* 0x00006100ff007a0c */ /* 0x000fda0003f85340 */
[----:B------:R-:W-:Y:S05]  /*56a0*/  @P4 BRA `(.L_x_41706) ;  /* 0x0000002000004947 */ /* 0x000fea0003800000 */
[----:B------:R-:W-:Y:S05]  /*56b0*/  @P0 BRA `(.L_x_41707) ;  /* 0x0000005000000947 */ /* 0x000fea0003800000 */
[----:B------:R-:W-:Y:S05]  /*56c0*/  BRA `(.L_x_41708) ;  /* 0x0000005000007947 */ /* 0x000fea0003800000 */
.L_x_41706:
[----:B-----5:R-:W-:Y:S01]  /*56d0*/  FADD.FTZ R69, R49, R69 ;  /* 0x0000004531457221 */ /* 0x020fe20000010000 */
[----:B------:R-:W-:Y:S05]  /*56e0*/  BRA `(.L_x_41707) ;  /* 0x0000002000007947 */ /* 0x000fea0003800000 */
.L_x_41705:
[----:B-----5:R-:W-:-:S04]  /*56f0*/  FADD.FTZ R69, R45, R69 ;  /* 0x000000452d457221 */ /* 0x020fc80000010000 */
[----:B------:R-:W-:-:S05]  /*5700*/  @P2 FADD.FTZ R69, R49, R69 ;  /* 0x0000004531452221 */ /* 0x000fca0000010000 */
.L_x_41707:
[----:B-----5:R-:W-:Y:S02]  /*5710*/  MOV R53, R69 ;  /* 0x0000004500357202 */ /* 0x020fe40000000f00 */
.L_x_41708:
[----:B------:R-:W-:Y:S05]  /*5720*/  @P3 BRA `(.L_x_41709) ;  /* 0x0000007000003947 */ /* 0x000fea0003800000 */
[----:B------:R-:W-:-:S04]  /*5730*/  ISETP.NE.U32.AND P4, PT, RZ, c[0x0][0x180], PT ;  /* 0x00006000ff007a0c */ /* 0x000fc80003f85070 */
[----:B------:R-:W-:-:S13]  /*5740*/  ISETP.NE.AND.EX P4, PT, RZ, c[0x0][0x184], PT, P4 ;  /* 0x00006100ff007a0c */ /* 0x000fda0003f85340 */
[----:B------:R-:W-:Y:S05]  /*5750*/  @P4 BRA `(.L_x_41710) ;  /* 0x0000002000004947 */ /* 0x000fea0003800000 */
[----:B------:R-:W-:Y:S05]  /*5760*/  @P0 BRA `(.L_x_41711) ;  /* 0x0000005000000947 */ /* 0x000fea0003800000 */
[----:B------:R-:W-:Y:S05]  /*5770*/  BRA `(.L_x_41712) ;  /* 0x0000005000007947 */ /* 0x000fea0003800000 */
.L_x_41710:
[----:B-----5:R-:W-:Y:S01]  /*5780*/  FADD.FTZ R70, R50, R70 ;  /* 0x0000004632467221 */ /* 0x020fe20000010000 */
[----:B------:R-:W-:Y:S05]  /*5790*/  BRA `(.L_x_41711) ;  /* 0x0000002000007947 */ /* 0x000fea0003800000 */
.L_x_41709:
[----:B-----5:R-:W-:-:S04]  /*57a0*/  FADD.FTZ R70, R46, R70 ;  /* 0x000000462e467221 */ /* 0x020fc80000010000 */
[----:B------:R-:W-:-:S05]  /*57b0*/  @P2 FADD.FTZ R70, R50, R70 ;  /* 0x0000004632462221 */ /* 0x000fca0000010000 */
.L_x_41711:
[----:B-----5:R-:W-:Y:S02]  /*57c0*/  MOV R54, R70 ;  /* 0x0000004600367202 */ /* 0x020fe40000000f00 */
.L_x_41712:
[----:B------:R-:W-:Y:S05]  /*57d0*/  @P3 BRA `(.L_x_41713) ;  /* 0x0000007000003947 */ /* 0x000fea0003800000 */
[----:B------:R-:W-:-:S04]  /*57e0*/  ISETP.NE.U32.AND P4, PT, RZ, c[0x0][0x180], PT ;  /* 0x00006000ff007a0c */ /* 0x000fc80003f85070 */
[----:B------:R-:W-:-:S13]  /*57f0*/  ISETP.NE.AND.EX P4, PT, RZ, c[0x0][0x184], PT, P4 ;  /* 0x00006100ff007a0c */ /* 0x000fda0003f85340 */
[----:B------:R-:W-:Y:S05]  /*5800*/  @P4 BRA `(.L_x_41714) ;  /* 0x0000002000004947 */ /* 0x000fea0003800000 */
[----:B------:R-:W-:Y:S05]  /*5810*/  @P0 BRA `(.L_x_41715) ;  /* 0x0000005000000947 */ /* 0x000fea0003800000 */
[----:B------:R-:W-:Y:S05]  /*5820*/  BRA `(.L_x_41716) ;  /* 0x0000005000007947 */ /* 0x000fea0003800000 */
.L_x_41714:
[----:B-----5:R-:W-:Y:S01]  /*5830*/  FADD.FTZ R71, R51, R71 ;  /* 0x0000004733477221 */ /* 0x020fe20000010000 */
[----:B------:R-:W-:Y:S05]  /*5840*/  BRA `(.L_x_41715) ;  /* 0x0000002000007947 */ /* 0x000fea0003800000 */
.L_x_41713:
[----:B-----5:R-:W-:-:S04]  /*5850*/  FADD.FTZ R71, R47, R71 ;  /* 0x000000472f477221 */ /* 0x020fc80000010000 */
[----:B------:R-:W-:-:S05]  /*5860*/  @P2 FADD.FTZ R71, R51, R71 ;  /* 0x0000004733472221 */ /* 0x000fca0000010000 */
.L_x_41715:
[----:B-----5:R-:W-:Y:S02]  /*5870*/  MOV R55, R71 ;  /* 0x0000004700377202 */ /* 0x020fe40000000f00 */
.L_x_41716:
        /* <DEDUP_REMOVED lines=15> */
.L_x_41718:
[----:B-----5:R-:W-:Y:S01]  /*5970*/  FADD.FTZ R92, R48, R92 ;  /* 0x0000005c305c7221 */ /* 0x020fe20000010000 */
[----:B------:R-:W-:Y:S05]  /*5980*/  BRA `(.L_x_41719) ;  /* 0x0000002000007947 */ /* 0x000fea0003800000 */
.L_x_41717:
[----:B-----5:R-:W-:-:S04]  /*5990*/  FADD.FTZ R92, R44, R92 ;  /* 0x0000005c2c5c7221 */ /* 0x020fc80000010000 */
[----:B------:R-:W-:-:S05]  /*59a0*/  @P2 FADD.FTZ R92, R48, R92 ;  /* 0x0000005c305c2221 */ /* 0x000fca0000010000 */
.L_x_41719:
[----:B------:R-:W-:Y:S02]  /*59b0*/  MOV R52, R92 ;  /* 0x0000005c00347202 */ /* 0x000fe40000000f00 */
.L_x_41720:
[----:B------:R-:W-:Y:S05]  /*59c0*/  @P3 BRA `(.L_x_41721) ;  /* 0x0000007000003947 */ /* 0x000fea0003800000 */
[----:B------:R-:W-:-:S04]  /*59d0*/  ISETP.NE.U32.AND P4, PT, RZ, c[0x0][0x180], PT ;  /* 0x00006000ff007a0c */ /* 0x000fc80003f85070 */
[----:B------:R-:W-:-:S13]  /*59e0*/  ISETP.NE.AND.EX P4, PT, RZ, c[0x0][0x184], PT, P4 ;  /* 0x00006100ff007a0c */ /* 0x000fda0003f85340 */
[----:B------:R-:W-:Y:S05]  /*59f0*/  @P4 BRA `(.L_x_41722) ;  /* 0x0000002000004947 */ /* 0x000fea0003800000 */
[----:B------:R-:W-:Y:S05]  /*5a00*/  @P0 BRA `(.L_x_41723) ;  /* 0x0000005000000947 */ /* 0x000fea0003800000 */
[----:B------:R-:W-:Y:S05]  /*5a10*/  BRA `(.L_x_41724) ;  /* 0x0000005000007947 */ /* 0x000fea0003800000 */
.L_x_41722:
[----:B-----5:R-:W-:Y:S01]  /*5a20*/  FADD.FTZ R93, R49, R93 ;  /* 0x0000005d315d7221 */ /* 0x020fe20000010000 */
[----:B------:R-:W-:Y:S05]  /*5a30*/  BRA `(.L_x_41723) ;  /* 0x0000002000007947 */ /* 0x000fea0003800000 */
.L_x_41721:
[----:B-----5:R-:W-:-:S04]  /*5a40*/  FADD.FTZ R93, R45, R93 ;  /* 0x0000005d2d5d7221 */ /* 0x020fc80000010000 */
[----:B------:R-:W-:-:S05]  /*5a50*/  @P2 FADD.FTZ R93, R49, R93 ;  /* 0x0000005d315d2221 */ /* 0x000fca0000010000 */
.L_x_41723:
[----:B------:R-:W-:Y:S02]  /*5a60*/  MOV R53, R93 ;  /* 0x0000005d00357202 */ /* 0x000fe40000000f00 */
.L_x_41724:
[----:B------:R-:W-:Y:S05]  /*5a70*/  @P3 BRA `(.L_x_41725) ;  /* 0x0000007000003947 */ /* 0x000fea0003800000 */
[----:B------:R-:W-:-:S04]  /*5a80*/  ISETP.NE.U32.AND P4, PT, RZ, c[0x0][0x180], PT ;  /* 0x00006000ff007a0c */ /* 0x000fc80003f85070 */
[----:B------:R-:W-:-:S13]  /*5a90*/  ISETP.NE.AND.EX P4, PT, RZ, c[0x0][0x184], PT, P4 ;  /* 0x00006100ff007a0c */ /* 0x000fda0003f85340 */
[----:B------:R-:W-:Y:S05]  /*5aa0*/  @P4 BRA `(.L_x_41726) ;  /* 0x0000002000004947 */ /* 0x000fea0003800000 */
[----:B------:R-:W-:Y:S05]  /*5ab0*/  @P0 BRA `(.L_x_41727) ;  /* 0x0000005000000947 */ /* 0x000fea0003800000 */
[----:B------:R-:W-:Y:S05]  /*5ac0*/  BRA `(.L_x_41728) ;  /* 0x0000005000007947 */ /* 0x000fea0003800000 */
.L_x_41726:
[----:B-----5:R-:W-:Y:S01]  /*5ad0*/  FADD.FTZ R94, R50, R94 ;  /* 0x0000005e325e7221 */ /* 0x020fe20000010000 */
[----:B------:R-:W-:Y:S05]  /*5ae0*/  BRA `(.L_x_41727) ;  /* 0x0000002000007947 */ /* 0x000fea0003800000 */
.L_x_41725:
[----:B-----5:R-:W-:-:S04]  /*5af0*/  FADD.FTZ R94, R46, R94 ;  /* 0x0000005e2e5e7221 */ /* 0x020fc80000010000 */
[----:B------:R-:W-:-:S05]  /*5b00*/  @P2 FADD.FTZ R94, R50, R94 ;  /* 0x0000005e325e2221 */ /* 0x000fca0000010000 */
.L_x_41727:
[----:B------:R-:W-:Y:S02]  /*5b10*/  MOV R54, R94 ;  /* 0x0000005e00367202 */ /* 0x000fe40000000f00 */
.L_x_41728:
[----:B------:R-:W-:Y:S05]  /*5b20*/  @P3 BRA `(.L_x_41729) ;  /* 0x0000007000003947 */ /* 0x000fea0003800000 */
[----:B------:R-:W-:-:S04]  /*5b30*/  ISETP.NE.U32.AND P4, PT, RZ, c[0x0][0x180], PT ;  /* 0x00006000ff007a0c */ /* 0x000fc80003f85070 */
[----:B------:R-:W-:-:S13]  /*5b40*/  ISETP.NE.AND.EX P4, PT, RZ, c[0x0][0x184], PT, P4 ;  /* 0x00006100ff007a0c */ /* 0x000fda0003f85340 */
[----:B------:R-:W-:Y:S05]  /*5b50*/  @P4 BRA `(.L_x_41730) ;  /* 0x0000002000004947 */ /* 0x000fea0003800000 */
[----:B------:R-:W-:Y:S05]  /*5b60*/  @P0 BRA `(.L_x_41731) ;  /* 0x0000005000000947 */ /* 0x000fea0003800000 */
[----:B------:R-:W-:Y:S05]  /*5b70*/  BRA `(.L_x_41732) ;  /* 0x0000005000007947 */ /* 0x000fea0003800000 */
.L_x_41730:
[----:B-----5:R-:W-:Y:S01]  /*5b80*/  FADD.FTZ R95, R51, R95 ;  /* 0x0000005f335f7221 */ /* 0x020fe20000010000 */
[----:B------:R-:W-:Y:S05]  /*5b90*/  BRA `(.L_x_41731) ;  /* 0x0000002000007947 */ /* 0x000fea0003800000 */
.L_x_41729:
[----:B-----5:R-:W-:-:S04]  /*5ba0*/  FADD.FTZ R95, R47, R95 ;  /* 0x0000005f2f5f7221 */ /* 0x020fc80000010000 */
[----:B------:R-:W-:-:S05]  /*5bb0*/  @P2 FADD.FTZ R95, R51, R95 ;  /* 0x0000005f335f2221 */ /* 0x000fca0000010000 */
.L_x_41731:
[----:B------:R-:W-:Y:S02]  /*5bc0*/  MOV R55, R95 ;  /* 0x0000005f00377202 */ /* 0x000fe40000000f00 */
.L_x_41732:
        /* <DEDUP_REMOVED lines=15> */
.L_x_41734:
[----:B-----5:R-:W-:Y:S01]  /*5cc0*/  FADD.FTZ R88, R48, R88 ;  /* 0x0000005830587221 */ /* 0x020fe20000010000 */
[----:B------:R-:W-:Y:S05]  /*5cd0*/  BRA `(.L_x_41735) ;  /* 0x0000002000007947 */ /* 0x000fea0003800000 */
.L_x_41733:
[----:B-----5:R-:W-:-:S04]  /*5ce0*/  FADD.FTZ R88, R44, R88 ;  /* 0x000000582c587221 */ /* 0x020fc80000010000 */
[----:B------:R-:W-:-:S05]  /*5cf0*/  @P2 FADD.FTZ R88, R48, R88 ;  /* 0x0000005830582221 */ /* 0x000fca0000010000 */
.L_x_41735:
[----:B------:R-:W-:Y:S02]  /*5d00*/  MOV R52, R88 ;  /* 0x0000005800347202 */ /* 0x000fe40000000f00 */
.L_x_41736:
[----:B------:R-:W-:Y:S05]  /*5d10*/  @P3 BRA `(.L_x_41737) ;  /* 0x0000007000003947 */ /* 0x000fea0003800000 */
[----:B------:R-:W-:-:S04]  /*5d20*/  ISETP.NE.U32.AND P4, PT, RZ, c[0x0][0x180], PT ;  /* 0x00006000ff007a0c */ /* 0x000fc80003f85070 */
[----:B------:R-:W-:-:S13]  /*5d30*/  ISETP.NE.AND.EX P4, PT, RZ, c[0x0][0x184], PT, P4 ;  /* 0x00006100ff007a0c */ /* 0x000fda0003f85340 */
[----:B------:R-:W-:Y:S05]  /*5d40*/  @P4 BRA `(.L_x_41738) ;  /* 0x0000002000004947 */ /* 0x000fea0003800000 */
[----:B------:R-:W-:Y:S05]  /*5d50*/  @P0 BRA `(.L_x_41739) ;  /* 0x0000005000000947 */ /* 0x000fea0003800000 */
[----:B------:R-:W-:Y:S05]  /*5d60*/  BRA `(.L_x_41740) ;  /* 0x0000005000007947 */ /* 0x000fea0003800000 */
.L_x_41738:
[----:B-----5:R-:W-:Y:S01]  /*5d70*/  FADD.FTZ R89, R49, R89 ;  /* 0x0000005931597221 */ /* 0x020fe20000010000 */
[----:B------:R-:W-:Y:S05]  /*5d80*/  BRA `(.L_x_41739) ;  /* 0x0000002000007947 */ /* 0x000fea0003800000 */
.L_x_41737:
[----:B-----5:R-:W-:-:S04]  /*5d90*/  FADD.FTZ R89, R45, R89 ;  /* 0x000000592d597221 */ /* 0x020fc80000010000 */
[----:B------:R-:W-:-:S05]  /*5da0*/  @P2 FADD.FTZ R89, R49, R89 ;  /* 0x0000005931592221 */ /* 0x000fca0000010000 */
.L_x_41739:
[----:B------:R-:W-:Y:S02]  /*5db0*/  MOV R53, R89 ;  /* 0x0000005900357202 */ /* 0x000fe40000000f00 */
.L_x_41740:
[----:B------:R-:W-:Y:S05]  /*5dc0*/  @P3 BRA `(.L_x_41741) ;  /* 0x0000007000003947 */ /* 0x000fea0003800000 */
[----:B------:R-:W-:-:S04]  /*5dd0*/  ISETP.NE.U32.AND P4, PT, RZ, c[0x0][0x180], PT ;  /* 0x00006000ff007a0c */ /* 0x000fc80003f85070 */
[----:B------:R-:W-:-:S13]  /*5de0*/  ISETP.NE.AND.EX P4, PT, RZ, c[0x0][0x184], PT, P4 ;  /* 0x00006100ff007a0c */ /* 0x000fda0003f85340 */
[----:B------:R-:W-:Y:S05]  /*5df0*/  @P4 BRA `(.L_x_41742) ;  /* 0x0000002000004947 */ /* 0x000fea0003800000 */
[----:B------:R-:W-:Y:S05]  /*5e00*/  @P0 BRA `(.L_x_41743) ;  /* 0x0000005000000947 */ /* 0x000fea0003800000 */
[----:B------:R-:W-:Y:S05]  /*5e10*/  BRA `(.L_x_41744) ;  /* 0x0000005000007947 */ /* 0x000fea0003800000 */
.L_x_41742:
[----:B-----5:R-:W-:Y:S01]  /*5e20*/  FADD.FTZ R90, R50, R90 ;  /* 0x0000005a325a7221 */ /* 0x020fe20000010000 */
[----:B------:R-:W-:Y:S05]  /*5e30*/  BRA `(.L_x_41743) ;  /* 0x0000002000007947 */ /* 0x000fea0003800000 */
.L_x_41741:
[----:B-----5:R-:W-:-:S04]  /*5e40*/  FADD.FTZ R90, R46, R90 ;  /* 0x0000005a2e5a7221 */ /* 0x020fc80000010000 */
[----:B------:R-:W-:-:S05]  /*5e50*/  @P2 FADD.FTZ R90, R50, R90 ;  /* 0x0000005a325a2221 */ /* 0x000fca0000010000 */
.L_x_41743:
[----:B------:R-:W-:Y:S02]  /*5e60*/  MOV R54, R90 ;  /* 0x0000005a00367202 */ /* 0x000fe40000000f00 */
.L_x_41744:
[----:B------:R-:W-:Y:S05]  /*5e70*/  @P3 BRA `(.L_x_41745) ;  /* 0x0000007000003947 */ /* 0x000fea0003800000 */
[----:B------:R-:W-:-:S04]  /*5e80*/  ISETP.NE.U32.AND P4, PT, RZ, c[0x0][0x180], PT ;  /* 0x00006000ff007a0c */ /* 0x000fc80003f85070 */
[----:B------:R-:W-:-:S13]  /*5e90*/  ISETP.NE.AND.EX P4, PT, RZ, c[0x0][0x184], PT, P4 ;  /* 0x00006100ff007a0c */ /* 0x000fda0003f85340 */
[----:B------:R-:W-:Y:S05]  /*5ea0*/  @P4 BRA `(.L_x_41746) ;  /* 0x0000002000004947 */ /* 0x000fea0003800000 */
[----:B------:R-:W-:Y:S05]  /*5eb0*/  @P0 BRA `(.L_x_41747) ;  /* 0x0000005000000947 */ /* 0x000fea0003800000 */
[----:B------:R-:W-:Y:S05]  /*5ec0*/  BRA `(.L_x_41748) ;  /* 0x0000005000007947 */ /* 0x000fea0003800000 */
.L_x_41746:
[----:B-----5:R-:W-:Y:S01]  /*5ed0*/  FADD.FTZ R91, R51, R91 ;  /* 0x0000005b335b7221 */ /* 0x020fe20000010000 */
[----:B------:R-:W-:Y:S05]  /*5ee0*/  BRA `(.L_x_41747) ;  /* 0x0000002000007947 */ /* 0x000fea0003800000 */
.L_x_41745:
[----:B-----5:R-:W-:-:S04]  /*5ef0*/  FADD.FTZ R91, R47, R91 ;  /* 0x0000005b2f5b7221 */ /* 0x020fc80000010000 */
[----:B------:R-:W-:-:S05]  /*5f00*/  @P2 FADD.FTZ R91, R51, R91 ;  /* 0x0000005b335b2221 */ /* 0x000fca0000010000 */
.L_x_41747:
[----:B------:R-:W-:Y:S02]  /*5f10*/  MOV R55, R91 ;  /* 0x0000005b00377202 */ /* 0x000fe40000000f00 */
.L_x_41748:
        /* <DEDUP_REMOVED lines=15> */
.L_x_41750:
[----:B-----5:R-:W-:Y:S01]  /*6010*/  FADD.FTZ R84, R48, R84 ;  /* 0x0000005430547221 */ /* 0x020fe20000010000 */
[----:B------:R-:W-:Y:S05]  /*6020*/  BRA `(.L_x_41751) ;  /* 0x0000002000007947 */ /* 0x000fea0003800000 */
.L_x_41749:
[----:B-----5:R-:W-:-:S04]  /*6030*/  FADD.FTZ R84, R44, R84 ;  /* 0x000000542c547221 */ /* 0x020fc80000010000 */
[----:B------:R-:W-:-:S05]  /*6040*/  @P2 FADD.FTZ R84, R48, R84 ;  /* 0x0000005430542221 */ /* 0x000fca0000010000 */
.L_x_41751:
[----:B------:R-:W-:Y:S02]  /*6050*/  MOV R52, R84 ;  /* 0x0000005400347202 */ /* 0x000fe40000000f00 */
.L_x_41752:
[----:B------:R-:W-:Y:S05]  /*6060*/  @P3 BRA `(.L_x_41753) ;  /* 0x0000007000003947 */ /* 0x000fea0003800000 */
[----:B------:R-:W-:-:S04]  /*6070*/  ISETP.NE.U32.AND P4, PT, RZ, c[0x0][0x180], PT ;  /* 0x00006000ff007a0c */ /* 0x000fc80003f85070 */
[----:B------:R-:W-:-:S13]  /*6080*/  ISETP.NE.AND.EX P4, PT, RZ, c[0x0][0x184], PT, P4 ;  /* 0x00006100ff007a0c */ /* 0x000fda0003f85340 */
[----:B------:R-:W-:Y:S05]  /*6090*/  @P4 BRA `(.L_x_41754) ;  /* 0x0000002000004947 */ /* 0x000fea0003800000 */
[----:B------:R-:W-:Y:S05]  /*60a0*/  @P0 BRA `(.L_x_41755) ;  /* 0x0000005000000947 */ /* 0x000fea0003800000 */
[----:B------:R-:W-:Y:S05]  /*60b0*/  BRA `(.L_x_41756) ;  /* 0x0000005000007947 */ /* 0x000fea0003800000 */
.L_x_41754:
[----:B-----5:R-:W-:Y:S01]  /*60c0*/  FADD.FTZ R85, R49, R85 ;  /* 0x0000005531557221 */ /* 0x020fe20000010000 */
[----:B------:R-:W-:Y:S05]  /*60d0*/  BRA `(.L_x_41755) ;  /* 0x0000002000007947 */ /* 0x000fea0003800000 */
.L_x_41753:
[----:B-----5:R-:W-:-:S04]  /*60e0*/  FADD.FTZ R85, R45, R85 ;  /* 0x000000552d557221 */ /* 0x020fc80000010000 */
[----:B------:R-:W-:-:S05]  /*60f0*/  @P2 FADD.FTZ R85, R49, R85 ;  /* 0x0000005531552221 */ /* 0x000fca0000010000 */
.L_x_41755:
[----:B------:R-:W-:Y:S02]  /*6100*/  MOV R53, R85 ;  /* 0x0000005500357202 */ /* 0x000fe40000000f00 */
.L_x_41756:
[----:B------:R-:W-:Y:S05]  /*6110*/  @P3 BRA `(.L_x_41757) ;  /* 0x0000007000003947 */ /* 0x000fea0003800000 */
[----:B------:R-:W-:-:S04]  /*6120*/  ISETP.NE.U32.AND P4, PT, RZ, c[0x0][0x180], PT ;  /* 0x00006000ff007a0c */ /* 0x000fc80003f85070 */
[----:B------:R-:W-:-:S13]  /*6130*/  ISETP.NE.AND.EX P4, PT, RZ, c[0x0][0x184], PT, P4 ;  /* 0x00006100ff007a0c */ /* 0x000fda0003f85340 */
[----:B------:R-:W-:Y:S05]  /*6140*/  @P4 BRA `(.L_x_41758) ;  /* 0x0000002000004947 */ /* 0x000fea0003800000 */
[----:B------:R-:W-:Y:S05]  /*6150*/  @P0 BRA `(.L_x_41759) ;  /* 0x0000005000000947 */ /* 0x000fea0003800000 */
[----:B------:R-:W-:Y:S05]  /*6160*/  BRA `(.L_x_41760) ;  /* 0x0000005000007947 */ /* 0x000fea0003800000 */
.L_x_41758:
[----:B-----5:R-:W-:Y:S01]  /*6170*/  FADD.FTZ R86, R50, R86 ;  /* 0x0000005632567221 */ /* 0x020fe20000010000 */
[----:B------:R-:W-:Y:S05]  /*6180*/  BRA `(.L_x_41759) ;  /* 0x0000002000007947 */ /* 0x000fea0003800000 */
.L_x_41757:
[----:B-----5:R-:W-:-:S04]  /*6190*/  FADD.FTZ R86, R46, R86 ;  /* 0x000000562e567221 */ /* 0x020fc80000010000 */
[----:B------:R-:W-:-:S05]  /*61a0*/  @P2 FADD.FTZ R86, R50, R86 ;  /* 0x0000005632562221 */ /* 0x000fca0000010000 */
.L_x_41759:
[----:B------:R-:W-:Y:S02]  /*61b0*/  MOV R54, R86 ;  /* 0x0000005600367202 */ /* 0x000fe40000000f00 */
.L_x_41760:
[----:B------:R-:W-:Y:S05]  /*61c0*/  @P3 BRA `(.L_x_41761) ;  /* 0x0000007000003947 */ /* 0x000fea0003800000 */
[----:B------:R-:W-:-:S04]  /*61d0*/  ISETP.NE.U32.AND P4, PT, RZ, c[0x0][0x180], PT ;  /* 0x00006000ff007a0c */ /* 0x000fc80003f85070 */
[----:B------:R-:W-:-:S13]  /*61e0*/  ISETP.NE.AND.EX P4, PT, RZ, c[0x0][0x184], PT, P4 ;  /* 0x00006100ff007a0c */ /* 0x000fda0003f85340 */
[----:B------:R-:W-:Y:S05]  /*61f0*/  @P4 BRA `(.L_x_41762) ;  /* 0x0000002000004947 */ /* 0x000fea0003800000 */
[----:B------:R-:W-:Y:S05]  /*6200*/  @P0 BRA `(.L_x_41763) ;  /* 0x0000005000000947 */ /* 0x000fea0003800000 */
[----:B------:R-:W-:Y:S05]  /*6210*/  BRA `(.L_x_41764) ;  /* 0x0000005000007947 */ /* 0x000fea0003800000 */
.L_x_41762:
[----:B-----5:R-:W-:Y:S01]  /*6220*/  FADD.FTZ R87, R51, R87 ;  /* 0x0000005733577221 */ /* 0x020fe20000010000 */
[----:B------:R-:W-:Y:S05]  /*6230*/  BRA `(.L_x_41763) ;  /* 0x0000002000007947 */ /* 0x000fea0003800000 */
.L_x_41761:
[----:B-----5:R-:W-:-:S04]  /*6240*/  FADD.FTZ R87, R47, R87 ;  /* 0x000000572f577221 */ /* 0x020fc80000010000 */
[----:B------:R-:W-:-:S05]  /*6250*/  @P2 FADD.FTZ R87, R51, R87 ;  /* 0x0000005733572221 */ /* 0x000fca0000010000 */
.L_x_41763:
[----:B------:R-:W-:Y:S02]  /*6260*/  MOV R55, R87 ;  /* 0x0000005700377202 */ /* 0x000fe40000000f00 */
.L_x_41764:
        /* <DEDUP_REMOVED lines=15> */
.L_x_41766:
[----:B-----5:R-:W-:Y:S01]  /*6360*/  FADD.FTZ R80, R48, R80 ;  /* 0x0000005030507221 */ /* 0x020fe20000010000 */
[----:B------:R-:W-:Y:S05]  /*6370*/  BRA `(.L_x_41767) ;  /* 0x0000002000007947 */ /* 0x000fea0003800000 */
.L_x_41765:
[----:B-----5:R-:W-:-:S04]  /*6380*/  FADD.FTZ R80, R44, R80 ;  /* 0x000000502c507221 */ /* 0x020fc80000010000 */
[----:B------:R-:W-:-:S05]  /*6390*/  @P2 FADD.FTZ R80, R48, R80 ;  /* 0x0000005030502221 */ /* 0x000fca0000010000 */
.L_x_41767:
[----:B-----5:R-:W-:Y:S02]  /*63a0*/  MOV R52, R80 ;  /* 0x0000005000347202 */ /* 0x020fe40000000f00 */
.L_x_41768:
[----:B------:R-:W-:Y:S05]  /*63b0*/  @P3 BRA `(.L_x_41769) ;  /* 0x0000007000003947 */ /* 0x000fea0003800000 */
[----:B------:R-:W-:-:S04]  /*63c0*/  ISETP.NE.U32.AND P1, PT, RZ, c[0x0][0x180], PT ;  /* 0x00006000ff007a0c */ /* 0x000fc80003f25070 */
[----:B------:R-:W-:-:S13]  /*63d0*/  ISETP.NE.AND.EX P1, PT, RZ, c[0x0][0x184], PT, P1 ;  /* 0x00006100ff007a0c */ /* 0x000fda0003f25310 */
[----:B------:R-:W-:Y:S05]  /*63e0*/  @P1 BRA `(.L_x_41770) ;  /* 0x0000002000001947 */ /* 0x000fea0003800000 */
[----:B------:R-:W-:Y:S05]  /*63f0*/  @P0 BRA `(.L_x_41771) ;  /* 0x0000005000000947 */ /* 0x000fea0003800000 */
[----:B------:R-:W-:Y:S05]  /*6400*/  BRA `(.L_x_41772) ;  /* 0x0000005000007947 */ /* 0x000fea0003800000 */
.L_x_41770:
[----:B-----5:R-:W-:Y:S01]  /*6410*/  FADD.FTZ R81, R49, R81 ;  /* 0x0000005131517221 */ /* 0x020fe20000010000 */
[----:B------:R-:W-:Y:S05]  /*6420*/  BRA `(.L_x_41771) ;  /* 0x0000002000007947 */ /* 0x000fea0003800000 */
.L_x_41769:
[----:B-----5:R-:W-:-:S04]  /*6430*/  FADD.FTZ R81, R45, R81 ;  /* 0x000000512d517221 */ /* 0x020fc80000010000 */
[----:B------:R-:W-:-:S05]  /*6440*/  @P2 FADD.FTZ R81, R49, R81 ;  /* 0x0000005131512221 */ /* 0x000fca0000010000 */
.L_x_41771:
[----:B-----5:R-:W-:Y:S02]  /*6450*/  MOV R53, R81 ;  /* 0x0000005100357202 */ /* 0x020fe40000000f00 */
.L_x_41772:
[----:B------:R-:W-:Y:S05]  /*6460*/  @P3 BRA `(.L_x_41773) ;  /* 0x0000007000003947 */ /* 0x000fea0003800000 */
[----:B------:R-:W-:-:S04]  /*6470*/  ISETP.NE.U32.AND P1, PT, RZ, c[0x0][0x180], PT ;  /* 0x00006000ff007a0c */ /* 0x000fc80003f25070 */
[----:B------:R-:W-:-:S13]  /*6480*/  ISETP.NE.AND.EX P1, PT, RZ, c[0x0][0x184], PT, P1 ;  /* 0x00006100ff007a0c */ /* 0x000fda0003f25310 */
[----:B------:R-:W-:Y:S05]  /*6490*/  @P1 BRA `(.L_x_41774) ;  /* 0x0000002000001947 */ /* 0x000fea0003800000 */
[----:B------:R-:W-:Y:S05]  /*64a0*/  @P0 BRA `(.L_x_41775) ;  /* 0x0000005000000947 */ /* 0x000fea0003800000 */
[----:B------:R-:W-:Y:S05]  /*64b0*/  BRA `(.L_x_41776) ;  /* 0x0000005000007947 */ /* 0x000fea0003800000 */
.L_x_41774:
[----:B-----5:R-:W-:Y:S01]  /*64c0*/  FADD.FTZ R82, R50, R82 ;  /* 0x0000005232527221 */ /* 0x020fe20000010000 */
[----:B------:R-:W-:Y:S05]  /*64d0*/  BRA `(.L_x_41775) ;  /* 0x0000002000007947 */ /* 0x000fea0003800000 */
.L_x_41773:
[----:B-----5:R-:W-:-:S04]  /*64e0*/  FADD.FTZ R82, R46, R82 ;  /* 0x000000522e527221 */ /* 0x020fc80000010000 */
[----:B------:R-:W-:-:S05]  /*64f0*/  @P2 FADD.FTZ R82, R50, R82 ;  /* 0x0000005232522221 */ /* 0x000fca0000010000 */
.L_x_41775:
[----:B-----5:R-:W-:Y:S02]  /*6500*/  MOV R54, R82 ;  /* 0x0000005200367202 */ /* 0x020fe40000000f00 */
.L_x_41776:
[----:B------:R-:W-:Y:S05]  /*6510*/  @P3 BRA `(.L_x_41777) ;  /* 0x0000007000003947 */ /* 0x000fea0003800000 */
[----:B------:R-:W-:-:S04]  /*6520*/  ISETP.NE.U32.AND P1, PT, RZ, c[0x0][0x180], PT ;  /* 0x00006000ff007a0c */ /* 0x000fc80003f25070 */
[----:B------:R-:W-:-:S13]  /*6530*/  ISETP.NE.AND.EX P1, PT, RZ, c[0x0][0x184], PT, P1 ;  /* 0x00006100ff007a0c */ /* 0x000fda0003f25310 */
[----:B------:R-:W-:Y:S05]  /*6540*/  @P1 BRA `(.L_x_41778) ;  /* 0x0000002000001947 */ /* 0x000fea0003800000 */
[----:B------:R-:W-:Y:S05]  /*6550*/  @P0 BRA `(.L_x_41779) ;  /* 0x0000005000000947 */ /* 0x000fea0003800000 */
[----:B------:R-:W-:Y:S05]  /*6560*/  BRA `(.L_x_41780) ;  /* 0x0000005000007947 */ /* 0x000fea0003800000 */
.L_x_41778:
[----:B-----5:R-:W-:Y:S01]  /*6570*/  FADD.FTZ R83, R51, R83 ;  /* 0x0000005333537221 */ /* 0x020fe20000010000 */
[----:B------:R-:W-:Y:S05]  /*6580*/  BRA `(.L_x_41779) ;  /* 0x0000002000007947 */ /* 0x000fea0003800000 */
.L_x_41777:
[----:B-----5:R-:W-:-:S04]  /*6590*/  FADD.FTZ R83, R47, R83 ;  /* 0x000000532f537221 */ /* 0x020fc80000010000 */
[----:B------:R-:W-:-:S05]  /*65a0*/  @P2 FADD.FTZ R83, R51, R83 ;  /* 0x0000005333532221 */ /* 0x000fca0000010000 */
.L_x_41779:
[----:B-----5:R-:W-:Y:S02]  /*65b0*/  MOV R55, R83 ;  /* 0x0000005300377202 */ /* 0x020fe40000000f00 */
.L_x_41780:
        /* <DEDUP_REMOVED lines=63> */
[----:B-----5:R-:W-:-:S04]  /*69b0*/  FADD.FTZ R164, R164, R80 ;  /* 0x00000050a4a47221 */ /* 0x020fc80000010000 */
[----:B------:R-:W-:-:S04]  /*69c0*/  FADD.FTZ R164, R164, R81 ;  /* 0x00000051a4a47221 */ /* 0x000fc80000010000 */
[----:B------:R-:W-:-:S04]  /*69d0*/  FADD.FTZ R164, R164, R82 ;  /* 0x00000052a4a47221 */ /* 0x000fc80000010000 */
[----:B------:R-:W-:Y:S01]  /*69e0*/  FADD.FTZ R177, R164, R83 ;  /* 0x00000053a4b17221 */ /* 0x000fe20000010000 */
[----:B------:R-:W-:Y:S05]  /*69f0*/  BRA.DIV ~URZ, `(.L_x_41781) ;  /* 0x000025827f007947 */ /* 0x000fea000b800000 */
[----:B------:R0:W1:Y:S02]  /*6a00*/  SHFL.BFLY PT, R168, R177, 0x1, 0x1f ;  /* 0x0c201f00b1a87f89 */ /* 0x00006400000e0000 */
.L_x_41785:
        /* <DEDUP_REMOVED lines=148> */
.L_x_41786:
[----:B-1----:R-:W-:Y:S01]  /*7350*/  FADD.FTZ R165, R168, R177 ;  /* 0x000000b1a8a57221 */ /* 0x002fe20000010000 */
[----:B------:R-:W-:Y:S01]  /*7360*/  ISETP.NE.AND P1, PT, RZ, UR6, PT ;  /* 0x00000006ff007c0c */ /* 0x000fe2000bf25270 */
[C---:B------:R-:W-:Y:S01]  /*7370*/  FMUL.FTZ R164, R247.reuse, R247 ;  /* 0x000000f7f7a47220 */ /* 0x040fe20000410000 */
[----:B------:R-:W-:Y:S01]  /*7380*/  MOV R168, c[0x0][0x1e0] ;  /* 0x0000780000a87a02 */ /* 0x000fe20000000f00 */
[----:B------:R-:W-:Y:S01]  /*7390*/  HFMA2.MMA R248, -RZ, RZ, 0, 2.384185791015625e-07 ;  /* 0x00000004fff87435 */ /* 0x000fe200000001ff */
[----:B0-----:R-:W-:Y:S02]  /*73a0*/  FSEL R177, R247, RZ, !P1 ;  /* 0x000000fff7b17208 */ /* 0x001fe40004800000 */
[----:B------:R-:W-:Y:S01]  /*73b0*/  FSEL R164, R164, RZ, P1 ;  /* 0x000000ffa4a47208 */ /* 0x000fe20000800000 */
[----:B------:R-:W-:Y:S02]  /*73c0*/  FFMA.FTZ R165, R165, R168, c[0x0][0x228] ;  /* 0x00008a00a5a57623 */ /* 0x000fe400000100a8 */
[----:B------:R-:W-:-:S02]  /*73d0*/  FADD.FTZ R116, -R177, R116 ;  /* 0x00000074b1747221 */ /* 0x000fc40000010100 */
[----:B------:R-:W-:-:S04]  /*73e0*/  FADD.FTZ R164, R165, R164 ;  /* 0x000000a4a5a47221 */ /* 0x000fc80000010000 */
[----:B------:R0:W1:Y:S01]  /*73f0*/  MUFU.RSQ R168, R164 ;  /* 0x000000a400a87308 */ /* 0x0000620000001400 */
[----:B------:R-:W-:Y:S01]  /*7400*/  SHF.L.U32 R251, R188, 0x4, RZ ;  /* 0x00000004bcfb7819 */ /* 0x000fe200000006ff */
[----:B------:R-:W-:Y:S01]  /*7410*/  FADD.FTZ R250, -R177, R119 ;  /* 0x00000077b1fa7221 */ /* 0x000fe20000010100 */
[----:B------:R-:W-:Y:S01]  /*7420*/  SHF.R.U32.HI R249, RZ, 0x1c, R188 ;  /* 0x0000001cfff97819 */ /* 0x000fe200000116bc */
[----:B------:R-:W2:Y:S01]  /*7430*/  LDL R119, [R1+0x18c] ;  /* 0x00018c0001777983 */ /* 0x000ea20000100800 */
[----:B0-----:R-:W-:-:S05]  /*7440*/  @!P2 IMAD.WIDE R164, R132, R248, c[0x0][0x1a0] ;  /* 0x0000680084a4a625 */ /* 0x001fca00078e02f8 */
[----:B------:R0:W-:Y:S01]  /*7450*/  @!P2 STG.E [R164.64], R247 ;  /* 0x000000f7a400a986 */ /* 0x0001e2000c101904 */
[----:B-1----:R-:W-:-:S03]  /*7460*/  FMUL.FTZ R188, R168, R116 ;  /* 0x00000074a8bc7220 */ /* 0x002fc60000410000 */
[----:B------:R-:W3:Y:S01]  /*7470*/  LDL R116, [R1+0x1a4] ;  /* 0x0001a40001747983 */ /* 0x000ee20000100800 */
[----:B0-----:R-:W-:-:S04]  /*7480*/  @!P2 IMAD.WIDE R164, R132, R248, c[0x0][0x1a8] ;  /* 0x00006a0084a4a625 */ /* 0x001fc800078e02f8 */
[C---:B------:R-:W-:Y:S01]  /*7490*/  FADD.FTZ R247, -R177.reuse, R117 ;  /* 0x00000075b1f77221 */ /* 0x040fe20000010100 */
[----:B------:R0:W-:Y:S01]  /*74a0*/  @!P2 STG.E [R164.64], R168 ;  /* 0x000000a8a400a986 */ /* 0x0001e2000c101904 */
[----:B------:R-:W-:-:S03]  /*74b0*/  FADD.FTZ R248, -R177, R118 ;  /* 0x00000076b1f87221 */ /* 0x000fc60000010100 */
[----:B------:R-:W4:Y:S04]  /*74c0*/  LDL R117, [R1+0x198] ;  /* 0x0001980001757983 */ /* 0x000f280000100800 */
[----:B------:R-:W5:Y:S01]  /*74d0*/  LDL R118, [R1+0x19c] ;  /* 0x00019c0001767983 */ /* 0x000f620000100800 */
[C---:B------:R-:W-:Y:S02]  /*74e0*/  FMUL.FTZ R250, R168.reuse, R250 ;  /* 0x000000faa8fa7220 */ /* 0x040fe40000410000 */
[C---:B------:R-:W-:Y:S01]  /*74f0*/  FMUL.FTZ R248, R168.reuse, R248 ;  /* 0x000000f8a8f87220 */ /* 0x040fe20000410000 */
[----:B0-----:R-:W-:Y:S01]  /*7500*/  IADD3 R164, P1, R251, c[0x0][0x208], RZ ;  /* 0x00008200fba47a10 */ /* 0x001fe20007f3e0ff */
[----:B------:R-:W-:-:S03]  /*7510*/  FMUL.FTZ R247, R168, R247 ;  /* 0x000000f7a8f77220 */ /* 0x000fc60000410000 */
[----:B------:R-:W-:Y:S01]  /*7520*/  IADD3.X R165, R249, c[0x0][0x20c], RZ, P1, !PT ;  /* 0x00008300f9a57a10 */ /* 0x000fe20000ffe4ff */
[----:B--2---:R-:W-:Y:S02]  /*7530*/  FFMA.FTZ R119, R119, R250, R219 ;  /* 0x000000fa77777223 */ /* 0x004fe400000100db */
[----:B---3--:R-:W-:Y:S02]  /*7540*/  FFMA.FTZ R116, R116, R188, R225 ;  /* 0x000000bc74747223 */ /* 0x008fe400000100e1 */
[----:B----4-:R-:W-:Y:S02]  /*7550*/  FFMA.FTZ R117, R117, R247, R223 ;  /* 0x000000f775757223 */ /* 0x010fe400000100df */
[----:B-----5:R-:W-:-:S05]  /*7560*/  FFMA.FTZ R118, R118, R248, R221 ;  /* 0x000000f876767223 */ /* 0x020fca00000100dd */
[----:B------:R0:W-:Y:S04]  /*7570*/  STG.E.128 [R164.64], R116 ;  /* 0x00000074a4007986 */ /* 0x0001e8000c101d04 */
[----:B0-----:R-:W2:Y:S04]  /*7580*/  LDL R119, [R1+0x188] ;  /* 0x0001880001777983 */ /* 0x001ea80000100800 */
[----:B------:R-:W3:Y:S04]  /*7590*/  LDL R118, [R1+0x190] ;  /* 0x0001900001767983 */ /* 0x000ee80000100800 */
[----:B------:R-:W4:Y:S04]  /*75a0*/  LDL R117, [R1+0x194] ;  /* 0x0001940001757983 */ /* 0x000f280000100800 */
[----:B------:R-:W5:Y:S01]  /*75b0*/  LDL R116, [R1+0x1a0] ;  /* 0x0001a00001747983 */ /* 0x000f620000100800 */
[----:B------:R-:W-:-:S03]  /*75c0*/  IADD3 R164, P1, R251, c[0x0][0x210], RZ ;  /* 0x00008400fba47a10 */ /* 0x000fc60007f3e0ff */
[----:B------:R-:W5:Y:S01]  /*75d0*/  LDL R251, [R1+0x17c] ;  /* 0x00017c0001fb7983 */ /* 0x000f620000100800 */
[----:B------:R-:W-:-:S03]  /*75e0*/  IADD3.X R165, R249, c[0x0][0x214], RZ, P1, !PT ;  /* 0x00008500f9a57a10 */ /* 0x000fc60000ffe4ff */
[----:B------:R-:W5:Y:S01]  /*75f0*/  LDL R249, [R1+0x168] ;  /* 0x0001680001f97983 */ /* 0x000f620000100800 */
[----:B--2---:R-:W-:-:S03]  /*7600*/  FFMA.FTZ R119, R119, R250, R218 ;  /* 0x000000fa77777223 */ /* 0x004fc600000100da */
[----:B------:R-:W2:Y:S01]  /*7610*/  LDL R250, [R1+0x184] ;  /* 0x0001840001fa7983 */ /* 0x000ea20000100800 */
[----:B---3--:R-:W-:-:S03]  /*7620*/  FFMA.FTZ R118, R118, R248, R220 ;  /* 0x000000f876767223 */ /* 0x008fc600000100dc */
[----:B------:R-:W3:Y:S01]  /*7630*/  LDL R248, [R1+0x170] ;  /* 0x0001700001f87983 */ /* 0x000ee20000100800 */
[----:B----4-:R-:W-:-:S03]  /*7640*/  FFMA.FTZ R117, R117, R247, R222 ;  /* 0x000000f775757223 */ /* 0x010fc600000100de */
[----:B------:R-:W4:Y:S01]  /*7650*/  LDL R247, [R1+0x178] ;  /* 0x0001780001f77983 */ /* 0x000f220000100800 */
[----:B-----5:R-:W-:-:S05]  /*7660*/  FFMA.FTZ R116, R116, R188, R224 ;  /* 0x000000bc74747223 */ /* 0x020fca00000100e0 */
[----:B------:R0:W-:Y:S04]  /*7670*/  STG.E.128 [R164.64], R116 ;  /* 0x00000074a4007986 */ /* 0x0001e8000c101d04 */
[----:B0-----:R-:W5:Y:S04]  /*7680*/  LDL R118, [R1+0x16c] ;  /* 0x00016c0001767983 */ /* 0x001f680000100800 */
[----:B------:R-:W3:Y:S01]  /*7690*/  LDL R119, [R1+0x174] ;  /* 0x0001740001777983 */ /* 0x000ee20000100800 */
[C---:B------:R-:W-:Y:S02]  /*76a0*/  FADD.FTZ R188, -R177.reuse, R115 ;  /* 0x00000073b1bc7221 */ /* 0x040fe40000010100 */
[----:B------:R-:W-:-:S02]  /*76b0*/  FADD.FTZ R165, -R177, R114 ;  /* 0x00000072b1a57221 */ /* 0x000fc40000010100 */
[C---:B------:R-:W-:Y:S02]  /*76c0*/  FADD.FTZ R117, -R177.reuse, R112 ;  /* 0x00000070b1757221 */ /* 0x040fe40000010100 */
[----:B------:R-:W-:Y:S01]  /*76d0*/  FADD.FTZ R164, -R177, R113 ;  /* 0x00000071b1a47221 */ /* 0x000fe20000010100 */
[----:B------:R-:W-:Y:S01]  /*76e0*/  MOV R116, 0x10 ;  /* 0x0000001000747802 */ /* 0x000fe20000000f00 */
[C---:B------:R-:W-:Y:S02]  /*76f0*/  FMUL.FTZ R188, R168.reuse, R188 ;  /* 0x000000bca8bc7220 */ /* 0x040fe40000410000 */
[C---:B------:R-:W-:Y:S02]  /*7700*/  FMUL.FTZ R165, R168.reuse, R165 ;  /* 0x000000a5a8a57220 */ /* 0x040fe40000410000 */
[C---:B------:R-:W-:Y:S02]  /*7710*/  FMUL.FTZ R117, R168.reuse, R117 ;  /* 0x00000075a8757220 */ /* 0x040fe40000410000 */
[----:B------:R-:W-:-:S04]  /*7720*/  FMUL.FTZ R164, R168, R164 ;  /* 0x000000a4a8a47220 */ /* 0x000fc80000410000 */
[----:B------:R-:W-:Y:S02]  /*7730*/  FFMA.FTZ R113, R251, R164, R215 ;  /* 0x000000a4fb717223 */ /* 0x000fe400000100d7 */
[----:B------:R-:W4:Y:S01]  /*7740*/  LDL R251, [R1+0x14c] ;  /* 0x00014c0001fb7983 */ /* 0x000f220000100800 */
[----:B--2---:R-:W-:-:S03]  /*7750*/  FFMA.FTZ R112, R250, R117, R217 ;  /* 0x00000075fa707223 */ /* 0x004fc600000100d9 */
[----:B------:R-:W2:Y:S01]  /*7760*/  LDL R250, [R1+0x154] ;  /* 0x0001540001fa7983 */ /* 0x000ea20000100800 */
[----:B-----5:R-:W-:Y:S02]  /*7770*/  FFMA.FTZ R115, R118, R188, R211 ;  /* 0x000000bc76737223 */ /* 0x020fe400000100d3 */
[----:B---3--:R-:W-:Y:S02]  /*7780*/  FFMA.FTZ R114, R119, R165, R213 ;  /* 0x000000a577727223 */ /* 0x008fe400000100d5 */
[----:B------:R-:W-:-:S05]  /*7790*/  IMAD.WIDE.U32 R118, R181, R116, c[0x0][0x208] ;  /* 0x00008200b5767625 */ /* 0x000fca00078e0074 */
[----:B------:R0:W-:Y:S04]  /*77a0*/  STG.E.128 [R118.64], R112 ;  /* 0x0000007076007986 */ /* 0x0001e8000c101d04 */
[----:B0-----:R-:W3:Y:S01]  /*77b0*/  LDL R119, [R1+0x180] ;  /* 0x0001800001777983 */ /* 0x001ee20000100800 */
[----:B------:R-:W-:Y:S02]  /*77c0*/  FFMA.FTZ R115, R249, R188, R210 ;  /* 0x000000bcf9737223 */ /* 0x000fe400000100d2 */
[----:B------:R-:W-:Y:S01]  /*77d0*/  FFMA.FTZ R114, R248, R165, R212 ;  /* 0x000000a5f8727223 */ /* 0x000fe200000100d4 */
[----:B------:R-:W5:Y:S04]  /*77e0*/  LDL R249, [R1+0x15c] ;  /* 0x00015c0001f97983 */ /* 0x000f680000100800 */
[----:B------:R-:W2:Y:S01]  /*77f0*/  LDL R248, [R1+0x164] ;  /* 0x0001640001f87983 */ /* 0x000ea20000100800 */
[----:B----4-:R-:W-:-:S03]  /*7800*/  FFMA.FTZ R113, R247, R164, R214 ;  /* 0x000000a4f7717223 */ /* 0x010fc600000100d6 */
[----:B------:R-:W4:Y:S04]  /*7810*/  LDL R247, [R1+0x148] ;  /* 0x0001480001f77983 */ /* 0x000f280000100800 */
[----:B------:R-:W2:Y:S04]  /*7820*/  LDL R188, [R1+0x150] ;  /* 0x0001500001bc7983 */ /* 0x000ea80000100800 */
[----:B------:R-:W2:Y:S04]  /*7830*/  LDL R165, [R1+0x158] ;  /* 0x0001580001a57983 */ /* 0x000ea80000100800 */
[----:B------:R-:W2:Y:S01]  /*7840*/  LDL R164, [R1+0x10c] ;  /* 0x00010c0001a47983 */ /* 0x000ea20000100800 */
[----:B---3--:R-:W-:-:S02]  /*7850*/  FFMA.FTZ R112, R119, R117, R216 ;  /* 0x0000007577707223 */ /* 0x008fc400000100d8 */
[----:B------:R-:W-:Y:S02]  /*7860*/  IMAD.WIDE.U32 R118, R181, R116, c[0x0][0x210] ;  /* 0x00008400b5767625 */ /* 0x000fe400078e0074 */
[----:B------:R-:W3:Y:S04]  /*7870*/  LDL R181, [R1+0x130] ;  /* 0x0001300001b57983 */ /* 0x000ee80000100800 */
[----:B------:R0:W-:Y:S04]  /*7880*/  STG.E.128 [R118.64], R112 ;  /* 0x0000007076007986 */ /* 0x0001e8000c101d04 */
[----:B0-----:R-:W3:Y:S01]  /*7890*/  LDL R119, [R1+0x160] ;  /* 0x0001600001777983 */ /* 0x001ee20000100800 */
[----:B------:R-:W-:-:S02]  /*78a0*/  FADD.FTZ R118, -R177, R111 ;  /* 0x0000006fb1767221 */ /* 0x000fc40000010100 */
[C---:B------:R-:W-:Y:S02]  /*78b0*/  FADD.FTZ R117, -R177.reuse, R110 ;  /* 0x0000006eb1757221 */ /* 0x040fe40000010100 */
[C---:B------:R-:W-:Y:S02]  /*78c0*/  FADD.FTZ R115, -R177.reuse, R109 ;  /* 0x0000006db1737221 */ /* 0x040fe40000010100 */
[----:B------:R-:W-:Y:S02]  /*78d0*/  FADD.FTZ R114, -R177, R108 ;  /* 0x0000006cb1727221 */ /* 0x000fe40000010100 */
[C---:B------:R-:W-:Y:S02]  /*78e0*/  FMUL.FTZ R118, R168.reuse, R118 ;  /* 0x00000076a8767220 */ /* 0x040fe40000410000 */
[C---:B------:R-:W-:Y:S02]  /*78f0*/  FMUL.FTZ R117, R168.reuse, R117 ;  /* 0x00000075a8757220 */ /* 0x040fe40000410000 */
[----:B------:R-:W-:-:S02]  /*7900*/  FMUL.FTZ R115, R168, R115 ;  /* 0x00000073a8737220 */ /* 0x000fc40000410000 */
[----:B------:R-:W-:Y:S02]  /*7910*/  FMUL.FTZ R114, R168, R114 ;  /* 0x00000072a8727220 */ /* 0x000fe40000410000 */
[----:B------:R-:W-:Y:S02]  /*7920*/  FFMA.FTZ R111, R251, R118, R203 ;  /* 0x00000076fb6f7223 */ /* 0x000fe400000100cb */
[----:B--2---:R-:W-:Y:S01]  /*7930*/  FFMA.FTZ R110, R250, R117, R205 ;  /* 0x00000075fa6e7223 */ /* 0x004fe200000100cd */
[----:B------:R-:W2:Y:S01]  /*7940*/  LDL R251, [R1+0x108] ;  /* 0x0001080001fb7983 */ /* 0x000ea20000100800 */
[----:B-----5:R-:W-:Y:S02]  /*7950*/  FFMA.FTZ R109, R249, R115, R207 ;  /* 0x00000073f96d7223 */ /* 0x020fe400000100cf */
[----:B------:R-:W-:Y:S01]  /*7960*/  FFMA.FTZ R108, R248, R114, R209 ;  /* 0x00000072f86c7223 */ /* 0x000fe200000100d1 */
[----:B------:R-:W5:Y:S01]  /*7970*/  LDL R250, [R1+0x12c] ;  /* 0x00012c0001fa7983 */ /* 0x000f620000100800 */
[----:B------:R-:W-:-:S03]  /*7980*/  IMAD.WIDE.U32 R112, R178, R116, c[0x0][0x208] ;  /* 0x00008200b2707625 */ /* 0x000fc600078e0074 */
[----:B------:R-:W2:Y:S04]  /*7990*/  LDL R249, [R1+0x134] ;  /* 0x0001340001f97983 */ /* 0x000ea80000100800 */
[----:B------:R4:W-:Y:S04]  /*79a0*/  STG.E.128 [R112.64], R108 ;  /* 0x0000006c70007986 */ /* 0x0009e8000c101d04 */
[----:B------:R-:W2:Y:S01]  /*79b0*/  LDL R248, [R1+0x13c] ;  /* 0x00013c0001f87983 */ /* 0x000ea20000100800 */
[----:B----4-:R-:W-:-:S03]  /*79c0*/  FFMA.FTZ R111, R247, R118, R202 ;  /* 0x00000076f76f7223 */ /* 0x010fc600000100ca */
[----:B------:R-:W4:Y:S01]  /*79d0*/  LDL R247, [R1+0x144] ;  /* 0x0001440001f77983 */ /* 0x000f220000100800 */
[----:B------:R-:W-:Y:S02]  /*79e0*/  FFMA.FTZ R110, R188, R117, R204 ;  /* 0x00000075bc6e7223 */ /* 0x000fe400000100cc */
[----:B------:R-:W-:Y:S01]  /*79f0*/  FFMA.FTZ R109, R165, R115, R206 ;  /* 0x00000073a56d7223 */ /* 0x000fe200000100ce */
[----:B------:R-:W4:Y:S04]  /*7a00*/  LDL R117, [R1+0x140] ;  /* 0x0001400001757983 */ /* 0x000f280000100800 */
[----:B------:R-:W4:Y:S04]  /*7a10*/  LDL R165, [R1+0x138] ;  /* 0x0001380001a57983 */ /* 0x000f280000100800 */
[----:B------:R-:W4:Y:S04]  /*7a20*/  LDL R188, [R1+0x128] ;  /* 0x0001280001bc7983 */ /* 0x000f280000100800 */
[----:B------:R-:W4:Y:S04]  /*7a30*/  LDL R118, [R1+0x11c] ;  /* 0x00011c0001767983 */ /* 0x000f280000100800 */
[----:B------:R-:W4:Y:S01]  /*7a40*/  LDL R115, [R1+0x124] ;  /* 0x0001240001737983 */ /* 0x000f220000100800 */
[----:B---3--:R-:W-:-:S03]  /*7a50*/  FFMA.FTZ R108, R119, R114, R208 ;  /* 0x00000072776c7223 */ /* 0x008fc600000100d0 */
[----:B------:R-:W3:Y:S01]  /*7a60*/  LDL R119, [R1+0x114] ;  /* 0x0001140001777983 */ /* 0x000ee20000100800 */
[----:B------:R-:W-:-:S03]  /*7a70*/  IMAD.WIDE.U32 R112, R178, R116, c[0x0][0x210] ;  /* 0x00008400b2707625 */ /* 0x000fc600078e0074 */
[----:B------:R-:W3:Y:S04]  /*7a80*/  LDL R178, [R1+0x104] ;  /* 0x0001040001b27983 */ /* 0x000ee80000100800 */
[----:B------:R0:W-:Y:S01]  /*7a90*/  STG.E.128 [R112.64], R108 ;  /* 0x0000006c70007986 */ /* 0x0001e2000c101d04 */
[C---:B------:R-:W-:Y:S02]  /*7aa0*/  FADD.FTZ R114, -R177.reuse, R102 ;  /* 0x00000066b1727221 */ /* 0x040fe40000010100 */
[C---:B0-----:R-:W-:Y:S02]  /*7ab0*/  FADD.FTZ R113, -R177.reuse, R107 ;  /* 0x0000006bb1717221 */ /* 0x041fe40000010100 */
[C---:B------:R-:W-:Y:S02]  /*7ac0*/  FADD.FTZ R112, -R177.reuse, R106 ;  /* 0x0000006ab1707221 */ /* 0x040fe40000010100 */
[----:B------:R-:W-:-:S02]  /*7ad0*/  FADD.FTZ R111, -R177, R105 ;  /* 0x00000069b16f7221 */ /* 0x000fc40000010100 */
[----:B------:R-:W-:Y:S02]  /*7ae0*/  FADD.FTZ R110, -R177, R104 ;  /* 0x00000068b16e7221 */ /* 0x000fe40000010100 */
[C---:B------:R-:W-:Y:S02]  /*7af0*/  FMUL.FTZ R113, R168.reuse, R113 ;  /* 0x00000071a8717220 */ /* 0x040fe40000410000 */
[C---:B------:R-:W-:Y:S02]  /*7b00*/  FMUL.FTZ R112, R168.reuse, R112 ;  /* 0x00000070a8707220 */ /* 0x040fe40000410000 */
[C---:B------:R-:W-:Y:S02]  /*7b10*/  FMUL.FTZ R111, R168.reuse, R111 ;  /* 0x0000006fa86f7220 */ /* 0x040fe40000410000 */
[----:B------:R-:W-:Y:S02]  /*7b20*/  FMUL.FTZ R110, R168, R110 ;  /* 0x0000006ea86e7220 */ /* 0x000fe40000410000 */
[----:B-----5:R-:W-:-:S02]  /*7b30*/  FFMA.FTZ R107, R250, R113, R195 ;  /* 0x00000071fa6b7223 */ /* 0x020fc400000100c3 */
[----:B--2---:R-:W-:Y:S01]  /*7b40*/  FFMA.FTZ R106, R249, R112, R197 ;  /* 0x00000070f96a7223 */ /* 0x004fe200000100c5 */
[----:B------:R-:W2:Y:S01]  /*7b50*/  LDL R250, [R1+0x110] ;  /* 0x0001100001fa7983 */ /* 0x000ea20000100800 */
[----:B------:R-:W-:Y:S02]  /*7b60*/  FFMA.FTZ R105, R248, R111, R199 ;  /* 0x0000006ff8697223 */ /* 0x000fe400000100c7 */
[----:B------:R-:W-:Y:S01]  /*7b70*/  IMAD.WIDE.U32 R108, R174, R116, c[0x0][0x208] ;  /* 0x00008200ae6c7625 */ /* 0x000fe200078e0074 */
[----:B------:R-:W5:Y:S03]  /*7b80*/  LDL R249, [R1+0x118] ;  /* 0x0001180001f97983 */ /* 0x000f660000100800 */
[----:B----4-:R-:W-:Y:S01]  /*7b90*/  FFMA.FTZ R104, R247, R110, R201 ;  /* 0x0000006ef7687223 */ /* 0x010fe200000100c9 */
[----:B------:R-:W4:Y:S04]  /*7ba0*/  LDL R248, [R1+0x120] ;  /* 0x0001200001f87983 */ /* 0x000f280000100800 */
[----:B------:R0:W-:Y:S01]  /*7bb0*/  STG.E.128 [R108.64], R104 ;  /* 0x000000686c007986 */ /* 0x0001e2000c101d04 */
[----:B------:R-:W-:-:S03]  /*7bc0*/  FMUL.FTZ R114, R168, R114 ;  /* 0x00000072a8727220 */ /* 0x000fc60000410000 */
[----:B------:R-:W2:Y:S01]  /*7bd0*/  LDL R247, [R1+0xec] ;  /* 0x0000ec0001f77983 */ /* 0x000ea20000100800 */
[----:B0-----:R-:W-:Y:S02]  /*7be0*/  FFMA.FTZ R106, R181, R112, R196 ;  /* 0x00000070b56a7223 */ /* 0x001fe400000100c4 */
[----:B------:R-:W-:Y:S01]  /*7bf0*/  FFMA.FTZ R105, R165, R111, R198 ;  /* 0x0000006fa5697223 */ /* 0x000fe200000100c6 */
[----:B------:R-:W4:Y:S01]  /*7c00*/  LDL R181, [R1+0xfc] ;  /* 0x0000fc0001b57983 */ /* 0x000f220000100800 */
[----:B------:R-:W-:Y:S02]  /*7c10*/  FFMA.FTZ R104, R117, R110, R200 ;  /* 0x0000006e75687223 */ /* 0x000fe400000100c8 */
[C---:B------:R-:W-:Y:S02]  /*7c20*/  FADD.FTZ R117, -R177.reuse, R103 ;  /* 0x00000067b1757221 */ /* 0x040fe40000010100 */
[C---:B------:R-:W-:Y:S02]  /*7c30*/  FADD.FTZ R112, -R177.reuse, R101 ;  /* 0x00000065b1707221 */ /* 0x040fe40000010100 */
[----:B------:R-:W-:-:S02]  /*7c40*/  FADD.FTZ R111, -R177, R100 ;  /* 0x00000064b16f7221 */ /* 0x000fc40000010100 */
[----:B------:R-:W-:Y:S02]  /*7c50*/  FFMA.FTZ R107, R188, R113, R194 ;  /* 0x00000071bc6b7223 */ /* 0x000fe400000100c2 */
[----:B------:R-:W-:Y:S01]  /*7c60*/  IMAD.WIDE.U32 R108, R174, R116, c[0x0][0x210] ;  /* 0x00008400ae6c7625 */ /* 0x000fe200078e0074 */
[----:B------:R-:W4:Y:S03]  /*7c70*/  LDL R188, [R1+0xf4] ;  /* 0x0000f40001bc7983 */ /* 0x000f260000100800 */
[C---:B------:R-:W-:Y:S02]  /*7c80*/  FMUL.FTZ R117, R168.reuse, R117 ;  /* 0x00000075a8757220 */ /* 0x040fe40000410000 */
[C---:B------:R-:W-:Y:S02]  /*7c90*/  FMUL.FTZ R112, R168.reuse, R112 ;  /* 0x00000070a8707220 */ /* 0x040fe40000410000 */
[----:B------:R-:W-:Y:S01]  /*7ca0*/  FMUL.FTZ R111, R168, R111 ;  /* 0x0000006fa86f7220 */ /* 0x000fe20000410000 */
[----:B------:R0:W-:Y:S01]  /*7cb0*/  STG.E.128 [R108.64], R104 ;  /* 0x000000686c007986 */ /* 0x0001e2000c101d04 */
[----:B------:R-:W-:-:S02]  /*7cc0*/  FFMA.FTZ R103, R164, R117, R186 ;  /* 0x00000075a4677223 */ /* 0x000fc400000100ba */
[----:B------:R-:W-:Y:S02]  /*7cd0*/  FFMA.FTZ R101, R118, R112, R191 ;  /* 0x0000007076657223 */ /* 0x000fe400000100bf */
[----:B------:R-:W-:Y:S02]  /*7ce0*/  FFMA.FTZ R100, R115, R111, R193 ;  /* 0x0000006f73647223 */ /* 0x000fe400000100c1 */
[----:B0-----:R-:W-:-:S04]  /*7cf0*/  IMAD.WIDE.U32 R104, R173, R116, c[0x0][0x208] ;  /* 0x00008200ad687625 */ /* 0x001fc800078e0074 */
[----:B---3--:R-:W-:-:S05]  /*7d00*/  FFMA.FTZ R102, R119, R114, R189 ;  /* 0x0000007277667223 */ /* 0x008fca00000100bd */
[----:B------:R0:W-:Y:S02]  /*7d10*/  STG.E.128 [R104.64], R100 ;  /* 0x0000006468007986 */ /* 0x0001e4000c101d04 */
[C---:B0-----:R-:W-:Y:S02]  /*7d20*/  FADD.FTZ R100, -R177.reuse, R64 ;  /* 0x00000040b1647221 */ /* 0x041fe40000010100 */
[C---:B------:R-:W-:Y:S01]  /*7d30*/  FADD.FTZ R101, -R177.reuse, R65 ;  /* 0x00000041b1657221 */ /* 0x040fe20000010100 */
[----:B------:R-:W3:Y:S01]  /*7d40*/  LDL R64, [R1+0x100] ;  /* 0x0001000001407983 */ /* 0x000ee20000100800 */
[C---:B------:R-:W-:Y:S02]  /*7d50*/  FADD.FTZ R103, -R177.reuse, R66 ;  /* 0x00000042b1677221 */ /* 0x040fe40000010100 */
[C---:B------:R-:W-:Y:S01]  /*7d60*/  FADD.FTZ R105, -R177.reuse, R67 ;  /* 0x00000043b1697221 */ /* 0x040fe20000010100 */
[----:B------:R-:W3:Y:S04]  /*7d70*/  LDL R66, [R1+0xf0] ;  /* 0x0000f00001427983 */ /* 0x000ee80000100800 */
[----:B------:R-:W3:Y:S04]  /*7d80*/  LDL R67, [R1+0xe8] ;  /* 0x0000e80001437983 */ /* 0x000ee80000100800 */
[----:B------:R-:W3:Y:S01]  /*7d90*/  LDL R65, [R1+0xf8] ;  /* 0x0000f80001417983 */ /* 0x000ee20000100800 */
        /* <DEDUP_REMOVED lines=10> */
[----:B------:R-:W-:Y:S02]  /*7e40*/  IMAD.WIDE.U32 R60, R173, R116, c[0x0][0x210] ;  /* 0x00008400ad3c7625 */ /* 0x000fe400078e0074 */
[----:B------:R-:W3:Y:S02]  /*7e50*/  LDL R173, [R1+0xbc] ;  /* 0x0000bc0001ad7983 */ /* 0x000ee40000100800 */
[----:B------:R-:W-:-:S02]  /*7e60*/  FFMA.FTZ R59, R251, R117, R185 ;  /* 0x00000075fb3b7223 */ /* 0x000fc400000100b9 */
[----:B--2---:R-:W-:Y:S01]  /*7e70*/  FFMA.FTZ R58, R250, R114, R187 ;  /* 0x00000072fa3a7223 */ /* 0x004fe200000100bb */
[----:B------:R-:W2:Y:S01]  /*7e80*/  LDL R117, [R1+0x9c] ;  /* 0x00009c0001757983 */ /* 0x000ea20000100800 */
[----:B-----5:R-:W-:Y:S02]  /*7e90*/  FFMA.FTZ R57, R249, R112, R190 ;  /* 0x00000070f9397223 */ /* 0x020fe400000100be */
[----:B----4-:R-:W-:Y:S01]  /*7ea0*/  FFMA.FTZ R56, R248, R111, R192 ;  /* 0x0000006ff8387223 */ /* 0x010fe200000100c0 */
[----:B------:R-:W4:Y:S01]  /*7eb0*/  LDL R249, [R1+0xa4] ;  /* 0x0000a40001f97983 */ /* 0x000f220000100800 */
[C---:B------:R-:W-:Y:S02]  /*7ec0*/  FADD.FTZ R106, -R177.reuse, R72 ;  /* 0x00000048b16a7221 */ /* 0x040fe40000010100 */
[C---:B------:R-:W-:Y:S01]  /*7ed0*/  FADD.FTZ R109, -R177.reuse, R73 ;  /* 0x00000049b16d7221 */ /* 0x040fe20000010100 */
[----:B------:R-:W5:Y:S01]  /*7ee0*/  LDL R72, [R1+0xd4] ;  /* 0x0000d40001487983 */ /* 0x000f620000100800 */
[----:B------:R-:W-:-:S02]  /*7ef0*/  FADD.FTZ R113, -R177, R69 ;  /* 0x00000045b1717221 */ /* 0x000fc40000010100 */
[C---:B------:R-:W-:Y:S01]  /*7f00*/  FADD.FTZ R118, -R177.reuse, R71 ;  /* 0x00000047b1767221 */ /* 0x040fe20000010100 */
[----:B------:R-:W2:Y:S01]  /*7f10*/  LDL R73, [R1+0xcc] ;  /* 0x0000cc0001497983 */ /* 0x000ea20000100800 */
[C---:B------:R-:W-:Y:S02]  /*7f20*/  FMUL.FTZ R174, R168.reuse, R174 ;  /* 0x000000aea8ae7220 */ /* 0x040fe40000410000 */
[C---:B------:R-:W-:Y:S01]  /*7f30*/  FMUL.FTZ R165, R168.reuse, R165 ;  /* 0x000000a5a8a57220 */ /* 0x040fe20000410000 */
[----:B------:R-:W4:Y:S01]  /*7f40*/  LDL R71, [R1+0xdc] ;  /* 0x0000dc0001477983 */ /* 0x000f220000100800 */
[C---:B------:R-:W-:Y:S02]  /*7f50*/  FMUL.FTZ R164, R168.reuse, R164 ;  /* 0x000000a4a8a47220 */ /* 0x040fe40000410000 */
[----:B------:R-:W-:Y:S01]  /*7f60*/  FMUL.FTZ R119, R168, R119 ;  /* 0x00000077a8777220 */ /* 0x000fe20000410000 */
[----:B------:R-:W4:Y:S01]  /*7f70*/  LDL R69, [R1+0xe4] ;  /* 0x0000e40001457983 */ /* 0x000f220000100800 */
[----:B------:R-:W-:-:S02]  /*7f80*/  FADD.FTZ R98, -R177, R62 ;  /* 0x0000003eb1627221 */ /* 0x000fc40000010100 */
[C---:B------:R-:W-:Y:S01]  /*7f90*/  FADD.FTZ R99, -R177.reuse, R63 ;  /* 0x0000003fb1637221 */ /* 0x040fe20000010100 */
[----:B------:R-:W4:Y:S01]  /*7fa0*/  LDL R62, [R1+0xd0] ;  /* 0x0000d000013e7983 */ /* 0x000f220000100800 */
[C---:B------:R-:W-:Y:S02]  /*7fb0*/  FADD.FTZ R110, -R177.reuse, R68 ;  /* 0x00000044b16e7221 */ /* 0x040fe40000010100 */
[----:B------:R-:W-:Y:S01]  /*7fc0*/  FADD.FTZ R115, -R177, R70 ;  /* 0x00000046b1737221 */ /* 0x000fe20000010100 */
[----:B------:R-:W4:Y:S04]  /*7fd0*/  LDL R63, [R1+0xc8] ;  /* 0x0000c800013f7983 */ /* 0x000f280000100800 */
[----:B------:R-:W4:Y:S04]  /*7fe0*/  LDL R70, [R1+0xd8] ;  /* 0x0000d80001467983 */ /* 0x000f280000100800 */
[----:B------:R-:W4:Y:S04]  /*7ff0*/  LDL R68, [R1+0xe0] ;  /* 0x0000e00001447983 */ /* 0x000f280000100800 */
[----:B------:R0:W-:Y:S01]  /*8000*/  STG.E.128 [R60.64], R56 ;  /* 0x000000383c007986 */ /* 0x0001e2000c101d04 */
[----:B------:R-:W-:-:S02]  /*8010*/  FMUL.FTZ R108, R168, R108 ;  /* 0x0000006ca86c7220 */ /* 0x000fc40000410000 */
[----:B------:R-:W-:Y:S01]  /*8020*/  FMUL.FTZ R102, R168, R102 ;  /* 0x00000066a8667220 */ /* 0x000fe20000410000 */
[----:B------:R-:W4:Y:S01]  /*8030*/  LDL R248, [R1+0x88] ;  /* 0x0000880001f87983 */ /* 0x000f220000100800 */
[----:B0-----:R-:W-:-:S04]  /*8040*/  IMAD.WIDE.U32 R60, R170, R116, c[0x0][0x208] ;  /* 0x00008200aa3c7625 */ /* 0x001fc800078e0074 */
[----:B------:R-:W-:Y:S02]  /*8050*/  FFMA.FTZ R59, R247, R174, R175 ;  /* 0x000000aef73b7223 */ /* 0x000fe400000100af */
[----:B------:R-:W-:Y:S01]  /*8060*/  FFMA.FTZ R58, R188, R165, R179 ;  /* 0x000000a5bc3a7223 */ /* 0x000fe200000100b3 */
[----:B------:R-:W4:Y:S01]  /*8070*/  LDL R247, [R1+0x90] ;  /* 0x0000900001f77983 */ /* 0x000f220000100800 */
[----:B------:R-:W-:Y:S02]  /*8080*/  FFMA.FTZ R57, R181, R164, R182 ;  /* 0x000000a4b5397223 */ /* 0x000fe400000100b6 */
[----:B------:R-:W-:Y:S01]  /*8090*/  FFMA.FTZ R56, R178, R119, R184 ;  /* 0x00000077b2387223 */ /* 0x000fe200000100b8 */
[----:B------:R-:W4:Y:S04]  /*80a0*/  LDL R188, [R1+0xac] ;  /* 0x0000ac0001bc7983 */ /* 0x000f280000100800 */
[----:B------:R3:W-:Y:S01]  /*80b0*/  STG.E.128 [R60.64], R56 ;  /* 0x000000383c007986 */ /* 0x0007e2000c101d04 */
[----:B------:R-:W-:-:S02]  /*80c0*/  FMUL.FTZ R107, R168, R107 ;  /* 0x0000006ba86b7220 */ /* 0x000fc40000410000 */
[----:B------:R-:W-:Y:S01]  /*80d0*/  FMUL.FTZ R104, R168, R104 ;  /* 0x00000068a8687220 */ /* 0x000fe20000410000 */
[----:B------:R-:W4:Y:S04]  /*80e0*/  LDL R178, [R1+0xb4] ;  /* 0x0000b40001b27983 */ /* 0x000f280000100800 */
[----:B------:R-:W4:Y:S01]  /*80f0*/  LDL R181, [R1+0xa8] ;  /* 0x0000a80001b57983 */ /* 0x000f220000100800 */
[----:B---3--:R-:W-:Y:S02]  /*8100*/  FFMA.FTZ R56, R64, R119, R183 ;  /* 0x0000007740387223 */ /* 0x008fe400000100b7 */
[----:B------:R-:W-:Y:S01]  /*8110*/  FFMA.FTZ R58, R66, R165, R176 ;  /* 0x000000a5423a7223 */ /* 0x000fe200000100b0 */
[----:B------:R-:W3:Y:S01]  /*8120*/  LDL R119, [R1+0x94] ;  /* 0x0000940001777983 */ /* 0x000ee20000100800 */
[----:B------:R-:W-:-:S03]  /*8130*/  FFMA.FTZ R59, R67, R174, R172 ;  /* 0x000000ae433b7223 */ /* 0x000fc600000100ac */
[----:B------:R-:W3:Y:S01]  /*8140*/  LDL R165, [R1+0xc0] ;  /* 0x0000c00001a57983 */ /* 0x000ee20000100800 */
[----:B------:R-:W-:-:S03]  /*8150*/  IMAD.WIDE.U32 R66, R169, R116, c[0x0][0x210] ;  /* 0x00008400a9427625 */ /* 0x000fc600078e0074 */
[----:B------:R-:W3:Y:S01]  /*8160*/  LDL R174, [R1+0xb0] ;  /* 0x0000b00001ae7983 */ /* 0x000ee20000100800 */
[----:B------:R-:W-:Y:S02]  /*8170*/  FFMA.FTZ R57, R65, R164, R180 ;  /* 0x000000a441397223 */ /* 0x000fe400000100b4 */
[-C--:B------:R-:W-:Y:S01]  /*8180*/  IMAD.WIDE.U32 R64, R169, R116.reuse, c[0x0][0x208] ;  /* 0x00008200a9407625 */ /* 0x080fe200078e0074 */
[----:B------:R-:W3:Y:S04]  /*8190*/  LDL R164, [R1+0x8c] ;  /* 0x00008c0001a47983 */ /* 0x000ee80000100800 */
[----:B------:R-:W3:Y:S01]  /*81a0*/  LDL R169, [R1+0xc4] ;  /* 0x0000c40001a97983 */ /* 0x000ee20000100800 */
[----:B------:R-:W-:-:S03]  /*81b0*/  IMAD.WIDE.U32 R60, R170, R116, c[0x0][0x210] ;  /* 0x00008400aa3c7625 */ /* 0x000fc600078e0074 */
[----:B------:R-:W3:Y:S04]  /*81c0*/  LDL R170, [R1+0xb8] ;  /* 0x0000b80001aa7983 */ /* 0x000ee80000100800 */
[----:B------:R5:W-:Y:S02]  /*81d0*/  STG.E.128 [R60.64], R56 ;  /* 0x000000383c007986 */ /* 0x000be4000c101d04 */
[----:B-----5:R-:W-:Y:S02]  /*81e0*/  FFMA.FTZ R58, R72, R107, R156 ;  /* 0x0000006b483a7223 */ /* 0x020fe4000001009c */
[----:B--2---:R-:W-:Y:S02]  /*81f0*/  FFMA.FTZ R59, R73, R108, R154 ;  /* 0x0000006c493b7223 */ /* 0x004fe4000001009a */
[----:B----4-:R-:W-:-:S02]  /*8200*/  FFMA.FTZ R57, R71, R104, R158 ;  /* 0x0000006847397223 */ /* 0x010fc4000001009e */
[----:B------:R-:W-:Y:S02]  /*8210*/  FFMA.FTZ R56, R69, R102, R171 ;  /* 0x0000006645387223 */ /* 0x000fe400000100ab */
[----:B------:R-:W-:Y:S02]  /*8220*/  FFMA.FTZ R62, R62, R107, R155 ;  /* 0x0000006b3e3e7223 */ /* 0x000fe4000001009b */
[----:B------:R-:W-:Y:S02]  /*8230*/  FFMA.FTZ R63, R63, R108, R153 ;  /* 0x0000006c3f3f7223 */ /* 0x000fe40000010099 */
[----:B------:R-:W-:Y:S02]  /*8240*/  FFMA.FTZ R61, R70, R104, R157 ;  /* 0x00000068463d7223 */ /* 0x000fe4000001009d */
[----:B------:R-:W-:Y:S01]  /*8250*/  FFMA.FTZ R60, R68, R102, R159 ;  /* 0x00000066443c7223 */ /* 0x000fe2000001009f */
[----:B------:R-:W-:Y:S04]  /*8260*/  STG.E.128 [R64.64], R56 ;  /* 0x0000003840007986 */ /* 0x000fe8000c101d04 */
[----:B------:R0:W-:Y:S02]  /*8270*/  STG.E.128 [R66.64], R60 ;  /* 0x0000003c42007986 */ /* 0x0001e4000c101d04 */
[----:B0-----:R-:W-:-:S04]  /*8280*/  FMUL.FTZ R60, R168, R96 ;  /* 0x00000060a83c7220 */ /* 0x001fc80000410000 */
[-C--:B---3--:R-:W-:Y:S02]  /*8290*/  FFMA.FTZ R56, R169, R60.reuse, R152 ;  /* 0x0000003ca9387223 */ /* 0x088fe40000010098 */
[----:B------:R-:W-:Y:S01]  /*82a0*/  FFMA.FTZ R60, R165, R60, R151 ;  /* 0x0000003ca53c7223 */ /* 0x000fe20000010097 */
[----:B------:R-:W2:Y:S04]  /*82b0*/  LDL R169, [R1+0x7c] ;  /* 0x00007c0001a97983 */ /* 0x000ea80000100800 */
[----:B------:R-:W3:Y:S01]  /*82c0*/  LDL R165, [R1+0x78] ;  /* 0x0000780001a57983 */ /* 0x000ee20000100800 */
        /* <DEDUP_REMOVED lines=8> */
[C---:B------:R-:W-:Y:S02]  /*8350*/  FMUL.FTZ R107, R168.reuse, R77 ;  /* 0x0000004da86b7220 */ /* 0x040fe40000410000 */
[C---:B------:R-:W-:Y:S02]  /*8360*/  FMUL.FTZ R108, R168.reuse, R78 ;  /* 0x0000004ea86c7220 */ /* 0x040fe40000410000 */
[----:B------:R-:W-:Y:S02]  /*8370*/  FMUL.FTZ R114, R168, R79 ;  /* 0x0000004fa8727220 */ /* 0x000fe40000410000 */
[C---:B------:R-:W-:Y:S02]  /*8380*/  FADD.FTZ R94, -R177.reuse, R94 ;  /* 0x0000005eb15e7221 */ /* 0x040fe40000010100 */
[C---:B------:R-:W-:Y:S02]  /*8390*/  FADD.FTZ R111, -R177.reuse, R89 ;  /* 0x00000059b16f7221 */ /* 0x040fe40000010100 */
[----:B------:R-:W-:-:S02]  /*83a0*/  FADD.FTZ R93, -R177, R93 ;  /* 0x0000005db15d7221 */ /* 0x000fc40000010100 */
[----:B------:R-:W-:Y:S02]  /*83b0*/  FADD.FTZ R112, -R177, R88 ;  /* 0x00000058b1707221 */ /* 0x000fe40000010100 */
[----:B------:R-:W-:-:S04]  /*83c0*/  IMAD.WIDE.U32 R68, R167, R116, c[0x0][0x208] ;  /* 0x00008200a7447625 */ /* 0x000fc800078e0074 */
[----:B------:R-:W-:Y:S02]  /*83d0*/  FFMA.FTZ R59, R188, R63, R146 ;  /* 0x0000003fbc3b7223 */ /* 0x000fe40000010092 */
[----:B------:R-:W-:Y:S01]  /*83e0*/  FFMA.FTZ R58, R178, R62, R148 ;  /* 0x0000003eb23a7223 */ /* 0x000fe20000010094 */
[----:B------:R-:W4:Y:S01]  /*83f0*/  LDL R188, [R1+0x98] ;  /* 0x0000980001bc7983 */ /* 0x000f220000100800 */
[----:B------:R-:W-:Y:S02]  /*8400*/  FFMA.FTZ R57, R173, R61, R150 ;  /* 0x0000003dad397223 */ /* 0x000fe40000010096 */
[----:B------:R-:W-:Y:S01]  /*8410*/  IMAD.WIDE.U32 R70, R167, R116, c[0x0][0x210] ;  /* 0x00008400a7467625 */ /* 0x000fe200078e0074 */
[----:B------:R-:W5:Y:S03]  /*8420*/  LDL R178, [R1+0x6c] ;  /* 0x00006c0001b27983 */ /* 0x000f660000100800 */
[----:B------:R-:W-:Y:S01]  /*8430*/  FFMA.FTZ R63, R181, R63, R145 ;  /* 0x0000003fb53f7223 */ /* 0x000fe20000010091 */
[----:B------:R-:W4:Y:S01]  /*8440*/  LDL R173, [R1+0x74] ;  /* 0x0000740001ad7983 */ /* 0x000f220000100800 */
[----:B------:R-:W-:-:S02]  /*8450*/  FFMA.FTZ R62, R174, R62, R147 ;  /* 0x0000003eae3e7223 */ /* 0x000fc40000010093 */
[----:B------:R-:W-:Y:S01]  /*8460*/  FFMA.FTZ R61, R170, R61, R149 ;  /* 0x0000003daa3d7223 */ /* 0x000fe20000010095 */
[----:B------:R-:W4:Y:S01]  /*8470*/  LDL R181, [R1+0xa0] ;  /* 0x0000a00001b57983 */ /* 0x000f220000100800 */
[----:B------:R-:W-:-:S04]  /*8480*/  IMAD.WIDE.U32 R72, R162, R116, c[0x0][0x208] ;  /* 0x00008200a2487625 */ /* 0x000fc800078e0074 */
[----:B------:R-:W-:Y:S02]  /*8490*/  FFMA.FTZ R67, R164, R114, R135 ;  /* 0x00000072a4437223 */ /* 0x000fe40000010087 */
[----:B------:R-:W-:Y:S01]  /*84a0*/  FFMA.FTZ R66, R119, R108, R137 ;  /* 0x0000006c77427223 */ /* 0x000fe20000010089 */
[----:B------:R-:W4:Y:S01]  /*84b0*/  LDL R164, [R1+0x84] ;  /* 0x0000840001a47983 */ /* 0x000f220000100800 */
[----:B------:R-:W-:Y:S02]  /*84c0*/  FFMA.FTZ R65, R117, R107, R139 ;  /* 0x0000006b75417223 */ /* 0x000fe4000001008b */
[----:B------:R-:W-:Y:S01]  /*84d0*/  FFMA.FTZ R64, R249, R104, R141 ;  /* 0x00000068f9407223 */ /* 0x000fe2000001008d */
[----:B------:R-:W4:Y:S01]  /*84e0*/  LDL R119, [R1+0x80] ;  /* 0x0000800001777983 */ /* 0x000f220000100800 */
[C---:B------:R-:W-:Y:S02]  /*84f0*/  FMUL.FTZ R101, R168.reuse, R101 ;  /* 0x00000065a8657220 */ /* 0x040fe40000410000 */
[C---:B------:R-:W-:Y:S01]  /*8500*/  FMUL.FTZ R99, R168.reuse, R94 ;  /* 0x0000005ea8637220 */ /* 0x040fe20000410000 */
[----:B------:R-:W4:Y:S01]  /*8510*/  LDL R117, [R1+0x4c] ;  /* 0x00004c0001757983 */ /* 0x000f220000100800 */
[----:B------:R-:W-:-:S02]  /*8520*/  FMUL.FTZ R98, R168, R93 ;  /* 0x0000005da8627220 */ /* 0x000fc40000410000 */
[C---:B------:R-:W-:Y:S01]  /*8530*/  FMUL.FTZ R94, R168.reuse, R111 ;  /* 0x0000006fa85e7220 */ /* 0x040fe20000410000 */
[----:B------:R0:W-:Y:S01]  /*8540*/  STG.E.128 [R68.64], R56 ;  /* 0x0000003844007986 */ /* 0x0001e2000c101d04 */
[----:B------:R-:W-:-:S03]  /*8550*/  FMUL.FTZ R93, R168, R112 ;  /* 0x00000070a85d7220 */ /* 0x000fc60000410000 */
[----:B------:R-:W5:Y:S04]  /*8560*/  LDL R111, [R1+0x54] ;  /* 0x00005400016f7983 */ /* 0x000f680000100800 */
[----:B------:R-:W5:Y:S04]  /*8570*/  LDL R174, [R1+0x68] ;  /* 0x0000680001ae7983 */ /* 0x000f680000100800 */
[----:B------:R-:W5:Y:S04]  /*8580*/  LDL R170, [R1+0x70] ;  /* 0x0000700001aa7983 */ /* 0x000f680000100800 */
[----:B------:R-:W5:Y:S04]  /*8590*/  LDL R112, [R1+0x48] ;  /* 0x0000480001707983 */ /* 0x000f680000100800 */
[----:B------:R2:W-:Y:S04]  /*85a0*/  STG.E.128 [R70.64], R60 ;  /* 0x0000003c46007986 */ /* 0x0005e8000c101d04 */
[----:B------:R1:W-:Y:S01]  /*85b0*/  STG.E.128 [R72.64], R64 ;  /* 0x0000004048007986 */ /* 0x0003e2000c101d04 */
[----:B------:R-:W-:-:S02]  /*85c0*/  FADD.FTZ R95, -R177, R95 ;  /* 0x0000005fb15f7221 */ /* 0x000fc40000010100 */
[----:B------:R-:W-:Y:S01]  /*85d0*/  FADD.FTZ R89, -R177, R90 ;  /* 0x0000005ab1597221 */ /* 0x000fe20000010100 */
[----:B0-----:R-:W5:Y:S01]  /*85e0*/  LDL R68, [R1+0x64] ;  /* 0x0000640001447983 */ /* 0x001f620000100800 */
[----:B--2---:R-:W-:-:S03]  /*85f0*/  FFMA.FTZ R61, R169, R101, R28 ;  /* 0x00000065a93d7223 */ /* 0x004fc6000001001c */
[----:B-1----:R-:W2:Y:S01]  /*8600*/  LDL R73, [R1+0x58] ;  /* 0x0000580001497983 */ /* 0x002ea20000100800 */
[----:B---3--:R-:W-:-:S03]  /*8610*/  FFMA.FTZ R65, R165, R101, R29 ;  /* 0x00000065a5417223 */ /* 0x008fc6000001001d */
[----:B------:R-:W3:Y:S04]  /*8620*/  LDL R72, [R1+0x60] ;  /* 0x0000600001487983 */ /* 0x000ee80000100800 */
[----:B------:R-:W2:Y:S01]  /*8630*/  LDL R101, [R1+0x34] ;  /* 0x0000340001657983 */ /* 0x000ea20000100800 */
[C---:B------:R-:W-:Y:S02]  /*8640*/  FADD.FTZ R84, -R177.reuse, R84 ;  /* 0x00000054b1547221 */ /* 0x040fe40000010100 */
[C---:B------:R-:W-:Y:S01]  /*8650*/  FADD.FTZ R90, -R177.reuse, R85 ;  /* 0x00000055b15a7221 */ /* 0x040fe20000010100 */
[----:B------:R-:W3:Y:S01]  /*8660*/  LDL R169, [R1+0x2c] ;  /* 0x00002c0001a97983 */ /* 0x000ee20000100800 */
[C---:B------:R-:W-:Y:S02]  /*8670*/  FADD.FTZ R75, -R177.reuse, R75 ;  /* 0x0000004bb14b7221 */ /* 0x040fe40000010100 */
[C---:B------:R-:W-:Y:S01]  /*8680*/  FADD.FTZ R92, -R177.reuse, R92 ;  /* 0x0000005cb15c7221 */ /* 0x040fe20000010100 */
[----:B------:R-:W3:Y:S01]  /*8690*/  LDL R165, [R1+0x28] ;  /* 0x0000280001a57983 */ /* 0x000ee20000100800 */
[----:B------:R-:W-:-:S02]  /*86a0*/  FADD.FTZ R85, -R177, R87 ;  /* 0x00000057b1557221 */ /* 0x000fc40000010100 */
[C---:B------:R-:W-:Y:S02]  /*86b0*/  FMUL.FTZ R102, R168.reuse, R100 ;  /* 0x00000064a8667220 */ /* 0x040fe40000410000 */
[C---:B------:R-:W-:Y:S02]  /*86c0*/  FADD.FTZ R74, -R177.reuse, R74 ;  /* 0x0000004ab14a7221 */ /* 0x040fe40000010100 */
[C---:B------:R-:W-:Y:S02]  /*86d0*/  FMUL.FTZ R100, R168.reuse, R95 ;  /* 0x0000005fa8647220 */ /* 0x040fe40000410000 */
[C---:B------:R-:W-:Y:S02]  /*86e0*/  FADD.FTZ R88, -R177.reuse, R91 ;  /* 0x0000005bb1587221 */ /* 0x040fe40000010100 */
[----:B------:R-:W-:Y:S02]  /*86f0*/  FMUL.FTZ R95, R168, R89 ;  /* 0x00000059a85f7220 */ /* 0x000fe40000410000 */
[----:B------:R-:W-:-:S02]  /*8700*/  FADD.FTZ R91, -R177, R86 ;  /* 0x00000056b15b7221 */ /* 0x000fc40000010100 */
[C---:B------:R-:W-:Y:S02]  /*8710*/  FMUL.FTZ R89, R168.reuse, R84 ;  /* 0x00000054a8597220 */ /* 0x040fe40000410000 */
[C---:B------:R-:W-:Y:S01]  /*8720*/  FADD.FTZ R86, -R177.reuse, R80 ;  /* 0x00000050b1567221 */ /* 0x040fe20000010100 */
[----:B------:R-:W3:Y:S01]  /*8730*/  LDL R84, [R1+0x5c] ;  /* 0x00005c0001547983 */ /* 0x000ee20000100800 */
[C---:B------:R-:W-:Y:S02]  /*8740*/  FMUL.FTZ R75, R168.reuse, R75 ;  /* 0x0000004ba84b7220 */ /* 0x040fe40000410000 */
[----:B------:R-:W-:Y:S02]  /*8750*/  FMUL.FTZ R97, R168, R92 ;  /* 0x0000005ca8617220 */ /* 0x000fe40000410000 */
[C---:B------:R-:W-:Y:S02]  /*8760*/  FADD.FTZ R87, -R177.reuse, R81 ;  /* 0x00000051b1577221 */ /* 0x040fe40000010100 */
[----:B------:R-:W-:-:S02]  /*8770*/  FADD.FTZ R80, -R177, R82 ;  /* 0x00000052b1507221 */ /* 0x000fc40000010100 */
[C---:B------:R-:W-:Y:S02]  /*8780*/  FMUL.FTZ R103, R168.reuse, R103 ;  /* 0x00000067a8677220 */ /* 0x040fe40000410000 */
[C---:B------:R-:W-:Y:S02]  /*8790*/  FMUL.FTZ R105, R168.reuse, R105 ;  /* 0x00000069a8697220 */ /* 0x040fe40000410000 */
[C---:B------:R-:W-:Y:S02]  /*87a0*/  FMUL.FTZ R74, R168.reuse, R74 ;  /* 0x0000004aa84a7220 */ /* 0x040fe40000410000 */
[----:B------:R-:W-:Y:S02]  /*87b0*/  FMUL.FTZ R92, R168, R85 ;  /* 0x00000055a85c7220 */ /* 0x000fe40000410000 */
[----:B------:R-:W-:Y:S01]  /*87c0*/  FADD.FTZ R177, -R177, R83 ;  /* 0x00000053b1b17221 */ /* 0x000fe20000010100 */
[----:B------:R-:W3:Y:S01]  /*87d0*/  LDL R85, [R1+0x50] ;  /* 0x0000500001557983 */ /* 0x000ee20000100800 */
[----:B------:R-:W-:-:S03]  /*87e0*/  IMAD.WIDE.U32 R76, R162, R116, c[0x0][0x210] ;  /* 0x00008400a24c7625 */ /* 0x000fc600078e0074 */
[----:B------:R-:W3:Y:S01]  /*87f0*/  LDL R162, [R1+0x38] ;  /* 0x0000380001a27983 */ /* 0x000ee20000100800 */
[----:B------:R-:W-:-:S04]  /*8800*/  IMAD.WIDE.U32 R78, R163, R116, c[0x0][0x208] ;  /* 0x00008200a34e7625 */ /* 0x000fc800078e0074 */
[----:B------:R-:W-:Y:S02]  /*8810*/  IMAD.WIDE.U32 R82, R163, R116, c[0x0][0x210] ;  /* 0x00008400a3527625 */ /* 0x000fe400078e0074 */
[----:B------:R-:W3:Y:S02]  /*8820*/  LDL R163, [R1+0x3c] ;  /* 0x00003c0001a37983 */ /* 0x000ee40000100800 */
[----:B------:R-:W-:Y:S02]  /*8830*/  FFMA.FTZ R59, R248, R114, R134 ;  /* 0x00000072f83b7223 */ /* 0x000fe40000010086 */
[----:B------:R-:W-:Y:S01]  /*8840*/  FFMA.FTZ R58, R247, R108, R136 ;  /* 0x0000006cf73a7223 */ /* 0x000fe20000010088 */
[----:B------:R-:W3:Y:S01]  /*8850*/  LDL R114, [R1+0xc] ;  /* 0x00000c0001727983 */ /* 0x000ee20000100800 */
[----:B----4-:R-:W-:Y:S02]  /*8860*/  FFMA.FTZ R57, R188, R107, R138 ;  /* 0x0000006bbc397223 */ /* 0x010fe4000001008a */
[----:B------:R-:W-:Y:S01]  /*8870*/  FFMA.FTZ R56, R181, R104, R140 ;  /* 0x00000068b5387223 */ /* 0x000fe2000001008c */
[----:B------:R-:W4:Y:S01]  /*8880*/  LDL R107, [R1+0x1c] ;  /* 0x00001c00016b7983 */ /* 0x000f220000100800 */
[----:B------:R-:W-:-:S02]  /*8890*/  FFMA.FTZ R64, R119, R102, R2 ;  /* 0x0000006677407223 */ /* 0x000fc40000010002 */
[----:B------:R-:W-:Y:S01]  /*88a0*/  FFMA.FTZ R60, R164, R102, R133 ;  /* 0x00000066a43c7223 */ /* 0x000fe20000010085 */
[----:B------:R-:W4:Y:S01]  /*88b0*/  LDL R119, [R1+0x44] ;  /* 0x0000440001777983 */ /* 0x000f220000100800 */
[----:B------:R-:W-:Y:S02]  /*88c0*/  FFMA.FTZ R71, R117, R75, R34 ;  /* 0x0000004b75477223 */ /* 0x000fe40000010022 */
[----:B------:R-:W-:Y:S01]  /*88d0*/  FMUL.FTZ R115, R168, R115 ;  /* 0x00000073a8737220 */ /* 0x000fe20000410000 */
[----:B------:R-:W4:Y:S01]  /*88e0*/  LDL R164, [R1+0x30] ;  /* 0x0000300001a47983 */ /* 0x000f220000100800 */
[----:B-----5:R-:W-:Y:S02]  /*88f0*/  FFMA.FTZ R70, R111, R74, R5 ;  /* 0x0000004a6f467223 */ /* 0x020fe40000010005 */
[-C--:B------:R-:W-:Y:S01]  /*8900*/  FFMA.FTZ R63, R178, R105.reuse, R30 ;  /* 0x00000069b23f7223 */ /* 0x080fe2000001001e */
[----:B------:R-:W5:Y:S01]  /*8910*/  LDL R117, [R1+0x40] ;  /* 0x0000400001757983 */ /* 0x000f620000100800 */
[----:B------:R-:W-:-:S02]  /*8920*/  FFMA.FTZ R67, R174, R105, R31 ;  /* 0x00000069ae437223 */ /* 0x000fc4000001001f */
[-C--:B------:R-:W-:Y:S01]  /*8930*/  FFMA.FTZ R62, R173, R103.reuse, R0 ;  /* 0x00000067ad3e7223 */ /* 0x080fe20000010000 */
        /* <DEDUP_REMOVED lines=8> */
[----:B------:R-:W5:Y:S04]  /*89c0*/  LDL R102, [R1+0x4] ;  /* 0x0000040001667983 */ /* 0x000f680000100800 */
[----:B------:R2:W-:Y:S02]  /*89d0*/  STG.E.128 [R76.64], R56 ;  /* 0x000000384c007986 */ /* 0x0005e4000c101d04 */
[----:B--2---:R-:W-:-:S02]  /*89e0*/  FFMA.FTZ R58, R101, R115, R9 ;  /* 0x00000073653a7223 */ /* 0x004fc40000010009 */
[----:B------:R-:W2:Y:S01]  /*89f0*/  LDL R101, [R1] ;  /* 0x0000000001657983 */ /* 0x000ea20000100800 */
[C---:B------:R-:W-:Y:S02]  /*8a00*/  FMUL.FTZ R106, R168.reuse, R106 ;  /* 0x0000006aa86a7220 */ /* 0x040fe40000410000 */
[C---:B------:R-:W-:Y:S02]  /*8a10*/  FMUL.FTZ R109, R168.reuse, R109 ;  /* 0x0000006da86d7220 */ /* 0x040fe40000410000 */
[C---:B------:R-:W-:Y:S02]  /*8a20*/  FMUL.FTZ R96, R168.reuse, R88 ;  /* 0x00000058a8607220 */ /* 0x040fe40000410000 */
[C---:B------:R-:W-:Y:S02]  /*8a30*/  FMUL.FTZ R88, R168.reuse, R80 ;  /* 0x00000050a8587220 */ /* 0x040fe40000410000 */
[C---:B------:R-:W-:Y:S02]  /*8a40*/  FMUL.FTZ R110, R168.reuse, R110 ;  /* 0x0000006ea86e7220 */ /* 0x040fe40000410000 */
[----:B------:R-:W-:-:S02]  /*8a50*/  FMUL.FTZ R113, R168, R113 ;  /* 0x00000071a8717220 */ /* 0x000fc40000410000 */
[----:B------:R-:W-:Y:S02]  /*8a60*/  FMUL.FTZ R118, R168, R118 ;  /* 0x00000076a8767220 */ /* 0x000fe40000410000 */
[----:B------:R-:W-:Y:S01]  /*8a70*/  IMAD.WIDE.U32 R80, R166, R116, c[0x0][0x208] ;  /* 0x00008200a6507625 */ /* 0x000fe200078e0074 */
[----:B------:R0:W-:Y:S03]  /*8a80*/  STG.E.128 [R78.64], R60 ;  /* 0x0000003c4e007986 */ /* 0x0001e6000c101d04 */
[----:B------:R-:W-:Y:S02]  /*8a90*/  FFMA.FTZ R68, R68, R106, R4 ;  /* 0x0000006a44447223 */ /* 0x000fe40000010004 */
[----:B------:R-:W-:-:S04]  /*8aa0*/  IMAD.WIDE.U32 R166, R166, R116, c[0x0][0x210] ;  /* 0x00008400a6a67625 */ /* 0x000fc800078e0074 */
[-C--:B---3--:R-:W-:Y:S02]  /*8ab0*/  FFMA.FTZ R69, R84, R109.reuse, R32 ;  /* 0x0000006d54457223 */ /* 0x088fe40000010020 */
[----:B------:R-:W-:Y:S02]  /*8ac0*/  FFMA.FTZ R73, R73, R109, R33 ;  /* 0x0000006d49497223 */ /* 0x000fe40000010021 */
[----:B------:R-:W-:Y:S01]  /*8ad0*/  FFMA.FTZ R72, R72, R106, R6 ;  /* 0x0000006a48487223 */ /* 0x000fe20000010006 */
[----:B------:R-:W-:Y:S01]  /*8ae0*/  STG.E.128 [R82.64], R64 ;  /* 0x0000004052007986 */ /* 0x000fe2000c101d04 */
[----:B------:R-:W-:-:S03]  /*8af0*/  IMAD.WIDE.U32 R76, R160, R116, c[0x0][0x208] ;  /* 0x00008200a04c7625 */ /* 0x000fc600078e0074 */
[----:B------:R1:W-:Y:S01]  /*8b00*/  STG.E.128 [R80.64], R68 ;  /* 0x0000004450007986 */ /* 0x0003e2000c101d04 */
[----:B------:R-:W-:Y:S02]  /*8b10*/  FFMA.FTZ R59, R169, R118, R38 ;  /* 0x00000076a93b7223 */ /* 0x000fe40000010026 */
[----:B0-----:R-:W-:-:S04]  /*8b20*/  IMAD.WIDE.U32 R78, R160, R116, c[0x0][0x210] ;  /* 0x00008400a04e7625 */ /* 0x001fc800078e0074 */
[----:B------:R-:W-:Y:S02]  /*8b30*/  FFMA.FTZ R74, R85, R74, R7 ;  /* 0x0000004a554a7223 */ /* 0x000fe40000010007 */
[----:B------:R-:W-:Y:S02]  /*8b40*/  FFMA.FTZ R63, R165, R118, R39 ;  /* 0x00000076a53f7223 */ /* 0x000fe40000010027 */
[----:B------:R-:W-:Y:S01]  /*8b50*/  FFMA.FTZ R61, R162, R113, R37 ;  /* 0x00000071a23d7223 */ /* 0x000fe20000010025 */
[----:B------:R0:W-:Y:S01]  /*8b60*/  STG.E.128 [R166.64], R72 ;  /* 0x00000048a6007986 */ /* 0x0001e2000c101d04 */
[C---:B------:R-:W-:Y:S02]  /*8b70*/  FMUL.FTZ R90, R168.reuse, R90 ;  /* 0x0000005aa85a7220 */ /* 0x040fe40000410000 */
[----:B------:R-:W-:Y:S02]  /*8b80*/  FMUL.FTZ R91, R168, R91 ;  /* 0x0000005ba85b7220 */ /* 0x000fe40000410000 */
[----:B------:R-:W-:-:S02]  /*8b90*/  FFMA.FTZ R57, R163, R113, R36 ;  /* 0x00000071a3397223 */ /* 0x000fc40000010024 */
[----:B-1----:R-:W-:Y:S01]  /*8ba0*/  IMAD.WIDE.U32 R80, R161, R116, c[0x0][0x208] ;  /* 0x00008200a1507625 */ /* 0x002fe200078e0074 */
[----:B------:R-:W-:-:S03]  /*8bb0*/  HFMA2.MMA R251, -RZ, RZ, 0, 2.384185791015625e-07 ;  /* 0x00000004fffb7435 */ /* 0x000fc600000001ff */
[----:B------:R-:W-:Y:S02]  /*8bc0*/  FFMA.FTZ R67, R114, R100, R42 ;  /* 0x0000006472437223 */ /* 0x000fe4000001002a */
[----:B------:R-:W-:-:S04]  /*8bd0*/  IMAD.WIDE.U32 R82, R161, R116, c[0x0][0x210] ;  /* 0x00008400a1527625 */ /* 0x000fc800078e0074 */
[----:B----4-:R-:W-:Y:S02]  /*8be0*/  FFMA.FTZ R56, R119, R110, R8 ;  /* 0x0000006e77387223 */ /* 0x010fe40000010008 */
[----:B------:R-:W-:Y:S02]  /*8bf0*/  FFMA.FTZ R65, R107, R98, R40 ;  /* 0x000000626b417223 */ /* 0x000fe40000010028 */
[----:B------:R-:W-:Y:S02]  /*8c00*/  FFMA.FTZ R62, R164, R115, R11 ;  /* 0x00000073a43e7223 */ /* 0x000fe4000001000b */
[----:B-----5:R-:W-:Y:S01]  /*8c10*/  FFMA.FTZ R60, R117, R110, R10 ;  /* 0x0000006e753c7223 */ /* 0x020fe2000001000a */
[----:B------:R1:W-:Y:S01]  /*8c20*/  STG.E.128 [R76.64], R56 ;  /* 0x000000384c007986 */ /* 0x0003e2000c101d04 */
[----:B------:R-:W-:Y:S02]  /*8c30*/  FMUL.FTZ R86, R168, R86 ;  /* 0x00000056a8567220 */ /* 0x000fe40000410000 */
[----:B------:R-:W-:-:S02]  /*8c40*/  FFMA.FTZ R66, R111, R99, R13 ;  /* 0x000000636f427223 */ /* 0x000fc4000001000d */
[----:B------:R-:W-:Y:S02]  /*8c50*/  FMUL.FTZ R87, R168, R87 ;  /* 0x00000057a8577220 */ /* 0x000fe40000410000 */
[----:B------:R-:W-:Y:S02]  /*8c60*/  FFMA.FTZ R64, R104, R97, R12 ;  /* 0x0000006168407223 */ /* 0x000fe4000001000c */
[----:B------:R-:W-:Y:S01]  /*8c70*/  IMAD.WIDE.U32 R84, R142, R116, c[0x0][0x208] ;  /* 0x000082008e547625 */ /* 0x000fe200078e0074 */
[----:B------:R3:W-:Y:S03]  /*8c80*/  STG.E.128 [R78.64], R60 ;  /* 0x0000003c4e007986 */ /* 0x0007e6000c101d04 */
[----:B------:R-:W-:Y:S02]  /*8c90*/  FFMA.FTZ R71, R112, R100, R43 ;  /* 0x0000006470477223 */ /* 0x000fe4000001002b */
[----:B------:R-:W-:-:S02]  /*8ca0*/  FFMA.FTZ R70, R108, R99, R15 ;  /* 0x000000636c467223 */ /* 0x000fc4000001000f */
[----:B0-----:R-:W-:Y:S02]  /*8cb0*/  FFMA.FTZ R75, R243, R96, R122 ;  /* 0x00000060f34b7223 */ /* 0x001fe4000001007a */
[----:B------:R-:W-:Y:S02]  /*8cc0*/  FFMA.FTZ R69, R105, R98, R41 ;  /* 0x0000006269457223 */ /* 0x000fe40000010029 */
[----:B------:R-:W-:Y:S02]  /*8cd0*/  FFMA.FTZ R74, R245, R95, R17 ;  /* 0x0000005ff54a7223 */ /* 0x000fe40000010011 */
[----:B------:R-:W-:Y:S02]  /*8ce0*/  FFMA.FTZ R68, R103, R97, R14 ;  /* 0x0000006167447223 */ /* 0x000fe4000001000e */
[----:B------:R-:W-:Y:S02]  /*8cf0*/  FFMA.FTZ R73, R252, R94, R120 ;  /* 0x0000005efc497223 */ /* 0x000fe40000010078 */
[----:B------:R-:W-:-:S02]  /*8d00*/  FFMA.FTZ R72, R102, R93, R16 ;  /* 0x0000005d66487223 */ /* 0x000fc40000010010 */
[----:B------:R-:W-:Y:S01]  /*8d10*/  FMUL.FTZ R168, R168, R177 ;  /* 0x000000b1a8a87220 */ /* 0x000fe20000410000 */
[----:B------:R0:W-:Y:S01]  /*8d20*/  STG.E.128 [R80.64], R64 ;  /* 0x0000004050007986 */ /* 0x0001e2000c101d04 */
[----:B-1----:R-:W-:-:S04]  /*8d30*/  IMAD.WIDE.U32 R76, R142, R116, c[0x0][0x210] ;  /* 0x000084008e4c7625 */ /* 0x002fc800078e0074 */
[----:B------:R-:W-:Y:S02]  /*8d40*/  FFMA.FTZ R59, R242, R96, R123 ;  /* 0x00000060f23b7223 */ /* 0x000fe4000001007b */
[----:B------:R-:W-:Y:S02]  /*8d50*/  FFMA.FTZ R58, R244, R95, R19 ;  /* 0x0000005ff43a7223 */ /* 0x000fe40000010013 */
[----:B------:R-:W-:Y:S01]  /*8d60*/  FFMA.FTZ R57, R246, R94, R121 ;  /* 0x0000005ef6397223 */ /* 0x000fe20000010079 */
[----:B------:R1:W-:Y:S01]  /*8d70*/  STG.E.128 [R82.64], R68 ;  /* 0x0000004452007986 */ /* 0x0003e2000c101d04 */
[----:B---3--:R-:W-:-:S04]  /*8d80*/  IMAD.WIDE.U32 R78, R143, R116, c[0x0][0x208] ;  /* 0x000082008f4e7625 */ /* 0x008fc800078e0074 */
[----:B------:R-:W-:Y:S02]  /*8d90*/  FFMA.FTZ R63, R235, R92, R126 ;  /* 0x0000005ceb3f7223 */ /* 0x000fe4000001007e */
[----:B------:R-:W-:Y:S02]  /*8da0*/  FFMA.FTZ R62, R237, R91, R21 ;  /* 0x0000005bed3e7223 */ /* 0x000fe40000010015 */
[----:B------:R-:W-:Y:S02]  /*8db0*/  FFMA.FTZ R61, R239, R90, R124 ;  /* 0x0000005aef3d7223 */ /* 0x000fe4000001007c */
[----:B------:R-:W-:Y:S01]  /*8dc0*/  FFMA.FTZ R60, R241, R89, R20 ;  /* 0x00000059f13c7223 */ /* 0x000fe20000010014 */
[----:B------:R3:W-:Y:S01]  /*8dd0*/  STG.E.128 [R84.64], R72 ;  /* 0x0000004854007986 */ /* 0x0007e2000c101d04 */
[----:B0-----:R-:W-:-:S04]  /*8de0*/  IMAD.WIDE.U32 R80, R143, R116, c[0x0][0x210] ;  /* 0x000084008f507625 */ /* 0x001fc800078e0074 */
[----:B------:R-:W-:Y:S02]  /*8df0*/  FFMA.FTZ R67, R234, R92, R127 ;  /* 0x0000005cea437223 */ /* 0x000fe4000001007f */
[----:B------:R-:W-:Y:S02]  /*8e00*/  FFMA.FTZ R66, R236, R91, R23 ;  /* 0x0000005bec427223 */ /* 0x000fe40000010017 */
[----:B------:R-:W-:Y:S02]  /*8e10*/  FFMA.FTZ R65, R238, R90, R125 ;  /* 0x0000005aee417223 */ /* 0x000fe4000001007d */
[----:B------:R-:W-:Y:S02]  /*8e20*/  FFMA.FTZ R64, R240, R89, R22 ;  /* 0x00000059f0407223 */ /* 0x000fe40000010016 */
[----:B-1----:R-:W-:-:S04]  /*8e30*/  IMAD.WIDE.U32 R82, R144, R116, c[0x0][0x208] ;  /* 0x0000820090527625 */ /* 0x002fc800078e0074 */
[----:B------:R-:W-:Y:S02]  /*8e40*/  FFMA.FTZ R71, R227, R168, R130 ;  /* 0x000000a8e3477223 */ /* 0x000fe40000010082 */
[----:B------:R-:W-:Y:S02]  /*8e50*/  FFMA.FTZ R70, R229, R88, R25 ;  /* 0x00000058e5467223 */ /* 0x000fe40000010019 */
[----:B------:R-:W-:Y:S02]  /*8e60*/  FFMA.FTZ R69, R231, R87, R128 ;  /* 0x00000057e7457223 */ /* 0x000fe40000010080 */
[----:B------:R-:W-:Y:S02]  /*8e70*/  FFMA.FTZ R68, R233, R86, R24 ;  /* 0x00000056e9447223 */ /* 0x000fe40000010018 */
[----:B------:R-:W-:-:S04]  /*8e80*/  IMAD.WIDE.U32 R116, R144, R116, c[0x0][0x210] ;  /* 0x0000840090747625 */ /* 0x000fc800078e0074 */
[----:B---3--:R-:W-:Y:S02]  /*8e90*/  FFMA.FTZ R75, R226, R168, R131 ;  /* 0x000000a8e24b7223 */ /* 0x008fe40000010083 */
[----:B------:R-:W-:Y:S02]  /*8ea0*/  FFMA.FTZ R74, R228, R88, R27 ;  /* 0x00000058e44a7223 */ /* 0x000fe4000001001b */
[----:B------:R-:W-:Y:S02]  /*8eb0*/  FFMA.FTZ R73, R230, R87, R129 ;  /* 0x00000057e6497223 */ /* 0x000fe40000010081 */
[----:B------:R-:W-:Y:S02]  /*8ec0*/  FFMA.FTZ R72, R232, R86, R26 ;  /* 0x00000056e8487223 */ /* 0x000fe4000001001a */
[----:B------:R-:W-:-:S05]  /*8ed0*/  IMAD R132, R251, c[0x0][0x160], R132 ;  /* 0x00005800fb847a24 */ /* 0x000fca00078e0284 */
[----:B------:R-:W-:Y:S01]  /*8ee0*/  ISETP.GE.AND P1, PT, R132, c[0x0][0x164], PT ;  /* 0x0000590084007a0c */ /* 0x000fe20003f26270 */
[----:B--2---:R-:W-:-:S05]  /*8ef0*/  FFMA.FTZ R56, R101, R93, R18 ;  /* 0x0000005d65387223 */ /* 0x004fca0000010012 */
[----:B------:R0:W-:Y:S04]  /*8f00*/  STG.E.128 [R76.64], R56 ;  /* 0x000000384c007986 */ /* 0x0001e8000c101d04 */
[----:B------:R0:W-:Y:S04]  /*8f10*/  STG.E.128 [R78.64], R60 ;  /* 0x0000003c4e007986 */ /* 0x0001e8000c101d04 */
[----:B------:R0:W-:Y:S04]  /*8f20*/  STG.E.128 [R80.64], R64 ;  /* 0x0000004050007986 */ /* 0x0001e8000c101d04 */
[----:B------:R0:W-:Y:S04]  /*8f30*/  STG.E.128 [R82.64], R68 ;  /* 0x0000004452007986 */ /* 0x0001e8000c101d04 */
[----:B------:R0:W-:Y:S02]  /*8f40*/  STG.E.128 [R116.64], R72 ;  /* 0x0000004874007986 */ /* 0x0001e4000c101d04 */
[----:B0-----:R-:W-:Y:S01]  /*8f50*/  @P1 CALL.REL.NOINC `(.L_x_41783) ;  /* 0x0000001000001944 */ /* 0x001fe20003c00000 */
[----:B------:R-:W-:Y:S05]  /*8f60*/  BRA `(.L_x_41784) ;  /* 0xffffa08000007947 */ /* 0x000fea000383ffff */
.L_x_41783:
[----:B------:R-:W-:Y:S05]  /*8f70*/  EXIT ;  /* 0x000000000000794d */ /* 0x000fea0003800000 */
.L_x_41781:
[----:B------:R-:W-:Y:S01]  /*8f80*/  HFMA2.MMA R248, -RZ, RZ, 0, 1.847743988037109375e-06 ;  /* 0x0000001ffff87435 */ /* 0x000fe200000001ff */
[----:B------:R-:W-:-:S02]  /*8f90*/  MOV R168, 0x1 ;  /* 0x0000000100a87802 */ /* 0x000fc40000000f00 */
[----:B------:R-:W-:Y:S02]  /*8fa0*/  MOV R165, 0xffffffff ;  /* 0xffffffff00a57802 */ /* 0x000fe40000000f00 */
[----:B------:R-:W-:Y:S02]  /*8fb0*/  MOV R164, 0x8fd0 ;  /* 0x00008fd000a47802 */ /* 0x000fe40000000f00 */
[----:B------:R-:W-:Y:S05]  /*8fc0*/  CALL.REL.NOINC `($__internal_65_$__cuda_sm70_shflsync_bfly_p) ;  /* 0x00000b8000007944 */ /* 0x000fea0003c00000 */
[----:B-1----:R-:W-:Y:S05]  /*8fd0*/  BRA `(.L_x_41785) ;  /* 0xffffda3000007947 */ /* 0x002fea000383ffff */
.L_x_41782:
[----:B------:R-:W-:Y:S01]  /*8fe0*/  HFMA2.MMA R168, -RZ, RZ, 0, 1.1920928955078125e-07 ;  /* 0x00000002ffa87435 */ /* 0x000fe200000001ff */
[----:B------:R-:W-:Y:S02]  /*8ff0*/  MOV R248, 0x1f ;  /* 0x0000001f00f87802 */ /* 0x000fe40000000f00 */
[----:B------:R-:W-:Y:S02]  /*9000*/  MOV R165, 0xffffffff ;  /* 0xffffffff00a57802 */ /* 0x000fe40000000f00 */
[----:B------:R-:W-:Y:S02]  /*9010*/  MOV R164, 0x9030 ;  /* 0x0000903000a47802 */ /* 0x000fe40000000f00 */
[----:B------:R-:W-:Y:S05]  /*9020*/  CALL.REL.NOINC `($__internal_65_$__cuda_sm70_shflsync_bfly_p) ;  /* 0x00000b2000007944 */ /* 0x000fea0003c00000 */
[----:B-1----:R-:W-:Y:S01]  /*9030*/  FADD.FTZ R177, R177, R168 ;  /* 0x000000a8b1b17221 */ /* 0x002fe20000010000 */
[----:B------:R-:W-:Y:S01]  /*9040*/  HFMA2.MMA R168, -RZ, RZ, 0, 2.384185791015625e-07 ;  /* 0x00000004ffa87435 */ /* 0x000fe200000001ff */
[----:B------:R-:W-:Y:S02]  /*9050*/  MOV R248, 0x1f ;  /* 0x0000001f00f87802 */ /* 0x000fe40000000f00 */
[----:B------:R-:W-:-:S02]  /*9060*/  MOV R165, 0xffffffff ;  /* 0xffffffff00a57802 */ /* 0x000fc40000000f00 */
[----:B------:R-:W-:Y:S02]  /*9070*/  MOV R164, 0x9090 ;  /* 0x0000909000a47802 */ /* 0x000fe40000000f00 */
[----:B------:R-:W-:Y:S05]  /*9080*/  CALL.REL.NOINC `($__internal_65_$__cuda_sm70_shflsync_bfly_p) ;  /* 0x00000ac000007944 */ /* 0x000fea0003c00000 */
[----:B-1----:R-:W-:Y:S01]  /*9090*/  FADD.FTZ R177, R177, R168 ;  /* 0x000000a8b1b17221 */ /* 0x002fe20000010000 */
[----:B------:R-:W-:Y:S01]  /*90a0*/  HFMA2.MMA R168, -RZ, RZ, 0, 4.76837158203125e-07 ;  /* 0x00000008ffa87435 */ /* 0x000fe200000001ff */
[----:B------:R-:W-:Y:S02]  /*90b0*/  MOV R248, 0x1f ;  /* 0x0000001f00f87802 */ /* 0x000fe40000000f00 */
[----:B------:R-:W-:Y:S02]  /*90c0*/  MOV R165, 0xffffffff ;  /* 0xffffffff00a57802 */ /* 0x000fe40000000f00 */
[----:B------:R-:W-:Y:S02]  /*90d0*/  MOV R164, 0x90f0 ;  /* 0x000090f000a47802 */ /* 0x000fe40000000f00 */
[----:B------:R-:W-:Y:S05]  /*90e0*/  CALL.REL.NOINC `($__internal_65_$__cuda_sm70_shflsync_bfly_p) ;  /* 0x00000a6000007944 */ /* 0x000fea0003c00000 */
[----:B-1----:R-:W-:Y:S01]  /*90f0*/  FADD.FTZ R177, R177, R168 ;  /* 0x000000a8b1b17221 */ /* 0x002fe20000010000 */
[----:B------:R-:W-:Y:S01]  /*9100*/  HFMA2.MMA R168, -RZ, RZ, 0, 9.5367431640625e-07 ;  /* 0x00000010ffa87435 */ /* 0x000fe200000001ff */
[----:B------:R-:W-:Y:S02]  /*9110*/  MOV R248, 0x1f ;  /* 0x0000001f00f87802 */ /* 0x000fe40000000f00 */
[----:B------:R-:W-:-:S02]  /*9120*/  MOV R165, 0xffffffff ;  /* 0xffffffff00a57802 */ /* 0x000fc40000000f00 */
[----:B------:R-:W-:Y:S02]  /*9130*/  MOV R164, 0x9150 ;  /* 0x0000915000a47802 */ /* 0x000fe40000000f00 */
[----:B------:R-:W-:Y:S05]  /*9140*/  CALL.REL.NOINC `($__internal_65_$__cuda_sm70_shflsync_bfly_p) ;  /* 0x00000a0000007944 */ /* 0x000fea0003c00000 */
        /* <DEDUP_REMOVED lines=134> */
[----:B------:R-:W-:Y:S05]  /*99b0*/  CALL.REL.NOINC `($__internal_65_$__cuda_sm70_shflsync_bfly_p) ;  /* 0x0000019000007944 */ /* 0x000fea0003c00000 */
[----:B-1----:R-:W-:Y:S01]  /*99c0*/  FADD.FTZ R177, R177, R168 ;  /* 0x000000a8b1b17221 */ /* 0x002fe20000010000 */
        /* <DEDUP_REMOVED lines=23> */
[----:B-1----:R-:W-:Y:S05]  /*9b40*/  BRA `(.L_x_41786) ;  /* 0xffffd80000007947 */ /* 0x002fea000383ffff */
        .weak           $__internal_65_$__cuda_sm70_shflsync_bfly_p
        .type           $__internal_65_$__cuda_sm70_shflsync_bfly_p,@function
        .size           $__internal_65_$__cuda_sm70_shflsync_bfly_p,(.L_x_52483 - $__internal_65_$__cuda_sm70_shflsync_bfly_p)
$__internal_65_$__cuda_sm70_shflsync_bfly_p:
[----:B------:R-:W-:Y:S04]  /*9b50*/  WARPSYNC R165 ;  /* 0x000000a500007348 */ /* 0x000fe80003800000 */
[----:B------:R0:W1:Y:S02]  /*9b60*/  SHFL.BFLY PT, R168, R177, R168, R248 ;  /* 0x0c0000a8b1a87389 */ /* 0x00006400000e00f8 */
[----:B0-----:R-:W-:-:S06]  /*9b70*/  HFMA2.MMA R165, -RZ, RZ, 0, 0 ;  /* 0x00000000ffa57435 */ /* 0x001fcc00000001ff */
[----:B------:R-:W-:Y:S05]  /*9b80*/  RET.REL.NODEC R164 `(_ZN10layer_norm31ln_parallel_residual_fwd_kernelINS_13Kernel_traitsI6__halfffffjLj2048ELj1ELj4ELj1ELj16ENS_18Kernel_traits_baseILj2048ES2_ffffjLj128EEEEELb0ELb0ELb1EEEvNS_9FwdParamsE) ;  /* 0xffff6470a4007950 */ /* 0x000fea0003c3ffff */
.L_x_41787:
        /* <DEDUP_REMOVED lines=15> */
.L_x_52483:


//--------------------- .text._ZN10layer_norm31ln_parallel_residual_fwd_kernelINS_13Kernel_traitsI6__halfffffjLj2048ELj1ELj4ELj1ELj16ENS_18Kernel_traits_baseILj2048ES2_ffffjLj128EEEEELb0ELb1ELb0EEEvNS_9FwdParamsE --------------------------
	.section	.text._ZN10layer_norm31ln_parallel_residual_fwd_kernelINS_13Kernel_traitsI6__halfffffjLj2048ELj1ELj4ELj1ELj16ENS_18Kernel_traits_baseILj2048ES2_ffffjLj128EEEEELb0ELb1ELb0EEEvNS_9FwdParamsE,"ax",@progbits
	.sectioninfo	@"SHI_REGISTERS=222"
	.align	128
        .global         _ZN10layer_norm31ln_parallel_residual_fwd_kernelINS_13Kernel_traitsI6__halfffffjLj2048ELj1ELj4ELj1ELj16ENS_18Kernel_traits_baseILj2048ES2_ffffjLj128EEEEELb0ELb1ELb0EEEvNS_9FwdParamsE
        .type           _ZN10layer_norm31ln_parallel_residual_fwd_kernelINS_13Kernel_traitsI6__halfffffjLj2048ELj1ELj4ELj1ELj16ENS_18Kernel_traits_baseILj2048ES2_ffffjLj128EEEEELb0ELb1ELb0EEEvNS_9FwdParamsE,@function
        .size           _ZN10layer_norm31ln_parallel_residual_fwd_kernelINS_13Kernel_traitsI6__halfffffjLj2048ELj1ELj4ELj1ELj16ENS_18Kernel_traits_baseILj2048ES2_ffffjLj128EEEEELb0ELb1ELb0EEEvNS_9FwdParamsE,(.L_x_52484 - _ZN10layer_norm31ln_parallel_residual_fwd_kernelINS_13Kernel_traitsI6__halfffffjLj2048ELj1ELj4ELj1ELj16ENS_18Kernel_traits_baseILj2048ES2_ffffjLj128EEEEELb0ELb1ELb0EEEvNS_9FwdParamsE)
        .other          _ZN10layer_norm31ln_parallel_residual_fwd_kernelINS_13Kernel_traitsI6__halfffffjLj2048ELj1ELj4ELj1ELj16ENS_18Kernel_traits_baseILj2048ES2_ffffjLj128EEEEELb0ELb1ELb0EEEvNS_9FwdParamsE,@"STO_CUDA_ENTRY STV_DEFAULT"
_ZN10layer_norm31ln_parallel_residual_fwd_kernelINS_13Kernel_traitsI6__halfffffjLj2048ELj1ELj4ELj1ELj16ENS_18Kernel_traits_baseILj2048ES2_ffffjLj128EEEEELb0ELb1ELb0EEEvNS_9FwdParamsE:
.text._ZN10layer_norm31ln_parallel_residual_fwd_kernelINS_13Kernel_traitsI6__halfffffjLj2048ELj1ELj4ELj1ELj16ENS_18Kernel_traits_baseILj2048ES2_ffffjLj128EEEEELb0ELb1ELb0EEEvNS_9FwdParamsE:
        /* <DEDUP_REMOVED lines=26> */
[----:B------:R-:W-:-:S03]  /*01a0*/  HFMA2.MMA R3, -RZ, RZ, 0, 4.76837158203125e-07 ;  /* 0x00000008ff037435 */ /* 0x000fc600000001ff */
[----:B------:R-:W-:-:S13]  /*01b0*/  ISETP.NE.AND.EX P0, PT, RZ, c[0x0][0x21c], PT, P0 ;  /* 0x00008700ff007a0c */ /* 0x000fda0003f05300 */
[----:B------:R-:W-:-:S04]  /*01c0*/  @P0 LEA R4, P2, R0, c[0x0][0x218], 0x3 ;  /* 0x0000860000040a11 */ /* 0x000fc800078418ff */
[C---:B------:R-:W-:Y:S01]  /*01d0*/  @P0 LEA.HI.X R5, R0.reuse, c[0x0][0x21c], RZ, 0x3, P2 ;  /* 0x0000870000050a11 */ /* 0x040fe200010f1cff */
[----:B------:R-:W-:-:S04]  /*01e0*/  IMAD.WIDE.U32 R2, R0, R3, c[0x0][0x1b0] ;  /* 0x00006c0000027625 */ /* 0x000fc800078e0003 */
[----:B------:R0:W5:Y:S04]  /*01f0*/  @P0 LDG.E.64 R206, [R4.64] ;  /* 0x0000000404ce0981 */ /* 0x000168000c1e1b00 */
[----:B------:R0:W5:Y:S01]  /*0200*/  LDG.E.64 R6, [R2.64] ;  /* 0x0000000402067981 */ /* 0x000162000c1e1b00 */
[----:B------:R-:W-:Y:S01]  /*0210*/  LOP3.LUT R0, R0, 0x20, RZ, 0xfc, !PT ;  /* 0x0000002000007812 */ /* 0x000fe200078efcff */
[----:B------:R-:W-:Y:S02]  /*0220*/  @!P0 CS2R R206, SRZ ;  /* 0x0000000000ce8805 */ /* 0x000fe4000001ff00 */
.L_x_41789:
[----:B01----:R-:W-:Y:S05]  /*0230*/  BSYNC B0 ;  /* 0x0000000000007941 */ /* 0x003fea0003800000 */
.L_x_41788:
[----:B------:R-:W-:Y:S01]  /*0240*/  BSSY B0, `(.L_x_41790) ;  /* 0x000000c000007945 */ /* 0x000fe20003800000 */
[----:B------:R-:W-:Y:S05]  /*0250*/  @!P6 BRA `(.L_x_41791) ;  /* 0x000000a00000e947 */ /* 0x000fea0003800000 */
[----:B------:R-:W-:Y:S01]  /*0260*/  ISETP.NE.U32.AND P0, PT, RZ, c[0x0][0x218], PT ;  /* 0x00008600ff007a0c */ /* 0x000fe20003f05070 */
[----:B------:R-:W-:-:S03]  /*0270*/  IMAD.MOV.U32 R5, RZ, RZ, 0x8 ;  /* 0x00000008ff057424 */ /* 0x000fc600078e00ff */
[----:B------:R-:W-:Y:S01]  /*0280*/  ISETP.NE.AND.EX P0, PT, RZ, c[0x0][0x21c], PT, P0 ;  /* 0x00008700ff007a0c */ /* 0x000fe20003f05300 */
[----:B------:R-:W-:-:S05]  /*0290*/  IMAD.WIDE.U32 R4, R0, R5, c[0x0][0x1b0] ;  /* 0x00006c0000047625 */ /* 0x000fca00078e0005 */
[----:B------:R0:W5:Y:S07]  /*02a0*/  LDG.E.64 R8, [R4.64] ;  /* 0x0000000404087981 */ /* 0x00016e000c1e1b00 */
[----:B------:R-:W-:-:S04]  /*02b0*/  @P0 LEA R2, P2, R0, c[0x0][0x218], 0x3 ;  /* 0x0000860000020a11 */ /* 0x000fc800078418ff */
[----:B------:R-:W-:-:S05]  /*02c0*/  @P0 LEA.HI.X R3, R0, c[0x0][0x21c], RZ, 0x3, P2 ;  /* 0x0000870000030a11 */ /* 0x000fca00010f1cff */
[----:B------:R0:W5:Y:S01]  /*02d0*/  @P0 LDG.E.64 R198, [R2.64] ;  /* 0x0000000402c60981 */ /* 0x000162000c1e1b00 */
[----:B------:R-:W-:Y:S01]  /*02e0*/  IADD3 R0, R0, 0x20, RZ ;  /* 0x0000002000007810 */ /* 0x000fe20007ffe0ff */
[----:B------:R-:W-:Y:S02]  /*02f0*/  @!P0 CS2R R198, SRZ ;  /* 0x0000000000c68805 */ /* 0x000fe4000001ff00 */
.L_x_41791:
[----:B0-----:R-:W-:Y:S05]  /*0300*/  BSYNC B0 ;  /* 0x0000000000007941 */ /* 0x001fea0003800000 */
.L_x_41790:
[----:B------:R-:W-:Y:S01]  /*0310*/  BSSY B0, `(.L_x_41792) ;  /* 0x000000c000007945 */ /* 0x000fe20003800000 */
[----:B------:R-:W-:Y:S05]  /*0320*/  @!P5 BRA `(.L_x_41793) ;  /* 0x000000a00000d947 */ /* 0x000fea0003800000 */
[----:B------:R-:W-:Y:S02]  /*0330*/  ISETP.NE.U32.AND P0, PT, RZ, c[0x0][0x218], PT ;  /* 0x00008600ff007a0c */ /* 0x000fe40003f05070 */
[----:B------:R-:W-:Y:S02]  /*0340*/  MOV R5, 0x8 ;  /* 0x0000000800057802 */ /* 0x000fe40000000f00 */
[----:B------:R-:W-:-:S03]  /*0350*/  ISETP.NE.AND.EX P0, PT, RZ, c[0x0][0x21c], PT, P0 ;  /* 0x00008700ff007a0c */ /* 0x000fc60003f05300 */
[----:B------:R-:W-:-:S05]  /*0360*/  IMAD.WIDE.U32 R4, R0, R5, c[0x0][0x1b0] ;  /* 0x00006c0000047625 */ /* 0x000fca00078e0005 */
[----:B------:R0:W5:Y:S05]  /*0370*/  LDG.E.64 R10, [R4.64] ;  /* 0x00000004040a7981 */ /* 0x00016a000c1e1b00 */
[----:B------:R-:W-:-:S04]  /*0380*/  @P0 LEA R2, P2, R0, c[0x0][0x218], 0x3 ;  /* 0x0000860000020a11 */ /* 0x000fc800078418ff */
[----:B------:R-:W-:-:S05]  /*0390*/  @P0 LEA.HI.X R3, R0, c[0x0][0x21c], RZ, 0x3, P2 ;  /* 0x0000870000030a11 */ /* 0x000fca00010f1cff */
[----:B------:R0:W5:Y:S01]  /*03a0*/  @P0 LDG.E.64 R188, [R2.64] ;  /* 0x0000000402bc0981 */ /* 0x000162000c1e1b00 */
[----:B------:R-:W-:Y:S01]  /*03b0*/  IADD3 R0, R0, 0x20, RZ ;  /* 0x0000002000007810 */ /* 0x000fe20007ffe0ff */
[----:B------:R-:W-:Y:S02]  /*03c0*/  @!P0 CS2R R188, SRZ ;  /* 0x0000000000bc8805 */ /* 0x000fe4000001ff00 */
.L_x_41793:
[----:B0-----:R-:W-:Y:S05]  /*03d0*/  BSYNC B0 ;  /* 0x0000000000007941 */ /* 0x001fea0003800000 */
.L_x_41792:
[----:B------:R-:W-:Y:S01]  /*03e0*/  BSSY B0, `(.L_x_41794) ;  /* 0x000000c000007945 */ /* 0x000fe20003800000 */
[----:B------:R-:W-:Y:S05]  /*03f0*/  @!P4 BRA `(.L_x_41795) ;  /* 0x000000a00000c947 */ /* 0x000fea0003800000 */
[----:B------:R-:W-:Y:S01]  /*0400*/  ISETP.NE.U32.AND P0, PT, RZ, c[0x0][0x218], PT ;  /* 0x00008600ff007a0c */ /* 0x000fe20003f05070 */
[----:B------:R-:W-:-:S03]  /*0410*/  HFMA2.MMA R5, -RZ, RZ, 0, 4.76837158203125e-07 ;  /* 0x00000008ff057435 */ /* 0x000fc600000001ff */
[----:B------:R-:W-:-:S13]  /*0420*/  ISETP.NE.AND.EX P0, PT, RZ, c[0x0][0x21c], PT, P0 ;  /* 0x00008700ff007a0c */ /* 0x000fda0003f05300 */
[----:B------:R-:W-:-:S04]  /*0430*/  @P0 LEA R2, P2, R0, c[0x0][0x218], 0x3 ;  /* 0x0000860000020a11 */ /* 0x000fc800078418ff */
[C---:B------:R-:W-:Y:S01]  /*0440*/  @P0 LEA.HI.X R3, R0.reuse, c[0x0][0x21c], RZ, 0x3, P2 ;  /* 0x0000870000030a11 */ /* 0x040fe200010f1cff */
[----:B------:R-:W-:-:S04]  /*0450*/  IMAD.WIDE.U32 R4, R0, R5, c[0x0][0x1b0] ;  /* 0x00006c0000047625 */ /* 0x000fc800078e0005 */
[----:B------:R0:W5:Y:S04]  /*0460*/  @P0 LDG.E.64 R184, [R2.64] ;  /* 0x0000000402b80981 */ /* 0x000168000c1e1b00 */
[----:B------:R0:W5:Y:S01]  /*0470*/  LDG.E.64 R12, [R4.64] ;  /* 0x00000004040c7981 */ /* 0x000162000c1e1b00 */
[----:B------:R-:W-:Y:S01]  /*0480*/  IADD3 R0, R0, 0x20, RZ ;  /* 0x0000002000007810 */ /* 0x000fe20007ffe0ff */
[----:B------:R-:W-:Y:S02]  /*0490*/  @!P0 CS2R R184, SRZ ;  /* 0x0000000000b88805 */ /* 0x000fe4000001ff00 */
.L_x_41795:
[----:B0-----:R-:W-:Y:S05]  /*04a0*/  BSYNC B0 ;  /* 0x0000000000007941 */ /* 0x001fea0003800000 */
.L_x_41794:
        /* <DEDUP_REMOVED lines=12> */
.L_x_41797:
[----:B0-----:R-:W-:Y:S05]  /*0570*/  BSYNC B0 ;  /* 0x0000000000007941 */ /* 0x001fea0003800000 */
.L_x_41796:
        /* <DEDUP_REMOVED lines=15> */
.L_x_41799:
[----:B0-----:R-:W-:Y:S05]  /*0670*/  BSYNC B0 ;  /* 0x0000000000007941 */ /* 0x001fea0003800000 */
.L_x_41798:
        /* <DEDUP_REMOVED lines=10> */
[----:B------:R-:W-:-:S12]  /*0720*/  HFMA2.MMA R5, -RZ, RZ, 0, 4.76837158203125e-07 ;  /* 0x00000008ff057435 */ /* 0x000fd800000001ff */
[----:B------:R-:W-:-:S04]  /*0730*/  @P0 LEA R2, P2, R0, c[0x0][0x218], 0x3 ;  /* 0x0000860000020a11 */ /* 0x000fc800078418ff */
[C---:B------:R-:W-:Y:S01]  /*0740*/  @P0 LEA.HI.X R3, R0.reuse, c[0x0][0x21c], RZ, 0x3, P2 ;  /* 0x0000870000030a11 */ /* 0x040fe200010f1cff */
[----:B------:R-:W-:-:S04]  /*0750*/  IMAD.WIDE.U32 R4, R0, R5, c[0x0][0x1b0] ;  /* 0x00006c0000047625 */ /* 0x000fc800078e0005 */
[----:B------:R0:W5:Y:S04]  /*0760*/  @P0 LDG.E.64 R172, [R2.64] ;  /* 0x0000000402ac0981 */ /* 0x000168000c1e1b00 */
[----:B------:R0:W5:Y:S01]  /*0770*/  LDG.E.64 R18, [R4.64] ;  /* 0x0000000404127981 */ /* 0x000162000c1e1b00 */
[----:B------:R-:W-:Y:S01]  /*0780*/  IADD3 R0, R0, 0x20, RZ ;  /* 0x0000002000007810 */ /* 0x000fe20007ffe0ff */
[----:B------:R-:W-:Y:S02]  /*0790*/  @!P0 CS2R R172, SRZ ;  /* 0x0000000000ac8805 */ /* 0x000fe4000001ff00 */
.L_x_41801:
[----:B0-----:R-:W-:Y:S05]  /*07a0*/  BSYNC B0 ;  /* 0x0000000000007941 */ /* 0x001fea0003800000 */
.L_x_41800:
[----:B------:R-:W-:Y:S01]  /*07b0*/  ISETP.GE.U32.AND P0, PT, R210, 0x100, PT ;  /* 0x00000100d200780c */ /* 0x000fe20003f06070 */
[----:B------:R-:W-:Y:S01]  /*07c0*/  BSSY B0, `(.L_x_41802) ;  /* 0x000000e000007945 */ /* 0x000fe20003800000 */
[----:B------:R-:W-:-:S11]  /*07d0*/  LOP3.LUT R211, R211, 0xfff7ffff, RZ, 0xc0, !PT ;  /* 0xfff7ffffd3d37812 */ /* 0x000fd600078ec0ff */
[----:B------:R-:W-:Y:S01]  /*07e0*/  @P0 LOP3.LUT R211, R211, 0x80000, RZ, 0xfc, !PT ;  /* 0x00080000d3d30812 */ /* 0x000fe200078efcff */
[----:B------:R-:W-:Y:S05]  /*07f0*/  @!P0 BRA `(.L_x_41803) ;  /* 0x000000a000008947 */ /* 0x000fea0003800000 */
[----:B------:R-:W-:-:S04]  /*0800*/  ISETP.NE.U32.AND P0, PT, RZ, c[0x0][0x218], PT ;  /* 0x00008600ff007a0c */ /* 0x000fc80003f05070 */
[----:B------:R-:W-:Y:S01]  /*0810*/  ISETP.NE.AND.EX P0, PT, RZ, c[0x0][0x21c], PT, P0 ;  /* 0x00008700ff007a0c */ /* 0x000fe20003f05300 */
[----:B------:R-:W-:-:S04]  /*0820*/  IMAD.MOV.U32 R5, RZ, RZ, 0x8 ;  /* 0x00000008ff057424 */ /* 0x000fc800078e00ff */
[----:B------:R-:W-:-:S05]  /*0830*/  IMAD.WIDE.U32 R4, R0, R5, c[0x0][0x1b0] ;  /* 0x00006c0000047625 */ /* 0x000fca00078e0005 */
[----:B------:R0:W5:Y:S03]  /*0840*/  LDG.E.64 R20, [R4.64] ;  /* 0x0000000404147981 */ /* 0x000166000c1e1b00 */
[----:B------:R-:W-:-:S04]  /*0850*/  @P0 LEA R2, P2, R0, c[0x0][0x218], 0x3 ;  /* 0x0000860000020a11 */ /* 0x000fc800078418ff */
[----:B------:R-:W-:-:S05]  /*0860*/  @P0 LEA.HI.X R3, R0, c[0x0][0x21c], RZ, 0x3, P2 ;  /* 0x0000870000030a11 */ /* 0x000fca00010f1cff */
[----:B------:R0:W5:Y:S01]  /*0870*/  @P0 LDG.E.64 R168, [R2.64] ;  /* 0x0000000402a80981 */ /* 0x000162000c1e1b00 */
[----:B------:R-:W-:Y:S01]  /*0880*/  IADD3 R0, R0, 0x20, RZ ;  /* 0x0000002000007810 */ /* 0x000fe20007ffe0ff */
[----:B------:R-:W-:Y:S02]  /*0890*/  @!P0 CS2R R168, SRZ ;  /* 0x0000000000a88805 */ /* 0x000fe4000001ff00 */
.L_x_41803:
[----:B0-----:R-:W-:Y:S05]  /*08a0*/  BSYNC B0 ;  /* 0x0000000000007941 */ /* 0x001fea0003800000 */
.L_x_41802:
        /* <DEDUP_REMOVED lines=11> */
[----:B------:R0:W5:Y:S04]  /*0960*/  @P0 LDG.E.64 R164, [R2.64] ;  /* 0x0000000402a40981 */ /* 0x000168000c1e1b00 */
[----:B------:R0:W5:Y:S01]  /*0970*/  LDG.E.64 R22, [R4.64] ;  /* 0x0000000404167981 */ /* 0x000162000c1e1b00 */
[----:B------:R-:W-:Y:S01]  /*0980*/  IADD3 R0, R0, 0x20, RZ ;  /* 0x0000002000007810 */ /* 0x000fe20007ffe0ff */
[----:B------:R-:W-:Y:S02]  /*0990*/  @!P0 CS2R R164, SRZ ;  /* 0x0000000000a48805 */ /* 0x000fe4000001ff00 */
.L_x_41805:
[----:B0-----:R-:W-:Y:S05]  /*09a0*/  BSYNC B0 ;  /* 0x0000000000007941 */ /* 0x001fea0003800000 */
.L_x_41804:
[----:B------:R-:W-:Y:S01]  /*09b0*/  ISETP.GE.U32.AND P0, PT, R210, 0x140, PT ;  /* 0x00000140d200780c */ /* 0x000fe20003f06070 */
[----:B------:R-:W-:Y:S01]  /*09c0*/  BSSY B0, `(.L_x_41806) ;  /* 0x000000e000007945 */ /* 0x000fe20003800000 */
[----:B------:R-:W-:-:S11]  /*09d0*/  LOP3.LUT R211, R211, 0xfffdffff, RZ, 0xc0, !PT ;  /* 0xfffdffffd3d37812 */ /* 0x000fd600078ec0ff */
        /* <DEDUP_REMOVED lines=12> */
.L_x_41807:
[----:B0-----:R-:W-:Y:S05]  /*0aa0*/  BSYNC B0 ;  /* 0x0000000000007941 */ /* 0x001fea0003800000 */
.L_x_41806:
        /* <DEDUP_REMOVED lines=15> */
.L_x_41809:
[----:B0-----:R-:W-:Y:S05]  /*0ba0*/  BSYNC B0 ;  /* 0x0000000000007941 */ /* 0x001fea0003800000 */
.L_x_41808:
        /* <DEDUP_REMOVED lines=15> */
.L_x_41811:
[----:B0-----:R-:W-:Y:S05]  /*0ca0*/  BSYNC B0 ;  /* 0x0000000000007941 */ /* 0x001fea0003800000 */
.L_x_41810:
        /* <DEDUP_REMOVED lines=15> */
.L_x_41813:
[----:B0-----:R-:W-:Y:S05]  /*0da0*/  BSYNC B0 ;  /* 0x0000000000007941 */ /* 0x001fea0003800000 */
.L_x_41812:
        /* <DEDUP_REMOVED lines=15> */
.L_x_41815:
[----:B0-----:R-:W-:Y:S05]  /*0ea0*/  BSYNC B0 ;  /* 0x0000000000007941 */ /* 0x001fea0003800000 */
.L_x_41814:
        /* <DEDUP_REMOVED lines=15> */
.L_x_41817:
[----:B0-----:R-:W-:Y:S05]  /*0fa0*/  BSYNC B0 ;  /* 0x0000000000007941 */ /* 0x001fea0003800000 */
.L_x_41816:
        /* <DEDUP_REMOVED lines=8> */
[----:B------:R-:W-:-:S06]  /*1030*/  IMAD.WIDE.U32 R2, R0, R3, c[0x0][0x1b0] ;  /* 0x00006c0000027625 */ /* 0x000fcc00078e0003 */
[----:B------:R-:W5:Y:S02]  /*1040*/  LDG.E.64 R2, [R2.64] ;  /* 0x0000000402027981 */ /* 0x000f64000c1e1b00 */
[----:B------:R-:W-:-:S04]  /*1050*/  @P0 LEA R4, P2, R0, c[0x0][0x218], 0x3 ;  /* 0x0000860000040a11 */ /* 0x000fc800078418ff */
[----:B------:R-:W-:-:S05]  /*1060*/  @P0 LEA.HI.X R5, R0, c[0x0][0x21c], RZ, 0x3, P2 ;  /* 0x0000870000050a11 */ /* 0x000fca00010f1cff */
[----:B------:R0:W5:Y:S01]  /*1070*/  @P0 LDG.E.64 R136, [R4.64] ;  /* 0x0000000404880981 */ /* 0x000162000c1e1b00 */
[----:B------:R-:W-:-:S03]  /*1080*/  @!P0 CS2R R136, SRZ ;  /* 0x0000000000888805 */ /* 0x000fc6000001ff00 */
.L_x_41819:
[----:B0-----:R-:W-:Y:S05]  /*1090*/  BSYNC B0 ;  /* 0x0000000000007941 */ /* 0x001fea0003800000 */
.L_x_41818:
[----:B------:R-:W-:Y:S02]  /*10a0*/  ISETP.GE.AND P2, PT, R208, c[0x0][0x164], PT ;  /* 0x00005900d0007a0c */ /* 0x000fe40003f46270 */
[----:B------:R-:W-:Y:S02]  /*10b0*/  MOV R0, c[0x0][0x184] ;  /* 0x0000610000007a02 */ /* 0x000fe40000000f00 */
[----:B------:R-:W-:-:S04]  /*10c0*/  LOP3.LUT P0, RZ, R36, c[0x0][0x178], RZ, 0xfc, !PT ;  /* 0x00005e0024ff7a12 */ /* 0x000fc8000780fcff */
[----:B------:R-:W-:-:S05]  /*10d0*/  LOP3.LUT P0, RZ, R0, c[0x0][0x17c], RZ, 0xfc, P0 ;  /* 0x00005f0000ff7a12 */ /* 0x000fca000000fcff */
[----:B------:R-:W-:Y:S08]  /*10e0*/  @P2 EXIT ;  /* 0x000000000000294d */ /* 0x000ff00003800000 */
[----:B-----5:R-:W-:Y:S01]  /*10f0*/  MOV R209, R6 ;  /* 0x0000000600d17202 */ /* 0x020fe20000000f00 */
[----:B------:R-:W-:Y:S01]  /*1100*/  IMAD.MOV.U32 R201, RZ, RZ, R8 ;  /* 0x000000ffffc97224 */ /* 0x000fe200078e0008 */
[--C-:B------:R-:W-:Y:S01]  /*1110*/  SHF.R.U64 R63, R6, 0x10, R7.reuse ;  /* 0x00000010063f7819 */ /* 0x100fe20000001207 */
[----:B------:R-:W-:Y:S01]  /*1120*/  IMAD.MOV.U32 R46, RZ, RZ, R2 ;  /* 0x000000ffff2e7224 */ /* 0x000fe200078e0002 */
[----:B------:R-:W-:Y:S01]  /*1130*/  MOV R205, R7 ;  /* 0x0000000700cd7202 */ /* 0x000fe20000000f00 */
[----:B------:R-:W-:Y:S01]  /*1140*/  IMAD.MOV.U32 R132, RZ, RZ, R12 ;  /* 0x000000ffff847224 */ /* 0x000fe200078e000c */
[----:B------:R-:W-:Y:S01]  /*1150*/  SHF.R.U32.HI R203, RZ, 0x10, R7 ;  /* 0x00000010ffcb7819 */ /* 0x000fe20000011607 */
[----:B------:R-:W-:Y:S01]  /*1160*/  IMAD.MOV.U32 R124, RZ, RZ, R16 ;  /* 0x000000ffff7c7224 */ /* 0x000fe200078e0010 */
[--C-:B------:R-:W-:Y:S01]  /*1170*/  SHF.R.U64 R62, R8, 0x10, R9.reuse ;  /* 0x00000010083e7819 */ /* 0x100fe20000001209 */
[----:B------:R-:W-:Y:S01]  /*1180*/  IMAD.MOV.U32 R36, RZ, RZ, R20 ;  /* 0x000000ffff247224 */ /* 0x000fe200078e0014 */
[----:B------:R-:W-:Y:S01]  /*1190*/  MOV R197, R9 ;  /* 0x0000000900c57202 */ /* 0x000fe20000000f00 */
[----:B------:R-:W-:Y:S01]  /*11a0*/  IMAD.MOV.U32 R7, RZ, RZ, R24 ;  /* 0x000000ffff077224 */ /* 0x000fe200078e0018 */
[----:B------:R-:W-:Y:S01]  /*11b0*/  SHF.R.U32.HI R195, RZ, 0x10, R9 ;  /* 0x00000010ffc37819 */ /* 0x000fe20000011609 */
[----:B------:R-:W-:Y:S01]  /*11c0*/  HADD2.F32 R191, -RZ, R188.H0_H0 ;  /* 0x200000bcffbf7230 */ /* 0x000fe20000004100 */
[----:B------:R-:W-:Y:S01]  /*11d0*/  MOV R0, R10 ;  /* 0x0000000a00007202 */ /* 0x000fe20000000f00 */
[----:B------:R-:W-:Y:S01]  /*11e0*/  HADD2.F32 R187, -RZ, R184.H0_H0 ;  /* 0x200000b8ffbb7230 */ /* 0x000fe20000004100 */
[--C-:B------:R-:W-:Y:S01]  /*11f0*/  SHF.R.U64 R135, R10, 0x10, R11.reuse ;  /* 0x000000100a877819 */ /* 0x100fe2000000120b */
[----:B------:R-:W-:Y:S01]  /*1200*/  HADD2.F32 R183, -RZ, R180.H0_H0 ;  /* 0x200000b4ffb77230 */ /* 0x000fe20000004100 */
[----:B------:R-:W-:Y:S01]  /*1210*/  MOV R134, R11 ;  /* 0x0000000b00867202 */ /* 0x000fe20000000f00 */
[----:B------:R-:W-:Y:S01]  /*1220*/  HADD2.F32 R179, -RZ, R176.H0_H0 ;  /* 0x200000b0ffb37230 */ /* 0x000fe20000004100 */
[----:B------:R-:W-:Y:S01]  /*1230*/  SHF.R.U32.HI R133, RZ, 0x10, R11 ;  /* 0x00000010ff857819 */ /* 0x000fe2000001160b */
[----:B------:R-:W-:Y:S01]  /*1240*/  HADD2.F32 R175, -RZ, R172.H0_H0 ;  /* 0x200000acffaf7230 */ /* 0x000fe20000004100 */
[--C-:B------:R-:W-:Y:S01]  /*1250*/  SHF.R.U64 R131, R12, 0x10, R13.reuse ;  /* 0x000000100c837819 */ /* 0x100fe2000000120d */
[----:B------:R-:W-:Y:S01]  /*1260*/  HADD2.F32 R171, -RZ, R168.H0_H0 ;  /* 0x200000a8ffab7230 */ /* 0x000fe20000004100 */
[----:B------:R-:W-:Y:S01]  /*1270*/  MOV R130, R13 ;  /* 0x0000000d00827202 */ /* 0x000fe20000000f00 */
[----:B------:R-:W-:Y:S01]  /*1280*/  HADD2.F32 R167, -RZ, R164.H0_H0 ;  /* 0x200000a4ffa77230 */ /* 0x000fe20000004100 */
[----:B------:R-:W-:Y:S01]  /*1290*/  SHF.R.U32.HI R129, RZ, 0x10, R13 ;  /* 0x00000010ff817819 */ /* 0x000fe2000001160d */
[----:B------:R-:W-:Y:S01]  /*12a0*/  IMAD.MOV.U32 R12, RZ, RZ, R32 ;  /* 0x000000ffff0c7224 */ /* 0x000fe200078e0020 */
        /* <DEDUP_REMOVED lines=23> */
[----:B------:R-:W-:Y:S01]  /*1420*/  IMAD.MOV.U32 R20, RZ, RZ, R28 ;  /* 0x000000ffff147224 */ /* 0x000fe200078e001c */
        /* <DEDUP_REMOVED lines=12> */
[----:B------:R-:W-:Y:S01]  /*14f0*/  SHF.R.U64 R51, R24, 0x10, R25 ;  /* 0x0000001018337819 */ /* 0x000fe20000001219 */
[----:B------:R-:W-:Y:S01]  /*1500*/  HADD2.F32 R133, -RZ, R133.H0_H0 ;  /* 0x20000085ff857230 */ /* 0x000fe20000004100 */
[----:B------:R-:W-:Y:S01]  /*1510*/  MOV R8, R25 ;  /* 0x0000001900087202 */ /* 0x000fe20000000f00 */
[----:B------:R-:W-:Y:S01]  /*1520*/  HADD2.F32 R132, -RZ, R132.H0_H0 ;  /* 0x20000084ff847230 */ /* 0x000fe20000004100 */
[----:B------:R-:W-:Y:S01]  /*1530*/  SHF.R.U64 R2, R2, 0x10, R3 ;  /* 0x0000001002027819 */ /* 0x000fe20000001203 */
        /* <DEDUP_REMOVED lines=55> */
[----:B------:R-:W-:Y:S01]  /*18b0*/  SHF.R.U32.HI R48, RZ, 0x10, R3 ;  /* 0x00000010ff307819 */ /* 0x000fe20000011603 */
        /* <DEDUP_REMOVED lines=51> */
[----:B------:R-:W-:Y:S01]  /*1bf0*/  ULDC.U8 UR6, c[0x0][0x1f0] ;  /* 0x00007c0000067ab9 */ /* 0x000fe20000000000 */
        /* <DEDUP_REMOVED lines=48> */
.L_x_42143:
        /* <DEDUP_REMOVED lines=17> */
[----:B------:R-:W-:-:S06]  /*2010*/  IMAD.WIDE.U32 R48, R214, R49, c[0x0][0x170] ;  /* 0x00005c00d6307625 */ /* 0x000fcc00078e0031 */
[C---:B------:R-:W-:Y:S01]  /*2020*/  @P2 LEA R120, P4, R214.reuse, c[0x0][0x180], 0x4 ;  /* 0x00006000d6782a11 */ /* 0x040fe200078820ff */
[----:B------:R-:W5:Y:S03]  /*2030*/  LDG.E.128 R48, [R48.64] ;  /* 0x0000000430307981 */ /* 0x000f66000c1e1d00 */
        /* <DEDUP_REMOVED lines=10> */
.L_x_41823:
[----:B-----5:R-:W-:Y:S01]  /*20e0*/  FADD.FTZ R48, R52, R48 ;  /* 0x0000003034307221 */ /* 0x020fe20000010000 */
[----:B------:R-:W-:Y:S05]  /*20f0*/  BRA `(.L_x_41824) ;  /* 0x0000002000007947 */ /* 0x000fea0003800000 */
.L_x_41822:
[----:B0----5:R-:W-:-:S04]  /*2100*/  FADD.FTZ R48, R44, R48 ;  /* 0x000000302c307221 */ /* 0x021fc80000010000 */
[----:B------:R-:W-:-:S04]  /*2110*/  @P2 FADD.FTZ R48, R52, R48 ;  /* 0x0000003034302221 */ /* 0x000fc80000010000 */
.L_x_41824:
[----:B-----5:R-:W-:-:S03]  /*2120*/  IMAD.MOV.U32 R56, RZ, RZ, R48 ;  /* 0x000000ffff387224 */ /* 0x020fc600078e0030 */
.L_x_41825:
[----:B------:R-:W-:Y:S05]  /*2130*/  @P3 BRA `(.L_x_41826) ;  /* 0x0000007000003947 */ /* 0x000fea0003800000 */
[----:B------:R-:W-:-:S04]  /*2140*/  ISETP.NE.U32.AND P4, PT, RZ, c[0x0][0x180], PT ;  /* 0x00006000ff007a0c */ /* 0x000fc80003f85070 */
[----:B------:R-:W-:-:S13]  /*2150*/  ISETP.NE.AND.EX P4, PT, RZ, c[0x0][0x184], PT, P4 ;  /* 0x00006100ff007a0c */ /* 0x000fda0003f85340 */
[----:B------:R-:W-:Y:S05]  /*2160*/  @P4 BRA `(.L_x_41827) ;  /* 0x0000002000004947 */ /* 0x000fea0003800000 */
[----:B------:R-:W-:Y:S05]  /*2170*/  @P0 BRA `(.L_x_41828) ;  /* 0x0000005000000947 */ /* 0x000fea0003800000 */
[----:B------:R-:W-:Y:S05]  /*2180*/  BRA `(.L_x_41829) ;  /* 0x0000005000007947 */ /* 0x000fea0003800000 */
.L_x_41827:
[----:B-----5:R-:W-:Y:S01]  /*2190*/  FADD.FTZ R49, R53, R49 ;  /* 0x0000003135317221 */ /* 0x020fe20000010000 */
[----:B------:R-:W-:Y:S05]  /*21a0*/  BRA `(.L_x_41828) ;  /* 0x0000002000007947 */ /* 0x000fea0003800000 */
.L_x_41826:
[----:B-----5:R-:W-:-:S04]  /*21b0*/  FADD.FTZ R49, R45, R49 ;  /* 0x000000312d317221 */ /* 0x020fc80000010000 */
[----:B------:R-:W-:-:S05]  /*21c0*/  @P2 FADD.FTZ R49, R53, R49 ;  /* 0x0000003135312221 */ /* 0x000fca0000010000 */
.L_x_41828:
[----:B-----5:R-:W-:Y:S02]  /*21d0*/  MOV R57, R49 ;  /* 0x0000003100397202 */ /* 0x020fe40000000f00 */
.L_x_41829:
[----:B------:R-:W-:Y:S05]  /*21e0*/  @P3 BRA `(.L_x_41830) ;  /* 0x0000007000003947 */ /* 0x000fea0003800000 */
[----:B------:R-:W-:-:S04]  /*21f0*/  ISETP.NE.U32.AND P4, PT, RZ, c[0x0][0x180], PT ;  /* 0x00006000ff007a0c */ /* 0x000fc80003f85070 */
[----:B------:R-:W-:-:S13]  /*2200*/  ISETP.NE.AND.EX P4, PT, RZ, c[0x0][0x184], PT, P4 ;  /* 0x00006100ff007a0c */ /* 0x000fda0003f85340 */
[----:B------:R-:W-:Y:S05]  /*2210*/  @P4 BRA `(.L_x_41831) ;  /* 0x0000002000004947 */ /* 0x000fea0003800000 */
[----:B------:R-:W-:Y:S05]  /*2220*/  @P0 BRA `(.L_x_41832) ;  /* 0x0000005000000947 */ /* 0x000fea0003800000 */
[----:B------:R-:W-:Y:S05]  /*2230*/  BRA `(.L_x_41833) ;  /* 0x0000005000007947 */ /* 0x000fea0003800000 */
.L_x_41831:
[----:B-----5:R-:W-:Y:S01]  /*2240*/  FADD.FTZ R50, R54, R50 ;  /* 0x0000003236327221 */ /* 0x020fe20000010000 */
[----:B------:R-:W-:Y:S05]  /*2250*/  BRA `(.L_x_41832) ;  /* 0x0000002000007947 */ /* 0x000fea0003800000 */
.L_x_41830:
[----:B-----5:R-:W-:-:S04]  /*2260*/  FADD.FTZ R50, R46, R50 ;  /* 0x000000322e327221 */ /* 0x020fc80000010000 */
[----:B------:R-:W-:-:S05]  /*2270*/  @P2 FADD.FTZ R50, R54, R50 ;  /* 0x0000003236322221 */ /* 0x000fca0000010000 */
.L_x_41832:
[----:B-----5:R-:W-:Y:S02]  /*2280*/  MOV R58, R50 ;  /* 0x00000032003a7202 */ /* 0x020fe40000000f00 */
.L_x_41833:
[----:B------:R-:W-:Y:S05]  /*2290*/  @P3 BRA `(.L_x_41834) ;  /* 0x0000007000003947 */ /* 0x000fea0003800000 */
[----:B------:R-:W-:-:S04]  /*22a0*/  ISETP.NE.U32.AND P2, PT, RZ, c[0x0][0x180], PT ;  /* 0x00006000ff007a0c */ /* 0x000fc80003f45070 */
[----:B------:R-:W-:-:S13]  /*22b0*/  ISETP.NE.AND.EX P2, PT, RZ, c[0x0][0x184], PT, P2 ;  /* 0x00006100ff007a0c */ /* 0x000fda0003f45320 */
[----:B------:R-:W-:Y:S05]  /*22c0*/  @P2 BRA `(.L_x_41835) ;  /* 0x0000002000002947 */ /* 0x000fea0003800000 */
[----:B------:R-:W-:Y:S05]  /*22d0*/  @P0 BRA `(.L_x_41836) ;  /* 0x0000005000000947 */ /* 0x000fea0003800000 */
[----:B------:R-:W-:Y:S05]  /*22e0*/  BRA `(.L_x_41837) ;  /* 0x0000005000007947 */ /* 0x000fea0003800000 */
.L_x_41835:
[----:B-----5:R-:W-:Y:S01]  /*22f0*/  FADD.FTZ R51, R55, R51 ;  /* 0x0000003337337221 */ /* 0x020fe20000010000 */
[----:B------:R-:W-:Y:S05]  /*2300*/  BRA `(.L_x_41836) ;  /* 0x0000002000007947 */ /* 0x000fea0003800000 */
.L_x_41834:
[----:B-----5:R-:W-:-:S04]  /*2310*/  FADD.FTZ R51, R47, R51 ;  /* 0x000000332f337221 */ /* 0x020fc80000010000 */
[----:B------:R-:W-:-:S05]  /*2320*/  @P2 FADD.FTZ R51, R55, R51 ;  /* 0x0000003337332221 */ /* 0x000fca0000010000 */
.L_x_41836:
[----:B-----5:R-:W-:Y:S02]  /*2330*/  MOV R59, R51 ;  /* 0x00000033003b7202 */ /* 0x020fe40000000f00 */
.L_x_41837:
[C---:B------:R-:W-:Y:S02]  /*2340*/  @P0 LEA R120, P2, R214.reuse, c[0x0][0x188], 0x4 ;  /* 0x00006200d6780a11 */ /* 0x040fe400078420ff */
[C---:B------:R-:W-:Y:S02]  /*2350*/  IADD3 R123, R214.reuse, 0x20, RZ ;  /* 0x00000020d67b7810 */ /* 0x040fe40007ffe0ff */
[----:B------:R-:W-:-:S05]  /*2360*/  @P0 LEA.HI.X R121, R214, c[0x0][0x18c], RZ, 0x4, P2 ;  /* 0x00006300d6790a11 */ /* 0x000fca00010f24ff */
[----:B------:R0:W-:Y:S04]  /*2370*/  @P0 STG.E.128 [R120.64], R56 ;  /* 0x0000003878000986 */ /* 0x0001e8000c101d04 */
.L_x_41821:
[----:B------:R-:W-:Y:S05]  /*2380*/  BSYNC B0 ;  /* 0x0000000000007941 */ /* 0x000fea0003800000 */
.L_x_41820:
        /* <DEDUP_REMOVED lines=8> */
[----:B------:R-:W-:Y:S02]  /*2410*/  IMAD.MOV.U32 R60, RZ, RZ, 0x10 ;  /* 0x00000010ff3c7424 */ /* 0x000fe400078e00ff */
[----:B-----5:R1:W5:Y:S01]  /*2420*/  @P3 LDG.E.128 R44, [R212.64] ;  /* 0x00000004d42c3981 */ /* 0x020362000c1e1d00 */
[----:B------:R-:W-:Y:S01]  /*2430*/  ISETP.NE.AND.EX P2, PT, RZ, c[0x0][0x184], PT, P2 ;  /* 0x00006100ff007a0c */ /* 0x000fe20003f45320 */
[----:B------:R-:W-:-:S06]  /*2440*/  IMAD.WIDE.U32 R60, R123, R60, c[0x0][0x170] ;  /* 0x00005c007b3c7625 */ /* 0x000fcc00078e003c */
[----:B------:R-:W5:Y:S06]  /*2450*/  LDG.E.128 R60, [R60.64] ;  /* 0x000000043c3c7981 */ /* 0x000f6c000c1e1d00 */
[----:B0-----:R-:W-:-:S04]  /*2460*/  @P2 LEA R120, P4, R123, c[0x0][0x180], 0x4 ;  /* 0x000060007b782a11 */ /* 0x001fc800078820ff */
[----:B------:R-:W-:-:S05]  /*2470*/  @P2 LEA.HI.X R121, R123, c[0x0][0x184], RZ, 0x4, P4 ;  /* 0x000061007b792a11 */ /* 0x000fca00020f24ff */
[----:B------:R1:W5:Y:S01]  /*2480*/  @P2 LDG.E.128 R52, [R120.64] ;  /* 0x0000000478342981 */ /* 0x000362000c1e1d00 */
[----:B------:R-:W-:-:S04]  /*2490*/  ISETP.NE.U32.AND P3, PT, RZ, c[0x0][0x178], PT ;  /* 0x00005e00ff007a0c */ /* 0x000fc80003f65070 */
[----:B------:R-:W-:-:S13]  /*24a0*/  ISETP.NE.AND.EX P3, PT, RZ, c[0x0][0x17c], PT, P3 ;  /* 0x00005f00ff007a0c */ /* 0x000fda0003f65330 */
[----:B------:R-:W-:Y:S05]  /*24b0*/  @P3 BRA `(.L_x_41840) ;  /* 0x0000007000003947 */ /* 0x000fea0003800000 */
[----:B-1----:R-:W-:-:S04]  /*24c0*/  ISETP.NE.U32.AND P4, PT, RZ, c[0x0][0x180], PT ;  /* 0x00006000ff007a0c */ /* 0x002fc80003f85070 */
[----:B------:R-:W-:-:S13]  /*24d0*/  ISETP.NE.AND.EX P4, PT, RZ, c[0x0][0x184], PT, P4 ;  /* 0x00006100ff007a0c */ /* 0x000fda0003f85340 */
[----:B------:R-:W-:Y:S05]  /*24e0*/  @P4 BRA `(.L_x_41841) ;  /* 0x0000002000004947 */ /* 0x000fea0003800000 */
[----:B------:R-:W-:Y:S05]  /*24f0*/  @P0 BRA `(.L_x_41842) ;  /* 0x0000005000000947 */ /* 0x000fea0003800000 */
[----:B------:R-:W-:Y:S05]  /*2500*/  BRA `(.L_x_41843) ;  /* 0x0000005000007947 */ /* 0x000fea0003800000 */
.L_x_41841:
[----:B-----5:R-:W-:Y:S01]  /*2510*/  FADD.FTZ R60, R52, R60 ;  /* 0x0000003c343c7221 */ /* 0x020fe20000010000 */
[----:B------:R-:W-:Y:S05]  /*2520*/  BRA `(.L_x_41842) ;  /* 0x0000002000007947 */ /* 0x000fea0003800000 */
.L_x_41840:
[----:B-1---5:R-:W-:-:S04]  /*2530*/  FADD.FTZ R60, R44, R60 ;  /* 0x0000003c2c3c7221 */ /* 0x022fc80000010000 */
[----:B------:R-:W-:-:S05]  /*2540*/  @P2 FADD.FTZ R60, R52, R60 ;  /* 0x0000003c343c2221 */ /* 0x000fca0000010000 */
.L_x_41842:
[----:B-----5:R-:W-:Y:S02]  /*2550*/  MOV R56, R60 ;  /* 0x0000003c00387202 */ /* 0x020fe40000000f00 */
.L_x_41843:
[----:B------:R-:W-:Y:S05]  /*2560*/  @P3 BRA `(.L_x_41844) ;  /* 0x0000007000003947 */ /* 0x000fea0003800000 */
[----:B------:R-:W-:-:S04]  /*2570*/  ISETP.NE.U32.AND P4, PT, RZ, c[0x0][0x180], PT ;  /* 0x00006000ff007a0c */ /* 0x000fc80003f85070 */
[----:B------:R-:W-:-:S13]  /*2580*/  ISETP.NE.AND.EX P4, PT, RZ, c[0x0][0x184], PT, P4 ;  /* 0x00006100ff007a0c */ /* 0x000fda0003f85340 */
[----:B------:R-:W-:Y:S05]  /*2590*/  @P4 BRA `(.L_x_41845) ;  /* 0x0000002000004947 */ /* 0x000fea0003800000 */
[----:B------:R-:W-:Y:S05]  /*25a0*/  @P0 BRA `(.L_x_41846) ;  /* 0x0000005000000947 */ /* 0x000fea0003800000 */
[----:B------:R-:W-:Y:S05]  /*25b0*/  BRA `(.L_x_41847) ;  /* 0x0000005000007947 */ /* 0x000fea0003800000 */
.L_x_41845:
[----:B-----5:R-:W-:Y:S01]  /*25c0*/  FADD.FTZ R61, R53, R61 ;  /* 0x0000003d353d7221 */ /* 0x020fe20000010000 */
[----:B------:R-:W-:Y:S05]  /*25d0*/  BRA `(.L_x_41846) ;  /* 0x0000002000007947 */ /* 0x000fea0003800000 */
.L_x_41844:
[----:B-----5:R-:W-:-:S04]  /*25e0*/  FADD.FTZ R61, R45, R61 ;  /* 0x0000003d2d3d7221 */ /* 0x020fc80000010000 */
[----:B------:R-:W-:-:S05]  /*25f0*/  @P2 FADD.FTZ R61, R53, R61 ;  /* 0x0000003d353d2221 */ /* 0x000fca0000010000 */
.L_x_41846:
[----:B-----5:R-:W-:Y:S02]  /*2600*/  MOV R57, R61 ;  /* 0x0000003d00397202 */ /* 0x020fe40000000f00 */
.L_x_41847:
[----:B------:R-:W-:Y:S05]  /*2610*/  @P3 BRA `(.L_x_41848) ;  /* 0x0000007000003947 */ /* 0x000fea0003800000 */
[----:B------:R-:W-:-:S04]  /*2620*/  ISETP.NE.U32.AND P4, PT, RZ, c[0x0][0x180], PT ;  /* 0x00006000ff007a0c */ /* 0x000fc80003f85070 */
[----:B------:R-:W-:-:S13]  /*2630*/  ISETP.NE.AND.EX P4, PT, RZ, c[0x0][0x184], PT, P4 ;  /* 0x00006100ff007a0c */ /* 0x000fda0003f85340 */
[----:B------:R-:W-:Y:S05]  /*2640*/  @P4 BRA `(.L_x_41849) ;  /* 0x0000002000004947 */ /* 0x000fea0003800000 */
[----:B------:R-:W-:Y:S05]  /*2650*/  @P0 BRA `(.L_x_41850) ;  /* 0x0000005000000947 */ /* 0x000fea0003800000 */
[----:B------:R-:W-:Y:S05]  /*2660*/  BRA `(.L_x_41851) ;  /* 0x0000005000007947 */ /* 0x000fea0003800000 */
.L_x_41849:
[----:B-----5:R-:W-:Y:S01]  /*2670*/  FADD.FTZ R62, R54, R62 ;  /* 0x0000003e363e7221 */ /* 0x020fe20000010000 */
[----:B------:R-:W-:Y:S05]  /*2680*/  BRA `(.L_x_41850) ;  /* 0x0000002000007947 */ /* 0x000fea0003800000 */
.L_x_41848:
[----:B-----5:R-:W-:-:S04]  /*2690*/  FADD.FTZ R62, R46, R62 ;  /* 0x0000003e2e3e7221 */ /* 0x020fc80000010000 */
[----:B------:R-:W-:-:S05]  /*26a0*/  @P2 FADD.FTZ R62, R54, R62 ;  /* 0x0000003e363e2221 */ /* 0x000fca0000010000 */
.L_x_41850:
[----:B-----5:R-:W-:Y:S02]  /*26b0*/  MOV R58, R62 ;  /* 0x0000003e003a7202 */ /* 0x020fe40000000f00 */
.L_x_41851:
[----:B------:R-:W-:Y:S05]  /*26c0*/  @P3 BRA `(.L_x_41852) ;  /* 0x0000007000003947 */ /* 0x000fea0003800000 */
[----:B------:R-:W-:-:S04]  /*26d0*/  ISETP.NE.U32.AND P2, PT, RZ, c[0x0][0x180], PT ;  /* 0x00006000ff007a0c */ /* 0x000fc80003f45070 */
[----:B------:R-:W-:-:S13]  /*26e0*/  ISETP.NE.AND.EX P2, PT, RZ, c[0x0][0x184], PT, P2 ;  /* 0x00006100ff007a0c */ /* 0x000fda0003f45320 */
[----:B------:R-:W-:Y:S05]  /*26f0*/  @P2 BRA `(.L_x_41853) ;  /* 0x0000002000002947 */ /* 0x000fea0003800000 */
[----:B------:R-:W-:Y:S05]  /*2700*/  @P0 BRA `(.L_x_41854) ;  /* 0x0000005000000947 */ /* 0x000fea0003800000 */
[----:B------:R-:W-:Y:S05]  /*2710*/  BRA `(.L_x_41855) ;  /* 0x0000005000007947 */ /* 0x000fea0003800000 */
.L_x_41853:
[----:B-----5:R-:W-:Y:S01]  /*2720*/  FADD.FTZ R63, R55, R63 ;  /* 0x0000003f373f7221 */ /* 0x020fe20000010000 */
[----:B------:R-:W-:Y:S05]  /*2730*/  BRA `(.L_x_41854) ;  /* 0x0000002000007947 */ /* 0x000fea0003800000 */
.L_x_41852:
[----:B-----5:R-:W-:-:S04]  /*2740*/  FADD.FTZ R63, R47, R63 ;  /* 0x0000003f2f3f7221 */ /* 0x020fc80000010000 */
[----:B------:R-:W-:-:S04]  /*2750*/  @P2 FADD.FTZ R63, R55, R63 ;  /* 0x0000003f373f2221 */ /* 0x000fc80000010000 */
.L_x_41854:
[----:B-----5:R-:W-:-:S03]  /*2760*/  IMAD.MOV.U32 R59, RZ, RZ, R63 ;  /* 0x000000ffff3b7224 */ /* 0x020fc600078e003f */
.L_x_41855:
[----:B------:R-:W-:-:S04]  /*2770*/  @P0 LEA R120, P2, R123, c[0x0][0x188], 0x4 ;  /* 0x000062007b780a11 */ /* 0x000fc800078420ff */
[C---:B------:R-:W-:Y:S02]  /*2780*/  @P0 LEA.HI.X R121, R123.reuse, c[0x0][0x18c], RZ, 0x4, P2 ;  /* 0x000063007b790a11 */ /* 0x040fe400010f24ff */
[----:B------:R-:W-:-:S03]  /*2790*/  IADD3 R123, R123, 0x20, RZ ;  /* 0x000000207b7b7810 */ /* 0x000fc60007ffe0ff */
[----:B------:R0:W-:Y:S04]  /*27a0*/  @P0 STG.E.128 [R120.64], R56 ;  /* 0x0000003878000986 */ /* 0x0001e8000c101d04 */
.L_x_41839:
[----:B------:R-:W-:Y:S05]  /*27b0*/  BSYNC B0 ;  /* 0x0000000000007941 */ /* 0x000fea0003800000 */
.L_x_41838:
[----:B------:R-:W-:Y:S01]  /*27c0*/  ISETP.GE.U32.AND P2, PT, R210, 0x60, PT ;  /* 0x00000060d200780c */ /* 0x000fe20003f46070 */
[----:B------:R-:W-:-:S12]  /*27d0*/  BSSY B0, `(.L_x_41856) ;  /* 0x0000041000007945 */ /* 0x000fd80003800000 */
[----:B------:R-:W-:Y:S05]  /*27e0*/  @!P2 BRA `(.L_x_41857) ;  /* 0x000003f00000a947 */ /* 0x000fea0003800000 */
[----:B------:R-:W-:-:S04]  /*27f0*/  ISETP.NE.U32.AND P3, PT, RZ, c[0x0][0x178], PT ;  /* 0x00005e00ff007a0c */ /* 0x000fc80003f65070 */
[----:B------:R-:W-:-:S13]  /*2800*/  ISETP.NE.AND.EX P3, PT, RZ, c[0x0][0x17c], PT, P3 ;  /* 0x00005f00ff007a0c */ /* 0x000fda0003f65330 */
[----:B------:R-:W-:-:S04]  /*2810*/  @P3 LEA R212, P2, R123, c[0x0][0x178], 0x4 ;  /* 0x00005e007bd43a11 */ /* 0x000fc800078420ff */
[----:B------:R-:W-:Y:S02]  /*2820*/  @P3 LEA.HI.X R213, R123, c[0x0][0x17c], RZ, 0x4, P2 ;  /* 0x00005f007bd53a11 */ /* 0x000fe400010f24ff */
[----:B------:R-:W-:Y:S01]  /*2830*/  ISETP.NE.U32.AND P2, PT, RZ, c[0x0][0x180], PT ;  /* 0x00006000ff007a0c */ /* 0x000fe20003f45070 */
[----:B------:R-:W-:Y:S02]  /*2840*/  HFMA2.MMA R64, -RZ, RZ, 0, 9.5367431640625e-07 ;  /* 0x00000010ff407435 */ /* 0x000fe400000001ff */
[----:B-----5:R1:W5:Y:S01]  /*2850*/  @P3 LDG.E.128 R44, [R212.64] ;  /* 0x00000004d42c3981 */ /* 0x020362000c1e1d00 */
[----:B------:R-:W-:-:S07]  /*2860*/  ISETP.NE.AND.EX P2, PT, RZ, c[0x0][0x184], PT, P2 ;  /* 0x00006100ff007a0c */ /* 0x000fce0003f45320 */
[----:B------:R-:W-:-:S06]  /*2870*/  IMAD.WIDE.U32 R64, R123, R64, c[0x0][0x170] ;  /* 0x00005c007b407625 */ /* 0x000fcc00078e0040 */
[C---:B0-----:R-:W-:Y:S01]  /*2880*/  @P2 LEA R120, P4, R123.reuse, c[0x0][0x180], 0x4 ;  /* 0x000060007b782a11 */ /* 0x041fe200078820ff */
[----:B------:R-:W5:Y:S03]  /*2890*/  LDG.E.128 R64, [R64.64] ;  /* 0x0000000440407981 */ /* 0x000f66000c1e1d00 */
        /* <DEDUP_REMOVED lines=10> */
.L_x_41859:
[----:B-----5:R-:W-:Y:S01]  /*2940*/  FADD.FTZ R64, R52, R64 ;  /* 0x0000004034407221 */ /* 0x020fe20000010000 */
[----:B------:R-:W-:Y:S05]  /*2950*/  BRA `(.L_x_41860) ;  /* 0x0000002000007947 */ /* 0x000fea0003800000 */
.L_x_41858:
[----:B-1---5:R-:W-:-:S04]  /*2960*/  FADD.FTZ R64, R44, R64 ;  /* 0x000000402c407221 */ /* 0x022fc80000010000 */
[----:B------:R-:W-:-:S05]  /*2970*/  @P2 FADD.FTZ R64, R52, R64 ;  /* 0x0000004034402221 */ /* 0x000fca0000010000 */
.L_x_41860:
[----:B-----5:R-:W-:Y:S02]  /*2980*/  MOV R56, R64 ;  /* 0x0000004000387202 */ /* 0x020fe40000000f00 */
.L_x_41861:
[----:B------:R-:W-:Y:S05]  /*2990*/  @P3 BRA `(.L_x_41862) ;  /* 0x0000007000003947 */ /* 0x000fea0003800000 */
[----:B------:R-:W-:-:S04]  /*29a0*/  ISETP.NE.U32.AND P4, PT, RZ, c[0x0][0x180], PT ;  /* 0x00006000ff007a0c */ /* 0x000fc80003f85070 */
[----:B------:R-:W-:-:S13]  /*29b0*/  ISETP.NE.AND.EX P4, PT, RZ, c[0x0][0x184], PT, P4 ;  /* 0x00006100ff007a0c */ /* 0x000fda0003f85340 */
[----:B------:R-:W-:Y:S05]  /*29c0*/  @P4 BRA `(.L_x_41863) ;  /* 0x0000002000004947 */ /* 0x000fea0003800000 */
[----:B------:R-:W-:Y:S05]  /*29d0*/  @P0 BRA `(.L_x_41864) ;  /* 0x0000005000000947 */ /* 0x000fea0003800000 */
[----:B------:R-:W-:Y:S05]  /*29e0*/  BRA `(.L_x_41865) ;  /* 0x0000005000007947 */ /* 0x000fea0003800000 */
.L_x_41863:
[----:B-----5:R-:W-:Y:S01]  /*29f0*/  FADD.FTZ R65, R53, R65 ;  /* 0x0000004135417221 */ /* 0x020fe20000010000 */
[----:B------:R-:W-:Y:S05]  /*2a00*/  BRA `(.L_x_41864) ;  /* 0x0000002000007947 */ /* 0x000fea0003800000 */
.L_x_41862:
[----:B-----5:R-:W-:-:S04]  /*2a10*/  FADD.FTZ R65, R45, R65 ;  /* 0x000000412d417221 */ /* 0x020fc80000010000 */
[----:B------:R-:W-:-:S05]  /*2a20*/  @P2 FADD.FTZ R65, R53, R65 ;  /* 0x0000004135412221 */ /* 0x000fca0000010000 */
.L_x_41864:
[----:B-----5:R-:W-:Y:S02]  /*2a30*/  MOV R57, R65 ;  /* 0x0000004100397202 */ /* 0x020fe40000000f00 */
.L_x_41865:
[----:B------:R-:W-:Y:S05]  /*2a40*/  @P3 BRA `(.L_x_41866) ;  /* 0x0000007000003947 */ /* 0x000fea0003800000 */
[----:B------:R-:W-:-:S04]  /*2a50*/  ISETP.NE.U32.AND P4, PT, RZ, c[0x0][0x180], PT ;  /* 0x00006000ff007a0c */ /* 0x000fc80003f85070 */
[----:B------:R-:W-:-:S13]  /*2a60*/  ISETP.NE.AND.EX P4, PT, RZ, c[0x0][0x184], PT, P4 ;  /* 0x00006100ff007a0c */ /* 0x000fda0003f85340 */
[----:B------:R-:W-:Y:S05]  /*2a70*/  @P4 BRA `(.L_x_41867) ;  /* 0x0000002000004947 */ /* 0x000fea0003800000 */
[----:B------:R-:W-:Y:S05]  /*2a80*/  @P0 BRA `(.L_x_41868) ;  /* 0x0000005000000947 */ /* 0x000fea0003800000 */
[----:B------:R-:W-:Y:S05]  /*2a90*/  BRA `(.L_x_41869) ;  /* 0x0000005000007947 */ /* 0x000fea0003800000 */
.L_x_41867:
[----:B-----5:R-:W-:Y:S01]  /*2aa0*/  FADD.FTZ R66, R54, R66 ;  /* 0x0000004236427221 */ /* 0x020fe20000010000 */
[----:B------:R-:W-:Y:S05]  /*2ab0*/  BRA `(.L_x_41868) ;  /* 0x0000002000007947 */ /* 0x000fea0003800000 */
.L_x_41866:
[----:B-----5:R-:W-:-:S04]  /*2ac0*/  FADD.FTZ R66, R46, R66 ;  /* 0x000000422e427221 */ /* 0x020fc80000010000 */
[----:B------:R-:W-:-:S04]  /*2ad0*/  @P2 FADD.FTZ R66, R54, R66 ;  /* 0x0000004236422221 */ /* 0x000fc80000010000 */
.L_x_41868:
[----:B-----5:R-:W-:-:S03]  /*2ae0*/  IMAD.MOV.U32 R58, RZ, RZ, R66 ;  /* 0x000000ffff3a7224 */ /* 0x020fc600078e0042 */
.L_x_41869:
[----:B------:R-:W-:Y:S05]  /*2af0*/  @P3 BRA `(.L_x_41870) ;  /* 0x0000007000003947 */ /* 0x000fea0003800000 */
[----:B------:R-:W-:-:S04]  /*2b00*/  ISETP.NE.U32.AND P2, PT, RZ, c[0x0][0x180], PT ;  /* 0x00006000ff007a0c */ /* 0x000fc80003f45070 */
[----:B------:R-:W-:-:S13]  /*2b10*/  ISETP.NE.AND.EX P2, PT, RZ, c[0x0][0x184], PT, P2 ;  /* 0x00006100ff007a0c */ /* 0x000fda0003f45320 */
[----:B------:R-:W-:Y:S05]  /*2b20*/  @P2 BRA `(.L_x_41871) ;  /* 0x0000002000002947 */ /* 0x000fea0003800000 */
[----:B------:R-:W-:Y:S05]  /*2b30*/  @P0 BRA `(.L_x_41872) ;  /* 0x0000005000000947 */ /* 0x000fea0003800000 */
[----:B------:R-:W-:Y:S05]  /*2b40*/  BRA `(.L_x_41873) ;  /* 0x0000005000007947 */ /* 0x000fea0003800000 */
.L_x_41871:
[----:B-----5:R-:W-:Y:S01]  /*2b50*/  FADD.FTZ R67, R55, R67 ;  /* 0x0000004337437221 */ /* 0x020fe20000010000 */
[----:B------:R-:W-:Y:S05]  /*2b60*/  BRA `(.L_x_41872) ;  /* 0x0000002000007947 */ /* 0x000fea0003800000 */
.L_x_41870:
[----:B-----5:R-:W-:-:S04]  /*2b70*/  FADD.FTZ R67, R47, R67 ;  /* 0x000000432f437221 */ /* 0x020fc80000010000 */
[----:B------:R-:W-:-:S05]  /*2b80*/  @P2 FADD.FTZ R67, R55, R67 ;  /* 0x0000004337432221 */ /* 0x000fca0000010000 */
.L_x_41872:
[----:B-----5:R-:W-:Y:S02]  /*2b90*/  MOV R59, R67 ;  /* 0x00000043003b7202 */ /* 0x020fe40000000f00 */
.L_x_41873:
[----:B------:R-:W-:-:S04]  /*2ba0*/  @P0 LEA R120, P2, R123, c[0x0][0x188], 0x4 ;  /* 0x000062007b780a11 */ /* 0x000fc800078420ff */
[C---:B------:R-:W-:Y:S02]  /*2bb0*/  @P0 LEA.HI.X R121, R123.reuse, c[0x0][0x18c], RZ, 0x4, P2 ;  /* 0x000063007b790a11 */ /* 0x040fe400010f24ff */
[----:B------:R-:W-:-:S03]  /*2bc0*/  IADD3 R123, R123, 0x20, RZ ;  /* 0x000000207b7b7810 */ /* 0x000fc60007ffe0ff */
[----:B------:R0:W-:Y:S04]  /*2bd0*/  @P0 STG.E.128 [R120.64], R56 ;  /* 0x0000003878000986 */ /* 0x0001e8000c101d04 */
.L_x_41857:
[----:B------:R-:W-:Y:S05]  /*2be0*/  BSYNC B0 ;  /* 0x0000000000007941 */ /* 0x000fea0003800000 */
.L_x_41856:
        /* <DEDUP_REMOVED lines=24> */
.L_x_41877:
[----:B-----5:R-:W-:Y:S01]  /*2d70*/  FADD.FTZ R68, R52, R68 ;  /* 0x0000004434447221 */ /* 0x020fe20000010000 */
[----:B------:R-:W-:Y:S05]  /*2d80*/  BRA `(.L_x_41878) ;  /* 0x0000002000007947 */ /* 0x000fea0003800000 */
.L_x_41876:
[----:B-1---5:R-:W-:-:S04]  /*2d90*/  FADD.FTZ R68, R44, R68 ;  /* 0x000000442c447221 */ /* 0x022fc80000010000 */
[----:B------:R-:W-:-:S05]  /*2da0*/  @P2 FADD.FTZ R68, R52, R68 ;  /* 0x0000004434442221 */ /* 0x000fca0000010000 */
.L_x_41878:
[----:B-----5:R-:W-:Y:S02]  /*2db0*/  MOV R56, R68 ;  /* 0x0000004400387202 */ /* 0x020fe40000000f00 */
.L_x_41879:
[----:B------:R-:W-:Y:S05]  /*2dc0*/  @P3 BRA `(.L_x_41880) ;  /* 0x0000007000003947 */ /* 0x000fea0003800000 */
[----:B------:R-:W-:-:S04]  /*2dd0*/  ISETP.NE.U32.AND P4, PT, RZ, c[0x0][0x180], PT ;  /* 0x00006000ff007a0c */ /* 0x000fc80003f85070 */
[----:B------:R-:W-:-:S13]  /*2de0*/  ISETP.NE.AND.EX P4, PT, RZ, c[0x0][0x184], PT, P4 ;  /* 0x00006100ff007a0c */ /* 0x000fda0003f85340 */
[----:B------:R-:W-:Y:S05]  /*2df0*/  @P4 BRA `(.L_x_41881) ;  /* 0x0000002000004947 */ /* 0x000fea0003800000 */
[----:B------:R-:W-:Y:S05]  /*2e00*/  @P0 BRA `(.L_x_41882) ;  /* 0x0000005000000947 */ /* 0x000fea0003800000 */
[----:B------:R-:W-:Y:S05]  /*2e10*/  BRA `(.L_x_41883) ;  /* 0x0000005000007947 */ /* 0x000fea0003800000 */
.L_x_41881:
[----:B-----5:R-:W-:Y:S01]  /*2e20*/  FADD.FTZ R69, R53, R69 ;  /* 0x0000004535457221 */ /* 0x020fe20000010000 */
[----:B------:R-:W-:Y:S05]  /*2e30*/  BRA `(.L_x_41882) ;  /* 0x0000002000007947 */ /* 0x000fea0003800000 */
.L_x_41880:
[----:B-----5:R-:W-:-:S04]  /*2e40*/  FADD.FTZ R69, R45, R69 ;  /* 0x000000452d457221 */ /* 0x020fc80000010000 */
[----:B------:R-:W-:-:S04]  /*2e50*/  @P2 FADD.FTZ R69, R53, R69 ;  /* 0x0000004535452221 */ /* 0x000fc80000010000 */
.L_x_41882:
[----:B-----5:R-:W-:-:S03]  /*2e60*/  IMAD.MOV.U32 R57, RZ, RZ, R69 ;  /* 0x000000ffff397224 */ /* 0x020fc600078e0045 */
.L_x_41883:
[----:B------:R-:W-:Y:S05]  /*2e70*/  @P3 BRA `(.L_x_41884) ;  /* 0x0000007000003947 */ /* 0x000fea0003800000 */
[----:B------:R-:W-:-:S04]  /*2e80*/  ISETP.NE.U32.AND P4, PT, RZ, c[0x0][0x180], PT ;  /* 0x00006000ff007a0c */ /* 0x000fc80003f85070 */
[----:B------:R-:W-:-:S13]  /*2e90*/  ISETP.NE.AND.EX P4, PT, RZ, c[0x0][0x184], PT, P4 ;  /* 0x00006100ff007a0c */ /* 0x000fda0003f85340 */
[----:B------:R-:W-:Y:S05]  /*2ea0*/  @P4 BRA `(.L_x_41885) ;  /* 0x0000002000004947 */ /* 0x000fea0003800000 */
[----:B------:R-:W-:Y:S05]  /*2eb0*/  @P0 BRA `(.L_x_41886) ;  /* 0x0000005000000947 */ /* 0x000fea0003800000 */
[----:B------:R-:W-:Y:S05]  /*2ec0*/  BRA `(.L_x_41887) ;  /* 0x0000005000007947 */ /* 0x000fea0003800000 */
.L_x_41885:
[----:B-----5:R-:W-:Y:S01]  /*2ed0*/  FADD.FTZ R70, R54, R70 ;  /* 0x0000004636467221 */ /* 0x020fe20000010000 */
[----:B------:R-:W-:Y:S05]  /*2ee0*/  BRA `(.L_x_41886) ;  /* 0x0000002000007947 */ /* 0x000fea0003800000 */
.L_x_41884:
[----:B-----5:R-:W-:-:S04]  /*2ef0*/  FADD.FTZ R70, R46, R70 ;  /* 0x000000462e467221 */ /* 0x020fc80000010000 */
[----:B------:R-:W-:-:S05]  /*2f00*/  @P2 FADD.FTZ R70, R54, R70 ;  /* 0x0000004636462221 */ /* 0x000fca0000010000 */
.L_x_41886:
[----:B-----5:R-:W-:Y:S02]  /*2f10*/  MOV R58, R70 ;  /* 0x00000046003a7202 */ /* 0x020fe40000000f00 */
.L_x_41887:
[----:B------:R-:W-:Y:S05]  /*2f20*/  @P3 BRA `(.L_x_41888) ;  /* 0x0000007000003947 */ /* 0x000fea0003800000 */
[----:B------:R-:W-:-:S04]  /*2f30*/  ISETP.NE.U32.AND P2, PT, RZ, c[0x0][0x180], PT ;  /* 0x00006000ff007a0c */ /* 0x000fc80003f45070 */
[----:B------:R-:W-:-:S13]  /*2f40*/  ISETP.NE.AND.EX P2, PT, RZ, c[0x0][0x184], PT, P2 ;  /* 0x00006100ff007a0c */ /* 0x000fda0003f45320 */
[----:B------:R-:W-:Y:S05]  /*2f50*/  @P2 BRA `(.L_x_41889) ;  /* 0x0000002000002947 */ /* 0x000fea0003800000 */
[----:B------:R-:W-:Y:S05]  /*2f60*/  @P0 BRA `(.L_x_41890) ;  /* 0x0000005000000947 */ /* 0x000fea0003800000 */
[----:B------:R-:W-:Y:S05]  /*2f70*/  BRA `(.L_x_41891) ;  /* 0x0000005000007947 */ /* 0x000fea0003800000 */
.L_x_41889:
[----:B-----5:R-:W-:Y:S01]  /*2f80*/  FADD.FTZ R71, R55, R71 ;  /* 0x0000004737477221 */ /* 0x020fe20000010000 */
[----:B------:R-:W-:Y:S05]  /*2f90*/  BRA `(.L_x_41890) ;  /* 0x0000002000007947 */ /* 0x000fea0003800000 */
.L_x_41888:
[----:B-----5:R-:W-:-:S04]  /*2fa0*/  FADD.FTZ R71, R47, R71 ;  /* 0x000000472f477221 */ /* 0x020fc80000010000 */
[----:B------:R-:W-:-:S05]  /*2fb0*/  @P2 FADD.FTZ R71, R55, R71 ;  /* 0x0000004737472221 */ /* 0x000fca0000010000 */
.L_x_41890:
[----:B-----5:R-:W-:Y:S02]  /*2fc0*/  MOV R59, R71 ;  /* 0x00000047003b7202 */ /* 0x020fe40000000f00 */
.L_x_41891:
[----:B------:R-:W-:-:S04]  /*2fd0*/  @P0 LEA R120, P2, R123, c[0x0][0x188], 0x4 ;  /* 0x000062007b780a11 */ /* 0x000fc800078420ff */
[C---:B------:R-:W-:Y:S02]  /*2fe0*/  @P0 LEA.HI.X R121, R123.reuse, c[0x0][0x18c], RZ, 0x4, P2 ;  /* 0x000063007b790a11 */ /* 0x040fe400010f24ff */
[----:B------:R-:W-:-:S03]  /*2ff0*/  IADD3 R123, R123, 0x20, RZ ;  /* 0x000000207b7b7810 */ /* 0x000fc60007ffe0ff */
[----:B------:R0:W-:Y:S04]  /*3000*/  @P0 STG.E.128 [R120.64], R56 ;  /* 0x0000003878000986 */ /* 0x0001e8000c101d04 */
.L_x_41875:
[----:B------:R-:W-:Y:S05]  /*3010*/  BSYNC B0 ;  /* 0x0000000000007941 */ /* 0x000fea0003800000 */
.L_x_41874:
        /* <DEDUP_REMOVED lines=24> */
.L_x_41895:
[----:B-----5:R-:W-:Y:S01]  /*31a0*/  FADD.FTZ R72, R52, R72 ;  /* 0x0000004834487221 */ /* 0x020fe20000010000 */
[----:B------:R-:W-:Y:S05]  /*31b0*/  BRA `(.L_x_41896) ;  /* 0x0000002000007947 */ /* 0x000fea0003800000 */
.L_x_41894:
[----:B-1---5:R-:W-:-:S04]  /*31c0*/  FADD.FTZ R72, R44, R72 ;  /* 0x000000482c487221 */ /* 0x022fc80000010000 */
[----:B------:R-:W-:-:S04]  /*31d0*/  @P2 FADD.FTZ R72, R52, R72 ;  /* 0x0000004834482221 */ /* 0x000fc80000010000 */
.L_x_41896:
[----:B-----5:R-:W-:-:S03]  /*31e0*/  IMAD.MOV.U32 R56, RZ, RZ, R72 ;  /* 0x000000ffff387224 */ /* 0x020fc600078e0048 */
.L_x_41897:
[----:B------:R-:W-:Y:S05]  /*31f0*/  @P3 BRA `(.L_x_41898) ;  /* 0x0000007000003947 */ /* 0x000fea0003800000 */
[----:B------:R-:W-:-:S04]  /*3200*/  ISETP.NE.U32.AND P4, PT, RZ, c[0x0][0x180], PT ;  /* 0x00006000ff007a0c */ /* 0x000fc80003f85070 */
[----:B------:R-:W-:-:S13]  /*3210*/  ISETP.NE.AND.EX P4, PT, RZ, c[0x0][0x184], PT, P4 ;  /* 0x00006100ff007a0c */ /* 0x000fda0003f85340 */
[----:B------:R-:W-:Y:S05]  /*3220*/  @P4 BRA `(.L_x_41899) ;  /* 0x0000002000004947 */ /* 0x000fea0003800000 */
[----:B------:R-:W-:Y:S05]  /*3230*/  @P0 BRA `(.L_x_41900) ;  /* 0x0000005000000947 */ /* 0x000fea0003800000 */
[----:B------:R-:W-:Y:S05]  /*3240*/  BRA `(.L_x_41901) ;  /* 0x0000005000007947 */ /* 0x000fea0003800000 */
.L_x_41899:
[----:B-----5:R-:W-:Y:S01]  /*3250*/  FADD.FTZ R73, R53, R73 ;  /* 0x0000004935497221 */ /* 0x020fe20000010000 */
[----:B------:R-:W-:Y:S05]  /*3260*/  BRA `(.L_x_41900) ;  /* 0x0000002000007947 */ /* 0x000fea0003800000 */
.L_x_41898:
[----:B-----5:R-:W-:-:S04]  /*3270*/  FADD.FTZ R73, R45, R73 ;  /* 0x000000492d497221 */ /* 0x020fc80000010000 */
[----:B------:R-:W-:-:S05]  /*3280*/  @P2 FADD.FTZ R73, R53, R73 ;  /* 0x0000004935492221 */ /* 0x000fca0000010000 */
.L_x_41900:
[----:B-----5:R-:W-:Y:S02]  /*3290*/  MOV R57, R73 ;  /* 0x0000004900397202 */ /* 0x020fe40000000f00 */
.L_x_41901:
[----:B------:R-:W-:Y:S05]  /*32a0*/  @P3 BRA `(.L_x_41902) ;  /* 0x0000007000003947 */ /* 0x000fea0003800000 */
[----:B------:R-:W-:-:S04]  /*32b0*/  ISETP.NE.U32.AND P4, PT, RZ, c[0x0][0x180], PT ;  /* 0x00006000ff007a0c */ /* 0x000fc80003f85070 */
[----:B------:R-:W-:-:S13]  /*32c0*/  ISETP.NE.AND.EX P4, PT, RZ, c[0x0][0x184], PT, P4 ;  /* 0x00006100ff007a0c */ /* 0x000fda0003f85340 */
[----:B------:R-:W-:Y:S05]  /*32d0*/  @P4 BRA `(.L_x_41903) ;  /* 0x0000002000004947 */ /* 0x000fea0003800000 */
[----:B------:R-:W-:Y:S05]  /*32e0*/  @P0 BRA `(.L_x_41904) ;  /* 0x0000005000000947 */ /* 0x000fea0003800000 */
[----:B------:R-:W-:Y:S05]  /*32f0*/  BRA `(.L_x_41905) ;  /* 0x0000005000007947 */ /* 0x000fea0003800000 */
.L_x_41903:
[----:B-----5:R-:W-:Y:S01]  /*3300*/  FADD.FTZ R74, R54, R74 ;  /* 0x0000004a364a7221 */ /* 0x020fe20000010000 */
[----:B------:R-:W-:Y:S05]  /*3310*/  BRA `(.L_x_41904) ;  /* 0x0000002000007947 */ /* 0x000fea0003800000 */
.L_x_41902:
[----:B-----5:R-:W-:-:S04]  /*3320*/  FADD.FTZ R74, R46, R74 ;  /* 0x0000004a2e4a7221 */ /* 0x020fc80000010000 */
[----:B------:R-:W-:-:S05]  /*3330*/  @P2 FADD.FTZ R74, R54, R74 ;  /* 0x0000004a364a2221 */ /* 0x000fca0000010000 */
.L_x_41904:
[----:B-----5:R-:W-:Y:S02]  /*3340*/  MOV R58, R74 ;  /* 0x0000004a003a7202 */ /* 0x020fe40000000f00 */
.L_x_41905:
[----:B------:R-:W-:Y:S05]  /*3350*/  @P3 BRA `(.L_x_41906) ;  /* 0x0000007000003947 */ /* 0x000fea0003800000 */
[----:B------:R-:W-:-:S04]  /*3360*/  ISETP.NE.U32.AND P2, PT, RZ, c[0x0][0x180], PT ;  /* 0x00006000ff007a0c */ /* 0x000fc80003f45070 */
[----:B------:R-:W-:-:S13]  /*3370*/  ISETP.NE.AND.EX P2, PT, RZ, c[0x0][0x184], PT, P2 ;  /* 0x00006100ff007a0c */ /* 0x000fda0003f45320 */
[----:B------:R-:W-:Y:S05]  /*3380*/  @P2 BRA `(.L_x_41907) ;  /* 0x0000002000002947 */ /* 0x000fea0003800000 */
[----:B------:R-:W-:Y:S05]  /*3390*/  @P0 BRA `(.L_x_41908) ;  /* 0x0000005000000947 */ /* 0x000fea0003800000 */
[----:B------:R-:W-:Y:S05]  /*33a0*/  BRA `(.L_x_41909) ;  /* 0x0000005000007947 */ /* 0x000fea0003800000 */
.L_x_41907:
[----:B-----5:R-:W-:Y:S01]  /*33b0*/  FADD.FTZ R75, R55, R75 ;  /* 0x0000004b374b7221 */ /* 0x020fe20000010000 */
[----:B------:R-:W-:Y:S05]  /*33c0*/  BRA `(.L_x_41908) ;  /* 0x0000002000007947 */ /* 0x000fea0003800000 */
.L_x_41906:
[----:B-----5:R-:W-:-:S04]  /*33d0*/  FADD.FTZ R75, R47, R75 ;  /* 0x0000004b2f4b7221 */ /* 0x020fc80000010000 */
[----:B------:R-:W-:-:S05]  /*33e0*/  @P2 FADD.FTZ R75, R55, R75 ;  /* 0x0000004b374b2221 */ /* 0x000fca0000010000 */
.L_x_41908:
[----:B-----5:R-:W-:Y:S02]  /*33f0*/  MOV R59, R75 ;  /* 0x0000004b003b7202 */ /* 0x020fe40000000f00 */
.L_x_41909:
[----:B------:R-:W-:-:S04]  /*3400*/  @P0 LEA R120, P2, R123, c[0x0][0x188], 0x4 ;  /* 0x000062007b780a11 */ /* 0x000fc800078420ff */
[C---:B------:R-:W-:Y:S02]  /*3410*/  @P0 LEA.HI.X R121, R123.reuse, c[0x0][0x18c], RZ, 0x4, P2 ;  /* 0x000063007b790a11 */ /* 0x040fe400010f24ff */
[----:B------:R-:W-:-:S03]  /*3420*/  IADD3 R123, R123, 0x20, RZ ;  /* 0x000000207b7b7810 */ /* 0x000fc60007ffe0ff */
[----:B------:R0:W-:Y:S04]  /*3430*/  @P0 STG.E.128 [R120.64], R56 ;  /* 0x0000003878000986 */ /* 0x0001e8000c101d04 */
.L_x_41893:
[----:B------:R-:W-:Y:S05]  /*3440*/  BSYNC B0 ;  /* 0x0000000000007941 */ /* 0x000fea0003800000 */
.L_x_41892:
        /* <DEDUP_REMOVED lines=24> */
.L_x_41913:
[----:B-----5:R-:W-:Y:S01]  /*35d0*/  FADD.FTZ R76, R52, R76 ;  /* 0x0000004c344c7221 */ /* 0x020fe20000010000 */
[----:B------:R-:W-:Y:S05]  /*35e0*/  BRA `(.L_x_41914) ;  /* 0x0000002000007947 */ /* 0x000fea0003800000 */
.L_x_41912:
[----:B-1---5:R-:W-:-:S04]  /*35f0*/  FADD.FTZ R76, R44, R76 ;  /* 0x0000004c2c4c7221 */ /* 0x022fc80000010000 */
[----:B------:R-:W-:-:S05]  /*3600*/  @P2 FADD.FTZ R76, R52, R76 ;  /* 0x0000004c344c2221 */ /* 0x000fca0000010000 */
.L_x_41914:
[----:B-----5:R-:W-:Y:S02]  /*3610*/  MOV R56, R76 ;  /* 0x0000004c00387202 */ /* 0x020fe40000000f00 */
.L_x_41915:
[----:B------:R-:W-:Y:S05]  /*3620*/  @P3 BRA `(.L_x_41916) ;  /* 0x0000007000003947 */ /* 0x000fea0003800000 */
[----:B------:R-:W-:-:S04]  /*3630*/  ISETP.NE.U32.AND P4, PT, RZ, c[0x0][0x180], PT ;  /* 0x00006000ff007a0c */ /* 0x000fc80003f85070 */
[----:B------:R-:W-:-:S13]  /*3640*/  ISETP.NE.AND.EX P4, PT, RZ, c[0x0][0x184], PT, P4 ;  /* 0x00006100ff007a0c */ /* 0x000fda0003f85340 */
[----:B------:R-:W-:Y:S05]  /*3650*/  @P4 BRA `(.L_x_41917) ;  /* 0x0000002000004947 */ /* 0x000fea0003800000 */
[----:B------:R-:W-:Y:S05]  /*3660*/  @P0 BRA `(.L_x_41918) ;  /* 0x0000005000000947 */ /* 0x000fea0003800000 */
[----:B------:R-:W-:Y:S05]  /*3670*/  BRA `(.L_x_41919) ;  /* 0x0000005000007947 */ /* 0x000fea0003800000 */
.L_x_41917:
[----:B-----5:R-:W-:Y:S01]  /*3680*/  FADD.FTZ R77, R53, R77 ;  /* 0x0000004d354d7221 */ /* 0x020fe20000010000 */
[----:B------:R-:W-:Y:S05]  /*3690*/  BRA `(.L_x_41918) ;  /* 0x0000002000007947 */ /* 0x000fea0003800000 */
.L_x_41916:
[----:B-----5:R-:W-:-:S04]  /*36a0*/  FADD.FTZ R77, R45, R77 ;  /* 0x0000004d2d4d7221 */ /* 0x020fc80000010000 */
[----:B------:R-:W-:-:S05]  /*36b0*/  @P2 FADD.FTZ R77, R53, R77 ;  /* 0x0000004d354d2221 */ /* 0x000fca0000010000 */
.L_x_41918:
[----:B-----5:R-:W-:Y:S02]  /*36c0*/  MOV R57, R77 ;  /* 0x0000004d00397202 */ /* 0x020fe40000000f00 */
.L_x_41919:
[----:B------:R-:W-:Y:S05]  /*36d0*/  @P3 BRA `(.L_x_41920) ;  /* 0x0000007000003947 */ /* 0x000fea0003800000 */
[----:B------:R-:W-:-:S04]  /*36e0*/  ISETP.NE.U32.AND P4, PT, RZ, c[0x0][0x180], PT ;  /* 0x00006000ff007a0c */ /* 0x000fc80003f85070 */
[----:B------:R-:W-:-:S13]  /*36f0*/  ISETP.NE.AND.EX P4, PT, RZ, c[0x0][0x184], PT, P4 ;  /* 0x00006100ff007a0c */ /* 0x000fda0003f85340 */
[----:B------:R-:W-:Y:S05]  /*3700*/  @P4 BRA `(.L_x_41921) ;  /* 0x0000002000004947 */ /* 0x000fea0003800000 */
[----:B------:R-:W-:Y:S05]  /*3710*/  @P0 BRA `(.L_x_41922) ;  /* 0x0000005000000947 */ /* 0x000fea0003800000 */
[----:B------:R-:W-:Y:S05]  /*3720*/  BRA `(.L_x_41923) ;  /* 0x0000005000007947 */ /* 0x000fea0003800000 */
.L_x_41921:
[----:B-----5:R-:W-:Y:S01]  /*3730*/  FADD.FTZ R78, R54, R78 ;  /* 0x0000004e364e7221 */ /* 0x020fe20000010000 */
[----:B------:R-:W-:Y:S05]  /*3740*/  BRA `(.L_x_41922) ;  /* 0x0000002000007947 */ /* 0x000fea0003800000 */
.L_x_41920:
[----:B-----5:R-:W-:-:S04]  /*3750*/  FADD.FTZ R78, R46, R78 ;  /* 0x0000004e2e4e7221 */ /* 0x020fc80000010000 */
[----:B------:R-:W-:-:S05]  /*3760*/  @P2 FADD.FTZ R78, R54, R78 ;  /* 0x0000004e364e2221 */ /* 0x000fca0000010000 */
.L_x_41922:
[----:B-----5:R-:W-:Y:S02]  /*3770*/  MOV R58, R78 ;  /* 0x0000004e003a7202 */ /* 0x020fe40000000f00 */
.L_x_41923:
[----:B------:R-:W-:Y:S05]  /*3780*/  @P3 BRA `(.L_x_41924) ;  /* 0x0000007000003947 */ /* 0x000fea0003800000 */
[----:B------:R-:W-:-:S04]  /*3790*/  ISETP.NE.U32.AND P2, PT, RZ, c[0x0][0x180], PT ;  /* 0x00006000ff007a0c */ /* 0x000fc80003f45070 */
[----:B------:R-:W-:-:S13]  /*37a0*/  ISETP.NE.AND.EX P2, PT, RZ, c[0x0][0x184], PT, P2 ;  /* 0x00006100ff007a0c */ /* 0x000fda0003f45320 */
[----:B------:R-:W-:Y:S05]  /*37b0*/  @P2 BRA `(.L_x_41925) ;  /* 0x0000002000002947 */ /* 0x000fea0003800000 */
[----:B------:R-:W-:Y:S05]  /*37c0*/  @P0 BRA `(.L_x_41926) ;  /* 0x0000005000000947 */ /* 0x000fea0003800000 */
[----:B------:R-:W-:Y:S05]  /*37d0*/  BRA `(.L_x_41927) ;  /* 0x0000005000007947 */ /* 0x000fea0003800000 */
.L_x_41925:
[----:B-----5:R-:W-:Y:S01]  /*37e0*/  FADD.FTZ R79, R55, R79 ;  /* 0x0000004f374f7221 */ /* 0x020fe20000010000 */
[----:B------:R-:W-:Y:S05]  /*37f0*/  BRA `(.L_x_41926) ;  /* 0x0000002000007947 */ /* 0x000fea0003800000 */
.L_x_41924:
[----:B-----5:R-:W-:-:S04]  /*3800*/  FADD.FTZ R79, R47, R79 ;  /* 0x0000004f2f4f7221 */ /* 0x020fc80000010000 */
[----:B------:R-:W-:-:S04]  /*3810*/  @P2 FADD.FTZ R79, R55, R79 ;  /* 0x0000004f374f2221 */ /* 0x000fc80000010000 */
.L_x_41926:
[----:B-----5:R-:W-:-:S03]  /*3820*/  IMAD.MOV.U32 R59, RZ, RZ, R79 ;  /* 0x000000ffff3b7224 */ /* 0x020fc600078e004f */
.L_x_41927:
[----:B------:R-:W-:-:S04]  /*3830*/  @P0 LEA R120, P2, R123, c[0x0][0x188], 0x4 ;  /* 0x000062007b780a11 */ /* 0x000fc800078420ff */
[C---:B------:R-:W-:Y:S02]  /*3840*/  @P0 LEA.HI.X R121, R123.reuse, c[0x0][0x18c], RZ, 0x4, P2 ;  /* 0x000063007b790a11 */ /* 0x040fe400010f24ff */
[----:B------:R-:W-:-:S03]  /*3850*/  IADD3 R123, R123, 0x20, RZ ;  /* 0x000000207b7b7810 */ /* 0x000fc60007ffe0ff */
[----:B------:R0:W-:Y:S04]  /*3860*/  @P0 STG.E.128 [R120.64], R56 ;  /* 0x0000003878000986 */ /* 0x0001e8000c101d04 */
.L_x_41911:
[----:B------:R-:W-:Y:S05]  /*3870*/  BSYNC B0 ;  /* 0x0000000000007941 */ /* 0x000fea0003800000 */
.L_x_41910:
        /* <DEDUP_REMOVED lines=24> */
.L_x_41931:
[----:B-----5:R-:W-:Y:S01]  /*3a00*/  FADD.FTZ R80, R52, R80 ;  /* 0x0000005034507221 */ /* 0x020fe20000010000 */
[----:B------:R-:W-:Y:S05]  /*3a10*/  BRA `(.L_x_41932) ;  /* 0x0000002000007947 */ /* 0x000fea0003800000 */
.L_x_41930:
[----:B-1---5:R-:W-:-:S04]  /*3a20*/  FADD.FTZ R80, R44, R80 ;  /* 0x000000502c507221 */ /* 0x022fc80000010000 */
[----:B------:R-:W-:-:S05]  /*3a30*/  @P2 FADD.FTZ R80, R52, R80 ;  /* 0x0000005034502221 */ /* 0x000fca0000010000 */
.L_x_41932:
[----:B-----5:R-:W-:Y:S02]  /*3a40*/  MOV R56, R80 ;  /* 0x0000005000387202 */ /* 0x020fe40000000f00 */
.L_x_41933:
[----:B------:R-:W-:Y:S05]  /*3a50*/  @P3 BRA `(.L_x_41934) ;  /* 0x0000007000003947 */ /* 0x000fea0003800000 */
[----:B------:R-:W-:-:S04]  /*3a60*/  ISETP.NE.U32.AND P4, PT, RZ, c[0x0][0x180], PT ;  /* 0x00006000ff007a0c */ /* 0x000fc80003f85070 */
[----:B------:R-:W-:-:S13]  /*3a70*/  ISETP.NE.AND.EX P4, PT, RZ, c[0x0][0x184], PT, P4 ;  /* 0x00006100ff007a0c */ /* 0x000fda0003f85340 */
[----:B------:R-:W-:Y:S05]  /*3a80*/  @P4 BRA `(.L_x_41935) ;  /* 0x0000002000004947 */ /* 0x000fea0003800000 */
[----:B------:R-:W-:Y:S05]  /*3a90*/  @P0 BRA `(.L_x_41936) ;  /* 0x0000005000000947 */ /* 0x000fea0003800000 */
[----:B------:R-:W-:Y:S05]  /*3aa0*/  BRA `(.L_x_41937) ;  /* 0x0000005000007947 */ /* 0x000fea0003800000 */
.L_x_41935:
[----:B-----5:R-:W-:Y:S01]  /*3ab0*/  FADD.FTZ R81, R53, R81 ;  /* 0x0000005135517221 */ /* 0x020fe20000010000 */
[----:B------:R-:W-:Y:S05]  /*3ac0*/  BRA `(.L_x_41936) ;  /* 0x0000002000007947 */ /* 0x000fea0003800000 */
.L_x_41934:
[----:B-----5:R-:W-:-:S04]  /*3ad0*/  FADD.FTZ R81, R45, R81 ;  /* 0x000000512d517221 */ /* 0x020fc80000010000 */
[----:B------:R-:W-:-:S05]  /*3ae0*/  @P2 FADD.FTZ R81, R53, R81 ;  /* 0x0000005135512221 */ /* 0x000fca0000010000 */
.L_x_41936:
[----:B-----5:R-:W-:Y:S02]  /*3af0*/  MOV R57, R81 ;  /* 0x0000005100397202 */ /* 0x020fe40000000f00 */
.L_x_41937:
[----:B------:R-:W-:Y:S05]  /*3b00*/  @P3 BRA `(.L_x_41938) ;  /* 0x0000007000003947 */ /* 0x000fea0003800000 */
[----:B------:R-:W-:-:S04]  /*3b10*/  ISETP.NE.U32.AND P4, PT, RZ, c[0x0][0x180], PT ;  /* 0x00006000ff007a0c */ /* 0x000fc80003f85070 */
[----:B------:R-:W-:-:S13]  /*3b20*/  ISETP.NE.AND.EX P4, PT, RZ, c[0x0][0x184], PT, P4 ;  /* 0x00006100ff007a0c */ /* 0x000fda0003f85340 */
[----:B------:R-:W-:Y:S05]  /*3b30*/  @P4 BRA `(.L_x_41939) ;  /* 0x0000002000004947 */ /* 0x000fea0003800000 */
[----:B------:R-:W-:Y:S05]  /*3b40*/  @P0 BRA `(.L_x_41940) ;  /* 0x0000005000000947 */ /* 0x000fea0003800000 */
[----:B------:R-:W-:Y:S05]  /*3b50*/  BRA `(.L_x_41941) ;  /* 0x0000005000007947 */ /* 0x000fea0003800000 */
.L_x_41939:
[----:B-----5:R-:W-:Y:S01]  /*3b60*/  FADD.FTZ R82, R54, R82 ;  /* 0x0000005236527221 */ /* 0x020fe20000010000 */
[----:B------:R-:W-:Y:S05]  /*3b70*/  BRA `(.L_x_41940) ;  /* 0x0000002000007947 */ /* 0x000fea0003800000 */
.L_x_41938:
[----:B-----5:R-:W-:-:S04]  /*3b80*/  FADD.FTZ R82, R46, R82 ;  /* 0x000000522e527221 */ /* 0x020fc80000010000 */
[----:B------:R-:W-:-:S04]  /*3b90*/  @P2 FADD.FTZ R82, R54, R82 ;  /* 0x0000005236522221 */ /* 0x000fc80000010000 */
.L_x_41940:
[----:B-----5:R-:W-:-:S03]  /*3ba0*/  IMAD.MOV.U32 R58, RZ, RZ, R82 ;  /* 0x000000ffff3a7224 */ /* 0x020fc600078e0052 */
.L_x_41941:
[----:B------:R-:W-:Y:S05]  /*3bb0*/  @P3 BRA `(.L_x_41942) ;  /* 0x0000007000003947 */ /* 0x000fea0003800000 */
[----:B------:R-:W-:-:S04]  /*3bc0*/  ISETP.NE.U32.AND P2, PT, RZ, c[0x0][0x180], PT ;  /* 0x00006000ff007a0c */ /* 0x000fc80003f45070 */
[----:B------:R-:W-:-:S13]  /*3bd0*/  ISETP.NE.AND.EX P2, PT, RZ, c[0x0][0x184], PT, P2 ;  /* 0x00006100ff007a0c */ /* 0x000fda0003f45320 */
[----:B------:R-:W-:Y:S05]  /*3be0*/  @P2 BRA `(.L_x_41943) ;  /* 0x0000002000002947 */ /* 0x000fea0003800000 */
[----:B------:R-:W-:Y:S05]  /*3bf0*/  @P0 BRA `(.L_x_41944) ;  /* 0x0000005000000947 */ /* 0x000fea0003800000 */
[----:B------:R-:W-:Y:S05]  /*3c00*/  BRA `(.L_x_41945) ;  /* 0x0000005000007947 */ /* 0x000fea0003800000 */
.L_x_41943:
[----:B-----5:R-:W-:Y:S01]  /*3c10*/  FADD.FTZ R83, R55, R83 ;  /* 0x0000005337537221 */ /* 0x020fe20000010000 */
[----:B------:R-:W-:Y:S05]  /*3c20*/  BRA `(.L_x_41944) ;  /* 0x0000002000007947 */ /* 0x000fea0003800000 */
.L_x_41942:
[----:B-----5:R-:W-:-:S04]  /*3c30*/  FADD.FTZ R83, R47, R83 ;  /* 0x000000532f537221 */ /* 0x020fc80000010000 */
[----:B------:R-:W-:-:S05]  /*3c40*/  @P2 FADD.FTZ R83, R55, R83 ;  /* 0x0000005337532221 */ /* 0x000fca0000010000 */
.L_x_41944:
[----:B-----5:R-:W-:Y:S02]  /*3c50*/  MOV R59, R83 ;  /* 0x00000053003b7202 */ /* 0x020fe40000000f00 */
.L_x_41945:
[----:B------:R-:W-:-:S04]  /*3c60*/  @P0 LEA R120, P2, R123, c[0x0][0x188], 0x4 ;  /* 0x000062007b780a11 */ /* 0x000fc800078420ff */
[C---:B------:R-:W-:Y:S02]  /*3c70*/  @P0 LEA.HI.X R121, R123.reuse, c[0x0][0x18c], RZ, 0x4, P2 ;  /* 0x000063007b790a11 */ /* 0x040fe400010f24ff */
[----:B------:R-:W-:-:S03]  /*3c80*/  IADD3 R123, R123, 0x20, RZ ;  /* 0x000000207b7b7810 */ /* 0x000fc60007ffe0ff */
[----:B------:R0:W-:Y:S04]  /*3c90*/  @P0 STG.E.128 [R120.64], R56 ;  /* 0x0000003878000986 */ /* 0x0001e8000c101d04 */
.L_x_41929:
[----:B------:R-:W-:Y:S05]  /*3ca0*/  BSYNC B0 ;  /* 0x0000000000007941 */ /* 0x000fea0003800000 */
.L_x_41928:
        /* <DEDUP_REMOVED lines=24> */
.L_x_41949:
[----:B-----5:R-:W-:Y:S01]  /*3e30*/  FADD.FTZ R84, R52, R84 ;  /* 0x0000005434547221 */ /* 0x020fe20000010000 */
[----:B------:R-:W-:Y:S05]  /*3e40*/  BRA `(.L_x_41950) ;  /* 0x0000002000007947 */ /* 0x000fea0003800000 */
.L_x_41948:
[----:B-1---5:R-:W-:-:S04]  /*3e50*/  FADD.FTZ R84, R44, R84 ;  /* 0x000000542c547221 */ /* 0x022fc80000010000 */
[----:B------:R-:W-:-:S05]  /*3e60*/  @P2 FADD.FTZ R84, R52, R84 ;  /* 0x0000005434542221 */ /* 0x000fca0000010000 */
.L_x_41950:
[----:B-----5:R-:W-:Y:S02]  /*3e70*/  MOV R56, R84 ;  /* 0x0000005400387202 */ /* 0x020fe40000000f00 */
.L_x_41951:
[----:B------:R-:W-:Y:S05]  /*3e80*/  @P3 BRA `(.L_x_41952) ;  /* 0x0000007000003947 */ /* 0x000fea0003800000 */
[----:B------:R-:W-:-:S04]  /*3e90*/  ISETP.NE.U32.AND P4, PT, RZ, c[0x0][0x180], PT ;  /* 0x00006000ff007a0c */ /* 0x000fc80003f85070 */
[----:B------:R-:W-:-:S13]  /*3ea0*/  ISETP.NE.AND.EX P4, PT, RZ, c[0x0][0x184], PT, P4 ;  /* 0x00006100ff007a0c */ /* 0x000fda0003f85340 */
[----:B------:R-:W-:Y:S05]  /*3eb0*/  @P4 BRA `(.L_x_41953) ;  /* 0x0000002000004947 */ /* 0x000fea0003800000 */
[----:B------:R-:W-:Y:S05]  /*3ec0*/  @P0 BRA `(.L_x_41954) ;  /* 0x0000005000000947 */ /* 0x000fea0003800000 */
[----:B------:R-:W-:Y:S05]  /*3ed0*/  BRA `(.L_x_41955) ;  /* 0x0000005000007947 */ /* 0x000fea0003800000 */
.L_x_41953:
[----:B-----5:R-:W-:Y:S01]  /*3ee0*/  FADD.FTZ R85, R53, R85 ;  /* 0x0000005535557221 */ /* 0x020fe20000010000 */
[----:B------:R-:W-:Y:S05]  /*3ef0*/  BRA `(.L_x_41954) ;  /* 0x0000002000007947 */ /* 0x000fea0003800000 */
.L_x_41952:
[----:B-----5:R-:W-:-:S04]  /*3f00*/  FADD.FTZ R85, R45, R85 ;  /* 0x000000552d557221 */ /* 0x020fc80000010000 */
[----:B------:R-:W-:-:S04]  /*3f10*/  @P2 FADD.FTZ R85, R53, R85 ;  /* 0x0000005535552221 */ /* 0x000fc80000010000 */
.L_x_41954:
[----:B-----5:R-:W-:-:S03]  /*3f20*/  IMAD.MOV.U32 R57, RZ, RZ, R85 ;  /* 0x000000ffff397224 */ /* 0x020fc600078e0055 */
.L_x_41955:
[----:B------:R-:W-:Y:S05]  /*3f30*/  @P3 BRA `(.L_x_41956) ;  /* 0x0000007000003947 */ /* 0x000fea0003800000 */
[----:B------:R-:W-:-:S04]  /*3f40*/  ISETP.NE.U32.AND P4, PT, RZ, c[0x0][0x180], PT ;  /* 0x00006000ff007a0c */ /* 0x000fc80003f85070 */
[----:B------:R-:W-:-:S13]  /*3f50*/  ISETP.NE.AND.EX P4, PT, RZ, c[0x0][0x184], PT, P4 ;  /* 0x00006100ff007a0c */ /* 0x000fda0003f85340 */
[----:B------:R-:W-:Y:S05]  /*3f60*/  @P4 BRA `(.L_x_41957) ;  /* 0x0000002000004947 */ /* 0x000fea0003800000 */
[----:B------:R-:W-:Y:S05]  /*3f70*/  @P0 BRA `(.L_x_41958) ;  /* 0x0000005000000947 */ /* 0x000fea0003800000 */
[----:B------:R-:W-:Y:S05]  /*3f80*/  BRA `(.L_x_41959) ;  /* 0x0000005000007947 */ /* 0x000fea0003800000 */
.L_x_41957:
[----:B-----5:R-:W-:Y:S01]  /*3f90*/  FADD.FTZ R86, R54, R86 ;  /* 0x0000005636567221 */ /* 0x020fe20000010000 */
[----:B------:R-:W-:Y:S05]  /*3fa0*/  BRA `(.L_x_41958) ;  /* 0x0000002000007947 */ /* 0x000fea0003800000 */
.L_x_41956:
[----:B-----5:R-:W-:-:S04]  /*3fb0*/  FADD.FTZ R86, R46, R86 ;  /* 0x000000562e567221 */ /* 0x020fc80000010000 */
[----:B------:R-:W-:-:S05]  /*3fc0*/  @P2 FADD.FTZ R86, R54, R86 ;  /* 0x0000005636562221 */ /* 0x000fca0000010000 */
.L_x_41958:
[----:B-----5:R-:W-:Y:S02]  /*3fd0*/  MOV R58, R86 ;  /* 0x00000056003a7202 */ /* 0x020fe40000000f00 */
.L_x_41959:
[----:B------:R-:W-:Y:S05]  /*3fe0*/  @P3 BRA `(.L_x_41960) ;  /* 0x0000007000003947 */ /* 0x000fea0003800000 */
[----:B------:R-:W-:-:S04]  /*3ff0*/  ISETP.NE.U32.AND P2, PT, RZ, c[0x0][0x180], PT ;  /* 0x00006000ff007a0c */ /* 0x000fc80003f45070 */
[----:B------:R-:W-:-:S13]  /*4000*/  ISETP.NE.AND.EX P2, PT, RZ, c[0x0][0x184], PT, P2 ;  /* 0x00006100ff007a0c */ /* 0x000fda0003f45320 */
[----:B------:R-:W-:Y:S05]  /*4010*/  @P2 BRA `(.L_x_41961) ;  /* 0x0000002000002947 */ /* 0x000fea0003800000 */
[----:B------:R-:W-:Y:S05]  /*4020*/  @P0 BRA `(.L_x_41962) ;  /* 0x0000005000000947 */ /* 0x000fea0003800000 */
[----:B------:R-:W-:Y:S05]  /*4030*/  BRA `(.L_x_41963) ;  /* 0x0000005000007947 */ /* 0x000fea0003800000 */
.L_x_41961:
[----:B-----5:R-:W-:Y:S01]  /*4040*/  FADD.FTZ R87, R55, R87 ;  /* 0x0000005737577221 */ /* 0x020fe20000010000 */
[----:B------:R-:W-:Y:S05]  /*4050*/  BRA `(.L_x_41962) ;  /* 0x0000002000007947 */ /* 0x000fea0003800000 */
.L_x_41960:
[----:B-----5:R-:W-:-:S04]  /*4060*/  FADD.FTZ R87, R47, R87 ;  /* 0x000000572f577221 */ /* 0x020fc80000010000 */
[----:B------:R-:W-:-:S05]  /*4070*/  @P2 FADD.FTZ R87, R55, R87 ;  /* 0x0000005737572221 */ /* 0x000fca0000010000 */
.L_x_41962:
[----:B-----5:R-:W-:Y:S02]  /*4080*/  MOV R59, R87 ;  /* 0x00000057003b7202 */ /* 0x020fe40000000f00 */
.L_x_41963:
[----:B------:R-:W-:-:S04]  /*4090*/  @P0 LEA R120, P2, R123, c[0x0][0x188], 0x4 ;  /* 0x000062007b780a11 */ /* 0x000fc800078420ff */
[C---:B------:R-:W-:Y:S02]  /*40a0*/  @P0 LEA.HI.X R121, R123.reuse, c[0x0][0x18c], RZ, 0x4, P2 ;  /* 0x000063007b790a11 */ /* 0x040fe400010f24ff */
[----:B------:R-:W-:-:S03]  /*40b0*/  IADD3 R123, R123, 0x20, RZ ;  /* 0x000000207b7b7810 */ /* 0x000fc60007ffe0ff */
[----:B------:R0:W-:Y:S04]  /*40c0*/  @P0 STG.E.128 [R120.64], R56 ;  /* 0x0000003878000986 */ /* 0x0001e8000c101d04 */
.L_x_41947:
[----:B------:R-:W-:Y:S05]  /*40d0*/  BSYNC B0 ;  /* 0x0000000000007941 */ /* 0x000fea0003800000 */
.L_x_41946:
        /* <DEDUP_REMOVED lines=24> */
.L_x_41967:
[----:B-----5:R-:W-:Y:S01]  /*4260*/  FADD.FTZ R88, R52, R88 ;  /* 0x0000005834587221 */ /* 0x020fe20000010000 */
[----:B------:R-:W-:Y:S05]  /*4270*/  BRA `(.L_x_41968) ;  /* 0x0000002000007947 */ /* 0x000fea0003800000 */
.L_x_41966:
[----:B-1---5:R-:W-:-:S04]  /*4280*/  FADD.FTZ R88, R44, R88 ;  /* 0x000000582c587221 */ /* 0x022fc80000010000 */
[----:B------:R-:W-:-:S04]  /*4290*/  @P2 FADD.FTZ R88, R52, R88 ;  /* 0x0000005834582221 */ /* 0x000fc80000010000 */
.L_x_41968:
[----:B-----5:R-:W-:-:S03]  /*42a0*/  IMAD.MOV.U32 R56, RZ, RZ, R88 ;  /* 0x000000ffff387224 */ /* 0x020fc600078e0058 */
.L_x_41969:
[----:B------:R-:W-:Y:S05]  /*42b0*/  @P3 BRA `(.L_x_41970) ;  /* 0x0000007000003947 */ /* 0x000fea0003800000 */
[----:B------:R-:W-:-:S04]  /*42c0*/  ISETP.NE.U32.AND P4, PT, RZ, c[0x0][0x180], PT ;  /* 0x00006000ff007a0c */ /* 0x000fc80003f85070 */
[----:B------:R-:W-:-:S13]  /*42d0*/  ISETP.NE.AND.EX P4, PT, RZ, c[0x0][0x184], PT, P4 ;  /* 0x00006100ff007a0c */ /* 0x000fda0003f85340 */
[----:B------:R-:W-:Y:S05]  /*42e0*/  @P4 BRA `(.L_x_41971) ;  /* 0x0000002000004947 */ /* 0x000fea0003800000 */
[----:B------:R-:W-:Y:S05]  /*42f0*/  @P0 BRA `(.L_x_41972) ;  /* 0x0000005000000947 */ /* 0x000fea0003800000 */
[----:B------:R-:W-:Y:S05]  /*4300*/  BRA `(.L_x_41973) ;  /* 0x0000005000007947 */ /* 0x000fea0003800000 */
.L_x_41971:
[----:B-----5:R-:W-:Y:S01]  /*4310*/  FADD.FTZ R89, R53, R89 ;  /* 0x0000005935597221 */ /* 0x020fe20000010000 */
[----:B------:R-:W-:Y:S05]  /*4320*/  BRA `(.L_x_41972) ;  /* 0x0000002000007947 */ /* 0x000fea0003800000 */
.L_x_41970:
[----:B-----5:R-:W-:-:S04]  /*4330*/  FADD.FTZ R89, R45, R89 ;  /* 0x000000592d597221 */ /* 0x020fc80000010000 */
[----:B------:R-:W-:-:S05]  /*4340*/  @P2 FADD.FTZ R89, R53, R89 ;  /* 0x0000005935592221 */ /* 0x000fca0000010000 */
.L_x_41972:
[----:B-----5:R-:W-:Y:S02]  /*4350*/  MOV R57, R89 ;  /* 0x0000005900397202 */ /* 0x020fe40000000f00 */
.L_x_41973:
[----:B------:R-:W-:Y:S05]  /*4360*/  @P3 BRA `(.L_x_41974) ;  /* 0x0000007000003947 */ /* 0x000fea0003800000 */
[----:B------:R-:W-:-:S04]  /*4370*/  ISETP.NE.U32.AND P4, PT, RZ, c[0x0][0x180], PT ;  /* 0x00006000ff007a0c */ /* 0x000fc80003f85070 */
[----:B------:R-:W-:-:S13]  /*4380*/  ISETP.NE.AND.EX P4, PT, RZ, c[0x0][0x184], PT, P4 ;  /* 0x00006100ff007a0c */ /* 0x000fda0003f85340 */
[----:B------:R-:W-:Y:S05]  /*4390*/  @P4 BRA `(.L_x_41975) ;  /* 0x0000002000004947 */ /* 0x000fea0003800000 */
[----:B------:R-:W-:Y:S05]  /*43a0*/  @P0 BRA `(.L_x_41976) ;  /* 0x0000005000000947 */ /* 0x000fea0003800000 */
[----:B------:R-:W-:Y:S05]  /*43b0*/  BRA `(.L_x_41977) ;  /* 0x0000005000007947 */ /* 0x000fea0003800000 */
.L_x_41975:
[----:B-----5:R-:W-:Y:S01]  /*43c0*/  FADD.FTZ R90, R54, R90 ;  /* 0x0000005a365a7221 */ /* 0x020fe20000010000 */
[----:B------:R-:W-:Y:S05]  /*43d0*/  BRA `(.L_x_41976) ;  /* 0x0000002000007947 */ /* 0x000fea0003800000 */
.L_x_41974:
[----:B-----5:R-:W-:-:S04]  /*43e0*/  FADD.FTZ R90, R46, R90 ;  /* 0x0000005a2e5a7221 */ /* 0x020fc80000010000 */
[----:B------:R-:W-:-:S05]  /*43f0*/  @P2 FADD.FTZ R90, R54, R90 ;  /* 0x0000005a365a2221 */ /* 0x000fca0000010000 */
.L_x_41976:
[----:B-----5:R-:W-:Y:S02]  /*4400*/  MOV R58, R90 ;  /* 0x0000005a003a7202 */ /* 0x020fe40000000f00 */
.L_x_41977:
[----:B------:R-:W-:Y:S05]  /*4410*/  @P3 BRA `(.L_x_41978) ;  /* 0x0000007000003947 */ /* 0x000fea0003800000 */
[----:B------:R-:W-:-:S04]  /*4420*/  ISETP.NE.U32.AND P2, PT, RZ, c[0x0][0x180], PT ;  /* 0x00006000ff007a0c */ /* 0x000fc80003f45070 */
[----:B------:R-:W-:-:S13]  /*4430*/  ISETP.NE.AND.EX P2, PT, RZ, c[0x0][0x184], PT, P2 ;  /* 0x00006100ff007a0c */ /* 0x000fda0003f45320 */
[----:B------:R-:W-:Y:S05]  /*4440*/  @P2 BRA `(.L_x_41979) ;  /* 0x0000002000002947 */ /* 0x000fea0003800000 */
[----:B------:R-:W-:Y:S05]  /*4450*/  @P0 BRA `(.L_x_41980) ;  /* 0x0000005000000947 */ /* 0x000fea0003800000 */
[----:B------:R-:W-:Y:S05]  /*4460*/  BRA `(.L_x_41981) ;  /* 0x0000005000007947 */ /* 0x000fea0003800000 */
.L_x_41979:
[----:B-----5:R-:W-:Y:S01]  /*4470*/  FADD.FTZ R91, R55, R91 ;  /* 0x0000005b375b7221 */ /* 0x020fe20000010000 */
[----:B------:R-:W-:Y:S05]  /*4480*/  BRA `(.L_x_41980) ;  /* 0x0000002000007947 */ /* 0x000fea0003800000 */
.L_x_41978:
[----:B-----5:R-:W-:-:S04]  /*4490*/  FADD.FTZ R91, R47, R91 ;  /* 0x0000005b2f5b7221 */ /* 0x020fc80000010000 */
[----:B------:R-:W-:-:S05]  /*44a0*/  @P2 FADD.FTZ R91, R55, R91 ;  /* 0x0000005b375b2221 */ /* 0x000fca0000010000 */
.L_x_41980:
[----:B-----5:R-:W-:Y:S02]  /*44b0*/  MOV R59, R91 ;  /* 0x0000005b003b7202 */ /* 0x020fe40000000f00 */
.L_x_41981:
[----:B------:R-:W-:-:S04]  /*44c0*/  @P0 LEA R120, P2, R123, c[0x0][0x188], 0x4 ;  /* 0x000062007b780a11 */ /* 0x000fc800078420ff */
[C---:B------:R-:W-:Y:S02]  /*44d0*/  @P0 LEA.HI.X R121, R123.reuse, c[0x0][0x18c], RZ, 0x4, P2 ;  /* 0x000063007b790a11 */ /* 0x040fe400010f24ff */
[----:B------:R-:W-:-:S03]  /*44e0*/  IADD3 R123, R123, 0x20, RZ ;  /* 0x000000207b7b7810 */ /* 0x000fc60007ffe0ff */
[----:B------:R0:W-:Y:S04]  /*44f0*/  @P0 STG.E.128 [R120.64], R56 ;  /* 0x0000003878000986 */ /* 0x0001e8000c101d04 */
.L_x_41965:
[----:B------:R-:W-:Y:S05]  /*4500*/  BSYNC B0 ;  /* 0x0000000000007941 */ /* 0x000fea0003800000 */
.L_x_41964:
        /* <DEDUP_REMOVED lines=24> */
.L_x_41985:
[----:B-----5:R-:W-:Y:S01]  /*4690*/  FADD.FTZ R92, R52, R92 ;  /* 0x0000005c345c7221 */ /* 0x020fe20000010000 */
[----:B------:R-:W-:Y:S05]  /*46a0*/  BRA `(.L_x_41986) ;  /* 0x0000002000007947 */ /* 0x000fea0003800000 */
.L_x_41984:
[----:B-1---5:R-:W-:-:S04]  /*46b0*/  FADD.FTZ R92, R44, R92 ;  /* 0x0000005c2c5c7221 */ /* 0x022fc80000010000 */
[----:B------:R-:W-:-:S05]  /*46c0*/  @P2 FADD.FTZ R92, R52, R92 ;  /* 0x0000005c345c2221 */ /* 0x000fca0000010000 */
.L_x_41986:
[----:B-----5:R-:W-:Y:S02]  /*46d0*/  MOV R56, R92 ;  /* 0x0000005c00387202 */ /* 0x020fe40000000f00 */
.L_x_41987:
[----:B------:R-:W-:Y:S05]  /*46e0*/  @P3 BRA `(.L_x_41988) ;  /* 0x0000007000003947 */ /* 0x000fea0003800000 */
[----:B------:R-:W-:-:S04]  /*46f0*/  ISETP.NE.U32.AND P4, PT, RZ, c[0x0][0x180], PT ;  /* 0x00006000ff007a0c */ /* 0x000fc80003f85070 */
[----:B------:R-:W-:-:S13]  /*4700*/  ISETP.NE.AND.EX P4, PT, RZ, c[0x0][0x184], PT, P4 ;  /* 0x00006100ff007a0c */ /* 0x000fda0003f85340 */
[----:B------:R-:W-:Y:S05]  /*4710*/  @P4 BRA `(.L_x_41989) ;  /* 0x0000002000004947 */ /* 0x000fea0003800000 */
[----:B------:R-:W-:Y:S05]  /*4720*/  @P0 BRA `(.L_x_41990) ;  /* 0x0000005000000947 */ /* 0x000fea0003800000 */
[----:B------:R-:W-:Y:S05]  /*4730*/  BRA `(.L_x_41991) ;  /* 0x0000005000007947 */ /* 0x000fea0003800000 */
.L_x_41989:
[----:B-----5:R-:W-:Y:S01]  /*4740*/  FADD.FTZ R93, R53, R93 ;  /* 0x0000005d355d7221 */ /* 0x020fe20000010000 */
[----:B------:R-:W-:Y:S05]  /*4750*/  BRA `(.L_x_41990) ;  /* 0x0000002000007947 */ /* 0x000fea0003800000 */
.L_x_41988:
[----:B-----5:R-:W-:-:S04]  /*4760*/  FADD.FTZ R93, R45, R93 ;  /* 0x0000005d2d5d7221 */ /* 0x020fc80000010000 */
[----:B------:R-:W-:-:S05]  /*4770*/  @P2 FADD.FTZ R93, R53, R93 ;  /* 0x0000005d355d2221 */ /* 0x000fca0000010000 */
.L_x_41990:
[----:B-----5:R-:W-:Y:S02]  /*4780*/  MOV R57, R93 ;  /* 0x0000005d00397202 */ /* 0x020fe40000000f00 */
.L_x_41991:
[----:B------:R-:W-:Y:S05]  /*4790*/  @P3 BRA `(.L_x_41992) ;  /* 0x0000007000003947 */ /* 0x000fea0003800000 */
[----:B------:R-:W-:-:S04]  /*47a0*/  ISETP.NE.U32.AND P4, PT, RZ, c[0x0][0x180], PT ;  /* 0x00006000ff007a0c */ /* 0x000fc80003f85070 */
[----:B------:R-:W-:-:S13]  /*47b0*/  ISETP.NE.AND.EX P4, PT, RZ, c[0x0][0x184], PT, P4 ;  /* 0x00006100ff007a0c */ /* 0x000fda0003f85340 */
[----:B------:R-:W-:Y:S05]  /*47c0*/  @P4 BRA `(.L_x_41993) ;  /* 0x0000002000004947 */ /* 0x000fea0003800000 */
[----:B------:R-:W-:Y:S05]  /*47d0*/  @P0 BRA `(.L_x_41994) ;  /* 0x0000005000000947 */ /* 0x000fea0003800000 */
[----:B------:R-:W-:Y:S05]  /*47e0*/  BRA `(.L_x_41995) ;  /* 0x0000005000007947 */ /* 0x000fea0003800000 */
.L_x_41993:
[----:B-----5:R-:W-:Y:S01]  /*47f0*/  FADD.FTZ R94, R54, R94 ;  /* 0x0000005e365e7221 */ /* 0x020fe20000010000 */
[----:B------:R-:W-:Y:S05]  /*4800*/  BRA `(.L_x_41994) ;  /* 0x0000002000007947 */ /* 0x000fea0003800000 */
.L_x_41992:
[----:B-----5:R-:W-:-:S04]  /*4810*/  FADD.FTZ R94, R46, R94 ;  /* 0x0000005e2e5e7221 */ /* 0x020fc80000010000 */
[----:B------:R-:W-:-:S05]  /*4820*/  @P2 FADD.FTZ R94, R54, R94 ;  /* 0x0000005e365e2221 */ /* 0x000fca0000010000 */
.L_x_41994:
[----:B-----5:R-:W-:Y:S02]  /*4830*/  MOV R58, R94 ;  /* 0x0000005e003a7202 */ /* 0x020fe40000000f00 */
.L_x_41995:
[----:B------:R-:W-:Y:S05]  /*4840*/  @P3 BRA `(.L_x_41996) ;  /* 0x0000007000003947 */ /* 0x000fea0003800000 */
[----:B------:R-:W-:-:S04]  /*4850*/  ISETP.NE.U32.AND P2, PT, RZ, c[0x0][0x180], PT ;  /* 0x00006000ff007a0c */ /* 0x000fc80003f45070 */
[----:B------:R-:W-:-:S13]  /*4860*/  ISETP.NE.AND.EX P2, PT, RZ, c[0x0][0x184], PT, P2 ;  /* 0x00006100ff007a0c */ /* 0x000fda0003f45320 */
[----:B------:R-:W-:Y:S05]  /*4870*/  @P2 BRA `(.L_x_41997) ;  /* 0x0000002000002947 */ /* 0x000fea0003800000 */
[----:B------:R-:W-:Y:S05]  /*4880*/  @P0 BRA `(.L_x_41998) ;  /* 0x0000005000000947 */ /* 0x000fea0003800000 */
[----:B------:R-:W-:Y:S05]  /*4890*/  BRA `(.L_x_41999) ;  /* 0x0000005000007947 */ /* 0x000fea0003800000 */
.L_x_41997:
[----:B-----5:R-:W-:Y:S01]  /*48a0*/  FADD.FTZ R95, R55, R95 ;  /* 0x0000005f375f7221 */ /* 0x020fe20000010000 */
[----:B------:R-:W-:Y:S05]  /*48b0*/  BRA `(.L_x_41998) ;  /* 0x0000002000007947 */ /* 0x000fea0003800000 */
.L_x_41996:
[----:B-----5:R-:W-:-:S04]  /*48c0*/  FADD.FTZ R95, R47, R95 ;  /* 0x0000005f2f5f7221 */ /* 0x020fc80000010000 */
[----:B------:R-:W-:-:S04]  /*48d0*/  @P2 FADD.FTZ R95, R55, R95 ;  /* 0x0000005f375f2221 */ /* 0x000fc80000010000 */
.L_x_41998:
[----:B-----5:R-:W-:-:S03]  /*48e0*/  IMAD.MOV.U32 R59, RZ, RZ, R95 ;  /* 0x000000ffff3b7224 */ /* 0x020fc600078e005f */
.L_x_41999:
[----:B------:R-:W-:-:S04]  /*48f0*/  @P0 LEA R120, P2, R123, c[0x0][0x188], 0x4 ;  /* 0x000062007b780a11 */ /* 0x000fc800078420ff */
[C---:B------:R-:W-:Y:S02]  /*4900*/  @P0 LEA.HI.X R121, R123.reuse, c[0x0][0x18c], RZ, 0x4, P2 ;  /* 0x000063007b790a11 */ /* 0x040fe400010f24ff */
[----:B------:R-:W-:-:S03]  /*4910*/  IADD3 R123, R123, 0x20, RZ ;  /* 0x000000207b7b7810 */ /* 0x000fc60007ffe0ff */
[----:B------:R0:W-:Y:S04]  /*4920*/  @P0 STG.E.128 [R120.64], R56 ;  /* 0x0000003878000986 */ /* 0x0001e8000c101d04 */
.L_x_41983:
[----:B------:R-:W-:Y:S05]  /*4930*/  BSYNC B0 ;  /* 0x0000000000007941 */ /* 0x000fea0003800000 */
.L_x_41982:
        /* <DEDUP_REMOVED lines=24> */
.L_x_42003:
[----:B-----5:R-:W-:Y:S01]  /*4ac0*/  FADD.FTZ R96, R52, R96 ;  /* 0x0000006034607221 */ /* 0x020fe20000010000 */
[----:B------:R-:W-:Y:S05]  /*4ad0*/  BRA `(.L_x_42004) ;  /* 0x0000002000007947 */ /* 0x000fea0003800000 */
.L_x_42002:
[----:B-1---5:R-:W-:-:S04]  /*4ae0*/  FADD.FTZ R96, R44, R96 ;  /* 0x000000602c607221 */ /* 0x022fc80000010000 */
[----:B------:R-:W-:-:S05]  /*4af0*/  @P2 FADD.FTZ R96, R52, R96 ;  /* 0x0000006034602221 */ /* 0x000fca0000010000 */
.L_x_42004:
[----:B-----5:R-:W-:Y:S02]  /*4b00*/  MOV R56, R96 ;  /* 0x0000006000387202 */ /* 0x020fe40000000f00 */
.L_x_42005:
[----:B------:R-:W-:Y:S05]  /*4b10*/  @P3 BRA `(.L_x_42006) ;  /* 0x0000007000003947 */ /* 0x000fea0003800000 */
[----:B------:R-:W-:-:S04]  /*4b20*/  ISETP.NE.U32.AND P4, PT, RZ, c[0x0][0x180], PT ;  /* 0x00006000ff007a0c */ /* 0x000fc80003f85070 */
[----:B------:R-:W-:-:S13]  /*4b30*/  ISETP.NE.AND.EX P4, PT, RZ, c[0x0][0x184], PT, P4 ;  /* 0x00006100ff007a0c */ /* 0x000fda0003f85340 */
[----:B------:R-:W-:Y:S05]  /*4b40*/  @P4 BRA `(.L_x_42007) ;  /* 0x0000002000004947 */ /* 0x000fea0003800000 */
[----:B------:R-:W-:Y:S05]  /*4b50*/  @P0 BRA `(.L_x_42008) ;  /* 0x0000005000000947 */ /* 0x000fea0003800000 */
[----:B------:R-:W-:Y:S05]  /*4b60*/  BRA `(.L_x_42009) ;  /* 0x0000005000007947 */ /* 0x000fea0003800000 */
.L_x_42007:
[----:B-----5:R-:W-:Y:S01]  /*4b70*/  FADD.FTZ R97, R53, R97 ;  /* 0x0000006135617221 */ /* 0x020fe20000010000 */
[----:B------:R-:W-:Y:S05]  /*4b80*/  BRA `(.L_x_42008) ;  /* 0x0000002000007947 */ /* 0x000fea0003800000 */
.L_x_42006:
[----:B-----5:R-:W-:-:S04]  /*4b90*/  FADD.FTZ R97, R45, R97 ;  /* 0x000000612d617221 */ /* 0x020fc80000010000 */
[----:B------:R-:W-:-:S05]  /*4ba0*/  @P2 FADD.FTZ R97, R53, R97 ;  /* 0x0000006135612221 */ /* 0x000fca0000010000 */
.L_x_42008:
[----:B-----5:R-:W-:Y:S02]  /*4bb0*/  MOV R57, R97 ;  /* 0x0000006100397202 */ /* 0x020fe40000000f00 */
.L_x_42009:
[----:B------:R-:W-:Y:S05]  /*4bc0*/  @P3 BRA `(.L_x_42010) ;  /* 0x0000007000003947 */ /* 0x000fea0003800000 */
[----:B------:R-:W-:-:S04]  /*4bd0*/  ISETP.NE.U32.AND P4, PT, RZ, c[0x0][0x180], PT ;  /* 0x00006000ff007a0c */ /* 0x000fc80003f85070 */
[----:B------:R-:W-:-:S13]  /*4be0*/  ISETP.NE.AND.EX P4, PT, RZ, c[0x0][0x184], PT, P4 ;  /* 0x00006100ff007a0c */ /* 0x000fda0003f85340 */
[----:B------:R-:W-:Y:S05]  /*4bf0*/  @P4 BRA `(.L_x_42011) ;  /* 0x0000002000004947 */ /* 0x000fea0003800000 */
[----:B------:R-:W-:Y:S05]  /*4c00*/  @P0 BRA `(.L_x_42012) ;  /* 0x0000005000000947 */ /* 0x000fea0003800000 */
[----:B------:R-:W-:Y:S05]  /*4c10*/  BRA `(.L_x_42013) ;  /* 0x0000005000007947 */ /* 0x000fea0003800000 */
.L_x_42011:
[----:B-----5:R-:W-:Y:S01]  /*4c20*/  FADD.FTZ R98, R54, R98 ;  /* 0x0000006236627221 */ /* 0x020fe20000010000 */
[----:B------:R-:W-:Y:S05]  /*4c30*/  BRA `(.L_x_42012) ;  /* 0x0000002000007947 */ /* 0x000fea0003800000 */
.L_x_42010:
[----:B-----5:R-:W-:-:S04]  /*4c40*/  FADD.FTZ R98, R46, R98 ;  /* 0x000000622e627221 */ /* 0x020fc80000010000 */
[----:B------:R-:W-:-:S04]  /*4c50*/  @P2 FADD.FTZ R98, R54, R98 ;  /* 0x0000006236622221 */ /* 0x000fc80000010000 */
.L_x_42012:
[----:B-----5:R-:W-:-:S03]  /*4c60*/  IMAD.MOV.U32 R58, RZ, RZ, R98 ;  /* 0x000000ffff3a7224 */ /* 0x020fc600078e0062 */
.L_x_42013:
[----:B------:R-:W-:Y:S05]  /*4c70*/  @P3 BRA `(.L_x_42014) ;  /* 0x0000007000003947 */ /* 0x000fea0003800000 */
[----:B------:R-:W-:-:S04]  /*4c80*/  ISETP.NE.U32.AND P2, PT, RZ, c[0x0][0x180], PT ;  /* 0x00006000ff007a0c */ /* 0x000fc80003f45070 */
[----:B------:R-:W-:-:S13]  /*4c90*/  ISETP.NE.AND.EX P2, PT, RZ, c[0x0][0x184], PT, P2 ;  /* 0x00006100ff007a0c */ /* 0x000fda0003f45320 */
[----:B------:R-:W-:Y:S05]  /*4ca0*/  @P2 BRA `(.L_x_42015) ;  /* 0x0000002000002947 */ /* 0x000fea0003800000 */
[----:B------:R-:W-:Y:S05]  /*4cb0*/  @P0 BRA `(.L_x_42016) ;  /* 0x0000005000000947 */ /* 0x000fea0003800000 */
[----:B------:R-:W-:Y:S05]  /*4cc0*/  BRA `(.L_x_42017) ;  /* 0x0000005000007947 */ /* 0x000fea0003800000 */
.L_x_42015:
[----:B-----5:R-:W-:Y:S01]  /*4cd0*/  FADD.FTZ R99, R55, R99 ;  /* 0x0000006337637221 */ /* 0x020fe20000010000 */
[----:B------:R-:W-:Y:S05]  /*4ce0*/  BRA `(.L_x_42016) ;  /* 0x0000002000007947 */ /* 0x000fea0003800000 */
.L_x_42014:
[----:B-----5:R-:W-:-:S04]  /*4cf0*/  FADD.FTZ R99, R47, R99 ;  /* 0x000000632f637221 */ /* 0x020fc80000010000 */
[----:B------:R-:W-:-:S05]  /*4d00*/  @P2 FADD.FTZ R99, R55, R99 ;  /* 0x0000006337632221 */ /* 0x000fca0000010000 */
.L_x_42016:
[----:B-----5:R-:W-:Y:S02]  /*4d10*/  MOV R59, R99 ;  /* 0x00000063003b7202 */ /* 0x020fe40000000f00 */
.L_x_42017:
[----:B------:R-:W-:-:S04]  /*4d20*/  @P0 LEA R120, P2, R123, c[0x0][0x188], 0x4 ;  /* 0x000062007b780a11 */ /* 0x000fc800078420ff */
[C---:B------:R-:W-:Y:S02]  /*4d30*/  @P0 LEA.HI.X R121, R123.reuse, c[0x0][0x18c], RZ, 0x4, P2 ;  /* 0x000063007b790a11 */ /* 0x040fe400010f24ff */
[----:B------:R-:W-:-:S03]  /*4d40*/  IADD3 R123, R123, 0x20, RZ ;  /* 0x000000207b7b7810 */ /* 0x000fc60007ffe0ff */
[----:B------:R0:W-:Y:S04]  /*4d50*/  @P0 STG.E.128 [R120.64], R56 ;  /* 0x0000003878000986 */ /* 0x0001e8000c101d04 */
.L_x_42001:
[----:B------:R-:W-:Y:S05]  /*4d60*/  BSYNC B0 ;  /* 0x0000000000007941 */ /* 0x000fea0003800000 */
.L_x_42000:
        /* <DEDUP_REMOVED lines=24> */
.L_x_42021:
[----:B-----5:R-:W-:Y:S01]  /*4ef0*/  FADD.FTZ R100, R52, R100 ;  /* 0x0000006434647221 */ /* 0x020fe20000010000 */
[----:B------:R-:W-:Y:S05]  /*4f00*/  BRA `(.L_x_42022) ;  /* 0x0000002000007947 */ /* 0x000fea0003800000 */
.L_x_42020:
[----:B-1---5:R-:W-:-:S04]  /*4f10*/  FADD.FTZ R100, R44, R100 ;  /* 0x000000642c647221 */ /* 0x022fc80000010000 */
[----:B------:R-:W-:-:S05]  /*4f20*/  @P2 FADD.FTZ R100, R52, R100 ;  /* 0x0000006434642221 */ /* 0x000fca0000010000 */
.L_x_42022:
[----:B-----5:R-:W-:Y:S02]  /*4f30*/  MOV R56, R100 ;  /* 0x0000006400387202 */ /* 0x020fe40000000f00 */
.L_x_42023:
[----:B------:R-:W-:Y:S05]  /*4f40*/  @P3 BRA `(.L_x_42024) ;  /* 0x0000007000003947 */ /* 0x000fea0003800000 */
[----:B------:R-:W-:-:S04]  /*4f50*/  ISETP.NE.U32.AND P4, PT, RZ, c[0x0][0x180], PT ;  /* 0x00006000ff007a0c */ /* 0x000fc80003f85070 */
[----:B------:R-:W-:-:S13]  /*4f60*/  ISETP.NE.AND.EX P4, PT, RZ, c[0x0][0x184], PT, P4 ;  /* 0x00006100ff007a0c */ /* 0x000fda0003f85340 */
[----:B------:R-:W-:Y:S05]  /*4f70*/  @P4 BRA `(.L_x_42025) ;  /* 0x0000002000004947 */ /* 0x000fea0003800000 */
[----:B------:R-:W-:Y:S05]  /*4f80*/  @P0 BRA `(.L_x_42026) ;  /* 0x0000005000000947 */ /* 0x000fea0003800000 */
[----:B------:R-:W-:Y:S05]  /*4f90*/  BRA `(.L_x_42027) ;  /* 0x0000005000007947 */ /* 0x000fea0003800000 */
.L_x_42025:
[----:B-----5:R-:W-:Y:S01]  /*4fa0*/  FADD.FTZ R101, R53, R101 ;  /* 0x0000006535657221 */ /* 0x020fe20000010000 */
[----:B------:R-:W-:Y:S05]  /*4fb0*/  BRA `(.L_x_42026) ;  /* 0x0000002000007947 */ /* 0x000fea0003800000 */
.L_x_42024:
[----:B-----5:R-:W-:-:S04]  /*4fc0*/  FADD.FTZ R101, R45, R101 ;  /* 0x000000652d657221 */ /* 0x020fc80000010000 */
[----:B------:R-:W-:-:S04]  /*4fd0*/  @P2 FADD.FTZ R101, R53, R101 ;  /* 0x0000006535652221 */ /* 0x000fc80000010000 */
.L_x_42026:
[----:B-----5:R-:W-:-:S03]  /*4fe0*/  IMAD.MOV.U32 R57, RZ, RZ, R101 ;  /* 0x000000ffff397224 */ /* 0x020fc600078e0065 */
.L_x_42027:
[----:B------:R-:W-:Y:S05]  /*4ff0*/  @P3 BRA `(.L_x_42028) ;  /* 0x0000007000003947 */ /* 0x000fea0003800000 */
[----:B------:R-:W-:-:S04]  /*5000*/  ISETP.NE.U32.AND P4, PT, RZ, c[0x0][0x180], PT ;  /* 0x00006000ff007a0c */ /* 0x000fc80003f85070 */
[----:B------:R-:W-:-:S13]  /*5010*/  ISETP.NE.AND.EX P4, PT, RZ, c[0x0][0x184], PT, P4 ;  /* 0x00006100ff007a0c */ /* 0x000fda0003f85340 */
[----:B------:R-:W-:Y:S05]  /*5020*/  @P4 BRA `(.L_x_42029) ;  /* 0x0000002000004947 */ /* 0x000fea0003800000 */
[----:B------:R-:W-:Y:S05]  /*5030*/  @P0 BRA `(.L_x_42030) ;  /* 0x0000005000000947 */ /* 0x000fea0003800000 */
[----:B------:R-:W-:Y:S05]  /*5040*/  BRA `(.L_x_42031) ;  /* 0x0000005000007947 */ /* 0x000fea0003800000 */
.L_x_42029:
[----:B-----5:R-:W-:Y:S01]  /*5050*/  FADD.FTZ R102, R54, R102 ;  /* 0x0000006636667221 */ /* 0x020fe20000010000 */
[----:B------:R-:W-:Y:S05]  /*5060*/  BRA `(.L_x_42030) ;  /* 0x0000002000007947 */ /* 0x000fea0003800000 */
.L_x_42028:
[----:B-----5:R-:W-:-:S04]  /*5070*/  FADD.FTZ R102, R46, R102 ;  /* 0x000000662e667221 */ /* 0x020fc80000010000 */
[----:B------:R-:W-:-:S05]  /*5080*/  @P2 FADD.FTZ R102, R54, R102 ;  /* 0x0000006636662221 */ /* 0x000fca0000010000 */
.L_x_42030:
[----:B-----5:R-:W-:Y:S02]  /*5090*/  MOV R58, R102 ;  /* 0x00000066003a7202 */ /* 0x020fe40000000f00 */
.L_x_42031:
[----:B------:R-:W-:Y:S05]  /*50a0*/  @P3 BRA `(.L_x_42032) ;  /* 0x0000007000003947 */ /* 0x000fea0003800000 */
[----:B------:R-:W-:-:S04]  /*50b0*/  ISETP.NE.U32.AND P2, PT, RZ, c[0x0][0x180], PT ;  /* 0x00006000ff007a0c */ /* 0x000fc80003f45070 */
[----:B------:R-:W-:-:S13]  /*50c0*/  ISETP.NE.AND.EX P2, PT, RZ, c[0x0][0x184], PT, P2 ;  /* 0x00006100ff007a0c */ /* 0x000fda0003f45320 */
[----:B------:R-:W-:Y:S05]  /*50d0*/  @P2 BRA `(.L_x_42033) ;  /* 0x0000002000002947 */ /* 0x000fea0003800000 */
[----:B------:R-:W-:Y:S05]  /*50e0*/  @P0 BRA `(.L_x_42034) ;  /* 0x0000005000000947 */ /* 0x000fea0003800000 */
[----:B------:R-:W-:Y:S05]  /*50f0*/  BRA `(.L_x_42035) ;  /* 0x0000005000007947 */ /* 0x000fea0003800000 */
.L_x_42033:
[----:B-----5:R-:W-:Y:S01]  /*5100*/  FADD.FTZ R103, R55, R103 ;  /* 0x0000006737677221 */ /* 0x020fe20000010000 */
[----:B------:R-:W-:Y:S05]  /*5110*/  BRA `(.L_x_42034) ;  /* 0x0000002000007947 */ /* 0x000fea0003800000 */
.L_x_42032:
[----:B-----5:R-:W-:-:S04]  /*5120*/  FADD.FTZ R103, R47, R103 ;  /* 0x000000672f677221 */ /* 0x020fc80000010000 */
[----:B------:R-:W-:-:S05]  /*5130*/  @P2 FADD.FTZ R103, R55, R103 ;  /* 0x0000006737672221 */ /* 0x000fca0000010000 */
.L_x_42034:
[----:B-----5:R-:W-:Y:S02]  /*5140*/  MOV R59, R103 ;  /* 0x00000067003b7202 */ /* 0x020fe40000000f00 */
.L_x_42035:
[----:B------:R-:W-:-:S04]  /*5150*/  @P0 LEA R120, P2, R123, c[0x0][0x188], 0x4 ;  /* 0x000062007b780a11 */ /* 0x000fc800078420ff */
[C---:B------:R-:W-:Y:S02]  /*5160*/  @P0 LEA.HI.X R121, R123.reuse, c[0x0][0x18c], RZ, 0x4, P2 ;  /* 0x000063007b790a11 */ /* 0x040fe400010f24ff */
[----:B------:R-:W-:-:S03]  /*5170*/  IADD3 R123, R123, 0x20, RZ ;  /* 0x000000207b7b7810 */ /* 0x000fc60007ffe0ff */
[----:B------:R0:W-:Y:S04]  /*5180*/  @P0 STG.E.128 [R120.64], R56 ;  /* 0x0000003878000986 */ /* 0x0001e8000c101d04 */
.L_x_42019:
[----:B------:R-:W-:Y:S05]  /*5190*/  BSYNC B0 ;  /* 0x0000000000007941 */ /* 0x000fea0003800000 */
.L_x_42018:
        /* <DEDUP_REMOVED lines=24> */
.L_x_42039:
[----:B-----5:R-:W-:Y:S01]  /*5320*/  FADD.FTZ R104, R52, R104 ;  /* 0x0000006834687221 */ /* 0x020fe20000010000 */
[----:B------:R-:W-:Y:S05]  /*5330*/  BRA `(.L_x_42040) ;  /* 0x0000002000007947 */ /* 0x000fea0003800000 */
.L_x_42038:
[----:B-1---5:R-:W-:-:S04]  /*5340*/  FADD.FTZ R104, R44, R104 ;  /* 0x000000682c687221 */ /* 0x022fc80000010000 */
[----:B------:R-:W-:-:S04]  /*5350*/  @P2 FADD.FTZ R104, R52, R104 ;  /* 0x0000006834682221 */ /* 0x000fc80000010000 */
.L_x_42040:
[----:B-----5:R-:W-:-:S03]  /*5360*/  IMAD.MOV.U32 R56, RZ, RZ, R104 ;  /* 0x000000ffff387224 */ /* 0x020fc600078e0068 */
.L_x_42041:
[----:B------:R-:W-:Y:S05]  /*5370*/  @P3 BRA `(.L_x_42042) ;  /* 0x0000007000003947 */ /* 0x000fea0003800000 */
[----:B------:R-:W-:-:S04]  /*5380*/  ISETP.NE.U32.AND P4, PT, RZ, c[0x0][0x180], PT ;  /* 0x00006000ff007a0c */ /* 0x000fc80003f85070 */
[----:B------:R-:W-:-:S13]  /*5390*/  ISETP.NE.AND.EX P4, PT, RZ, c[0x0][0x184], PT, P4 ;  /* 0x00006100ff007a0c */ /* 0x000fda0003f85340 */
[----:B------:R-:W-:Y:S05]  /*53a0*/  @P4 BRA `(.L_x_42043) ;  /* 0x0000002000004947 */ /* 0x000fea0003800000 */
[----:B------:R-:W-:Y:S05]  /*53b0*/  @P0 BRA `(.L_x_42044) ;  /* 0x0000005000000947 */ /* 0x000fea0003800000 */
[----:B------:R-:W-:Y:S05]  /*53c0*/  BRA `(.L_x_42045) ;  /* 0x0000005000007947 */ /* 0x000fea0003800000 */
.L_x_42043:
[----:B-----5:R-:W-:Y:S01]  /*53d0*/  FADD.FTZ R105, R53, R105 ;  /* 0x0000006935697221 */ /* 0x020fe20000010000 */
[----:B------:R-:W-:Y:S05]  /*53e0*/  BRA `(.L_x_42044) ;  /* 0x0000002000007947 */ /* 0x000fea0003800000 */
.L_x_42042:
[----:B-----5:R-:W-:-:S04]  /*53f0*/  FADD.FTZ R105, R45, R105 ;  /* 0x000000692d697221 */ /* 0x020fc80000010000 */
[----:B------:R-:W-:-:S05]  /*5400*/  @P2 FADD.FTZ R105, R53, R105 ;  /* 0x0000006935692221 */ /* 0x000fca0000010000 */
.L_x_42044:
[----:B-----5:R-:W-:Y:S02]  /*5410*/  MOV R57, R105 ;  /* 0x0000006900397202 */ /* 0x020fe40000000f00 */
.L_x_42045:
[----:B------:R-:W-:Y:S05]  /*5420*/  @P3 BRA `(.L_x_42046) ;  /* 0x0000007000003947 */ /* 0x000fea0003800000 */
[----:B------:R-:W-:-:S04]  /*5430*/  ISETP.NE.U32.AND P4, PT, RZ, c[0x0][0x180], PT ;  /* 0x00006000ff007a0c */ /* 0x000fc80003f85070 */
[----:B------:R-:W-:-:S13]  /*5440*/  ISETP.NE.AND.EX P4, PT, RZ, c[0x0][0x184], PT, P4 ;  /* 0x00006100ff007a0c */ /* 0x000fda0003f85340 */
[----:B------:R-:W-:Y:S05]  /*5450*/  @P4 BRA `(.L_x_42047) ;  /* 0x0000002000004947 */ /* 0x000fea0003800000 */
[----:B------:R-:W-:Y:S05]  /*5460*/  @P0 BRA `(.L_x_42048) ;  /* 0x0000005000000947 */ /* 0x000fea0003800000 */
[----:B------:R-:W-:Y:S05]  /*5470*/  BRA `(.L_x_42049) ;  /* 0x0000005000007947 */ /* 0x000fea0003800000 */
.L_x_42047:
[----:B-----5:R-:W-:Y:S01]  /*5480*/  FADD.FTZ R106, R54, R106 ;  /* 0x0000006a366a7221 */ /* 0x020fe20000010000 */
[----:B------:R-:W-:Y:S05]  /*5490*/  BRA `(.L_x_42048) ;  /* 0x0000002000007947 */ /* 0x000fea0003800000 */
.L_x_42046:
[----:B-----5:R-:W-:-:S04]  /*54a0*/  FADD.FTZ R106, R46, R106 ;  /* 0x0000006a2e6a7221 */ /* 0x020fc80000010000 */
[----:B------:R-:W-:-:S05]  /*54b0*/  @P2 FADD.FTZ R106, R54, R106 ;  /* 0x0000006a366a2221 */ /* 0x000fca0000010000 */
.L_x_42048:
[----:B-----5:R-:W-:Y:S02]  /*54c0*/  MOV R58, R106 ;  /* 0x0000006a003a7202 */ /* 0x020fe40000000f00 */
.L_x_42049:
[----:B------:R-:W-:Y:S05]  /*54d0*/  @P3 BRA `(.L_x_42050) ;  /* 0x0000007000003947 */ /* 0x000fea0003800000 */
[----:B------:R-:W-:-:S04]  /*54e0*/  ISETP.NE.U32.AND P2, PT, RZ, c[0x0][0x180], PT ;  /* 0x00006000ff007a0c */ /* 0x000fc80003f45070 */
[----:B------:R-:W-:-:S13]  /*54f0*/  ISETP.NE.AND.EX P2, PT, RZ, c[0x0][0x184], PT, P2 ;  /* 0x00006100ff007a0c */ /* 0x000fda0003f45320 */
[----:B------:R-:W-:Y:S05]  /*5500*/  @P2 BRA `(.L_x_42051) ;  /* 0x0000002000002947 */ /* 0x000fea0003800000 */
[----:B------:R-:W-:Y:S05]  /*5510*/  @P0 BRA `(.L_x_42052) ;  /* 0x0000005000000947 */ /* 0x000fea0003800000 */
[----:B------:R-:W-:Y:S05]  /*5520*/  BRA `(.L_x_42053) ;  /* 0x0000005000007947 */ /* 0x000fea0003800000 */
.L_x_42051:
[----:B-----5:R-:W-:Y:S01]  /*5530*/  FADD.FTZ R107, R55, R107 ;  /* 0x0000006b376b7221 */ /* 0x020fe20000010000 */
[----:B------:R-:W-:Y:S05]  /*5540*/  BRA `(.L_x_42052) ;  /* 0x0000002000007947 */ /* 0x000fea0003800000 */
.L_x_42050:
[----:B-----5:R-:W-:-:S04]  /*5550*/  FADD.FTZ R107, R47, R107 ;  /* 0x0000006b2f6b7221 */ /* 0x020fc80000010000 */
[----:B------:R-:W-:-:S05]  /*5560*/  @P2 FADD.FTZ R107, R55, R107 ;  /* 0x0000006b376b2221 */ /* 0x000fca0000010000 */
.L_x_42052:
[----:B-----5:R-:W-:Y:S02]  /*5570*/  MOV R59, R107 ;  /* 0x0000006b003b7202 */ /* 0x020fe40000000f00 */
.L_x_42053:
[----:B------:R-:W-:-:S04]  /*5580*/  @P0 LEA R120, P2, R123, c[0x0][0x188], 0x4 ;  /* 0x000062007b780a11 */ /* 0x000fc800078420ff */
[C---:B------:R-:W-:Y:S02]  /*5590*/  @P0 LEA.HI.X R121, R123.reuse, c[0x0][0x18c], RZ, 0x4, P2 ;  /* 0x000063007b790a11 */ /* 0x040fe400010f24ff */
[----:B------:R-:W-:-:S03]  /*55a0*/  IADD3 R123, R123, 0x20, RZ ;  /* 0x000000207b7b7810 */ /* 0x000fc60007ffe0ff */
[----:B------:R0:W-:Y:S04]  /*55b0*/  @P0 STG.E.128 [R120.64], R56 ;  /* 0x0000003878000986 */ /* 0x0001e8000c101d04 */
.L_x_42037:
[----:B------:R-:W-:Y:S05]  /*55c0*/  BSYNC B0 ;  /* 0x0000000000007941 */ /* 0x000fea0003800000 */
.L_x_42036:
        /* <DEDUP_REMOVED lines=24> */
.L_x_42057:
[----:B-----5:R-:W-:Y:S01]  /*5750*/  FADD.FTZ R108, R52, R108 ;  /* 0x0000006c346c7221 */ /* 0x020fe20000010000 */
[----:B------:R-:W-:Y:S05]  /*5760*/  BRA `(.L_x_42058) ;  /* 0x0000002000007947 */ /* 0x000fea0003800000 */
.L_x_42056:
[----:B-1---5:R-:W-:-:S04]  /*5770*/  FADD.FTZ R108, R44, R108 ;  /* 0x0000006c2c6c7221 */ /* 0x022fc80000010000 */
[----:B------:R-:W-:-:S05]  /*5780*/  @P2 FADD.FTZ R108, R52, R108 ;  /* 0x0000006c346c2221 */ /* 0x000fca0000010000 */
.L_x_42058:
[----:B-----5:R-:W-:Y:S02]  /*5790*/  MOV R56, R108 ;  /* 0x0000006c00387202 */ /* 0x020fe40000000f00 */
.L_x_42059:
[----:B------:R-:W-:Y:S05]  /*57a0*/  @P3 BRA `(.L_x_42060) ;  /* 0x0000007000003947 */ /* 0x000fea0003800000 */
[----:B------:R-:W-:-:S04]  /*57b0*/  ISETP.NE.U32.AND P4, PT, RZ, c[0x0][0x180], PT ;  /* 0x00006000ff007a0c */ /* 0x000fc80003f85070 */
[----:B------:R-:W-:-:S13]  /*57c0*/  ISETP.NE.AND.EX P4, PT, RZ, c[0x0][0x184], PT, P4 ;  /* 0x00006100ff007a0c */ /* 0x000fda0003f85340 */
[----:B------:R-:W-:Y:S05]  /*57d0*/  @P4 BRA `(.L_x_42061) ;  /* 0x0000002000004947 */ /* 0x000fea0003800000 */
[----:B------:R-:W-:Y:S05]  /*57e0*/  @P0 BRA `(.L_x_42062) ;  /* 0x0000005000000947 */ /* 0x000fea0003800000 */
[----:B------:R-:W-:Y:S05]  /*57f0*/  BRA `(.L_x_42063) ;  /* 0x0000005000007947 */ /* 0x000fea0003800000 */
.L_x_42061:
[----:B-----5:R-:W-:Y:S01]  /*5800*/  FADD.FTZ R109, R53, R109 ;  /* 0x0000006d356d7221 */ /* 0x020fe20000010000 */
[----:B------:R-:W-:Y:S05]  /*5810*/  BRA `(.L_x_42062) ;  /* 0x0000002000007947 */ /* 0x000fea0003800000 */
.L_x_42060:
[----:B-----5:R-:W-:-:S04]  /*5820*/  FADD.FTZ R109, R45, R109 ;  /* 0x0000006d2d6d7221 */ /* 0x020fc80000010000 */
[----:B------:R-:W-:-:S05]  /*5830*/  @P2 FADD.FTZ R109, R53, R109 ;  /* 0x0000006d356d2221 */ /* 0x000fca0000010000 */
.L_x_42062:
[----:B-----5:R-:W-:Y:S02]  /*5840*/  MOV R57, R109 ;  /* 0x0000006d00397202 */ /* 0x020fe40000000f00 */
.L_x_42063:
[----:B------:R-:W-:Y:S05]  /*5850*/  @P3 BRA `(.L_x_42064) ;  /* 0x0000007000003947 */ /* 0x000fea0003800000 */
[----:B------:R-:W-:-:S04]  /*5860*/  ISETP.NE.U32.AND P4, PT, RZ, c[0x0][0x180], PT ;  /* 0x00006000ff007a0c */ /* 0x000fc80003f85070 */
[----:B------:R-:W-:-:S13]  /*5870*/  ISETP.NE.AND.EX P4, PT, RZ, c[0x0][0x184], PT, P4 ;  /* 0x00006100ff007a0c */ /* 0x000fda0003f85340 */
[----:B------:R-:W-:Y:S05]  /*5880*/  @P4 BRA `(.L_x_42065) ;  /* 0x0000002000004947 */ /* 0x000fea0003800000 */
[----:B------:R-:W-:Y:S05]  /*5890*/  @P0 BRA `(.L_x_42066) ;  /* 0x0000005000000947 */ /* 0x000fea0003800000 */
[----:B------:R-:W-:Y:S05]  /*58a0*/  BRA `(.L_x_42067) ;  /* 0x0000005000007947 */ /* 0x000fea0003800000 */
.L_x_42065:
[----:B-----5:R-:W-:Y:S01]  /*58b0*/  FADD.FTZ R110, R54, R110 ;  /* 0x0000006e366e7221 */ /* 0x020fe20000010000 */
[----:B------:R-:W-:Y:S05]  /*58c0*/  BRA `(.L_x_42066) ;  /* 0x0000002000007947 */ /* 0x000fea0003800000 */
.L_x_42064:
[----:B-----5:R-:W-:-:S04]  /*58d0*/  FADD.FTZ R110, R46, R110 ;  /* 0x0000006e2e6e7221 */ /* 0x020fc80000010000 */
[----:B------:R-:W-:-:S05]  /*58e0*/  @P2 FADD.FTZ R110, R54, R110 ;  /* 0x0000006e366e2221 */ /* 0x000fca0000010000 */
.L_x_42066:
[----:B-----5:R-:W-:Y:S02]  /*58f0*/  MOV R58, R110 ;  /* 0x0000006e003a7202 */ /* 0x020fe40000000f00 */
.L_x_42067:
[----:B------:R-:W-:Y:S05]  /*5900*/  @P3 BRA `(.L_x_42068) ;  /* 0x0000007000003947 */ /* 0x000fea0003800000 */
[----:B------:R-:W-:-:S04]  /*5910*/  ISETP.NE.U32.AND P2, PT, RZ, c[0x0][0x180], PT ;  /* 0x00006000ff007a0c */ /* 0x000fc80003f45070 */
[----:B------:R-:W-:-:S13]  /*5920*/  ISETP.NE.AND.EX P2, PT, RZ, c[0x0][0x184], PT, P2 ;  /* 0x00006100ff007a0c */ /* 0x000fda0003f45320 */
[----:B------:R-:W-:Y:S05]  /*5930*/  @P2 BRA `(.L_x_42069) ;  /* 0x0000002000002947 */ /* 0x000fea0003800000 */
[----:B------:R-:W-:Y:S05]  /*5940*/  @P0 BRA `(.L_x_42070) ;  /* 0x0000005000000947 */ /* 0x000fea0003800000 */
[----:B------:R-:W-:Y:S05]  /*5950*/  BRA `(.L_x_42071) ;  /* 0x0000005000007947 */ /* 0x000fea0003800000 */
.L_x_42069:
[----:B-----5:R-:W-:Y:S01]  /*5960*/  FADD.FTZ R111, R55, R111 ;  /* 0x0000006f376f7221 */ /* 0x020fe20000010000 */
[----:B------:R-:W-:Y:S05]  /*5970*/  BRA `(.L_x_42070) ;  /* 0x0000002000007947 */ /* 0x000fea0003800000 */
.L_x_42068:
[----:B-----5:R-:W-:-:S04]  /*5980*/  FADD.FTZ R111, R47, R111 ;  /* 0x0000006f2f6f7221 */ /* 0x020fc80000010000 */
[----:B------:R-:W-:-:S04]  /*5990*/  @P2 FADD.FTZ R111, R55, R111 ;  /* 0x0000006f376f2221 */ /* 0x000fc80000010000 */
.L_x_42070:
[----:B-----5:R-:W-:-:S03]  /*59a0*/  IMAD.MOV.U32 R59, RZ, RZ, R111 ;  /* 0x000000ffff3b7224 */ /* 0x020fc600078e006f */
.L_x_42071:
[----:B------:R-:W-:-:S04]  /*59b0*/  @P0 LEA R120, P2, R123, c[0x0][0x188], 0x4 ;  /* 0x000062007b780a11 */ /* 0x000fc800078420ff */
[C---:B------:R-:W-:Y:S02]  /*59c0*/  @P0 LEA.HI.X R121, R123.reuse, c[0x0][0x18c], RZ, 0x4, P2 ;  /* 0x000063007b790a11 */ /* 0x040fe400010f24ff */
[----:B------:R-:W-:-:S03]  /*59d0*/  IADD3 R123, R123, 0x20, RZ ;  /* 0x000000207b7b7810 */ /* 0x000fc60007ffe0ff */
[----:B------:R0:W-:Y:S04]  /*59e0*/  @P0 STG.E.128 [R120.64], R56 ;  /* 0x0000003878000986 */ /* 0x0001e8000c101d04 */
.L_x_42055:
[----:B------:R-:W-:Y:S05]  /*59f0*/  BSYNC B0 ;  /* 0x0000000000007941 */ /* 0x000fea0003800000 */
.L_x_42054:
        /* <DEDUP_REMOVED lines=24> */
.L_x_42075:
[----:B-----5:R-:W-:Y:S01]  /*5b80*/  FADD.FTZ R112, R52, R112 ;  /* 0x0000007034707221 */ /* 0x020fe20000010000 */
[----:B------:R-:W-:Y:S05]  /*5b90*/  BRA `(.L_x_42076) ;  /* 0x0000002000007947 */ /* 0x000fea0003800000 */
.L_x_42074:
[----:B-1---5:R-:W-:-:S04]  /*5ba0*/  FADD.FTZ R112, R44, R112 ;  /* 0x000000702c707221 */ /* 0x022fc80000010000 */
[----:B------:R-:W-:-:S05]  /*5bb0*/  @P2 FADD.FTZ R112, R52, R112 ;  /* 0x0000007034702221 */ /* 0x000fca0000010000 */
.L_x_42076:
[----:B-----5:R-:W-:Y:S02]  /*5bc0*/  MOV R56, R112 ;  /* 0x0000007000387202 */ /* 0x020fe40000000f00 */
.L_x_42077:
[----:B------:R-:W-:Y:S05]  /*5bd0*/  @P3 BRA `(.L_x_42078) ;  /* 0x0000007000003947 */ /* 0x000fea0003800000 */
[----:B------:R-:W-:-:S04]  /*5be0*/  ISETP.NE.U32.AND P4, PT, RZ, c[0x0][0x180], PT ;  /* 0x00006000ff007a0c */ /* 0x000fc80003f85070 */
[----:B------:R-:W-:-:S13]  /*5bf0*/  ISETP.NE.AND.EX P4, PT, RZ, c[0x0][0x184], PT, P4 ;  /* 0x00006100ff007a0c */ /* 0x000fda0003f85340 */
[----:B------:R-:W-:Y:S05]  /*5c00*/  @P4 BRA `(.L_x_42079) ;  /* 0x0000002000004947 */ /* 0x000fea0003800000 */
[----:B------:R-:W-:Y:S05]  /*5c10*/  @P0 BRA `(.L_x_42080) ;  /* 0x0000005000000947 */ /* 0x000fea0003800000 */
[----:B------:R-:W-:Y:S05]  /*5c20*/  BRA `(.L_x_42081) ;  /* 0x0000005000007947 */ /* 0x000fea0003800000 */
.L_x_42079:
[----:B-----5:R-:W-:Y:S01]  /*5c30*/  FADD.FTZ R113, R53, R113 ;  /* 0x0000007135717221 */ /* 0x020fe20000010000 */
[----:B------:R-:W-:Y:S05]  /*5c40*/  BRA `(.L_x_42080) ;  /* 0x0000002000007947 */ /* 0x000fea0003800000 */
.L_x_42078:
[----:B-----5:R-:W-:-:S04]  /*5c50*/  FADD.FTZ R113, R45, R113 ;  /* 0x000000712d717221 */ /* 0x020fc80000010000 */
[----:B------:R-:W-:-:S05]  /*5c60*/  @P2 FADD.FTZ R113, R53, R113 ;  /* 0x0000007135712221 */ /* 0x000fca0000010000 */
.L_x_42080:
[----:B-----5:R-:W-:Y:S02]  /*5c70*/  MOV R57, R113 ;  /* 0x0000007100397202 */ /* 0x020fe40000000f00 */
.L_x_42081:
[----:B------:R-:W-:Y:S05]  /*5c80*/  @P3 BRA `(.L_x_42082) ;  /* 0x0000007000003947 */ /* 0x000fea0003800000 */
[----:B------:R-:W-:-:S04]  /*5c90*/  ISETP.NE.U32.AND P4, PT, RZ, c[0x0][0x180], PT ;  /* 0x00006000ff007a0c */ /* 0x000fc80003f85070 */
[----:B------:R-:W-:-:S13]  /*5ca0*/  ISETP.NE.AND.EX P4, PT, RZ, c[0x0][0x184], PT, P4 ;  /* 0x00006100ff007a0c */ /* 0x000fda0003f85340 */
[----:B------:R-:W-:Y:S05]  /*5cb0*/  @P4 BRA `(.L_x_42083) ;  /* 0x0000002000004947 */ /* 0x000fea0003800000 */
[----:B------:R-:W-:Y:S05]  /*5cc0*/  @P0 BRA `(.L_x_42084) ;  /* 0x0000005000000947 */ /* 0x000fea0003800000 */
[----:B------:R-:W-:Y:S05]  /*5cd0*/  BRA `(.L_x_42085) ;  /* 0x0000005000007947 */ /* 0x000fea0003800000 */
.L_x_42083:
[----:B-----5:R-:W-:Y:S01]  /*5ce0*/  FADD.FTZ R114, R54, R114 ;  /* 0x0000007236727221 */ /* 0x020fe20000010000 */
[----:B------:R-:W-:Y:S05]  /*5cf0*/  BRA `(.L_x_42084) ;  /* 0x0000002000007947 */ /* 0x000fea0003800000 */
.L_x_42082:
[----:B-----5:R-:W-:-:S04]  /*5d00*/  FADD.FTZ R114, R46, R114 ;  /* 0x000000722e727221 */ /* 0x020fc80000010000 */
[----:B------:R-:W-:-:S04]  /*5d10*/  @P2 FADD.FTZ R114, R54, R114 ;  /* 0x0000007236722221 */ /* 0x000fc80000010000 */
.L_x_42084:
[----:B-----5:R-:W-:-:S03]  /*5d20*/  IMAD.MOV.U32 R58, RZ, RZ, R114 ;  /* 0x000000ffff3a7224 */ /* 0x020fc600078e0072 */
.L_x_42085:
[----:B------:R-:W-:Y:S05]  /*5d30*/  @P3 BRA `(.L_x_42086) ;  /* 0x0000007000003947 */ /* 0x000fea0003800000 */
[----:B------:R-:W-:-:S04]  /*5d40*/  ISETP.NE.U32.AND P2, PT, RZ, c[0x0][0x180], PT ;  /* 0x00006000ff007a0c */ /* 0x000fc80003f45070 */
[----:B------:R-:W-:-:S13]  /*5d50*/  ISETP.NE.AND.EX P2, PT, RZ, c[0x0][0x184], PT, P2 ;  /* 0x00006100ff007a0c */ /* 0x000fda0003f45320 */
[----:B------:R-:W-:Y:S05]  /*5d60*/  @P2 BRA `(.L_x_42087) ;  /* 0x0000002000002947 */ /* 0x000fea0003800000 */
[----:B------:R-:W-:Y:S05]  /*5d70*/  @P0 BRA `(.L_x_42088) ;  /* 0x0000005000000947 */ /* 0x000fea0003800000 */
[----:B------:R-:W-:Y:S05]  /*5d80*/  BRA `(.L_x_42089) ;  /* 0x0000005000007947 */ /* 0x000fea0003800000 */
.L_x_42087:
[----:B-----5:R-:W-:Y:S01]  /*5d90*/  FADD.FTZ R115, R55, R115 ;  /* 0x0000007337737221 */ /* 0x020fe20000010000 */
[----:B------:R-:W-:Y:S05]  /*5da0*/  BRA `(.L_x_42088) ;  /* 0x0000002000007947 */ /* 0x000fea0003800000 */
.L_x_42086:
[----:B-----5:R-:W-:-:S04]  /*5db0*/  FADD.FTZ R115, R47, R115 ;  /* 0x000000732f737221 */ /* 0x020fc80000010000 */
[----:B------:R-:W-:-:S05]  /*5dc0*/  @P2 FADD.FTZ R115, R55, R115 ;  /* 0x0000007337732221 */ /* 0x000fca0000010000 */
.L_x_42088:
[----:B-----5:R-:W-:Y:S02]  /*5dd0*/  MOV R59, R115 ;  /* 0x00000073003b7202 */ /* 0x020fe40000000f00 */
.L_x_42089:
[----:B------:R-:W-:-:S04]  /*5de0*/  @P0 LEA R120, P2, R123, c[0x0][0x188], 0x4 ;  /* 0x000062007b780a11 */ /* 0x000fc800078420ff */
[C---:B------:R-:W-:Y:S02]  /*5df0*/  @P0 LEA.HI.X R121, R123.reuse, c[0x0][0x18c], RZ, 0x4, P2 ;  /* 0x000063007b790a11 */ /* 0x040fe400010f24ff */
[----:B------:R-:W-:-:S03]  /*5e00*/  IADD3 R123, R123, 0x20, RZ ;  /* 0x000000207b7b7810 */ /* 0x000fc60007ffe0ff */
[----:B------:R0:W-:Y:S04]  /*5e10*/  @P0 STG.E.128 [R120.64], R56 ;  /* 0x0000003878000986 */ /* 0x0001e8000c101d04 */
.L_x_42073:
[----:B------:R-:W-:Y:S05]  /*5e20*/  BSYNC B0 ;  /* 0x0000000000007941 */ /* 0x000fea0003800000 */
.L_x_42072:
        /* <DEDUP_REMOVED lines=24> */
.L_x_42093:
[----:B-----5:R-:W-:Y:S01]  /*5fb0*/  FADD.FTZ R116, R52, R116 ;  /* 0x0000007434747221 */ /* 0x020fe20000010000 */
[----:B------:R-:W-:Y:S05]  /*5fc0*/  BRA `(.L_x_42094) ;  /* 0x0000002000007947 */ /* 0x000fea0003800000 */
.L_x_42092:
[----:B-1---5:R-:W-:-:S04]  /*5fd0*/  FADD.FTZ R116, R44, R116 ;  /* 0x000000742c747221 */ /* 0x022fc80000010000 */
[----:B------:R-:W-:-:S05]  /*5fe0*/  @P2 FADD.FTZ R116, R52, R116 ;  /* 0x0000007434742221 */ /* 0x000fca0000010000 */
.L_x_42094:
[----:B-----5:R-:W-:Y:S02]  /*5ff0*/  MOV R56, R116 ;  /* 0x0000007400387202 */ /* 0x020fe40000000f00 */
.L_x_42095:
[----:B------:R-:W-:Y:S05]  /*6000*/  @P3 BRA `(.L_x_42096) ;  /* 0x0000007000003947 */ /* 0x000fea0003800000 */
[----:B------:R-:W-:-:S04]  /*6010*/  ISETP.NE.U32.AND P4, PT, RZ, c[0x0][0x180], PT ;  /* 0x00006000ff007a0c */ /* 0x000fc80003f85070 */
[----:B------:R-:W-:-:S13]  /*6020*/  ISETP.NE.AND.EX P4, PT, RZ, c[0x0][0x184], PT, P4 ;  /* 0x00006100ff007a0c */ /* 0x000fda0003f85340 */
[----:B------:R-:W-:Y:S05]  /*6030*/  @P4 BRA `(.L_x_42097) ;  /* 0x0000002000004947 */ /* 0x000fea0003800000 */
[----:B------:R-:W-:Y:S05]  /*6040*/  @P0 BRA `(.L_x_42098) ;  /* 0x0000005000000947 */ /* 0x000fea0003800000 */
[----:B------:R-:W-:Y:S05]  /*6050*/  BRA `(.L_x_42099) ;  /* 0x0000005000007947 */ /* 0x000fea0003800000 */
.L_x_42097:
[----:B-----5:R-:W-:Y:S01]  /*6060*/  FADD.FTZ R117, R53, R117 ;  /* 0x0000007535757221 */ /* 0x020fe20000010000 */
[----:B------:R-:W-:Y:S05]  /*6070*/  BRA `(.L_x_42098) ;  /* 0x0000002000007947 */ /* 0x000fea0003800000 */
.L_x_42096:
[----:B-----5:R-:W-:-:S04]  /*6080*/  FADD.FTZ R117, R45, R117 ;  /* 0x000000752d757221 */ /* 0x020fc80000010000 */
[----:B------:R-:W-:-:S04]  /*6090*/  @P2 FADD.FTZ R117, R53, R117 ;  /* 0x0000007535752221 */ /* 0x000fc80000010000 */
.L_x_42098:
[----:B-----5:R-:W-:-:S03]  /*60a0*/  IMAD.MOV.U32 R57, RZ, RZ, R117 ;  /* 0x000000ffff397224 */ /* 0x020fc600078e0075 */
.L_x_42099:
[----:B------:R-:W-:Y:S05]  /*60b0*/  @P3 BRA `(.L_x_42100) ;  /* 0x0000007000003947 */ /* 0x000fea0003800000 */
[----:B------:R-:W-:-:S04]  /*60c0*/  ISETP.NE.U32.AND P4, PT, RZ, c[0x0][0x180], PT ;  /* 0x00006000ff007a0c */ /* 0x000fc80003f85070 */
[----:B------:R-:W-:-:S13]  /*60d0*/  ISETP.NE.AND.EX P4, PT, RZ, c[0x0][0x184], PT, P4 ;  /* 0x00006100ff007a0c */ /* 0x000fda0003f85340 */
[----:B------:R-:W-:Y:S05]  /*60e0*/  @P4 BRA `(.L_x_42101) ;  /* 0x0000002000004947 */ /* 0x000fea0003800000 */
[----:B------:R-:W-:Y:S05]  /*60f0*/  @P0 BRA `(.L_x_42102) ;  /* 0x0000005000000947 */ /* 0x000fea0003800000 */
[----:B------:R-:W-:Y:S05]  /*6100*/  BRA `(.L_x_42103) ;  /* 0x0000005000007947 */ /* 0x000fea0003800000 */
.L_x_42101:
[----:B-----5:R-:W-:Y:S01]  /*6110*/  FADD.FTZ R118, R54, R118 ;  /* 0x0000007636767221 */ /* 0x020fe20000010000 */
[----:B------:R-:W-:Y:S05]  /*6120*/  BRA `(.L_x_42102) ;  /* 0x0000002000007947 */ /* 0x000fea0003800000 */
.L_x_42100:
[----:B-----5:R-:W-:-:S04]  /*6130*/  FADD.FTZ R118, R46, R118 ;  /* 0x000000762e767221 */ /* 0x020fc80000010000 */
[----:B------:R-:W-:-:S05]  /*6140*/  @P2 FADD.FTZ R118, R54, R118 ;  /* 0x0000007636762221 */ /* 0x000fca0000010000 */
.L_x_42102:
[----:B-----5:R-:W-:Y:S02]  /*6150*/  MOV R58, R118 ;  /* 0x00000076003a7202 */ /* 0x020fe40000000f00 */
.L_x_42103:
[----:B------:R-:W-:Y:S05]  /*6160*/  @P3 BRA `(.L_x_42104) ;  /* 0x0000007000003947 */ /* 0x000fea0003800000 */
[----:B------:R-:W-:-:S04]  /*6170*/  ISETP.NE.U32.AND P2, PT, RZ, c[0x0][0x180], PT ;  /* 0x00006000ff007a0c */ /* 0x000fc80003f45070 */
[----:B------:R-:W-:-:S13]  /*6180*/  ISETP.NE.AND.EX P2, PT, RZ, c[0x0][0x184], PT, P2 ;  /* 0x00006100ff007a0c */ /* 0x000fda0003f45320 */
[----:B------:R-:W-:Y:S05]  /*6190*/  @P2 BRA `(.L_x_42105) ;  /* 0x0000002000002947 */ /* 0x000fea0003800000 */
[----:B------:R-:W-:Y:S05]  /*61a0*/  @P0 BRA `(.L_x_42106) ;  /* 0x0000005000000947 */ /* 0x000fea0003800000 */
[----:B------:R-:W-:Y:S05]  /*61b0*/  BRA `(.L_x_42107) ;  /* 0x0000005000007947 */ /* 0x000fea0003800000 */
.L_x_42105:
[----:B-----5:R-:W-:Y:S01]  /*61c0*/  FADD.FTZ R119, R55, R119 ;  /* 0x0000007737777221 */ /* 0x020fe20000010000 */
[----:B------:R-:W-:Y:S05]  /*61d0*/  BRA `(.L_x_42106) ;  /* 0x0000002000007947 */ /* 0x000fea0003800000 */
.L_x_42104:
[----:B-----5:R-:W-:-:S04]  /*61e0*/  FADD.FTZ R119, R47, R119 ;  /* 0x000000772f777221 */ /* 0x020fc80000010000 */
[----:B------:R-:W-:-:S05]  /*61f0*/  @P2 FADD.FTZ R119, R55, R119 ;  /* 0x0000007737772221 */ /* 0x000fca0000010000 */
.L_x_42106:
[----:B-----5:R-:W-:Y:S02]  /*6200*/  MOV R59, R119 ;  /* 0x00000077003b7202 */ /* 0x020fe40000000f00 */
.L_x_42107:
[----:B------:R-:W-:-:S04]  /*6210*/  @P0 LEA R120, P2, R123, c[0x0][0x188], 0x4 ;  /* 0x000062007b780a11 */ /* 0x000fc800078420ff */
[----:B------:R-:W-:-:S05]  /*6220*/  @P0 LEA.HI.X R121, R123, c[0x0][0x18c], RZ, 0x4, P2 ;  /* 0x000063007b790a11 */ /* 0x000fca00010f24ff */
[----:B------:R0:W-:Y:S04]  /*6230*/  @P0 STG.E.128 [R120.64], R56 ;  /* 0x0000003878000986 */ /* 0x0001e8000c101d04 */
.L_x_42091:
[----:B------:R-:W-:Y:S05]  /*6240*/  BSYNC B0 ;  /* 0x0000000000007941 */ /* 0x000fea0003800000 */
.L_x_42090:
[----:B0----5:R-:W-:Y:S01]  /*6250*/  FADD.FTZ R120, RZ, R48 ;  /* 0x00000030ff787221 */ /* 0x021fe20000010000 */
        /* <DEDUP_REMOVED lines=104> */
.L_x_42144:
        /* <DEDUP_REMOVED lines=22> */
[--C-:B------:R-:W-:Y:S02]  /*6a40*/  FADD.FTZ R122, R61, -R213.reuse ;  /* 0x800000d53d7a7221 */ /* 0x100fe40000010000 */
[----:B------:R-:W-:Y:S01]  /*6a50*/  FADD.FTZ R212, R62, -R213 ;  /* 0x800000d53ed47221 */ /* 0x000fe20000010000 */
[----:B------:R-:W-:-:S05]  /*6a60*/  FSEL R120, R120, RZ, P1 ;  /* 0x000000ff78787208 */ /* 0x000fca0000800000 */
[----:B------:R-:W-:-:S04]  /*6a70*/  FFMA.FTZ R121, R121, R121, R120 ;  /* 0x0000007979797223 */ /* 0x000fc80000010078 */
[----:B------:R-:W-:Y:S02]  /*6a80*/  FFMA.FTZ R121, R122, R122, R121 ;  /* 0x0000007a7a797223 */ /* 0x000fe40000010079 */
[----:B------:R-:W-:Y:S02]  /*6a90*/  FADD.FTZ R122, R63, -R213 ;  /* 0x800000d53f7a7221 */ /* 0x000fe40000010000 */
[----:B------:R-:W-:Y:S02]  /*6aa0*/  FFMA.FTZ R121, R212, R212, R121 ;  /* 0x000000d4d4797223 */ /* 0x000fe40000010079 */
[----:B------:R-:W-:Y:S02]  /*6ab0*/  FADD.FTZ R212, R66, -R213 ;  /* 0x800000d542d47221 */ /* 0x000fe40000010000 */
[----:B------:R-:W-:Y:S01]  /*6ac0*/  @P0 FFMA.FTZ R120, R122, R122, R121 ;  /* 0x0000007a7a780223 */ /* 0x000fe20000010079 */
[----:B------:R-:W-:Y:S01]  /*6ad0*/  ISETP.GT.U32.AND P0, PT, R210, 0x5f, PT ;  /* 0x0000005fd200780c */ /* 0x000fe20003f04070 */
[----:B------:R-:W-:-:S02]  /*6ae0*/  FADD.FTZ R121, R64, -R213 ;  /* 0x800000d540797221 */ /* 0x000fc40000010000 */
[----:B------:R-:W-:Y:S02]  /*6af0*/  FADD.FTZ R122, R65, -R213 ;  /* 0x800000d5417a7221 */ /* 0x000fe40000010000 */
        /* <DEDUP_REMOVED lines=87> */
[----:B------:R-:W-:Y:S01]  /*7070*/  ISETP.NE.AND P0, PT, R215, RZ, PT ;  /* 0x000000ffd700720c */ /* 0x000fe20003f05270 */
[----:B------:R-:W-:-:S02]  /*7080*/  FADD.FTZ R121, R104, -R213 ;  /* 0x800000d568797221 */ /* 0x000fc40000010000 */
[----:B------:R-:W-:Y:S02]  /*7090*/  FADD.FTZ R122, R105, -R213 ;  /* 0x800000d5697a7221 */ /* 0x000fe40000010000 */
[----:B------:R-:W-:-:S04]  /*70a0*/  FFMA.FTZ R121, R121, R121, R120 ;  /* 0x0000007979797223 */ /* 0x000fc80000010078 */
[----:B------:R-:W-:Y:S02]  /*70b0*/  FFMA.FTZ R121, R122, R122, R121 ;  /* 0x0000007a7a797223 */ /* 0x000fe40000010079 */
[----:B------:R-:W-:Y:S02]  /*70c0*/  FADD.FTZ R122, R107, -R213 ;  /* 0x800000d56b7a7221 */ /* 0x000fe40000010000 */
[----:B------:R-:W-:Y:S02]  /*70d0*/  FFMA.FTZ R121, R212, R212, R121 ;  /* 0x000000d4d4797223 */ /* 0x000fe40000010079 */
[----:B------:R-:W-:Y:S02]  /*70e0*/  FADD.FTZ R212, R110, -R213 ;  /* 0x800000d56ed47221 */ /* 0x000fe40000010000 */
[----:B------:R-:W-:Y:S02]  /*70f0*/  @P2 FFMA.FTZ R120, R122, R122, R121 ;  /* 0x0000007a7a782223 */ /* 0x000fe40000010079 */
        /* <DEDUP_REMOVED lines=32> */
.L_x_42145:
[----:B------:R-:W-:Y:S01]  /*7300*/  FMUL.FTZ R120, R213, R213 ;  /* 0x000000d5d5787220 */ /* 0x000fe20000410000 */
[----:B------:R-:W-:Y:S01]  /*7310*/  MOV R122, c[0x0][0x1e0] ;  /* 0x00007800007a7a02 */ /* 0x000fe20000000f00 */
[----:B-1----:R-:W-:Y:S01]  /*7320*/  FADD.FTZ R215, R215, R212 ;  /* 0x000000d4d7d77221 */ /* 0x002fe20000010000 */
[----:B------:R-:W-:Y:S01]  /*7330*/  ISETP.NE.AND P2, PT, RZ, UR6, PT ;  /* 0x00000006ff007c0c */ /* 0x000fe2000bf45270 */
[----:B------:R-:W-:Y:S01]  /*7340*/  @!P6 IMAD.MOV.U32 R123, RZ, RZ, 0x4 ;  /* 0x00000004ff7be424 */ /* 0x000fe200078e00ff */
[----:B------:R-:W-:Y:S02]  /*7350*/  BSSY B0, `(.L_x_42110) ;  /* 0x000001c000007945 */ /* 0x000fe40003800000 */
[----:B------:R-:W-:Y:S01]  /*7360*/  FSEL R121, R120, RZ, P2 ;  /* 0x000000ff78797208 */ /* 0x000fe20001000000 */
[----:B------:R-:W-:Y:S02]  /*7370*/  FFMA.FTZ R120, R215, R122, c[0x0][0x228] ;  /* 0x00008a00d7787623 */ /* 0x000fe4000001007a */
[----:B------:R-:W-:-:S04]  /*7380*/  @!P6 IMAD.WIDE R122, R208, R123, c[0x0][0x1a0] ;  /* 0x00006800d07ae625 */ /* 0x000fc800078e027b */
[----:B0-----:R-:W-:Y:S01]  /*7390*/  FADD.FTZ R212, R120, R121 ;  /* 0x0000007978d47221 */ /* 0x001fe20000010000 */
[----:B------:R-:W-:Y:S01]  /*73a0*/  @!P6 MOV R121, 0x4 ;  /* 0x000000040079e802 */ /* 0x000fe20000000f00 */
[----:B------:R0:W-:Y:S04]  /*73b0*/  @!P6 STG.E [R122.64], R213 ;  /* 0x000000d57a00e986 */ /* 0x0001e8000c101904 */
[----:B------:R-:W1:Y:S01]  /*73c0*/  MUFU.RSQ R212, R212 ;  /* 0x000000d400d47308 */ /* 0x000e620000001400 */
[----:B------:R-:W-:-:S05]  /*73d0*/  @!P6 IMAD.WIDE R120, R208, R121, c[0x0][0x1a8] ;  /* 0x00006a00d078e625 */ /* 0x000fca00078e0279 */
[----:B-1----:R0:W-:Y:S01]  /*73e0*/  @!P6 STG.E [R120.64], R212 ;  /* 0x000000d47800e986 */ /* 0x0021e2000c101904 */
[----:B------:R-:W-:Y:S05]  /*73f0*/  @!P1 BRA `(.L_x_42111) ;  /* 0x0000011000009947 */ /* 0x000fea0003800000 */
[----:B0-----:R-:W-:Y:S01]  /*7400*/  FSEL R120, R213, RZ, !P2 ;  /* 0x000000ffd5787208 */ /* 0x001fe20005000000 */
        /* <DEDUP_REMOVED lines=9> */
[C---:B------:R-:W-:Y:S01]  /*74a0*/  IMAD.WIDE.U32 R216, R214.reuse, R217, c[0x0][0x208] ;  /* 0x00008200d6d87625 */ /* 0x040fe200078e00d9 */
[----:B------:R-:W-:-:S03]  /*74b0*/  IADD3 R214, R214, 0x20, RZ ;  /* 0x00000020d6d67810 */ /* 0x000fc60007ffe0ff */
[----:B------:R-:W-:Y:S02]  /*74c0*/  FFMA.FTZ R120, R209, R120, R206 ;  /* 0x00000078d1787223 */ /* 0x000fe400000100ce */
[----:B------:R-:W-:Y:S02]  /*74d0*/  FFMA.FTZ R121, R207, R121, R204 ;  /* 0x00000079cf797223 */ /* 0x000fe400000100cc */
[----:B------:R-:W-:Y:S02]  /*74e0*/  FFMA.FTZ R123, R203, R123, R200 ;  /* 0x0000007bcb7b7223 */ /* 0x000fe400000100c8 */
[----:B------:R-:W-:-:S05]  /*74f0*/  FFMA.FTZ R122, R205, R122, R202 ;  /* 0x0000007acd7a7223 */ /* 0x000fca00000100ca */
[----:B------:R0:W-:Y:S02]  /*7500*/  STG.E.128 [R216.64], R120 ;  /* 0x00000078d8007986 */ /* 0x0001e4000c101d04 */
.L_x_42111:
[----:B------:R-:W-:Y:S05]  /*7510*/  BSYNC B0 ;  /* 0x0000000000007941 */ /* 0x000fea0003800000 */
.L_x_42110:
        /* <DEDUP_REMOVED lines=20> */
.L_x_42113:
[----:B------:R-:W-:Y:S05]  /*7660*/  BSYNC B0 ;  /* 0x0000000000007941 */ /* 0x000fea0003800000 */
.L_x_42112:
[----:B------:R-:W-:Y:S01]  /*7670*/  ISETP.GE.U32.AND P3, PT, R210, 0x60, PT ;  /* 0x00000060d200780c */ /* 0x000fe20003f66070 */
[----:B------:R-:W-:-:S12]  /*7680*/  BSSY B0, `(.L_x_42114) ;  /* 0x0000013000007945 */ /* 0x000fd80003800000 */
[----:B------:R-:W-:Y:S05]  /*7690*/  @!P3 BRA `(.L_x_42115) ;  /* 0x000001100000b947 */ /* 0x000fea0003800000 */
[----:B------:R-:W-:Y:S01]  /*76a0*/  FSEL R219, R213, RZ, !P2 ;  /* 0x000000ffd5db7208 */ /* 0x000fe20005000000 */
[----:B0-----:R-:W-:-:S04]  /*76b0*/  IMAD.MOV.U32 R217, RZ, RZ, 0x10 ;  /* 0x00000010ffd97424 */ /* 0x001fc800078e00ff */
        /* <DEDUP_REMOVED lines=15> */
.L_x_42115:
[----:B------:R-:W-:Y:S05]  /*77b0*/  BSYNC B0 ;  /* 0x0000000000007941 */ /* 0x000fea0003800000 */
.L_x_42114:
        /* <DEDUP_REMOVED lines=20> */
.L_x_42117:
[----:B------:R-:W-:Y:S05]  /*7900*/  BSYNC B0 ;  /* 0x0000000000007941 */ /* 0x000fea0003800000 */
.L_x_42116:
        /* <DEDUP_REMOVED lines=20> */
.L_x_42119:
[----:B------:R-:W-:Y:S05]  /*7a50*/  BSYNC B0 ;  /* 0x0000000000007941 */ /* 0x000fea0003800000 */
.L_x_42118:
        /* <DEDUP_REMOVED lines=20> */
.L_x_42121:
[----:B------:R-:W-:Y:S05]  /*7ba0*/  BSYNC B0 ;  /* 0x0000000000007941 */ /* 0x000fea0003800000 */
.L_x_42120:
        /* <DEDUP_REMOVED lines=20> */
.L_x_42123:
[----:B------:R-:W-:Y:S05]  /*7cf0*/  BSYNC B0 ;  /* 0x0000000000007941 */ /* 0x000fea0003800000 */
.L_x_42122:
        /* <DEDUP_REMOVED lines=20> */
.L_x_42125:
[----:B------:R-:W-:Y:S05]  /*7e40*/  BSYNC B0 ;  /* 0x0000000000007941 */ /* 0x000fea0003800000 */
.L_x_42124:
        /* <DEDUP_REMOVED lines=20> */
.L_x_42127:
[----:B------:R-:W-:Y:S05]  /*7f90*/  BSYNC B0 ;  /* 0x0000000000007941 */ /* 0x000fea0003800000 */
.L_x_42126:
        /* <DEDUP_REMOVED lines=20> */
.L_x_42129:
[----:B------:R-:W-:Y:S05]  /*80e0*/  BSYNC B0 ;  /* 0x0000000000007941 */ /* 0x000fea0003800000 */
.L_x_42128:
        /* <DEDUP_REMOVED lines=20> */
.L_x_42131:
[----:B------:R-:W-:Y:S05]  /*8230*/  BSYNC B0 ;  /* 0x0000000000007941 */ /* 0x000fea0003800000 */
.L_x_42130:
        /* <DEDUP_REMOVED lines=20> */
.L_x_42133:
[----:B------:R-:W-:Y:S05]  /*8380*/  BSYNC B0 ;  /* 0x0000000000007941 */ /* 0x000fea0003800000 */
.L_x_42132:
        /* <DEDUP_REMOVED lines=20> */
.L_x_42135:
[----:B------:R-:W-:Y:S05]  /*84d0*/  BSYNC B0 ;  /* 0x0000000000007941 */ /* 0x000fea0003800000 */
.L_x_42134:
        /* <DEDUP_REMOVED lines=20> */
.L_x_42137:
[----:B------:R-:W-:Y:S05]  /*8620*/  BSYNC B0 ;  /* 0x0000000000007941 */ /* 0x000fea0003800000 */
.L_x_42136:
        /* <DEDUP_REMOVED lines=20> */
.L_x_42139:
[----:B------:R-:W-:Y:S05]  /*8770*/  BSYNC B0 ;  /* 0x0000000000007941 */ /* 0x000fea0003800000 */
.L_x_42138:
        /* <DEDUP_REMOVED lines=13> */
[----:B------:R-:W-:-:S04]  /*8850*/  IMAD.WIDE.U32 R214, R214, R217, c[0x0][0x208] ;  /* 0x00008200d6d67625 */ /* 0x000fc800078e00d9 */
[----:B------:R-:W-:Y:S02]  /*8860*/  FFMA.FTZ R120, R4, R120, R139 ;  /* 0x0000007804787223 */ /* 0x000fe4000001008b */
[----:B------:R-:W-:Y:S02]  /*8870*/  FFMA.FTZ R121, R3, R121, R190 ;  /* 0x0000007903797223 */ /* 0x000fe400000100be */
[----:B------:R-:W-:Y:S02]  /*8880*/  FFMA.FTZ R123, R0, R123, R193 ;  /* 0x0000007b007b7223 */ /* 0x000fe400000100c1 */
[----:B------:R-:W-:-:S05]  /*8890*/  FFMA.FTZ R122, R2, R122, R137 ;  /* 0x0000007a027a7223 */ /* 0x000fca0000010089 */
[----:B------:R0:W-:Y:S02]  /*88a0*/  STG.E.128 [R214.64], R120 ;  /* 0x00000078d6007986 */ /* 0x0001e4000c101d04 */
.L_x_42141:
[----:B------:R-:W-:Y:S05]  /*88b0*/  BSYNC B0 ;  /* 0x0000000000007941 */ /* 0x000fea0003800000 */
.L_x_42140:
[----:B0-----:R-:W-:-:S05]  /*88c0*/  MOV R121, 0x4 ;  /* 0x0000000400797802 */ /* 0x001fca0000000f00 */
[----:B------:R-:W-:-:S05]  /*88d0*/  IMAD R208, R121, c[0x0][0x160], R208 ;  /* 0x0000580079d07a24 */ /* 0x000fca00078e02d0 */
[----:B------:R-:W-:-:S13]  /*88e0*/  ISETP.GE.AND P2, PT, R208, c[0x0][0x164], PT ;  /* 0x00005900d0007a0c */ /* 0x000fda0003f46270 */
[----:B------:R-:W-:Y:S01]  /*88f0*/  @P2 CALL.REL.NOINC `(.L_x_42142) ;  /* 0x0000001000002944 */ /* 0x000fe20003c00000 */
[----:B------:R-:W-:Y:S05]  /*8900*/  BRA `(.L_x_42143) ;  /* 0xffff95f000007947 */ /* 0x000fea000383ffff */
.L_x_42142:
[----:B------:R-:W-:Y:S05]  /*8910*/  EXIT ;  /* 0x000000000000794d */ /* 0x000fea0003800000 */
.L_x_42108:
[----:B------:R-:W-:Y:S01]  /*8920*/  HFMA2.MMA R215, -RZ, RZ, 0, 5.9604644775390625e-08 ;  /* 0x00000001ffd77435 */ /* 0x000fe200000001ff */
[----:B------:R-:W-:Y:S01]  /*8930*/  IMAD.MOV.U32 R122, RZ, RZ, R123 ;  /* 0x000000ffff7a7224 */ /* 0x000fe200078e007b */
[----:B------:R-:W-:Y:S02]  /*8940*/  MOV R216, 0x1f ;  /* 0x0000001f00d87802 */ /* 0x000fe40000000f00 */
[----:B------:R-:W-:Y:S02]  /*8950*/  MOV R217, 0xffffffff ;  /* 0xffffffff00d97802 */ /* 0x000fe40000000f00 */
[----:B------:R-:W-:Y:S02]  /*8960*/  MOV R120, 0x8980 ;  /* 0x0000898000787802 */ /* 0x000fe40000000f00 */
[----:B------:R-:W-:Y:S05]  /*8970*/  CALL.REL.NOINC `($__internal_66_$__cuda_sm70_shflsync_bfly_p) ;  /* 0x00000c9000007944 */ /* 0x000fea0003c00000 */
[----:B-1----:R-:W-:Y:S01]  /*8980*/  MOV R120, R215 ;  /* 0x000000d700787202 */ /* 0x002fe20000000f00 */
[----:B0-----:R-:W-:Y:S05]  /*8990*/  BRA `(.L_x_42144) ;  /* 0xffffdf4000007947 */ /* 0x001fea000383ffff */
.L_x_42109:
[----:B------:R-:W-:Y:S01]  /*89a0*/  HFMA2.MMA R215, -RZ, RZ, 0, 1.1920928955078125e-07 ;  /* 0x00000002ffd77435 */ /* 0x000fe200000001ff */
[----:B------:R-:W-:Y:S01]  /*89b0*/  IMAD.MOV.U32 R122, RZ, RZ, R218 ;  /* 0x000000ffff7a7224 */ /* 0x000fe200078e00da */
[----:B------:R-:W-:Y:S02]  /*89c0*/  MOV R216, 0x1f ;  /* 0x0000001f00d87802 */ /* 0x000fe40000000f00 */
[----:B------:R-:W-:-:S02]  /*89d0*/  MOV R217, 0xffffffff ;  /* 0xffffffff00d97802 */ /* 0x000fc40000000f00 */
[----:B------:R-:W-:Y:S02]  /*89e0*/  MOV R120, 0x8a00 ;  /* 0x00008a0000787802 */ /* 0x000fe40000000f00 */
[----:B0-----:R-:W-:Y:S05]  /*89f0*/  CALL.REL.NOINC `($__internal_66_$__cuda_sm70_shflsync_bfly_p) ;  /* 0x00000c1000007944 */ /* 0x001fea0003c00000 */
[----:B01----:R-:W-:Y:S01]  /*8a00*/  FADD.FTZ R122, R218, R215 ;  /* 0x000000d7da7a7221 */ /* 0x003fe20000010000 */
[----:B------:R-:W-:Y:S01]  /*8a10*/  HFMA2.MMA R215, -RZ, RZ, 0, 2.384185791015625e-07 ;  /* 0x00000004ffd77435 */ /* 0x000fe200000001ff */
[----:B------:R-:W-:Y:S01]  /*8a20*/  IMAD.MOV.U32 R216, RZ, RZ, 0x1f ;  /* 0x0000001fffd87424 */ /* 0x000fe200078e00ff */
[----:B------:R-:W-:Y:S02]  /*8a30*/  MOV R217, 0xffffffff ;  /* 0xffffffff00d97802 */ /* 0x000fe40000000f00 */
[----:B------:R-:W-:Y:S02]  /*8a40*/  MOV R120, 0x8a60 ;  /* 0x00008a6000787802 */ /* 0x000fe40000000f00 */
[----:B------:R-:W-:Y:S05]  /*8a50*/  CALL.REL.NOINC `($__internal_66_$__cuda_sm70_shflsync_bfly_p) ;  /* 0x00000bb000007944 */ /* 0x000fea0003c00000 */
[----:B01----:R-:W-:Y:S01]  /*8a60*/  FADD.FTZ R122, R122, R215 ;  /* 0x000000d77a7a7221 */ /* 0x003fe20000010000 */
[----:B------:R-:W-:Y:S01]  /*8a70*/  HFMA2.MMA R215, -RZ, RZ, 0, 4.76837158203125e-07 ;  /* 0x00000008ffd77435 */ /* 0x000fe200000001ff */
[----:B------:R-:W-:Y:S02]  /*8a80*/  MOV R216, 0x1f ;  /* 0x0000001f00d87802 */ /* 0x000fe40000000f00 */
[----:B------:R-:W-:Y:S02]  /*8a90*/  MOV R217, 0xffffffff ;  /* 0xffffffff00d97802 */ /* 0x000fe40000000f00 */
[----:B------:R-:W-:-:S02]  /*8aa0*/  MOV R120, 0x8ac0 ;  /* 0x00008ac000787802 */ /* 0x000fc40000000f00 */
[----:B------:R-:W-:Y:S05]  /*8ab0*/  CALL.REL.NOINC `($__internal_66_$__cuda_sm70_shflsync_bfly_p) ;  /* 0x00000b5000007944 */ /* 0x000fea0003c00000 */
[----:B0-----:R-:W-:Y:S01]  /*8ac0*/  HFMA2.MMA R216, -RZ, RZ, 0, 1.847743988037109375e-06 ;  /* 0x0000001fffd87435 */ /* 0x001fe200000001ff */
[----:B-1----:R-:W-:Y:S01]  /*8ad0*/  FADD.FTZ R122, R122, R215 ;  /* 0x000000d77a7a7221 */ /* 0x002fe20000010000 */
[----:B------:R-:W-:Y:S01]  /*8ae0*/  MOV R217, 0xffffffff ;  /* 0xffffffff00d97802 */ /* 0x000fe20000000f00 */
[----:B------:R-:W-:Y:S01]  /*8af0*/  IMAD.MOV.U32 R215, RZ, RZ, 0x10 ;  /* 0x00000010ffd77424 */ /* 0x000fe200078e00ff */
[----:B------:R-:W-:-:S02]  /*8b00*/  MOV R120, 0x8b20 ;  /* 0x00008b2000787802 */ /* 0x000fc40000000f00 */
[----:B------:R-:W-:Y:S05]  /*8b10*/  CALL.REL.NOINC `($__internal_66_$__cuda_sm70_shflsync_bfly_p) ;  /* 0x00000af000007944 */ /* 0x000fea0003c00000 */
        /* <DEDUP_REMOVED lines=115> */
[--C-:B------:R-:W-:Y:S01]  /*9250*/  FADD.FTZ R121, R104, -R213.reuse ;  /* 0x800000d568797221 */ /* 0x100fe20000010000 */
[----:B------:R-:W-:Y:S01]  /*9260*/  MOV R216, 0x1f ;  /* 0x0000001f00d87802 */ /* 0x000fe20000000f00 */
[----:B------:R-:W-:-:S02]  /*9270*/  FADD.FTZ R120, R105, -R213 ;  /* 0x800000d569787221 */ /* 0x000fc40000010000 */
        /* <DEDUP_REMOVED lines=28> */
[----:B------:R-:W-:Y:S01]  /*9440*/  @P5 FFMA.FTZ R122, R120, R120, R121 ;  /* 0x00000078787a5223 */ /* 0x000fe20000010079 */
[----:B------:R-:W-:Y:S02]  /*9450*/  MOV R120, 0x9470 ;  /* 0x0000947000787802 */ /* 0x000fe40000000f00 */
[----:B------:R-:W-:Y:S05]  /*9460*/  CALL.REL.NOINC `($__internal_66_$__cuda_sm70_shflsync_bfly_p) ;  /* 0x000001a000007944 */ /* 0x000fea0003c00000 */
[----:B01----:R-:W-:Y:S01]  /*9470*/  FADD.FTZ R122, R122, R215 ;  /* 0x000000d77a7a7221 */ /* 0x003fe20000010000 */
[----:B------:R-:W-:Y:S01]  /*9480*/  HFMA2.MMA R215, -RZ, RZ, 0, 1.1920928955078125e-07 ;  /* 0x00000002ffd77435 */ /* 0x000fe200000001ff */
[----:B------:R-:W-:Y:S02]  /*9490*/  MOV R216, 0x1f ;  /* 0x0000001f00d87802 */ /* 0x000fe40000000f00 */
[----:B------:R-:W-:Y:S02]  /*94a0*/  MOV R217, 0xffffffff ;  /* 0xffffffff00d97802 */ /* 0x000fe40000000f00 */
[----:B------:R-:W-:Y:S02]  /*94b0*/  MOV R120, 0x94d0 ;  /* 0x000094d000787802 */ /* 0x000fe40000000f00 */
[----:B------:R-:W-:Y:S05]  /*94c0*/  CALL.REL.NOINC `($__internal_66_$__cuda_sm70_shflsync_bfly_p) ;  /* 0x0000014000007944 */ /* 0x000fea0003c00000 */
[----:B01----:R-:W-:Y:S01]  /*94d0*/  FADD.FTZ R122, R122, R215 ;  /* 0x000000d77a7a7221 */ /* 0x003fe20000010000 */
[----:B------:R-:W-:Y:S01]  /*94e0*/  HFMA2.MMA R215, -RZ, RZ, 0, 2.384185791015625e-07 ;  /* 0x00000004ffd77435 */ /* 0x000fe200000001ff */
[----:B------:R-:W-:Y:S01]  /*94f0*/  IMAD.MOV.U32 R216, RZ, RZ, 0x1f ;  /* 0x0000001fffd87424 */ /* 0x000fe200078e00ff */
[----:B------:R-:W-:-:S02]  /*9500*/  MOV R217, 0xffffffff ;  /* 0xffffffff00d97802 */ /* 0x000fc40000000f00 */
[----:B------:R-:W-:Y:S02]  /*9510*/  MOV R120, 0x9530 ;  /* 0x0000953000787802 */ /* 0x000fe40000000f00 */
[----:B------:R-:W-:Y:S05]  /*9520*/  CALL.REL.NOINC `($__internal_66_$__cuda_sm70_shflsync_bfly_p) ;  /* 0x000000e000007944 */ /* 0x000fea0003c00000 */
[----:B01----:R-:W-:Y:S01]  /*9530*/  FADD.FTZ R122, R122, R215 ;  /* 0x000000d77a7a7221 */ /* 0x003fe20000010000 */
[----:B------:R-:W-:Y:S01]  /*9540*/  HFMA2.MMA R215, -RZ, RZ, 0, 4.76837158203125e-07 ;  /* 0x00000008ffd77435 */ /* 0x000fe200000001ff */
[----:B------:R-:W-:Y:S02]  /*9550*/  MOV R216, 0x1f ;  /* 0x0000001f00d87802 */ /* 0x000fe40000000f00 */
[----:B------:R-:W-:Y:S02]  /*9560*/  MOV R217, 0xffffffff ;  /* 0xffffffff00d97802 */ /* 0x000fe40000000f00 */
[----:B------:R-:W-:Y:S02]  /*9570*/  MOV R120, 0x9590 ;  /* 0x0000959000787802 */ /* 0x000fe40000000f00 */
[----:B------:R-:W-:Y:S05]  /*9580*/  CALL.REL.NOINC `($__internal_66_$__cuda_sm70_shflsync_bfly_p) ;  /* 0x0000008000007944 */ /* 0x000fea0003c00000 */
[----:B-1----:R-:W-:Y:S01]  /*9590*/  FADD.FTZ R212, R122, R215 ;  /* 0x000000d77ad47221 */ /* 0x002fe20000010000 */
[----:B0-----:R-:W-:Y:S01]  /*95a0*/  HFMA2.MMA R216, -RZ, RZ, 0, 1.847743988037109375e-06 ;  /* 0x0000001fffd87435 */ /* 0x001fe200000001ff */
[----:B------:R-:W-:Y:S01]  /*95b0*/  IMAD.MOV.U32 R215, RZ, RZ, 0x10 ;  /* 0x00000010ffd77424 */ /* 0x000fe200078e00ff */
[----:B------:R-:W-:Y:S02]  /*95c0*/  MOV R217, 0xffffffff ;  /* 0xffffffff00d97802 */ /* 0x000fe40000000f00 */
[----:B------:R-:W-:-:S02]  /*95d0*/  MOV R122, R212 ;  /* 0x000000d4007a7202 */ /* 0x000fc40000000f00 */
[----:B------:R-:W-:Y:S02]  /*95e0*/  MOV R120, 0x9600 ;  /* 0x0000960000787802 */ /* 0x000fe40000000f00 */
[----:B------:R-:W-:Y:S05]  /*95f0*/  CALL.REL.NOINC `($__internal_66_$__cuda_sm70_shflsync_bfly_p) ;  /* 0x0000001000007944 */ /* 0x000fea0003c00000 */
[----:B01----:R-:W-:Y:S05]  /*9600*/  BRA `(.L_x_42145) ;  /* 0xffffdcf000007947 */ /* 0x003fea000383ffff */
        .weak           $__internal_66_$__cuda_sm70_shflsync_bfly_p
        .type           $__internal_66_$__cuda_sm70_shflsync_bfly_p,@function
        .size           $__internal_66_$__cuda_sm70_shflsync_bfly_p,(.L_x_52484 - $__internal_66_$__cuda_sm70_shflsync_bfly_p)
$__internal_66_$__cuda_sm70_shflsync_bfly_p:
[----:B------:R-:W-:Y:S01]  /*9610*/  HFMA2.MMA R121, -RZ, RZ, 0, 0 ;  /* 0x00000000ff797435 */ /* 0x000fe200000001ff */
[----:B------:R-:W-:Y:S04]  /*9620*/  WARPSYNC R217 ;  /* 0x000000d900007348 */ /* 0x000fe80003800000 */
[----:B------:R0:W1:Y:S01]  /*9630*/  SHFL.BFLY PT, R215, R122, R215, R216 ;  /* 0x0c0000d77ad77389 */ /* 0x00006200000e00d8 */
[----:B------:R-:W-:Y:S05]  /*9640*/  RET.REL.NODEC R120 `(_ZN10layer_norm31ln_parallel_residual_fwd_kernelINS_13Kernel_traitsI6__halfffffjLj2048ELj1ELj4ELj1ELj16ENS_18Kernel_traits_baseILj2048ES2_ffffjLj128EEEEELb0ELb1ELb0EEEvNS_9FwdParamsE) ;  /* 0xffff69b078007950 */ /* 0x000fea0003c3ffff */
.L_x_42146:
        /* <DEDUP_REMOVED lines=11> */
.L_x_52484:


//--------------------- .text._ZN10layer_norm31ln_parallel_residual_fwd_kernelINS_13Kernel_traitsI6__halfffffjLj2048ELj1ELj4ELj1ELj16ENS_18Kernel_traits_baseILj2048ES2_ffffjLj128EEEEELb0ELb1ELb1EEEvNS_9FwdParamsE --------------------------
	.section	.text._ZN10layer_norm31ln_parallel_residual_fwd_kernelINS_13Kernel_traitsI6__halfffffjLj2048ELj1ELj4ELj1ELj16ENS_18Kernel_traits_baseILj2048ES2_ffffjLj128EEEEELb0ELb1ELb1EEEvNS_9FwdParamsE,"ax",@progbits
	.sectioninfo	@"SHI_REGISTERS=254"
	.align	128
        .global         _ZN10layer_norm31ln_parallel_residual_fwd_kernelINS_13Kernel_traitsI6__halfffffjLj2048ELj1ELj4ELj1ELj16ENS_18Kernel_traits_baseILj2048ES2_ffffjLj128EEEEELb0ELb1ELb1EEEvNS_9FwdParamsE
        .type           _ZN10layer_norm31ln_parallel_residual_fwd_kernelINS_13Kernel_traitsI6__halfffffjLj2048ELj1ELj4ELj1ELj16ENS_18Kernel_traits_baseILj2048ES2_ffffjLj128EEEEELb0ELb1ELb1EEEvNS_9FwdParamsE,@function
        .size           _ZN10layer_norm31ln_parallel_residual_fwd_kernelINS_13Kernel_traitsI6__halfffffjLj2048ELj1ELj4ELj1ELj16ENS_18Kernel_traits_baseILj2048ES2_ffffjLj128EEEEELb0ELb1ELb1EEEvNS_9FwdParamsE,(.L_x_52485 - _ZN10layer_norm31ln_parallel_residual_fwd_kernelINS_13Kernel_traitsI6__halfffffjLj2048ELj1ELj4ELj1ELj16ENS_18Kernel_traits_baseILj2048ES2_ffffjLj128EEEEELb0ELb1ELb1EEEvNS_9FwdParamsE)
        .other          _ZN10layer_norm31ln_parallel_residual_fwd_kernelINS_13Kernel_traitsI6__halfffffjLj2048ELj1ELj4ELj1ELj16ENS_18Kernel_traits_baseILj2048ES2_ffffjLj128EEEEELb0ELb1ELb1EEEvNS_9FwdParamsE,@"STO_CUDA_ENTRY STV_DEFAULT"
_ZN10layer_norm31ln_parallel_residual_fwd_kernelINS_13Kernel_traitsI6__halfffffjLj2048ELj1ELj4ELj1ELj16ENS_18Kernel_traits_baseILj2048ES2_ffffjLj128EEEEELb0ELb1ELb1EEEvNS_9FwdParamsE:
.text._ZN10layer_norm31ln_parallel_residual_fwd_kernelINS_13Kernel_traitsI6__halfffffjLj2048ELj1ELj4ELj1ELj16ENS_18Kernel_traits_baseILj2048ES2_ffffjLj128EEEEELb0ELb1ELb1EEEvNS_9FwdParamsE:
[----:B------:R-:W-:Y:S02]  /*0000*/  MOV R1, c[0x0][0x28] ;  /* 0x00000a0000017a02 */ /* 0x000fe40000000f00 */
[----:B------:R-:W0:Y:S01]  /*0010*/  S2R R16, SR_TID.X ;  /* 0x0000000000107919 */ /* 0x000e220000002100 */
[----:B------:R-:W-:Y:S01]  /*0020*/  ISETP.NE.U32.AND P1, PT, RZ, c[0x0][0x218], PT ;  /* 0x00008600ff007a0c */ /* 0x000fe20003f25070 */
[----:B------:R-:W-:-:S03]  /*0030*/  ULDC.64 UR4, c[0x0][0x118] ;  /* 0x0000460000047ab9 */ /* 0x000fc60000000a00 */
[----:B------:R-:W-:Y:S02]  /*0040*/  ISETP.NE.AND.EX P1, PT, RZ, c[0x0][0x21c], PT, P1 ;  /* 0x00008700ff007a0c */ /* 0x000fe40003f25310 */
[----:B0-----:R-:W-:-:S11]  /*0050*/  LOP3.LUT R206, R16, 0x1f, RZ, 0xc0, !PT ;  /* 0x0000001f10ce7812 */ /* 0x001fd600078ec0ff */
[C---:B------:R-:W-:Y:S02]  /*0060*/  @P1 LEA R2, P0, R206.reuse, c[0x0][0x218], 0x3 ;  /* 0x00008600ce021a11 */ /* 0x040fe400078018ff */
[C---:B------:R-:W-:Y:S02]  /*0070*/  LOP3.LUT R62, R206.reuse, 0x20, RZ, 0xfc, !PT ;  /* 0x00000020ce3e7812 */ /* 0x040fe400078efcff */
[----:B------:R-:W-:Y:S02]  /*0080*/  LOP3.LUT R60, R206, 0x40, RZ, 0xfc, !PT ;  /* 0x00000040ce3c7812 */ /* 0x000fe400078efcff */
[----:B------:R-:W-:Y:S02]  /*0090*/  @P1 IADD3.X R3, RZ, c[0x0][0x21c], RZ, P0, !PT ;  /* 0x00008700ff031a10 */ /* 0x000fe400007fe4ff */
[----:B------:R-:W-:Y:S02]  /*00a0*/  @P1 LEA R4, P2, R62, c[0x0][0x218], 0x3 ;  /* 0x000086003e041a11 */ /* 0x000fe400078418ff */
[----:B------:R-:W-:Y:S01]  /*00b0*/  @P1 LEA R6, P0, R60, c[0x0][0x218], 0x3 ;  /* 0x000086003c061a11 */ /* 0x000fe200078018ff */
[----:B------:R0:W5:Y:S01]  /*00c0*/  @P1 LDG.E.64 R30, [R2.64] ;  /* 0x00000004021e1981 */ /* 0x000162000c1e1b00 */
[----:B------:R-:W-:-:S02]  /*00d0*/  LOP3.LUT R58, R206, 0x60, RZ, 0xfc, !PT ;  /* 0x00000060ce3a7812 */ /* 0x000fc400078efcff */
[----:B------:R-:W-:Y:S02]  /*00e0*/  LOP3.LUT R34, R206, 0x80, RZ, 0xfc, !PT ;  /* 0x00000080ce227812 */ /* 0x000fe400078efcff */
[----:B------:R-:W-:Y:S02]  /*00f0*/  @P1 LEA.HI.X R5, R62, c[0x0][0x21c], RZ, 0x3, P2 ;  /* 0x000087003e051a11 */ /* 0x000fe400010f1cff */
[----:B------:R-:W-:Y:S02]  /*0100*/  @P1 LEA.HI.X R7, R60, c[0x0][0x21c], RZ, 0x3, P0 ;  /* 0x000087003c071a11 */ /* 0x000fe400000f1cff */
[----:B------:R-:W-:Y:S01]  /*0110*/  @P1 LEA R8, P2, R58, c[0x0][0x218], 0x3 ;  /* 0x000086003a081a11 */ /* 0x000fe200078418ff */
[----:B------:R1:W5:Y:S01]  /*0120*/  @P1 LDG.E.64 R28, [R4.64] ;  /* 0x00000004041c1981 */ /* 0x000362000c1e1b00 */
[----:B------:R-:W-:Y:S02]  /*0130*/  @P1 LEA R10, P0, R34, c[0x0][0x218], 0x3 ;  /* 0x00008600220a1a11 */ /* 0x000fe400078018ff */
[C---:B------:R-:W-:Y:S01]  /*0140*/  LOP3.LUT R36, R206.reuse, 0xa0, RZ, 0xfc, !PT ;  /* 0x000000a0ce247812 */ /* 0x040fe200078efcff */
[----:B------:R2:W5:Y:S01]  /*0150*/  @P1 LDG.E.64 R26, [R6.64] ;  /* 0x00000004061a1981 */ /* 0x000562000c1e1b00 */
[----:B------:R-:W-:-:S02]  /*0160*/  LOP3.LUT R38, R206, 0xc0, RZ, 0xfc, !PT ;  /* 0x000000c0ce267812 */ /* 0x000fc400078efcff */
[----:B------:R-:W-:Y:S02]  /*0170*/  @P1 LEA.HI.X R9, R58, c[0x0][0x21c], RZ, 0x3, P2 ;  /* 0x000087003a091a11 */ /* 0x000fe400010f1cff */
[----:B------:R-:W-:Y:S02]  /*0180*/  @P1 LEA.HI.X R11, R34, c[0x0][0x21c], RZ, 0x3, P0 ;  /* 0x00008700220b1a11 */ /* 0x000fe400000f1cff */
[----:B------:R-:W-:Y:S01]  /*0190*/  @P1 LEA R12, P2, R36, c[0x0][0x218], 0x3 ;  /* 0x00008600240c1a11 */ /* 0x000fe200078418ff */
[----:B------:R3:W5:Y:S01]  /*01a0*/  @P1 LDG.E.64 R24, [R8.64] ;  /* 0x0000000408181981 */ /* 0x000762000c1e1b00 */
[----:B0-----:R-:W-:Y:S02]  /*01b0*/  @P1 LEA R2, P0, R38, c[0x0][0x218], 0x3 ;  /* 0x0000860026021a11 */ /* 0x001fe400078018ff */
[C---:B------:R-:W-:Y:S01]  /*01c0*/  LOP3.LUT R40, R206.reuse, 0xe0, RZ, 0xfc, !PT ;  /* 0x000000e0ce287812 */ /* 0x040fe200078efcff */
[----:B------:R0:W5:Y:S01]  /*01d0*/  @P1 LDG.E.64 R22, [R10.64] ;  /* 0x000000040a161981 */ /* 0x000162000c1e1b00 */
[----:B------:R-:W-:-:S02]  /*01e0*/  LOP3.LUT R42, R206, 0x100, RZ, 0xfc, !PT ;  /* 0x00000100ce2a7812 */ /* 0x000fc400078efcff */
[----:B------:R-:W-:Y:S02]  /*01f0*/  @P1 LEA.HI.X R13, R36, c[0x0][0x21c], RZ, 0x3, P2 ;  /* 0x00008700240d1a11 */ /* 0x000fe400010f1cff */
[----:B------:R-:W-:Y:S02]  /*0200*/  @P1 LEA.HI.X R3, R38, c[0x0][0x21c], RZ, 0x3, P0 ;  /* 0x0000870026031a11 */ /* 0x000fe400000f1cff */
[----:B-1----:R-:W-:Y:S01]  /*0210*/  @P1 LEA R4, P2, R40, c[0x0][0x218], 0x3 ;  /* 0x0000860028041a11 */ /* 0x002fe200078418ff */
[----:B------:R1:W5:Y:S01]  /*0220*/  @P1 LDG.E.64 R20, [R12.64] ;  /* 0x000000040c141981 */ /* 0x000362000c1e1b00 */
[----:B--2---:R-:W-:Y:S02]  /*0230*/  @P1 LEA R6, P0, R42, c[0x0][0x218], 0x3 ;  /* 0x000086002a061a11 */ /* 0x004fe400078018ff */
[C---:B------:R-:W-:Y:S01]  /*0240*/  LOP3.LUT R44, R206.reuse, 0x120, RZ, 0xfc, !PT ;  /* 0x00000120ce2c7812 */ /* 0x040fe200078efcff */
[----:B------:R2:W5:Y:S01]  /*0250*/  @P1 LDG.E.64 R18, [R2.64] ;  /* 0x0000000402121981 */ /* 0x000562000c1e1b00 */
[----:B------:R-:W-:-:S02]  /*0260*/  LOP3.LUT R46, R206, 0x140, RZ, 0xfc, !PT ;  /* 0x00000140ce2e7812 */ /* 0x000fc400078efcff */
[----:B------:R-:W-:Y:S02]  /*0270*/  @P1 LEA.HI.X R5, R40, c[0x0][0x21c], RZ, 0x3, P2 ;  /* 0x0000870028051a11 */ /* 0x000fe400010f1cff */
[----:B------:R-:W-:Y:S02]  /*0280*/  @P1 LEA.HI.X R7, R42, c[0x0][0x21c], RZ, 0x3, P0 ;  /* 0x000087002a071a11 */ /* 0x000fe400000f1cff */
[----:B---3--:R-:W-:Y:S01]  /*0290*/  @P1 LEA R8, P2, R44, c[0x0][0x218], 0x3 ;  /* 0x000086002c081a11 */ /* 0x008fe200078418ff */
        /* <DEDUP_REMOVED lines=8> */
[----:B------:R-:W1:Y:S01]  /*0320*/  S2R R207, SR_CTAID.X ;  /* 0x0000000000cf7919 */ /* 0x000e620000002500 */
[----:B------:R-:W-:Y:S02]  /*0330*/  @P1 LEA R14, P0, R54, c[0x0][0x218], 0x3 ;  /* 0x00008600360e1a11 */ /* 0x000fe400078018ff */
[C---:B------:R-:W-:Y:S01]  /*0340*/  LOP3.LUT R52, R206.reuse, 0x1a0, RZ, 0xfc, !PT ;  /* 0x000001a0ce347812 */ /* 0x040fe200078efcff */
[----:B------:R-:W5:Y:S01]  /*0350*/  @P1 LDG.E.64 R10, [R10.64] ;  /* 0x000000040a0a1981 */ /* 0x000f62000c1e1b00 */
[----:B------:R-:W-:-:S02]  /*0360*/  LOP3.LUT R50, R206, 0x1c0, RZ, 0xfc, !PT ;  /* 0x000001c0ce327812 */ /* 0x000fc400078efcff */
[----:B------:R-:W-:Y:S01]  /*0370*/  LOP3.LUT R48, R206, 0x1e0, RZ, 0xfc, !PT ;  /* 0x000001e0ce307812 */ /* 0x000fe200078efcff */
[----:B------:R4:W5:Y:S01]  /*0380*/  @P1 LDG.E.64 R70, [R8.64] ;  /* 0x0000000408461981 */ /* 0x000962000c1e1b00 */
[----:B------:R-:W-:Y:S02]  /*0390*/  @P1 LEA.HI.X R13, R56, c[0x0][0x21c], RZ, 0x3, P2 ;  /* 0x00008700380d1a11 */ /* 0x000fe400010f1cff */
[----:B------:R-:W-:Y:S02]  /*03a0*/  @P1 LEA.HI.X R15, R54, c[0x0][0x21c], RZ, 0x3, P0 ;  /* 0x00008700360f1a11 */ /* 0x000fe400000f1cff */
[----:B---3--:R-:W-:Y:S01]  /*03b0*/  @P1 LEA R4, P2, R52, c[0x0][0x218], 0x3 ;  /* 0x0000860034041a11 */ /* 0x008fe200078418ff */
[----:B------:R3:W5:Y:S01]  /*03c0*/  @P1 LDG.E.64 R68, [R12.64] ;  /* 0x000000040c441981 */ /* 0x000762000c1e1b00 */
[----:B--2---:R-:W-:Y:S02]  /*03d0*/  @P1 LEA R2, P0, R50, c[0x0][0x218], 0x3 ;  /* 0x0000860032021a11 */ /* 0x004fe400078018ff */
[----:B------:R-:W-:Y:S01]  /*03e0*/  @P1 LEA R66, P3, R48, c[0x0][0x218], 0x3 ;  /* 0x0000860030421a11 */ /* 0x000fe200078618ff */
[----:B0-----:R3:W5:Y:S01]  /*03f0*/  @P1 LDG.E.64 R6, [R14.64] ;  /* 0x000000040e061981 */ /* 0x001762000c1e1b00 */
[----:B------:R-:W-:-:S02]  /*0400*/  @P1 LEA.HI.X R5, R52, c[0x0][0x21c], RZ, 0x3, P2 ;  /* 0x0000870034051a11 */ /* 0x000fc400010f1cff */
[----:B------:R-:W-:Y:S02]  /*0410*/  @P1 LEA.HI.X R3, R50, c[0x0][0x21c], RZ, 0x3, P0 ;  /* 0x0000870032031a11 */ /* 0x000fe400000f1cff */
[----:B------:R-:W-:Y:S02]  /*0420*/  @P1 LEA.HI.X R67, R48, c[0x0][0x21c], RZ, 0x3, P3 ;  /* 0x0000870030431a11 */ /* 0x000fe400018f1cff */
[----:B------:R-:W5:Y:S04]  /*0430*/  @P1 LDG.E.64 R4, [R4.64] ;  /* 0x0000000404041981 */ /* 0x000f68000c1e1b00 */
[----:B------:R-:W5:Y:S04]  /*0440*/  @P1 LDG.E.64 R2, [R2.64] ;  /* 0x0000000402021981 */ /* 0x000f68000c1e1b00 */
[----:B------:R-:W5:Y:S01]  /*0450*/  @P1 LDG.E.64 R66, [R66.64] ;  /* 0x0000000442421981 */ /* 0x000f62000c1e1b00 */
[----:B----4-:R-:W-:-:S04]  /*0460*/  SHF.R.U32.HI R8, RZ, 0x5, R16 ;  /* 0x00000005ff087819 */ /* 0x010fc80000011610 */
[----:B-1----:R-:W-:-:S04]  /*0470*/  LEA R207, R207, R8, 0x2 ;  /* 0x00000008cfcf7211 */ /* 0x002fc800078e10ff */
[----:B------:R-:W-:Y:S02]  /*0480*/  ISETP.GE.AND P0, PT, R207, c[0x0][0x164], PT ;  /* 0x00005900cf007a0c */ /* 0x000fe40003f06270 */
[----:B------:R-:W-:Y:S01]  /*0490*/  SHF.L.U32 R0, R16, 0x3, RZ ;  /* 0x0000000310007819 */ /* 0x000fe200000006ff */
[----:B------:R-:W-:-:S03]  /*04a0*/  HFMA2.MMA R49, -RZ, RZ, 0, 4.76837158203125e-07 ;  /* 0x00000008ff317435 */ /* 0x000fc600000001ff */
[----:B------:R-:W-:-:S04]  /*04b0*/  LOP3.LUT R0, R0, 0xf8, RZ, 0xc0, !PT ;  /* 0x000000f800007812 */ /* 0x000fc800078ec0ff */
[----:B------:R-:W-:-:S03]  /*04c0*/  IADD3 R64, P2, R0, c[0x0][0x1b0], RZ ;  /* 0x00006c0000407a10 */ /* 0x000fc60007f5e0ff */
[----:B------:R-:W-:Y:S01]  /*04d0*/  IMAD.WIDE.U32 R62, R62, R49, c[0x0][0x1b0] ;  /* 0x00006c003e3e7625 */ /* 0x000fe200078e0031 */
[----:B------:R-:W-:Y:S01]  /*04e0*/  IADD3.X R65, RZ, c[0x0][0x1b4], RZ, P2, !PT ;  /* 0x00006d00ff417a10 */ /* 0x000fe200017fe4ff */
[----:B------:R-:W-:Y:S08]  /*04f0*/  @P0 EXIT ;  /* 0x000000000000094d */ /* 0x000ff00003800000 */
[-C--:B---3--:R-:W-:Y:S01]  /*0500*/  IMAD.WIDE.U32 R34, R34, R49.reuse, c[0x0][0x1b0] ;  /* 0x00006c0022227625 */ /* 0x088fe200078e0031 */
[----:B------:R-:W2:Y:S03]  /*0510*/  LDG.E.64 R64, [R64.64] ;  /* 0x0000000440407981 */ /* 0x000ea6000c1e1b00 */
[-C--:B------:R-:W-:Y:S01]  /*0520*/  IMAD.WIDE.U32 R60, R60, R49.reuse, c[0x0][0x1b0] ;  /* 0x00006c003c3c7625 */ /* 0x080fe200078e0031 */
[----:B------:R-:W3:Y:S03]  /*0530*/  LDG.E.64 R62, [R62.64] ;  /* 0x000000043e3e7981 */ /* 0x000ee6000c1e1b00 */
[-C--:B------:R-:W-:Y:S01]  /*0540*/  IMAD.WIDE.U32 R58, R58, R49.reuse, c[0x0][0x1b0] ;  /* 0x00006c003a3a7625 */ /* 0x080fe200078e0031 */
[----:B------:R-:W4:Y:S03]  /*0550*/  LDG.E.64 R34, [R34.64] ;  /* 0x0000000422227981 */ /* 0x000f26000c1e1b00 */
        /* <DEDUP_REMOVED lines=20> */
[----:B------:R-:W-:Y:S01]  /*06a0*/  IMAD.WIDE.U32 R48, R48, R49, c[0x0][0x1b0] ;  /* 0x00006c0030307625 */ /* 0x000fe200078e0031 */
[----:B------:R-:W4:Y:S04]  /*06b0*/  LDG.E.64 R52, [R52.64] ;  /* 0x0000000434347981 */ /* 0x000f28000c1e1b00 */
[----:B------:R-:W4:Y:S04]  /*06c0*/  LDG.E.64 R50, [R50.64] ;  /* 0x0000000432327981 */ /* 0x000f28000c1e1b00 */
[----:B------:R-:W4:Y:S01]  /*06d0*/  LDG.E.64 R48, [R48.64] ;  /* 0x0000000430307981 */ /* 0x000f22000c1e1b00 */
        /* <DEDUP_REMOVED lines=17> */
[----:B------:R-:W-:Y:S01]  /*07f0*/  HADD2.F32 R32, -RZ, R30.H0_H0 ;  /* 0x2000001eff207230 */ /* 0x000fe20000004100 */
[----:B------:R-:W-:Y:S01]  /*0800*/  SHF.R.U64 R132, R30, 0x10, R31 ;  /* 0x000000101e847819 */ /* 0x000fe2000000121f */
[----:B------:R-:W-:Y:S01]  /*0810*/  HADD2.F32 R30, -RZ, R28.H0_H0 ;  /* 0x2000001cff1e7230 */ /* 0x000fe20000004100 */
[----:B------:R-:W-:-:S02]  /*0820*/  LOP3.LUT P0, RZ, R0, c[0x0][0x178], RZ, 0xfc, !PT ;  /* 0x00005e0000ff7a12 */ /* 0x000fc4000780fcff */
[----:B------:R-:W-:Y:S01]  /*0830*/  SHF.R.U64 R134, R28, 0x10, R29 ;  /* 0x000000101c867819 */ /* 0x000fe2000000121d */
[----:B------:R-:W-:Y:S01]  /*0840*/  HADD2.F32 R28, -RZ, R26.H0_H0 ;  /* 0x2000001aff1c7230 */ /* 0x000fe20000004100 */
[----:B------:R-:W-:Y:S02]  /*0850*/  MOV R0, c[0x0][0x184] ;  /* 0x0000610000007a02 */ /* 0x000fe40000000f00 */
[----:B------:R-:W-:Y:S02]  /*0860*/  SHF.R.U32.HI R133, RZ, 0x10, R31 ;  /* 0x00000010ff857819 */ /* 0x000fe4000001161f */
[----:B------:R-:W-:Y:S02]  /*0870*/  SHF.R.U32.HI R135, RZ, 0x10, R29 ;  /* 0x00000010ff877819 */ /* 0x000fe4000001161d */
[--C-:B------:R-:W-:Y:S01]  /*0880*/  SHF.R.U64 R136, R26, 0x10, R27.reuse ;  /* 0x000000101a887819 */ /* 0x100fe2000000121b */
[----:B------:R-:W-:Y:S01]  /*0890*/  HADD2.F32 R26, -RZ, R24.H0_H0 ;  /* 0x20000018ff1a7230 */ /* 0x000fe20000004100 */
        /* <DEDUP_REMOVED lines=26> */
[----:B------:R-:W-:Y:S01]  /*0a40*/  SHF.R.U32.HI R163, RZ, 0x10, R67 ;  /* 0x00000010ffa37819 */ /* 0x000fe20000011643 */
[----:B------:R-:W-:Y:S02]  /*0a50*/  HADD2.F32 R24, -RZ, R22.H0_H0 ;  /* 0x20000016ff187230 */ /* 0x000fe40000004100 */
[----:B------:R-:W-:Y:S01]  /*0a60*/  HADD2.F32 R8, -RZ, R6.H0_H0 ;  /* 0x20000006ff087230 */ /* 0x000fe20000004100 */
[----:B------:R-:W-:Y:S01]  /*0a70*/  LOP3.LUT P0, RZ, R0, c[0x0][0x17c], RZ, 0xfc, P0 ;  /* 0x00005f0000ff7a12 */ /* 0x000fe2000000fcff */
        /* <DEDUP_REMOVED lines=57> */
[----:B------:R-:W-:Y:S01]  /*0e10*/  HADD2.F32 R163, -RZ, R163.H0_H0 ;  /* 0x200000a3ffa37230 */ /* 0x000fe20000004100 */
[----:B------:R-:W-:Y:S01]  /*0e20*/  ULDC.U8 UR6, c[0x0][0x1f0] ;  /* 0x00007c0000067ab9 */ /* 0x000fe20000000000 */
[--C-:B--2---:R-:W-:Y:S02]  /*0e30*/  SHF.R.U64 R203, R64, 0x10, R65.reuse ;  /* 0x0000001040cb7819 */ /* 0x104fe40000001241 */
[----:B------:R-:W-:Y:S02]  /*0e40*/  SHF.R.U32.HI R202, RZ, 0x10, R65 ;  /* 0x00000010ffca7819 */ /* 0x000fe40000011641 */
[----:B---3--:R-:W-:Y:S02]  /*0e50*/  SHF.R.U64 R199, R62, 0x10, R63 ;  /* 0x000000103ec77819 */ /* 0x008fe4000000123f */
[--C-:B----4-:R-:W-:Y:S01]  /*0e60*/  SHF.R.U64 R165, R34, 0x10, R35.reuse ;  /* 0x0000001022a57819 */ /* 0x110fe20000001223 */
[----:B------:R-:W-:Y:S01]  /*0e70*/  HADD2.F32 R189, -RZ, R34.H0_H0 ;  /* 0x20000022ffbd7230 */ /* 0x000fe20000004100 */
[----:B------:R-:W-:Y:S01]  /*0e80*/  SHF.R.U32.HI R164, RZ, 0x10, R35 ;  /* 0x00000010ffa47819 */ /* 0x000fe20000011623 */
[----:B------:R-:W-:Y:S01]  /*0e90*/  HADD2.F32 R34, -RZ, R35.H0_H0 ;  /* 0x20000023ff227230 */ /* 0x000fe20000004100 */
[----:B------:R-:W-:-:S02]  /*0ea0*/  SHF.R.U32.HI R198, RZ, 0x10, R63 ;  /* 0x00000010ffc67819 */ /* 0x000fc4000001163f */
[--C-:B------:R-:W-:Y:S02]  /*0eb0*/  SHF.R.U64 R195, R60, 0x10, R61.reuse ;  /* 0x000000103cc37819 */ /* 0x100fe4000000123d */
[----:B------:R-:W-:Y:S02]  /*0ec0*/  SHF.R.U32.HI R194, RZ, 0x10, R61 ;  /* 0x00000010ffc27819 */ /* 0x000fe4000001163d */
[----:B------:R-:W-:Y:S02]  /*0ed0*/  SHF.R.U64 R191, R58, 0x10, R59 ;  /* 0x000000103abf7819 */ /* 0x000fe4000000123b */
[----:B------:R-:W-:Y:S01]  /*0ee0*/  SHF.R.U64 R167, R36, 0x10, R37 ;  /* 0x0000001024a77819 */ /* 0x000fe20000001225 */
        /* <DEDUP_REMOVED lines=9> */
[----:B------:R-:W-:-:S02]  /*0f80*/  SHF.R.U64 R171, R40, 0x10, R41 ;  /* 0x0000001028ab7819 */ /* 0x000fc40000001229 */
[----:B------:R-:W-:Y:S01]  /*0f90*/  SHF.R.U32.HI R170, RZ, 0x10, R41 ;  /* 0x00000010ffaa7819 */ /* 0x000fe20000011629 */
[----:B------:R-:W-:Y:S01]  /*0fa0*/  HADD2.F32 R39, -RZ, R42.H0_H0 ;  /* 0x2000002aff277230 */ /* 0x000fe20000004100 */
[--C-:B------:R-:W-:Y:S02]  /*0fb0*/  SHF.R.U64 R173, R42, 0x10, R43.reuse ;  /* 0x000000102aad7819 */ /* 0x100fe4000000122b */
[----:B------:R-:W-:Y:S02]  /*0fc0*/  SHF.R.U32.HI R172, RZ, 0x10, R43 ;  /* 0x00000010ffac7819 */ /* 0x000fe4000001162b */
[--C-:B------:R-:W-:Y:S02]  /*0fd0*/  SHF.R.U64 R175, R44, 0x10, R45.reuse ;  /* 0x000000102caf7819 */ /* 0x100fe4000000122d */
[----:B------:R-:W-:Y:S02]  /*0fe0*/  SHF.R.U32.HI R174, RZ, 0x10, R45 ;  /* 0x00000010ffae7819 */ /* 0x000fe4000001162d */
[----:B------:R-:W-:-:S02]  /*0ff0*/  SHF.R.U64 R177, R46, 0x10, R47 ;  /* 0x000000102eb17819 */ /* 0x000fc4000000122f */
[----:B------:R-:W-:Y:S02]  /*1000*/  SHF.R.U32.HI R176, RZ, 0x10, R47 ;  /* 0x00000010ffb07819 */ /* 0x000fe4000001162f */
        /* <DEDUP_REMOVED lines=66> */
.L_x_42406:
[----:B------:R-:W-:Y:S01]  /*1430*/  ISETP.NE.U32.AND P1, PT, RZ, c[0x0][0x178], PT ;  /* 0x00005e00ff007a0c */ /* 0x000fe20003f25070 */
[----:B------:R-:W-:Y:S01]  /*1440*/  IMAD R48, R207, c[0x0][0x168], RZ ;  /* 0x00005a00cf307a24 */ /* 0x000fe200078e02ff */
[----:B------:R-:W-:-:S02]  /*1450*/  ISETP.NE.U32.AND P2, PT, RZ, c[0x0][0x180], PT ;  /* 0x00006000ff007a0c */ /* 0x000fc40003f45070 */
[----:B------:R-:W-:Y:S02]  /*1460*/  ISETP.NE.AND.EX P1, PT, RZ, c[0x0][0x17c], PT, P1 ;  /* 0x00005f00ff007a0c */ /* 0x000fe40003f25310 */
[----:B------:R-:W-:Y:S02]  /*1470*/  ISETP.NE.AND.EX P2, PT, RZ, c[0x0][0x184], PT, P2 ;  /* 0x00006100ff007a0c */ /* 0x000fe40003f45320 */
[----:B------:R-:W-:Y:S02]  /*1480*/  SHF.R.S32.HI R49, RZ, 0x1f, R48 ;  /* 0x0000001fff317819 */ /* 0x000fe40000011430 */
[----:B------:R-:W-:Y:S02]  /*1490*/  MOV R231, 0x10 ;  /* 0x0000001000e77802 */ /* 0x000fe40000000f00 */
[----:B------:R-:W-:-:S04]  /*14a0*/  LEA.HI R49, R49, R48, RZ, 0x2 ;  /* 0x0000003031317211 */ /* 0x000fc800078f10ff */
        /* <DEDUP_REMOVED lines=17> */
.L_x_42148:
[----:B-----5:R-:W-:Y:S01]  /*15c0*/  FADD.FTZ R48, R56, R48 ;  /* 0x0000003038307221 */ /* 0x020fe20000010000 */
[----:B------:R-:W-:Y:S05]  /*15d0*/  BRA `(.L_x_42149) ;  /* 0x0000002000007947 */ /* 0x000fea0003800000 */
.L_x_42147:
[----:B0----5:R-:W-:-:S04]  /*15e0*/  FADD.FTZ R48, R52, R48 ;  /* 0x0000003034307221 */ /* 0x021fc80000010000 */
[----:B------:R-:W-:-:S05]  /*15f0*/  @P2 FADD.FTZ R48, R56, R48 ;  /* 0x0000003038302221 */ /* 0x000fca0000010000 */
.L_x_42149:
[----:B-----5:R-:W-:Y:S02]  /*1600*/  MOV R60, R48 ;  /* 0x00000030003c7202 */ /* 0x020fe40000000f00 */
.L_x_42150:
[----:B------:R-:W-:Y:S05]  /*1610*/  @P3 BRA `(.L_x_42151) ;  /* 0x0000007000003947 */ /* 0x000fea0003800000 */
[----:B------:R-:W-:-:S04]  /*1620*/  ISETP.NE.U32.AND P4, PT, RZ, c[0x0][0x180], PT ;  /* 0x00006000ff007a0c */ /* 0x000fc80003f85070 */
[----:B------:R-:W-:-:S13]  /*1630*/  ISETP.NE.AND.EX P4, PT, RZ, c[0x0][0x184], PT, P4 ;  /* 0x00006100ff007a0c */ /* 0x000fda0003f85340 */
[----:B------:R-:W-:Y:S05]  /*1640*/  @P4 BRA `(.L_x_42152) ;  /* 0x0000002000004947 */ /* 0x000fea0003800000 */
[----:B------:R-:W-:Y:S05]  /*1650*/  @P0 BRA `(.L_x_42153) ;  /* 0x0000005000000947 */ /* 0x000fea0003800000 */
[----:B------:R-:W-:Y:S05]  /*1660*/  BRA `(.L_x_42154) ;  /* 0x0000005000007947 */ /* 0x000fea0003800000 */
.L_x_42152:
[----:B-----5:R-:W-:Y:S01]  /*1670*/  FADD.FTZ R49, R57, R49 ;  /* 0x0000003139317221 */ /* 0x020fe20000010000 */
[----:B------:R-:W-:Y:S05]  /*1680*/  BRA `(.L_x_42153) ;  /* 0x0000002000007947 */ /* 0x000fea0003800000 */
.L_x_42151:
[----:B-----5:R-:W-:-:S04]  /*1690*/  FADD.FTZ R49, R53, R49 ;  /* 0x0000003135317221 */ /* 0x020fc80000010000 */
[----:B------:R-:W-:-:S05]  /*16a0*/  @P2 FADD.FTZ R49, R57, R49 ;  /* 0x0000003139312221 */ /* 0x000fca0000010000 */
.L_x_42153:
[----:B-----5:R-:W-:Y:S02]  /*16b0*/  MOV R61, R49 ;  /* 0x00000031003d7202 */ /* 0x020fe40000000f00 */
.L_x_42154:
[----:B------:R-:W-:Y:S05]  /*16c0*/  @P3 BRA `(.L_x_42155) ;  /* 0x0000007000003947 */ /* 0x000fea0003800000 */
[----:B------:R-:W-:-:S04]  /*16d0*/  ISETP.NE.U32.AND P4, PT, RZ, c[0x0][0x180], PT ;  /* 0x00006000ff007a0c */ /* 0x000fc80003f85070 */
[----:B------:R-:W-:-:S13]  /*16e0*/  ISETP.NE.AND.EX P4, PT, RZ, c[0x0][0x184], PT, P4 ;  /* 0x00006100ff007a0c */ /* 0x000fda0003f85340 */
[----:B------:R-:W-:Y:S05]  /*16f0*/  @P4 BRA `(.L_x_42156) ;  /* 0x0000002000004947 */ /* 0x000fea0003800000 */
[----:B------:R-:W-:Y:S05]  /*1700*/  @P0 BRA `(.L_x_42157) ;  /* 0x0000005000000947 */ /* 0x000fea0003800000 */
[----:B------:R-:W-:Y:S05]  /*1710*/  BRA `(.L_x_42158) ;  /* 0x0000005000007947 */ /* 0x000fea0003800000 */
.L_x_42156:
[----:B-----5:R-:W-:Y:S01]  /*1720*/  FADD.FTZ R50, R58, R50 ;  /* 0x000000323a327221 */ /* 0x020fe20000010000 */
[----:B------:R-:W-:Y:S05]  /*1730*/  BRA `(.L_x_42157) ;  /* 0x0000002000007947 */ /* 0x000fea0003800000 */
.L_x_42155:
[----:B-----5:R-:W-:-:S04]  /*1740*/  FADD.FTZ R50, R54, R50 ;  /* 0x0000003236327221 */ /* 0x020fc80000010000 */
[----:B------:R-:W-:-:S05]  /*1750*/  @P2 FADD.FTZ R50, R58, R50 ;  /* 0x000000323a322221 */ /* 0x000fca0000010000 */
.L_x_42157:
[----:B-----5:R-:W-:Y:S02]  /*1760*/  MOV R62, R50 ;  /* 0x00000032003e7202 */ /* 0x020fe40000000f00 */
.L_x_42158:
[----:B------:R-:W-:Y:S05]  /*1770*/  @P3 BRA `(.L_x_42159) ;  /* 0x0000007000003947 */ /* 0x000fea0003800000 */
[----:B------:R-:W-:-:S04]  /*1780*/  ISETP.NE.U32.AND P4, PT, RZ, c[0x0][0x180], PT ;  /* 0x00006000ff007a0c */ /* 0x000fc80003f85070 */
[----:B------:R-:W-:-:S13]  /*1790*/  ISETP.NE.AND.EX P4, PT, RZ, c[0x0][0x184], PT, P4 ;  /* 0x00006100ff007a0c */ /* 0x000fda0003f85340 */
[----:B------:R-:W-:Y:S05]  /*17a0*/  @P4 BRA `(.L_x_42160) ;  /* 0x0000002000004947 */ /* 0x000fea0003800000 */
[----:B------:R-:W-:Y:S05]  /*17b0*/  @P0 BRA `(.L_x_42161) ;  /* 0x0000005000000947 */ /* 0x000fea0003800000 */
[----:B------:R-:W-:Y:S05]  /*17c0*/  BRA `(.L_x_42162) ;  /* 0x0000005000007947 */ /* 0x000fea0003800000 */
.L_x_42160:
[----:B-----5:R-:W-:Y:S01]  /*17d0*/  FADD.FTZ R51, R59, R51 ;  /* 0x000000333b337221 */ /* 0x020fe20000010000 */
[----:B------:R-:W-:Y:S05]  /*17e0*/  BRA `(.L_x_42161) ;  /* 0x0000002000007947 */ /* 0x000fea0003800000 */
.L_x_42159:
[----:B-----5:R-:W-:-:S04]  /*17f0*/  FADD.FTZ R51, R55, R51 ;  /* 0x0000003337337221 */ /* 0x020fc80000010000 */
[----:B------:R-:W-:-:S05]  /*1800*/  @P2 FADD.FTZ R51, R59, R51 ;  /* 0x000000333b332221 */ /* 0x000fca0000010000 */
.L_x_42161:
[----:B-----5:R-:W-:Y:S02]  /*1810*/  MOV R63, R51 ;  /* 0x00000033003f7202 */ /* 0x020fe40000000f00 */
.L_x_42162:
        /* <DEDUP_REMOVED lines=9> */
[----:B------:R-:W5:Y:S01]  /*18b0*/  LDG.E.128 R64, [R64.64] ;  /* 0x0000000440407981 */ /* 0x000f62000c1e1d00 */
[----:B------:R-:W-:Y:S05]  /*18c0*/  @P3 BRA `(.L_x_42163) ;  /* 0x0000007000003947 */ /* 0x000fea0003800000 */
[----:B------:R-:W-:-:S04]  /*18d0*/  ISETP.NE.U32.AND P4, PT, RZ, c[0x0][0x180], PT ;  /* 0x00006000ff007a0c */ /* 0x000fc80003f85070 */
[----:B------:R-:W-:-:S13]  /*18e0*/  ISETP.NE.AND.EX P4, PT, RZ, c[0x0][0x184], PT, P4 ;  /* 0x00006100ff007a0c */ /* 0x000fda0003f85340 */
[----:B------:R-:W-:Y:S05]  /*18f0*/  @P4 BRA `(.L_x_42164) ;  /* 0x0000002000004947 */ /* 0x000fea0003800000 */
[----:B------:R-:W-:Y:S05]  /*1900*/  @P0 BRA `(.L_x_42165) ;  /* 0x0000005000000947 */ /* 0x000fea0003800000 */
[----:B------:R-:W-:Y:S05]  /*1910*/  BRA `(.L_x_42166) ;  /* 0x0000005000007947 */ /* 0x000fea0003800000 */
.L_x_42164:
[----:B-----5:R-:W-:Y:S01]  /*1920*/  FADD.FTZ R64, R56, R64 ;  /* 0x0000004038407221 */ /* 0x020fe20000010000 */
[----:B------:R-:W-:Y:S05]  /*1930*/  BRA `(.L_x_42165) ;  /* 0x0000002000007947 */ /* 0x000fea0003800000 */
.L_x_42163:
[----:B-----5:R-:W-:-:S04]  /*1940*/  FADD.FTZ R64, R52, R64 ;  /* 0x0000004034407221 */ /* 0x020fc80000010000 */
[----:B------:R-:W-:-:S05]  /*1950*/  @P2 FADD.FTZ R64, R56, R64 ;  /* 0x0000004038402221 */ /* 0x000fca0000010000 */
.L_x_42165:
[----:B0----5:R-:W-:Y:S02]  /*1960*/  MOV R60, R64 ;  /* 0x00000040003c7202 */ /* 0x021fe40000000f00 */
.L_x_42166:
[----:B------:R-:W-:Y:S05]  /*1970*/  @P3 BRA `(.L_x_42167) ;  /* 0x0000007000003947 */ /* 0x000fea0003800000 */
[----:B------:R-:W-:-:S04]  /*1980*/  ISETP.NE.U32.AND P4, PT, RZ, c[0x0][0x180], PT ;  /* 0x00006000ff007a0c */ /* 0x000fc80003f85070 */
[----:B------:R-:W-:-:S13]  /*1990*/  ISETP.NE.AND.EX P4, PT, RZ, c[0x0][0x184], PT, P4 ;  /* 0x00006100ff007a0c */ /* 0x000fda0003f85340 */
[----:B------:R-:W-:Y:S05]  /*19a0*/  @P4 BRA `(.L_x_42168) ;  /* 0x0000002000004947 */ /* 0x000fea0003800000 */
[----:B------:R-:W-:Y:S05]  /*19b0*/  @P0 BRA `(.L_x_42169) ;  /* 0x0000005000000947 */ /* 0x000fea0003800000 */
[----:B------:R-:W-:Y:S05]  /*19c0*/  BRA `(.L_x_42170) ;  /* 0x0000005000007947 */ /* 0x000fea0003800000 */
.L_x_42168:
[----:B-----5:R-:W-:Y:S01]  /*19d0*/  FADD.FTZ R65, R57, R65 ;  /* 0x0000004139417221 */ /* 0x020fe20000010000 */
[----:B------:R-:W-:Y:S05]  /*19e0*/  BRA `(.L_x_42169) ;  /* 0x0000002000007947 */ /* 0x000fea0003800000 */
.L_x_42167:
[----:B-----5:R-:W-:-:S04]  /*19f0*/  FADD.FTZ R65, R53, R65 ;  /* 0x0000004135417221 */ /* 0x020fc80000010000 */
[----:B------:R-:W-:-:S05]  /*1a00*/  @P2 FADD.FTZ R65, R57, R65 ;  /* 0x0000004139412221 */ /* 0x000fca0000010000 */
.L_x_42169:
[----:B0----5:R-:W-:Y:S02]  /*1a10*/  MOV R61, R65 ;  /* 0x00000041003d7202 */ /* 0x021fe40000000f00 */
.L_x_42170:
[----:B------:R-:W-:Y:S05]  /*1a20*/  @P3 BRA `(.L_x_42171) ;  /* 0x0000007000003947 */ /* 0x000fea0003800000 */
[----:B------:R-:W-:-:S04]  /*1a30*/  ISETP.NE.U32.AND P4, PT, RZ, c[0x0][0x180], PT ;  /* 0x00006000ff007a0c */ /* 0x000fc80003f85070 */
[----:B------:R-:W-:-:S13]  /*1a40*/  ISETP.NE.AND.EX P4, PT, RZ, c[0x0][0x184], PT, P4 ;  /* 0x00006100ff007a0c */ /* 0x000fda0003f85340 */
[----:B------:R-:W-:Y:S05]  /*1a50*/  @P4 BRA `(.L_x_42172) ;  /* 0x0000002000004947 */ /* 0x000fea0003800000 */
[----:B------:R-:W-:Y:S05]  /*1a60*/  @P0 BRA `(.L_x_42173) ;  /* 0x0000005000000947 */ /* 0x000fea0003800000 */
[----:B------:R-:W-:Y:S05]  /*1a70*/  BRA `(.L_x_42174) ;  /* 0x0000005000007947 */ /* 0x000fea0003800000 */
.L_x_42172:
[----:B-----5:R-:W-:Y:S01]  /*1a80*/  FADD.FTZ R66, R58, R66 ;  /* 0x000000423a427221 */ /* 0x020fe20000010000 */
[----:B------:R-:W-:Y:S05]  /*1a90*/  BRA `(.L_x_42173) ;  /* 0x0000002000007947 */ /* 0x000fea0003800000 */
.L_x_42171:
[----:B-----5:R-:W-:-:S04]  /*1aa0*/  FADD.FTZ R66, R54, R66 ;  /* 0x0000004236427221 */ /* 0x020fc80000010000 */
[----:B------:R-:W-:-:S05]  /*1ab0*/  @P2 FADD.FTZ R66, R58, R66 ;  /* 0x000000423a422221 */ /* 0x000fca0000010000 */
.L_x_42173:
[----:B0----5:R-:W-:Y:S02]  /*1ac0*/  MOV R62, R66 ;  /* 0x00000042003e7202 */ /* 0x021fe40000000f00 */
.L_x_42174:
[----:B------:R-:W-:Y:S05]  /*1ad0*/  @P3 BRA `(.L_x_42175) ;  /* 0x0000007000003947 */ /* 0x000fea0003800000 */
[----:B------:R-:W-:-:S04]  /*1ae0*/  ISETP.NE.U32.AND P4, PT, RZ, c[0x0][0x180], PT ;  /* 0x00006000ff007a0c */ /* 0x000fc80003f85070 */
[----:B------:R-:W-:-:S13]  /*1af0*/  ISETP.NE.AND.EX P4, PT, RZ, c[0x0][0x184], PT, P4 ;  /* 0x00006100ff007a0c */ /* 0x000fda0003f85340 */
[----:B------:R-:W-:Y:S05]  /*1b00*/  @P4 BRA `(.L_x_42176) ;  /* 0x0000002000004947 */ /* 0x000fea0003800000 */
[----:B------:R-:W-:Y:S05]  /*1b10*/  @P0 BRA `(.L_x_42177) ;  /* 0x0000005000000947 */ /* 0x000fea0003800000 */
[----:B------:R-:W-:Y:S05]  /*1b20*/  BRA `(.L_x_42178) ;  /* 0x0000005000007947 */ /* 0x000fea0003800000 */
.L_x_42176:
[----:B-----5:R-:W-:Y:S01]  /*1b30*/  FADD.FTZ R67, R59, R67 ;  /* 0x000000433b437221 */ /* 0x020fe20000010000 */
[----:B------:R-:W-:Y:S05]  /*1b40*/  BRA `(.L_x_42177) ;  /* 0x0000002000007947 */ /* 0x000fea0003800000 */
.L_x_42175:
[----:B-----5:R-:W-:-:S04]  /*1b50*/  FADD.FTZ R67, R55, R67 ;  /* 0x0000004337437221 */ /* 0x020fc80000010000 */
[----:B------:R-:W-:-:S05]  /*1b60*/  @P2 FADD.FTZ R67, R59, R67 ;  /* 0x000000433b432221 */ /* 0x000fca0000010000 */
.L_x_42177:
[----:B0----5:R-:W-:Y:S02]  /*1b70*/  MOV R63, R67 ;  /* 0x00000043003f7202 */ /* 0x021fe40000000f00 */
.L_x_42178:
[----:B------:R-:W-:Y:S01]  /*1b80*/  IADD3 R218, R223, 0x40, RZ ;  /* 0x00000040dfda7810 */ /* 0x000fe20007ffe0ff */
[----:B------:R-:W-:-:S04]  /*1b90*/  @P0 IMAD.WIDE.U32 R76, R222, R231, c[0x0][0x188] ;  /* 0x00006200de4c0625 */ /* 0x000fc800078e00e7 */
[CC--:B0-----:R-:W-:Y:S01]  /*1ba0*/  IMAD.WIDE.U32 R68, R218.reuse, R231.reuse, c[0x0][0x170] ;  /* 0x00005c00da447625 */ /* 0x0c1fe200078e00e7 */
[----:B------:R0:W-:Y:S03]  /*1bb0*/  @P0 STG.E.128 [R76.64], R60 ;  /* 0x0000003c4c000986 */ /* 0x0001e6000c101d04 */
[CC--:B------:R-:W-:Y:S02]  /*1bc0*/  @P1 IMAD.WIDE.U32 R74, R218.reuse, R231.reuse, c[0x0][0x178] ;  /* 0x00005e00da4a1625 */ /* 0x0c0fe400078e00e7 */
[----:B------:R-:W5:Y:S02]  /*1bd0*/  LDG.E.128 R68, [R68.64] ;  /* 0x0000000444447981 */ /* 0x000f64000c1e1d00 */
[----:B------:R-:W-:Y:S02]  /*1be0*/  @P2 IMAD.WIDE.U32 R72, R218, R231, c[0x0][0x180] ;  /* 0x00006000da482625 */ /* 0x000fe400078e00e7 */
[----:B-----5:R0:W5:Y:S04]  /*1bf0*/  @P1 LDG.E.128 R52, [R74.64] ;  /* 0x000000044a341981 */ /* 0x020168000c1e1d00 */
[----:B------:R0:W5:Y:S01]  /*1c00*/  @P2 LDG.E.128 R56, [R72.64] ;  /* 0x0000000448382981 */ /* 0x000162000c1e1d00 */
[----:B------:R-:W-:Y:S05]  /*1c10*/  @P3 BRA `(.L_x_42179) ;  /* 0x0000007000003947 */ /* 0x000fea0003800000 */
[----:B------:R-:W-:-:S04]  /*1c20*/  ISETP.NE.U32.AND P4, PT, RZ, c[0x0][0x180], PT ;  /* 0x00006000ff007a0c */ /* 0x000fc80003f85070 */
[----:B------:R-:W-:-:S13]  /*1c30*/  ISETP.NE.AND.EX P4, PT, RZ, c[0x0][0x184], PT, P4 ;  /* 0x00006100ff007a0c */ /* 0x000fda0003f85340 */
[----:B------:R-:W-:Y:S05]  /*1c40*/  @P4 BRA `(.L_x_42180) ;  /* 0x0000002000004947 */ /* 0x000fea0003800000 */
[----:B------:R-:W-:Y:S05]  /*1c50*/  @P0 BRA `(.L_x_42181) ;  /* 0x0000005000000947 */ /* 0x000fea0003800000 */
[----:B------:R-:W-:Y:S05]  /*1c60*/  BRA `(.L_x_42182) ;  /* 0x0000005000007947 */ /* 0x000fea0003800000 */
.L_x_42180:
[----:B-----5:R-:W-:Y:S01]  /*1c70*/  FADD.FTZ R68, R56, R68 ;  /* 0x0000004438447221 */ /* 0x020fe20000010000 */
[----:B------:R-:W-:Y:S05]  /*1c80*/  BRA `(.L_x_42181) ;  /* 0x0000002000007947 */ /* 0x000fea0003800000 */
.L_x_42179:
[----:B-----5:R-:W-:-:S04]  /*1c90*/  FADD.FTZ R68, R52, R68 ;  /* 0x0000004434447221 */ /* 0x020fc80000010000 */
[----:B------:R-:W-:-:S05]  /*1ca0*/  @P2 FADD.FTZ R68, R56, R68 ;  /* 0x0000004438442221 */ /* 0x000fca0000010000 */
.L_x_42181:
[----:B0-----:R-:W-:Y:S02]  /*1cb0*/  MOV R60, R68 ;  /* 0x00000044003c7202 */ /* 0x001fe40000000f00 */
.L_x_42182:
[----:B------:R-:W-:Y:S05]  /*1cc0*/  @P3 BRA `(.L_x_42183) ;  /* 0x0000007000003947 */ /* 0x000fea0003800000 */
[----:B------:R-:W-:-:S04]  /*1cd0*/  ISETP.NE.U32.AND P4, PT, RZ, c[0x0][0x180], PT ;  /* 0x00006000ff007a0c */ /* 0x000fc80003f85070 */
[----:B------:R-:W-:-:S13]  /*1ce0*/  ISETP.NE.AND.EX P4, PT, RZ, c[0x0][0x184], PT, P4 ;  /* 0x00006100ff007a0c */ /* 0x000fda0003f85340 */
[----:B------:R-:W-:Y:S05]  /*1cf0*/  @P4 BRA `(.L_x_42184) ;  /* 0x0000002000004947 */ /* 0x000fea0003800000 */
[----:B------:R-:W-:Y:S05]  /*1d00*/  @P0 BRA `(.L_x_42185) ;  /* 0x0000005000000947 */ /* 0x000fea0003800000 */
[----:B------:R-:W-:Y:S05]  /*1d10*/  BRA `(.L_x_42186) ;  /* 0x0000005000007947 */ /* 0x000fea0003800000 */
.L_x_42184:
[----:B-----5:R-:W-:Y:S01]  /*1d20*/  FADD.FTZ R69, R57, R69 ;  /* 0x0000004539457221 */ /* 0x020fe20000010000 */
[----:B------:R-:W-:Y:S05]  /*1d30*/  BRA `(.L_x_42185) ;  /* 0x0000002000007947 */ /* 0x000fea0003800000 */
.L_x_42183:
[----:B-----5:R-:W-:-:S04]  /*1d40*/  FADD.FTZ R69, R53, R69 ;  /* 0x0000004535457221 */ /* 0x020fc80000010000 */
[----:B------:R-:W-:-:S05]  /*1d50*/  @P2 FADD.FTZ R69, R57, R69 ;  /* 0x0000004539452221 */ /* 0x000fca0000010000 */
.L_x_42185:
[----:B0-----:R-:W-:Y:S02]  /*1d60*/  MOV R61, R69 ;  /* 0x00000045003d7202 */ /* 0x001fe40000000f00 */
.L_x_42186:
[----:B------:R-:W-:Y:S05]  /*1d70*/  @P3 BRA `(.L_x_42187) ;  /* 0x0000007000003947 */ /* 0x000fea0003800000 */
[----:B------:R-:W-:-:S04]  /*1d80*/  ISETP.NE.U32.AND P4, PT, RZ, c[0x0][0x180], PT ;  /* 0x00006000ff007a0c */ /* 0x000fc80003f85070 */
[----:B------:R-:W-:-:S13]  /*1d90*/  ISETP.NE.AND.EX P4, PT, RZ, c[0x0][0x184], PT, P4 ;  /* 0x00006100ff007a0c */ /* 0x000fda0003f85340 */
[----:B------:R-:W-:Y:S05]  /*1da0*/  @P4 BRA `(.L_x_42188) ;  /* 0x0000002000004947 */ /* 0x000fea0003800000 */
[----:B------:R-:W-:Y:S05]  /*1db0*/  @P0 BRA `(.L_x_42189) ;  /* 0x0000005000000947 */ /* 0x000fea0003800000 */
[----:B------:R-:W-:Y:S05]  /*1dc0*/  BRA `(.L_x_42190) ;  /* 0x0000005000007947 */ /* 0x000fea0003800000 */
.L_x_42188:
[----:B-----5:R-:W-:Y:S01]  /*1dd0*/  FADD.FTZ R70, R58, R70 ;  /* 0x000000463a467221 */ /* 0x020fe20000010000 */
[----:B------:R-:W-:Y:S05]  /*1de0*/  BRA `(.L_x_42189) ;  /* 0x0000002000007947 */ /* 0x000fea0003800000 */
.L_x_42187:
[----:B-----5:R-:W-:-:S04]  /*1df0*/  FADD.FTZ R70, R54, R70 ;  /* 0x0000004636467221 */ /* 0x020fc80000010000 */
[----:B------:R-:W-:-:S05]  /*1e00*/  @P2 FADD.FTZ R70, R58, R70 ;  /* 0x000000463a462221 */ /* 0x000fca0000010000 */
.L_x_42189:
[----:B0-----:R-:W-:Y:S02]  /*1e10*/  MOV R62, R70 ;  /* 0x00000046003e7202 */ /* 0x001fe40000000f00 */
.L_x_42190:
[----:B------:R-:W-:Y:S05]  /*1e20*/  @P3 BRA `(.L_x_42191) ;  /* 0x0000007000003947 */ /* 0x000fea0003800000 */
[----:B------:R-:W-:-:S04]  /*1e30*/  ISETP.NE.U32.AND P4, PT, RZ, c[0x0][0x180], PT ;  /* 0x00006000ff007a0c */ /* 0x000fc80003f85070 */
[----:B------:R-:W-:-:S13]  /*1e40*/  ISETP.NE.AND.EX P4, PT, RZ, c[0x0][0x184], PT, P4 ;  /* 0x00006100ff007a0c */ /* 0x000fda0003f85340 */
[----:B------:R-:W-:Y:S05]  /*1e50*/  @P4 BRA `(.L_x_42192) ;  /* 0x0000002000004947 */ /* 0x000fea0003800000 */
[----:B------:R-:W-:Y:S05]  /*1e60*/  @P0 BRA `(.L_x_42193) ;  /* 0x0000005000000947 */ /* 0x000fea0003800000 */
[----:B------:R-:W-:Y:S05]  /*1e70*/  BRA `(.L_x_42194) ;  /* 0x0000005000007947 */ /* 0x000fea0003800000 */
.L_x_42192:
[----:B-----5:R-:W-:Y:S01]  /*1e80*/  FADD.FTZ R71, R59, R71 ;  /* 0x000000473b477221 */ /* 0x020fe20000010000 */
[----:B------:R-:W-:Y:S05]  /*1e90*/  BRA `(.L_x_42193) ;  /* 0x0000002000007947 */ /* 0x000fea0003800000 */
.L_x_42191:
[----:B-----5:R-:W-:-:S04]  /*1ea0*/  FADD.FTZ R71, R55, R71 ;  /* 0x0000004737477221 */ /* 0x020fc80000010000 */
[----:B------:R-:W-:-:S05]  /*1eb0*/  @P2 FADD.FTZ R71, R59, R71 ;  /* 0x000000473b472221 */ /* 0x000fca0000010000 */
.L_x_42193:
[----:B0-----:R-:W-:Y:S02]  /*1ec0*/  MOV R63, R71 ;  /* 0x00000047003f7202 */ /* 0x001fe40000000f00 */
.L_x_42194:
        /* <DEDUP_REMOVED lines=15> */
.L_x_42196:
[----:B-----5:R-:W-:Y:S01]  /*1fc0*/  FADD.FTZ R72, R56, R72 ;  /* 0x0000004838487221 */ /* 0x020fe20000010000 */
[----:B------:R-:W-:Y:S05]  /*1fd0*/  BRA `(.L_x_42197) ;  /* 0x0000002000007947 */ /* 0x000fea0003800000 */
.L_x_42195:
[----:B-----5:R-:W-:-:S04]  /*1fe0*/  FADD.FTZ R72, R52, R72 ;  /* 0x0000004834487221 */ /* 0x020fc80000010000 */
[----:B------:R-:W-:-:S05]  /*1ff0*/  @P2 FADD.FTZ R72, R56, R72 ;  /* 0x0000004838482221 */ /* 0x000fca0000010000 */
.L_x_42197:
[----:B0-----:R-:W-:Y:S02]  /*2000*/  MOV R60, R72 ;  /* 0x00000048003c7202 */ /* 0x001fe40000000f00 */
.L_x_42198:
[----:B------:R-:W-:Y:S05]  /*2010*/  @P3 BRA `(.L_x_42199) ;  /* 0x0000007000003947 */ /* 0x000fea0003800000 */
[----:B------:R-:W-:-:S04]  /*2020*/  ISETP.NE.U32.AND P4, PT, RZ, c[0x0][0x180], PT ;  /* 0x00006000ff007a0c */ /* 0x000fc80003f85070 */
[----:B------:R-:W-:-:S13]  /*2030*/  ISETP.NE.AND.EX P4, PT, RZ, c[0x0][0x184], PT, P4 ;  /* 0x00006100ff007a0c */ /* 0x000fda0003f85340 */
[----:B------:R-:W-:Y:S05]  /*2040*/  @P4 BRA `(.L_x_42200) ;  /* 0x0000002000004947 */ /* 0x000fea0003800000 */
[----:B------:R-:W-:Y:S05]  /*2050*/  @P0 BRA `(.L_x_42201) ;  /* 0x0000005000000947 */ /* 0x000fea0003800000 */
[----:B------:R-:W-:Y:S05]  /*2060*/  BRA `(.L_x_42202) ;  /* 0x0000005000007947 */ /* 0x000fea0003800000 */
.L_x_42200:
[----:B-----5:R-:W-:Y:S01]  /*2070*/  FADD.FTZ R73, R57, R73 ;  /* 0x0000004939497221 */ /* 0x020fe20000010000 */
[----:B------:R-:W-:Y:S05]  /*2080*/  BRA `(.L_x_42201) ;  /* 0x0000002000007947 */ /* 0x000fea0003800000 */
.L_x_42199:
[----:B-----5:R-:W-:-:S04]  /*2090*/  FADD.FTZ R73, R53, R73 ;  /* 0x0000004935497221 */ /* 0x020fc80000010000 */
[----:B------:R-:W-:-:S05]  /*20a0*/  @P2 FADD.FTZ R73, R57, R73 ;  /* 0x0000004939492221 */ /* 0x000fca0000010000 */
.L_x_42201:
[----:B0-----:R-:W-:Y:S02]  /*20b0*/  MOV R61, R73 ;  /* 0x00000049003d7202 */ /* 0x001fe40000000f00 */
.L_x_42202:
[----:B------:R-:W-:Y:S05]  /*20c0*/  @P3 BRA `(.L_x_42203) ;  /* 0x0000007000003947 */ /* 0x000fea0003800000 */
[----:B------:R-:W-:-:S04]  /*20d0*/  ISETP.NE.U32.AND P4, PT, RZ, c[0x0][0x180], PT ;  /* 0x00006000ff007a0c */ /* 0x000fc80003f85070 */
[----:B------:R-:W-:-:S13]  /*20e0*/  ISETP.NE.AND.EX P4, PT, RZ, c[0x0][0x184], PT, P4 ;  /* 0x00006100ff007a0c */ /* 0x000fda0003f85340 */
[----:B------:R-:W-:Y:S05]  /*20f0*/  @P4 BRA `(.L_x_42204) ;  /* 0x0000002000004947 */ /* 0x000fea0003800000 */
[----:B------:R-:W-:Y:S05]  /*2100*/  @P0 BRA `(.L_x_42205) ;  /* 0x0000005000000947 */ /* 0x000fea0003800000 */
[----:B------:R-:W-:Y:S05]  /*2110*/  BRA `(.L_x_42206) ;  /* 0x0000005000007947 */ /* 0x000fea0003800000 */
.L_x_42204:
[----:B-----5:R-:W-:Y:S01]  /*2120*/  FADD.FTZ R74, R58, R74 ;  /* 0x0000004a3a4a7221 */ /* 0x020fe20000010000 */
[----:B------:R-:W-:Y:S05]  /*2130*/  BRA `(.L_x_42205) ;  /* 0x0000002000007947 */ /* 0x000fea0003800000 */
.L_x_42203:
[----:B-----5:R-:W-:-:S04]  /*2140*/  FADD.FTZ R74, R54, R74 ;  /* 0x0000004a364a7221 */ /* 0x020fc80000010000 */
[----:B------:R-:W-:-:S05]  /*2150*/  @P2 FADD.FTZ R74, R58, R74 ;  /* 0x0000004a3a4a2221 */ /* 0x000fca0000010000 */
.L_x_42205:
[----:B0-----:R-:W-:Y:S02]  /*2160*/  MOV R62, R74 ;  /* 0x0000004a003e7202 */ /* 0x001fe40000000f00 */
.L_x_42206:
[----:B------:R-:W-:Y:S05]  /*2170*/  @P3 BRA `(.L_x_42207) ;  /* 0x0000007000003947 */ /* 0x000fea0003800000 */
[----:B------:R-:W-:-:S04]  /*2180*/  ISETP.NE.U32.AND P4, PT, RZ, c[0x0][0x180], PT ;  /* 0x00006000ff007a0c */ /* 0x000fc80003f85070 */
[----:B------:R-:W-:-:S13]  /*2190*/  ISETP.NE.AND.EX P4, PT, RZ, c[0x0][0x184], PT, P4 ;  /* 0x00006100ff007a0c */ /* 0x000fda0003f85340 */
[----:B------:R-:W-:Y:S05]  /*21a0*/  @P4 BRA `(.L_x_42208) ;  /* 0x0000002000004947 */ /* 0x000fea0003800000 */
[----:B------:R-:W-:Y:S05]  /*21b0*/  @P0 BRA `(.L_x_42209) ;  /* 0x0000005000000947 */ /* 0x000fea0003800000 */
[----:B------:R-:W-:Y:S05]  /*21c0*/  BRA `(.L_x_42210) ;  /* 0x0000005000007947 */ /* 0x000fea0003800000 */
.L_x_42208:
[----:B-----5:R-:W-:Y:S01]  /*21d0*/  FADD.FTZ R75, R59, R75 ;  /* 0x0000004b3b4b7221 */ /* 0x020fe20000010000 */
[----:B------:R-:W-:Y:S05]  /*21e0*/  BRA `(.L_x_42209) ;  /* 0x0000002000007947 */ /* 0x000fea0003800000 */
.L_x_42207:
[----:B-----5:R-:W-:-:S04]  /*21f0*/  FADD.FTZ R75, R55, R75 ;  /* 0x0000004b374b7221 */ /* 0x020fc80000010000 */
[----:B------:R-:W-:-:S05]  /*2200*/  @P2 FADD.FTZ R75, R59, R75 ;  /* 0x0000004b3b4b2221 */ /* 0x000fca0000010000 */
.L_x_42209:
[----:B0-----:R-:W-:Y:S02]  /*2210*/  MOV R63, R75 ;  /* 0x0000004b003f7202 */ /* 0x001fe40000000f00 */
.L_x_42210:
        /* <DEDUP_REMOVED lines=15> */
.L_x_42212:
[----:B-----5:R-:W-:Y:S01]  /*2310*/  FADD.FTZ R76, R56, R76 ;  /* 0x0000004c384c7221 */ /* 0x020fe20000010000 */
[----:B------:R-:W-:Y:S05]  /*2320*/  BRA `(.L_x_42213) ;  /* 0x0000002000007947 */ /* 0x000fea0003800000 */
.L_x_42211:
[----:B-----5:R-:W-:-:S04]  /*2330*/  FADD.FTZ R76, R52, R76 ;  /* 0x0000004c344c7221 */ /* 0x020fc80000010000 */
[----:B------:R-:W-:-:S05]  /*2340*/  @P2 FADD.FTZ R76, R56, R76 ;  /* 0x0000004c384c2221 */ /* 0x000fca0000010000 */
.L_x_42213:
[----:B0-----:R-:W-:Y:S02]  /*2350*/  MOV R60, R76 ;  /* 0x0000004c003c7202 */ /* 0x001fe40000000f00 */
.L_x_42214:
[----:B------:R-:W-:Y:S05]  /*2360*/  @P3 BRA `(.L_x_42215) ;  /* 0x0000007000003947 */ /* 0x000fea0003800000 */
[----:B------:R-:W-:-:S04]  /*2370*/  ISETP.NE.U32.AND P4, PT, RZ, c[0x0][0x180], PT ;  /* 0x00006000ff007a0c */ /* 0x000fc80003f85070 */
[----:B------:R-:W-:-:S13]  /*2380*/  ISETP.NE.AND.EX P4, PT, RZ, c[0x0][0x184], PT, P4 ;  /* 0x00006100ff007a0c */ /* 0x000fda0003f85340 */
[----:B------:R-:W-:Y:S05]  /*2390*/  @P4 BRA `(.L_x_42216) ;  /* 0x0000002000004947 */ /* 0x000fea0003800000 */
[----:B------:R-:W-:Y:S05]  /*23a0*/  @P0 BRA `(.L_x_42217) ;  /* 0x0000005000000947 */ /* 0x000fea0003800000 */
[----:B------:R-:W-:Y:S05]  /*23b0*/  BRA `(.L_x_42218) ;  /* 0x0000005000007947 */ /* 0x000fea0003800000 */
.L_x_42216:
[----:B-----5:R-:W-:Y:S01]  /*23c0*/  FADD.FTZ R77, R57, R77 ;  /* 0x0000004d394d7221 */ /* 0x020fe20000010000 */
[----:B------:R-:W-:Y:S05]  /*23d0*/  BRA `(.L_x_42217) ;  /* 0x0000002000007947 */ /* 0x000fea0003800000 */
.L_x_42215:
[----:B-----5:R-:W-:-:S04]  /*23e0*/  FADD.FTZ R77, R53, R77 ;  /* 0x0000004d354d7221 */ /* 0x020fc80000010000 */
[----:B------:R-:W-:-:S05]  /*23f0*/  @P2 FADD.FTZ R77, R57, R77 ;  /* 0x0000004d394d2221 */ /* 0x000fca0000010000 */
.L_x_42217:
[----:B0-----:R-:W-:Y:S02]  /*2400*/  MOV R61, R77 ;  /* 0x0000004d003d7202 */ /* 0x001fe40000000f00 */
.L_x_42218:
[----:B------:R-:W-:Y:S05]  /*2410*/  @P3 BRA `(.L_x_42219) ;  /* 0x0000007000003947 */ /* 0x000fea0003800000 */
[----:B------:R-:W-:-:S04]  /*2420*/  ISETP.NE.U32.AND P4, PT, RZ, c[0x0][0x180], PT ;  /* 0x00006000ff007a0c */ /* 0x000fc80003f85070 */
[----:B------:R-:W-:-:S13]  /*2430*/  ISETP.NE.AND.EX P4, PT, RZ, c[0x0][0x184], PT, P4 ;  /* 0x00006100ff007a0c */ /* 0x000fda0003f85340 */
[----:B------:R-:W-:Y:S05]  /*2440*/  @P4 BRA `(.L_x_42220) ;  /* 0x0000002000004947 */ /* 0x000fea0003800000 */
[----:B------:R-:W-:Y:S05]  /*2450*/  @P0 BRA `(.L_x_42221) ;  /* 0x0000005000000947 */ /* 0x000fea0003800000 */
[----:B------:R-:W-:Y:S05]  /*2460*/  BRA `(.L_x_42222) ;  /* 0x0000005000007947 */ /* 0x000fea0003800000 */
.L_x_42220:
[----:B-----5:R-:W-:Y:S01]  /*2470*/  FADD.FTZ R78, R58, R78 ;  /* 0x0000004e3a4e7221 */ /* 0x020fe20000010000 */
[----:B------:R-:W-:Y:S05]  /*2480*/  BRA `(.L_x_42221) ;  /* 0x0000002000007947 */ /* 0x000fea0003800000 */
.L_x_42219:
[----:B-----5:R-:W-:-:S04]  /*2490*/  FADD.FTZ R78, R54, R78 ;  /* 0x0000004e364e7221 */ /* 0x020fc80000010000 */
[----:B------:R-:W-:-:S05]  /*24a0*/  @P2 FADD.FTZ R78, R58, R78 ;  /* 0x0000004e3a4e2221 */ /* 0x000fca0000010000 */
.L_x_42221:
[----:B0-----:R-:W-:Y:S02]  /*24b0*/  MOV R62, R78 ;  /* 0x0000004e003e7202 */ /* 0x001fe40000000f00 */
.L_x_42222:
[----:B------:R-:W-:Y:S05]  /*24c0*/  @P3 BRA `(.L_x_42223) ;  /* 0x0000007000003947 */ /* 0x000fea0003800000 */
[----:B------:R-:W-:-:S04]  /*24d0*/  ISETP.NE.U32.AND P4, PT, RZ, c[0x0][0x180], PT ;  /* 0x00006000ff007a0c */ /* 0x000fc80003f85070 */
[----:B------:R-:W-:-:S13]  /*24e0*/  ISETP.NE.AND.EX P4, PT, RZ, c[0x0][0x184], PT, P4 ;  /* 0x00006100ff007a0c */ /* 0x000fda0003f85340 */
[----:B------:R-:W-:Y:S05]  /*24f0*/  @P4 BRA `(.L_x_42224) ;  /* 0x0000002000004947 */ /* 0x000fea0003800000 */
[----:B------:R-:W-:Y:S05]  /*2500*/  @P0 BRA `(.L_x_42225) ;  /* 0x0000005000000947 */ /* 0x000fea0003800000 */
[----:B------:R-:W-:Y:S05]  /*2510*/  BRA `(.L_x_42226) ;  /* 0x0000005000007947 */ /* 0x000fea0003800000 */
.L_x_42224:
[----:B-----5:R-:W-:Y:S01]  /*2520*/  FADD.FTZ R79, R59, R79 ;  /* 0x0000004f3b4f7221 */ /* 0x020fe20000010000 */
[----:B------:R-:W-:Y:S05]  /*2530*/  BRA `(.L_x_42225) ;  /* 0x0000002000007947 */ /* 0x000fea0003800000 */
.L_x_42223:
[----:B-----5:R-:W-:-:S04]  /*2540*/  FADD.FTZ R79, R55, R79 ;  /* 0x0000004f374f7221 */ /* 0x020fc80000010000 */
[----:B------:R-:W-:-:S05]  /*2550*/  @P2 FADD.FTZ R79, R59, R79 ;  /* 0x0000004f3b4f2221 */ /* 0x000fca0000010000 */
.L_x_42225:
[----:B0-----:R-:W-:Y:S02]  /*2560*/  MOV R63, R79 ;  /* 0x0000004f003f7202 */ /* 0x001fe40000000f00 */
.L_x_42226:
        /* <DEDUP_REMOVED lines=15> */
.L_x_42228:
[----:B-----5:R-:W-:Y:S01]  /*2660*/  FADD.FTZ R80, R56, R80 ;  /* 0x0000005038507221 */ /* 0x020fe20000010000 */
[----:B------:R-:W-:Y:S05]  /*2670*/  BRA `(.L_x_42229) ;  /* 0x0000002000007947 */ /* 0x000fea0003800000 */
.L_x_42227:
[----:B-----5:R-:W-:-:S04]  /*2680*/  FADD.FTZ R80, R52, R80 ;  /* 0x0000005034507221 */ /* 0x020fc80000010000 */
[----:B------:R-:W-:-:S05]  /*2690*/  @P2 FADD.FTZ R80, R56, R80 ;  /* 0x0000005038502221 */ /* 0x000fca0000010000 */
.L_x_42229:
[----:B0-----:R-:W-:Y:S02]  /*26a0*/  MOV R60, R80 ;  /* 0x00000050003c7202 */ /* 0x001fe40000000f00 */
.L_x_42230:
[----:B------:R-:W-:Y:S05]  /*26b0*/  @P3 BRA `(.L_x_42231) ;  /* 0x0000007000003947 */ /* 0x000fea0003800000 */
[----:B------:R-:W-:-:S04]  /*26c0*/  ISETP.NE.U32.AND P4, PT, RZ, c[0x0][0x180], PT ;  /* 0x00006000ff007a0c */ /* 0x000fc80003f85070 */
[----:B------:R-:W-:-:S13]  /*26d0*/  ISETP.NE.AND.EX P4, PT, RZ, c[0x0][0x184], PT, P4 ;  /* 0x00006100ff007a0c */ /* 0x000fda0003f85340 */
[----:B------:R-:W-:Y:S05]  /*26e0*/  @P4 BRA `(.L_x_42232) ;  /* 0x0000002000004947 */ /* 0x000fea0003800000 */
[----:B------:R-:W-:Y:S05]  /*26f0*/  @P0 BRA `(.L_x_42233) ;  /* 0x0000005000000947 */ /* 0x000fea0003800000 */
[----:B------:R-:W-:Y:S05]  /*2700*/  BRA `(.L_x_42234) ;  /* 0x0000005000007947 */ /* 0x000fea0003800000 */
.L_x_42232:
[----:B-----5:R-:W-:Y:S01]  /*2710*/  FADD.FTZ R81, R57, R81 ;  /* 0x0000005139517221 */ /* 0x020fe20000010000 */
[----:B------:R-:W-:Y:S05]  /*2720*/  BRA `(.L_x_42233) ;  /* 0x0000002000007947 */ /* 0x000fea0003800000 */
.L_x_42231:
[----:B-----5:R-:W-:-:S04]  /*2730*/  FADD.FTZ R81, R53, R81 ;  /* 0x0000005135517221 */ /* 0x020fc80000010000 */
[----:B------:R-:W-:-:S05]  /*2740*/  @P2 FADD.FTZ R81, R57, R81 ;  /* 0x0000005139512221 */ /* 0x000fca0000010000 */
.L_x_42233:
[----:B0-----:R-:W-:Y:S02]  /*2750*/  MOV R61, R81 ;  /* 0x00000051003d7202 */ /* 0x001fe40000000f00 */
.L_x_42234:
[----:B------:R-:W-:Y:S05]  /*2760*/  @P3 BRA `(.L_x_42235) ;  /* 0x0000007000003947 */ /* 0x000fea0003800000 */
[----:B------:R-:W-:-:S04]  /*2770*/  ISETP.NE.U32.AND P4, PT, RZ, c[0x0][0x180], PT ;  /* 0x00006000ff007a0c */ /* 0x000fc80003f85070 */
[----:B------:R-:W-:-:S13]  /*2780*/  ISETP.NE.AND.EX P4, PT, RZ, c[0x0][0x184], PT, P4 ;  /* 0x00006100ff007a0c */ /* 0x000fda0003f85340 */
[----:B------:R-:W-:Y:S05]  /*2790*/  @P4 BRA `(.L_x_42236) ;  /* 0x0000002000004947 */ /* 0x000fea0003800000 */
[----:B------:R-:W-:Y:S05]  /*27a0*/  @P0 BRA `(.L_x_42237) ;  /* 0x0000005000000947 */ /* 0x000fea0003800000 */
[----:B------:R-:W-:Y:S05]  /*27b0*/  BRA `(.L_x_42238) ;  /* 0x0000005000007947 */ /* 0x000fea0003800000 */
.L_x_42236:
[----:B-----5:R-:W-:Y:S01]  /*27c0*/  FADD.FTZ R82, R58, R82 ;  /* 0x000000523a527221 */ /* 0x020fe20000010000 */
[----:B------:R-:W-:Y:S05]  /*27d0*/  BRA `(.L_x_42237) ;  /* 0x0000002000007947 */ /* 0x000fea0003800000 */
.L_x_42235:
[----:B-----5:R-:W-:-:S04]  /*27e0*/  FADD.FTZ R82, R54, R82 ;  /* 0x0000005236527221 */ /* 0x020fc80000010000 */
[----:B------:R-:W-:-:S05]  /*27f0*/  @P2 FADD.FTZ R82, R58, R82 ;  /* 0x000000523a522221 */ /* 0x000fca0000010000 */
.L_x_42237:
[----:B0-----:R-:W-:Y:S02]  /*2800*/  MOV R62, R82 ;  /* 0x00000052003e7202 */ /* 0x001fe40000000f00 */
.L_x_42238:
[----:B------:R-:W-:Y:S05]  /*2810*/  @P3 BRA `(.L_x_42239) ;  /* 0x0000007000003947 */ /* 0x000fea0003800000 */
[----:B------:R-:W-:-:S04]  /*2820*/  ISETP.NE.U32.AND P4, PT, RZ, c[0x0][0x180], PT ;  /* 0x00006000ff007a0c */ /* 0x000fc80003f85070 */
[----:B------:R-:W-:-:S13]  /*2830*/  ISETP.NE.AND.EX P4, PT, RZ, c[0x0][0x184], PT, P4 ;  /* 0x00006100ff007a0c */ /* 0x000fda0003f85340 */
[----:B------:R-:W-:Y:S05]  /*2840*/  @P4 BRA `(.L_x_42240) ;  /* 0x0000002000004947 */ /* 0x000fea0003800000 */
[----:B------:R-:W-:Y:S05]  /*2850*/  @P0 BRA `(.L_x_42241) ;  /* 0x0000005000000947 */ /* 0x000fea0003800000 */
[----:B------:R-:W-:Y:S05]  /*2860*/  BRA `(.L_x_42242) ;  /* 0x0000005000007947 */ /* 0x000fea0003800000 */
.L_x_42240:
[----:B-----5:R-:W-:Y:S01]  /*2870*/  FADD.FTZ R83, R59, R83 ;  /* 0x000000533b537221 */ /* 0x020fe20000010000 */
[----:B------:R-:W-:Y:S05]  /*2880*/  BRA `(.L_x_42241) ;  /* 0x0000002000007947 */ /* 0x000fea0003800000 */
.L_x_42239:
[----:B-----5:R-:W-:-:S04]  /*2890*/  FADD.FTZ R83, R55, R83 ;  /* 0x0000005337537221 */ /* 0x020fc80000010000 */
[----:B------:R-:W-:-:S05]  /*28a0*/  @P2 FADD.FTZ R83, R59, R83 ;  /* 0x000000533b532221 */ /* 0x000fca0000010000 */
.L_x_42241:
[----:B0-----:R-:W-:Y:S02]  /*28b0*/  MOV R63, R83 ;  /* 0x00000053003f7202 */ /* 0x001fe40000000f00 */
.L_x_42242:
        /* <DEDUP_REMOVED lines=15> */
.L_x_42244:
[----:B-----5:R-:W-:Y:S01]  /*29b0*/  FADD.FTZ R84, R56, R84 ;  /* 0x0000005438547221 */ /* 0x020fe20000010000 */
[----:B------:R-:W-:Y:S05]  /*29c0*/  BRA `(.L_x_42245) ;  /* 0x0000002000007947 */ /* 0x000fea0003800000 */
.L_x_42243:
[----:B-----5:R-:W-:-:S04]  /*29d0*/  FADD.FTZ R84, R52, R84 ;  /* 0x0000005434547221 */ /* 0x020fc80000010000 */
[----:B------:R-:W-:-:S05]  /*29e0*/  @P2 FADD.FTZ R84, R56, R84 ;  /* 0x0000005438542221 */ /* 0x000fca0000010000 */
.L_x_42245:
[----:B0-----:R-:W-:Y:S02]  /*29f0*/  MOV R60, R84 ;  /* 0x00000054003c7202 */ /* 0x001fe40000000f00 */
.L_x_42246:
[----:B------:R-:W-:Y:S05]  /*2a00*/  @P3 BRA `(.L_x_42247) ;  /* 0x0000007000003947 */ /* 0x000fea0003800000 */
[----:B------:R-:W-:-:S04]  /*2a10*/  ISETP.NE.U32.AND P4, PT, RZ, c[0x0][0x180], PT ;  /* 0x00006000ff007a0c */ /* 0x000fc80003f85070 */
[----:B------:R-:W-:-:S13]  /*2a20*/  ISETP.NE.AND.EX P4, PT, RZ, c[0x0][0x184], PT, P4 ;  /* 0x00006100ff007a0c */ /* 0x000fda0003f85340 */
[----:B------:R-:W-:Y:S05]  /*2a30*/  @P4 BRA `(.L_x_42248) ;  /* 0x0000002000004947 */ /* 0x000fea0003800000 */
[----:B------:R-:W-:Y:S05]  /*2a40*/  @P0 BRA `(.L_x_42249) ;  /* 0x0000005000000947 */ /* 0x000fea0003800000 */
[----:B------:R-:W-:Y:S05]  /*2a50*/  BRA `(.L_x_42250) ;  /* 0x0000005000007947 */ /* 0x000fea0003800000 */
.L_x_42248:
[----:B-----5:R-:W-:Y:S01]  /*2a60*/  FADD.FTZ R85, R57, R85 ;  /* 0x0000005539557221 */ /* 0x020fe20000010000 */
[----:B------:R-:W-:Y:S05]  /*2a70*/  BRA `(.L_x_42249) ;  /* 0x0000002000007947 */ /* 0x000fea0003800000 */
.L_x_42247:
[----:B-----5:R-:W-:-:S04]  /*2a80*/  FADD.FTZ R85, R53, R85 ;  /* 0x0000005535557221 */ /* 0x020fc80000010000 */
[----:B------:R-:W-:-:S05]  /*2a90*/  @P2 FADD.FTZ R85, R57, R85 ;  /* 0x0000005539552221 */ /* 0x000fca0000010000 */
.L_x_42249:
[----:B0-----:R-:W-:Y:S02]  /*2aa0*/  MOV R61, R85 ;  /* 0x00000055003d7202 */ /* 0x001fe40000000f00 */
.L_x_42250:
[----:B------:R-:W-:Y:S05]  /*2ab0*/  @P3 BRA `(.L_x_42251) ;  /* 0x0000007000003947 */ /* 0x000fea0003800000 */
[----:B------:R-:W-:-:S04]  /*2ac0*/  ISETP.NE.U32.AND P4, PT, RZ, c[0x0][0x180], PT ;  /* 0x00006000ff007a0c */ /* 0x000fc80003f85070 */
[----:B------:R-:W-:-:S13]  /*2ad0*/  ISETP.NE.AND.EX P4, PT, RZ, c[0x0][0x184], PT, P4 ;  /* 0x00006100ff007a0c */ /* 0x000fda0003f85340 */
[----:B------:R-:W-:Y:S05]  /*2ae0*/  @P4 BRA `(.L_x_42252) ;  /* 0x0000002000004947 */ /* 0x000fea0003800000 */
[----:B------:R-:W-:Y:S05]  /*2af0*/  @P0 BRA `(.L_x_42253) ;  /* 0x0000005000000947 */ /* 0x000fea0003800000 */
[----:B------:R-:W-:Y:S05]  /*2b00*/  BRA `(.L_x_42254) ;  /* 0x0000005000007947 */ /* 0x000fea0003800000 */
.L_x_42252:
[----:B-----5:R-:W-:Y:S01]  /*2b10*/  FADD.FTZ R86, R58, R86 ;  /* 0x000000563a567221 */ /* 0x020fe20000010000 */
[----:B------:R-:W-:Y:S05]  /*2b20*/  BRA `(.L_x_42253) ;  /* 0x0000002000007947 */ /* 0x000fea0003800000 */
.L_x_42251:
[----:B-----5:R-:W-:-:S04]  /*2b30*/  FADD.FTZ R86, R54, R86 ;  /* 0x0000005636567221 */ /* 0x020fc80000010000 */
[----:B------:R-:W-:-:S05]  /*2b40*/  @P2 FADD.FTZ R86, R58, R86 ;  /* 0x000000563a562221 */ /* 0x000fca0000010000 */
.L_x_42253:
[----:B0-----:R-:W-:Y:S02]  /*2b50*/  MOV R62, R86 ;  /* 0x00000056003e7202 */ /* 0x001fe40000000f00 */
.L_x_42254:
[----:B------:R-:W-:Y:S05]  /*2b60*/  @P3 BRA `(.L_x_42255) ;  /* 0x0000007000003947 */ /* 0x000fea0003800000 */
[----:B------:R-:W-:-:S04]  /*2b70*/  ISETP.NE.U32.AND P4, PT, RZ, c[0x0][0x180], PT ;  /* 0x00006000ff007a0c */ /* 0x000fc80003f85070 */
[----:B------:R-:W-:-:S13]  /*2b80*/  ISETP.NE.AND.EX P4, PT, RZ, c[0x0][0x184], PT, P4 ;  /* 0x00006100ff007a0c */ /* 0x000fda0003f85340 */
[----:B------:R-:W-:Y:S05]  /*2b90*/  @P4 BRA `(.L_x_42256) ;  /* 0x0000002000004947 */ /* 0x000fea0003800000 */
[----:B------:R-:W-:Y:S05]  /*2ba0*/  @P0 BRA `(.L_x_42257) ;  /* 0x0000005000000947 */ /* 0x000fea0003800000 */
[----:B------:R-:W-:Y:S05]  /*2bb0*/  BRA `(.L_x_42258) ;  /* 0x0000005000007947 */ /* 0x000fea0003800000 */
.L_x_42256:
[----:B-----5:R-:W-:Y:S01]  /*2bc0*/  FADD.FTZ R87, R59, R87 ;  /* 0x000000573b577221 */ /* 0x020fe20000010000 */
[----:B------:R-:W-:Y:S05]  /*2bd0*/  BRA `(.L_x_42257) ;  /* 0x0000002000007947 */ /* 0x000fea0003800000 */
.L_x_42255:
[----:B-----5:R-:W-:-:S04]  /*2be0*/  FADD.FTZ R87, R55, R87 ;  /* 0x0000005737577221 */ /* 0x020fc80000010000 */
[----:B------:R-:W-:-:S05]  /*2bf0*/  @P2 FADD.FTZ R87, R59, R87 ;  /* 0x000000573b572221 */ /* 0x000fca0000010000 */
.L_x_42257:
[----:B0-----:R-:W-:Y:S02]  /*2c00*/  MOV R63, R87 ;  /* 0x00000057003f7202 */ /* 0x001fe40000000f00 */
.L_x_42258:
        /* <DEDUP_REMOVED lines=15> */
.L_x_42260:
[----:B-----5:R-:W-:Y:S01]  /*2d00*/  FADD.FTZ R88, R56, R88 ;  /* 0x0000005838587221 */ /* 0x020fe20000010000 */
[----:B------:R-:W-:Y:S05]  /*2d10*/  BRA `(.L_x_42261) ;  /* 0x0000002000007947 */ /* 0x000fea0003800000 */
.L_x_42259:
[----:B-----5:R-:W-:-:S04]  /*2d20*/  FADD.FTZ R88, R52, R88 ;  /* 0x0000005834587221 */ /* 0x020fc80000010000 */
[----:B------:R-:W-:-:S05]  /*2d30*/  @P2 FADD.FTZ R88, R56, R88 ;  /* 0x0000005838582221 */ /* 0x000fca0000010000 */
.L_x_42261:
[----:B0-----:R-:W-:Y:S02]  /*2d40*/  MOV R60, R88 ;  /* 0x00000058003c7202 */ /* 0x001fe40000000f00 */
.L_x_42262:
[----:B------:R-:W-:Y:S05]  /*2d50*/  @P3 BRA `(.L_x_42263) ;  /* 0x0000007000003947 */ /* 0x000fea0003800000 */
[----:B------:R-:W-:-:S04]  /*2d60*/  ISETP.NE.U32.AND P4, PT, RZ, c[0x0][0x180], PT ;  /* 0x00006000ff007a0c */ /* 0x000fc80003f85070 */
[----:B------:R-:W-:-:S13]  /*2d70*/  ISETP.NE.AND.EX P4, PT, RZ, c[0x0][0x184], PT, P4 ;  /* 0x00006100ff007a0c */ /* 0x000fda0003f85340 */
[----:B------:R-:W-:Y:S05]  /*2d80*/  @P4 BRA `(.L_x_42264) ;  /* 0x0000002000004947 */ /* 0x000fea0003800000 */
[----:B------:R-:W-:Y:S05]  /*2d90*/  @P0 BRA `(.L_x_42265) ;  /* 0x0000005000000947 */ /* 0x000fea0003800000 */
[----:B------:R-:W-:Y:S05]  /*2da0*/  BRA `(.L_x_42266) ;  /* 0x0000005000007947 */ /* 0x000fea0003800000 */
.L_x_42264:
[----:B-----5:R-:W-:Y:S01]  /*2db0*/  FADD.FTZ R89, R57, R89 ;  /* 0x0000005939597221 */ /* 0x020fe20000010000 */
[----:B------:R-:W-:Y:S05]  /*2dc0*/  BRA `(.L_x_42265) ;  /* 0x0000002000007947 */ /* 0x000fea0003800000 */
.L_x_42263:
[----:B-----5:R-:W-:-:S04]  /*2dd0*/  FADD.FTZ R89, R53, R89 ;  /* 0x0000005935597221 */ /* 0x020fc80000010000 */
[----:B------:R-:W-:-:S05]  /*2de0*/  @P2 FADD.FTZ R89, R57, R89 ;  /* 0x0000005939592221 */ /* 0x000fca0000010000 */
.L_x_42265:
[----:B0-----:R-:W-:Y:S02]  /*2df0*/  MOV R61, R89 ;  /* 0x00000059003d7202 */ /* 0x001fe40000000f00 */
.L_x_42266:
[----:B------:R-:W-:Y:S05]  /*2e00*/  @P3 BRA `(.L_x_42267) ;  /* 0x0000007000003947 */ /* 0x000fea0003800000 */
[----:B------:R-:W-:-:S04]  /*2e10*/  ISETP.NE.U32.AND P4, PT, RZ, c[0x0][0x180], PT ;  /* 0x00006000ff007a0c */ /* 0x000fc80003f85070 */
[----:B------:R-:W-:-:S13]  /*2e20*/  ISETP.NE.AND.EX P4, PT, RZ, c[0x0][0x184], PT, P4 ;  /* 0x00006100ff007a0c */ /* 0x000fda0003f85340 */
[----:B------:R-:W-:Y:S05]  /*2e30*/  @P4 BRA `(.L_x_42268) ;  /* 0x0000002000004947 */ /* 0x000fea0003800000 */
[----:B------:R-:W-:Y:S05]  /*2e40*/  @P0 BRA `(.L_x_42269) ;  /* 0x0000005000000947 */ /* 0x000fea0003800000 */
[----:B------:R-:W-:Y:S05]  /*2e50*/  BRA `(.L_x_42270) ;  /* 0x0000005000007947 */ /* 0x000fea0003800000 */
.L_x_42268:
[----:B-----5:R-:W-:Y:S01]  /*2e60*/  FADD.FTZ R90, R58, R90 ;  /* 0x0000005a3a5a7221 */ /* 0x020fe20000010000 */
[----:B------:R-:W-:Y:S05]  /*2e70*/  BRA `(.L_x_42269) ;  /* 0x0000002000007947 */ /* 0x000fea0003800000 */
.L_x_42267:
[----:B-----5:R-:W-:-:S04]  /*2e80*/  FADD.FTZ R90, R54, R90 ;  /* 0x0000005a365a7221 */ /* 0x020fc80000010000 */
[----:B------:R-:W-:-:S05]  /*2e90*/  @P2 FADD.FTZ R90, R58, R90 ;  /* 0x0000005a3a5a2221 */ /* 0x000fca0000010000 */
.L_x_42269:
[----:B0-----:R-:W-:Y:S02]  /*2ea0*/  MOV R62, R90 ;  /* 0x0000005a003e7202 */ /* 0x001fe40000000f00 */
.L_x_42270:
[----:B------:R-:W-:Y:S05]  /*2eb0*/  @P3 BRA `(.L_x_42271) ;  /* 0x0000007000003947 */ /* 0x000fea0003800000 */
[----:B------:R-:W-:-:S04]  /*2ec0*/  ISETP.NE.U32.AND P4, PT, RZ, c[0x0][0x180], PT ;  /* 0x00006000ff007a0c */ /* 0x000fc80003f85070 */
[----:B------:R-:W-:-:S13]  /*2ed0*/  ISETP.NE.AND.EX P4, PT, RZ, c[0x0][0x184], PT, P4 ;  /* 0x00006100ff007a0c */ /* 0x000fda0003f85340 */
[----:B------:R-:W-:Y:S05]  /*2ee0*/  @P4 BRA `(.L_x_42272) ;  /* 0x0000002000004947 */ /* 0x000fea0003800000 */
[----:B------:R-:W-:Y:S05]  /*2ef0*/  @P0 BRA `(.L_x_42273) ;  /* 0x0000005000000947 */ /* 0x000fea0003800000 */
[----:B------:R-:W-:Y:S05]  /*2f00*/  BRA `(.L_x_42274) ;  /* 0x0000005000007947 */ /* 0x000fea0003800000 */
.L_x_42272:
[----:B-----5:R-:W-:Y:S01]  /*2f10*/  FADD.FTZ R91, R59, R91 ;  /* 0x0000005b3b5b7221 */ /* 0x020fe20000010000 */
[----:B------:R-:W-:Y:S05]  /*2f20*/  BRA `(.L_x_42273) ;  /* 0x0000002000007947 */ /* 0x000fea0003800000 */
.L_x_42271:
[----:B-----5:R-:W-:-:S04]  /*2f30*/  FADD.FTZ R91, R55, R91 ;  /* 0x0000005b375b7221 */ /* 0x020fc80000010000 */
[----:B------:R-:W-:-:S05]  /*2f40*/  @P2 FADD.FTZ R91, R59, R91 ;  /* 0x0000005b3b5b2221 */ /* 0x000fca0000010000 */
.L_x_42273:
[----:B0-----:R-:W-:Y:S02]  /*2f50*/  MOV R63, R91 ;  /* 0x0000005b003f7202 */ /* 0x001fe40000000f00 */
.L_x_42274:
        /* <DEDUP_REMOVED lines=15> */
.L_x_42276:
[----:B-----5:R-:W-:Y:S01]  /*3050*/  FADD.FTZ R92, R56, R92 ;  /* 0x0000005c385c7221 */ /* 0x020fe20000010000 */
[----:B------:R-:W-:Y:S05]  /*3060*/  BRA `(.L_x_42277) ;  /* 0x0000002000007947 */ /* 0x000fea0003800000 */
.L_x_42275:
[----:B-----5:R-:W-:-:S04]  /*3070*/  FADD.FTZ R92, R52, R92 ;  /* 0x0000005c345c7221 */ /* 0x020fc80000010000 */
[----:B------:R-:W-:-:S05]  /*3080*/  @P2 FADD.FTZ R92, R56, R92 ;  /* 0x0000005c385c2221 */ /* 0x000fca0000010000 */
.L_x_42277:
[----:B0-----:R-:W-:Y:S02]  /*3090*/  MOV R60, R92 ;  /* 0x0000005c003c7202 */ /* 0x001fe40000000f00 */
.L_x_42278:
[----:B------:R-:W-:Y:S05]  /*30a0*/  @P3 BRA `(.L_x_42279) ;  /* 0x0000007000003947 */ /* 0x000fea0003800000 */
[----:B------:R-:W-:-:S04]  /*30b0*/  ISETP.NE.U32.AND P4, PT, RZ, c[0x0][0x180], PT ;  /* 0x00006000ff007a0c */ /* 0x000fc80003f85070 */
[----:B------:R-:W-:-:S13]  /*30c0*/  ISETP.NE.AND.EX P4, PT, RZ, c[0x0][0x184], PT, P4 ;  /* 0x00006100ff007a0c */ /* 0x000fda0003f85340 */
[----:B------:R-:W-:Y:S05]  /*30d0*/  @P4 BRA `(.L_x_42280) ;  /* 0x0000002000004947 */ /* 0x000fea0003800000 */
[----:B------:R-:W-:Y:S05]  /*30e0*/  @P0 BRA `(.L_x_42281) ;  /* 0x0000005000000947 */ /* 0x000fea0003800000 */
[----:B------:R-:W-:Y:S05]  /*30f0*/  BRA `(.L_x_42282) ;  /* 0x0000005000007947 */ /* 0x000fea0003800000 */
.L_x_42280:
[----:B-----5:R-:W-:Y:S01]  /*3100*/  FADD.FTZ R93, R57, R93 ;  /* 0x0000005d395d7221 */ /* 0x020fe20000010000 */
[----:B------:R-:W-:Y:S05]  /*3110*/  BRA `(.L_x_42281) ;  /* 0x0000002000007947 */ /* 0x000fea0003800000 */
.L_x_42279:
[----:B-----5:R-:W-:-:S04]  /*3120*/  FADD.FTZ R93, R53, R93 ;  /* 0x0000005d355d7221 */ /* 0x020fc80000010000 */
[----:B------:R-:W-:-:S05]  /*3130*/  @P2 FADD.FTZ R93, R57, R93 ;  /* 0x0000005d395d2221 */ /* 0x000fca0000010000 */
.L_x_42281:
[----:B0-----:R-:W-:Y:S02]  /*3140*/  MOV R61, R93 ;  /* 0x0000005d003d7202 */ /* 0x001fe40000000f00 */
.L_x_42282:
[----:B------:R-:W-:Y:S05]  /*3150*/  @P3 BRA `(.L_x_42283) ;  /* 0x0000007000003947 */ /* 0x000fea0003800000 */
[----:B------:R-:W-:-:S04]  /*3160*/  ISETP.NE.U32.AND P4, PT, RZ, c[0x0][0x180], PT ;  /* 0x00006000ff007a0c */ /* 0x000fc80003f85070 */
[----:B------:R-:W-:-:S13]  /*3170*/  ISETP.NE.AND.EX P4, PT, RZ, c[0x0][0x184], PT, P4 ;  /* 0x00006100ff007a0c */ /* 0x000fda0003f85340 */
[----:B------:R-:W-:Y:S05]  /*3180*/  @P4 BRA `(.L_x_42284) ;  /* 0x0000002000004947 */ /* 0x000fea0003800000 */
[----:B------:R-:W-:Y:S05]  /*3190*/  @P0 BRA `(.L_x_42285) ;  /* 0x0000005000000947 */ /* 0x000fea0003800000 */
[----:B------:R-:W-:Y:S05]  /*31a0*/  BRA `(.L_x_42286) ;  /* 0x0000005000007947 */ /* 0x000fea0003800000 */
.L_x_42284:
[----:B-----5:R-:W-:Y:S01]  /*31b0*/  FADD.FTZ R94, R58, R94 ;  /* 0x0000005e3a5e7221 */ /* 0x020fe20000010000 */
[----:B------:R-:W-:Y:S05]  /*31c0*/  BRA `(.L_x_42285) ;  /* 0x0000002000007947 */ /* 0x000fea0003800000 */
.L_x_42283:
[----:B-----5:R-:W-:-:S04]  /*31d0*/  FADD.FTZ R94, R54, R94 ;  /* 0x0000005e365e7221 */ /* 0x020fc80000010000 */
[----:B------:R-:W-:-:S05]  /*31e0*/  @P2 FADD.FTZ R94, R58, R94 ;  /* 0x0000005e3a5e2221 */ /* 0x000fca0000010000 */
.L_x_42285:
[----:B0-----:R-:W-:Y:S02]  /*31f0*/  MOV R62, R94 ;  /* 0x0000005e003e7202 */ /* 0x001fe40000000f00 */
.L_x_42286:
[----:B------:R-:W-:Y:S05]  /*3200*/  @P3 BRA `(.L_x_42287) ;  /* 0x0000007000003947 */ /* 0x000fea0003800000 */
[----:B------:R-:W-:-:S04]  /*3210*/  ISETP.NE.U32.AND P4, PT, RZ, c[0x0][0x180], PT ;  /* 0x00006000ff007a0c */ /* 0x000fc80003f85070 */
[----:B------:R-:W-:-:S13]  /*3220*/  ISETP.NE.AND.EX P4, PT, RZ, c[0x0][0x184], PT, P4 ;  /* 0x00006100ff007a0c */ /* 0x000fda0003f85340 */
[----:B------:R-:W-:Y:S05]  /*3230*/  @P4 BRA `(.L_x_42288) ;  /* 0x0000002000004947 */ /* 0x000fea0003800000 */
[----:B------:R-:W-:Y:S05]  /*3240*/  @P0 BRA `(.L_x_42289) ;  /* 0x0000005000000947 */ /* 0x000fea0003800000 */
[----:B------:R-:W-:Y:S05]  /*3250*/  BRA `(.L_x_42290) ;  /* 0x0000005000007947 */ /* 0x000fea0003800000 */
.L_x_42288:
[----:B-----5:R-:W-:Y:S01]  /*3260*/  FADD.FTZ R95, R59, R95 ;  /* 0x0000005f3b5f7221 */ /* 0x020fe20000010000 */
[----:B------:R-:W-:Y:S05]  /*3270*/  BRA `(.L_x_42289) ;  /* 0x0000002000007947 */ /* 0x000fea0003800000 */
.L_x_42287:
[----:B-----5:R-:W-:-:S04]  /*3280*/  FADD.FTZ R95, R55, R95 ;  /* 0x0000005f375f7221 */ /* 0x020fc80000010000 */
[----:B------:R-:W-:-:S05]  /*3290*/  @P2 FADD.FTZ R95, R59, R95 ;  /* 0x0000005f3b5f2221 */ /* 0x000fca0000010000 */
.L_x_42289:
[----:B0-----:R-:W-:Y:S02]  /*32a0*/  MOV R63, R95 ;  /* 0x0000005f003f7202 */ /* 0x001fe40000000f00 */
.L_x_42290:
        /* <DEDUP_REMOVED lines=15> */
.L_x_42292:
[----:B-----5:R-:W-:Y:S01]  /*33a0*/  FADD.FTZ R96, R56, R96 ;  /* 0x0000006038607221 */ /* 0x020fe20000010000 */
[----:B------:R-:W-:Y:S05]  /*33b0*/  BRA `(.L_x_42293) ;  /* 0x0000002000007947 */ /* 0x000fea0003800000 */
.L_x_42291:
[----:B-----5:R-:W-:-:S04]  /*33c0*/  FADD.FTZ R96, R52, R96 ;  /* 0x0000006034607221 */ /* 0x020fc80000010000 */
[----:B------:R-:W-:-:S05]  /*33d0*/  @P2 FADD.FTZ R96, R56, R96 ;  /* 0x0000006038602221 */ /* 0x000fca0000010000 */
.L_x_42293:
[----:B0-----:R-:W-:Y:S02]  /*33e0*/  MOV R60, R96 ;  /* 0x00000060003c7202 */ /* 0x001fe40000000f00 */
.L_x_42294:
[----:B------:R-:W-:Y:S05]  /*33f0*/  @P3 BRA `(.L_x_42295) ;  /* 0x0000007000003947 */ /* 0x000fea0003800000 */
[----:B------:R-:W-:-:S04]  /*3400*/  ISETP.NE.U32.AND P4, PT, RZ, c[0x0][0x180], PT ;  /* 0x00006000ff007a0c */ /* 0x000fc80003f85070 */
[----:B------:R-:W-:-:S13]  /*3410*/  ISETP.NE.AND.EX P4, PT, RZ, c[0x0][0x184], PT, P4 ;  /* 0x00006100ff007a0c */ /* 0x000fda0003f85340 */
[----:B------:R-:W-:Y:S05]  /*3420*/  @P4 BRA `(.L_x_42296) ;  /* 0x0000002000004947 */ /* 0x000fea0003800000 */
[----:B------:R-:W-:Y:S05]  /*3430*/  @P0 BRA `(.L_x_42297) ;  /* 0x0000005000000947 */ /* 0x000fea0003800000 */
[----:B------:R-:W-:Y:S05]  /*3440*/  BRA `(.L_x_42298) ;  /* 0x0000005000007947 */ /* 0x000fea0003800000 */
.L_x_42296:
[----:B-----5:R-:W-:Y:S01]  /*3450*/  FADD.FTZ R97, R57, R97 ;  /* 0x0000006139617221 */ /* 0x020fe20000010000 */
[----:B------:R-:W-:Y:S05]  /*3460*/  BRA `(.L_x_42297) ;  /* 0x0000002000007947 */ /* 0x000fea0003800000 */
.L_x_42295:
[----:B-----5:R-:W-:-:S04]  /*3470*/  FADD.FTZ R97, R53, R97 ;  /* 0x0000006135617221 */ /* 0x020fc80000010000 */
[----:B------:R-:W-:-:S05]  /*3480*/  @P2 FADD.FTZ R97, R57, R97 ;  /* 0x0000006139612221 */ /* 0x000fca0000010000 */
.L_x_42297:
[----:B0-----:R-:W-:Y:S02]  /*3490*/  MOV R61, R97 ;  /* 0x00000061003d7202 */ /* 0x001fe40000000f00 */
.L_x_42298:
[----:B------:R-:W-:Y:S05]  /*34a0*/  @P3 BRA `(.L_x_42299) ;  /* 0x0000007000003947 */ /* 0x000fea0003800000 */
[----:B------:R-:W-:-:S04]  /*34b0*/  ISETP.NE.U32.AND P4, PT, RZ, c[0x0][0x180], PT ;  /* 0x00006000ff007a0c */ /* 0x000fc80003f85070 */
[----:B------:R-:W-:-:S13]  /*34c0*/  ISETP.NE.AND.EX P4, PT, RZ, c[0x0][0x184], PT, P4 ;  /* 0x00006100ff007a0c */ /* 0x000fda0003f85340 */
[----:B------:R-:W-:Y:S05]  /*34d0*/  @P4 BRA `(.L_x_42300) ;  /* 0x0000002000004947 */ /* 0x000fea0003800000 */
[----:B------:R-:W-:Y:S05]  /*34e0*/  @P0 BRA `(.L_x_42301) ;  /* 0x0000005000000947 */ /* 0x000fea0003800000 */
[----:B------:R-:W-:Y:S05]  /*34f0*/  BRA `(.L_x_42302) ;  /* 0x0000005000007947 */ /* 0x000fea0003800000 */
.L_x_42300:
[----:B-----5:R-:W-:Y:S01]  /*3500*/  FADD.FTZ R98, R58, R98 ;  /* 0x000000623a627221 */ /* 0x020fe20000010000 */
[----:B------:R-:W-:Y:S05]  /*3510*/  BRA `(.L_x_42301) ;  /* 0x0000002000007947 */ /* 0x000fea0003800000 */
.L_x_42299:
[----:B-----5:R-:W-:-:S04]  /*3520*/  FADD.FTZ R98, R54, R98 ;  /* 0x0000006236627221 */ /* 0x020fc80000010000 */
[----:B------:R-:W-:-:S05]  /*3530*/  @P2 FADD.FTZ R98, R58, R98 ;  /* 0x000000623a622221 */ /* 0x000fca0000010000 */
.L_x_42301:
[----:B0-----:R-:W-:Y:S02]  /*3540*/  MOV R62, R98 ;  /* 0x00000062003e7202 */ /* 0x001fe40000000f00 */
.L_x_42302:
[----:B------:R-:W-:Y:S05]  /*3550*/  @P3 BRA `(.L_x_42303) ;  /* 0x0000007000003947 */ /* 0x000fea0003800000 */
[----:B------:R-:W-:-:S04]  /*3560*/  ISETP.NE.U32.AND P4, PT, RZ, c[0x0][0x180], PT ;  /* 0x00006000ff007a0c */ /* 0x000fc80003f85070 */
[----:B------:R-:W-:-:S13]  /*3570*/  ISETP.NE.AND.EX P4, PT, RZ, c[0x0][0x184], PT, P4 ;  /* 0x00006100ff007a0c */ /* 0x000fda0003f85340 */
[----:B------:R-:W-:Y:S05]  /*3580*/  @P4 BRA `(.L_x_42304) ;  /* 0x0000002000004947 */ /* 0x000fea0003800000 */
[----:B------:R-:W-:Y:S05]  /*3590*/  @P0 BRA `(.L_x_42305) ;  /* 0x0000005000000947 */ /* 0x000fea0003800000 */
[----:B------:R-:W-:Y:S05]  /*35a0*/  BRA `(.L_x_42306) ;  /* 0x0000005000007947 */ /* 0x000fea0003800000 */
.L_x_42304:
[----:B-----5:R-:W-:Y:S01]  /*35b0*/  FADD.FTZ R99, R59, R99 ;  /* 0x000000633b637221 */ /* 0x020fe20000010000 */
[----:B------:R-:W-:Y:S05]  /*35c0*/  BRA `(.L_x_42305) ;  /* 0x0000002000007947 */ /* 0x000fea0003800000 */
.L_x_42303:
[----:B-----5:R-:W-:-:S04]  /*35d0*/  FADD.FTZ R99, R55, R99 ;  /* 0x0000006337637221 */ /* 0x020fc80000010000 */
[----:B------:R-:W-:-:S05]  /*35e0*/  @P2 FADD.FTZ R99, R59, R99 ;  /* 0x000000633b632221 */ /* 0x000fca0000010000 */
.L_x_42305:
[----:B0-----:R-:W-:Y:S02]  /*35f0*/  MOV R63, R99 ;  /* 0x00000063003f7202 */ /* 0x001fe40000000f00 */
.L_x_42306:
        /* <DEDUP_REMOVED lines=15> */
.L_x_42308:
[----:B-----5:R-:W-:Y:S01]  /*36f0*/  FADD.FTZ R100, R56, R100 ;  /* 0x0000006438647221 */ /* 0x020fe20000010000 */
[----:B------:R-:W-:Y:S05]  /*3700*/  BRA `(.L_x_42309) ;  /* 0x0000002000007947 */ /* 0x000fea0003800000 */
.L_x_42307:
[----:B-----5:R-:W-:-:S04]  /*3710*/  FADD.FTZ R100, R52, R100 ;  /* 0x0000006434647221 */ /* 0x020fc80000010000 */
[----:B------:R-:W-:-:S05]  /*3720*/  @P2 FADD.FTZ R100, R56, R100 ;  /* 0x0000006438642221 */ /* 0x000fca0000010000 */
.L_x_42309:
[----:B0-----:R-:W-:Y:S02]  /*3730*/  MOV R60, R100 ;  /* 0x00000064003c7202 */ /* 0x001fe40000000f00 */
.L_x_42310:
[----:B------:R-:W-:Y:S05]  /*3740*/  @P3 BRA `(.L_x_42311) ;  /* 0x0000007000003947 */ /* 0x000fea0003800000 */
[----:B------:R-:W-:-:S04]  /*3750*/  ISETP.NE.U32.AND P4, PT, RZ, c[0x0][0x180], PT ;  /* 0x00006000ff007a0c */ /* 0x000fc80003f85070 */
[----:B------:R-:W-:-:S13]  /*3760*/  ISETP.NE.AND.EX P4, PT, RZ, c[0x0][0x184], PT, P4 ;  /* 0x00006100ff007a0c */ /* 0x000fda0003f85340 */
[----:B------:R-:W-:Y:S05]  /*3770*/  @P4 BRA `(.L_x_42312) ;  /* 0x0000002000004947 */ /* 0x000fea0003800000 */
[----:B------:R-:W-:Y:S05]  /*3780*/  @P0 BRA `(.L_x_42313) ;  /* 0x0000005000000947 */ /* 0x000fea0003800000 */
[----:B------:R-:W-:Y:S05]  /*3790*/  BRA `(.L_x_42314) ;  /* 0x0000005000007947 */ /* 0x000fea0003800000 */
.L_x_42312:
[----:B-----5:R-:W-:Y:S01]  /*37a0*/  FADD.FTZ R101, R57, R101 ;  /* 0x0000006539657221 */ /* 0x020fe20000010000 */
[----:B------:R-:W-:Y:S05]  /*37b0*/  BRA `(.L_x_42313) ;  /* 0x0000002000007947 */ /* 0x000fea0003800000 */
.L_x_42311:
[----:B-----5:R-:W-:-:S04]  /*37c0*/  FADD.FTZ R101, R53, R101 ;  /* 0x0000006535657221 */ /* 0x020fc80000010000 */
[----:B------:R-:W-:-:S05]  /*37d0*/  @P2 FADD.FTZ R101, R57, R101 ;  /* 0x0000006539652221 */ /* 0x000fca0000010000 */
.L_x_42313:
[----:B0-----:R-:W-:Y:S02]  /*37e0*/  MOV R61, R101 ;  /* 0x00000065003d7202 */ /* 0x001fe40000000f00 */
.L_x_42314:
[----:B------:R-:W-:Y:S05]  /*37f0*/  @P3 BRA `(.L_x_42315) ;  /* 0x0000007000003947 */ /* 0x000fea0003800000 */
[----:B------:R-:W-:-:S04]  /*3800*/  ISETP.NE.U32.AND P4, PT, RZ, c[0x0][0x180], PT ;  /* 0x00006000ff007a0c */ /* 0x000fc80003f85070 */
[----:B------:R-:W-:-:S13]  /*3810*/  ISETP.NE.AND.EX P4, PT, RZ, c[0x0][0x184], PT, P4 ;  /* 0x00006100ff007a0c */ /* 0x000fda0003f85340 */
[----:B------:R-:W-:Y:S05]  /*3820*/  @P4 BRA `(.L_x_42316) ;  /* 0x0000002000004947 */ /* 0x000fea0003800000 */
[----:B------:R-:W-:Y:S05]  /*3830*/  @P0 BRA `(.L_x_42317) ;  /* 0x0000005000000947 */ /* 0x000fea0003800000 */
[----:B------:R-:W-:Y:S05]  /*3840*/  BRA `(.L_x_42318) ;  /* 0x0000005000007947 */ /* 0x000fea0003800000 */
.L_x_42316:
[----:B-----5:R-:W-:Y:S01]  /*3850*/  FADD.FTZ R102, R58, R102 ;  /* 0x000000663a667221 */ /* 0x020fe20000010000 */
[----:B------:R-:W-:Y:S05]  /*3860*/  BRA `(.L_x_42317) ;  /* 0x0000002000007947 */ /* 0x000fea0003800000 */
.L_x_42315:
[----:B-----5:R-:W-:-:S04]  /*3870*/  FADD.FTZ R102, R54, R102 ;  /* 0x0000006636667221 */ /* 0x020fc80000010000 */
[----:B------:R-:W-:-:S05]  /*3880*/  @P2 FADD.FTZ R102, R58, R102 ;  /* 0x000000663a662221 */ /* 0x000fca0000010000 */
.L_x_42317:
[----:B0-----:R-:W-:Y:S02]  /*3890*/  MOV R62, R102 ;  /* 0x00000066003e7202 */ /* 0x001fe40000000f00 */
.L_x_42318:
[----:B------:R-:W-:Y:S05]  /*38a0*/  @P3 BRA `(.L_x_42319) ;  /* 0x0000007000003947 */ /* 0x000fea0003800000 */
[----:B------:R-:W-:-:S04]  /*38b0*/  ISETP.NE.U32.AND P4, PT, RZ, c[0x0][0x180], PT ;  /* 0x00006000ff007a0c */ /* 0x000fc80003f85070 */
[----:B------:R-:W-:-:S13]  /*38c0*/  ISETP.NE.AND.EX P4, PT, RZ, c[0x0][0x184], PT, P4 ;  /* 0x00006100ff007a0c */ /* 0x000fda0003f85340 */
[----:B------:R-:W-:Y:S05]  /*38d0*/  @P4 BRA `(.L_x_42320) ;  /* 0x0000002000004947 */ /* 0x000fea0003800000 */
[----:B------:R-:W-:Y:S05]  /*38e0*/  @P0 BRA `(.L_x_42321) ;  /* 0x0000005000000947 */ /* 0x000fea0003800000 */
[----:B------:R-:W-:Y:S05]  /*38f0*/  BRA `(.L_x_42322) ;  /* 0x0000005000007947 */ /* 0x000fea0003800000 */
.L_x_42320:
[----:B-----5:R-:W-:Y:S01]  /*3900*/  FADD.FTZ R103, R59, R103 ;  /* 0x000000673b677221 */ /* 0x020fe20000010000 */
[----:B------:R-:W-:Y:S05]  /*3910*/  BRA `(.L_x_42321) ;  /* 0x0000002000007947 */ /* 0x000fea0003800000 */
.L_x_42319:
[----:B-----5:R-:W-:-:S04]  /*3920*/  FADD.FTZ R103, R55, R103 ;  /* 0x0000006737677221 */ /* 0x020fc80000010000 */
[----:B------:R-:W-:-:S05]  /*3930*/  @P2 FADD.FTZ R103, R59, R103 ;  /* 0x000000673b672221 */ /* 0x000fca0000010000 */
.L_x_42321:
[----:B0-----:R-:W-:Y:S02]  /*3940*/  MOV R63, R103 ;  /* 0x00000067003f7202 */ /* 0x001fe40000000f00 */
.L_x_42322:
        /* <DEDUP_REMOVED lines=15> */
.L_x_42324:
[----:B-----5:R-:W-:Y:S01]  /*3a40*/  FADD.FTZ R104, R56, R104 ;  /* 0x0000006838687221 */ /* 0x020fe20000010000 */
[----:B------:R-:W-:Y:S05]  /*3a50*/  BRA `(.L_x_42325) ;  /* 0x0000002000007947 */ /* 0x000fea0003800000 */
.L_x_42323:
[----:B-----5:R-:W-:-:S04]  /*3a60*/  FADD.FTZ R104, R52, R104 ;  /* 0x0000006834687221 */ /* 0x020fc80000010000 */
[----:B------:R-:W-:-:S05]  /*3a70*/  @P2 FADD.FTZ R104, R56, R104 ;  /* 0x0000006838682221 */ /* 0x000fca0000010000 */
.L_x_42325:
[----:B0-----:R-:W-:Y:S02]  /*3a80*/  MOV R60, R104 ;  /* 0x00000068003c7202 */ /* 0x001fe40000000f00 */
.L_x_42326:
[----:B------:R-:W-:Y:S05]  /*3a90*/  @P3 BRA `(.L_x_42327) ;  /* 0x0000007000003947 */ /* 0x000fea0003800000 */
[----:B------:R-:W-:-:S04]  /*3aa0*/  ISETP.NE.U32.AND P4, PT, RZ, c[0x0][0x180], PT ;  /* 0x00006000ff007a0c */ /* 0x000fc80003f85070 */
[----:B------:R-:W-:-:S13]  /*3ab0*/  ISETP.NE.AND.EX P4, PT, RZ, c[0x0][0x184], PT, P4 ;  /* 0x00006100ff007a0c */ /* 0x000fda0003f85340 */
[----:B------:R-:W-:Y:S05]  /*3ac0*/  @P4 BRA `(.L_x_42328) ;  /* 0x0000002000004947 */ /* 0x000fea0003800000 */
[----:B------:R-:W-:Y:S05]  /*3ad0*/  @P0 BRA `(.L_x_42329) ;  /* 0x0000005000000947 */ /* 0x000fea0003800000 */
[----:B------:R-:W-:Y:S05]  /*3ae0*/  BRA `(.L_x_42330) ;  /* 0x0000005000007947 */ /* 0x000fea0003800000 */
.L_x_42328:
[----:B-----5:R-:W-:Y:S01]  /*3af0*/  FADD.FTZ R105, R57, R105 ;  /* 0x0000006939697221 */ /* 0x020fe20000010000 */
[----:B------:R-:W-:Y:S05]  /*3b00*/  BRA `(.L_x_42329) ;  /* 0x0000002000007947 */ /* 0x000fea0003800000 */
.L_x_42327:
[----:B-----5:R-:W-:-:S04]  /*3b10*/  FADD.FTZ R105, R53, R105 ;  /* 0x0000006935697221 */ /* 0x020fc80000010000 */
[----:B------:R-:W-:-:S05]  /*3b20*/  @P2 FADD.FTZ R105, R57, R105 ;  /* 0x0000006939692221 */ /* 0x000fca0000010000 */
.L_x_42329:
[----:B0-----:R-:W-:Y:S02]  /*3b30*/  MOV R61, R105 ;  /* 0x00000069003d7202 */ /* 0x001fe40000000f00 */
.L_x_42330:
[----:B------:R-:W-:Y:S05]  /*3b40*/  @P3 BRA `(.L_x_42331) ;  /* 0x0000007000003947 */ /* 0x000fea0003800000 */
[----:B------:R-:W-:-:S04]  /*3b50*/  ISETP.NE.U32.AND P4, PT, RZ, c[0x0][0x180], PT ;  /* 0x00006000ff007a0c */ /* 0x000fc80003f85070 */
[----:B------:R-:W-:-:S13]  /*3b60*/  ISETP.NE.AND.EX P4, PT, RZ, c[0x0][0x184], PT, P4 ;  /* 0x00006100ff007a0c */ /* 0x000fda0003f85340 */
[----:B------:R-:W-:Y:S05]  /*3b70*/  @P4 BRA `(.L_x_42332) ;  /* 0x0000002000004947 */ /* 0x000fea0003800000 */
[----:B------:R-:W-:Y:S05]  /*3b80*/  @P0 BRA `(.L_x_42333) ;  /* 0x0000005000000947 */ /* 0x000fea0003800000 */
[----:B------:R-:W-:Y:S05]  /*3b90*/  BRA `(.L_x_42334) ;  /* 0x0000005000007947 */ /* 0x000fea0003800000 */
.L_x_42332:
[----:B-----5:R-:W-:Y:S01]  /*3ba0*/  FADD.FTZ R106, R58, R106 ;  /* 0x0000006a3a6a7221 */ /* 0x020fe20000010000 */
[----:B------:R-:W-:Y:S05]  /*3bb0*/  BRA `(.L_x_42333) ;  /* 0x0000002000007947 */ /* 0x000fea0003800000 */
.L_x_42331:
[----:B-----5:R-:W-:-:S04]  /*3bc0*/  FADD.FTZ R106, R54, R106 ;  /* 0x0000006a366a7221 */ /* 0x020fc80000010000 */
[----:B------:R-:W-:-:S05]  /*3bd0*/  @P2 FADD.FTZ R106, R58, R106 ;  /* 0x0000006a3a6a2221 */ /* 0x000fca0000010000 */
.L_x_42333:
[----:B0-----:R-:W-:Y:S02]  /*3be0*/  MOV R62, R106 ;  /* 0x0000006a003e7202 */ /* 0x001fe40000000f00 */
.L_x_42334:
[----:B------:R-:W-:Y:S05]  /*3bf0*/  @P3 BRA `(.L_x_42335) ;  /* 0x0000007000003947 */ /* 0x000fea0003800000 */
[----:B------:R-:W-:-:S04]  /*3c00*/  ISETP.NE.U32.AND P4, PT, RZ, c[0x0][0x180], PT ;  /* 0x00006000ff007a0c */ /* 0x000fc80003f85070 */
[----:B------:R-:W-:-:S13]  /*3c10*/  ISETP.NE.AND.EX P4, PT, RZ, c[0x0][0x184], PT, P4 ;  /* 0x00006100ff007a0c */ /* 0x000fda0003f85340 */
[----:B------:R-:W-:Y:S05]  /*3c20*/  @P4 BRA `(.L_x_42336) ;  /* 0x0000002000004947 */ /* 0x000fea0003800000 */
[----:B------:R-:W-:Y:S05]  /*3c30*/  @P0 BRA `(.L_x_42337) ;  /* 0x0000005000000947 */ /* 0x000fea0003800000 */
[----:B------:R-:W-:Y:S05]  /*3c40*/  BRA `(.L_x_42338) ;  /* 0x0000005000007947 */ /* 0x000fea0003800000 */
.L_x_42336:
[----:B-----5:R-:W-:Y:S01]  /*3c50*/  FADD.FTZ R107, R59, R107 ;  /* 0x0000006b3b6b7221 */ /* 0x020fe20000010000 */
[----:B------:R-:W-:Y:S05]  /*3c60*/  BRA `(.L_x_42337) ;  /* 0x0000002000007947 */ /* 0x000fea0003800000 */
.L_x_42335:
[----:B-----5:R-:W-:-:S04]  /*3c70*/  FADD.FTZ R107, R55, R107 ;  /* 0x0000006b376b7221 */ /* 0x020fc80000010000 */
[----:B------:R-:W-:-:S05]  /*3c80*/  @P2 FADD.FTZ R107, R59, R107 ;  /* 0x0000006b3b6b2221 */ /* 0x000fca0000010000 */
.L_x_42337:
[----:B0-----:R-:W-:Y:S02]  /*3c90*/  MOV R63, R107 ;  /* 0x0000006b003f7202 */ /* 0x001fe40000000f00 */
.L_x_42338:
        /* <DEDUP_REMOVED lines=15> */
.L_x_42340:
[----:B-----5:R-:W-:Y:S01]  /*3d90*/  FADD.FTZ R108, R56, R108 ;  /* 0x0000006c386c7221 */ /* 0x020fe20000010000 */
[----:B------:R-:W-:Y:S05]  /*3da0*/  BRA `(.L_x_42341) ;  /* 0x0000002000007947 */ /* 0x000fea0003800000 */
.L_x_42339:
[----:B-----5:R-:W-:-:S04]  /*3db0*/  FADD.FTZ R108, R52, R108 ;  /* 0x0000006c346c7221 */ /* 0x020fc80000010000 */
[----:B------:R-:W-:-:S05]  /*3dc0*/  @P2 FADD.FTZ R108, R56, R108 ;  /* 0x0000006c386c2221 */ /* 0x000fca0000010000 */
.L_x_42341:
[----:B0-----:R-:W-:Y:S02]  /*3dd0*/  MOV R60, R108 ;  /* 0x0000006c003c7202 */ /* 0x001fe40000000f00 */
.L_x_42342:
[----:B------:R-:W-:Y:S05]  /*3de0*/  @P3 BRA `(.L_x_42343) ;  /* 0x0000007000003947 */ /* 0x000fea0003800000 */
[----:B------:R-:W-:-:S04]  /*3df0*/  ISETP.NE.U32.AND P4, PT, RZ, c[0x0][0x180], PT ;  /* 0x00006000ff007a0c */ /* 0x000fc80003f85070 */
[----:B------:R-:W-:-:S13]  /*3e00*/  ISETP.NE.AND.EX P4, PT, RZ, c[0x0][0x184], PT, P4 ;  /* 0x00006100ff007a0c */ /* 0x000fda0003f85340 */
[----:B------:R-:W-:Y:S05]  /*3e10*/  @P4 BRA `(.L_x_42344) ;  /* 0x0000002000004947 */ /* 0x000fea0003800000 */
[----:B------:R-:W-:Y:S05]  /*3e20*/  @P0 BRA `(.L_x_42345) ;  /* 0x0000005000000947 */ /* 0x000fea0003800000 */
[----:B------:R-:W-:Y:S05]  /*3e30*/  BRA `(.L_x_42346) ;  /* 0x0000005000007947 */ /* 0x000fea0003800000 */
.L_x_42344:
[----:B-----5:R-:W-:Y:S01]  /*3e40*/  FADD.FTZ R109, R57, R109 ;  /* 0x0000006d396d7221 */ /* 0x020fe20000010000 */
[----:B------:R-:W-:Y:S05]  /*3e50*/  BRA `(.L_x_42345) ;  /* 0x0000002000007947 */ /* 0x000fea0003800000 */
.L_x_42343:
[----:B-----5:R-:W-:-:S04]  /*3e60*/  FADD.FTZ R109, R53, R109 ;  /* 0x0000006d356d7221 */ /* 0x020fc80000010000 */
[----:B------:R-:W-:-:S05]  /*3e70*/  @P2 FADD.FTZ R109, R57, R109 ;  /* 0x0000006d396d2221 */ /* 0x000fca0000010000 */
.L_x_42345:
[----:B0-----:R-:W-:Y:S02]  /*3e80*/  MOV R61, R109 ;  /* 0x0000006d003d7202 */ /* 0x001fe40000000f00 */
.L_x_42346:
[----:B------:R-:W-:Y:S05]  /*3e90*/  @P3 BRA `(.L_x_42347) ;  /* 0x0000007000003947 */ /* 0x000fea0003800000 */
[----:B------:R-:W-:-:S04]  /*3ea0*/  ISETP.NE.U32.AND P4, PT, RZ, c[0x0][0x180], PT ;  /* 0x00006000ff007a0c */ /* 0x000fc80003f85070 */
[----:B------:R-:W-:-:S13]  /*3eb0*/  ISETP.NE.AND.EX P4, PT, RZ, c[0x0][0x184], PT, P4 ;  /* 0x00006100ff007a0c */ /* 0x000fda0003f85340 */
[----:B------:R-:W-:Y:S05]  /*3ec0*/  @P4 BRA `(.L_x_42348) ;  /* 0x0000002000004947 */ /* 0x000fea0003800000 */
[----:B------:R-:W-:Y:S05]  /*3ed0*/  @P0 BRA `(.L_x_42349) ;  /* 0x0000005000000947 */ /* 0x000fea0003800000 */
[----:B------:R-:W-:Y:S05]  /*3ee0*/  BRA `(.L_x_42350) ;  /* 0x0000005000007947 */ /* 0x000fea0003800000 */
.L_x_42348:
[----:B-----5:R-:W-:Y:S01]  /*3ef0*/  FADD.FTZ R110, R58, R110 ;  /* 0x0000006e3a6e7221 */ /* 0x020fe20000010000 */
[----:B------:R-:W-:Y:S05]  /*3f00*/  BRA `(.L_x_42349) ;  /* 0x0000002000007947 */ /* 0x000fea0003800000 */
.L_x_42347:
[----:B-----5:R-:W-:-:S04]  /*3f10*/  FADD.FTZ R110, R54, R110 ;  /* 0x0000006e366e7221 */ /* 0x020fc80000010000 */
[----:B------:R-:W-:-:S05]  /*3f20*/  @P2 FADD.FTZ R110, R58, R110 ;  /* 0x0000006e3a6e2221 */ /* 0x000fca0000010000 */
.L_x_42349:
[----:B0-----:R-:W-:Y:S02]  /*3f30*/  MOV R62, R110 ;  /* 0x0000006e003e7202 */ /* 0x001fe40000000f00 */
.L_x_42350:
[----:B------:R-:W-:Y:S05]  /*3f40*/  @P3 BRA `(.L_x_42351) ;  /* 0x0000007000003947 */ /* 0x000fea0003800000 */
[----:B------:R-:W-:-:S04]  /*3f50*/  ISETP.NE.U32.AND P4, PT, RZ, c[0x0][0x180], PT ;  /* 0x00006000ff007a0c */ /* 0x000fc80003f85070 */
[----:B------:R-:W-:-:S13]  /*3f60*/  ISETP.NE.AND.EX P4, PT, RZ, c[0x0][0x184], PT, P4 ;  /* 0x00006100ff007a0c */ /* 0x000fda0003f85340 */
[----:B------:R-:W-:Y:S05]  /*3f70*/  @P4 BRA `(.L_x_42352) ;  /* 0x0000002000004947 */ /* 0x000fea0003800000 */
[----:B------:R-:W-:Y:S05]  /*3f80*/  @P0 BRA `(.L_x_42353) ;  /* 0x0000005000000947 */ /* 0x000fea0003800000 */
[----:B------:R-:W-:Y:S05]  /*3f90*/  BRA `(.L_x_42354) ;  /* 0x0000005000007947 */ /* 0x000fea0003800000 */
.L_x_42352:
[----:B-----5:R-:W-:Y:S01]  /*3fa0*/  FADD.FTZ R111, R59, R111 ;  /* 0x0000006f3b6f7221 */ /* 0x020fe20000010000 */
[----:B------:R-:W-:Y:S05]  /*3fb0*/  BRA `(.L_x_42353) ;  /* 0x0000002000007947 */ /* 0x000fea0003800000 */
.L_x_42351:
[----:B-----5:R-:W-:-:S04]  /*3fc0*/  FADD.FTZ R111, R55, R111 ;  /* 0x0000006f376f7221 */ /* 0x020fc80000010000 */
[----:B------:R-:W-:-:S05]  /*3fd0*/  @P2 FADD.FTZ R111, R59, R111 ;  /* 0x0000006f3b6f2221 */ /* 0x000fca0000010000 */
.L_x_42353:
[----:B0-----:R-:W-:Y:S02]  /*3fe0*/  MOV R63, R111 ;  /* 0x0000006f003f7202 */ /* 0x001fe40000000f00 */
.L_x_42354:
        /* <DEDUP_REMOVED lines=15> */
.L_x_42356:
[----:B-----5:R-:W-:Y:S01]  /*40e0*/  FADD.FTZ R112, R56, R112 ;  /* 0x0000007038707221 */ /* 0x020fe20000010000 */
[----:B------:R-:W-:Y:S05]  /*40f0*/  BRA `(.L_x_42357) ;  /* 0x0000002000007947 */ /* 0x000fea0003800000 */
.L_x_42355:
[----:B-----5:R-:W-:-:S04]  /*4100*/  FADD.FTZ R112, R52, R112 ;  /* 0x0000007034707221 */ /* 0x020fc80000010000 */
[----:B------:R-:W-:-:S05]  /*4110*/  @P2 FADD.FTZ R112, R56, R112 ;  /* 0x0000007038702221 */ /* 0x000fca0000010000 */
.L_x_42357:
[----:B0-----:R-:W-:Y:S02]  /*4120*/  MOV R60, R112 ;  /* 0x00000070003c7202 */ /* 0x001fe40000000f00 */
.L_x_42358:
[----:B------:R-:W-:Y:S05]  /*4130*/  @P3 BRA `(.L_x_42359) ;  /* 0x0000007000003947 */ /* 0x000fea0003800000 */
[----:B------:R-:W-:-:S04]  /*4140*/  ISETP.NE.U32.AND P4, PT, RZ, c[0x0][0x180], PT ;  /* 0x00006000ff007a0c */ /* 0x000fc80003f85070 */
[----:B------:R-:W-:-:S13]  /*4150*/  ISETP.NE.AND.EX P4, PT, RZ, c[0x0][0x184], PT, P4 ;  /* 0x00006100ff007a0c */ /* 0x000fda0003f85340 */
[----:B------:R-:W-:Y:S05]  /*4160*/  @P4 BRA `(.L_x_42360) ;  /* 0x0000002000004947 */ /* 0x000fea0003800000 */
[----:B------:R-:W-:Y:S05]  /*4170*/  @P0 BRA `(.L_x_42361) ;  /* 0x0000005000000947 */ /* 0x000fea0003800000 */
[----:B------:R-:W-:Y:S05]  /*4180*/  BRA `(.L_x_42362) ;  /* 0x0000005000007947 */ /* 0x000fea0003800000 */
.L_x_42360:
[----:B-----5:R-:W-:Y:S01]  /*4190*/  FADD.FTZ R113, R57, R113 ;  /* 0x0000007139717221 */ /* 0x020fe20000010000 */
[----:B------:R-:W-:Y:S05]  /*41a0*/  BRA `(.L_x_42361) ;  /* 0x0000002000007947 */ /* 0x000fea0003800000 */
.L_x_42359:
[----:B-----5:R-:W-:-:S04]  /*41b0*/  FADD.FTZ R113, R53, R113 ;  /* 0x0000007135717221 */ /* 0x020fc80000010000 */
[----:B------:R-:W-:-:S05]  /*41c0*/  @P2 FADD.FTZ R113, R57, R113 ;  /* 0x0000007139712221 */ /* 0x000fca0000010000 */
.L_x_42361:
[----:B0-----:R-:W-:Y:S02]  /*41d0*/  MOV R61, R113 ;  /* 0x00000071003d7202 */ /* 0x001fe40000000f00 */
.L_x_42362:
[----:B------:R-:W-:Y:S05]  /*41e0*/  @P3 BRA `(.L_x_42363) ;  /* 0x0000007000003947 */ /* 0x000fea0003800000 */
[----:B------:R-:W-:-:S04]  /*41f0*/  ISETP.NE.U32.AND P4, PT, RZ, c[0x0][0x180], PT ;  /* 0x00006000ff007a0c */ /* 0x000fc80003f85070 */
[----:B------:R-:W-:-:S13]  /*4200*/  ISETP.NE.AND.EX P4, PT, RZ, c[0x0][0x184], PT, P4 ;  /* 0x00006100ff007a0c */ /* 0x000fda0003f85340 */
[----:B------:R-:W-:Y:S05]  /*4210*/  @P4 BRA `(.L_x_42364) ;  /* 0x0000002000004947 */ /* 0x000fea0003800000 */
[----:B------:R-:W-:Y:S05]  /*4220*/  @P0 BRA `(.L_x_42365) ;  /* 0x0000005000000947 */ /* 0x000fea0003800000 */
[----:B------:R-:W-:Y:S05]  /*4230*/  BRA `(.L_x_42366) ;  /* 0x0000005000007947 */ /* 0x000fea0003800000 */
.L_x_42364:
[----:B-----5:R-:W-:Y:S01]  /*4240*/  FADD.FTZ R114, R58, R114 ;  /* 0x000000723a727221 */ /* 0x020fe20000010000 */
[----:B------:R-:W-:Y:S05]  /*4250*/  BRA `(.L_x_42365) ;  /* 0x0000002000007947 */ /* 0x000fea0003800000 */
.L_x_42363:
[----:B-----5:R-:W-:-:S04]  /*4260*/  FADD.FTZ R114, R54, R114 ;  /* 0x0000007236727221 */ /* 0x020fc80000010000 */
[----:B------:R-:W-:-:S05]  /*4270*/  @P2 FADD.FTZ R114, R58, R114 ;  /* 0x000000723a722221 */ /* 0x000fca0000010000 */
.L_x_42365:
[----:B0-----:R-:W-:Y:S02]  /*4280*/  MOV R62, R114 ;  /* 0x00000072003e7202 */ /* 0x001fe40000000f00 */
.L_x_42366:
[----:B------:R-:W-:Y:S05]  /*4290*/  @P3 BRA `(.L_x_42367) ;  /* 0x0000007000003947 */ /* 0x000fea0003800000 */
[----:B------:R-:W-:-:S04]  /*42a0*/  ISETP.NE.U32.AND P4, PT, RZ, c[0x0][0x180], PT ;  /* 0x00006000ff007a0c */ /* 0x000fc80003f85070 */
[----:B------:R-:W-:-:S13]  /*42b0*/  ISETP.NE.AND.EX P4, PT, RZ, c[0x0][0x184], PT, P4 ;  /* 0x00006100ff007a0c */ /* 0x000fda0003f85340 */
[----:B------:R-:W-:Y:S05]  /*42c0*/  @P4 BRA `(.L_x_42368) ;  /* 0x0000002000004947 */ /* 0x000fea0003800000 */
[----:B------:R-:W-:Y:S05]  /*42d0*/  @P0 BRA `(.L_x_42369) ;  /* 0x0000005000000947 */ /* 0x000fea0003800000 */
[----:B------:R-:W-:Y:S05]  /*42e0*/  BRA `(.L_x_42370) ;  /* 0x0000005000007947 */ /* 0x000fea0003800000 */
.L_x_42368:
[----:B-----5:R-:W-:Y:S01]  /*42f0*/  FADD.FTZ R115, R59, R115 ;  /* 0x000000733b737221 */ /* 0x020fe20000010000 */
[----:B------:R-:W-:Y:S05]  /*4300*/  BRA `(.L_x_42369) ;  /* 0x0000002000007947 */ /* 0x000fea0003800000 */
.L_x_42367:
[----:B-----5:R-:W-:-:S04]  /*4310*/  FADD.FTZ R115, R55, R115 ;  /* 0x0000007337737221 */ /* 0x020fc80000010000 */
[----:B------:R-:W-:-:S05]  /*4320*/  @P2 FADD.FTZ R115, R59, R115 ;  /* 0x000000733b732221 */ /* 0x000fca0000010000 */
.L_x_42369:
[----:B0-----:R-:W-:Y:S02]  /*4330*/  MOV R63, R115 ;  /* 0x00000073003f7202 */ /* 0x001fe40000000f00 */
.L_x_42370:
        /* <DEDUP_REMOVED lines=15> */
.L_x_42372:
[----:B-----5:R-:W-:Y:S01]  /*4430*/  FADD.FTZ R116, R56, R116 ;  /* 0x0000007438747221 */ /* 0x020fe20000010000 */
[----:B------:R-:W-:Y:S05]  /*4440*/  BRA `(.L_x_42373) ;  /* 0x0000002000007947 */ /* 0x000fea0003800000 */
.L_x_42371:
[----:B-----5:R-:W-:-:S04]  /*4450*/  FADD.FTZ R116, R52, R116 ;  /* 0x0000007434747221 */ /* 0x020fc80000010000 */
[----:B------:R-:W-:-:S05]  /*4460*/  @P2 FADD.FTZ R116, R56, R116 ;  /* 0x0000007438742221 */ /* 0x000fca0000010000 */
.L_x_42373:
[----:B0-----:R-:W-:Y:S02]  /*4470*/  MOV R60, R116 ;  /* 0x00000074003c7202 */ /* 0x001fe40000000f00 */
.L_x_42374:
[----:B------:R-:W-:Y:S05]  /*4480*/  @P3 BRA `(.L_x_42375) ;  /* 0x0000007000003947 */ /* 0x000fea0003800000 */
[----:B------:R-:W-:-:S04]  /*4490*/  ISETP.NE.U32.AND P4, PT, RZ, c[0x0][0x180], PT ;  /* 0x00006000ff007a0c */ /* 0x000fc80003f85070 */
[----:B------:R-:W-:-:S13]  /*44a0*/  ISETP.NE.AND.EX P4, PT, RZ, c[0x0][0x184], PT, P4 ;  /* 0x00006100ff007a0c */ /* 0x000fda0003f85340 */
[----:B------:R-:W-:Y:S05]  /*44b0*/  @P4 BRA `(.L_x_42376) ;  /* 0x0000002000004947 */ /* 0x000fea0003800000 */
[----:B------:R-:W-:Y:S05]  /*44c0*/  @P0 BRA `(.L_x_42377) ;  /* 0x0000005000000947 */ /* 0x000fea0003800000 */
[----:B------:R-:W-:Y:S05]  /*44d0*/  BRA `(.L_x_42378) ;  /* 0x0000005000007947 */ /* 0x000fea0003800000 */
.L_x_42376:
[----:B-----5:R-:W-:Y:S01]  /*44e0*/  FADD.FTZ R117, R57, R117 ;  /* 0x0000007539757221 */ /* 0x020fe20000010000 */
[----:B------:R-:W-:Y:S05]  /*44f0*/  BRA `(.L_x_42377) ;  /* 0x0000002000007947 */ /* 0x000fea0003800000 */
.L_x_42375:
[----:B-----5:R-:W-:-:S04]  /*4500*/  FADD.FTZ R117, R53, R117 ;  /* 0x0000007535757221 */ /* 0x020fc80000010000 */
[----:B------:R-:W-:-:S05]  /*4510*/  @P2 FADD.FTZ R117, R57, R117 ;  /* 0x0000007539752221 */ /* 0x000fca0000010000 */
.L_x_42377:
[----:B0-----:R-:W-:Y:S02]  /*4520*/  MOV R61, R117 ;  /* 0x00000075003d7202 */ /* 0x001fe40000000f00 */
.L_x_42378:
[----:B------:R-:W-:Y:S05]  /*4530*/  @P3 BRA `(.L_x_42379) ;  /* 0x0000007000003947 */ /* 0x000fea0003800000 */
[----:B------:R-:W-:-:S04]  /*4540*/  ISETP.NE.U32.AND P4, PT, RZ, c[0x0][0x180], PT ;  /* 0x00006000ff007a0c */ /* 0x000fc80003f85070 */
[----:B------:R-:W-:-:S13]  /*4550*/  ISETP.NE.AND.EX P4, PT, RZ, c[0x0][0x184], PT, P4 ;  /* 0x00006100ff007a0c */ /* 0x000fda0003f85340 */
[----:B------:R-:W-:Y:S05]  /*4560*/  @P4 BRA `(.L_x_42380) ;  /* 0x0000002000004947 */ /* 0x000fea0003800000 */
[----:B------:R-:W-:Y:S05]  /*4570*/  @P0 BRA `(.L_x_42381) ;  /* 0x0000005000000947 */ /* 0x000fea0003800000 */
[----:B------:R-:W-:Y:S05]  /*4580*/  BRA `(.L_x_42382) ;  /* 0x0000005000007947 */ /* 0x000fea0003800000 */
.L_x_42380:
[----:B-----5:R-:W-:Y:S01]  /*4590*/  FADD.FTZ R118, R58, R118 ;  /* 0x000000763a767221 */ /* 0x020fe20000010000 */
[----:B------:R-:W-:Y:S05]  /*45a0*/  BRA `(.L_x_42381) ;  /* 0x0000002000007947 */ /* 0x000fea0003800000 */
.L_x_42379:
[----:B-----5:R-:W-:-:S04]  /*45b0*/  FADD.FTZ R118, R54, R118 ;  /* 0x0000007636767221 */ /* 0x020fc80000010000 */
[----:B------:R-:W-:-:S05]  /*45c0*/  @P2 FADD.FTZ R118, R58, R118 ;  /* 0x000000763a762221 */ /* 0x000fca0000010000 */
.L_x_42381:
[----:B0-----:R-:W-:Y:S02]  /*45d0*/  MOV R62, R118 ;  /* 0x00000076003e7202 */ /* 0x001fe40000000f00 */
.L_x_42382:
[----:B------:R-:W-:Y:S05]  /*45e0*/  @P3 BRA `(.L_x_42383) ;  /* 0x0000007000003947 */ /* 0x000fea0003800000 */
[----:B------:R-:W-:-:S04]  /*45f0*/  ISETP.NE.U32.AND P4, PT, RZ, c[0x0][0x180], PT ;  /* 0x00006000ff007a0c */ /* 0x000fc80003f85070 */
[----:B------:R-:W-:-:S13]  /*4600*/  ISETP.NE.AND.EX P4, PT, RZ, c[0x0][0x184], PT, P4 ;  /* 0x00006100ff007a0c */ /* 0x000fda0003f85340 */
[----:B------:R-:W-:Y:S05]  /*4610*/  @P4 BRA `(.L_x_42384) ;  /* 0x0000002000004947 */ /* 0x000fea0003800000 */
[----:B------:R-:W-:Y:S05]  /*4620*/  @P0 BRA `(.L_x_42385) ;  /* 0x0000005000000947 */ /* 0x000fea0003800000 */
[----:B------:R-:W-:Y:S05]  /*4630*/  BRA `(.L_x_42386) ;  /* 0x0000005000007947 */ /* 0x000fea0003800000 */
.L_x_42384:
[----:B-----5:R-:W-:Y:S01]  /*4640*/  FADD.FTZ R119, R59, R119 ;  /* 0x000000773b777221 */ /* 0x020fe20000010000 */
[----:B------:R-:W-:Y:S05]  /*4650*/  BRA `(.L_x_42385) ;  /* 0x0000002000007947 */ /* 0x000fea0003800000 */
.L_x_42383:
[----:B-----5:R-:W-:-:S04]  /*4660*/  FADD.FTZ R119, R55, R119 ;  /* 0x0000007737777221 */ /* 0x020fc80000010000 */
[----:B------:R-:W-:-:S05]  /*4670*/  @P2 FADD.FTZ R119, R59, R119 ;  /* 0x000000773b772221 */ /* 0x000fca0000010000 */
.L_x_42385:
[----:B0-----:R-:W-:Y:S02]  /*4680*/  MOV R63, R119 ;  /* 0x00000077003f7202 */ /* 0x001fe40000000f00 */
.L_x_42386:
        /* <DEDUP_REMOVED lines=15> */
.L_x_42388:
[----:B-----5:R-:W-:Y:S01]  /*4780*/  FADD.FTZ R120, R56, R120 ;  /* 0x0000007838787221 */ /* 0x020fe20000010000 */
[----:B------:R-:W-:Y:S05]  /*4790*/  BRA `(.L_x_42389) ;  /* 0x0000002000007947 */ /* 0x000fea0003800000 */
.L_x_42387:
[----:B-----5:R-:W-:-:S04]  /*47a0*/  FADD.FTZ R120, R52, R120 ;  /* 0x0000007834787221 */ /* 0x020fc80000010000 */
[----:B------:R-:W-:-:S05]  /*47b0*/  @P2 FADD.FTZ R120, R56, R120 ;  /* 0x0000007838782221 */ /* 0x000fca0000010000 */
.L_x_42389:
[----:B0-----:R-:W-:Y:S02]  /*47c0*/  MOV R60, R120 ;  /* 0x00000078003c7202 */ /* 0x001fe40000000f00 */
.L_x_42390:
[----:B------:R-:W-:Y:S05]  /*47d0*/  @P3 BRA `(.L_x_42391) ;  /* 0x0000007000003947 */ /* 0x000fea0003800000 */
[----:B------:R-:W-:-:S04]  /*47e0*/  ISETP.NE.U32.AND P1, PT, RZ, c[0x0][0x180], PT ;  /* 0x00006000ff007a0c */ /* 0x000fc80003f25070 */
[----:B------:R-:W-:-:S13]  /*47f0*/  ISETP.NE.AND.EX P1, PT, RZ, c[0x0][0x184], PT, P1 ;  /* 0x00006100ff007a0c */ /* 0x000fda0003f25310 */
[----:B------:R-:W-:Y:S05]  /*4800*/  @P1 BRA `(.L_x_42392) ;  /* 0x0000002000001947 */ /* 0x000fea0003800000 */
[----:B------:R-:W-:Y:S05]  /*4810*/  @P0 BRA `(.L_x_42393) ;  /* 0x0000005000000947 */ /* 0x000fea0003800000 */
[----:B------:R-:W-:Y:S05]  /*4820*/  BRA `(.L_x_42394) ;  /* 0x0000005000007947 */ /* 0x000fea0003800000 */
.L_x_42392:
[----:B-----5:R-:W-:Y:S01]  /*4830*/  FADD.FTZ R121, R57, R121 ;  /* 0x0000007939797221 */ /* 0x020fe20000010000 */
[----:B------:R-:W-:Y:S05]  /*4840*/  BRA `(.L_x_42393) ;  /* 0x0000002000007947 */ /* 0x000fea0003800000 */
.L_x_42391:
[----:B-----5:R-:W-:-:S04]  /*4850*/  FADD.FTZ R121, R53, R121 ;  /* 0x0000007935797221 */ /* 0x020fc80000010000 */
[----:B------:R-:W-:-:S05]  /*4860*/  @P2 FADD.FTZ R121, R57, R121 ;  /* 0x0000007939792221 */ /* 0x000fca0000010000 */
.L_x_42393:
[----:B0-----:R-:W-:Y:S02]  /*4870*/  MOV R61, R121 ;  /* 0x00000079003d7202 */ /* 0x001fe40000000f00 */
.L_x_42394:
[----:B------:R-:W-:Y:S05]  /*4880*/  @P3 BRA `(.L_x_42395) ;  /* 0x0000007000003947 */ /* 0x000fea0003800000 */
[----:B------:R-:W-:-:S04]  /*4890*/  ISETP.NE.U32.AND P1, PT, RZ, c[0x0][0x180], PT ;  /* 0x00006000ff007a0c */ /* 0x000fc80003f25070 */
[----:B------:R-:W-:-:S13]  /*48a0*/  ISETP.NE.AND.EX P1, PT, RZ, c[0x0][0x184], PT, P1 ;  /* 0x00006100ff007a0c */ /* 0x000fda0003f25310 */
[----:B------:R-:W-:Y:S05]  /*48b0*/  @P1 BRA `(.L_x_42396) ;  /* 0x0000002000001947 */ /* 0x000fea0003800000 */
[----:B------:R-:W-:Y:S05]  /*48c0*/  @P0 BRA `(.L_x_42397) ;  /* 0x0000005000000947 */ /* 0x000fea0003800000 */
[----:B------:R-:W-:Y:S05]  /*48d0*/  BRA `(.L_x_42398) ;  /* 0x0000005000007947 */ /* 0x000fea0003800000 */
.L_x_42396:
[----:B-----5:R-:W-:Y:S01]  /*48e0*/  FADD.FTZ R122, R58, R122 ;  /* 0x0000007a3a7a7221 */ /* 0x020fe20000010000 */
[----:B------:R-:W-:Y:S05]  /*48f0*/  BRA `(.L_x_42397) ;  /* 0x0000002000007947 */ /* 0x000fea0003800000 */
.L_x_42395:
[----:B-----5:R-:W-:-:S04]  /*4900*/  FADD.FTZ R122, R54, R122 ;  /* 0x0000007a367a7221 */ /* 0x020fc80000010000 */
[----:B------:R-:W-:-:S05]  /*4910*/  @P2 FADD.FTZ R122, R58, R122 ;  /* 0x0000007a3a7a2221 */ /* 0x000fca0000010000 */
.L_x_42397:
[----:B0-----:R-:W-:Y:S02]  /*4920*/  MOV R62, R122 ;  /* 0x0000007a003e7202 */ /* 0x001fe40000000f00 */
.L_x_42398:
[----:B------:R-:W-:Y:S05]  /*4930*/  @P3 BRA `(.L_x_42399) ;  /* 0x0000007000003947 */ /* 0x000fea0003800000 */
[----:B------:R-:W-:-:S04]  /*4940*/  ISETP.NE.U32.AND P1, PT, RZ, c[0x0][0x180], PT ;  /* 0x00006000ff007a0c */ /* 0x000fc80003f25070 */
[----:B------:R-:W-:-:S13]  /*4950*/  ISETP.NE.AND.EX P1, PT, RZ, c[0x0][0x184], PT, P1 ;  /* 0x00006100ff007a0c */ /* 0x000fda0003f25310 */
[----:B------:R-:W-:Y:S05]  /*4960*/  @P1 BRA `(.L_x_42400) ;  /* 0x0000002000001947 */ /* 0x000fea0003800000 */
[----:B------:R-:W-:Y:S05]  /*4970*/  @P0 BRA `(.L_x_42401) ;  /* 0x0000005000000947 */ /* 0x000fea0003800000 */
[----:B------:R-:W-:Y:S05]  /*4980*/  BRA `(.L_x_42402) ;  /* 0x0000005000007947 */ /* 0x000fea0003800000 */
.L_x_42400:
[----:B-----5:R-:W-:Y:S01]  /*4990*/  FADD.FTZ R123, R59, R123 ;  /* 0x0000007b3b7b7221 */ /* 0x020fe20000010000 */
[----:B------:R-:W-:Y:S05]  /*49a0*/  BRA `(.L_x_42401) ;  /* 0x0000002000007947 */ /* 0x000fea0003800000 */
.L_x_42399:
[----:B-----5:R-:W-:-:S04]  /*49b0*/  FADD.FTZ R123, R55, R123 ;  /* 0x0000007b377b7221 */ /* 0x020fc80000010000 */
[----:B------:R-:W-:-:S05]  /*49c0*/  @P2 FADD.FTZ R123, R59, R123 ;  /* 0x0000007b3b7b2221 */ /* 0x000fca0000010000 */
.L_x_42401:
[----:B0-----:R-:W-:Y:S02]  /*49d0*/  MOV R63, R123 ;  /* 0x0000007b003f7202 */ /* 0x001fe40000000f00 */
.L_x_42402:
[----:B------:R-:W-:Y:S01]  /*49e0*/  FADD.FTZ R188, RZ, R48 ;  /* 0x00000030ffbc7221 */ /* 0x000fe20000010000 */
[----:B------:R-:W-:-:S03]  /*49f0*/  ISETP.NE.AND P2, PT, R206, RZ, PT ;  /* 0x000000ffce00720c */ /* 0x000fc60003f45270 */
[----:B0-----:R-:W-:-:S04]  /*4a00*/  FADD.FTZ R225, R188, R49 ;  /* 0x00000031bce17221 */ /* 0x001fc80000010000 */
        /* <DEDUP_REMOVED lines=66> */
.L_x_42407:
        /* <DEDUP_REMOVED lines=148> */
.L_x_42408:
[----:B------:R-:W-:Y:S01]  /*5770*/  HFMA2.MMA R188, -RZ, RZ, 0, 2.384185791015625e-07 ;  /* 0x00000004ffbc7435 */ /* 0x000fe200000001ff */
[----:B------:R-:W-:Y:S01]  /*5780*/  FMUL.FTZ R224, R227, R227 ;  /* 0x000000e3e3e07220 */ /* 0x000fe20000410000 */
[----:B------:R-:W-:Y:S01]  /*5790*/  MOV R226, c[0x0][0x1e0] ;  /* 0x0000780000e27a02 */ /* 0x000fe20000000f00 */
[----:B-1----:R-:W-:Y:S01]  /*57a0*/  FADD.FTZ R231, R231, R228 ;  /* 0x000000e4e7e77221 */ /* 0x002fe20000010000 */
[----:B------:R-:W-:-:S03]  /*57b0*/  ISETP.NE.AND P1, PT, RZ, UR6, PT ;  /* 0x00000006ff007c0c */ /* 0x000fc6000bf25270 */
[----:B------:R-:W-:Y:S01]  /*57c0*/  FFMA.FTZ R226, R231, R226, c[0x0][0x228] ;  /* 0x00008a00e7e27623 */ /* 0x000fe200000100e2 */
[----:B------:R-:W-:Y:S02]  /*57d0*/  FSEL R225, R224, RZ, P1 ;  /* 0x000000ffe0e17208 */ /* 0x000fe40000800000 */
[----:B0-----:R-:W-:Y:S01]  /*57e0*/  @!P2 IMAD.WIDE R228, R207, R188, c[0x0][0x1a0] ;  /* 0x00006800cfe4a625 */ /* 0x001fe200078e02bc */
[----:B------:R-:W-:Y:S02]  /*57f0*/  FSEL R224, R227, RZ, !P1 ;  /* 0x000000ffe3e07208 */ /* 0x000fe40004800000 */
[C---:B------:R-:W-:Y:S01]  /*5800*/  LEA R246, P1, R223.reuse, c[0x0][0x208], 0x4 ;  /* 0x00008200dff67a11 */ /* 0x040fe200078220ff */
[----:B------:R-:W-:Y:S01]  /*5810*/  FADD.FTZ R226, R226, R225 ;  /* 0x000000e1e2e27221 */ /* 0x000fe20000010000 */
[----:B------:R0:W-:Y:S01]  /*5820*/  @!P2 STG.E [R228.64], R227 ;  /* 0x000000e3e400a986 */ /* 0x0001e2000c101904 */
[C---:B------:R-:W-:Y:S01]  /*5830*/  FADD.FTZ R48, -R224.reuse, R48 ;  /* 0x00000030e0307221 */ /* 0x040fe20000010100 */
[----:B------:R-:W-:Y:S01]  /*5840*/  LEA.HI.X R247, R223, c[0x0][0x20c], RZ, 0x4, P1 ;  /* 0x00008300dff77a11 */ /* 0x000fe200008f24ff */
[----:B------:R-:W-:-:S02]  /*5850*/  FADD.FTZ R49, -R224, R49 ;  /* 0x00000031e0317221 */ /* 0x000fc40000010100 */
[C---:B------:R-:W-:Y:S02]  /*5860*/  FADD.FTZ R50, -R224.reuse, R50 ;  /* 0x00000032e0327221 */ /* 0x040fe40000010100 */
[C---:B------:R-:W-:Y:S02]  /*5870*/  FADD.FTZ R51, -R224.reuse, R51 ;  /* 0x00000033e0337221 */ /* 0x040fe40000010100 */
[C---:B------:R-:W-:Y:S02]  /*5880*/  FADD.FTZ R64, -R224.reuse, R64 ;  /* 0x00000040e0407221 */ /* 0x040fe40000010100 */
[C---:B------:R-:W-:Y:S02]  /*5890*/  FADD.FTZ R65, -R224.reuse, R65 ;  /* 0x00000041e0417221 */ /* 0x040fe40000010100 */
[C---:B0-----:R-:W-:Y:S02]  /*58a0*/  FADD.FTZ R227, -R224.reuse, R106 ;  /* 0x0000006ae0e37221 */ /* 0x041fe40000010100 */
[----:B------:R-:W0:Y:S01]  /*58b0*/  MUFU.RSQ R106, R226 ;  /* 0x000000e2006a7308 */ /* 0x000e220000001400 */
        /* <DEDUP_REMOVED lines=10> */
[C---:B0-----:R-:W-:Y:S02]  /*5960*/  FMUL.FTZ R110, R106.reuse, R48 ;  /* 0x000000306a6e7220 */ /* 0x041fe40000410000 */
[C---:B------:R-:W-:Y:S02]  /*5970*/  FMUL.FTZ R112, R106.reuse, R49 ;  /* 0x000000316a707220 */ /* 0x040fe40000410000 */
[----:B------:R-:W-:-:S02]  /*5980*/  FMUL.FTZ R116, R106, R50 ;  /* 0x000000326a747220 */ /* 0x000fc40000410000 */
[----:B------:R-:W-:Y:S02]  /*5990*/  FMUL.FTZ R120, R106, R51 ;  /* 0x000000336a787220 */ /* 0x000fe40000410000 */
[C---:B------:R-:W-:Y:S02]  /*59a0*/  FADD.FTZ R74, -R224.reuse, R74 ;  /* 0x0000004ae04a7221 */ /* 0x040fe40000010100 */
[C---:B------:R-:W-:Y:S02]  /*59b0*/  FADD.FTZ R75, -R224.reuse, R75 ;  /* 0x0000004be04b7221 */ /* 0x040fe40000010100 */
[C---:B------:R-:W-:Y:S02]  /*59c0*/  FADD.FTZ R72, -R224.reuse, R72 ;  /* 0x00000048e0487221 */ /* 0x040fe40000010100 */
        /* <DEDUP_REMOVED lines=8> */
[----:B------:R-:W-:-:S02]  /*5a50*/  FMUL.FTZ R51, R106, R67 ;  /* 0x000000436a337220 */ /* 0x000fc40000410000 */
[C---:B------:R-:W-:Y:S02]  /*5a60*/  FADD.FTZ R76, -R224.reuse, R76 ;  /* 0x0000004ce04c7221 */ /* 0x040fe40000010100 */
[C---:B------:R-:W-:Y:S02]  /*5a70*/  FADD.FTZ R77, -R224.reuse, R77 ;  /* 0x0000004de04d7221 */ /* 0x040fe40000010100 */
[C---:B------:R-:W-:Y:S02]  /*5a80*/  FADD.FTZ R82, -R224.reuse, R82 ;  /* 0x00000052e0527221 */ /* 0x040fe40000010100 */
[----:B------:R-:W-:Y:S02]  /*5a90*/  FADD.FTZ R83, -R224, R83 ;  /* 0x00000053e0537221 */ /* 0x000fe40000010100 */
[----:B------:R-:W-:-:S04]  /*5aa0*/  @!P2 IMAD.WIDE R248, R207, R188, c[0x0][0x1a8] ;  /* 0x00006a00cff8a625 */ /* 0x000fc800078e02bc */
[C---:B------:R-:W-:Y:S01]  /*5ab0*/  FMUL.FTZ R64, R106.reuse, R68 ;  /* 0x000000446a407220 */ /* 0x040fe20000410000 */
[----:B------:R-:W-:Y:S01]  /*5ac0*/  @!P2 STG.E [R248.64], R106 ;  /* 0x0000006af800a986 */ /* 0x000fe2000c101904 */
        /* <DEDUP_REMOVED lines=8> */
[----:B------:R-:W-:Y:S02]  /*5b50*/  FADD.FTZ R241, -R224, R118 ;  /* 0x00000076e0f17221 */ /* 0x000fe40000010100 */
[----:B------:R-:W-:Y:S02]  /*5b60*/  FFMA.FTZ R71, R202, R120, R133 ;  /* 0x00000078ca477223 */ /* 0x000fe40000010085 */
[----:B------:R-:W-:-:S02]  /*5b70*/  FFMA.FTZ R70, R204, R116, R31 ;  /* 0x00000074cc467223 */ /* 0x000fc4000001001f */
[----:B------:R-:W-:Y:S02]  /*5b80*/  FFMA.FTZ R69, R203, R112, R132 ;  /* 0x00000070cb457223 */ /* 0x000fe40000010084 */
[----:B------:R-:W-:Y:S02]  /*5b90*/  FFMA.FTZ R68, R205, R110, R32 ;  /* 0x0000006ecd447223 */ /* 0x000fe40000010020 */
[C---:B------:R-:W-:Y:S02]  /*5ba0*/  FADD.FTZ R84, -R224.reuse, R84 ;  /* 0x00000054e0547221 */ /* 0x040fe40000010100 */
[----:B------:R-:W-:Y:S01]  /*5bb0*/  FADD.FTZ R229, -R224, R108 ;  /* 0x0000006ce0e57221 */ /* 0x000fe20000010100 */
[----:B------:R0:W-:Y:S01]  /*5bc0*/  STG.E.128 [R246.64], R68 ;  /* 0x00000044f6007986 */ /* 0x0001e2000c101d04 */
        /* <DEDUP_REMOVED lines=9> */
[----:B------:R-:W-:Y:S02]  /*5c60*/  FMUL.FTZ R75, R106, R79 ;  /* 0x0000004f6a4b7220 */ /* 0x000fe40000410000 */
[C---:B------:R-:W-:Y:S02]  /*5c70*/  FADD.FTZ R92, -R224.reuse, R92 ;  /* 0x0000005ce05c7221 */ /* 0x040fe40000010100 */
[C---:B------:R-:W-:Y:S02]  /*5c80*/  FADD.FTZ R93, -R224.reuse, R93 ;  /* 0x0000005de05d7221 */ /* 0x040fe40000010100 */
[C---:B------:R-:W-:Y:S02]  /*5c90*/  FADD.FTZ R94, -R224.reuse, R94 ;  /* 0x0000005ee05e7221 */ /* 0x040fe40000010100 */
[----:B------:R-:W-:-:S02]  /*5ca0*/  FADD.FTZ R95, -R224, R95 ;  /* 0x0000005fe05f7221 */ /* 0x000fc40000010100 */
[----:B------:R-:W-:Y:S02]  /*5cb0*/  FADD.FTZ R239, -R224, R117 ;  /* 0x00000075e0ef7221 */ /* 0x000fe40000010100 */
[C---:B------:R-:W-:Y:S02]  /*5cc0*/  FMUL.FTZ R72, R106.reuse, R76 ;  /* 0x0000004c6a487220 */ /* 0x040fe40000410000 */
[C---:B------:R-:W-:Y:S02]  /*5cd0*/  FMUL.FTZ R77, R106.reuse, R77 ;  /* 0x0000004d6a4d7220 */ /* 0x040fe40000410000 */
[C---:B------:R-:W-:Y:S02]  /*5ce0*/  FMUL.FTZ R78, R106.reuse, R82 ;  /* 0x000000526a4e7220 */ /* 0x040fe40000410000 */
[----:B------:R-:W-:Y:S02]  /*5cf0*/  FMUL.FTZ R79, R106, R83 ;  /* 0x000000536a4f7220 */ /* 0x000fe40000410000 */
[----:B------:R-:W-:-:S02]  /*5d00*/  FADD.FTZ R96, -R224, R96 ;  /* 0x00000060e0607221 */ /* 0x000fc40000010100 */
[C---:B------:R-:W-:Y:S02]  /*5d10*/  FADD.FTZ R97, -R224.reuse, R97 ;  /* 0x00000061e0617221 */ /* 0x040fe40000010100 */
[C---:B------:R-:W-:Y:S02]  /*5d20*/  FADD.FTZ R98, -R224.reuse, R98 ;  /* 0x00000062e0627221 */ /* 0x040fe40000010100 */
[C---:B------:R-:W-:Y:S02]  /*5d30*/  FADD.FTZ R99, -R224.reuse, R99 ;  /* 0x00000063e0637221 */ /* 0x040fe40000010100 */
[C---:B------:R-:W-:Y:S02]  /*5d40*/  FADD.FTZ R243, -R224.reuse, R119 ;  /* 0x00000077e0f37221 */ /* 0x040fe40000010100 */
[----:B------:R-:W-:Y:S02]  /*5d50*/  FADD.FTZ R117, -R224, R121 ;  /* 0x00000079e0757221 */ /* 0x000fe40000010100 */
[----:B------:R-:W-:-:S02]  /*5d60*/  FMUL.FTZ R76, R106, R80 ;  /* 0x000000506a4c7220 */ /* 0x000fc40000410000 */
[C---:B------:R-:W-:Y:S02]  /*5d70*/  FMUL.FTZ R81, R106.reuse, R81 ;  /* 0x000000516a517220 */ /* 0x040fe40000410000 */
[C---:B------:R-:W-:Y:S02]  /*5d80*/  FMUL.FTZ R82, R106.reuse, R86 ;  /* 0x000000566a527220 */ /* 0x040fe40000410000 */
[----:B------:R-:W-:Y:S02]  /*5d90*/  FMUL.FTZ R83, R106, R87 ;  /* 0x000000576a537220 */ /* 0x000fe40000410000 */
[----:B------:R-:W-:-:S04]  /*5da0*/  IMAD.WIDE.U32 R222, R222, R85, c[0x0][0x208] ;  /* 0x00008200dede7625 */ /* 0x000fc800078e0055 */
[----:B------:R-:W-:Y:S02]  /*5db0*/  FFMA.FTZ R51, R198, R51, R135 ;  /* 0x00000033c6337223 */ /* 0x000fe40000010087 */
[----:B------:R-:W-:Y:S02]  /*5dc0*/  FFMA.FTZ R50, R200, R50, R29 ;  /* 0x00000032c8327223 */ /* 0x000fe4000001001d */
[----:B------:R-:W-:Y:S02]  /*5dd0*/  FFMA.FTZ R49, R199, R49, R134 ;  /* 0x00000031c7317223 */ /* 0x000fe40000010086 */
[----:B------:R-:W-:Y:S02]  /*5de0*/  FFMA.FTZ R48, R201, R48, R30 ;  /* 0x00000030c9307223 */ /* 0x000fe4000001001e */
[C---:B------:R-:W-:Y:S02]  /*5df0*/  FADD.FTZ R100, -R224.reuse, R100 ;  /* 0x00000064e0647221 */ /* 0x040fe40000010100 */
[C---:B------:R-:W-:Y:S01]  /*5e00*/  FADD.FTZ R101, -R224.reuse, R101 ;  /* 0x00000065e0657221 */ /* 0x040fe20000010100 */
[----:B------:R1:W-:Y:S01]  /*5e10*/  STG.E.128 [R222.64], R48 ;  /* 0x00000030de007986 */ /* 0x0003e2000c101d04 */
[----:B------:R-:W-:-:S02]  /*5e20*/  FADD.FTZ R102, -R224, R102 ;  /* 0x00000066e0667221 */ /* 0x000fc40000010100 */
[C---:B------:R-:W-:Y:S02]  /*5e30*/  FADD.FTZ R103, -R224.reuse, R103 ;  /* 0x00000067e0677221 */ /* 0x040fe40000010100 */
[C---:B------:R-:W-:Y:S02]  /*5e40*/  FADD.FTZ R119, -R224.reuse, R122 ;  /* 0x0000007ae0777221 */ /* 0x040fe40000010100 */
[----:B------:R-:W-:Y:S02]  /*5e50*/  FADD.FTZ R121, -R224, R123 ;  /* 0x0000007be0797221 */ /* 0x000fe40000010100 */
[C---:B------:R-:W-:Y:S02]  /*5e60*/  FMUL.FTZ R80, R106.reuse, R84 ;  /* 0x000000546a507220 */ /* 0x040fe40000410000 */
[----:B------:R-:W-:Y:S02]  /*5e70*/  FMUL.FTZ R225, R106, R225 ;  /* 0x000000e16ae17220 */ /* 0x000fe40000410000 */
[----:B------:R-:W-:-:S04]  /*5e80*/  IMAD.WIDE.U32 R86, R218, R85, c[0x0][0x208] ;  /* 0x00008200da567625 */ /* 0x000fc800078e0055 */
[----:B------:R-:W-:Y:S02]  /*5e90*/  FFMA.FTZ R67, R194, R67, R137 ;  /* 0x00000043c2437223 */ /* 0x000fe40000010089 */
[----:B------:R-:W-:Y:S02]  /*5ea0*/  FFMA.FTZ R66, R196, R66, R27 ;  /* 0x00000042c4427223 */ /* 0x000fe4000001001b */
[----:B------:R-:W-:Y:S02]  /*5eb0*/  FFMA.FTZ R65, R195, R65, R136 ;  /* 0x00000041c3417223 */ /* 0x000fe40000010088 */
[----:B------:R-:W-:Y:S02]  /*5ec0*/  FFMA.FTZ R64, R197, R64, R28 ;  /* 0x00000040c5407223 */ /* 0x000fe4000001001c */
[C---:B------:R-:W-:Y:S02]  /*5ed0*/  FMUL.FTZ R88, R106.reuse, R88 ;  /* 0x000000586a587220 */ /* 0x040fe40000410000 */
[C---:B------:R-:W-:Y:S01]  /*5ee0*/  FMUL.FTZ R89, R106.reuse, R89 ;  /* 0x000000596a597220 */ /* 0x040fe20000410000 */
[----:B------:R2:W-:Y:S01]  /*5ef0*/  STG.E.128 [R86.64], R64 ;  /* 0x0000004056007986 */ /* 0x0005e2000c101d04 */
[----:B------:R-:W-:-:S02]  /*5f00*/  FMUL.FTZ R90, R106, R90 ;  /* 0x0000005a6a5a7220 */ /* 0x000fc40000410000 */
[----:B------:R-:W-:Y:S02]  /*5f10*/  FMUL.FTZ R91, R106, R91 ;  /* 0x0000005b6a5b7220 */ /* 0x000fe40000410000 */
[----:B------:R-:W-:-:S04]  /*5f20*/  IMAD.WIDE.U32 R122, R221, R85, c[0x0][0x208] ;  /* 0x00008200dd7a7625 */ /* 0x000fc800078e0055 */
[----:B0-----:R-:W-:Y:S02]  /*5f30*/  FFMA.FTZ R71, R190, R118, R139 ;  /* 0x00000076be477223 */ /* 0x001fe4000001008b */
[----:B------:R-:W-:Y:S02]  /*5f40*/  FFMA.FTZ R70, R192, R114, R25 ;  /* 0x00000072c0467223 */ /* 0x000fe40000010019 */
[----:B------:R-:W-:Y:S02]  /*5f50*/  FFMA.FTZ R69, R191, R73, R138 ;  /* 0x00000049bf457223 */ /* 0x000fe4000001008a */
[----:B------:R-:W-:Y:S02]  /*5f60*/  FFMA.FTZ R68, R193, R108, R26 ;  /* 0x0000006cc1447223 */ /* 0x000fe4000001001a */
[C---:B------:R-:W-:Y:S02]  /*5f70*/  FADD.FTZ R104, -R224.reuse, R104 ;  /* 0x00000068e0687221 */ /* 0x040fe40000010100 */
[C---:B------:R-:W-:Y:S01]  /*5f80*/  FADD.FTZ R105, -R224.reuse, R105 ;  /* 0x00000069e0697221 */ /* 0x040fe20000010100 */
[----:B------:R0:W-:Y:S01]  /*5f90*/  STG.E.128 [R122.64], R68 ;  /* 0x000000447a007986 */ /* 0x0001e2000c101d04 */
[----:B------:R-:W-:-:S02]  /*5fa0*/  FADD.FTZ R107, -R224, R107 ;  /* 0x0000006be06b7221 */ /* 0x000fc40000010100 */
[C---:B------:R-:W-:Y:S02]  /*5fb0*/  FMUL.FTZ R92, R106.reuse, R92 ;  /* 0x0000005c6a5c7220 */ /* 0x040fe40000410000 */
        /* <DEDUP_REMOVED lines=9> */
[----:B------:R-:W-:Y:S01]  /*6050*/  FADD.FTZ R111, -R224, R111 ;  /* 0x0000006fe06f7221 */ /* 0x000fe20000010100 */
[----:B------:R3:W-:Y:S01]  /*6060*/  STG.E.128 [R220.64], R72 ;  /* 0x00000048dc007986 */ /* 0x0007e2000c101d04 */
        /* <DEDUP_REMOVED lines=21> */
[----:B------:R-:W-:-:S03]  /*61c0*/  IMAD.WIDE.U32 R248, R213, R85, c[0x0][0x208] ;  /* 0x00008200d5f87625 */ /* 0x000fc600078e0055 */
[----:B------:R-:W-:Y:S01]  /*61d0*/  STG.E.128 [R246.64], R80 ;  /* 0x00000050f6007986 */ /* 0x000fe2000c101d04 */
[----:B-1----:R-:W-:Y:S02]  /*61e0*/  FFMA.FTZ R51, R170, R91, R147 ;  /* 0x0000005baa337223 */ /* 0x002fe40000010093 */
        /* <DEDUP_REMOVED lines=9> */
[----:B--2---:R-:W-:Y:S02]  /*6280*/  FFMA.FTZ R67, R172, R95, R149 ;  /* 0x0000005fac437223 */ /* 0x004fe40000010095 */
        /* <DEDUP_REMOVED lines=19> */
[----:B---3--:R-:W-:Y:S02]  /*63c0*/  FFMA.FTZ R75, R176, R103, R153 ;  /* 0x00000067b04b7223 */ /* 0x008fe40000010099 */
[----:B------:R-:W-:Y:S02]  /*63d0*/  FFMA.FTZ R74, R46, R102, R11 ;  /* 0x000000662e4a7223 */ /* 0x000fe4000001000b */
[----:B------:R-:W-:Y:S02]  /*63e0*/  FFMA.FTZ R73, R177, R101, R152 ;  /* 0x00000065b1497223 */ /* 0x000fe40000010098 */
[----:B------:R-:W-:Y:S02]  /*63f0*/  FFMA.FTZ R72, R43, R100, R12 ;  /* 0x000000642b487223 */ /* 0x000fe4000001000c */
[C---:B------:R-:W-:Y:S02]  /*6400*/  FMUL.FTZ R237, R106.reuse, R237 ;  /* 0x000000ed6aed7220 */ /* 0x040fe40000410000 */
[C---:B------:R-:W-:Y:S01]  /*6410*/  FMUL.FTZ R239, R106.reuse, R239 ;  /* 0x000000ef6aef7220 */ /* 0x040fe20000410000 */
[----:B------:R3:W-:Y:S01]  /*6420*/  STG.E.128 [R214.64], R72 ;  /* 0x00000048d6007986 */ /* 0x0007e2000c101d04 */
[----:B------:R-:W-:-:S02]  /*6430*/  FMUL.FTZ R241, R106, R241 ;  /* 0x000000f16af17220 */ /* 0x000fc40000410000 */
[C---:B------:R-:W-:Y:S02]  /*6440*/  FMUL.FTZ R243, R106.reuse, R243 ;  /* 0x000000f36af37220 */ /* 0x040fe40000410000 */
[C---:B------:R-:W-:Y:S02]  /*6450*/  FMUL.FTZ R245, R106.reuse, R245 ;  /* 0x000000f56af57220 */ /* 0x040fe40000410000 */
[C---:B------:R-:W-:Y:S02]  /*6460*/  FMUL.FTZ R117, R106.reuse, R117 ;  /* 0x000000756a757220 */ /* 0x040fe40000410000 */
[C---:B------:R-:W-:Y:S02]  /*6470*/  FMUL.FTZ R119, R106.reuse, R119 ;  /* 0x000000776a777220 */ /* 0x040fe40000410000 */
[----:B------:R-:W-:Y:S02]  /*6480*/  FMUL.FTZ R121, R106, R121 ;  /* 0x000000796a797220 */ /* 0x000fe40000410000 */
[----:B------:R-:W-:-:S04]  /*6490*/  IMAD.WIDE.U32 R212, R212, R85, c[0x0][0x208] ;  /* 0x00008200d4d47625 */ /* 0x000fc800078e0055 */
[----:B----4-:R-:W-:Y:S02]  /*64a0*/  FFMA.FTZ R79, R178, R107, R155 ;  /* 0x0000006bb24f7223 */ /* 0x010fe4000001009b */
[----:B------:R-:W-:Y:S02]  /*64b0*/  FFMA.FTZ R78, R124, R227, R9 ;  /* 0x000000e37c4e7223 */ /* 0x000fe40000010009 */
[----:B------:R-:W-:Y:S02]  /*64c0*/  FFMA.FTZ R77, R179, R105, R154 ;  /* 0x00000069b34d7223 */ /* 0x000fe4000001009a */
[----:B------:R-:W-:Y:S02]  /*64d0*/  FFMA.FTZ R76, R45, R104, R10 ;  /* 0x000000682d4c7223 */ /* 0x000fe4000001000a */
[----:B------:R-:W-:-:S03]  /*64e0*/  IMAD.WIDE.U32 R86, R211, R85, c[0x0][0x208] ;  /* 0x00008200d3567625 */ /* 0x000fc600078e0055 */
[----:B------:R4:W-:Y:S01]  /*64f0*/  STG.E.128 [R212.64], R76 ;  /* 0x0000004cd4007986 */ /* 0x0009e2000c101d04 */
[----:B-1----:R-:W-:Y:S02]  /*6500*/  FFMA.FTZ R51, R180, R111, R157 ;  /* 0x0000006fb4337223 */ /* 0x002fe4000001009d */
[----:B------:R-:W-:Y:S02]  /*6510*/  FFMA.FTZ R50, R126, R231, R7 ;  /* 0x000000e77e327223 */ /* 0x000fe40000010007 */
[----:B------:R-:W-:Y:S02]  /*6520*/  FFMA.FTZ R49, R181, R109, R156 ;  /* 0x0000006db5317223 */ /* 0x000fe4000001009c */
[----:B------:R-:W-:Y:S02]  /*6530*/  FFMA.FTZ R48, R47, R229, R8 ;  /* 0x000000e52f307223 */ /* 0x000fe40000010008 */
[----:B------:R-:W-:-:S03]  /*6540*/  IMAD.WIDE.U32 R210, R210, R85, c[0x0][0x208] ;  /* 0x00008200d2d27625 */ /* 0x000fc600078e0055 */
[----:B------:R4:W-:Y:S01]  /*6550*/  STG.E.128 [R86.64], R48 ;  /* 0x0000003056007986 */ /* 0x0009e2000c101d04 */
[----:B--2---:R-:W-:Y:S02]  /*6560*/  FFMA.FTZ R67, R182, R115, R159 ;  /* 0x00000073b6437223 */ /* 0x004fe4000001009f */
[----:B------:R-:W-:Y:S02]  /*6570*/  FFMA.FTZ R66, R128, R235, R5 ;  /* 0x000000eb80427223 */ /* 0x000fe40000010005 */
[----:B------:R-:W-:Y:S02]  /*6580*/  FFMA.FTZ R65, R183, R113, R158 ;  /* 0x00000071b7417223 */ /* 0x000fe4000001009e */
[----:B------:R-:W-:Y:S02]  /*6590*/  FFMA.FTZ R64, R125, R233, R6 ;  /* 0x000000e97d407223 */ /* 0x000fe40000010006 */
[----:B------:R-:W-:-:S03]  /*65a0*/  IMAD.WIDE.U32 R88, R209, R85, c[0x0][0x208] ;  /* 0x00008200d1587625 */ /* 0x000fc600078e0055 */
[----:B------:R4:W-:Y:S01]  /*65b0*/  STG.E.128 [R210.64], R64 ;  /* 0x00000040d2007986 */ /* 0x0009e2000c101d04 */
[----:B0-----:R-:W-:Y:S02]  /*65c0*/  FFMA.FTZ R71, R184, R243, R161 ;  /* 0x000000f3b8477223 */ /* 0x001fe400000100a1 */
[----:B------:R-:W-:Y:S02]  /*65d0*/  FFMA.FTZ R70, R130, R241, R3 ;  /* 0x000000f182467223 */ /* 0x000fe40000010003 */
[----:B------:R-:W-:Y:S02]  /*65e0*/  FFMA.FTZ R69, R185, R239, R160 ;  /* 0x000000efb9457223 */ /* 0x000fe400000100a0 */
[----:B------:R-:W-:Y:S02]  /*65f0*/  FFMA.FTZ R68, R127, R237, R4 ;  /* 0x000000ed7f447223 */ /* 0x000fe40000010004 */
[----:B------:R-:W-:-:S03]  /*6600*/  IMAD.WIDE.U32 R208, R208, R85, c[0x0][0x208] ;  /* 0x00008200d0d07625 */ /* 0x000fc600078e0055 */
[----:B------:R4:W-:Y:S01]  /*6610*/  STG.E.128 [R88.64], R68 ;  /* 0x0000004458007986 */ /* 0x0009e2000c101d04 */
[----:B---3--:R-:W-:Y:S02]  /*6620*/  FFMA.FTZ R75, R186, R121, R163 ;  /* 0x00000079ba4b7223 */ /* 0x008fe400000100a3 */
[----:B------:R-:W-:Y:S02]  /*6630*/  FFMA.FTZ R74, R131, R119, R0 ;  /* 0x00000077834a7223 */ /* 0x000fe40000010000 */
[----:B------:R-:W-:Y:S02]  /*6640*/  FFMA.FTZ R73, R187, R117, R162 ;  /* 0x00000075bb497223 */ /* 0x000fe400000100a2 */
[----:B------:R-:W-:Y:S02]  /*6650*/  FFMA.FTZ R72, R129, R245, R2 ;  /* 0x000000f581487223 */ /* 0x000fe40000010002 */
[----:B------:R-:W-:-:S03]  /*6660*/  IMAD R207, R188, c[0x0][0x160], R207 ;  /* 0x00005800bccf7a24 */ /* 0x000fc600078e02cf */
[----:B------:R4:W-:Y:S02]  /*6670*/  STG.E.128 [R208.64], R72 ;  /* 0x00000048d0007986 */ /* 0x0009e4000c101d04 */
[----:B------:R-:W-:-:S13]  /*6680*/  ISETP.GE.AND P1, PT, R207, c[0x0][0x164], PT ;  /* 0x00005900cf007a0c */ /* 0x000fda0003f26270 */
[----:B----45:R-:W-:Y:S01]  /*6690*/  @P1 CALL.REL.NOINC `(.L_x_42405) ;  /* 0x0000001000001944 */ /* 0x030fe20003c00000 */
[----:B------:R-:W-:Y:S05]  /*66a0*/  BRA `(.L_x_42406) ;  /* 0xffffad8000007947 */ /* 0x000fea000383ffff */
.L_x_42405:
[----:B------:R-:W-:Y:S05]  /*66b0*/  EXIT ;  /* 0x000000000000794d */ /* 0x000fea0003800000 */
.L_x_42403:
[----:B0-----:R-:W-:Y:S01]  /*66c0*/  HFMA2.MMA R229, -RZ, RZ, 0, 5.9604644775390625e-08 ;  /* 0x00000001ffe57435 */ /* 0x001fe200000001ff */
[----:B------:R-:W-:Y:S02]  /*66d0*/  MOV R188, 0x1f ;  /* 0x0000001f00bc7802 */ /* 0x000fe40000000f00 */
[----:B------:R-:W-:Y:S02]  /*66e0*/  MOV R231, 0xffffffff ;  /* 0xffffffff00e77802 */ /* 0x000fe40000000f00 */
[----:B------:R-:W-:Y:S02]  /*66f0*/  MOV R224, 0x6710 ;  /* 0x0000671000e07802 */ /* 0x000fe40000000f00 */
[----:B-----5:R-:W-:Y:S05]  /*6700*/  CALL.REL.NOINC `($__internal_67_$__cuda_sm70_shflsync_bfly_p) ;  /* 0x00000b9000007944 */ /* 0x020fea0003c00000 */
[----:B01----:R-:W-:Y:S05]  /*6710*/  BRA `(.L_x_42407) ;  /* 0xffffe71000007947 */ /* 0x003fea000383ffff */
.L_x_42404:
[----:B------:R-:W-:Y:S01]  /*6720*/  HFMA2.MMA R229, -RZ, RZ, 0, 1.1920928955078125e-07 ;  /* 0x00000002ffe57435 */ /* 0x000fe200000001ff */
[----:B------:R-:W-:Y:S02]  /*6730*/  MOV R188, 0x1f ;  /* 0x0000001f00bc7802 */ /* 0x000fe40000000f00 */
[----:B------:R-:W-:Y:S02]  /*6740*/  MOV R231, 0xffffffff ;  /* 0xffffffff00e77802 */ /* 0x000fe40000000f00 */
[----:B------:R-:W-:-:S02]  /*6750*/  MOV R224, 0x6770 ;  /* 0x0000677000e07802 */ /* 0x000fc40000000f00 */
[----:B-----5:R-:W-:Y:S05]  /*6760*/  CALL.REL.NOINC `($__internal_67_$__cuda_sm70_shflsync_bfly_p) ;  /* 0x00000b3000007944 */ /* 0x020fea0003c00000 */
[----:B0-----:R-:W-:Y:S01]  /*6770*/  HFMA2.MMA R229, -RZ, RZ, 0, 2.384185791015625e-07 ;  /* 0x00000004ffe57435 */ /* 0x001fe200000001ff */
[----:B-1----:R-:W-:Y:S01]  /*6780*/  FADD.FTZ R228, R228, R188 ;  /* 0x000000bce4e47221 */ /* 0x002fe20000010000 */
[----:B------:R-:W-:-:S02]  /*6790*/  MOV R188, 0x1f ;  /* 0x0000001f00bc7802 */ /* 0x000fc40000000f00 */
[----:B------:R-:W-:Y:S02]  /*67a0*/  MOV R231, 0xffffffff ;  /* 0xffffffff00e77802 */ /* 0x000fe40000000f00 */
[----:B------:R-:W-:Y:S02]  /*67b0*/  MOV R224, 0x67d0 ;  /* 0x000067d000e07802 */ /* 0x000fe40000000f00 */
[----:B------:R-:W-:Y:S05]  /*67c0*/  CALL.REL.NOINC `($__internal_67_$__cuda_sm70_shflsync_bfly_p) ;  /* 0x00000ad000007944 */ /* 0x000fea0003c00000 */
[----:B0-----:R-:W-:Y:S01]  /*67d0*/  HFMA2.MMA R229, -RZ, RZ, 0, 4.76837158203125e-07 ;  /* 0x00000008ffe57435 */ /* 0x001fe200000001ff */
[----:B-1----:R-:W-:Y:S01]  /*67e0*/  FADD.FTZ R228, R228, R188 ;  /* 0x000000bce4e47221 */ /* 0x002fe20000010000 */
[----:B------:R-:W-:Y:S02]  /*67f0*/  MOV R188, 0x1f ;  /* 0x0000001f00bc7802 */ /* 0x000fe40000000f00 */
[----:B------:R-:W-:Y:S02]  /*6800*/  MOV R231, 0xffffffff ;  /* 0xffffffff00e77802 */ /* 0x000fe40000000f00 */
[----:B------:R-:W-:Y:S02]  /*6810*/  MOV R224, 0x6830 ;  /* 0x0000683000e07802 */ /* 0x000fe40000000f00 */
[----:B------:R-:W-:Y:S05]  /*6820*/  CALL.REL.NOINC `($__internal_67_$__cuda_sm70_shflsync_bfly_p) ;  /* 0x00000a7000007944 */ /* 0x000fea0003c00000 */
[----:B0-----:R-:W-:Y:S01]  /*6830*/  HFMA2.MMA R229, -RZ, RZ, 0, 9.5367431640625e-07 ;  /* 0x00000010ffe57435 */ /* 0x001fe200000001ff */
[----:B-1----:R-:W-:Y:S01]  /*6840*/  FADD.FTZ R228, R228, R188 ;  /* 0x000000bce4e47221 */ /* 0x002fe20000010000 */
[----:B------:R-:W-:-:S02]  /*6850*/  MOV R188, 0x1f ;  /* 0x0000001f00bc7802 */ /* 0x000fc40000000f00 */
[----:B------:R-:W-:Y:S02]  /*6860*/  MOV R231, 0xffffffff ;  /* 0xffffffff00e77802 */ /* 0x000fe40000000f00 */
[----:B------:R-:W-:Y:S02]  /*6870*/  MOV R224, 0x6890 ;  /* 0x0000689000e07802 */ /* 0x000fe40000000f00 */
[----:B------:R-:W-:Y:S05]  /*6880*/  CALL.REL.NOINC `($__internal_67_$__cuda_sm70_shflsync_bfly_p) ;  /* 0x00000a1000007944 */ /* 0x000fea0003c00000 */
        /* <DEDUP_REMOVED lines=131> */
[----:B------:R-:W-:-:S03]  /*70c0*/  HFMA2.MMA R229, -RZ, RZ, 0, 5.9604644775390625e-08 ;  /* 0x00000001ffe57435 */ /* 0x000fc600000001ff */
[----:B------:R-:W-:Y:S01]  /*70d0*/  FFMA.FTZ R228, R225, R225, R188 ;  /* 0x000000e1e1e47223 */ /* 0x000fe200000100bc */
[----:B------:R-:W-:Y:S02]  /*70e0*/  MOV R188, 0x1f ;  /* 0x0000001f00bc7802 */ /* 0x000fe40000000f00 */
[----:B------:R-:W-:Y:S05]  /*70f0*/  CALL.REL.NOINC `($__internal_67_$__cuda_sm70_shflsync_bfly_p) ;  /* 0x000001a000007944 */ /* 0x000fea0003c00000 */
[----:B0-----:R-:W-:Y:S01]  /*7100*/  HFMA2.MMA R229, -RZ, RZ, 0, 1.1920928955078125e-07 ;  /* 0x00000002ffe57435 */ /* 0x001fe200000001ff */
[----:B-1----:R-:W-:Y:S01]  /*7110*/  FADD.FTZ R228, R228, R188 ;  /* 0x000000bce4e47221 */ /* 0x002fe20000010000 */
[----:B------:R-:W-:Y:S02]  /*7120*/  MOV R188, 0x1f ;  /* 0x0000001f00bc7802 */ /* 0x000fe40000000f00 */
[----:B------:R-:W-:Y:S02]  /*7130*/  MOV R231, 0xffffffff ;  /* 0xffffffff00e77802 */ /* 0x000fe40000000f00 */
[----:B------:R-:W-:Y:S02]  /*7140*/  MOV R224, 0x7160 ;  /* 0x0000716000e07802 */ /* 0x000fe40000000f00 */
[----:B------:R-:W-:Y:S05]  /*7150*/  CALL.REL.NOINC `($__internal_67_$__cuda_sm70_shflsync_bfly_p) ;  /* 0x0000014000007944 */ /* 0x000fea0003c00000 */
[----:B0-----:R-:W-:Y:S01]  /*7160*/  HFMA2.MMA R229, -RZ, RZ, 0, 2.384185791015625e-07 ;  /* 0x00000004ffe57435 */ /* 0x001fe200000001ff */
[----:B-1----:R-:W-:Y:S01]  /*7170*/  FADD.FTZ R228, R228, R188 ;  /* 0x000000bce4e47221 */ /* 0x002fe20000010000 */
[----:B------:R-:W-:Y:S02]  /*7180*/  MOV R188, 0x1f ;  /* 0x0000001f00bc7802 */ /* 0x000fe40000000f00 */
[----:B------:R-:W-:-:S02]  /*7190*/  MOV R231, 0xffffffff ;  /* 0xffffffff00e77802 */ /* 0x000fc40000000f00 */
        /* <DEDUP_REMOVED lines=10> */
[----:B------:R-:W-:Y:S02]  /*7240*/  MOV R188, 0x1f ;  /* 0x0000001f00bc7802 */ /* 0x000fe40000000f00 */
[----:B------:R-:W-:-:S02]  /*7250*/  MOV R231, 0xffffffff ;  /* 0xffffffff00e77802 */ /* 0x000fc40000000f00 */
[----:B------:R-:W-:Y:S02]  /*7260*/  MOV R224, 0x7280 ;  /* 0x0000728000e07802 */ /* 0x000fe40000000f00 */
[----:B------:R-:W-:Y:S05]  /*7270*/  CALL.REL.NOINC `($__internal_67_$__cuda_sm70_shflsync_bfly_p) ;  /* 0x0000002000007944 */ /* 0x000fea0003c00000 */
[----:B01----:R-:W-:Y:S01]  /*7280*/  MOV R231, R188 ;  /* 0x000000bc00e77202 */ /* 0x003fe20000000f00 */
[----:B------:R-:W-:Y:S05]  /*7290*/  BRA `(.L_x_42408) ;  /* 0xffffe4d000007947 */ /* 0x000fea000383ffff */
        .weak           $__internal_67_$__cuda_sm70_shflsync_bfly_p
        .type           $__internal_67_$__cuda_sm70_shflsync_bfly_p,@function
        .size           $__internal_67_$__cuda_sm70_shflsync_bfly_p,(.L_x_52485 - $__internal_67_$__cuda_sm70_shflsync_bfly_p)
$__internal_67_$__cuda_sm70_shflsync_bfly_p:
[----:B------:R-:W-:Y:S01]  /*72a0*/  HFMA2.MMA R225, -RZ, RZ, 0, 0 ;  /* 0x00000000ffe17435 */ /* 0x000fe200000001ff */
[----:B------:R-:W-:Y:S04]  /*72b0*/  WARPSYNC R231 ;  /* 0x000000e700007348 */ /* 0x000fe80003800000 */
[----:B------:R0:W1:Y:S01]  /*72c0*/  SHFL.BFLY PT, R188, R228, R229, R188 ;  /* 0x0c0000e5e4bc7389 */ /* 0x00006200000e00bc */
[----:B------:R-:W-:Y:S05]  /*72d0*/  RET.REL.NODEC R224 `(_ZN10layer_norm31ln_parallel_residual_fwd_kernelINS_13Kernel_traitsI6__halfffffjLj2048ELj1ELj4ELj1ELj16ENS_18Kernel_traits_baseILj2048ES2_ffffjLj128EEEEELb0ELb1ELb1EEEvNS_9FwdParamsE) ;  /* 0xffff8d20e0007950 */ /* 0x000fea0003c3ffff */
.L_x_42409:
        /* <DEDUP_REMOVED lines=10> */
.L_x_52485:


//--------------------- .text._ZN10layer_norm31ln_parallel_residual_fwd_kernelINS_13Kernel_traitsI6__halfffffjLj2048ELj1ELj4ELj1ELj16ENS_18Kernel_traits_baseILj2048ES2_ffffjLj128EEEEELb1ELb0ELb0EEEvNS_9FwdParamsE --------------------------
	.section	.text._ZN10layer_norm31ln_parallel_residual_fwd_kernelINS_13Kernel_traitsI6__halfffffjLj2048ELj1ELj4ELj1ELj16ENS_18Kernel_traits_baseILj2048ES2_ffffjLj128EEEEELb1ELb0ELb0EEEvNS_9FwdParamsE,"ax",@progbits
	.sectioninfo	@"SHI_REGISTERS=255"
	.align	128
        .global         _ZN10layer_norm31ln_parallel_residual_fwd_kernelINS_13Kernel_traitsI6__halfffffjLj2048ELj1ELj4ELj1ELj16ENS_18Kernel_traits_baseILj2048ES2_ffffjLj128EEEEELb1ELb0ELb0EEEvNS_9FwdParamsE
        .type           _ZN10layer_norm31ln_parallel_residual_fwd_kernelINS_13Kernel_traitsI6__halfffffjLj2048ELj1ELj4ELj1ELj16ENS_18Kernel_traits_baseILj2048ES2_ffffjLj128EEEEELb1ELb0ELb0EEEvNS_9FwdParamsE,@function
        .size           _ZN10layer_norm31ln_parallel_residual_fwd_kernelINS_13Kernel_traitsI6__halfffffjLj2048ELj1ELj4ELj1ELj16ENS_18Kernel_traits_baseILj2048ES2_ffffjLj128EEEEELb1ELb0ELb0EEEvNS_9FwdParamsE,(.L_x_52486 - _ZN10layer_norm31ln_parallel_residual_fwd_kernelINS_13Kernel_traitsI6__halfffffjLj2048ELj1ELj4ELj1ELj16ENS_18Kernel_traits_baseILj2048ES2_ffffjLj128EEEEELb1ELb0ELb0EEEvNS_9FwdParamsE)
        .other          _ZN10layer_norm31ln_parallel_residual_fwd_kernelINS_13Kernel_traitsI6__halfffffjLj2048ELj1ELj4ELj1ELj16ENS_18Kernel_traits_baseILj2048ES2_ffffjLj128EEEEELb1ELb0ELb0EEEvNS_9FwdParamsE,@"STO_CUDA_ENTRY STV_DEFAULT"
_ZN10layer_norm31ln_parallel_residual_fwd_kernelINS_13Kernel_traitsI6__halfffffjLj2048ELj1ELj4ELj1ELj16ENS_18Kernel_traits_baseILj2048ES2_ffffjLj128EEEEELb1ELb0ELb0EEEvNS_9FwdParamsE:
.text._ZN10layer_norm31ln_parallel_residual_fwd_kernelINS_13Kernel_traitsI6__halfffffjLj2048ELj1ELj4ELj1ELj16ENS_18Kernel_traits_baseILj2048ES2_ffffjLj128EEEEELb1ELb0ELb0EEEvNS_9FwdParamsE:
        /* <DEDUP_REMOVED lines=16> */
[----:B------:R-:W0:Y:S04]  /*0100*/  S2R R32, SR_TID.X ;  /* 0x0000000000207919 */ /* 0x000e280000002100 */
        /* <DEDUP_REMOVED lines=19> */
[----:B------:R-:W-:-:S02]  /*0240*/  UIADD3 UR13, UR4, -0x255992d5, URZ ;  /* 0xdaa66d2b040d7890 */ /* 0x000fc4000fffe03f */
[----:B------:R-:W-:Y:S01]  /*0250*/  IMAD.WIDE.U32 R8, R8, -0x326172a9, RZ ;  /* 0xcd9e8d5708087825 */ /* 0x000fe200078e00ff */
[----:B------:R-:W-:Y:S01]  /*0260*/  LOP3.LUT R7, R3, UR10, R4, 0x96, !PT ;  /* 0x0000000a03077c12 */ /* 0x000fe2000f8e9604 */
[----:B------:R-:W-:Y:S02]  /*0270*/  UIADD3 UR14, UR5, 0x32370b8f, URZ ;  /* 0x32370b8f050e7890 */ /* 0x000fe4000fffe03f */
[----:B------:R-:W-:Y:S01]  /*0280*/  UIADD3 UR15, UR4, 0x78dde6e4, URZ ;  /* 0x78dde6e4040f7890 */ /* 0x000fe2000fffe03f */
[----:B------:R-:W-:Y:S01]  /*0290*/  LOP3.LUT R4, R9, UR9, R6, 0x96, !PT ;  /* 0x0000000909047c12 */ /* 0x000fe2000f8e9606 */
[----:B------:R-:W-:Y:S01]  /*02a0*/  IMAD.MOV.U32 R9, RZ, RZ, c[0x0][0x168] ;  /* 0x00005a00ff097624 */ /* 0x000fe200078e00ff */
[----:B------:R-:W-:Y:S01]  /*02b0*/  UIADD3 UR16, UR5, -0x126145ec, URZ ;  /* 0xed9eba1405107890 */ /* 0x000fe2000fffe03f */
[----:B------:R-:W-:Y:S01]  /*02c0*/  IMAD.WIDE.U32 R6, R7, -0x326172a9, RZ ;  /* 0xcd9e8d5707067825 */ /* 0x000fe200078e00ff */
[----:B------:R-:W-:Y:S02]  /*02d0*/  UIADD3 UR17, UR4, 0x1715609d, URZ ;  /* 0x1715609d04117890 */ /* 0x000fe4000fffe03f */
[----:B------:R-:W-:Y:S01]  /*02e0*/  SHF.R.S32.HI R9, RZ, 0x1f, R9 ;  /* 0x0000001fff097819 */ /* 0x000fe20000011409 */
[----:B------:R-:W-:Y:S01]  /*02f0*/  IMAD.WIDE.U32 R4, R4, -0x2daee0ad, RZ ;  /* 0xd2511f5304047825 */ /* 0x000fe200078e00ff */
[----:B------:R-:W-:Y:S01]  /*0300*/  LOP3.LUT R3, R7, UR11, R8, 0x96, !PT ;  /* 0x0000000b07037c12 */ /* 0x000fe2000f8e9608 */
[----:B------:R-:W-:Y:S01]  /*0310*/  UIADD3 UR18, UR5, -0x56f99767, URZ ;  /* 0xa906689905127890 */ /* 0x000fe2000fffe03f */
[----:B------:R-:W-:Y:S01]  /*0320*/  LEA.HI R41, R9, c[0x0][0x168], RZ, 0x2 ;  /* 0x00005a0009297a11 */ /* 0x000fe200078f10ff */
[----:B------:R-:W-:Y:S01]  /*0330*/  UIADD3 UR19, UR4, -0x4ab325aa, URZ ;  /* 0xb54cda5604137890 */ /* 0x000fe2000fffe03f */
[----:B------:R-:W-:Y:S01]  /*0340*/  LOP3.LUT R8, R5, UR12, R2, 0x96, !PT ;  /* 0x0000000c05087c12 */ /* 0x000fe2000f8e9602 */
[----:B------:R-:W-:Y:S01]  /*0350*/  IMAD.WIDE.U32 R2, R3, -0x2daee0ad, RZ ;  /* 0xd2511f5303027825 */ /* 0x000fe200078e00ff */
[----:B------:R-:W-:Y:S01]  /*0360*/  LEA.HI.SX32 R41, R41, R10, 0x1e ;  /* 0x0000000a29297211 */ /* 0x000fe200078ff2ff */
[----:B------:R-:W-:-:S02]  /*0370*/  UIADD3 UR20, UR5, 0x646e171e, URZ ;  /* 0x646e171e05147890 */ /* 0x000fc4000fffe03f */
[----:B------:R-:W-:Y:S01]  /*0380*/  IMAD.WIDE.U32 R8, R8, -0x326172a9, RZ ;  /* 0xcd9e8d5708087825 */ /* 0x000fe200078e00ff */
[C---:B------:R-:W-:Y:S01]  /*0390*/  LOP3.LUT P2, RZ, R41.reuse, 0xffffffe0, RZ, 0xc0, !PT ;  /* 0xffffffe029ff7812 */ /* 0x040fe2000784c0ff */
[----:B------:R-:W-:Y:S01]  /*03a0*/  UIADD3 UR21, UR4, 0x5384540f, URZ ;  /* 0x5384540f04157890 */ /* 0x000fe2000fffe03f */
[C---:B------:R-:W-:Y:S01]  /*03b0*/  ISETP.GE.U32.AND P5, PT, R41.reuse, 0x40, PT ;  /* 0x000000402900780c */ /* 0x040fe20003fa6070 */
[----:B------:R-:W-:Y:S01]  /*03c0*/  UIADD3 UR22, UR5, 0x1fd5c5a3, URZ ;  /* 0x1fd5c5a305167890 */ /* 0x000fe2000fffe03f */
[C---:B------:R-:W-:Y:S02]  /*03d0*/  ISETP.GE.U32.AND P4, PT, R41.reuse, 0x60, PT ;  /* 0x000000602900780c */ /* 0x040fe40003f86070 */
[----:B------:R-:W-:Y:S02]  /*03e0*/  ISETP.GE.U32.AND P3, PT, R41, 0x80, PT ;  /* 0x000000802900780c */ /* 0x000fe40003f66070 */
[----:B------:R-:W-:Y:S02]  /*03f0*/  LOP3.LUT R20, R3, UR14, R4, 0x96, !PT ;  /* 0x0000000e03147c12 */ /* 0x000fe4000f8e9604 */
[----:B------:R-:W-:-:S03]  /*0400*/  LOP3.LUT R18, R9, UR13, R6, 0x96, !PT ;  /* 0x0000000d09127c12 */ /* 0x000fc6000f8e9606 */
[----:B------:R-:W-:Y:S01]  /*0410*/  @P2 LOP3.LUT R40, R40, 0x200, RZ, 0xfc, !PT ;  /* 0x0000020028282812 */ /* 0x000fe200078efcff */
[----:B------:R-:W-:-:S03]  /*0420*/  IMAD.WIDE.U32 R20, R20, -0x326172a9, RZ ;  /* 0xcd9e8d5714147825 */ /* 0x000fc600078e00ff */
[----:B------:R-:W-:Y:S01]  /*0430*/  LOP3.LUT R40, R40, 0xfeffffff, RZ, 0xc0, !PT ;  /* 0xfeffffff28287812 */ /* 0x000fe200078ec0ff */
        /* <DEDUP_REMOVED lines=11> */
[----:B------:R-:W-:Y:S01]  /*04f0*/  ISETP.NE.U32.AND P1, PT, RZ, c[0x0][0x220], PT ;  /* 0x00008800ff007a0c */ /* 0x000fe20003f25070 */
[----:B------:R-:W-:Y:S01]  /*0500*/  IMAD.MOV.U32 R3, RZ, RZ, 0x8 ;  /* 0x00000008ff037424 */ /* 0x000fe200078e00ff */
[----:B------:R-:W-:Y:S02]  /*0510*/  ISETP.NE.AND.EX P0, PT, RZ, c[0x0][0x21c], PT, P0 ;  /* 0x00008700ff007a0c */ /* 0x000fe40003f05300 */
[----:B------:R-:W-:Y:S02]  /*0520*/  ISETP.NE.AND.EX P1, PT, RZ, c[0x0][0x224], PT, P1 ;  /* 0x00008900ff007a0c */ /* 0x000fe40003f25310 */
[----:B------:R-:W-:-:S09]  /*0530*/  SHF.L.U64.HI R5, R0, 0x3, RZ ;  /* 0x0000000300057819 */ /* 0x000fd200000102ff */
[----:B------:R-:W-:-:S04]  /*0540*/  @P0 LEA R6, P2, R0, c[0x0][0x218], 0x3 ;  /* 0x0000860000060a11 */ /* 0x000fc800078418ff */
[----:B------:R-:W-:Y:S02]  /*0550*/  @P0 LEA.HI.X R7, R0, c[0x0][0x21c], RZ, 0x3, P2 ;  /* 0x0000870000070a11 */ /* 0x000fe400010f1cff */
[----:B------:R-:W-:Y:S01]  /*0560*/  @P1 IADD3 R8, P2, R4, c[0x0][0x220], RZ ;  /* 0x0000880004081a10 */ /* 0x000fe20007f5e0ff */
[----:B------:R-:W-:Y:S02]  /*0570*/  IMAD.WIDE.U32 R2, R0, R3, c[0x0][0x1b0] ;  /* 0x00006c0000027625 */ /* 0x000fe400078e0003 */
[----:B------:R0:W5:Y:S01]  /*0580*/  @P0 LDG.E.64 R154, [R6.64] ;  /* 0x00000006069a0981 */ /* 0x000162000c1e1b00 */
[C---:B------:R-:W-:Y:S02]  /*0590*/  @P1 IADD3.X R9, R5.reuse, c[0x0][0x224], RZ, P2, !PT ;  /* 0x0000890005091a10 */ /* 0x040fe400017fe4ff */
        /* <DEDUP_REMOVED lines=8> */
.L_x_42411:
[----:B0-----:R-:W-:Y:S05]  /*0620*/  BSYNC B0 ;  /* 0x0000000000007941 */ /* 0x001fea0003800000 */
.L_x_42410:
[----:B------:R-:W-:Y:S01]  /*0630*/  BSSY B0, `(.L_x_42412) ;  /* 0x0000017000007945 */ /* 0x000fe20003800000 */
[----:B------:R-:W-:Y:S05]  /*0640*/  @!P5 BRA `(.L_x_42413) ;  /* 0x000001500000d947 */ /* 0x000fea0003800000 */
[----:B------:R-:W-:Y:S01]  /*0650*/  ISETP.NE.U32.AND P0, PT, RZ, c[0x0][0x218], PT ;  /* 0x00008600ff007a0c */ /* 0x000fe20003f05070 */
[----:B------:R-:W-:Y:S01]  /*0660*/  IMAD.SHL.U32 R8, R0, 0x8, RZ ;  /* 0x0000000800087824 */ /* 0x000fe200078e00ff */
[----:B------:R-:W-:Y:S01]  /*0670*/  ISETP.NE.U32.AND P1, PT, RZ, c[0x0][0x220], PT ;  /* 0x00008800ff007a0c */ /* 0x000fe20003f25070 */
[----:B------:R-:W-:Y:S01]  /*0680*/  IMAD.MOV.U32 R7, RZ, RZ, 0x8 ;  /* 0x00000008ff077424 */ /* 0x000fe200078e00ff */
[----:B------:R-:W-:-:S02]  /*0690*/  ISETP.NE.AND.EX P0, PT, RZ, c[0x0][0x21c], PT, P0 ;  /* 0x00008700ff007a0c */ /* 0x000fc40003f05300 */
        /* <DEDUP_REMOVED lines=16> */
.L_x_42413:
[----:B0-----:R-:W-:Y:S05]  /*07a0*/  BSYNC B0 ;  /* 0x0000000000007941 */ /* 0x001fea0003800000 */
.L_x_42412:
        /* <DEDUP_REMOVED lines=23> */
.L_x_42415:
[----:B0-----:R-:W-:Y:S05]  /*0920*/  BSYNC B0 ;  /* 0x0000000000007941 */ /* 0x001fea0003800000 */
.L_x_42414:
        /* <DEDUP_REMOVED lines=23> */
.L_x_42417:
[----:B0-----:R-:W-:Y:S05]  /*0aa0*/  BSYNC B0 ;  /* 0x0000000000007941 */ /* 0x001fea0003800000 */
.L_x_42416:
        /* <DEDUP_REMOVED lines=12> */
[----:B------:R-:W-:Y:S01]  /*0b70*/  SHF.L.U64.HI R18, R0, 0x3, RZ ;  /* 0x0000000300127819 */ /* 0x000fe200000102ff */
[----:B------:R-:W-:Y:S01]  /*0b80*/  IMAD.MOV.U32 R19, RZ, RZ, 0x8 ;  /* 0x00000008ff137424 */ /* 0x000fe200078e00ff */
[----:B------:R-:W-:-:S13]  /*0b90*/  ISETP.NE.AND.EX P1, PT, RZ, c[0x0][0x21c], PT, P1 ;  /* 0x00008700ff007a0c */ /* 0x000fda0003f25310 */
[----:B------:R-:W-:-:S04]  /*0ba0*/  @P1 LEA R26, P0, R0, c[0x0][0x218], 0x3 ;  /* 0x00008600001a1a11 */ /* 0x000fc800078018ff */
[----:B------:R-:W-:Y:S02]  /*0bb0*/  @P1 LEA.HI.X R27, R0, c[0x0][0x21c], RZ, 0x3, P0 ;  /* 0x00008700001b1a11 */ /* 0x000fe400000f1cff */
[----:B------:R-:W-:-:S03]  /*0bc0*/  ISETP.NE.U32.AND P0, PT, RZ, c[0x0][0x220], PT ;  /* 0x00008800ff007a0c */ /* 0x000fc60003f05070 */
[----:B------:R0:W5:Y:S01]  /*0bd0*/  @P1 LDG.E.64 R138, [R26.64] ;  /* 0x000000061a8a1981 */ /* 0x000162000c1e1b00 */
[----:B------:R-:W-:-:S13]  /*0be0*/  ISETP.NE.AND.EX P0, PT, RZ, c[0x0][0x224], PT, P0 ;  /* 0x00008900ff007a0c */ /* 0x000fda0003f05300 */
[----:B------:R-:W-:-:S04]  /*0bf0*/  @P0 IADD3 R28, P2, R20, c[0x0][0x220], RZ ;  /* 0x00008800141c0a10 */ /* 0x000fc80007f5e0ff */
[----:B------:R-:W-:Y:S02]  /*0c00*/  @P0 IADD3.X R29, R18, c[0x0][0x224], RZ, P2, !PT ;  /* 0x00008900121d0a10 */ /* 0x000fe400017fe4ff */
[----:B------:R-:W-:-:S03]  /*0c10*/  IADD3 R20, P2, R20, c[0x0][0x1b8], RZ ;  /* 0x00006e0014147a10 */ /* 0x000fc60007f5e0ff */
[----:B------:R0:W5:Y:S01]  /*0c20*/  @P0 LDG.E.64 R136, [R28.64] ;  /* 0x000000061c880981 */ /* 0x000162000c1e1b00 */
[----:B------:R-:W-:Y:S01]  /*0c30*/  IADD3.X R21, R18, c[0x0][0x1bc], RZ, P2, !PT ;  /* 0x00006f0012157a10 */ /* 0x000fe200017fe4ff */
[----:B------:R-:W-:-:S05]  /*0c40*/  IMAD.WIDE.U32 R18, R0, R19, c[0x0][0x1b0] ;  /* 0x00006c0000127625 */ /* 0x000fca00078e0013 */
[----:B------:R-:W5:Y:S04]  /*0c50*/  LDG.E.64 R20, [R20.64] ;  /* 0x0000000614147981 */ /* 0x000f68000c1e1b00 */
[----:B------:R-:W5:Y:S01]  /*0c60*/  LDG.E.64 R18, [R18.64] ;  /* 0x0000000612127981 */ /* 0x000f62000c1e1b00 */
[----:B------:R-:W-:Y:S01]  /*0c70*/  IADD3 R0, R0, 0x20, RZ ;  /* 0x0000002000007810 */ /* 0x000fe20007ffe0ff */
[----:B------:R-:W-:Y:S01]  /*0c80*/  @!P1 CS2R R138, SRZ ;  /* 0x00000000008a9805 */ /* 0x000fe2000001ff00 */
[----:B------:R-:W-:Y:S02]  /*0c90*/  @!P0 CS2R R136, SRZ ;  /* 0x0000000000888805 */ /* 0x000fe4000001ff00 */
.L_x_42419:
[----:B0-----:R-:W-:Y:S05]  /*0ca0*/  BSYNC B0 ;  /* 0x0000000000007941 */ /* 0x001fea0003800000 */
.L_x_42418:
        /* <DEDUP_REMOVED lines=33> */
.L_x_42421:
[----:B0-----:R-:W-:Y:S05]  /*0ec0*/  BSYNC B0 ;  /* 0x0000000000007941 */ /* 0x001fea0003800000 */
.L_x_42420:
        /* <DEDUP_REMOVED lines=32> */
.L_x_42423:
[----:B0-----:R-:W-:Y:S05]  /*10d0*/  BSYNC B0 ;  /* 0x0000000000007941 */ /* 0x001fea0003800000 */
.L_x_42422:
        /* <DEDUP_REMOVED lines=26> */
.L_x_42425:
[----:B0-----:R-:W-:Y:S05]  /*1280*/  BSYNC B0 ;  /* 0x0000000000007941 */ /* 0x001fea0003800000 */
.L_x_42424:
[----:B------:R-:W-:Y:S01]  /*1290*/  ISETP.GE.U32.AND P0, PT, R41, 0x120, PT ;  /* 0x000001202900780c */ /* 0x000fe20003f06070 */
[----:B------:R-:W-:Y:S01]  /*12a0*/  BSSY B0, `(.L_x_42426) ;  /* 0x000001a000007945 */ /* 0x000fe20003800000 */
[----:B------:R-:W-:Y:S01]  /*12b0*/  LOP3.LUT R40, R40, 0xfffdffff, RZ, 0xc0, !PT ;  /* 0xfffdffff28287812 */ /* 0x000fe200078ec0ff */
[----:B------:R-:W-:-:S10]  /*12c0*/  IMAD.HI.U32 R51, R38, -0x326172a9, RZ ;  /* 0xcd9e8d5726337827 */ /* 0x000fd400078e00ff */
        /* <DEDUP_REMOVED lines=23> */
.L_x_42427:
[----:B0-----:R-:W-:Y:S05]  /*1440*/  BSYNC B0 ;  /* 0x0000000000007941 */ /* 0x001fea0003800000 */
.L_x_42426:
        /* <DEDUP_REMOVED lines=27> */
.L_x_42429:
[----:B0-----:R-:W-:Y:S05]  /*1600*/  BSYNC B0 ;  /* 0x0000000000007941 */ /* 0x001fea0003800000 */
.L_x_42428:
        /* <DEDUP_REMOVED lines=26> */
.L_x_42431:
[----:B0-----:R-:W-:Y:S05]  /*17b0*/  BSYNC B0 ;  /* 0x0000000000007941 */ /* 0x001fea0003800000 */
.L_x_42430:
        /* <DEDUP_REMOVED lines=26> */
.L_x_42433:
[----:B0-----:R-:W-:Y:S05]  /*1960*/  BSYNC B0 ;  /* 0x0000000000007941 */ /* 0x001fea0003800000 */
.L_x_42432:
        /* <DEDUP_REMOVED lines=26> */
.L_x_42435:
[----:B0-----:R-:W-:Y:S05]  /*1b10*/  BSYNC B0 ;  /* 0x0000000000007941 */ /* 0x001fea0003800000 */
.L_x_42434:
        /* <DEDUP_REMOVED lines=26> */
.L_x_42437:
[----:B0-----:R-:W-:Y:S05]  /*1cc0*/  BSYNC B0 ;  /* 0x0000000000007941 */ /* 0x001fea0003800000 */
.L_x_42436:
        /* <DEDUP_REMOVED lines=26> */
.L_x_42439:
[----:B0-----:R-:W-:Y:S05]  /*1e70*/  BSYNC B0 ;  /* 0x0000000000007941 */ /* 0x001fea0003800000 */
.L_x_42438:
        /* <DEDUP_REMOVED lines=25> */
.L_x_42441:
[----:B0-----:R-:W-:Y:S05]  /*2010*/  BSYNC B0 ;  /* 0x0000000000007941 */ /* 0x001fea0003800000 */
.L_x_42440:
[----:B------:R-:W-:Y:S02]  /*2020*/  ISETP.GE.AND P0, PT, R39, c[0x0][0x164], PT ;  /* 0x0000590027007a0c */ /* 0x000fe40003f06270 */
[----:B------:R-:W-:Y:S02]  /*2030*/  LOP3.LUT R166, R51, UR23, R166, 0x96, !PT ;  /* 0x0000001733a67c12 */ /* 0x000fe4000f8e96a6 */
[----:B------:R-:W-:-:S09]  /*2040*/  LOP3.LUT R167, R47, UR24, R24, 0x96, !PT ;  /* 0x000000182fa77c12 */ /* 0x000fd2000f8e9618 */
[----:B------:R-:W-:Y:S05]  /*2050*/  @P0 EXIT ;  /* 0x000000000000094d */ /* 0x000fea0003800000 */
[----:B-----5:R-:W-:Y:S01]  /*2060*/  IMAD.MOV.U32 R171, RZ, RZ, R36 ;  /* 0x000000ffffab7224 */ /* 0x020fe200078e0024 */
[--C-:B------:R-:W-:Y:S01]  /*2070*/  SHF.R.U64 R172, R36, 0x10, R37.reuse ;  /* 0x0000001024ac7819 */ /* 0x100fe20000001225 */
[--C-:B------:R-:W-:Y:S01]  /*2080*/  IMAD.MOV.U32 R173, RZ, RZ, R37.reuse ;  /* 0x000000ffffad7224 */ /* 0x100fe200078e0025 */
[----:B------:R-:W-:Y:S01]  /*2090*/  SHF.R.U32.HI R174, RZ, 0x10, R37 ;  /* 0x00000010ffae7819 */ /* 0x000fe20000011625 */
[----:B------:R-:W-:Y:S01]  /*20a0*/  IMAD R37, R177, -0x2daee0ad, RZ ;  /* 0xd2511f53b1257824 */ /* 0x000fe200078e02ff */
[----:B------:R-:W-:Y:S01]  /*20b0*/  SHF.R.U64 R183, R160, 0x10, R161 ;  /* 0x00000010a0b77819 */ /* 0x000fe200000012a1 */
[----:B------:R-:W-:Y:S01]  /*20c0*/  IMAD.HI.U32 R36, R166, -0x2daee0ad, RZ ;  /* 0xd2511f53a6247827 */ /* 0x000fe200078e00ff */
[----:B------:R-:W-:Y:S01]  /*20d0*/  SHF.R.U64 R177, R152, 0x10, R153 ;  /* 0x0000001098b17819 */ /* 0x000fe20000001299 */
[----:B------:R-:W-:Y:S01]  /*20e0*/  BSSY B0, `(.L_x_42442) ;  /* 0x00032d6000007945 */ /* 0x000fe20003800000 */
[----:B------:R-:W-:Y:S01]  /*20f0*/  SHF.R.U32.HI R181, RZ, 0x10, R163 ;  /* 0x00000010ffb57819 */ /* 0x000fe200000116a3 */
[----:B------:R-:W-:Y:S01]  /*2100*/  IMAD.MOV.U32 R182, RZ, RZ, R160 ;  /* 0x000000ffffb67224 */ /* 0x000fe200078e00a0 */
[----:B------:R-:W-:Y:S01]  /*2110*/  LOP3.LUT R37, R36, UR26, R37, 0x96, !PT ;  /* 0x0000001a24257c12 */ /* 0x000fe2000f8e9625 */
[----:B------:R-:W-:Y:S01]  /*2120*/  HADD2.F32 R36, -RZ, R154.H0_H0 ;  /* 0x2000009aff247230 */ /* 0x000fe20000004100 */
[--C-:B------:R-:W-:Y:S01]  /*2130*/  SHF.R.U64 R160, R154, 0x10, R155.reuse ;  /* 0x000000109aa07819 */ /* 0x100fe2000000129b */
[----:B------:R-:W-:Y:S01]  /*2140*/  IMAD.MOV.U32 R175, RZ, RZ, R162 ;  /* 0x000000ffffaf7224 */ /* 0x000fe200078e00a2 */
[----:B------:R-:W-:Y:S01]  /*2150*/  SHF.R.U32.HI R154, RZ, 0x10, R155 ;  /* 0x00000010ff9a7819 */ /* 0x000fe2000001169b */
[----:B------:R-:W-:Y:S01]  /*2160*/  HADD2.F32 R155, -RZ, R155.H0_H0 ;  /* 0x2000009bff9b7230 */ /* 0x000fe20000004100 */
[----:B------:R0:W-:Y:S01]  /*2170*/  STL [R1+0x1b4], R36 ;  /* 0x0001b42401007387 */ /* 0x0001e20000100800 */
[--C-:B------:R-:W-:Y:S01]  /*2180*/  SHF.R.U64 R162, R162, 0x10, R163.reuse ;  /* 0x00000010a2a27819 */ /* 0x100fe200000012a3 */
[----:B------:R-:W-:Y:S01]  /*2190*/  IMAD.MOV.U32 R176, RZ, RZ, R163 ;  /* 0x000000ffffb07224 */ /* 0x000fe200078e00a3 */
[----:B------:R-:W-:Y:S01]  /*21a0*/  SHF.R.U64 R163, R150, 0x10, R151 ;  /* 0x0000001096a37819 */ /* 0x000fe20000001297 */
[----:B------:R1:W-:Y:S01]  /*21b0*/  STL [R1+0x1b0], R155 ;  /* 0x0001b09b01007387 */ /* 0x0003e20000100800 */
[----:B------:R-:W-:Y:S01]  /*21c0*/  SHF.R.U64 R178, R148, 0x10, R149 ;  /* 0x0000001094b27819 */ /* 0x000fe20000001295 */
[----:B------:R-:W-:Y:S01]  /*21d0*/  IMAD.MOV.U32 R190, RZ, RZ, R164 ;  /* 0x000000ffffbe7224 */ /* 0x000fe200078e00a4 */
[--C-:B------:R-:W-:Y:S01]  /*21e0*/  SHF.R.U64 R187, R164, 0x10, R165.reuse ;  /* 0x00000010a4bb7819 */ /* 0x100fe200000012a5 */
[--C-:B------:R-:W-:Y:S01]  /*21f0*/  IMAD.MOV.U32 R185, RZ, RZ, R165.reuse ;  /* 0x000000ffffb97224 */ /* 0x100fe200078e00a5 */
[----:B------:R-:W-:Y:S01]  /*2200*/  SHF.R.U32.HI R188, RZ, 0x10, R165 ;  /* 0x00000010ffbc7819 */ /* 0x000fe200000116a5 */
[----:B0-----:R-:W-:Y:S01]  /*2210*/  HADD2.F32 R36, -RZ, R152.H0_H0 ;  /* 0x20000098ff247230 */ /* 0x001fe20000004100 */
[----:B------:R-:W-:Y:S01]  /*2220*/  SHF.R.U32.HI R152, RZ, 0x10, R153 ;  /* 0x00000010ff987819 */ /* 0x000fe20000011699 */
[----:B------:R-:W-:Y:S01]  /*2230*/  HADD2.F32 R153, -RZ, R153.H0_H0 ;  /* 0x20000099ff997230 */ /* 0x000fe20000004100 */
[----:B------:R-:W-:Y:S01]  /*2240*/  IMAD.MOV.U32 R186, RZ, RZ, R156 ;  /* 0x000000ffffba7224 */ /* 0x000fe200078e009c */
[--C-:B------:R-:W-:Y:S01]  /*2250*/  SHF.R.U64 R164, R156, 0x10, R157.reuse ;  /* 0x000000109ca47819 */ /* 0x100fe2000000129d */
[----:B------:R0:W-:Y:S01]  /*2260*/  STL [R1+0x1ac], R36 ;  /* 0x0001ac2401007387 */ /* 0x0001e20000100800 */
[--C-:B------:R-:W-:Y:S01]  /*2270*/  IMAD.MOV.U32 R156, RZ, RZ, R157.reuse ;  /* 0x000000ffff9c7224 */ /* 0x100fe200078e009d */
[----:B------:R-:W-:Y:S01]  /*2280*/  SHF.R.U32.HI R165, RZ, 0x10, R157 ;  /* 0x00000010ffa57819 */ /* 0x000fe2000001169d */
[----:B------:R-:W-:Y:S01]  /*2290*/  IMAD.MOV.U32 R184, RZ, RZ, R161 ;  /* 0x000000ffffb87224 */ /* 0x000fe200078e00a1 */
[----:B------:R2:W-:Y:S01]  /*22a0*/  STL [R1+0x1a8], R153 ;  /* 0x0001a89901007387 */ /* 0x0005e20000100800 */
[----:B------:R-:W-:Y:S01]  /*22b0*/  SHF.R.U32.HI R157, RZ, 0x10, R147 ;  /* 0x00000010ff9d7819 */ /* 0x000fe20000011693 */
[----:B------:R-:W-:Y:S01]  /*22c0*/  IMAD R38, R38, -0x326172a9, RZ ;  /* 0xcd9e8d5726267824 */ /* 0x000fe200078e02ff */
[----:B-1----:R-:W-:Y:S01]  /*22d0*/  SHF.R.U64 R155, R142, 0x10, R143 ;  /* 0x000000108e9b7819 */ /* 0x002fe2000000128f */
[----:B------:R-:W-:Y:S01]  /*22e0*/  IMAD.MOV.U32 R210, RZ, RZ, R3 ;  /* 0x000000ffffd27224 */ /* 0x000fe200078e0003 */
[----:B------:R-:W-:Y:S01]  /*22f0*/  SHF.R.U32.HI R189, RZ, 0x10, R161 ;  /* 0x00000010ffbd7819 */ /* 0x000fe200000116a1 */
[----:B0-----:R-:W-:Y:S01]  /*2300*/  HADD2.F32 R36, -RZ, R150.H0_H0 ;  /* 0x20000096ff247230 */ /* 0x001fe20000004100 */
[----:B------:R-:W-:Y:S01]  /*2310*/  IMAD.HI.U32 R161, R167, -0x326172a9, RZ ;  /* 0xcd9e8d57a7a17827 */ /* 0x000fe200078e00ff */
[----:B------:R-:W-:Y:S01]  /*2320*/  HADD2.F32 R150, -RZ, R151.H0_H0 ;  /* 0x20000097ff967230 */ /* 0x000fe20000004100 */
[----:B------:R-:W-:Y:S01]  /*2330*/  SHF.R.U64 R179, R128, 0x10, R129 ;  /* 0x0000001080b37819 */ /* 0x000fe20000001281 */
[----:B------:R-:W-:Y:S01]  /*2340*/  HADD2.F32 R171, -RZ, R171.H0_H0 ;  /* 0x200000abffab7230 */ /* 0x000fe20000004100 */
[----:B------:R0:W-:Y:S01]  /*2350*/  STL [R1+0x1a4], R36 ;  /* 0x0001a42401007387 */ /* 0x0001e20000100800 */
[----:B--2---:R-:W-:Y:S01]  /*2360*/  SHF.R.U32.HI R153, RZ, 0x10, R143 ;  /* 0x00000010ff997819 */ /* 0x004fe2000001168f */
[----:B------:R-:W-:Y:S01]  /*2370*/  HADD2.F32 R143, -RZ, R143.H0_H0 ;  /* 0x2000008fff8f7230 */ /* 0x000fe20000004100 */
[----:B------:R-:W-:Y:S01]  /*2380*/  LOP3.LUT R38, R161, UR25, R38, 0x96, !PT ;  /* 0x00000019a1267c12 */ /* 0x000fe2000f8e9626 */
[----:B------:R1:W-:Y:S01]  /*2390*/  STL [R1+0x1a0], R150 ;  /* 0x0001a09601007387 */ /* 0x0003e20000100800 */
[----:B------:R-:W-:Y:S01]  /*23a0*/  SHF.R.U32.HI R161, RZ, 0x10, R151 ;  /* 0x00000010ffa17819 */ /* 0x000fe20000011697 */
[----:B------:R-:W-:Y:S01]  /*23b0*/  IMAD.MOV.U32 R211, RZ, RZ, R4 ;  /* 0x000000ffffd37224 */ /* 0x000fe200078e0004 */
[----:B------:R-:W-:Y:S01]  /*23c0*/  SHF.R.U64 R151, R138, 0x10, R139 ;  /* 0x000000108a977819 */ /* 0x000fe2000000128b */
[----:B------:R-:W-:Y:S01]  /*23d0*/  IMAD.MOV.U32 R209, RZ, RZ, R5 ;  /* 0x000000ffffd17224 */ /* 0x000fe200078e0005 */
[----:B------:R-:W-:Y:S01]  /*23e0*/  SHF.R.U64 R180, R124, 0x10, R125 ;  /* 0x000000107cb47819 */ /* 0x000fe2000000127d */
[----:B0-----:R-:W-:Y:S01]  /*23f0*/  HADD2.F32 R36, -RZ, R148.H0_H0 ;  /* 0x20000094ff247230 */ /* 0x001fe20000004100 */
[----:B------:R-:W-:Y:S01]  /*2400*/  SHF.R.U32.HI R148, RZ, 0x10, R149 ;  /* 0x00000010ff947819 */ /* 0x000fe20000011695 */
[----:B------:R-:W-:Y:S01]  /*2410*/  HADD2.F32 R149, -RZ, R149.H0_H0 ;  /* 0x20000095ff957230 */ /* 0x000fe20000004100 */
[----:B------:R-:W-:Y:S01]  /*2420*/  MOV R212, R2 ;  /* 0x0000000200d47202 */ /* 0x000fe20000000f00 */
[----:B------:R-:W-:Y:S01]  /*2430*/  IMAD.MOV.U32 R208, RZ, RZ, R6 ;  /* 0x000000ffffd07224 */ /* 0x000fe200078e0006 */
[----:B------:R0:W-:Y:S01]  /*2440*/  STL [R1+0x19c], R36 ;  /* 0x00019c2401007387 */ /* 0x0001e20000100800 */
[----:B-1----:R-:W-:Y:S01]  /*2450*/  SHF.R.U64 R150, R146, 0x10, R147 ;  /* 0x0000001092967819 */ /* 0x002fe20000001293 */
[----:B------:R-:W-:Y:S01]  /*2460*/  HADD2.F32 R147, -RZ, R147.H0_H0 ;  /* 0x20000093ff937230 */ /* 0x000fe20000004100 */
[--C-:B------:R-:W-:Y:S01]  /*2470*/  SHF.R.U64 R0, R2, 0x10, R3.reuse ;  /* 0x0000001002007819 */ /* 0x100fe20000001203 */
[----:B------:R1:W-:Y:S01]  /*2480*/  STL [R1+0x198], R149 ;  /* 0x0001989501007387 */ /* 0x0003e20000100800 */
[----:B------:R-:W-:Y:S01]  /*2490*/  SHF.R.U32.HI R2, RZ, 0x10, R3 ;  /* 0x00000010ff027819 */ /* 0x000fe20000011603 */
[----:B------:R-:W-:Y:S01]  /*24a0*/  IMAD.MOV.U32 R206, RZ, RZ, R7 ;  /* 0x000000ffffce7224 */ /* 0x000fe200078e0007 */
[--C-:B------:R-:W-:Y:S01]  /*24b0*/  SHF.R.U64 R3, R4, 0x10, R5.reuse ;  /* 0x0000001004037819 */ /* 0x100fe20000001205 */
[----:B------:R-:W-:Y:S01]  /*24c0*/  IMAD.MOV.U32 R207, RZ, RZ, R8 ;  /* 0x000000ffffcf7224 */ /* 0x000fe200078e0008 */
[----:B------:R-:W-:Y:S01]  /*24d0*/  SHF.R.U32.HI R4, RZ, 0x10, R5 ;  /* 0x00000010ff047819 */ /* 0x000fe20000011605 */
[----:B0-----:R-:W-:Y:S01]  /*24e0*/  HADD2.F32 R36, -RZ, R146.H0_H0 ;  /* 0x20000092ff247230 */ /* 0x001fe20000004100 */
[----:B------:R-:W-:Y:S01]  /*24f0*/  SHF.R.U64 R146, R144, 0x10, R145 ;  /* 0x0000001090927819 */ /* 0x000fe20000001291 */
[----:B------:R-:W-:Y:S01]  /*2500*/  IMAD.MOV.U32 R205, RZ, RZ, R9 ;  /* 0x000000ffffcd7224 */ /* 0x000fe200078e0009 */
[----:B------:R-:W-:Y:S01]  /*2510*/  SHF.R.U64 R5, R6, 0x10, R7 ;  /* 0x0000001006057819 */ /* 0x000fe20000001207 */
[----:B------:R-:W-:Y:S01]  /*2520*/  IMAD.MOV.U32 R204, RZ, RZ, R10 ;  /* 0x000000ffffcc7224 */ /* 0x000fe200078e000a */
[----:B------:R0:W-:Y:S01]  /*2530*/  STL [R1+0x194], R36 ;  /* 0x0001942401007387 */ /* 0x0001e20000100800 */
[----:B-1----:R-:W-:Y:S01]  /*2540*/  SHF.R.U32.HI R149, RZ, 0x10, R139 ;  /* 0x00000010ff957819 */ /* 0x002fe2000001168b */
[----:B------:R-:W-:Y:S01]  /*2550*/  HADD2.F32 R139, -RZ, R139.H0_H0 ;  /* 0x2000008bff8b7230 */ /* 0x000fe20000004100 */
[----:B------:R-:W-:Y:S01]  /*2560*/  SHF.R.U32.HI R6, RZ, 0x10, R7 ;  /* 0x00000010ff067819 */ /* 0x000fe20000011607 */
[----:B------:R1:W-:Y:S01]  /*2570*/  STL [R1+0x190], R147 ;  /* 0x0001909301007387 */ /* 0x0003e20000100800 */
[----:B------:R-:W-:Y:S01]  /*2580*/  SHF.R.U64 R7, R8, 0x10, R9 ;  /* 0x0000001008077819 */ /* 0x000fe20000001209 */
[----:B------:R-:W-:Y:S01]  /*2590*/  IMAD.MOV.U32 R202, RZ, RZ, R11 ;  /* 0x000000ffffca7224 */ /* 0x000fe200078e000b */
[----:B------:R-:W-:Y:S01]  /*25a0*/  SHF.R.U32.HI R8, RZ, 0x10, R9 ;  /* 0x00000010ff087819 */ /* 0x000fe20000011609 */
[----:B------:R-:W-:Y:S01]  /*25b0*/  IMAD.MOV.U32 R203, RZ, RZ, R12 ;  /* 0x000000ffffcb7224 */ /* 0x000fe200078e000c */
[----:B------:R-:W-:Y:S01]  /*25c0*/  SHF.R.U64 R9, R10, 0x10, R11 ;  /* 0x000000100a097819 */ /* 0x000fe2000000120b */
[----:B0-----:R-:W-:Y:S01]  /*25d0*/  HADD2.F32 R36, -RZ, R144.H0_H0 ;  /* 0x20000090ff247230 */ /* 0x001fe20000004100 */
[----:B------:R-:W-:Y:S01]  /*25e0*/  SHF.R.U32.HI R144, RZ, 0x10, R145 ;  /* 0x00000010ff907819 */ /* 0x000fe20000011691 */
[----:B------:R-:W-:Y:S01]  /*25f0*/  HADD2.F32 R145, -RZ, R145.H0_H0 ;  /* 0x20000091ff917230 */ /* 0x000fe20000004100 */
[----:B------:R-:W-:Y:S01]  /*2600*/  SHF.R.U32.HI R10, RZ, 0x10, R11 ;  /* 0x00000010ff0a7819 */ /* 0x000fe2000001160b */
[----:B------:R-:W-:Y:S01]  /*2610*/  IMAD.MOV.U32 R201, RZ, RZ, R13 ;  /* 0x000000ffffc97224 */ /* 0x000fe200078e000d */
[----:B------:R0:W-:Y:S01]  /*2620*/  STL [R1+0x18c], R36 ;  /* 0x00018c2401007387 */ /* 0x0001e20000100800 */
[----:B-1----:R-:W-:Y:S01]  /*2630*/  SHF.R.U64 R147, R134, 0x10, R135 ;  /* 0x0000001086937819 */ /* 0x002fe20000001287 */
[----:B------:R-:W-:Y:S01]  /*2640*/  IMAD.MOV.U32 R200, RZ, RZ, R14 ;  /* 0x000000ffffc87224 */ /* 0x000fe200078e000e */
[--C-:B------:R-:W-:Y:S01]  /*2650*/  SHF.R.U64 R11, R12, 0x10, R13.reuse ;  /* 0x000000100c0b7819 */ /* 0x100fe2000000120d */
[----:B------:R1:W-:Y:S01]  /*2660*/  STL [R1+0x188], R145 ;  /* 0x0001889101007387 */ /* 0x0003e20000100800 */
[----:B------:R-:W-:Y:S01]  /*2670*/  SHF.R.U32.HI R12, RZ, 0x10, R13 ;  /* 0x00000010ff0c7819 */ /* 0x000fe2000001160d */
[--C-:B------:R-:W-:Y:S01]  /*2680*/  IMAD.MOV.U32 R198, RZ, RZ, R15.reuse ;  /* 0x000000ffffc67224 */ /* 0x100fe200078e000f */
[--C-:B------:R-:W-:Y:S01]  /*2690*/  SHF.R.U64 R13, R14, 0x10, R15.reuse ;  /* 0x000000100e0d7819 */ /* 0x100fe2000000120f */
[----:B------:R-:W-:Y:S01]  /*26a0*/  IMAD.MOV.U32 R199, RZ, RZ, R16 ;  /* 0x000000ffffc77224 */ /* 0x000fe200078e0010 */
[----:B------:R-:W-:Y:S01]  /*26b0*/  SHF.R.U32.HI R14, RZ, 0x10, R15 ;  /* 0x00000010ff0e7819 */ /* 0x000fe2000001160f */
[----:B0-----:R-:W-:Y:S01]  /*26c0*/  HADD2.F32 R36, -RZ, R142.H0_H0 ;  /* 0x2000008eff247230 */ /* 0x001fe20000004100 */
[----:B------:R-:W-:Y:S01]  /*26d0*/  SHF.R.U64 R142, R140, 0x10, R141 ;  /* 0x000000108c8e7819 */ /* 0x000fe2000000128d */
[--C-:B------:R-:W-:Y:S01]  /*26e0*/  IMAD.MOV.U32 R197, RZ, RZ, R17.reuse ;  /* 0x000000ffffc57224 */ /* 0x100fe200078e0011 */
[----:B------:R-:W-:Y:S01]  /*26f0*/  SHF.R.U64 R15, R16, 0x10, R17 ;  /* 0x00000010100f7819 */ /* 0x000fe20000001211 */
[----:B------:R-:W-:Y:S01]  /*2700*/  IMAD.MOV.U32 R196, RZ, RZ, R18 ;  /* 0x000000ffffc47224 */ /* 0x000fe200078e0012 */
[----:B------:R0:W-:Y:S01]  /*2710*/  STL [R1+0x184], R36 ;  /* 0x0001842401007387 */ /* 0x0001e20000100800 */
[----:B-1----:R-:W-:Y:S01]  /*2720*/  SHF.R.U32.HI R145, RZ, 0x10, R135 ;  /* 0x00000010ff917819 */ /* 0x002fe20000011687 */
[----:B------:R-:W-:Y:S01]  /*2730*/  IMAD.MOV.U32 R194, RZ, RZ, R19 ;  /* 0x000000ffffc27224 */ /* 0x000fe200078e0013 */
[----:B------:R-:W-:Y:S01]  /*2740*/  SHF.R.U32.HI R16, RZ, 0x10, R17 ;  /* 0x00000010ff107819 */ /* 0x000fe20000011611 */
[----:B------:R1:W-:Y:S01]  /*2750*/  STL [R1+0x180], R143 ;  /* 0x0001808f01007387 */ /* 0x0003e20000100800 */
[--C-:B------:R-:W-:Y:S01]  /*2760*/  SHF.R.U64 R17, R18, 0x10, R19.reuse ;  /* 0x0000001012117819 */ /* 0x100fe20000001213 */
[----:B------:R-:W-:Y:S01]  /*2770*/  IMAD.MOV.U32 R195, RZ, RZ, R20 ;  /* 0x000000ffffc37224 */ /* 0x000fe200078e0014 */
[----:B------:R-:W-:Y:S01]  /*2780*/  SHF.R.U32.HI R18, RZ, 0x10, R19 ;  /* 0x00000010ff127819 */ /* 0x000fe20000011613 */
[--C-:B------:R-:W-:Y:S01]  /*2790*/  IMAD.MOV.U32 R193, RZ, RZ, R21.reuse ;  /* 0x000000ffffc17224 */ /* 0x100fe200078e0015 */
        /* <DEDUP_REMOVED lines=11> */
[----:B------:R-:W-:Y:S01]  /*2850*/  IMAD.MOV.U32 R22, RZ, RZ, R23 ;  /* 0x000000ffff167224 */ /* 0x000fe200078e0017 */
[--C-:B------:R-:W-:Y:S01]  /*2860*/  SHF.R.U64 R24, R26, 0x10, R27.reuse ;  /* 0x000000101a187819 */ /* 0x100fe2000000121b */
[--C-:B------:R-:W-:Y:S01]  /*2870*/  IMAD.MOV.U32 R25, RZ, RZ, R27.reuse ;  /* 0x000000ffff197224 */ /* 0x100fe200078e001b */
[----:B------:R-:W-:Y:S01]  /*2880*/  SHF.R.U32.HI R26, RZ, 0x10, R27 ;  /* 0x00000010ff1a7819 */ /* 0x000fe2000001161b */
[----:B------:R-:W-:Y:S01]  /*2890*/  IMAD.MOV.U32 R27, RZ, RZ, R30 ;  /* 0x000000ffff1b7224 */ /* 0x000fe200078e001e */
        /* <DEDUP_REMOVED lines=10> */
[----:B------:R-:W-:Y:S01]  /*2940*/  SHF.R.U32.HI R30, RZ, 0x10, R31 ;  /* 0x00000010ff1e7819 */ /* 0x000fe2000001161f */
[----:B------:R-:W-:Y:S01]  /*2950*/  IMAD.MOV.U32 R31, RZ, RZ, R44 ;  /* 0x000000ffff1f7224 */ /* 0x000fe200078e002c */
[----:B------:R-:W-:Y:S01]  /*2960*/  SHF.R.U64 R32, R44, 0x10, R45 ;  /* 0x000000102c207819 */ /* 0x000fe2000000122d */
[----:B------:R-:W-:Y:S01]  /*2970*/  IMAD.MOV.U32 R51, RZ, RZ, R53 ;  /* 0x000000ffff337224 */ /* 0x000fe200078e0035 */
[----:B------:R-:W-:Y:S01]  /*2980*/  SHF.R.U32.HI R44, RZ, 0x10, R45 ;  /* 0x00000010ff2c7819 */ /* 0x000fe2000001162d */
[----:B0-----:R-:W-:Y:S01]  /*2990*/  HADD2.F32 R36, -RZ, R136.H0_H0 ;  /* 0x20000088ff247230 */ /* 0x001fe20000004100 */
[----:B------:R-:W-:Y:S01]  /*29a0*/  SHF.R.U32.HI R136, RZ, 0x10, R137 ;  /* 0x00000010ff887819 */ /* 0x000fe20000011689 */
[----:B------:R-:W-:Y:S01]  /*29b0*/  HADD2.F32 R137, -RZ, R137.H0_H0 ;  /* 0x20000089ff897230 */ /* 0x000fe20000004100 */
[----:B------:R-:W-:Y:S01]  /*29c0*/  IMAD.MOV.U32 R45, RZ, RZ, R48 ;  /* 0x000000ffff2d7224 */ /* 0x000fe200078e0030 */
[----:B-1----:R-:W-:Y:S01]  /*29d0*/  SHF.R.U64 R139, R126, 0x10, R127 ;  /* 0x000000107e8b7819 */ /* 0x002fe2000000127f */
[----:B------:R0:W-:Y:S01]  /*29e0*/  STL [R1+0x16c], R36 ;  /* 0x00016c2401007387 */ /* 0x0001e20000100800 */
[----:B------:R-:W-:Y:S01]  /*29f0*/  SHF.R.U64 R46, R48, 0x10, R49 ;  /* 0x00000010302e7819 */ /* 0x000fe20000001231 */
[----:B------:R-:W-:Y:S01]  /*2a00*/  IMAD.MOV.U32 R55, RZ, RZ, R57 ;  /* 0x000000ffff377224 */ /* 0x000fe200078e0039 */
[----:B------:R-:W-:Y:S01]  /*2a10*/  SHF.R.U32.HI R48, RZ, 0x10, R49 ;  /* 0x00000010ff307819 */ /* 0x000fe20000011631 */
[----:B------:R1:W-:Y:S01]  /*2a20*/  STL [R1+0x168], R137 ;  /* 0x0001688901007387 */ /* 0x0003e20000100800 */
[----:B------:R-:W-:Y:S01]  /*2a30*/  IMAD.MOV.U32 R49, RZ, RZ, R52 ;  /* 0x000000ffff317224 */ /* 0x000fe200078e0034 */
[----:B------:R-:W-:Y:S01]  /*2a40*/  SHF.R.U64 R50, R52, 0x10, R53 ;  /* 0x0000001034327819 */ /* 0x000fe20000001235 */
[----:B------:R-:W-:Y:S01]  /*2a50*/  IMAD.MOV.U32 R59, RZ, RZ, R61 ;  /* 0x000000ffff3b7224 */ /* 0x000fe200078e003d */
[----:B------:R-:W-:Y:S01]  /*2a60*/  SHF.R.U32.HI R52, RZ, 0x10, R53 ;  /* 0x00000010ff347819 */ /* 0x000fe20000011635 */
[----:B------:R-:W-:Y:S01]  /*2a70*/  IMAD.MOV.U32 R53, RZ, RZ, R56 ;  /* 0x000000ffff357224 */ /* 0x000fe200078e0038 */
[----:B0-----:R-:W-:Y:S01]  /*2a80*/  HADD2.F32 R36, -RZ, R134.H0_H0 ;  /* 0x20000086ff247230 */ /* 0x001fe20000004100 */
[----:B------:R-:W-:Y:S01]  /*2a90*/  SHF.R.U64 R54, R56, 0x10, R57 ;  /* 0x0000001038367819 */ /* 0x000fe20000001239 */
[----:B------:R-:W-:Y:S01]  /*2aa0*/  HADD2.F32 R134, -RZ, R135.H0_H0 ;  /* 0x20000087ff867230 */ /* 0x000fe20000004100 */
[----:B------:R-:W-:Y:S01]  /*2ab0*/  SHF.R.U64 R135, R132, 0x10, R133 ;  /* 0x0000001084877819 */ /* 0x000fe20000001285 */
[----:B------:R-:W-:Y:S01]  /*2ac0*/  IMAD.MOV.U32 R63, RZ, RZ, R65 ;  /* 0x000000ffff3f7224 */ /* 0x000fe200078e0041 */
[----:B------:R0:W-:Y:S01]  /*2ad0*/  STL [R1+0x164], R36 ;  /* 0x0001642401007387 */ /* 0x0001e20000100800 */
[----:B-1----:R-:W-:Y:S01]  /*2ae0*/  SHF.R.U32.HI R137, RZ, 0x10, R127 ;  /* 0x00000010ff897819 */ /* 0x002fe2000001167f */
        /* <DEDUP_REMOVED lines=9> */
[----:B------:R-:W-:Y:S01]  /*2b80*/  SHF.R.U32.HI R132, RZ, 0x10, R133 ;  /* 0x00000010ff847819 */ /* 0x000fe20000011685 */
        /* <DEDUP_REMOVED lines=16> */
[--C-:B------:R-:W-:Y:S01]  /*2c90*/  SHF.R.U32.HI R131, RZ, 0x10, R123.reuse ;  /* 0x00000010ff837819 */ /* 0x100fe2000001167b */
[----:B------:R-:W-:Y:S01]  /*2ca0*/  IMAD.MOV.U32 R169, RZ, RZ, R158 ;  /* 0x000000ffffa97224 */ /* 0x000fe200078e009e */
[----:B------:R0:W-:Y:S01]  /*2cb0*/  STL [R1+0x154], R36 ;  /* 0x0001542401007387 */ /* 0x0001e20000100800 */
[----:B-1----:R-:W-:Y:S01]  /*2cc0*/  SHF.R.U64 R133, R122, 0x10, R123 ;  /* 0x000000107a857819 */ /* 0x002fe2000000127b */
[----:B------:R-:W-:Y:S01]  /*2cd0*/  IMAD.MOV.U32 R170, RZ, RZ, R159 ;  /* 0x000000ffffaa7224 */ /* 0x000fe200078e009f */
[----:B------:R-:W-:Y:S01]  /*2ce0*/  SHF.R.U32.HI R72, RZ, 0x10, R73 ;  /* 0x00000010ff487819 */ /* 0x000fe20000011649 */
[----:B------:R-:W-:Y:S01]  /*2cf0*/  STL [R1+0x150], R130 ;  /* 0x0001508201007387 */ /* 0x000fe20000100800 */
[----:B------:R-:W-:Y:S01]  /*2d00*/  MOV R73, R76 ;  /* 0x0000004c00497202 */ /* 0x000fe20000000f00 */
        /* <DEDUP_REMOVED lines=8> */
[--C-:B------:R-:W-:Y:S01]  /*2d90*/  SHF.R.U64 R78, R80, 0x10, R81.reuse ;  /* 0x00000010504e7819 */ /* 0x100fe20000001251 */
[----:B------:R0:W-:Y:S01]  /*2da0*/  STL [R1+0x14c], R36 ;  /* 0x00014c2401007387 */ /* 0x0001e20000100800 */
[----:B------:R-:W-:Y:S01]  /*2db0*/  SHF.R.U32.HI R80, RZ, 0x10, R81 ;  /* 0x00000010ff507819 */ /* 0x000fe20000011651 */
[----:B------:R-:W-:Y:S01]  /*2dc0*/  IMAD.MOV.U32 R81, RZ, RZ, R84 ;  /* 0x000000ffff517224 */ /* 0x000fe200078e0054 */
[--C-:B------:R-:W-:Y:S01]  /*2dd0*/  SHF.R.U64 R82, R84, 0x10, R85.reuse ;  /* 0x0000001054527819 */ /* 0x100fe20000001255 */
[----:B------:R1:W-:Y:S01]  /*2de0*/  STL [R1+0x148], R129 ;  /* 0x0001488101007387 */ /* 0x0003e20000100800 */
[----:B------:R-:W-:Y:S01]  /*2df0*/  SHF.R.U32.HI R84, RZ, 0x10, R85 ;  /* 0x00000010ff547819 */ /* 0x000fe20000011655 */
[----:B------:R-:W-:Y:S01]  /*2e00*/  IMAD.MOV.U32 R85, RZ, RZ, R88 ;  /* 0x000000ffff557224 */ /* 0x000fe200078e0058 */
[----:B------:R-:W-:Y:S01]  /*2e10*/  SHF.R.U64 R86, R88, 0x10, R89 ;  /* 0x0000001058567819 */ /* 0x000fe20000001259 */
[----:B------:R-:W-:Y:S01]  /*2e20*/  HADD2.F32 R250, -RZ, R27.H0_H0 ;  /* 0x2000001bfffa7230 */ /* 0x000fe20000004100 */
[----:B------:R-:W-:Y:S01]  /*2e30*/  SHF.R.U64 R158, R158, 0x10, R159 ;  /* 0x000000109e9e7819 */ /* 0x000fe2000000129f */
[----:B0-----:R-:W-:Y:S01]  /*2e40*/  HADD2.F32 R36, -RZ, R126.H0_H0 ;  /* 0x2000007eff247230 */ /* 0x001fe20000004100 */
[----:B------:R-:W-:Y:S01]  /*2e50*/  SHF.R.U32.HI R88, RZ, 0x10, R89 ;  /* 0x00000010ff587819 */ /* 0x000fe20000011659 */
[----:B------:R-:W-:Y:S01]  /*2e60*/  HADD2.F32 R126, -RZ, R127.H0_H0 ;  /* 0x2000007fff7e7230 */ /* 0x000fe20000004100 */
[--C-:B------:R-:W-:Y:S01]  /*2e70*/  SHF.R.U32.HI R127, RZ, 0x10, R117.reuse ;  /* 0x00000010ff7f7819 */ /* 0x100fe20000011675 */
[----:B------:R-:W-:Y:S01]  /*2e80*/  IMAD.MOV.U32 R89, RZ, RZ, R90 ;  /* 0x000000ffff597224 */ /* 0x000fe200078e005a */
[----:B------:R0:W-:Y:S01]  /*2e90*/  STL [R1+0x144], R36 ;  /* 0x0001442401007387 */ /* 0x0001e20000100800 */
[----:B-1----:R-:W-:Y:S01]  /*2ea0*/  SHF.R.U64 R129, R116, 0x10, R117 ;  /* 0x0000001074817819 */ /* 0x002fe20000001275 */
[----:B------:R-:W-:Y:S01]  /*2eb0*/  HADD2.F32 R117, -RZ, R117.H0_H0 ;  /* 0x20000075ff757230 */ /* 0x000fe20000004100 */
[----:B------:R-:W-:Y:S01]  /*2ec0*/  SHF.R.U32.HI R159, RZ, 0x10, R159 ;  /* 0x00000010ff9f7819 */ /* 0x000fe2000001169f */
[----:B------:R1:W-:Y:S01]  /*2ed0*/  STL [R1+0x140], R126 ;  /* 0x0001407e01007387 */ /* 0x0003e20000100800 */
[--C-:B------:R-:W-:Y:S01]  /*2ee0*/  SHF.R.U64 R90, R90, 0x10, R91.reuse ;  /* 0x000000105a5a7819 */ /* 0x100fe2000000125b */
[----:B------:R-:W-:Y:S01]  /*2ef0*/  HADD2.F32 R27, -RZ, R156.H0_H0 ;  /* 0x2000009cff1b7230 */ /* 0x000fe20000004100 */
[----:B------:R-:W-:Y:S01]  /*2f00*/  SHF.R.U32.HI R91, RZ, 0x10, R91 ;  /* 0x00000010ff5b7819 */ /* 0x000fe2000001165b */
[----:B------:R-:W-:Y:S01]  /*2f10*/  HADD2.F32 R156, -RZ, R144.H0_H0 ;  /* 0x20000090ff9c7230 */ /* 0x000fe20000004100 */
[----:B------:R-:W-:Y:S01]  /*2f20*/  SHF.R.U32.HI R130, RZ, 0x10, R119 ;  /* 0x00000010ff827819 */ /* 0x000fe20000011677 */
[----:B0-----:R-:W-:-:S02]  /*2f30*/  HADD2.F32 R36, -RZ, R124.H0_H0 ;  /* 0x2000007cff247230 */ /* 0x001fc40000004100 */
[----:B------:R-:W-:Y:S01]  /*2f40*/  HADD2.F32 R124, -RZ, R125.H0_H0 ;  /* 0x2000007dff7c7230 */ /* 0x000fe20000004100 */
[----:B------:R-:W-:Y:S01]  /*2f50*/  SHF.R.U64 R125, R112, 0x10, R113 ;  /* 0x00000010707d7819 */ /* 0x000fe20000001271 */
[----:B------:R-:W-:Y:S01]  /*2f60*/  HADD2.F32 R144, -RZ, R132.H0_H0 ;  /* 0x20000084ff907230 */ /* 0x000fe20000004100 */
[----:B------:R0:W-:Y:S01]  /*2f70*/  STL [R1+0x13c], R36 ;  /* 0x00013c2401007387 */ /* 0x0001e20000100800 */
[----:B-1----:R-:W-:Y:S01]  /*2f80*/  SHF.R.U32.HI R126, RZ, 0x10, R115 ;  /* 0x00000010ff7e7819 */ /* 0x002fe20000011673 */
[----:B------:R-:W-:Y:S02]  /*2f90*/  HADD2.F32 R252, -RZ, R25.H0_H0 ;  /* 0x20000019fffc7230 */ /* 0x000fe40000004100 */
[----:B------:R1:W-:Y:S01]  /*2fa0*/  STL [R1+0x138], R124 ;  /* 0x0001387c01007387 */ /* 0x0003e20000100800 */
[----:B------:R-:W-:Y:S02]  /*2fb0*/  HADD2.F32 R251, -RZ, R26.H0_H0 ;  /* 0x2000001afffb7230 */ /* 0x000fe40000004100 */
[----:B------:R-:W-:-:S02]  /*2fc0*/  HADD2.F32 R249, -RZ, R28.H0_H0 ;  /* 0x2000001cfff97230 */ /* 0x000fc40000004100 */
[----:B------:R-:W-:Y:S02]  /*2fd0*/  HADD2.F32 R248, -RZ, R29.H0_H0 ;  /* 0x2000001dfff87230 */ /* 0x000fe40000004100 */
[----:B0-----:R-:W-:Y:S02]  /*2fe0*/  HADD2.F32 R36, -RZ, R122.H0_H0 ;  /* 0x2000007aff247230 */ /* 0x001fe40000004100 */
[----:B------:R-:W-:Y:S01]  /*2ff0*/  HADD2.F32 R122, -RZ, R123.H0_H0 ;  /* 0x2000007bff7a7230 */ /* 0x000fe20000004100 */
[----:B-1----:R-:W-:Y:S01]  /*3000*/  SHF.R.U64 R124, R118, 0x10, R119 ;  /* 0x00000010767c7819 */ /* 0x002fe20000001277 */
[----:B------:R-:W-:Y:S01]  /*3010*/  HADD2.F32 R247, -RZ, R30.H0_H0 ;  /* 0x2000001efff77230 */ /* 0x000fe20000004100 */
[----:B------:R0:W-:Y:S01]  /*3020*/  STL [R1+0x134], R36 ;  /* 0x0001342401007387 */ /* 0x0001e20000100800 */
[----:B------:R-:W-:Y:S01]  /*3030*/  SHF.R.U32.HI R123, RZ, 0x10, R113 ;  /* 0x00000010ff7b7819 */ /* 0x000fe20000011671 */
[----:B------:R-:W-:Y:S02]  /*3040*/  HADD2.F32 R113, -RZ, R113.H0_H0 ;  /* 0x20000071ff717230 */ /* 0x000fe40000004100 */
[----:B------:R1:W-:Y:S01]  /*3050*/  STL [R1+0x130], R122 ;  /* 0x0001307a01007387 */ /* 0x0003e20000100800 */
[----:B------:R-:W-:-:S02]  /*3060*/  HADD2.F32 R246, -RZ, R31.H0_H0 ;  /* 0x2000001ffff67230 */ /* 0x000fc40000004100 */
[----:B------:R-:W-:Y:S02]  /*3070*/  HADD2.F32 R245, -RZ, R32.H0_H0 ;  /* 0x20000020fff57230 */ /* 0x000fe40000004100 */
[----:B------:R-:W-:Y:S02]  /*3080*/  HADD2.F32 R244, -RZ, R33.H0_H0 ;  /* 0x20000021fff47230 */ /* 0x000fe40000004100 */
[----:B0-----:R-:W-:Y:S02]  /*3090*/  HADD2.F32 R36, -RZ, R118.H0_H0 ;  /* 0x20000076ff247230 */ /* 0x001fe40000004100 */
[----:B------:R-:W-:Y:S01]  /*30a0*/  HADD2.F32 R118, -RZ, R119.H0_H0 ;  /* 0x20000077ff767230 */ /* 0x000fe20000004100 */
[----:B-1----:R-:W-:Y:S01]  /*30b0*/  SHF.R.U32.HI R122, RZ, 0x10, R111 ;  /* 0x00000010ff7a7819 */ /* 0x002fe2000001166f */
[----:B------:R-:W-:Y:S01]  /*30c0*/  HADD2.F32 R132, -RZ, R124.H0_H0 ;  /* 0x2000007cff847230 */ /* 0x000fe20000004100 */
[----:B------:R0:W-:Y:S01]  /*30d0*/  STL [R1+0x12c], R36 ;  /* 0x00012c2401007387 */ /* 0x0001e20000100800 */
[----:B------:R-:W-:-:S02]  /*30e0*/  HADD2.F32 R243, -RZ, R44.H0_H0 ;  /* 0x2000002cfff37230 */ /* 0x000fc40000004100 */
[----:B------:R-:W-:Y:S01]  /*30f0*/  HADD2.F32 R242, -RZ, R45.H0_H0 ;  /* 0x2000002dfff27230 */ /* 0x000fe20000004100 */
[----:B------:R-:W-:Y:S01]  /*3100*/  STL [R1+0x128], R118 ;  /* 0x0001287601007387 */ /* 0x000fe20000100800 */
[----:B------:R-:W-:Y:S02]  /*3110*/  HADD2.F32 R241, -RZ, R46.H0_H0 ;  /* 0x2000002efff17230 */ /* 0x000fe40000004100 */
[----:B------:R-:W-:Y:S02]  /*3120*/  HADD2.F32 R240, -RZ, R47.H0_H0 ;  /* 0x2000002ffff07230 */ /* 0x000fe40000004100 */
[----:B------:R-:W-:Y:S02]  /*3130*/  HADD2.F32 R239, -RZ, R48.H0_H0 ;  /* 0x20000030ffef7230 */ /* 0x000fe40000004100 */
[----:B0-----:R-:W-:Y:S01]  /*3140*/  HADD2.F32 R36, -RZ, R116.H0_H0 ;  /* 0x20000074ff247230 */ /* 0x001fe20000004100 */
[----:B------:R-:W-:Y:S01]  /*3150*/  SHF.R.U64 R116, R114, 0x10, R115 ;  /* 0x0000001072747819 */ /* 0x000fe20000001273 */
[----:B------:R-:W-:-:S02]  /*3160*/  HADD2.F32 R238, -RZ, R49.H0_H0 ;  /* 0x20000031ffee7230 */ /* 0x000fc40000004100 */
[----:B------:R-:W-:Y:S01]  /*3170*/  HADD2.F32 R237, -RZ, R50.H0_H0 ;  /* 0x20000032ffed7230 */ /* 0x000fe20000004100 */
[----:B------:R0:W-:Y:S01]  /*3180*/  STL [R1+0x124], R36 ;  /* 0x0001242401007387 */ /* 0x0001e20000100800 */
[----:B------:R-:W-:Y:S02]  /*3190*/  HADD2.F32 R236, -RZ, R51.H0_H0 ;  /* 0x20000033ffec7230 */ /* 0x000fe40000004100 */
[----:B------:R-:W-:Y:S01]  /*31a0*/  HADD2.F32 R235, -RZ, R52.H0_H0 ;  /* 0x20000034ffeb7230 */ /* 0x000fe20000004100 */
[----:B------:R-:W-:Y:S01]  /*31b0*/  STL [R1+0x120], R117 ;  /* 0x0001207501007387 */ /* 0x000fe20000100800 */
[----:B------:R-:W-:Y:S02]  /*31c0*/  HADD2.F32 R234, -RZ, R53.H0_H0 ;  /* 0x20000035ffea7230 */ /* 0x000fe40000004100 */
[----:B------:R-:W-:Y:S02]  /*31d0*/  HADD2.F32 R233, -RZ, R54.H0_H0 ;  /* 0x20000036ffe97230 */ /* 0x000fe40000004100 */
[----:B------:R-:W-:-:S02]  /*31e0*/  HADD2.F32 R232, -RZ, R55.H0_H0 ;  /* 0x20000037ffe87230 */ /* 0x000fc40000004100 */
[----:B0-----:R-:W-:Y:S02]  /*31f0*/  HADD2.F32 R36, -RZ, R114.H0_H0 ;  /* 0x20000072ff247230 */ /* 0x001fe40000004100 */
[----:B------:R-:W-:Y:S02]  /*3200*/  HADD2.F32 R114, -RZ, R115.H0_H0 ;  /* 0x20000073ff727230 */ /* 0x000fe40000004100 */
[----:B------:R-:W-:Y:S01]  /*3210*/  HADD2.F32 R115, -RZ, R212.H0_H0 ;  /* 0x200000d4ff737230 */ /* 0x000fe20000004100 */
[----:B------:R0:W-:Y:S01]  /*3220*/  STL [R1+0x11c], R36 ;  /* 0x00011c2401007387 */ /* 0x0001e20000100800 */
[----:B------:R-:W-:Y:S02]  /*3230*/  HADD2.F32 R231, -RZ, R56.H0_H0 ;  /* 0x20000038ffe77230 */ /* 0x000fe40000004100 */
[----:B------:R-:W-:Y:S01]  /*3240*/  HADD2.F32 R230, -RZ, R57.H0_H0 ;  /* 0x20000039ffe67230 */ /* 0x000fe20000004100 */
[----:B------:R1:W-:Y:S01]  /*3250*/  STL [R1+0x118], R114 ;  /* 0x0001187201007387 */ /* 0x0003e20000100800 */
[----:B------:R-:W-:-:S02]  /*3260*/  HADD2.F32 R229, -RZ, R58.H0_H0 ;  /* 0x2000003affe57230 */ /* 0x000fc40000004100 */
[----:B------:R-:W-:Y:S02]  /*3270*/  HADD2.F32 R228, -RZ, R59.H0_H0 ;  /* 0x2000003bffe47230 */ /* 0x000fe40000004100 */
[----:B------:R-:W-:Y:S02]  /*3280*/  HADD2.F32 R227, -RZ, R60.H0_H0 ;  /* 0x2000003cffe37230 */ /* 0x000fe40000004100 */
[----:B0-----:R-:W-:Y:S01]  /*3290*/  HADD2.F32 R36, -RZ, R112.H0_H0 ;  /* 0x20000070ff247230 */ /* 0x001fe20000004100 */
[----:B------:R-:W-:Y:S01]  /*32a0*/  SHF.R.U64 R112, R110, 0x10, R111 ;  /* 0x000000106e707819 */ /* 0x000fe2000000126f */
[----:B------:R-:W-:Y:S02]  /*32b0*/  HADD2.F32 R111, -RZ, R111.H0_H0 ;  /* 0x2000006fff6f7230 */ /* 0x000fe40000004100 */
[----:B-1----:R-:W-:Y:S01]  /*32c0*/  HADD2.F32 R114, -RZ, R210.H0_H0 ;  /* 0x200000d2ff727230 */ /* 0x002fe20000004100 */
[----:B------:R0:W-:Y:S01]  /*32d0*/  STL [R1+0x114], R36 ;  /* 0x0001142401007387 */ /* 0x0001e20000100800 */
[----:B------:R-:W-:-:S02]  /*32e0*/  HADD2.F32 R226, -RZ, R61.H0_H0 ;  /* 0x2000003dffe27230 */ /* 0x000fc40000004100 */
[----:B------:R-:W-:Y:S01]  /*32f0*/  HADD2.F32 R225, -RZ, R62.H0_H0 ;  /* 0x2000003effe17230 */ /* 0x000fe20000004100 */
[----:B------:R1:W-:Y:S01]  /*3300*/  STL [R1+0x110], R113 ;  /* 0x0001107101007387 */ /* 0x0003e20000100800 */
[----:B------:R-:W-:Y:S02]  /*3310*/  HADD2.F32 R224, -RZ, R63.H0_H0 ;  /* 0x2000003fffe07230 */ /* 0x000fe40000004100 */
[----:B------:R-:W-:Y:S02]  /*3320*/  HADD2.F32 R223, -RZ, R64.H0_H0 ;  /* 0x20000040ffdf7230 */ /* 0x000fe40000004100 */
[----:B------:R-:W-:Y:S02]  /*3330*/  HADD2.F32 R222, -RZ, R65.H0_H0 ;  /* 0x20000041ffde7230 */ /* 0x000fe40000004100 */
[----:B0-----:R-:W-:Y:S01]  /*3340*/  HADD2.F32 R36, -RZ, R110.H0_H0 ;  /* 0x2000006eff247230 */ /* 0x001fe20000004100 */
[----:B------:R-:W-:Y:S01]  /*3350*/  SHF.R.U64 R110, R108, 0x10, R109 ;  /* 0x000000106c6e7819 */ /* 0x000fe2000000126d */
[----:B------:R-:W-:-:S02]  /*3360*/  HADD2.F32 R221, -RZ, R66.H0_H0 ;  /* 0x20000042ffdd7230 */ /* 0x000fc40000004100 */
[----:B-1----:R-:W-:Y:S01]  /*3370*/  HADD2.F32 R113, -RZ, R0.H0_H0 ;  /* 0x20000000ff717230 */ /* 0x002fe20000004100 */
[----:B------:R0:W-:Y:S01]  /*3380*/  STL [R1+0x10c], R36 ;  /* 0x00010c2401007387 */ /* 0x0001e20000100800 */
[----:B------:R-:W-:Y:S02]  /*3390*/  HADD2.F32 R0, -RZ, R2.H0_H0 ;  /* 0x20000002ff007230 */ /* 0x000fe40000004100 */
[----:B------:R-:W-:Y:S01]  /*33a0*/  HADD2.F32 R2, -RZ, R3.H0_H0 ;  /* 0x20000003ff027230 */ /* 0x000fe20000004100 */
[----:B------:R1:W-:Y:S01]  /*33b0*/  STL [R1+0x108], R111 ;  /* 0x0001086f01007387 */ /* 0x0003e20000100800 */
[----:B------:R-:W-:Y:S02]  /*33c0*/  HADD2.F32 R3, -RZ, R4.H0_H0 ;  /* 0x20000004ff037230 */ /* 0x000fe40000004100 */
[----:B------:R-:W-:Y:S02]  /*33d0*/  HADD2.F32 R220, -RZ, R67.H0_H0 ;  /* 0x20000043ffdc7230 */ /* 0x000fe40000004100 */
[----:B------:R-:W-:-:S02]  /*33e0*/  HADD2.F32 R219, -RZ, R68.H0_H0 ;  /* 0x20000044ffdb7230 */ /* 0x000fc40000004100 */
[----:B0-----:R-:W-:Y:S01]  /*33f0*/  HADD2.F32 R36, -RZ, R108.H0_H0 ;  /* 0x2000006cff247230 */ /* 0x001fe20000004100 */
[----:B------:R-:W-:Y:S01]  /*3400*/  SHF.R.U32.HI R108, RZ, 0x10, R109 ;  /* 0x00000010ff6c7819 */ /* 0x000fe2000001166d */
[----:B------:R-:W-:Y:S02]  /*3410*/  HADD2.F32 R218, -RZ, R69.H0_H0 ;  /* 0x20000045ffda7230 */ /* 0x000fe40000004100 */
[----:B-1----:R-:W-:Y:S01]  /*3420*/  HADD2.F32 R111, -RZ, R109.H0_H0 ;  /* 0x2000006dff6f7230 */ /* 0x002fe20000004100 */
[----:B------:R0:W-:Y:S01]  /*3430*/  STL [R1+0x104], R36 ;  /* 0x0001042401007387 */ /* 0x0001e20000100800 */
[----:B------:R-:W-:Y:S01]  /*3440*/  SHF.R.U64 R109, R106, 0x10, R107 ;  /* 0x000000106a6d7819 */ /* 0x000fe2000000126b */
[----:B------:R-:W-:Y:S02]  /*3450*/  HADD2.F32 R217, -RZ, R70.H0_H0 ;  /* 0x20000046ffd97230 */ /* 0x000fe40000004100 */
[----:B------:R1:W-:Y:S01]  /*3460*/  STL [R1+0x100], R111 ;  /* 0x0001006f01007387 */ /* 0x0003e20000100800 */
[----:B------:R-:W-:-:S02]  /*3470*/  HADD2.F32 R216, -RZ, R71.H0_H0 ;  /* 0x20000047ffd87230 */ /* 0x000fc40000004100 */
[----:B------:R-:W-:Y:S02]  /*3480*/  HADD2.F32 R215, -RZ, R72.H0_H0 ;  /* 0x20000048ffd77230 */ /* 0x000fe40000004100 */
[----:B------:R-:W-:Y:S02]  /*3490*/  HADD2.F32 R214, -RZ, R73.H0_H0 ;  /* 0x20000049ffd67230 */ /* 0x000fe40000004100 */
[----:B0-----:R-:W-:Y:S01]  /*34a0*/  HADD2.F32 R36, -RZ, R106.H0_H0 ;  /* 0x2000006aff247230 */ /* 0x001fe20000004100 */
[----:B------:R-:W-:Y:S01]  /*34b0*/  SHF.R.U32.HI R106, RZ, 0x10, R107 ;  /* 0x00000010ff6a7819 */ /* 0x000fe2000001166b */
[----:B------:R-:W-:Y:S02]  /*34c0*/  HADD2.F32 R213, -RZ, R74.H0_H0 ;  /* 0x2000004affd57230 */ /* 0x000fe40000004100 */
[----:B-1----:R-:W-:Y:S01]  /*34d0*/  HADD2.F32 R111, -RZ, R107.H0_H0 ;  /* 0x2000006bff6f7230 */ /* 0x002fe20000004100 */
[----:B------:R0:W-:Y:S01]  /*34e0*/  STL [R1+0xfc], R36 ;  /* 0x0000fc2401007387 */ /* 0x0001e20000100800 */
[----:B------:R-:W-:Y:S01]  /*34f0*/  SHF.R.U64 R107, R104, 0x10, R105 ;  /* 0x00000010686b7819 */ /* 0x000fe20000001269 */
[----:B------:R-:W-:-:S02]  /*3500*/  HADD2.F32 R212, -RZ, R75.H0_H0 ;  /* 0x2000004bffd47230 */ /* 0x000fc40000004100 */
[----:B------:R1:W-:Y:S01]  /*3510*/  STL [R1+0xf8], R111 ;  /* 0x0000f86f01007387 */ /* 0x0003e20000100800 */
[----:B------:R-:W-:Y:S02]  /*3520*/  HADD2.F32 R210, -RZ, R77.H0_H0 ;  /* 0x2000004dffd27230 */ /* 0x000fe40000004100 */
        /* <DEDUP_REMOVED lines=70> */
[----:B------:R-:W-:Y:S01]  /*3990*/  HADD2.F32 R93, -RZ, R93.H0_H0 ;  /* 0x2000005dff5d7230 */ /* 0x000fe20000004100 */
[----:B-1----:R-:W-:Y:S01]  /*39a0*/  SHF.R.U64 R111, R34, 0x10, R35 ;  /* 0x00000010226f7819 */ /* 0x002fe20000001223 */
[----:B------:R-:W-:Y:S01]  /*39b0*/  HADD2.F32 R131, -RZ, R131.H0_H0 ;  /* 0x20000083ff837230 */ /* 0x000fe20000004100 */
[----:B------:R0:W-:Y:S01]  /*39c0*/  STL [R1+0xc4], R36 ;  /* 0x0000c42401007387 */ /* 0x0001e20000100800 */
[----:B------:R-:W-:-:S02]  /*39d0*/  HADD2.F32 R130, -RZ, R130.H0_H0 ;  /* 0x20000082ff827230 */ /* 0x000fc40000004100 */
[----:B------:R-:W-:Y:S01]  /*39e0*/  HADD2.F32 R129, -RZ, R129.H0_H0 ;  /* 0x20000081ff817230 */ /* 0x000fe20000004100 */
[----:B------:R1:W-:Y:S01]  /*39f0*/  STL [R1+0xc0], R93 ;  /* 0x0000c05d01007387 */ /* 0x0003e20000100800 */
[----:B------:R-:W-:Y:S02]  /*3a00*/  HADD2.F32 R127, -RZ, R127.H0_H0 ;  /* 0x2000007fff7f7230 */ /* 0x000fe40000004100 */
[----:B------:R-:W-:Y:S02]  /*3a10*/  HADD2.F32 R126, -RZ, R126.H0_H0 ;  /* 0x2000007eff7e7230 */ /* 0x000fe40000004100 */
[----:B------:R-:W-:Y:S02]  /*3a20*/  HADD2.F32 R125, -RZ, R125.H0_H0 ;  /* 0x2000007dff7d7230 */ /* 0x000fe40000004100 */
[----:B0-----:R-:W-:Y:S02]  /*3a30*/  HADD2.F32 R36, -RZ, R34.H0_H0 ;  /* 0x20000022ff247230 */ /* 0x001fe40000004100 */
[----:B------:R-:W-:Y:S01]  /*3a40*/  HADD2.F32 R34, -RZ, R35.H0_H0 ;  /* 0x20000023ff227230 */ /* 0x000fe20000004100 */
[----:B-1----:R-:W-:Y:S01]  /*3a50*/  SHF.R.U32.HI R93, RZ, 0x10, R35 ;  /* 0x00000010ff5d7819 */ /* 0x002fe20000011623 */
[----:B------:R-:W-:Y:S01]  /*3a60*/  HADD2.F32 R124, -RZ, R112.H0_H0 ;  /* 0x20000070ff7c7230 */ /* 0x000fe20000004100 */
[----:B------:R0:W-:Y:S01]  /*3a70*/  STL [R1+0xbc], R36 ;  /* 0x0000bc2401007387 */ /* 0x0001e20000100800 */
[----:B------:R-:W-:Y:S01]  /*3a80*/  LOP3.LUT R35, R168, 0x3, RZ, 0xc0, !PT ;  /* 0x00000003a8237812 */ /* 0x000fe200078ec0ff */
[----:B------:R-:W-:-:S02]  /*3a90*/  HADD2.F32 R168, -RZ, R177.H0_H0 ;  /* 0x200000b1ffa87230 */ /* 0x000fc40000004100 */
[----:B------:R1:W-:Y:S01]  /*3aa0*/  STL [R1+0xb8], R34 ;  /* 0x0000b82201007387 */ /* 0x0003e20000100800 */
[----:B------:R-:W-:Y:S02]  /*3ab0*/  HADD2.F32 R123, -RZ, R123.H0_H0 ;  /* 0x2000007bff7b7230 */ /* 0x000fe40000004100 */
[----:B------:R-:W-:Y:S01]  /*3ac0*/  HADD2.F32 R122, -RZ, R122.H0_H0 ;  /* 0x2000007aff7a7230 */ /* 0x000fe20000004100 */
[----:B------:R-:W-:Y:S01]  /*3ad0*/  STL [R1+0xb4], R115 ;  /* 0x0000b47301007387 */ /* 0x000fe20000100800 */
[----:B------:R-:W-:Y:S01]  /*3ae0*/  HADD2.F32 R25, -RZ, R109.H0_H0 ;  /* 0x2000006dff197230 */ /* 0x000fe20000004100 */
[----:B0-----:R-:W-:Y:S01]  /*3af0*/  IMAD R36, R167, -0x326172a9, RZ ;  /* 0xcd9e8d57a7247824 */ /* 0x001fe200078e02ff */
[----:B------:R-:W-:Y:S01]  /*3b00*/  HADD2.F32 R167, -RZ, R154.H0_H0 ;  /* 0x2000009affa77230 */ /* 0x000fe20000004100 */
[----:B------:R0:W-:Y:S01]  /*3b10*/  STL [R1+0xb0], R113 ;  /* 0x0000b07101007387 */ /* 0x0001e20000100800 */
[----:B------:R-:W-:Y:S01]  /*3b20*/  HADD2.F32 R154, -RZ, R142.H0_H0 ;  /* 0x2000008eff9a7230 */ /* 0x000fe20000004100 */
[----:B-1----:R-:W-:Y:S01]  /*3b30*/  IMAD R34, R166, -0x2daee0ad, RZ ;  /* 0xd2511f53a6227824 */ /* 0x002fe200078e02ff */
[----:B------:R-:W-:Y:S01]  /*3b40*/  HADD2.F32 R166, -RZ, R152.H0_H0 ;  /* 0x20000098ffa67230 */ /* 0x000fe20000004100 */
[----:B------:R-:W-:Y:S01]  /*3b50*/  STL [R1+0xac], R114 ;  /* 0x0000ac7201007387 */ /* 0x000fe20000100800 */
[----:B------:R-:W-:-:S02]  /*3b60*/  HADD2.F32 R152, -RZ, R140.H0_H0 ;  /* 0x2000008cff987230 */ /* 0x000fc40000004100 */
[----:B------:R-:W-:Y:S01]  /*3b70*/  HADD2.F32 R140, -RZ, R128.H0_H0 ;  /* 0x20000080ff8c7230 */ /* 0x000fe20000004100 */
[----:B------:R1:W-:Y:S01]  /*3b80*/  STL [R1+0xa8], R0 ;  /* 0x0000a80001007387 */ /* 0x0003e20000100800 */
[----:B------:R-:W-:Y:S02]  /*3b90*/  HADD2.F32 R142, -RZ, R179.H0_H0 ;  /* 0x200000b3ff8e7230 */ /* 0x000fe40000004100 */
[----:B0-----:R-:W-:Y:S02]  /*3ba0*/  HADD2.F32 R113, -RZ, R211.H0_H0 ;  /* 0x200000d3ff717230 */ /* 0x001fe40000004100 */
[----:B------:R-:W-:Y:S02]  /*3bb0*/  HADD2.F32 R211, -RZ, R76.H0_H0 ;  /* 0x2000004cffd37230 */ /* 0x000fe40000004100 */
[----:B------:R-:W-:Y:S01]  /*3bc0*/  HADD2.F32 R128, -RZ, R116.H0_H0 ;  /* 0x20000074ff807230 */ /* 0x000fe20000004100 */
[----:B------:R-:W-:Y:S01]  /*3bd0*/  STL [R1+0xa4], R113 ;  /* 0x0000a47101007387 */ /* 0x000fe20000100800 */
[----:B-1----:R-:W-:-:S03]  /*3be0*/  HADD2.F32 R0, -RZ, R209.H0_H0 ;  /* 0x200000d1ff007230 */ /* 0x002fc60000004100 */
[----:B------:R0:W-:Y:S01]  /*3bf0*/  STL [R1+0xa0], R2 ;  /* 0x0000a00201007387 */ /* 0x0001e20000100800 */
[----:B------:R-:W-:-:S03]  /*3c00*/  HADD2.F32 R209, -RZ, R78.H0_H0 ;  /* 0x2000004effd17230 */ /* 0x000fc60000004100 */
[----:B------:R1:W-:Y:S04]  /*3c10*/  STL [R1+0x9c], R0 ;  /* 0x00009c0001007387 */ /* 0x0003e80000100800 */
[----:B------:R2:W-:Y:S01]  /*3c20*/  STL [R1+0x98], R3 ;  /* 0x0000980301007387 */ /* 0x0005e20000100800 */
[----:B0-----:R-:W-:Y:S02]  /*3c30*/  HADD2.F32 R2, -RZ, R208.H0_H0 ;  /* 0x200000d0ff027230 */ /* 0x001fe40000004100 */
[----:B------:R-:W-:Y:S02]  /*3c40*/  HADD2.F32 R208, -RZ, R79.H0_H0 ;  /* 0x2000004fffd07230 */ /* 0x000fe40000004100 */
[----:B-1----:R-:W-:Y:S01]  /*3c50*/  HADD2.F32 R0, -RZ, R5.H0_H0 ;  /* 0x20000005ff007230 */ /* 0x002fe20000004100 */
[----:B------:R0:W-:Y:S01]  /*3c60*/  STL [R1+0x94], R2 ;  /* 0x0000940201007387 */ /* 0x0001e20000100800 */
[----:B--2---:R-:W-:-:S03]  /*3c70*/  HADD2.F32 R3, -RZ, R206.H0_H0 ;  /* 0x200000ceff037230 */ /* 0x004fc60000004100 */
[----:B------:R1:W-:Y:S01]  /*3c80*/  STL [R1+0x90], R0 ;  /* 0x0000900001007387 */ /* 0x0003e20000100800 */
[----:B------:R-:W-:-:S03]  /*3c90*/  HADD2.F32 R206, -RZ, R81.H0_H0 ;  /* 0x20000051ffce7230 */ /* 0x000fc60000004100 */
[----:B------:R2:W-:Y:S01]  /*3ca0*/  STL [R1+0x8c], R3 ;  /* 0x00008c0301007387 */ /* 0x0005e20000100800 */
[----:B0-----:R-:W-:Y:S01]  /*3cb0*/  HADD2.F32 R2, -RZ, R6.H0_H0 ;  /* 0x20000006ff027230 */ /* 0x001fe20000004100 */
[----:B------:R-:W-:Y:S01]  /*3cc0*/  IMAD.MOV.U32 R6, RZ, RZ, RZ ;  /* 0x000000ffff067224 */ /* 0x000fe200078e00ff */
[----:B-1----:R-:W-:-:S03]  /*3cd0*/  HADD2.F32 R0, -RZ, R207.H0_H0 ;  /* 0x200000cfff007230 */ /* 0x002fc60000004100 */
[----:B------:R0:W-:Y:S01]  /*3ce0*/  STL [R1+0x88], R2 ;  /* 0x0000880201007387 */ /* 0x0001e20000100800 */
[----:B------:R-:W-:Y:S02]  /*3cf0*/  HADD2.F32 R207, -RZ, R80.H0_H0 ;  /* 0x20000050ffcf7230 */ /* 0x000fe40000004100 */
[----:B--2---:R-:W-:Y:S01]  /*3d00*/  HADD2.F32 R3, -RZ, R7.H0_H0 ;  /* 0x20000007ff037230 */ /* 0x004fe20000004100 */
[----:B------:R1:W-:Y:S01]  /*3d10*/  STL [R1+0x84], R0 ;  /* 0x0000840001007387 */ /* 0x0003e20000100800 */
[----:B------:R-:W-:-:S03]  /*3d20*/  HADD2.F32 R7, -RZ, R93.H0_H0 ;  /* 0x2000005dff077230 */ /* 0x000fc60000004100 */
[----:B------:R2:W-:Y:S01]  /*3d30*/  STL [R1+0x80], R3 ;  /* 0x0000800301007387 */ /* 0x0005e20000100800 */
[----:B0-----:R-:W-:Y:S02]  /*3d40*/  HADD2.F32 R2, -RZ, R205.H0_H0 ;  /* 0x200000cdff027230 */ /* 0x001fe40000004100 */
[----:B------:R-:W-:Y:S02]  /*3d50*/  HADD2.F32 R205, -RZ, R82.H0_H0 ;  /* 0x20000052ffcd7230 */ /* 0x000fe40000004100 */
[----:B-1----:R-:W-:Y:S01]  /*3d60*/  HADD2.F32 R0, -RZ, R8.H0_H0 ;  /* 0x20000008ff007230 */ /* 0x002fe20000004100 */
        /* <DEDUP_REMOVED lines=100> */
[----:B------:R-:W-:Y:S01]  /*43b0*/  HADD2.F32 R150, -RZ, R138.H0_H0 ;  /* 0x2000008aff967230 */ /* 0x000fe20000004100 */
[----:B------:R2:W-:Y:S01]  /*43c0*/  STL [R1], R0 ;  /* 0x0000000001007387 */ /* 0x0005e20000100800 */
[----:B------:R-:W-:Y:S02]  /*43d0*/  HADD2.F32 R138, -RZ, R180.H0_H0 ;  /* 0x200000b4ff8a7230 */ /* 0x000fe40000004100 */
[----:B------:R-:W-:Y:S02]  /*43e0*/  HADD2.F32 R24, -RZ, R108.H0_H0 ;  /* 0x2000006cff187230 */ /* 0x000fe40000004100 */
.L_x_43549:
        /* <DEDUP_REMOVED lines=37> */
.L_x_42446:
[----:B------:R-:W-:Y:S02]  /*4640*/  IMAD.MOV.U32 R118, RZ, RZ, R36 ;  /* 0x000000ffff767224 */ /* 0x000fe400078e0024 */
.L_x_42447:
[----:B------:R-:W-:Y:S05]  /*4650*/  BSYNC B2 ;  /* 0x0000000000027941 */ /* 0x000fea0003800000 */
.L_x_42445:
        /* <DEDUP_REMOVED lines=16> */
.L_x_42451:
[----:B------:R-:W-:Y:S05]  /*4760*/  BSYNC B3 ;  /* 0x0000000000037941 */ /* 0x000fea0003800000 */
.L_x_42450:
        /* <DEDUP_REMOVED lines=41> */
[----:B------:R-:W-:Y:S02]  /*4a00*/  IMAD.MOV.U32 R36, RZ, RZ, R116 ;  /* 0x000000ffff247224 */ /* 0x000fe400078e0074 */
[----:B------:R-:W-:Y:S02]  /*4a10*/  IMAD.MOV.U32 R116, RZ, RZ, RZ ;  /* 0x000000ffff747224 */ /* 0x000fe400078e00ff */
.L_x_42449:
[----:B------:R-:W-:Y:S05]  /*4a20*/  BSYNC B2 ;  /* 0x0000000000027941 */ /* 0x000fea0003800000 */
.L_x_42448:
[----:B------:R0:W1:Y:S01]  /*4a30*/  I2F.U32 R35, R118 ;  /* 0x0000007600237306 */ /* 0x0000620000201000 */
[----:B------:R-:W-:Y:S01]  /*4a40*/  ISETP.NE.U32.AND P1, PT, RZ, c[0x0][0x178], PT ;  /* 0x00005e00ff007a0c */ /* 0x000fe20003f25070 */
[----:B-----5:R-:W-:-:S03]  /*4a50*/  FMUL.FTZ R52, R52, c[0x0][0x1e8] ;  /* 0x00007a0034347a20 */ /* 0x020fc60000410000 */
[----:B------:R-:W-:Y:S01]  /*4a60*/  ISETP.NE.AND.EX P1, PT, RZ, c[0x0][0x17c], PT, P1 ;  /* 0x00005f00ff007a0c */ /* 0x000fe20003f25310 */
[----:B0-----:R-:W-:-:S04]  /*4a70*/  IMAD.MOV.U32 R118, RZ, RZ, 0x2f800000 ;  /* 0x2f800000ff767424 */ /* 0x001fc800078e00ff */
        /* <DEDUP_REMOVED lines=9> */
.L_x_42452:
        /* <DEDUP_REMOVED lines=12> */
.L_x_42455:
[----:B------:R-:W-:Y:S02]  /*4bd0*/  IMAD.MOV.U32 R4, RZ, RZ, R36 ;  /* 0x000000ffff047224 */ /* 0x000fe400078e0024 */
.L_x_42456:
[----:B------:R-:W-:Y:S05]  /*4be0*/  BSYNC B2 ;  /* 0x0000000000027941 */ /* 0x000fea0003800000 */
.L_x_42454:
        /* <DEDUP_REMOVED lines=16> */
.L_x_42460:
[----:B------:R-:W-:Y:S05]  /*4cf0*/  BSYNC B3 ;  /* 0x0000000000037941 */ /* 0x000fea0003800000 */
.L_x_42459:
        /* <DEDUP_REMOVED lines=43> */
.L_x_42458:
[----:B------:R-:W-:Y:S05]  /*4fb0*/  BSYNC B2 ;  /* 0x0000000000027941 */ /* 0x000fea0003800000 */
.L_x_42457:
[----:B------:R-:W0:Y:S02]  /*4fc0*/  I2F.U32 R4, R4 ;  /* 0x0000000400047306 */ /* 0x000e240000201000 */
[----:B0-----:R-:W-:-:S05]  /*4fd0*/  FFMA.FTZ R4, R4, R118, 1.1641532182693481445e-10 ;  /* 0x2f00000004047423 */ /* 0x001fca0000010076 */
[----:B------:R-:W-:Y:S01]  /*4fe0*/  FSETP.GTU.FTZ.AND P3, PT, R4, c[0x0][0x1e4], PT ;  /* 0x0000790004007a0b */ /* 0x000fe20003f7c000 */
[----:B------:R-:W-:-:S05]  /*4ff0*/  FMUL.FTZ R4, R44, c[0x0][0x1e8] ;  /* 0x00007a002c047a20 */ /* 0x000fca0000410000 */
[----:B------:R-:W-:-:S05]  /*5000*/  FSEL R4, R4, RZ, !P3 ;  /* 0x000000ff04047208 */ /* 0x000fca0005800000 */
[----:B------:R-:W-:Y:S01]  /*5010*/  FADD.FTZ R52, R4, R52 ;  /* 0x0000003404347221 */ /* 0x000fe20000010000 */
[----:B------:R-:W-:-:S03]  /*5020*/  SEL R4, RZ, 0x1, P3 ;  /* 0x00000001ff047807 */ /* 0x000fc60001800000 */
[----:B------:R-:W-:Y:S02]  /*5030*/  @P0 FADD.FTZ R52, R48, R52 ;  /* 0x0000003430340221 */ /* 0x000fe40000010000 */
.L_x_42453:
        /* <DEDUP_REMOVED lines=12> */
.L_x_42462:
[----:B------:R-:W-:Y:S02]  /*5100*/  IMAD.MOV.U32 R119, RZ, RZ, R36 ;  /* 0x000000ffff777224 */ /* 0x000fe400078e0024 */
.L_x_42463:
[----:B------:R-:W-:Y:S05]  /*5110*/  BSYNC B2 ;  /* 0x0000000000027941 */ /* 0x000fea0003800000 */
.L_x_42461:
        /* <DEDUP_REMOVED lines=16> */
.L_x_42467:
[----:B------:R-:W-:Y:S05]  /*5220*/  BSYNC B3 ;  /* 0x0000000000037941 */ /* 0x000fea0003800000 */
.L_x_42466:
        /* <DEDUP_REMOVED lines=41> */
[----:B------:R-:W-:Y:S01]  /*54c0*/  LOP3.LUT R38, R117, UR25, R36, 0x96, !PT ;  /* 0x0000001975267c12 */ /* 0x000fe2000f8e9624 */
[----:B------:R-:W-:Y:S02]  /*54d0*/  IMAD.MOV.U32 R36, RZ, RZ, R116 ;  /* 0x000000ffff247224 */ /* 0x000fe400078e0074 */
.L_x_42465:
[----:B------:R-:W-:Y:S05]  /*54e0*/  BSYNC B2 ;  /* 0x0000000000027941 */ /* 0x000fea0003800000 */
.L_x_42464:
[----:B------:R-:W0:Y:S01]  /*54f0*/  I2F.U32 R116, R119 ;  /* 0x0000007700747306 */ /* 0x000e220000201000 */
        /* <DEDUP_REMOVED lines=10> */
.L_x_42468:
[C---:B------:R-:W-:Y:S01]  /*55a0*/  ISETP.NE.AND P4, PT, R35.reuse, 0x1, PT ;  /* 0x000000012300780c */ /* 0x040fe20003f85270 */
[----:B------:R-:W-:Y:S01]  /*55b0*/  BSSY B2, `(.L_x_42470) ;  /* 0x000000c000027945 */ /* 0x000fe20003800000 */
[----:B------:R-:W-:-:S11]  /*55c0*/  IADD3 R116, R35, 0x1, RZ ;  /* 0x0000000123747810 */ /* 0x000fd60007ffe0ff */
[----:B------:R-:W-:Y:S05]  /*55d0*/  @!P4 BRA `(.L_x_42471) ;  /* 0x000000800000c947 */ /* 0x000fea0003800000 */
[----:B------:R-:W-:Y:S01]  /*55e0*/  ISETP.NE.AND P4, PT, R35, 0x2, PT ;  /* 0x000000022300780c */ /* 0x000fe20003f85270 */
[----:B--2---:R-:W-:-:S12]  /*55f0*/  IMAD.MOV.U32 R3, RZ, RZ, R37 ;  /* 0x000000ffff037224 */ /* 0x004fd800078e0025 */
[----:B------:R-:W-:Y:S05]  /*5600*/  @!P4 BRA `(.L_x_42472) ;  /* 0x000000600000c947 */ /* 0x000fea0003800000 */
[----:B------:R-:W-:Y:S01]  /*5610*/  ISETP.NE.AND P4, PT, R35, 0x3, PT ;  /* 0x000000032300780c */ /* 0x000fe20003f85270 */
[----:B------:R-:W-:-:S12]  /*5620*/  IMAD.MOV.U32 R3, RZ, RZ, R38 ;  /* 0x000000ffff037224 */ /* 0x000fd800078e0026 */
[----:B------:R-:W-:Y:S05]  /*5630*/  @P4 BRA `(.L_x_42472) ;  /* 0x0000003000004947 */ /* 0x000fea0003800000 */
[----:B------:R-:W-:Y:S01]  /*5640*/  IMAD.MOV.U32 R3, RZ, RZ, R34 ;  /* 0x000000ffff037224 */ /* 0x000fe200078e0022 */
[----:B------:R-:W-:Y:S05]  /*5650*/  BRA `(.L_x_42472) ;  /* 0x0000001000007947 */ /* 0x000fea0003800000 */
.L_x_42471:
[----:B--2---:R-:W-:Y:S02]  /*5660*/  IMAD.MOV.U32 R3, RZ, RZ, R36 ;  /* 0x000000ffff037224 */ /* 0x004fe400078e0024 */
.L_x_42472:
[----:B------:R-:W-:Y:S05]  /*5670*/  BSYNC B2 ;  /* 0x0000000000027941 */ /* 0x000fea0003800000 */
.L_x_42470:
        /* <DEDUP_REMOVED lines=16> */
.L_x_42476:
[----:B------:R-:W-:Y:S05]  /*5780*/  BSYNC B3 ;  /* 0x0000000000037941 */ /* 0x000fea0003800000 */
.L_x_42475:
        /* <DEDUP_REMOVED lines=43> */
.L_x_42474:
[----:B------:R-:W-:Y:S05]  /*5a40*/  BSYNC B2 ;  /* 0x0000000000027941 */ /* 0x000fea0003800000 */
.L_x_42473:
        /* <DEDUP_REMOVED lines=8> */
.L_x_42469:
        /* <DEDUP_REMOVED lines=12> */
.L_x_42478:
[----:B------:R-:W-:Y:S02]  /*5b90*/  IMAD.MOV.U32 R119, RZ, RZ, R36 ;  /* 0x000000ffff777224 */ /* 0x000fe400078e0024 */
.L_x_42479:
[----:B------:R-:W-:Y:S05]  /*5ba0*/  BSYNC B2 ;  /* 0x0000000000027941 */ /* 0x000fea0003800000 */
.L_x_42477:
        /* <DEDUP_REMOVED lines=16> */
.L_x_42483:
[----:B------:R-:W-:Y:S05]  /*5cb0*/  BSYNC B3 ;  /* 0x0000000000037941 */ /* 0x000fea0003800000 */
.L_x_42482:
        /* <DEDUP_REMOVED lines=43> */
.L_x_42481:
[----:B------:R-:W-:Y:S05]  /*5f70*/  BSYNC B2 ;  /* 0x0000000000027941 */ /* 0x000fea0003800000 */
.L_x_42480:
        /* <DEDUP_REMOVED lines=11> */
.L_x_42484:
        /* <DEDUP_REMOVED lines=12> */
.L_x_42487:
[----:B--2---:R-:W-:Y:S02]  /*60f0*/  IMAD.MOV.U32 R2, RZ, RZ, R36 ;  /* 0x000000ffff027224 */ /* 0x004fe400078e0024 */
.L_x_42488:
[----:B------:R-:W-:Y:S05]  /*6100*/  BSYNC B2 ;  /* 0x0000000000027941 */ /* 0x000fea0003800000 */
.L_x_42486:
        /* <DEDUP_REMOVED lines=16> */
.L_x_42492:
[----:B------:R-:W-:Y:S05]  /*6210*/  BSYNC B3 ;  /* 0x0000000000037941 */ /* 0x000fea0003800000 */
.L_x_42491:
        /* <DEDUP_REMOVED lines=43> */
.L_x_42490:
[----:B------:R-:W-:Y:S05]  /*64d0*/  BSYNC B2 ;  /* 0x0000000000027941 */ /* 0x000fea0003800000 */
.L_x_42489:
        /* <DEDUP_REMOVED lines=8> */
.L_x_42485:
        /* <DEDUP_REMOVED lines=12> */
.L_x_42494:
[----:B------:R-:W-:Y:S02]  /*6620*/  IMAD.MOV.U32 R119, RZ, RZ, R36 ;  /* 0x000000ffff777224 */ /* 0x000fe400078e0024 */
.L_x_42495:
[----:B------:R-:W-:Y:S05]  /*6630*/  BSYNC B2 ;  /* 0x0000000000027941 */ /* 0x000fea0003800000 */
.L_x_42493:
        /* <DEDUP_REMOVED lines=16> */
.L_x_42499:
[----:B------:R-:W-:Y:S05]  /*6740*/  BSYNC B3 ;  /* 0x0000000000037941 */ /* 0x000fea0003800000 */
.L_x_42498:
        /* <DEDUP_REMOVED lines=43> */
.L_x_42497:
[----:B------:R-:W-:Y:S05]  /*6a00*/  BSYNC B2 ;  /* 0x0000000000027941 */ /* 0x000fea0003800000 */
.L_x_42496:
        /* <DEDUP_REMOVED lines=11> */
.L_x_42500:
        /* <DEDUP_REMOVED lines=12> */
.L_x_42503:
[----:B--2---:R-:W-:Y:S02]  /*6b80*/  IMAD.MOV.U32 R0, RZ, RZ, R36 ;  /* 0x000000ffff007224 */ /* 0x004fe400078e0024 */
.L_x_42504:
[----:B------:R-:W-:Y:S05]  /*6b90*/  BSYNC B2 ;  /* 0x0000000000027941 */ /* 0x000fea0003800000 */
.L_x_42502:
        /* <DEDUP_REMOVED lines=16> */
.L_x_42508:
[----:B------:R-:W-:Y:S05]  /*6ca0*/  BSYNC B3 ;  /* 0x0000000000037941 */ /* 0x000fea0003800000 */
.L_x_42507:
        /* <DEDUP_REMOVED lines=43> */
.L_x_42506:
[----:B------:R-:W-:Y:S05]  /*6f60*/  BSYNC B2 ;  /* 0x0000000000027941 */ /* 0x000fea0003800000 */
.L_x_42505:
        /* <DEDUP_REMOVED lines=8> */
.L_x_42501:
[C---:B------:R-:W-:Y:S01]  /*6ff0*/  LEA R116, P0, R5.reuse, c[0x0][0x188], 0x4 ;  /* 0x0000620005747a11 */ /* 0x040fe200078020ff */
[C---:B------:R-:W-:Y:S01]  /*7000*/  IMAD.SHL.U32 R119, R5.reuse, 0x4, RZ ;  /* 0x0000000405777824 */ /* 0x040fe200078e00ff */
[----:B------:R-:W-:Y:S02]  /*7010*/  SEL R118, RZ, 0x1000000, P5 ;  /* 0x01000000ff767807 */ /* 0x000fe40002800000 */
[----:B------:R-:W-:Y:S02]  /*7020*/  LEA.HI.X R117, R5, c[0x0][0x18c], RZ, 0x4, P0 ;  /* 0x0000630005757a11 */ /* 0x000fe400000f24ff */
[----:B------:R-:W-:Y:S02]  /*7030*/  SEL R135, RZ, 0x1, P2 ;  /* 0x00000001ff877807 */ /* 0x000fe40001000000 */
[----:B------:R-:W-:Y:S01]  /*7040*/  LOP3.LUT P1, RZ, R40, 0x1, RZ, 0xc0, !PT ;  /* 0x0000000128ff7812 */ /* 0x000fe2000782c0ff */
[----:B------:R0:W-:Y:S02]  /*7050*/  STG.E.128 [R116.64], R52 ;  /* 0x0000003474007986 */ /* 0x0001e4000c101d06 */
[----:B0-----:R-:W-:-:S02]  /*7060*/  SEL R116, RZ, 0x10000, P4 ;  /* 0x00010000ff747807 */ /* 0x001fc40002000000 */
[----:B------:R-:W-:-:S04]  /*7070*/  SEL R117, RZ, 0x100, P3 ;  /* 0x00000100ff757807 */ /* 0x000fc80001800000 */
[----:B------:R-:W-:Y:S02]  /*7080*/  IADD3 R116, R117, R118, R116 ;  /* 0x0000007675747210 */ /* 0x000fe40007ffe074 */
[----:B------:R-:W-:-:S03]  /*7090*/  SHF.L.U64.HI R118, R5, 0x2, RZ ;  /* 0x0000000205767819 */ /* 0x000fc600000102ff */
[----:B------:R-:W-:Y:S01]  /*70a0*/  IMAD.IADD R135, R116, 0x1, R135 ;  /* 0x0000000174877824 */ /* 0x000fe200078e0287 */
[----:B------:R-:W-:-:S04]  /*70b0*/  IADD3 R116, P0, R119, c[0x0][0x190], RZ ;  /* 0x0000640077747a10 */ /* 0x000fc80007f1e0ff */
[----:B------:R-:W-:-:S05]  /*70c0*/  IADD3.X R117, R118, c[0x0][0x194], RZ, P0, !PT ;  /* 0x0000650076757a10 */ /* 0x000fca00007fe4ff */
[----:B------:R0:W-:Y:S01]  /*70d0*/  STG.E [R116.64], R135 ;  /* 0x0000008774007986 */ /* 0x0001e2000c101906 */
[----:B------:R-:W-:Y:S05]  /*70e0*/  @!P1 BRA `(.L_x_42509) ;  /* 0x000000b000009947 */ /* 0x000fea0003800000 */
[----:B0-----:R-:W-:Y:S02]  /*70f0*/  IADD3 R116, P0, R119, c[0x0][0x198], RZ ;  /* 0x0000660077747a10 */ /* 0x001fe40007f1e0ff */
[----:B------:R-:W-:Y:S02]  /*7100*/  LOP3.LUT R119, R0, 0xffff, RZ, 0xc0, !PT ;  /* 0x0000ffff00777812 */ /* 0x000fe400078ec0ff */
[----:B------:R-:W-:Y:S01]  /*7110*/  IADD3.X R117, R118, c[0x0][0x19c], RZ, P0, !PT ;  /* 0x0000670076757a10 */ /* 0x000fe200007fe4ff */
[----:B------:R-:W-:-:S05]  /*7120*/  IMAD.U32 R118, R2, 0x10000, RZ ;  /* 0x0001000002767824 */ /* 0x000fca00078e00ff */
[----:B------:R-:W-:-:S05]  /*7130*/  LOP3.LUT R118, R118, 0xff0000, RZ, 0xc0, !PT ;  /* 0x00ff000076767812 */ /* 0x000fca00078ec0ff */
[----:B------:R-:W-:Y:S01]  /*7140*/  IMAD R118, R119, 0x1000000, R118 ;  /* 0x0100000077767824 */ /* 0x000fe200078e0276 */
[----:B------:R-:W-:-:S05]  /*7150*/  LOP3.LUT R119, R3, 0xff, RZ, 0xc0, !PT ;  /* 0x000000ff03777812 */ /* 0x000fca00078ec0ff */
[----:B------:R-:W-:Y:S01]  /*7160*/  IMAD R118, R119, 0x100, R118 ;  /* 0x0000010077767824 */ /* 0x000fe200078e0276 */
[----:B------:R-:W-:-:S05]  /*7170*/  LOP3.LUT R119, R4, 0xff, RZ, 0xc0, !PT ;  /* 0x000000ff04777812 */ /* 0x000fca00078ec0ff */
[----:B------:R-:W-:-:S05]  /*7180*/  IMAD.IADD R118, R118, 0x1, R119 ;  /* 0x0000000176767824 */ /* 0x000fca00078e0277 */
[----:B------:R0:W-:Y:S02]  /*7190*/  STG.E [R116.64], R118 ;  /* 0x0000007674007986 */ /* 0x0001e4000c101906 */
.L_x_42509:
[----:B0-----:R-:W-:Y:S02]  /*71a0*/  IADD3 R116, R5, 0x20, RZ ;  /* 0x0000002005747810 */ /* 0x001fe40007ffe0ff */
.L_x_42444:
[----:B------:R-:W-:Y:S05]  /*71b0*/  BSYNC B1 ;  /* 0x0000000000017941 */ /* 0x000fea0003800000 */
.L_x_42443:
        /* <DEDUP_REMOVED lines=30> */
.L_x_42513:
[----:B------:R-:W-:Y:S02]  /*73a0*/  IMAD.MOV.U32 R117, RZ, RZ, R36 ;  /* 0x000000ffff757224 */ /* 0x000fe400078e0024 */
.L_x_42514:
[----:B------:R-:W-:Y:S05]  /*73b0*/  BSYNC B2 ;  /* 0x0000000000027941 */ /* 0x000fea0003800000 */
.L_x_42512:
        /* <DEDUP_REMOVED lines=16> */
.L_x_42518:
[----:B------:R-:W-:Y:S05]  /*74c0*/  BSYNC B3 ;  /* 0x0000000000037941 */ /* 0x000fea0003800000 */
.L_x_42517:
        /* <DEDUP_REMOVED lines=43> */
.L_x_42516:
[----:B------:R-:W-:Y:S05]  /*7780*/  BSYNC B2 ;  /* 0x0000000000027941 */ /* 0x000fea0003800000 */
.L_x_42515:
        /* <DEDUP_REMOVED lines=14> */
.L_x_42519:
        /* <DEDUP_REMOVED lines=12> */
.L_x_42522:
[----:B------:R-:W-:Y:S02]  /*7930*/  IMAD.MOV.U32 R4, RZ, RZ, R36 ;  /* 0x000000ffff047224 */ /* 0x000fe400078e0024 */
.L_x_42523:
[----:B------:R-:W-:Y:S05]  /*7940*/  BSYNC B2 ;  /* 0x0000000000027941 */ /* 0x000fea0003800000 */
.L_x_42521:
        /* <DEDUP_REMOVED lines=16> */
.L_x_42527:
[----:B------:R-:W-:Y:S05]  /*7a50*/  BSYNC B3 ;  /* 0x0000000000037941 */ /* 0x000fea0003800000 */
.L_x_42526:
        /* <DEDUP_REMOVED lines=43> */
.L_x_42525:
[----:B------:R-:W-:Y:S05]  /*7d10*/  BSYNC B2 ;  /* 0x0000000000027941 */ /* 0x000fea0003800000 */
.L_x_42524:
        /* <DEDUP_REMOVED lines=8> */
.L_x_42520:
        /* <DEDUP_REMOVED lines=12> */
.L_x_42529:
[----:B------:R-:W-:Y:S02]  /*7e60*/  IMAD.MOV.U32 R135, RZ, RZ, R36 ;  /* 0x000000ffff877224 */ /* 0x000fe400078e0024 */
.L_x_42530:
[----:B------:R-:W-:Y:S05]  /*7e70*/  BSYNC B2 ;  /* 0x0000000000027941 */ /* 0x000fea0003800000 */
.L_x_42528:
        /* <DEDUP_REMOVED lines=16> */
.L_x_42534:
[----:B------:R-:W-:Y:S05]  /*7f80*/  BSYNC B3 ;  /* 0x0000000000037941 */ /* 0x000fea0003800000 */
.L_x_42533:
        /* <DEDUP_REMOVED lines=43> */
.L_x_42532:
[----:B------:R-:W-:Y:S05]  /*8240*/  BSYNC B2 ;  /* 0x0000000000027941 */ /* 0x000fea0003800000 */
.L_x_42531:
        /* <DEDUP_REMOVED lines=11> */
.L_x_42535:
        /* <DEDUP_REMOVED lines=12> */
.L_x_42538:
[----:B--2---:R-:W-:Y:S02]  /*83c0*/  IMAD.MOV.U32 R3, RZ, RZ, R36 ;  /* 0x000000ffff037224 */ /* 0x004fe400078e0024 */
.L_x_42539:
[----:B------:R-:W-:Y:S05]  /*83d0*/  BSYNC B2 ;  /* 0x0000000000027941 */ /* 0x000fea0003800000 */
.L_x_42537:
        /* <DEDUP_REMOVED lines=16> */
.L_x_42543:
[----:B------:R-:W-:Y:S05]  /*84e0*/  BSYNC B3 ;  /* 0x0000000000037941 */ /* 0x000fea0003800000 */
.L_x_42542:
        /* <DEDUP_REMOVED lines=43> */
.L_x_42541:
[----:B------:R-:W-:Y:S05]  /*87a0*/  BSYNC B2 ;  /* 0x0000000000027941 */ /* 0x000fea0003800000 */
.L_x_42540:
        /* <DEDUP_REMOVED lines=8> */
.L_x_42536:
        /* <DEDUP_REMOVED lines=12> */
.L_x_42545:
[----:B------:R-:W-:Y:S02]  /*88f0*/  IMAD.MOV.U32 R135, RZ, RZ, R36 ;  /* 0x000000ffff877224 */ /* 0x000fe400078e0024 */
.L_x_42546:
[----:B------:R-:W-:Y:S05]  /*8900*/  BSYNC B2 ;  /* 0x0000000000027941 */ /* 0x000fea0003800000 */
.L_x_42544:
        /* <DEDUP_REMOVED lines=16> */
.L_x_42550:
[----:B------:R-:W-:Y:S05]  /*8a10*/  BSYNC B3 ;  /* 0x0000000000037941 */ /* 0x000fea0003800000 */
.L_x_42549:
        /* <DEDUP_REMOVED lines=43> */
.L_x_42548:
[----:B------:R-:W-:Y:S05]  /*8cd0*/  BSYNC B2 ;  /* 0x0000000000027941 */ /* 0x000fea0003800000 */
.L_x_42547:
        /* <DEDUP_REMOVED lines=11> */
.L_x_42551:
        /* <DEDUP_REMOVED lines=12> */
.L_x_42554:
[----:B--2---:R-:W-:Y:S02]  /*8e50*/  MOV R2, R36 ;  /* 0x0000002400027202 */ /* 0x004fe40000000f00 */
.L_x_42555:
[----:B------:R-:W-:Y:S05]  /*8e60*/  BSYNC B2 ;  /* 0x0000000000027941 */ /* 0x000fea0003800000 */
.L_x_42553:
        /* <DEDUP_REMOVED lines=16> */
.L_x_42559:
[----:B------:R-:W-:Y:S05]  /*8f70*/  BSYNC B3 ;  /* 0x0000000000037941 */ /* 0x000fea0003800000 */
.L_x_42558:
        /* <DEDUP_REMOVED lines=43> */
.L_x_42557:
[----:B------:R-:W-:Y:S05]  /*9230*/  BSYNC B2 ;  /* 0x0000000000027941 */ /* 0x000fea0003800000 */
.L_x_42556:
        /* <DEDUP_REMOVED lines=8> */
.L_x_42552:
        /* <DEDUP_REMOVED lines=12> */
.L_x_42561:
[----:B------:R-:W-:Y:S02]  /*9380*/  IMAD.MOV.U32 R135, RZ, RZ, R36 ;  /* 0x000000ffff877224 */ /* 0x000fe400078e0024 */
.L_x_42562:
[----:B------:R-:W-:Y:S05]  /*9390*/  BSYNC B2 ;  /* 0x0000000000027941 */ /* 0x000fea0003800000 */
.L_x_42560:
        /* <DEDUP_REMOVED lines=16> */
.L_x_42566:
[----:B------:R-:W-:Y:S05]  /*94a0*/  BSYNC B3 ;  /* 0x0000000000037941 */ /* 0x000fea0003800000 */
.L_x_42565:
        /* <DEDUP_REMOVED lines=43> */
.L_x_42564:
[----:B------:R-:W-:Y:S05]  /*9760*/  BSYNC B2 ;  /* 0x0000000000027941 */ /* 0x000fea0003800000 */
.L_x_42563:
        /* <DEDUP_REMOVED lines=11> */
.L_x_42567:
        /* <DEDUP_REMOVED lines=12> */
.L_x_42570:
[----:B--2---:R-:W-:Y:S02]  /*98e0*/  IMAD.MOV.U32 R0, RZ, RZ, R36 ;  /* 0x000000ffff007224 */ /* 0x004fe400078e0024 */
.L_x_42571:
[----:B------:R-:W-:Y:S05]  /*98f0*/  BSYNC B2 ;  /* 0x0000000000027941 */ /* 0x000fea0003800000 */
.L_x_42569:
        /* <DEDUP_REMOVED lines=16> */
.L_x_42575:
[----:B------:R-:W-:Y:S05]  /*9a00*/  BSYNC B3 ;  /* 0x0000000000037941 */ /* 0x000fea0003800000 */
.L_x_42574:
        /* <DEDUP_REMOVED lines=43> */
.L_x_42573:
[----:B------:R-:W-:Y:S05]  /*9cc0*/  BSYNC B2 ;  /* 0x0000000000027941 */ /* 0x000fea0003800000 */
.L_x_42572:
        /* <DEDUP_REMOVED lines=8> */
.L_x_42568:
        /* <DEDUP_REMOVED lines=10> */
[----:B------:R-:W-:-:S03]  /*9df0*/  IADD3 R118, P0, R135, c[0x0][0x190], RZ ;  /* 0x0000640087767a10 */ /* 0x000fc60007f1e0ff */
[----:B------:R-:W-:Y:S01]  /*9e00*/  IMAD.IADD R136, R117, 0x1, R136 ;  /* 0x0000000175887824 */ /* 0x000fe200078e0288 */
[----:B------:R-:W-:-:S04]  /*9e10*/  SHF.L.U64.HI R117, R116, 0x2, RZ ;  /* 0x0000000274757819 */ /* 0x000fc800000102ff */
        /* <DEDUP_REMOVED lines=14> */
.L_x_42576:
[----:B------:R-:W-:Y:S02]  /*9f00*/  IADD3 R116, R116, 0x20, RZ ;  /* 0x0000002074747810 */ /* 0x000fe40007ffe0ff */
.L_x_42511:
[----:B------:R-:W-:Y:S05]  /*9f10*/  BSYNC B1 ;  /* 0x0000000000017941 */ /* 0x000fea0003800000 */
.L_x_42510:
        /* <DEDUP_REMOVED lines=13> */
[----:B-1----:R-:W-:-:S12]  /*9ff0*/  IMAD.MOV.U32 R60, RZ, RZ, 0x10 ;  /* 0x00000010ff3c7424 */ /* 0x002fd800078e00ff */
[C---:B------:R-:W-:Y:S01]  /*a000*/  @P0 LEA R62, P1, R116.reuse, c[0x0][0x180], 0x4 ;  /* 0x00006000743e0a11 */ /* 0x040fe200078220ff */
[----:B------:R-:W-:-:S03]  /*a010*/  IMAD.WIDE.U32 R60, R116, R60, c[0x0][0x170] ;  /* 0x00005c00743c7625 */ /* 0x000fc600078e003c */
[----:B------:R-:W-:-:S05]  /*a020*/  @P0 LEA.HI.X R63, R116, c[0x0][0x184], RZ, 0x4, P1 ;  /* 0x00006100743f0a11 */ /* 0x000fca00008f24ff */
[----:B------:R1:W5:Y:S04]  /*a030*/  @P0 LDG.E.128 R48, [R62.64] ;  /* 0x000000063e300981 */ /* 0x000368000c1e1d00 */
[----:B-1----:R-:W5:Y:S01]  /*a040*/  LDG.E.128 R60, [R60.64] ;  /* 0x000000063c3c7981 */ /* 0x002f62000c1e1d00 */
[C---:B------:R-:W-:Y:S02]  /*a050*/  ISETP.NE.AND P1, PT, R35.reuse, 0x1, PT ;  /* 0x000000012300780c */ /* 0x040fe40003f25270 */
        /* <DEDUP_REMOVED lines=10> */
.L_x_42580:
[----:B------:R-:W-:Y:S02]  /*a100*/  IMAD.MOV.U32 R117, RZ, RZ, R36 ;  /* 0x000000ffff757224 */ /* 0x000fe400078e0024 */
.L_x_42581:
[----:B------:R-:W-:Y:S05]  /*a110*/  BSYNC B2 ;  /* 0x0000000000027941 */ /* 0x000fea0003800000 */
.L_x_42579:
        /* <DEDUP_REMOVED lines=16> */
.L_x_42585:
[----:B------:R-:W-:Y:S05]  /*a220*/  BSYNC B3 ;  /* 0x0000000000037941 */ /* 0x000fea0003800000 */
.L_x_42584:
        /* <DEDUP_REMOVED lines=43> */
.L_x_42583:
[----:B------:R-:W-:Y:S05]  /*a4e0*/  BSYNC B2 ;  /* 0x0000000000027941 */ /* 0x000fea0003800000 */
.L_x_42582:
[----:B------:R0:W1:Y:S01]  /*a4f0*/  I2F.U32 R35, R117 ;  /* 0x0000007500237306 */ /* 0x0000620000201000 */
[----:B------:R-:W-:Y:S01]  /*a500*/  ISETP.NE.U32.AND P1, PT, RZ, c[0x0][0x178], PT ;  /* 0x00005e00ff007a0c */ /* 0x000fe20003f25070 */
[----:B-----5:R-:W-:-:S03]  /*a510*/  FMUL.FTZ R60, R60, c[0x0][0x1e8] ;  /* 0x00007a003c3c7a20 */ /* 0x020fc60000410000 */
[----:B------:R-:W-:Y:S01]  /*a520*/  ISETP.NE.AND.EX P1, PT, RZ, c[0x0][0x17c], PT, P1 ;  /* 0x00005f00ff007a0c */ /* 0x000fe20003f25310 */
[----:B0-----:R-:W-:-:S10]  /*a530*/  HFMA2.MMA R117, -RZ, RZ, 0.1171875, 0 ;  /* 0x2f800000ff757435 */ /* 0x001fd400000001ff */
        /* <DEDUP_REMOVED lines=9> */
.L_x_42586:
        /* <DEDUP_REMOVED lines=12> */
.L_x_42589:
[----:B------:R-:W-:Y:S02]  /*a690*/  IMAD.MOV.U32 R4, RZ, RZ, R36 ;  /* 0x000000ffff047224 */ /* 0x000fe400078e0024 */
.L_x_42590:
[----:B------:R-:W-:Y:S05]  /*a6a0*/  BSYNC B2 ;  /* 0x0000000000027941 */ /* 0x000fea0003800000 */
.L_x_42588:
        /* <DEDUP_REMOVED lines=16> */
.L_x_42594:
[----:B------:R-:W-:Y:S05]  /*a7b0*/  BSYNC B3 ;  /* 0x0000000000037941 */ /* 0x000fea0003800000 */
.L_x_42593:
        /* <DEDUP_REMOVED lines=43> */
.L_x_42592:
[----:B------:R-:W-:Y:S05]  /*aa70*/  BSYNC B2 ;  /* 0x0000000000027941 */ /* 0x000fea0003800000 */
.L_x_42591:
        /* <DEDUP_REMOVED lines=8> */
.L_x_42587:
        /* <DEDUP_REMOVED lines=12> */
.L_x_42596:
[----:B------:R-:W-:Y:S02]  /*abc0*/  IMAD.MOV.U32 R135, RZ, RZ, R36 ;  /* 0x000000ffff877224 */ /* 0x000fe400078e0024 */
.L_x_42597:
[----:B------:R-:W-:Y:S05]  /*abd0*/  BSYNC B2 ;  /* 0x0000000000027941 */ /* 0x000fea0003800000 */
.L_x_42595:
        /* <DEDUP_REMOVED lines=16> */
.L_x_42601:
[----:B------:R-:W-:Y:S05]  /*ace0*/  BSYNC B3 ;  /* 0x0000000000037941 */ /* 0x000fea0003800000 */
.L_x_42600:
        /* <DEDUP_REMOVED lines=43> */
.L_x_42599:
[----:B------:R-:W-:Y:S05]  /*afa0*/  BSYNC B2 ;  /* 0x0000000000027941 */ /* 0x000fea0003800000 */
.L_x_42598:
        /* <DEDUP_REMOVED lines=11> */
.L_x_42602:
        /* <DEDUP_REMOVED lines=12> */
.L_x_42605:
[----:B--2---:R-:W-:Y:S02]  /*b120*/  IMAD.MOV.U32 R3, RZ, RZ, R36 ;  /* 0x000000ffff037224 */ /* 0x004fe400078e0024 */
.L_x_42606:
[----:B------:R-:W-:Y:S05]  /*b130*/  BSYNC B2 ;  /* 0x0000000000027941 */ /* 0x000fea0003800000 */
.L_x_42604:
        /* <DEDUP_REMOVED lines=16> */
.L_x_42610:
[----:B------:R-:W-:Y:S05]  /*b240*/  BSYNC B3 ;  /* 0x0000000000037941 */ /* 0x000fea0003800000 */
.L_x_42609:
        /* <DEDUP_REMOVED lines=43> */
.L_x_42608:
[----:B------:R-:W-:Y:S05]  /*b500*/  BSYNC B2 ;  /* 0x0000000000027941 */ /* 0x000fea0003800000 */
.L_x_42607:
        /* <DEDUP_REMOVED lines=8> */
.L_x_42603:
        /* <DEDUP_REMOVED lines=12> */
.L_x_42612:
[----:B------:R-:W-:Y:S02]  /*b650*/  IMAD.MOV.U32 R135, RZ, RZ, R36 ;  /* 0x000000ffff877224 */ /* 0x000fe400078e0024 */
.L_x_42613:
[----:B------:R-:W-:Y:S05]  /*b660*/  BSYNC B2 ;  /* 0x0000000000027941 */ /* 0x000fea0003800000 */
.L_x_42611:
        /* <DEDUP_REMOVED lines=16> */
.L_x_42617:
[----:B------:R-:W-:Y:S05]  /*b770*/  BSYNC B3 ;  /* 0x0000000000037941 */ /* 0x000fea0003800000 */
.L_x_42616:
        /* <DEDUP_REMOVED lines=43> */
.L_x_42615:
[----:B------:R-:W-:Y:S05]  /*ba30*/  BSYNC B2 ;  /* 0x0000000000027941 */ /* 0x000fea0003800000 */
.L_x_42614:
        /* <DEDUP_REMOVED lines=11> */
.L_x_42618:
        /* <DEDUP_REMOVED lines=12> */
.L_x_42621:
[----:B--2---:R-:W-:Y:S02]  /*bbb0*/  IMAD.MOV.U32 R2, RZ, RZ, R36 ;  /* 0x000000ffff027224 */ /* 0x004fe400078e0024 */
.L_x_42622:
[----:B------:R-:W-:Y:S05]  /*bbc0*/  BSYNC B2 ;  /* 0x0000000000027941 */ /* 0x000fea0003800000 */
.L_x_42620:
        /* <DEDUP_REMOVED lines=16> */
.L_x_42626:
[----:B------:R-:W-:Y:S05]  /*bcd0*/  BSYNC B3 ;  /* 0x0000000000037941 */ /* 0x000fea0003800000 */
.L_x_42625:
        /* <DEDUP_REMOVED lines=43> */
.L_x_42624:
[----:B------:R-:W-:Y:S05]  /*bf90*/  BSYNC B2 ;  /* 0x0000000000027941 */ /* 0x000fea0003800000 */
.L_x_42623:
        /* <DEDUP_REMOVED lines=8> */
.L_x_42619:
        /* <DEDUP_REMOVED lines=12> */
.L_x_42628:
[----:B------:R-:W-:Y:S02]  /*c0e0*/  IMAD.MOV.U32 R135, RZ, RZ, R36 ;  /* 0x000000ffff877224 */ /* 0x000fe400078e0024 */
.L_x_42629:
[----:B------:R-:W-:Y:S05]  /*c0f0*/  BSYNC B2 ;  /* 0x0000000000027941 */ /* 0x000fea0003800000 */
.L_x_42627:
        /* <DEDUP_REMOVED lines=16> */
.L_x_42633:
[----:B------:R-:W-:Y:S05]  /*c200*/  BSYNC B3 ;  /* 0x0000000000037941 */ /* 0x000fea0003800000 */
.L_x_42632:
        /* <DEDUP_REMOVED lines=43> */
.L_x_42631:
[----:B------:R-:W-:Y:S05]  /*c4c0*/  BSYNC B2 ;  /* 0x0000000000027941 */ /* 0x000fea0003800000 */
.L_x_42630:
        /* <DEDUP_REMOVED lines=11> */
.L_x_42634:
        /* <DEDUP_REMOVED lines=12> */
.L_x_42637:
[----:B--2---:R-:W-:Y:S02]  /*c640*/  IMAD.MOV.U32 R0, RZ, RZ, R36 ;  /* 0x000000ffff007224 */ /* 0x004fe400078e0024 */
.L_x_42638:
[----:B------:R-:W-:Y:S05]  /*c650*/  BSYNC B2 ;  /* 0x0000000000027941 */ /* 0x000fea0003800000 */
.L_x_42636:
        /* <DEDUP_REMOVED lines=16> */
.L_x_42642:
[----:B------:R-:W-:Y:S05]  /*c760*/  BSYNC B3 ;  /* 0x0000000000037941 */ /* 0x000fea0003800000 */
.L_x_42641:
        /* <DEDUP_REMOVED lines=43> */
.L_x_42640:
[----:B------:R-:W-:Y:S05]  /*ca20*/  BSYNC B2 ;  /* 0x0000000000027941 */ /* 0x000fea0003800000 */
.L_x_42639:
        /* <DEDUP_REMOVED lines=8> */
.L_x_42635:
        /* <DEDUP_REMOVED lines=27> */
.L_x_42643:
[----:B------:R-:W-:Y:S02]  /*cc60*/  IADD3 R116, R116, 0x20, RZ ;  /* 0x0000002074747810 */ /* 0x000fe40007ffe0ff */
.L_x_42578:
[----:B------:R-:W-:Y:S05]  /*cc70*/  BSYNC B1 ;  /* 0x0000000000017941 */ /* 0x000fea0003800000 */
.L_x_42577:
        /* <DEDUP_REMOVED lines=30> */
.L_x_42647:
[----:B------:R-:W-:Y:S02]  /*ce60*/  IMAD.MOV.U32 R117, RZ, RZ, R36 ;  /* 0x000000ffff757224 */ /* 0x000fe400078e0024 */
.L_x_42648:
[----:B------:R-:W-:Y:S05]  /*ce70*/  BSYNC B2 ;  /* 0x0000000000027941 */ /* 0x000fea0003800000 */
.L_x_42646:
        /* <DEDUP_REMOVED lines=16> */
.L_x_42652:
[----:B------:R-:W-:Y:S05]  /*cf80*/  BSYNC B3 ;  /* 0x0000000000037941 */ /* 0x000fea0003800000 */
.L_x_42651:
        /* <DEDUP_REMOVED lines=43> */
.L_x_42650:
[----:B------:R-:W-:Y:S05]  /*d240*/  BSYNC B2 ;  /* 0x0000000000027941 */ /* 0x000fea0003800000 */
.L_x_42649:
        /* <DEDUP_REMOVED lines=14> */
.L_x_42653:
        /* <DEDUP_REMOVED lines=12> */
.L_x_42656:
[----:B------:R-:W-:Y:S02]  /*d3f0*/  IMAD.MOV.U32 R4, RZ, RZ, R36 ;  /* 0x000000ffff047224 */ /* 0x000fe400078e0024 */
.L_x_42657:
[----:B------:R-:W-:Y:S05]  /*d400*/  BSYNC B2 ;  /* 0x0000000000027941 */ /* 0x000fea0003800000 */
.L_x_42655:
        /* <DEDUP_REMOVED lines=16> */
.L_x_42661:
[----:B------:R-:W-:Y:S05]  /*d510*/  BSYNC B3 ;  /* 0x0000000000037941 */ /* 0x000fea0003800000 */
.L_x_42660:
        /* <DEDUP_REMOVED lines=43> */
.L_x_42659:
[----:B------:R-:W-:Y:S05]  /*d7d0*/  BSYNC B2 ;  /* 0x0000000000027941 */ /* 0x000fea0003800000 */
.L_x_42658:
        /* <DEDUP_REMOVED lines=8> */
.L_x_42654:
        /* <DEDUP_REMOVED lines=12> */
.L_x_42663:
[----:B------:R-:W-:Y:S02]  /*d920*/  IMAD.MOV.U32 R135, RZ, RZ, R36 ;  /* 0x000000ffff877224 */ /* 0x000fe400078e0024 */
.L_x_42664:
[----:B------:R-:W-:Y:S05]  /*d930*/  BSYNC B2 ;  /* 0x0000000000027941 */ /* 0x000fea0003800000 */
.L_x_42662:
        /* <DEDUP_REMOVED lines=16> */
.L_x_42668:
[----:B------:R-:W-:Y:S05]  /*da40*/  BSYNC B3 ;  /* 0x0000000000037941 */ /* 0x000fea0003800000 */
.L_x_42667:
        /* <DEDUP_REMOVED lines=43> */
.L_x_42666:
[----:B------:R-:W-:Y:S05]  /*dd00*/  BSYNC B2 ;  /* 0x0000000000027941 */ /* 0x000fea0003800000 */
.L_x_42665:
        /* <DEDUP_REMOVED lines=11> */
.L_x_42669:
        /* <DEDUP_REMOVED lines=12> */
.L_x_42672:
[----:B--2---:R-:W-:Y:S02]  /*de80*/  IMAD.MOV.U32 R3, RZ, RZ, R36 ;  /* 0x000000ffff037224 */ /* 0x004fe400078e0024 */
.L_x_42673:
[----:B------:R-:W-:Y:S05]  /*de90*/  BSYNC B2 ;  /* 0x0000000000027941 */ /* 0x000fea0003800000 */
.L_x_42671:
        /* <DEDUP_REMOVED lines=16> */
.L_x_42677:
[----:B------:R-:W-:Y:S05]  /*dfa0*/  BSYNC B3 ;  /* 0x0000000000037941 */ /* 0x000fea0003800000 */
.L_x_42676:
        /* <DEDUP_REMOVED lines=43> */
.L_x_42675:
[----:B------:R-:W-:Y:S05]  /*e260*/  BSYNC B2 ;  /* 0x0000000000027941 */ /* 0x000fea0003800000 */
.L_x_42674:
        /* <DEDUP_REMOVED lines=8> */
.L_x_42670:
        /* <DEDUP_REMOVED lines=12> */
.L_x_42679:
[----:B------:R-:W-:Y:S02]  /*e3b0*/  IMAD.MOV.U32 R135, RZ, RZ, R36 ;  /* 0x000000ffff877224 */ /* 0x000fe400078e0024 */
.L_x_42680:
[----:B------:R-:W-:Y:S05]  /*e3c0*/  BSYNC B2 ;  /* 0x0000000000027941 */ /* 0x000fea0003800000 */
.L_x_42678:
        /* <DEDUP_REMOVED lines=16> */
.L_x_42684:
[----:B------:R-:W-:Y:S05]  /*e4d0*/  BSYNC B3 ;  /* 0x0000000000037941 */ /* 0x000fea0003800000 */
.L_x_42683:
        /* <DEDUP_REMOVED lines=43> */
.L_x_42682:
[----:B------:R-:W-:Y:S05]  /*e790*/  BSYNC B2 ;  /* 0x0000000000027941 */ /* 0x000fea0003800000 */
.L_x_42681:
        /* <DEDUP_REMOVED lines=11> */
.L_x_42685:
        /* <DEDUP_REMOVED lines=12> */
.L_x_42688:
[----:B--2---:R-:W-:Y:S02]  /*e910*/  IMAD.MOV.U32 R2, RZ, RZ, R36 ;  /* 0x000000ffff027224 */ /* 0x004fe400078e0024 */
.L_x_42689:
[----:B------:R-:W-:Y:S05]  /*e920*/  BSYNC B2 ;  /* 0x0000000000027941 */ /* 0x000fea0003800000 */
.L_x_42687:
        /* <DEDUP_REMOVED lines=16> */
.L_x_42693:
[----:B------:R-:W-:Y:S05]  /*ea30*/  BSYNC B3 ;  /* 0x0000000000037941 */ /* 0x000fea0003800000 */
.L_x_42692:
        /* <DEDUP_REMOVED lines=43> */
.L_x_42691:
[----:B------:R-:W-:Y:S05]  /*ecf0*/  BSYNC B2 ;  /* 0x0000000000027941 */ /* 0x000fea0003800000 */
.L_x_42690:
        /* <DEDUP_REMOVED lines=8> */
.L_x_42686:
        /* <DEDUP_REMOVED lines=12> */
.L_x_42695:
[----:B------:R-:W-:Y:S02]  /*ee40*/  IMAD.MOV.U32 R135, RZ, RZ, R36 ;  /* 0x000000ffff877224 */ /* 0x000fe400078e0024 */
.L_x_42696:
[----:B------:R-:W-:Y:S05]  /*ee50*/  BSYNC B2 ;  /* 0x0000000000027941 */ /* 0x000fea0003800000 */
.L_x_42694:
        /* <DEDUP_REMOVED lines=16> */
.L_x_42700:
[----:B------:R-:W-:Y:S05]  /*ef60*/  BSYNC B3 ;  /* 0x0000000000037941 */ /* 0x000fea0003800000 */
.L_x_42699:
        /* <DEDUP_REMOVED lines=43> */
.L_x_42698:
[----:B------:R-:W-:Y:S05]  /*f220*/  BSYNC B2 ;  /* 0x0000000000027941 */ /* 0x000fea0003800000 */
.L_x_42697:
        /* <DEDUP_REMOVED lines=11> */
.L_x_42701:
        /* <DEDUP_REMOVED lines=12> */
.L_x_42704:
[----:B--2---:R-:W-:Y:S02]  /*f3a0*/  IMAD.MOV.U32 R0, RZ, RZ, R36 ;  /* 0x000000ffff007224 */ /* 0x004fe400078e0024 */
.L_x_42705:
[----:B------:R-:W-:Y:S05]  /*f3b0*/  BSYNC B2 ;  /* 0x0000000000027941 */ /* 0x000fea0003800000 */
.L_x_42703:
        /* <DEDUP_REMOVED lines=16> */
.L_x_42709:
[----:B------:R-:W-:Y:S05]  /*f4c0*/  BSYNC B3 ;  /* 0x0000000000037941 */ /* 0x000fea0003800000 */
.L_x_42708:
        /* <DEDUP_REMOVED lines=43> */
.L_x_42707:
[----:B------:R-:W-:Y:S05]  /*f780*/  BSYNC B2 ;  /* 0x0000000000027941 */ /* 0x000fea0003800000 */
.L_x_42706:
        /* <DEDUP_REMOVED lines=8> */
.L_x_42702:
        /* <DEDUP_REMOVED lines=27> */
.L_x_42710:
[----:B------:R-:W-:Y:S02]  /*f9c0*/  IADD3 R116, R116, 0x20, RZ ;  /* 0x0000002074747810 */ /* 0x000fe40007ffe0ff */
.L_x_42645:
[----:B------:R-:W-:Y:S05]  /*f9d0*/  BSYNC B1 ;  /* 0x0000000000017941 */ /* 0x000fea0003800000 */
.L_x_42644:
        /* <DEDUP_REMOVED lines=30> */
.L_x_42714:
[----:B------:R-:W-:Y:S02]  /*fbc0*/  IMAD.MOV.U32 R117, RZ, RZ, R36 ;  /* 0x000000ffff757224 */ /* 0x000fe400078e0024 */
.L_x_42715:
[----:B------:R-:W-:Y:S05]  /*fbd0*/  BSYNC B2 ;  /* 0x0000000000027941 */ /* 0x000fea0003800000 */
.L_x_42713:
        /* <DEDUP_REMOVED lines=16> */
.L_x_42719:
[----:B------:R-:W-:Y:S05]  /*fce0*/  BSYNC B3 ;  /* 0x0000000000037941 */ /* 0x000fea0003800000 */
.L_x_42718:
        /* <DEDUP_REMOVED lines=43> */
.L_x_42717:
[----:B------:R-:W-:Y:S05]  /*ffa0*/  BSYNC B2 ;  /* 0x0000000000027941 */ /* 0x000fea0003800000 */
.L_x_42716:
        /* <DEDUP_REMOVED lines=14> */
.L_x_42720:
        /* <DEDUP_REMOVED lines=12> */
.L_x_42723:
[----:B------:R-:W-:Y:S02]  /*10150*/  IMAD.MOV.U32 R4, RZ, RZ, R36 ;  /* 0x000000ffff047224 */ /* 0x000fe400078e0024 */
.L_x_42724:
[----:B------:R-:W-:Y:S05]  /*10160*/  BSYNC B2 ;  /* 0x0000000000027941 */ /* 0x000fea0003800000 */
.L_x_42722:
        /* <DEDUP_REMOVED lines=16> */
.L_x_42728:
[----:B------:R-:W-:Y:S05]  /*10270*/  BSYNC B3 ;  /* 0x0000000000037941 */ /* 0x000fea0003800000 */
.L_x_42727:
        /* <DEDUP_REMOVED lines=43> */
.L_x_42726:
[----:B------:R-:W-:Y:S05]  /*10530*/  BSYNC B2 ;  /* 0x0000000000027941 */ /* 0x000fea0003800000 */
.L_x_42725:
        /* <DEDUP_REMOVED lines=8> */
.L_x_42721:
        /* <DEDUP_REMOVED lines=12> */
.L_x_42730:
[----:B------:R-:W-:Y:S02]  /*10680*/  IMAD.MOV.U32 R135, RZ, RZ, R36 ;  /* 0x000000ffff877224 */ /* 0x000fe400078e0024 */
.L_x_42731:
[----:B------:R-:W-:Y:S05]  /*10690*/  BSYNC B2 ;  /* 0x0000000000027941 */ /* 0x000fea0003800000 */
.L_x_42729:
        /* <DEDUP_REMOVED lines=16> */
.L_x_42735:
[----:B------:R-:W-:Y:S05]  /*107a0*/  BSYNC B3 ;  /* 0x0000000000037941 */ /* 0x000fea0003800000 */
.L_x_42734:
        /* <DEDUP_REMOVED lines=43> */
.L_x_42733:
[----:B------:R-:W-:Y:S05]  /*10a60*/  BSYNC B2 ;  /* 0x0000000000027941 */ /* 0x000fea0003800000 */
.L_x_42732:
        /* <DEDUP_REMOVED lines=11> */
.L_x_42736:
        /* <DEDUP_REMOVED lines=12> */
.L_x_42739:
[----:B--2---:R-:W-:Y:S02]  /*10be0*/  IMAD.MOV.U32 R3, RZ, RZ, R36 ;  /* 0x000000ffff037224 */ /* 0x004fe400078e0024 */
.L_x_42740:
[----:B------:R-:W-:Y:S05]  /*10bf0*/  BSYNC B2 ;  /* 0x0000000000027941 */ /* 0x000fea0003800000 */
.L_x_42738:
        /* <DEDUP_REMOVED lines=16> */
.L_x_42744:
[----:B------:R-:W-:Y:S05]  /*10d00*/  BSYNC B3 ;  /* 0x0000000000037941 */ /* 0x000fea0003800000 */
.L_x_42743:
        /* <DEDUP_REMOVED lines=43> */
.L_x_42742:
[----:B------:R-:W-:Y:S05]  /*10fc0*/  BSYNC B2 ;  /* 0x0000000000027941 */ /* 0x000fea0003800000 */
.L_x_42741:
        /* <DEDUP_REMOVED lines=8> */
.L_x_42737:
        /* <DEDUP_REMOVED lines=12> */
.L_x_42746:
[----:B------:R-:W-:Y:S02]  /*11110*/  IMAD.MOV.U32 R135, RZ, RZ, R36 ;  /* 0x000000ffff877224 */ /* 0x000fe400078e0024 */
.L_x_42747:
[----:B------:R-:W-:Y:S05]  /*11120*/  BSYNC B2 ;  /* 0x0000000000027941 */ /* 0x000fea0003800000 */
.L_x_42745:
        /* <DEDUP_REMOVED lines=16> */
.L_x_42751:
[----:B------:R-:W-:Y:S05]  /*11230*/  BSYNC B3 ;  /* 0x0000000000037941 */ /* 0x000fea0003800000 */
.L_x_42750:
        /* <DEDUP_REMOVED lines=43> */
.L_x_42749:
[----:B------:R-:W-:Y:S05]  /*114f0*/  BSYNC B2 ;  /* 0x0000000000027941 */ /* 0x000fea0003800000 */
.L_x_42748:
        /* <DEDUP_REMOVED lines=11> */
.L_x_42752:
        /* <DEDUP_REMOVED lines=12> */
.L_x_42755:
[----:B--2---:R-:W-:Y:S02]  /*11670*/  IMAD.MOV.U32 R2, RZ, RZ, R36 ;  /* 0x000000ffff027224 */ /* 0x004fe400078e0024 */
.L_x_42756:
[----:B------:R-:W-:Y:S05]  /*11680*/  BSYNC B2 ;  /* 0x0000000000027941 */ /* 0x000fea0003800000 */
.L_x_42754:
        /* <DEDUP_REMOVED lines=16> */
.L_x_42760:
[----:B------:R-:W-:Y:S05]  /*11790*/  BSYNC B3 ;  /* 0x0000000000037941 */ /* 0x000fea0003800000 */
.L_x_42759:
        /* <DEDUP_REMOVED lines=43> */
.L_x_42758:
[----:B------:R-:W-:Y:S05]  /*11a50*/  BSYNC B2 ;  /* 0x0000000000027941 */ /* 0x000fea0003800000 */
.L_x_42757:
        /* <DEDUP_REMOVED lines=8> */
.L_x_42753:
        /* <DEDUP_REMOVED lines=12> */
.L_x_42762:
[----:B------:R-:W-:Y:S02]  /*11ba0*/  IMAD.MOV.U32 R135, RZ, RZ, R36 ;  /* 0x000000ffff877224 */ /* 0x000fe400078e0024 */
.L_x_42763:
[----:B------:R-:W-:Y:S05]  /*11bb0*/  BSYNC B2 ;  /* 0x0000000000027941 */ /* 0x000fea0003800000 */
.L_x_42761:
        /* <DEDUP_REMOVED lines=16> */
.L_x_42767:
[----:B------:R-:W-:Y:S05]  /*11cc0*/  BSYNC B3 ;  /* 0x0000000000037941 */ /* 0x000fea0003800000 */
.L_x_42766:
        /* <DEDUP_REMOVED lines=43> */
.L_x_42765:
[----:B------:R-:W-:Y:S05]  /*11f80*/  BSYNC B2 ;  /* 0x0000000000027941 */ /* 0x000fea0003800000 */
.L_x_42764:
        /* <DEDUP_REMOVED lines=11> */
.L_x_42768:
        /* <DEDUP_REMOVED lines=12> */
.L_x_42771:
[----:B--2---:R-:W-:Y:S02]  /*12100*/  IMAD.MOV.U32 R0, RZ, RZ, R36 ;  /* 0x000000ffff007224 */ /* 0x004fe400078e0024 */
.L_x_42772:
[----:B------:R-:W-:Y:S05]  /*12110*/  BSYNC B2 ;  /* 0x0000000000027941 */ /* 0x000fea0003800000 */
.L_x_42770:
        /* <DEDUP_REMOVED lines=16> */
.L_x_42776:
[----:B------:R-:W-:Y:S05]  /*12220*/  BSYNC B3 ;  /* 0x0000000000037941 */ /* 0x000fea0003800000 */
.L_x_42775:
        /* <DEDUP_REMOVED lines=43> */
.L_x_42774:
[----:B------:R-:W-:Y:S05]  /*124e0*/  BSYNC B2 ;  /* 0x0000000000027941 */ /* 0x000fea0003800000 */
.L_x_42773:
        /* <DEDUP_REMOVED lines=8> */
.L_x_42769:
[C---:B------:R-:W-:Y:S02]  /*12570*/  LEA R118, P0, R116.reuse, c[0x0][0x188], 0x4 ;  /* 0x0000620074767a11 */ /* 0x040fe400078020ff */
[----:B------:R-:W-:Y:S02]  /*12580*/  SEL R117, RZ, 0x1000000, P5 ;  /* 0x01000000ff757807 */ /* 0x000fe40002800000 */
[C---:B------:R-:W-:Y:S02]  /*12590*/  LEA.HI.X R119, R116.reuse, c[0x0][0x18c], RZ, 0x4, P0 ;  /* 0x0000630074777a11 */ /* 0x040fe400000f24ff */
[----:B------:R-:W-:Y:S02]  /*125a0*/  SEL R136, RZ, 0x1, P2 ;  /* 0x00000001ff887807 */ /* 0x000fe40001000000 */
[----:B------:R-:W-:Y:S01]  /*125b0*/  SHF.L.U32 R135, R116, 0x2, RZ ;  /* 0x0000000274877819 */ /* 0x000fe200000006ff */
[----:B------:R0:W-:Y:S01]  /*125c0*/  STG.E.128 [R118.64], R68 ;  /* 0x0000004476007986 */ /* 0x0001e2000c101d06 */
[----:B------:R-:W-:-:S02]  /*125d0*/  LOP3.LUT P1, RZ, R40, 0x1, RZ, 0xc0, !PT ;  /* 0x0000000128ff7812 */ /* 0x000fc4000782c0ff */
[----:B0-----:R-:W-:Y:S02]  /*125e0*/  SEL R118, RZ, 0x10000, P4 ;  /* 0x00010000ff767807 */ /* 0x001fe40002000000 */
        /* <DEDUP_REMOVED lines=19> */
.L_x_42777:
[----:B------:R-:W-:Y:S02]  /*12720*/  IADD3 R116, R116, 0x20, RZ ;  /* 0x0000002074747810 */ /* 0x000fe40007ffe0ff */
.L_x_42712:
[----:B------:R-:W-:Y:S05]  /*12730*/  BSYNC B1 ;  /* 0x0000000000017941 */ /* 0x000fea0003800000 */
.L_x_42711:
        /* <DEDUP_REMOVED lines=30> */
.L_x_42781:
[----:B------:R-:W-:Y:S02]  /*12920*/  IMAD.MOV.U32 R117, RZ, RZ, R36 ;  /* 0x000000ffff757224 */ /* 0x000fe400078e0024 */
.L_x_42782:
[----:B------:R-:W-:Y:S05]  /*12930*/  BSYNC B2 ;  /* 0x0000000000027941 */ /* 0x000fea0003800000 */
.L_x_42780:
        /* <DEDUP_REMOVED lines=16> */
.L_x_42786:
[----:B------:R-:W-:Y:S05]  /*12a40*/  BSYNC B3 ;  /* 0x0000000000037941 */ /* 0x000fea0003800000 */
.L_x_42785:
        /* <DEDUP_REMOVED lines=43> */
.L_x_42784:
[----:B------:R-:W-:Y:S05]  /*12d00*/  BSYNC B2 ;  /* 0x0000000000027941 */ /* 0x000fea0003800000 */
.L_x_42783:
        /* <DEDUP_REMOVED lines=14> */
.L_x_42787:
        /* <DEDUP_REMOVED lines=12> */
.L_x_42790:
[----:B------:R-:W-:Y:S02]  /*12eb0*/  IMAD.MOV.U32 R4, RZ, RZ, R36 ;  /* 0x000000ffff047224 */ /* 0x000fe400078e0024 */
.L_x_42791:
[----:B------:R-:W-:Y:S05]  /*12ec0*/  BSYNC B2 ;  /* 0x0000000000027941 */ /* 0x000fea0003800000 */
.L_x_42789:
        /* <DEDUP_REMOVED lines=16> */
.L_x_42795:
[----:B------:R-:W-:Y:S05]  /*12fd0*/  BSYNC B3 ;  /* 0x0000000000037941 */ /* 0x000fea0003800000 */
.L_x_42794:
        /* <DEDUP_REMOVED lines=43> */
.L_x_42793:
[----:B------:R-:W-:Y:S05]  /*13290*/  BSYNC B2 ;  /* 0x0000000000027941 */ /* 0x000fea0003800000 */
.L_x_42792:
        /* <DEDUP_REMOVED lines=8> */
.L_x_42788:
        /* <DEDUP_REMOVED lines=12> */
.L_x_42797:
[----:B------:R-:W-:Y:S02]  /*133e0*/  IMAD.MOV.U32 R135, RZ, RZ, R36 ;  /* 0x000000ffff877224 */ /* 0x000fe400078e0024 */
.L_x_42798:
[----:B------:R-:W-:Y:S05]  /*133f0*/  BSYNC B2 ;  /* 0x0000000000027941 */ /* 0x000fea0003800000 */
.L_x_42796:
        /* <DEDUP_REMOVED lines=16> */
.L_x_42802:
[----:B------:R-:W-:Y:S05]  /*13500*/  BSYNC B3 ;  /* 0x0000000000037941 */ /* 0x000fea0003800000 */
.L_x_42801:
        /* <DEDUP_REMOVED lines=43> */
.L_x_42800:
[----:B------:R-:W-:Y:S05]  /*137c0*/  BSYNC B2 ;  /* 0x0000000000027941 */ /* 0x000fea0003800000 */
.L_x_42799:
        /* <DEDUP_REMOVED lines=11> */
.L_x_42803:
        /* <DEDUP_REMOVED lines=12> */
.L_x_42806:
[----:B--2---:R-:W-:Y:S02]  /*13940*/  MOV R3, R36 ;  /* 0x0000002400037202 */ /* 0x004fe40000000f00 */
.L_x_42807:
[----:B------:R-:W-:Y:S05]  /*13950*/  BSYNC B2 ;  /* 0x0000000000027941 */ /* 0x000fea0003800000 */
.L_x_42805:
        /* <DEDUP_REMOVED lines=16> */
.L_x_42811:
[----:B------:R-:W-:Y:S05]  /*13a60*/  BSYNC B3 ;  /* 0x0000000000037941 */ /* 0x000fea0003800000 */
.L_x_42810:
        /* <DEDUP_REMOVED lines=43> */
.L_x_42809:
[----:B------:R-:W-:Y:S05]  /*13d20*/  BSYNC B2 ;  /* 0x0000000000027941 */ /* 0x000fea0003800000 */
.L_x_42808:
        /* <DEDUP_REMOVED lines=8> */
.L_x_42804:
        /* <DEDUP_REMOVED lines=12> */
.L_x_42813:
[----:B------:R-:W-:Y:S02]  /*13e70*/  IMAD.MOV.U32 R135, RZ, RZ, R36 ;  /* 0x000000ffff877224 */ /* 0x000fe400078e0024 */
.L_x_42814:
[----:B------:R-:W-:Y:S05]  /*13e80*/  BSYNC B2 ;  /* 0x0000000000027941 */ /* 0x000fea0003800000 */
.L_x_42812:
        /* <DEDUP_REMOVED lines=16> */
.L_x_42818:
[----:B------:R-:W-:Y:S05]  /*13f90*/  BSYNC B3 ;  /* 0x0000000000037941 */ /* 0x000fea0003800000 */
.L_x_42817:
        /* <DEDUP_REMOVED lines=43> */
.L_x_42816:
[----:B------:R-:W-:Y:S05]  /*14250*/  BSYNC B2 ;  /* 0x0000000000027941 */ /* 0x000fea0003800000 */
.L_x_42815:
        /* <DEDUP_REMOVED lines=11> */
.L_x_42819:
        /* <DEDUP_REMOVED lines=12> */
.L_x_42822:
[----:B--2---:R-:W-:Y:S02]  /*143d0*/  IMAD.MOV.U32 R2, RZ, RZ, R36 ;  /* 0x000000ffff027224 */ /* 0x004fe400078e0024 */
.L_x_42823:
[----:B------:R-:W-:Y:S05]  /*143e0*/  BSYNC B2 ;  /* 0x0000000000027941 */ /* 0x000fea0003800000 */
.L_x_42821:
        /* <DEDUP_REMOVED lines=16> */
.L_x_42827:
[----:B------:R-:W-:Y:S05]  /*144f0*/  BSYNC B3 ;  /* 0x0000000000037941 */ /* 0x000fea0003800000 */
.L_x_42826:
        /* <DEDUP_REMOVED lines=43> */
.L_x_42825:
[----:B------:R-:W-:Y:S05]  /*147b0*/  BSYNC B2 ;  /* 0x0000000000027941 */ /* 0x000fea0003800000 */
.L_x_42824:
        /* <DEDUP_REMOVED lines=8> */
.L_x_42820:
        /* <DEDUP_REMOVED lines=12> */
.L_x_42829:
[----:B------:R-:W-:Y:S02]  /*14900*/  IMAD.MOV.U32 R135, RZ, RZ, R36 ;  /* 0x000000ffff877224 */ /* 0x000fe400078e0024 */
.L_x_42830:
[----:B------:R-:W-:Y:S05]  /*14910*/  BSYNC B2 ;  /* 0x0000000000027941 */ /* 0x000fea0003800000 */
.L_x_42828:
        /* <DEDUP_REMOVED lines=16> */
.L_x_42834:
[----:B------:R-:W-:Y:S05]  /*14a20*/  BSYNC B3 ;  /* 0x0000000000037941 */ /* 0x000fea0003800000 */
.L_x_42833:
        /* <DEDUP_REMOVED lines=43> */
.L_x_42832:
[----:B------:R-:W-:Y:S05]  /*14ce0*/  BSYNC B2 ;  /* 0x0000000000027941 */ /* 0x000fea0003800000 */
.L_x_42831:
        /* <DEDUP_REMOVED lines=11> */
.L_x_42835:
        /* <DEDUP_REMOVED lines=12> */
.L_x_42838:
[----:B--2---:R-:W-:Y:S02]  /*14e60*/  IMAD.MOV.U32 R0, RZ, RZ, R36 ;  /* 0x000000ffff007224 */ /* 0x004fe400078e0024 */
.L_x_42839:
[----:B------:R-:W-:Y:S05]  /*14e70*/  BSYNC B2 ;  /* 0x0000000000027941 */ /* 0x000fea0003800000 */
.L_x_42837:
        /* <DEDUP_REMOVED lines=16> */
.L_x_42843:
[----:B------:R-:W-:Y:S05]  /*14f80*/  BSYNC B3 ;  /* 0x0000000000037941 */ /* 0x000fea0003800000 */
.L_x_42842:
        /* <DEDUP_REMOVED lines=43> */
.L_x_42841:
[----:B------:R-:W-:Y:S05]  /*15240*/  BSYNC B2 ;  /* 0x0000000000027941 */ /* 0x000fea0003800000 */
.L_x_42840:
        /* <DEDUP_REMOVED lines=8> */
.L_x_42836:
        /* <DEDUP_REMOVED lines=27> */
.L_x_42844:
[----:B------:R-:W-:Y:S02]  /*15480*/  IADD3 R116, R116, 0x20, RZ ;  /* 0x0000002074747810 */ /* 0x000fe40007ffe0ff */
.L_x_42779:
[----:B------:R-:W-:Y:S05]  /*15490*/  BSYNC B1 ;  /* 0x0000000000017941 */ /* 0x000fea0003800000 */
.L_x_42778:
        /* <DEDUP_REMOVED lines=30> */
.L_x_42848:
[----:B------:R-:W-:Y:S02]  /*15680*/  IMAD.MOV.U32 R117, RZ, RZ, R36 ;  /* 0x000000ffff757224 */ /* 0x000fe400078e0024 */
.L_x_42849:
[----:B------:R-:W-:Y:S05]  /*15690*/  BSYNC B2 ;  /* 0x0000000000027941 */ /* 0x000fea0003800000 */
.L_x_42847:
        /* <DEDUP_REMOVED lines=16> */
.L_x_42853:
[----:B------:R-:W-:Y:S05]  /*157a0*/  BSYNC B3 ;  /* 0x0000000000037941 */ /* 0x000fea0003800000 */
.L_x_42852:
        /* <DEDUP_REMOVED lines=43> */
.L_x_42851:
[----:B------:R-:W-:Y:S05]  /*15a60*/  BSYNC B2 ;  /* 0x0000000000027941 */ /* 0x000fea0003800000 */
.L_x_42850:
        /* <DEDUP_REMOVED lines=14> */
.L_x_42854:
        /* <DEDUP_REMOVED lines=12> */
.L_x_42857:
[----:B------:R-:W-:Y:S02]  /*15c10*/  IMAD.MOV.U32 R4, RZ, RZ, R36 ;  /* 0x000000ffff047224 */ /* 0x000fe400078e0024 */
.L_x_42858:
[----:B------:R-:W-:Y:S05]  /*15c20*/  BSYNC B2 ;  /* 0x0000000000027941 */ /* 0x000fea0003800000 */
.L_x_42856:
        /* <DEDUP_REMOVED lines=16> */
.L_x_42862:
[----:B------:R-:W-:Y:S05]  /*15d30*/  BSYNC B3 ;  /* 0x0000000000037941 */ /* 0x000fea0003800000 */
.L_x_42861:
        /* <DEDUP_REMOVED lines=43> */
.L_x_42860:
[----:B------:R-:W-:Y:S05]  /*15ff0*/  BSYNC B2 ;  /* 0x0000000000027941 */ /* 0x000fea0003800000 */
.L_x_42859:
        /* <DEDUP_REMOVED lines=8> */
.L_x_42855:
        /* <DEDUP_REMOVED lines=12> */
.L_x_42864:
[----:B------:R-:W-:Y:S02]  /*16140*/  IMAD.MOV.U32 R135, RZ, RZ, R36 ;  /* 0x000000ffff877224 */ /* 0x000fe400078e0024 */
.L_x_42865:
[----:B------:R-:W-:Y:S05]  /*16150*/  BSYNC B2 ;  /* 0x0000000000027941 */ /* 0x000fea0003800000 */
.L_x_42863:
        /* <DEDUP_REMOVED lines=16> */
.L_x_42869:
[----:B------:R-:W-:Y:S05]  /*16260*/  BSYNC B3 ;  /* 0x0000000000037941 */ /* 0x000fea0003800000 */
.L_x_42868:
        /* <DEDUP_REMOVED lines=40> */
[----:B------:R-:W-:-:S04]  /*164f0*/  HFMA2.MMA R35, -RZ, RZ, 0, 0 ;  /* 0x00000000ff237435 */ /* 0x000fc800000001ff */
[----:B------:R-:W-:Y:S01]  /*16500*/  LOP3.LUT R38, R119, UR25, R36, 0x96, !PT ;  /* 0x0000001977267c12 */ /* 0x000fe2000f8e9624 */
[----:B------:R-:W-:Y:S02]  /*16510*/  IMAD.MOV.U32 R36, RZ, RZ, R118 ;  /* 0x000000ffff247224 */ /* 0x000fe400078e0076 */
.L_x_42867:
[----:B------:R-:W-:Y:S05]  /*16520*/  BSYNC B2 ;  /* 0x0000000000027941 */ /* 0x000fea0003800000 */
.L_x_42866:
        /* <DEDUP_REMOVED lines=11> */
.L_x_42870:
        /* <DEDUP_REMOVED lines=12> */
.L_x_42873:
[----:B--2---:R-:W-:Y:S02]  /*166a0*/  IMAD.MOV.U32 R3, RZ, RZ, R36 ;  /* 0x000000ffff037224 */ /* 0x004fe400078e0024 */
.L_x_42874:
[----:B------:R-:W-:Y:S05]  /*166b0*/  BSYNC B2 ;  /* 0x0000000000027941 */ /* 0x000fea0003800000 */
.L_x_42872:
        /* <DEDUP_REMOVED lines=16> */
.L_x_42878:
[----:B------:R-:W-:Y:S05]  /*167c0*/  BSYNC B3 ;  /* 0x0000000000037941 */ /* 0x000fea0003800000 */
.L_x_42877:
        /* <DEDUP_REMOVED lines=43> */
.L_x_42876:
[----:B------:R-:W-:Y:S05]  /*16a80*/  BSYNC B2 ;  /* 0x0000000000027941 */ /* 0x000fea0003800000 */
.L_x_42875:
        /* <DEDUP_REMOVED lines=8> */
.L_x_42871:
        /* <DEDUP_REMOVED lines=12> */
.L_x_42880:
[----:B------:R-:W-:Y:S02]  /*16bd0*/  IMAD.MOV.U32 R135, RZ, RZ, R36 ;  /* 0x000000ffff877224 */ /* 0x000fe400078e0024 */
.L_x_42881:
[----:B------:R-:W-:Y:S05]  /*16be0*/  BSYNC B2 ;  /* 0x0000000000027941 */ /* 0x000fea0003800000 */
.L_x_42879:
        /* <DEDUP_REMOVED lines=16> */
.L_x_42885:
[----:B------:R-:W-:Y:S05]  /*16cf0*/  BSYNC B3 ;  /* 0x0000000000037941 */ /* 0x000fea0003800000 */
.L_x_42884:
        /* <DEDUP_REMOVED lines=43> */
.L_x_42883:
[----:B------:R-:W-:Y:S05]  /*16fb0*/  BSYNC B2 ;  /* 0x0000000000027941 */ /* 0x000fea0003800000 */
.L_x_42882:
        /* <DEDUP_REMOVED lines=11> */
.L_x_42886:
        /* <DEDUP_REMOVED lines=12> */
.L_x_42889:
[----:B--2---:R-:W-:Y:S02]  /*17130*/  IMAD.MOV.U32 R2, RZ, RZ, R36 ;  /* 0x000000ffff027224 */ /* 0x004fe400078e0024 */
.L_x_42890:
[----:B------:R-:W-:Y:S05]  /*17140*/  BSYNC B2 ;  /* 0x0000000000027941 */ /* 0x000fea0003800000 */
.L_x_42888:
        /* <DEDUP_REMOVED lines=16> */
.L_x_42894:
[----:B------:R-:W-:Y:S05]  /*17250*/  BSYNC B3 ;  /* 0x0000000000037941 */ /* 0x000fea0003800000 */
.L_x_42893:
        /* <DEDUP_REMOVED lines=43> */
.L_x_42892:
[----:B------:R-:W-:Y:S05]  /*17510*/  BSYNC B2 ;  /* 0x0000000000027941 */ /* 0x000fea0003800000 */
.L_x_42891:
        /* <DEDUP_REMOVED lines=8> */
.L_x_42887:
        /* <DEDUP_REMOVED lines=12> */
.L_x_42896:
[----:B------:R-:W-:Y:S02]  /*17660*/  IMAD.MOV.U32 R135, RZ, RZ, R36 ;  /* 0x000000ffff877224 */ /* 0x000fe400078e0024 */
.L_x_42897:
[----:B------:R-:W-:Y:S05]  /*17670*/  BSYNC B2 ;  /* 0x0000000000027941 */ /* 0x000fea0003800000 */
.L_x_42895:
        /* <DEDUP_REMOVED lines=16> */
.L_x_42901:
[----:B------:R-:W-:Y:S05]  /*17780*/  BSYNC B3 ;  /* 0x0000000000037941 */ /* 0x000fea0003800000 */
.L_x_42900:
        /* <DEDUP_REMOVED lines=43> */
.L_x_42899:
[----:B------:R-:W-:Y:S05]  /*17a40*/  BSYNC B2 ;  /* 0x0000000000027941 */ /* 0x000fea0003800000 */
.L_x_42898:
[----:B------:R-:W0:Y:S01]  /*17a50*/  I2F.U32 R35, R135 ;  /* 0x0000008700237306 */ /* 0x000e220000201000 */
        /* <DEDUP_REMOVED lines=10> */
.L_x_42902:
        /* <DEDUP_REMOVED lines=12> */
.L_x_42905:
[----:B--2---:R-:W-:Y:S02]  /*17bc0*/  IMAD.MOV.U32 R0, RZ, RZ, R36 ;  /* 0x000000ffff007224 */ /* 0x004fe400078e0024 */
.L_x_42906:
[----:B------:R-:W-:Y:S05]  /*17bd0*/  BSYNC B2 ;  /* 0x0000000000027941 */ /* 0x000fea0003800000 */
.L_x_42904:
        /* <DEDUP_REMOVED lines=16> */
.L_x_42910:
[----:B------:R-:W-:Y:S05]  /*17ce0*/  BSYNC B3 ;  /* 0x0000000000037941 */ /* 0x000fea0003800000 */
.L_x_42909:
        /* <DEDUP_REMOVED lines=43> */
.L_x_42908:
[----:B------:R-:W-:Y:S05]  /*17fa0*/  BSYNC B2 ;  /* 0x0000000000027941 */ /* 0x000fea0003800000 */
.L_x_42907:
        /* <DEDUP_REMOVED lines=8> */
.L_x_42903:
        /* <DEDUP_REMOVED lines=27> */
.L_x_42911:
[----:B------:R-:W-:Y:S02]  /*181e0*/  IADD3 R116, R116, 0x20, RZ ;  /* 0x0000002074747810 */ /* 0x000fe40007ffe0ff */
.L_x_42846:
[----:B------:R-:W-:Y:S05]  /*181f0*/  BSYNC B1 ;  /* 0x0000000000017941 */ /* 0x000fea0003800000 */
.L_x_42845:
        /* <DEDUP_REMOVED lines=30> */
.L_x_42915:
[----:B------:R-:W-:Y:S02]  /*183e0*/  IMAD.MOV.U32 R117, RZ, RZ, R36 ;  /* 0x000000ffff757224 */ /* 0x000fe400078e0024 */
.L_x_42916:
[----:B------:R-:W-:Y:S05]  /*183f0*/  BSYNC B2 ;  /* 0x0000000000027941 */ /* 0x000fea0003800000 */
.L_x_42914:
        /* <DEDUP_REMOVED lines=16> */
.L_x_42920:
[----:B------:R-:W-:Y:S05]  /*18500*/  BSYNC B3 ;  /* 0x0000000000037941 */ /* 0x000fea0003800000 */
.L_x_42919:
        /* <DEDUP_REMOVED lines=43> */
.L_x_42918:
[----:B------:R-:W-:Y:S05]  /*187c0*/  BSYNC B2 ;  /* 0x0000000000027941 */ /* 0x000fea0003800000 */
.L_x_42917:
        /* <DEDUP_REMOVED lines=14> */
.L_x_42921:
        /* <DEDUP_REMOVED lines=12> */
.L_x_42924:
[----:B------:R-:W-:Y:S02]  /*18970*/  IMAD.MOV.U32 R4, RZ, RZ, R36 ;  /* 0x000000ffff047224 */ /* 0x000fe400078e0024 */
.L_x_42925:
[----:B------:R-:W-:Y:S05]  /*18980*/  BSYNC B2 ;  /* 0x0000000000027941 */ /* 0x000fea0003800000 */
.L_x_42923:
        /* <DEDUP_REMOVED lines=16> */
.L_x_42929:
[----:B------:R-:W-:Y:S05]  /*18a90*/  BSYNC B3 ;  /* 0x0000000000037941 */ /* 0x000fea0003800000 */
.L_x_42928:
        /* <DEDUP_REMOVED lines=43> */
.L_x_42927:
[----:B------:R-:W-:Y:S05]  /*18d50*/  BSYNC B2 ;  /* 0x0000000000027941 */ /* 0x000fea0003800000 */
.L_x_42926:
        /* <DEDUP_REMOVED lines=8> */
.L_x_42922:
        /* <DEDUP_REMOVED lines=12> */
.L_x_42931:
[----:B------:R-:W-:Y:S02]  /*18ea0*/  IMAD.MOV.U32 R135, RZ, RZ, R36 ;  /* 0x000000ffff877224 */ /* 0x000fe400078e0024 */
.L_x_42932:
[----:B------:R-:W-:Y:S05]  /*18eb0*/  BSYNC B2 ;  /* 0x0000000000027941 */ /* 0x000fea0003800000 */
.L_x_42930:
        /* <DEDUP_REMOVED lines=16> */
.L_x_42936:
[----:B------:R-:W-:Y:S05]  /*18fc0*/  BSYNC B3 ;  /* 0x0000000000037941 */ /* 0x000fea0003800000 */
.L_x_42935:
        /* <DEDUP_REMOVED lines=43> */
.L_x_42934:
[----:B------:R-:W-:Y:S05]  /*19280*/  BSYNC B2 ;  /* 0x0000000000027941 */ /* 0x000fea0003800000 */
.L_x_42933:
        /* <DEDUP_REMOVED lines=11> */
.L_x_42937:
        /* <DEDUP_REMOVED lines=12> */
.L_x_42940:
[----:B--2---:R-:W-:Y:S02]  /*19400*/  IMAD.MOV.U32 R3, RZ, RZ, R36 ;  /* 0x000000ffff037224 */ /* 0x004fe400078e0024 */
.L_x_42941:
[----:B------:R-:W-:Y:S05]  /*19410*/  BSYNC B2 ;  /* 0x0000000000027941 */ /* 0x000fea0003800000 */
.L_x_42939:
        /* <DEDUP_REMOVED lines=16> */
.L_x_42945:
[----:B------:R-:W-:Y:S05]  /*19520*/  BSYNC B3 ;  /* 0x0000000000037941 */ /* 0x000fea0003800000 */
.L_x_42944:
        /* <DEDUP_REMOVED lines=43> */
.L_x_42943:
[----:B------:R-:W-:Y:S05]  /*197e0*/  BSYNC B2 ;  /* 0x0000000000027941 */ /* 0x000fea0003800000 */
.L_x_42942:
        /* <DEDUP_REMOVED lines=8> */
.L_x_42938:
        /* <DEDUP_REMOVED lines=12> */
.L_x_42947:
[----:B------:R-:W-:Y:S02]  /*19930*/  IMAD.MOV.U32 R135, RZ, RZ, R36 ;  /* 0x000000ffff877224 */ /* 0x000fe400078e0024 */
.L_x_42948:
[----:B------:R-:W-:Y:S05]  /*19940*/  BSYNC B2 ;  /* 0x0000000000027941 */ /* 0x000fea0003800000 */
.L_x_42946:
        /* <DEDUP_REMOVED lines=16> */
.L_x_42952:
[----:B------:R-:W-:Y:S05]  /*19a50*/  BSYNC B3 ;  /* 0x0000000000037941 */ /* 0x000fea0003800000 */
.L_x_42951:
        /* <DEDUP_REMOVED lines=43> */
.L_x_42950:
[----:B------:R-:W-:Y:S05]  /*19d10*/  BSYNC B2 ;  /* 0x0000000000027941 */ /* 0x000fea0003800000 */
.L_x_42949:
        /* <DEDUP_REMOVED lines=11> */
.L_x_42953:
        /* <DEDUP_REMOVED lines=12> */
.L_x_42956:
[----:B--2---:R-:W-:Y:S02]  /*19e90*/  IMAD.MOV.U32 R2, RZ, RZ, R36 ;  /* 0x000000ffff027224 */ /* 0x004fe400078e0024 */
.L_x_42957:
[----:B------:R-:W-:Y:S05]  /*19ea0*/  BSYNC B2 ;  /* 0x0000000000027941 */ /* 0x000fea0003800000 */
.L_x_42955:
        /* <DEDUP_REMOVED lines=16> */
.L_x_42961:
[----:B------:R-:W-:Y:S05]  /*19fb0*/  BSYNC B3 ;  /* 0x0000000000037941 */ /* 0x000fea0003800000 */
.L_x_42960:
        /* <DEDUP_REMOVED lines=43> */
.L_x_42959:
[----:B------:R-:W-:Y:S05]  /*1a270*/  BSYNC B2 ;  /* 0x0000000000027941 */ /* 0x000fea0003800000 */
.L_x_42958:
        /* <DEDUP_REMOVED lines=8> */
.L_x_42954:
        /* <DEDUP_REMOVED lines=12> */
.L_x_42963:
[----:B------:R-:W-:Y:S02]  /*1a3c0*/  MOV R135, R36 ;  /* 0x0000002400877202 */ /* 0x000fe40000000f00 */
.L_x_42964:
[----:B------:R-:W-:Y:S05]  /*1a3d0*/  BSYNC B2 ;  /* 0x0000000000027941 */ /* 0x000fea0003800000 */
.L_x_42962:
        /* <DEDUP_REMOVED lines=16> */
.L_x_42968:
[----:B------:R-:W-:Y:S05]  /*1a4e0*/  BSYNC B3 ;  /* 0x0000000000037941 */ /* 0x000fea0003800000 */
.L_x_42967:
        /* <DEDUP_REMOVED lines=43> */
.L_x_42966:
[----:B------:R-:W-:Y:S05]  /*1a7a0*/  BSYNC B2 ;  /* 0x0000000000027941 */ /* 0x000fea0003800000 */
.L_x_42965:
        /* <DEDUP_REMOVED lines=11> */
.L_x_42969:
        /* <DEDUP_REMOVED lines=12> */
.L_x_42972:
[----:B--2---:R-:W-:Y:S02]  /*1a920*/  IMAD.MOV.U32 R0, RZ, RZ, R36 ;  /* 0x000000ffff007224 */ /* 0x004fe400078e0024 */
.L_x_42973:
[----:B------:R-:W-:Y:S05]  /*1a930*/  BSYNC B2 ;  /* 0x0000000000027941 */ /* 0x000fea0003800000 */
.L_x_42971:
        /* <DEDUP_REMOVED lines=16> */
.L_x_42977:
[----:B------:R-:W-:Y:S05]  /*1aa40*/  BSYNC B3 ;  /* 0x0000000000037941 */ /* 0x000fea0003800000 */
.L_x_42976:
        /* <DEDUP_REMOVED lines=43> */
.L_x_42975:
[----:B------:R-:W-:Y:S05]  /*1ad00*/  BSYNC B2 ;  /* 0x0000000000027941 */ /* 0x000fea0003800000 */
.L_x_42974:
        /* <DEDUP_REMOVED lines=8> */
.L_x_42970:
        /* <DEDUP_REMOVED lines=27> */
.L_x_42978:
[----:B------:R-:W-:Y:S02]  /*1af40*/  IADD3 R116, R116, 0x20, RZ ;  /* 0x0000002074747810 */ /* 0x000fe40007ffe0ff */
.L_x_42913:
[----:B------:R-:W-:Y:S05]  /*1af50*/  BSYNC B1 ;  /* 0x0000000000017941 */ /* 0x000fea0003800000 */
.L_x_42912:
        /* <DEDUP_REMOVED lines=30> */
.L_x_42982:
[----:B------:R-:W-:Y:S02]  /*1b140*/  IMAD.MOV.U32 R117, RZ, RZ, R36 ;  /* 0x000000ffff757224 */ /* 0x000fe400078e0024 */
.L_x_42983:
[----:B------:R-:W-:Y:S05]  /*1b150*/  BSYNC B2 ;  /* 0x0000000000027941 */ /* 0x000fea0003800000 */
.L_x_42981:
        /* <DEDUP_REMOVED lines=16> */
.L_x_42987:
[----:B------:R-:W-:Y:S05]  /*1b260*/  BSYNC B3 ;  /* 0x0000000000037941 */ /* 0x000fea0003800000 */
.L_x_42986:
        /* <DEDUP_REMOVED lines=43> */
.L_x_42985:
[----:B------:R-:W-:Y:S05]  /*1b520*/  BSYNC B2 ;  /* 0x0000000000027941 */ /* 0x000fea0003800000 */
.L_x_42984:
        /* <DEDUP_REMOVED lines=14> */
.L_x_42988:
        /* <DEDUP_REMOVED lines=12> */
.L_x_42991:
[----:B------:R-:W-:Y:S02]  /*1b6d0*/  IMAD.MOV.U32 R4, RZ, RZ, R36 ;  /* 0x000000ffff047224 */ /* 0x000fe400078e0024 */
.L_x_42992:
[----:B------:R-:W-:Y:S05]  /*1b6e0*/  BSYNC B2 ;  /* 0x0000000000027941 */ /* 0x000fea0003800000 */
.L_x_42990:
        /* <DEDUP_REMOVED lines=16> */
.L_x_42996:
[----:B------:R-:W-:Y:S05]  /*1b7f0*/  BSYNC B3 ;  /* 0x0000000000037941 */ /* 0x000fea0003800000 */
.L_x_42995:
        /* <DEDUP_REMOVED lines=43> */
.L_x_42994:
[----:B------:R-:W-:Y:S05]  /*1bab0*/  BSYNC B2 ;  /* 0x0000000000027941 */ /* 0x000fea0003800000 */
.L_x_42993:
        /* <DEDUP_REMOVED lines=8> */
.L_x_42989:
        /* <DEDUP_REMOVED lines=12> */
.L_x_42998:
[----:B------:R-:W-:Y:S02]  /*1bc00*/  IMAD.MOV.U32 R135, RZ, RZ, R36 ;  /* 0x000000ffff877224 */ /* 0x000fe400078e0024 */
.L_x_42999:
[----:B------:R-:W-:Y:S05]  /*1bc10*/  BSYNC B2 ;  /* 0x0000000000027941 */ /* 0x000fea0003800000 */
.L_x_42997:
        /* <DEDUP_REMOVED lines=16> */
.L_x_43003:
[----:B------:R-:W-:Y:S05]  /*1bd20*/  BSYNC B3 ;  /* 0x0000000000037941 */ /* 0x000fea0003800000 */
.L_x_43002:
        /* <DEDUP_REMOVED lines=43> */
.L_x_43001:
[----:B------:R-:W-:Y:S05]  /*1bfe0*/  BSYNC B2 ;  /* 0x0000000000027941 */ /* 0x000fea0003800000 */
.L_x_43000:
        /* <DEDUP_REMOVED lines=11> */
.L_x_43004:
        /* <DEDUP_REMOVED lines=12> */
.L_x_43007:
[----:B--2---:R-:W-:Y:S02]  /*1c160*/  IMAD.MOV.U32 R3, RZ, RZ, R36 ;  /* 0x000000ffff037224 */ /* 0x004fe400078e0024 */
.L_x_43008:
[----:B------:R-:W-:Y:S05]  /*1c170*/  BSYNC B2 ;  /* 0x0000000000027941 */ /* 0x000fea0003800000 */
.L_x_43006:
        /* <DEDUP_REMOVED lines=16> */
.L_x_43012:
[----:B------:R-:W-:Y:S05]  /*1c280*/  BSYNC B3 ;  /* 0x0000000000037941 */ /* 0x000fea0003800000 */
.L_x_43011:
        /* <DEDUP_REMOVED lines=43> */
.L_x_43010:
[----:B------:R-:W-:Y:S05]  /*1c540*/  BSYNC B2 ;  /* 0x0000000000027941 */ /* 0x000fea0003800000 */
.L_x_43009:
        /* <DEDUP_REMOVED lines=8> */
.L_x_43005:
        /* <DEDUP_REMOVED lines=12> */
.L_x_43014:
[----:B------:R-:W-:Y:S02]  /*1c690*/  IMAD.MOV.U32 R135, RZ, RZ, R36 ;  /* 0x000000ffff877224 */ /* 0x000fe400078e0024 */
.L_x_43015:
[----:B------:R-:W-:Y:S05]  /*1c6a0*/  BSYNC B2 ;  /* 0x0000000000027941 */ /* 0x000fea0003800000 */
.L_x_43013:
        /* <DEDUP_REMOVED lines=16> */
.L_x_43019:
[----:B------:R-:W-:Y:S05]  /*1c7b0*/  BSYNC B3 ;  /* 0x0000000000037941 */ /* 0x000fea0003800000 */
.L_x_43018:
        /* <DEDUP_REMOVED lines=43> */
.L_x_43017:
[----:B------:R-:W-:Y:S05]  /*1ca70*/  BSYNC B2 ;  /* 0x0000000000027941 */ /* 0x000fea0003800000 */
.L_x_43016:
        /* <DEDUP_REMOVED lines=11> */
.L_x_43020:
        /* <DEDUP_REMOVED lines=12> */
.L_x_43023:
[----:B--2---:R-:W-:Y:S02]  /*1cbf0*/  IMAD.MOV.U32 R2, RZ, RZ, R36 ;  /* 0x000000ffff027224 */ /* 0x004fe400078e0024 */
.L_x_43024:
[----:B------:R-:W-:Y:S05]  /*1cc00*/  BSYNC B2 ;  /* 0x0000000000027941 */ /* 0x000fea0003800000 */
.L_x_43022:
        /* <DEDUP_REMOVED lines=16> */
.L_x_43028:
[----:B------:R-:W-:Y:S05]  /*1cd10*/  BSYNC B3 ;  /* 0x0000000000037941 */ /* 0x000fea0003800000 */
.L_x_43027:
        /* <DEDUP_REMOVED lines=43> */
.L_x_43026:
[----:B------:R-:W-:Y:S05]  /*1cfd0*/  BSYNC B2 ;  /* 0x0000000000027941 */ /* 0x000fea0003800000 */
.L_x_43025:
        /* <DEDUP_REMOVED lines=8> */
.L_x_43021:
        /* <DEDUP_REMOVED lines=12> */
.L_x_43030:
[----:B------:R-:W-:Y:S02]  /*1d120*/  IMAD.MOV.U32 R135, RZ, RZ, R36 ;  /* 0x000000ffff877224 */ /* 0x000fe400078e0024 */
.L_x_43031:
[----:B------:R-:W-:Y:S05]  /*1d130*/  BSYNC B2 ;  /* 0x0000000000027941 */ /* 0x000fea0003800000 */
.L_x_43029:
        /* <DEDUP_REMOVED lines=16> */
.L_x_43035:
[----:B------:R-:W-:Y:S05]  /*1d240*/  BSYNC B3 ;  /* 0x0000000000037941 */ /* 0x000fea0003800000 */
.L_x_43034:
        /* <DEDUP_REMOVED lines=43> */
.L_x_43033:
[----:B------:R-:W-:Y:S05]  /*1d500*/  BSYNC B2 ;  /* 0x0000000000027941 */ /* 0x000fea0003800000 */
.L_x_43032:
        /* <DEDUP_REMOVED lines=11> */
.L_x_43036:
        /* <DEDUP_REMOVED lines=12> */
.L_x_43039:
[----:B--2---:R-:W-:Y:S02]  /*1d680*/  IMAD.MOV.U32 R0, RZ, RZ, R36 ;  /* 0x000000ffff007224 */ /* 0x004fe400078e0024 */
.L_x_43040:
[----:B------:R-:W-:Y:S05]  /*1d690*/  BSYNC B2 ;  /* 0x0000000000027941 */ /* 0x000fea0003800000 */
.L_x_43038:
        /* <DEDUP_REMOVED lines=16> */
.L_x_43044:
[----:B------:R-:W-:Y:S05]  /*1d7a0*/  BSYNC B3 ;  /* 0x0000000000037941 */ /* 0x000fea0003800000 */
.L_x_43043:
        /* <DEDUP_REMOVED lines=43> */
.L_x_43042:
[----:B------:R-:W-:Y:S05]  /*1da60*/  BSYNC B2 ;  /* 0x0000000000027941 */ /* 0x000fea0003800000 */
.L_x_43041:
        /* <DEDUP_REMOVED lines=8> */
.L_x_43037:
        /* <DEDUP_REMOVED lines=27> */
.L_x_43045:
[----:B------:R-:W-:Y:S02]  /*1dca0*/  IADD3 R116, R116, 0x20, RZ ;  /* 0x0000002074747810 */ /* 0x000fe40007ffe0ff */
.L_x_42980:
[----:B------:R-:W-:Y:S05]  /*1dcb0*/  BSYNC B1 ;  /* 0x0000000000017941 */ /* 0x000fea0003800000 */
.L_x_42979:
        /* <DEDUP_REMOVED lines=30> */
.L_x_43049:
[----:B------:R-:W-:Y:S02]  /*1dea0*/  IMAD.MOV.U32 R117, RZ, RZ, R36 ;  /* 0x000000ffff757224 */ /* 0x000fe400078e0024 */
.L_x_43050:
[----:B------:R-:W-:Y:S05]  /*1deb0*/  BSYNC B2 ;  /* 0x0000000000027941 */ /* 0x000fea0003800000 */
.L_x_43048:
        /* <DEDUP_REMOVED lines=16> */
.L_x_43054:
[----:B------:R-:W-:Y:S05]  /*1dfc0*/  BSYNC B3 ;  /* 0x0000000000037941 */ /* 0x000fea0003800000 */
.L_x_43053:
        /* <DEDUP_REMOVED lines=43> */
.L_x_43052:
[----:B------:R-:W-:Y:S05]  /*1e280*/  BSYNC B2 ;  /* 0x0000000000027941 */ /* 0x000fea0003800000 */
.L_x_43051:
        /* <DEDUP_REMOVED lines=14> */
.L_x_43055:
        /* <DEDUP_REMOVED lines=12> */
.L_x_43058:
[----:B------:R-:W-:Y:S02]  /*1e430*/  IMAD.MOV.U32 R4, RZ, RZ, R36 ;  /* 0x000000ffff047224 */ /* 0x000fe400078e0024 */
.L_x_43059:
[----:B------:R-:W-:Y:S05]  /*1e440*/  BSYNC B2 ;  /* 0x0000000000027941 */ /* 0x000fea0003800000 */
.L_x_43057:
        /* <DEDUP_REMOVED lines=16> */
.L_x_43063:
[----:B------:R-:W-:Y:S05]  /*1e550*/  BSYNC B3 ;  /* 0x0000000000037941 */ /* 0x000fea0003800000 */
.L_x_43062:
        /* <DEDUP_REMOVED lines=43> */
.L_x_43061:
[----:B------:R-:W-:Y:S05]  /*1e810*/  BSYNC B2 ;  /* 0x0000000000027941 */ /* 0x000fea0003800000 */
.L_x_43060:
        /* <DEDUP_REMOVED lines=8> */
.L_x_43056:
        /* <DEDUP_REMOVED lines=12> */
.L_x_43065:
[----:B------:R-:W-:Y:S02]  /*1e960*/  IMAD.MOV.U32 R135, RZ, RZ, R36 ;  /* 0x000000ffff877224 */ /* 0x000fe400078e0024 */
.L_x_43066:
[----:B------:R-:W-:Y:S05]  /*1e970*/  BSYNC B2 ;  /* 0x0000000000027941 */ /* 0x000fea0003800000 */
.L_x_43064:
        /* <DEDUP_REMOVED lines=16> */
.L_x_43070:
[----:B------:R-:W-:Y:S05]  /*1ea80*/  BSYNC B3 ;  /* 0x0000000000037941 */ /* 0x000fea0003800000 */
.L_x_43069:
        /* <DEDUP_REMOVED lines=43> */
.L_x_43068:
[----:B------:R-:W-:Y:S05]  /*1ed40*/  BSYNC B2 ;  /* 0x0000000000027941 */ /* 0x000fea0003800000 */
.L_x_43067:
        /* <DEDUP_REMOVED lines=11> */
.L_x_43071:
        /* <DEDUP_REMOVED lines=12> */
.L_x_43074:
[----:B--2---:R-:W-:Y:S02]  /*1eec0*/  IMAD.MOV.U32 R3, RZ, RZ, R36 ;  /* 0x000000ffff037224 */ /* 0x004fe400078e0024 */
.L_x_43075:
[----:B------:R-:W-:Y:S05]  /*1eed0*/  BSYNC B2 ;  /* 0x0000000000027941 */ /* 0x000fea0003800000 */
.L_x_43073:
        /* <DEDUP_REMOVED lines=16> */
.L_x_43079:
[----:B------:R-:W-:Y:S05]  /*1efe0*/  BSYNC B3 ;  /* 0x0000000000037941 */ /* 0x000fea0003800000 */
.L_x_43078:
        /* <DEDUP_REMOVED lines=43> */
.L_x_43077:
[----:B------:R-:W-:Y:S05]  /*1f2a0*/  BSYNC B2 ;  /* 0x0000000000027941 */ /* 0x000fea0003800000 */
.L_x_43076:
        /* <DEDUP_REMOVED lines=8> */
.L_x_43072:
        /* <DEDUP_REMOVED lines=12> */
.L_x_43081:
[----:B------:R-:W-:Y:S02]  /*1f3f0*/  IMAD.MOV.U32 R135, RZ, RZ, R36 ;  /* 0x000000ffff877224 */ /* 0x000fe400078e0024 */
.L_x_43082:
[----:B------:R-:W-:Y:S05]  /*1f400*/  BSYNC B2 ;  /* 0x0000000000027941 */ /* 0x000fea0003800000 */
.L_x_43080:
        /* <DEDUP_REMOVED lines=16> */
.L_x_43086:
[----:B------:R-:W-:Y:S05]  /*1f510*/  BSYNC B3 ;  /* 0x0000000000037941 */ /* 0x000fea0003800000 */
.L_x_43085:
        /* <DEDUP_REMOVED lines=43> */
.L_x_43084:
[----:B------:R-:W-:Y:S05]  /*1f7d0*/  BSYNC B2 ;  /* 0x0000000000027941 */ /* 0x000fea0003800000 */
.L_x_43083:
        /* <DEDUP_REMOVED lines=11> */
.L_x_43087:
[C---:B------:R-:W-:Y:S01]  /*1f890*/  ISETP.NE.AND P5, PT, R35.reuse, 0x1, PT ;  /* 0x000000012300780c */ /* 0x040fe20003fa5270 */
[----:B------:R-:W-:Y:S01]  /*1f8a0*/  BSSY B2, `(.L_x_43089) ;  /* 0x000000c000027945 */ /* 0x000fe20003800000 */
[----:B------:R-:W-:-:S11]  /*1f8b0*/  IADD3 R119, R35, 0x1, RZ ;  /* 0x0000000123777810 */ /* 0x000fd60007ffe0ff */
[----:B------:R-:W-:Y:S05]  /*1f8c0*/  @!P5 BRA `(.L_x_43090) ;  /* 0x000000800000d947 */ /* 0x000fea0003800000 */
[----:B------:R-:W-:Y:S02]  /*1f8d0*/  ISETP.NE.AND P5, PT, R35, 0x2, PT ;  /* 0x000000022300780c */ /* 0x000fe40003fa5270 */
[----:B--2---:R-:W-:-:S11]  /*1f8e0*/  MOV R2, R37 ;  /* 0x0000002500027202 */ /* 0x004fd60000000f00 */
[----:B------:R-:W-:Y:S05]  /*1f8f0*/  @!P5 BRA `(.L_x_43091) ;  /* 0x000000600000d947 */ /* 0x000fea0003800000 */
[----:B------:R-:W-:Y:S01]  /*1f900*/  ISETP.NE.AND P5, PT, R35, 0x3, PT ;  /* 0x000000032300780c */ /* 0x000fe20003fa5270 */
[----:B------:R-:W-:-:S12]  /*1f910*/  IMAD.MOV.U32 R2, RZ, RZ, R38 ;  /* 0x000000ffff027224 */ /* 0x000fd800078e0026 */
[----:B------:R-:W-:Y:S05]  /*1f920*/  @P5 BRA `(.L_x_43091) ;  /* 0x0000003000005947 */ /* 0x000fea0003800000 */
[----:B------:R-:W-:Y:S01]  /*1f930*/  IMAD.MOV.U32 R2, RZ, RZ, R34 ;  /* 0x000000ffff027224 */ /* 0x000fe200078e0022 */
[----:B------:R-:W-:Y:S05]  /*1f940*/  BRA `(.L_x_43091) ;  /* 0x0000001000007947 */ /* 0x000fea0003800000 */
.L_x_43090:
[----:B--2---:R-:W-:Y:S02]  /*1f950*/  IMAD.MOV.U32 R2, RZ, RZ, R36 ;  /* 0x000000ffff027224 */ /* 0x004fe400078e0024 */
.L_x_43091:
[----:B------:R-:W-:Y:S05]  /*1f960*/  BSYNC B2 ;  /* 0x0000000000027941 */ /* 0x000fea0003800000 */
.L_x_43089:
        /* <DEDUP_REMOVED lines=16> */
.L_x_43095:
[----:B------:R-:W-:Y:S05]  /*1fa70*/  BSYNC B3 ;  /* 0x0000000000037941 */ /* 0x000fea0003800000 */
.L_x_43094:
        /* <DEDUP_REMOVED lines=43> */
.L_x_43093:
[----:B------:R-:W-:Y:S05]  /*1fd30*/  BSYNC B2 ;  /* 0x0000000000027941 */ /* 0x000fea0003800000 */
.L_x_43092:
        /* <DEDUP_REMOVED lines=8> */
.L_x_43088:
        /* <DEDUP_REMOVED lines=12> */
.L_x_43097:
[----:B------:R-:W-:Y:S02]  /*1fe80*/  IMAD.MOV.U32 R135, RZ, RZ, R36 ;  /* 0x000000ffff877224 */ /* 0x000fe400078e0024 */
.L_x_43098:
[----:B------:R-:W-:Y:S05]  /*1fe90*/  BSYNC B2 ;  /* 0x0000000000027941 */ /* 0x000fea0003800000 */
.L_x_43096:
        /* <DEDUP_REMOVED lines=16> */
.L_x_43102:
[----:B------:R-:W-:Y:S05]  /*1ffa0*/  BSYNC B3 ;  /* 0x0000000000037941 */ /* 0x000fea0003800000 */
.L_x_43101:
        /* <DEDUP_REMOVED lines=43> */
.L_x_43100:
[----:B------:R-:W-:Y:S05]  /*20260*/  BSYNC B2 ;  /* 0x0000000000027941 */ /* 0x000fea0003800000 */
.L_x_43099:
        /* <DEDUP_REMOVED lines=11> */
.L_x_43103:
        /* <DEDUP_REMOVED lines=12> */
.L_x_43106:
[----:B--2---:R-:W-:Y:S02]  /*203e0*/  IMAD.MOV.U32 R0, RZ, RZ, R36 ;  /* 0x000000ffff007224 */ /* 0x004fe400078e0024 */
.L_x_43107:
[----:B------:R-:W-:Y:S05]  /*203f0*/  BSYNC B2 ;  /* 0x0000000000027941 */ /* 0x000fea0003800000 */
.L_x_43105:
        /* <DEDUP_REMOVED lines=16> */
.L_x_43111:
[----:B------:R-:W-:Y:S05]  /*20500*/  BSYNC B3 ;  /* 0x0000000000037941 */ /* 0x000fea0003800000 */
.L_x_43110:
        /* <DEDUP_REMOVED lines=43> */
.L_x_43109:
[----:B------:R-:W-:Y:S05]  /*207c0*/  BSYNC B2 ;  /* 0x0000000000027941 */ /* 0x000fea0003800000 */
.L_x_43108:
        /* <DEDUP_REMOVED lines=8> */
.L_x_43104:
        /* <DEDUP_REMOVED lines=27> */
.L_x_43112:
[----:B------:R-:W-:Y:S02]  /*20a00*/  IADD3 R116, R116, 0x20, RZ ;  /* 0x0000002074747810 */ /* 0x000fe40007ffe0ff */
.L_x_43047:
[----:B------:R-:W-:Y:S05]  /*20a10*/  BSYNC B1 ;  /* 0x0000000000017941 */ /* 0x000fea0003800000 */
.L_x_43046:
        /* <DEDUP_REMOVED lines=30> */
.L_x_43116:
[----:B------:R-:W-:Y:S02]  /*20c00*/  IMAD.MOV.U32 R117, RZ, RZ, R36 ;  /* 0x000000ffff757224 */ /* 0x000fe400078e0024 */
.L_x_43117:
[----:B------:R-:W-:Y:S05]  /*20c10*/  BSYNC B2 ;  /* 0x0000000000027941 */ /* 0x000fea0003800000 */
.L_x_43115:
        /* <DEDUP_REMOVED lines=16> */
.L_x_43121:
[----:B------:R-:W-:Y:S05]  /*20d20*/  BSYNC B3 ;  /* 0x0000000000037941 */ /* 0x000fea0003800000 */
.L_x_43120:
        /* <DEDUP_REMOVED lines=43> */
.L_x_43119:
[----:B------:R-:W-:Y:S05]  /*20fe0*/  BSYNC B2 ;  /* 0x0000000000027941 */ /* 0x000fea0003800000 */
.L_x_43118:
        /* <DEDUP_REMOVED lines=14> */
.L_x_43122:
        /* <DEDUP_REMOVED lines=12> */
.L_x_43125:
[----:B------:R-:W-:Y:S02]  /*21190*/  IMAD.MOV.U32 R4, RZ, RZ, R36 ;  /* 0x000000ffff047224 */ /* 0x000fe400078e0024 */
.L_x_43126:
[----:B------:R-:W-:Y:S05]  /*211a0*/  BSYNC B2 ;  /* 0x0000000000027941 */ /* 0x000fea0003800000 */
.L_x_43124:
        /* <DEDUP_REMOVED lines=16> */
.L_x_43130:
[----:B------:R-:W-:Y:S05]  /*212b0*/  BSYNC B3 ;  /* 0x0000000000037941 */ /* 0x000fea0003800000 */
.L_x_43129:
        /* <DEDUP_REMOVED lines=43> */
.L_x_43128:
[----:B------:R-:W-:Y:S05]  /*21570*/  BSYNC B2 ;  /* 0x0000000000027941 */ /* 0x000fea0003800000 */
.L_x_43127:
        /* <DEDUP_REMOVED lines=8> */
.L_x_43123:
        /* <DEDUP_REMOVED lines=12> */
.L_x_43132:
[----:B------:R-:W-:Y:S02]  /*216c0*/  IMAD.MOV.U32 R135, RZ, RZ, R36 ;  /* 0x000000ffff877224 */ /* 0x000fe400078e0024 */
.L_x_43133:
[----:B------:R-:W-:Y:S05]  /*216d0*/  BSYNC B2 ;  /* 0x0000000000027941 */ /* 0x000fea0003800000 */
.L_x_43131:
        /* <DEDUP_REMOVED lines=16> */
.L_x_43137:
[----:B------:R-:W-:Y:S05]  /*217e0*/  BSYNC B3 ;  /* 0x0000000000037941 */ /* 0x000fea0003800000 */
.L_x_43136:
        /* <DEDUP_REMOVED lines=43> */
.L_x_43135:
[----:B------:R-:W-:Y:S05]  /*21aa0*/  BSYNC B2 ;  /* 0x0000000000027941 */ /* 0x000fea0003800000 */
.L_x_43134:
        /* <DEDUP_REMOVED lines=11> */
.L_x_43138:
        /* <DEDUP_REMOVED lines=12> */
.L_x_43141:
[----:B--2---:R-:W-:Y:S02]  /*21c20*/  IMAD.MOV.U32 R3, RZ, RZ, R36 ;  /* 0x000000ffff037224 */ /* 0x004fe400078e0024 */
.L_x_43142:
[----:B------:R-:W-:Y:S05]  /*21c30*/  BSYNC B2 ;  /* 0x0000000000027941 */ /* 0x000fea0003800000 */
.L_x_43140:
        /* <DEDUP_REMOVED lines=16> */
.L_x_43146:
[----:B------:R-:W-:Y:S05]  /*21d40*/  BSYNC B3 ;  /* 0x0000000000037941 */ /* 0x000fea0003800000 */
.L_x_43145:
        /* <DEDUP_REMOVED lines=43> */
.L_x_43144:
[----:B------:R-:W-:Y:S05]  /*22000*/  BSYNC B2 ;  /* 0x0000000000027941 */ /* 0x000fea0003800000 */
.L_x_43143:
        /* <DEDUP_REMOVED lines=8> */
.L_x_43139:
        /* <DEDUP_REMOVED lines=12> */
.L_x_43148:
[----:B------:R-:W-:Y:S02]  /*22150*/  IMAD.MOV.U32 R135, RZ, RZ, R36 ;  /* 0x000000ffff877224 */ /* 0x000fe400078e0024 */
.L_x_43149:
[----:B------:R-:W-:Y:S05]  /*22160*/  BSYNC B2 ;  /* 0x0000000000027941 */ /* 0x000fea0003800000 */
.L_x_43147:
        /* <DEDUP_REMOVED lines=16> */
.L_x_43153:
[----:B------:R-:W-:Y:S05]  /*22270*/  BSYNC B3 ;  /* 0x0000000000037941 */ /* 0x000fea0003800000 */
.L_x_43152:
        /* <DEDUP_REMOVED lines=43> */
.L_x_43151:
[----:B------:R-:W-:Y:S05]  /*22530*/  BSYNC B2 ;  /* 0x0000000000027941 */ /* 0x000fea0003800000 */
.L_x_43150:
        /* <DEDUP_REMOVED lines=11> */
.L_x_43154:
        /* <DEDUP_REMOVED lines=12> */
.L_x_43157:
[----:B--2---:R-:W-:Y:S02]  /*226b0*/  IMAD.MOV.U32 R2, RZ, RZ, R36 ;  /* 0x000000ffff027224 */ /* 0x004fe400078e0024 */
.L_x_43158:
[----:B------:R-:W-:Y:S05]  /*226c0*/  BSYNC B2 ;  /* 0x0000000000027941 */ /* 0x000fea0003800000 */
.L_x_43156:
        /* <DEDUP_REMOVED lines=16> */
.L_x_43162:
[----:B------:R-:W-:Y:S05]  /*227d0*/  BSYNC B3 ;  /* 0x0000000000037941 */ /* 0x000fea0003800000 */
.L_x_43161:
        /* <DEDUP_REMOVED lines=43> */
.L_x_43160:
[----:B------:R-:W-:Y:S05]  /*22a90*/  BSYNC B2 ;  /* 0x0000000000027941 */ /* 0x000fea0003800000 */
.L_x_43159:
        /* <DEDUP_REMOVED lines=8> */
.L_x_43155:
        /* <DEDUP_REMOVED lines=12> */
.L_x_43164:
[----:B------:R-:W-:Y:S02]  /*22be0*/  IMAD.MOV.U32 R135, RZ, RZ, R36 ;  /* 0x000000ffff877224 */ /* 0x000fe400078e0024 */
.L_x_43165:
[----:B------:R-:W-:Y:S05]  /*22bf0*/  BSYNC B2 ;  /* 0x0000000000027941 */ /* 0x000fea0003800000 */
.L_x_43163:
        /* <DEDUP_REMOVED lines=16> */
.L_x_43169:
[----:B------:R-:W-:Y:S05]  /*22d00*/  BSYNC B3 ;  /* 0x0000000000037941 */ /* 0x000fea0003800000 */
.L_x_43168:
        /* <DEDUP_REMOVED lines=43> */
.L_x_43167:
[----:B------:R-:W-:Y:S05]  /*22fc0*/  BSYNC B2 ;  /* 0x0000000000027941 */ /* 0x000fea0003800000 */
.L_x_43166:
        /* <DEDUP_REMOVED lines=11> */
.L_x_43170:
        /* <DEDUP_REMOVED lines=12> */
.L_x_43173:
[----:B--2---:R-:W-:Y:S02]  /*23140*/  IMAD.MOV.U32 R0, RZ, RZ, R36 ;  /* 0x000000ffff007224 */ /* 0x004fe400078e0024 */
.L_x_43174:
[----:B------:R-:W-:Y:S05]  /*23150*/  BSYNC B2 ;  /* 0x0000000000027941 */ /* 0x000fea0003800000 */
.L_x_43172:
        /* <DEDUP_REMOVED lines=16> */
.L_x_43178:
[----:B------:R-:W-:Y:S05]  /*23260*/  BSYNC B3 ;  /* 0x0000000000037941 */ /* 0x000fea0003800000 */
.L_x_43177:
        /* <DEDUP_REMOVED lines=43> */
.L_x_43176:
[----:B------:R-:W-:Y:S05]  /*23520*/  BSYNC B2 ;  /* 0x0000000000027941 */ /* 0x000fea0003800000 */
.L_x_43175:
        /* <DEDUP_REMOVED lines=8> */
.L_x_43171:
        /* <DEDUP_REMOVED lines=27> */
.L_x_43179:
[----:B------:R-:W-:Y:S02]  /*23760*/  IADD3 R116, R116, 0x20, RZ ;  /* 0x0000002074747810 */ /* 0x000fe40007ffe0ff */
.L_x_43114:
[----:B------:R-:W-:Y:S05]  /*23770*/  BSYNC B1 ;  /* 0x0000000000017941 */ /* 0x000fea0003800000 */
.L_x_43113:
        /* <DEDUP_REMOVED lines=14> */
[----:B------:R-:W-:-:S04]  /*23860*/  @P0 LEA R98, P1, R116, c[0x0][0x180], 0x4 ;  /* 0x0000600074620a11 */ /* 0x000fc800078220ff */
[C---:B------:R-:W-:Y:S01]  /*23870*/  @P0 LEA.HI.X R99, R116.reuse, c[0x0][0x184], RZ, 0x4, P1 ;  /* 0x0000610074630a11 */ /* 0x040fe200008f24ff */
[----:B------:R-:W-:-:S04]  /*23880*/  IMAD.WIDE.U32 R96, R116, R96, c[0x0][0x170] ;  /* 0x00005c0074607625 */ /* 0x000fc800078e0060 */
        /* <DEDUP_REMOVED lines=13> */
.L_x_43183:
[----:B------:R-:W-:Y:S02]  /*23960*/  IMAD.MOV.U32 R117, RZ, RZ, R36 ;  /* 0x000000ffff757224 */ /* 0x000fe400078e0024 */
.L_x_43184:
[----:B------:R-:W-:Y:S05]  /*23970*/  BSYNC B2 ;  /* 0x0000000000027941 */ /* 0x000fea0003800000 */
.L_x_43182:
        /* <DEDUP_REMOVED lines=16> */
.L_x_43188:
[----:B------:R-:W-:Y:S05]  /*23a80*/  BSYNC B3 ;  /* 0x0000000000037941 */ /* 0x000fea0003800000 */
.L_x_43187:
        /* <DEDUP_REMOVED lines=43> */
.L_x_43186:
[----:B------:R-:W-:Y:S05]  /*23d40*/  BSYNC B2 ;  /* 0x0000000000027941 */ /* 0x000fea0003800000 */
.L_x_43185:
        /* <DEDUP_REMOVED lines=14> */
.L_x_43189:
        /* <DEDUP_REMOVED lines=12> */
.L_x_43192:
[----:B------:R-:W-:Y:S02]  /*23ef0*/  IMAD.MOV.U32 R4, RZ, RZ, R36 ;  /* 0x000000ffff047224 */ /* 0x000fe400078e0024 */
.L_x_43193:
[----:B------:R-:W-:Y:S05]  /*23f00*/  BSYNC B2 ;  /* 0x0000000000027941 */ /* 0x000fea0003800000 */
.L_x_43191:
        /* <DEDUP_REMOVED lines=16> */
.L_x_43197:
[----:B------:R-:W-:Y:S05]  /*24010*/  BSYNC B3 ;  /* 0x0000000000037941 */ /* 0x000fea0003800000 */
.L_x_43196:
        /* <DEDUP_REMOVED lines=43> */
.L_x_43195:
[----:B------:R-:W-:Y:S05]  /*242d0*/  BSYNC B2 ;  /* 0x0000000000027941 */ /* 0x000fea0003800000 */
.L_x_43194:
        /* <DEDUP_REMOVED lines=8> */
.L_x_43190:
        /* <DEDUP_REMOVED lines=12> */
.L_x_43199:
[----:B------:R-:W-:Y:S02]  /*24420*/  IMAD.MOV.U32 R135, RZ, RZ, R36 ;  /* 0x000000ffff877224 */ /* 0x000fe400078e0024 */
.L_x_43200:
[----:B------:R-:W-:Y:S05]  /*24430*/  BSYNC B2 ;  /* 0x0000000000027941 */ /* 0x000fea0003800000 */
.L_x_43198:
        /* <DEDUP_REMOVED lines=16> */
.L_x_43204:
[----:B------:R-:W-:Y:S05]  /*24540*/  BSYNC B3 ;  /* 0x0000000000037941 */ /* 0x000fea0003800000 */
.L_x_43203:
        /* <DEDUP_REMOVED lines=43> */
.L_x_43202:
[----:B------:R-:W-:Y:S05]  /*24800*/  BSYNC B2 ;  /* 0x0000000000027941 */ /* 0x000fea0003800000 */
.L_x_43201:
        /* <DEDUP_REMOVED lines=11> */
.L_x_43205:
        /* <DEDUP_REMOVED lines=12> */
.L_x_43208:
[----:B--2---:R-:W-:Y:S02]  /*24980*/  IMAD.MOV.U32 R3, RZ, RZ, R36 ;  /* 0x000000ffff037224 */ /* 0x004fe400078e0024 */
.L_x_43209:
[----:B------:R-:W-:Y:S05]  /*24990*/  BSYNC B2 ;  /* 0x0000000000027941 */ /* 0x000fea0003800000 */
.L_x_43207:
        /* <DEDUP_REMOVED lines=16> */
.L_x_43213:
[----:B------:R-:W-:Y:S05]  /*24aa0*/  BSYNC B3 ;  /* 0x0000000000037941 */ /* 0x000fea0003800000 */
.L_x_43212:
        /* <DEDUP_REMOVED lines=41> */
[----:B------:R-:W-:Y:S01]  /*24d40*/  IMAD.MOV.U32 R36, RZ, RZ, R118 ;  /* 0x000000ffff247224 */ /* 0x000fe200078e0076 */
[----:B------:R-:W-:Y:S02]  /*24d50*/  MOV R118, RZ ;  /* 0x000000ff00767202 */ /* 0x000fe40000000f00 */
.L_x_43211:
[----:B------:R-:W-:Y:S05]  /*24d60*/  BSYNC B2 ;  /* 0x0000000000027941 */ /* 0x000fea0003800000 */
.L_x_43210:
        /* <DEDUP_REMOVED lines=8> */
.L_x_43206:
        /* <DEDUP_REMOVED lines=12> */
.L_x_43215:
[----:B------:R-:W-:Y:S02]  /*24eb0*/  IMAD.MOV.U32 R135, RZ, RZ, R36 ;  /* 0x000000ffff877224 */ /* 0x000fe400078e0024 */
.L_x_43216:
[----:B------:R-:W-:Y:S05]  /*24ec0*/  BSYNC B2 ;  /* 0x0000000000027941 */ /* 0x000fea0003800000 */
.L_x_43214:
        /* <DEDUP_REMOVED lines=16> */
.L_x_43220:
[----:B------:R-:W-:Y:S05]  /*24fd0*/  BSYNC B3 ;  /* 0x0000000000037941 */ /* 0x000fea0003800000 */
.L_x_43219:
        /* <DEDUP_REMOVED lines=43> */
.L_x_43218:
[----:B------:R-:W-:Y:S05]  /*25290*/  BSYNC B2 ;  /* 0x0000000000027941 */ /* 0x000fea0003800000 */
.L_x_43217:
        /* <DEDUP_REMOVED lines=11> */
.L_x_43221:
        /* <DEDUP_REMOVED lines=12> */
.L_x_43224:
[----:B--2---:R-:W-:Y:S02]  /*25410*/  IMAD.MOV.U32 R2, RZ, RZ, R36 ;  /* 0x000000ffff027224 */ /* 0x004fe400078e0024 */
.L_x_43225:
[----:B------:R-:W-:Y:S05]  /*25420*/  BSYNC B2 ;  /* 0x0000000000027941 */ /* 0x000fea0003800000 */
.L_x_43223:
        /* <DEDUP_REMOVED lines=16> */
.L_x_43229:
[----:B------:R-:W-:Y:S05]  /*25530*/  BSYNC B3 ;  /* 0x0000000000037941 */ /* 0x000fea0003800000 */
.L_x_43228:
        /* <DEDUP_REMOVED lines=43> */
.L_x_43227:
[----:B------:R-:W-:Y:S05]  /*257f0*/  BSYNC B2 ;  /* 0x0000000000027941 */ /* 0x000fea0003800000 */
.L_x_43226:
        /* <DEDUP_REMOVED lines=8> */
.L_x_43222:
        /* <DEDUP_REMOVED lines=12> */
.L_x_43231:
[----:B------:R-:W-:Y:S02]  /*25940*/  IMAD.MOV.U32 R135, RZ, RZ, R36 ;  /* 0x000000ffff877224 */ /* 0x000fe400078e0024 */
.L_x_43232:
[----:B------:R-:W-:Y:S05]  /*25950*/  BSYNC B2 ;  /* 0x0000000000027941 */ /* 0x000fea0003800000 */
.L_x_43230:
        /* <DEDUP_REMOVED lines=16> */
.L_x_43236:
[----:B------:R-:W-:Y:S05]  /*25a60*/  BSYNC B3 ;  /* 0x0000000000037941 */ /* 0x000fea0003800000 */
.L_x_43235:
        /* <DEDUP_REMOVED lines=43> */
.L_x_43234:
[----:B------:R-:W-:Y:S05]  /*25d20*/  BSYNC B2 ;  /* 0x0000000000027941 */ /* 0x000fea0003800000 */
.L_x_43233:
        /* <DEDUP_REMOVED lines=11> */
.L_x_43237:
        /* <DEDUP_REMOVED lines=12> */
.L_x_43240:
[----:B--2---:R-:W-:Y:S02]  /*25ea0*/  IMAD.MOV.U32 R0, RZ, RZ, R36 ;  /* 0x000000ffff007224 */ /* 0x004fe400078e0024 */
.L_x_43241:
[----:B------:R-:W-:Y:S05]  /*25eb0*/  BSYNC B2 ;  /* 0x0000000000027941 */ /* 0x000fea0003800000 */
.L_x_43239:
        /* <DEDUP_REMOVED lines=16> */
.L_x_43245:
[----:B------:R-:W-:Y:S05]  /*25fc0*/  BSYNC B3 ;  /* 0x0000000000037941 */ /* 0x000fea0003800000 */
.L_x_43244:
        /* <DEDUP_REMOVED lines=43> */
.L_x_43243:
[----:B------:R-:W-:Y:S05]  /*26280*/  BSYNC B2 ;  /* 0x0000000000027941 */ /* 0x000fea0003800000 */
.L_x_43242:
        /* <DEDUP_REMOVED lines=8> */
.L_x_43238:
        /* <DEDUP_REMOVED lines=10> */
[----:B------:R-:W-:Y:S02]  /*263b0*/  IADD3 R118, P0, R135, c[0x0][0x190], RZ ;  /* 0x0000640087767a10 */ /* 0x000fe40007f1e0ff */
[----:B------:R-:W-:Y:S02]  /*263c0*/  IADD3 R136, R117, R136, RZ ;  /* 0x0000008875887210 */ /* 0x000fe40007ffe0ff */
        /* <DEDUP_REMOVED lines=15> */
.L_x_43246:
[----:B------:R-:W-:Y:S02]  /*264c0*/  IADD3 R116, R116, 0x20, RZ ;  /* 0x0000002074747810 */ /* 0x000fe40007ffe0ff */
.L_x_43181:
[----:B------:R-:W-:Y:S05]  /*264d0*/  BSYNC B1 ;  /* 0x0000000000017941 */ /* 0x000fea0003800000 */
.L_x_43180:
        /* <DEDUP_REMOVED lines=30> */
.L_x_43250:
[----:B------:R-:W-:Y:S02]  /*266c0*/  IMAD.MOV.U32 R117, RZ, RZ, R36 ;  /* 0x000000ffff757224 */ /* 0x000fe400078e0024 */
.L_x_43251:
[----:B------:R-:W-:Y:S05]  /*266d0*/  BSYNC B2 ;  /* 0x0000000000027941 */ /* 0x000fea0003800000 */
.L_x_43249:
        /* <DEDUP_REMOVED lines=16> */
.L_x_43255:
[----:B------:R-:W-:Y:S05]  /*267e0*/  BSYNC B3 ;  /* 0x0000000000037941 */ /* 0x000fea0003800000 */
.L_x_43254:
        /* <DEDUP_REMOVED lines=43> */
.L_x_43253:
[----:B------:R-:W-:Y:S05]  /*26aa0*/  BSYNC B2 ;  /* 0x0000000000027941 */ /* 0x000fea0003800000 */
.L_x_43252:
        /* <DEDUP_REMOVED lines=14> */
.L_x_43256:
        /* <DEDUP_REMOVED lines=12> */
.L_x_43259:
[----:B------:R-:W-:Y:S02]  /*26c50*/  IMAD.MOV.U32 R4, RZ, RZ, R36 ;  /* 0x000000ffff047224 */ /* 0x000fe400078e0024 */
.L_x_43260:
[----:B------:R-:W-:Y:S05]  /*26c60*/  BSYNC B2 ;  /* 0x0000000000027941 */ /* 0x000fea0003800000 */
.L_x_43258:
        /* <DEDUP_REMOVED lines=16> */
.L_x_43264:
[----:B------:R-:W-:Y:S05]  /*26d70*/  BSYNC B3 ;  /* 0x0000000000037941 */ /* 0x000fea0003800000 */
.L_x_43263:
        /* <DEDUP_REMOVED lines=43> */
.L_x_43262:
[----:B------:R-:W-:Y:S05]  /*27030*/  BSYNC B2 ;  /* 0x0000000000027941 */ /* 0x000fea0003800000 */
.L_x_43261:
        /* <DEDUP_REMOVED lines=8> */
.L_x_43257:
        /* <DEDUP_REMOVED lines=12> */
.L_x_43266:
[----:B------:R-:W-:Y:S02]  /*27180*/  IMAD.MOV.U32 R135, RZ, RZ, R36 ;  /* 0x000000ffff877224 */ /* 0x000fe400078e0024 */
.L_x_43267:
[----:B------:R-:W-:Y:S05]  /*27190*/  BSYNC B2 ;  /* 0x0000000000027941 */ /* 0x000fea0003800000 */
.L_x_43265:
        /* <DEDUP_REMOVED lines=16> */
.L_x_43271:
[----:B------:R-:W-:Y:S05]  /*272a0*/  BSYNC B3 ;  /* 0x0000000000037941 */ /* 0x000fea0003800000 */
.L_x_43270:
        /* <DEDUP_REMOVED lines=43> */
.L_x_43269:
[----:B------:R-:W-:Y:S05]  /*27560*/  BSYNC B2 ;  /* 0x0000000000027941 */ /* 0x000fea0003800000 */
.L_x_43268:
        /* <DEDUP_REMOVED lines=11> */
.L_x_43272:
        /* <DEDUP_REMOVED lines=10> */
[----:B------:R-:W-:Y:S01]  /*276c0*/  MOV R3, R34 ;  /* 0x0000002200037202 */ /* 0x000fe20000000f00 */
[----:B------:R-:W-:Y:S05]  /*276d0*/  BRA `(.L_x_43276) ;  /* 0x0000001000007947 */ /* 0x000fea0003800000 */
.L_x_43275:
[----:B--2---:R-:W-:Y:S02]  /*276e0*/  IMAD.MOV.U32 R3, RZ, RZ, R36 ;  /* 0x000000ffff037224 */ /* 0x004fe400078e0024 */
.L_x_43276:
[----:B------:R-:W-:Y:S05]  /*276f0*/  BSYNC B2 ;  /* 0x0000000000027941 */ /* 0x000fea0003800000 */
.L_x_43274:
        /* <DEDUP_REMOVED lines=16> */
.L_x_43280:
[----:B------:R-:W-:Y:S05]  /*27800*/  BSYNC B3 ;  /* 0x0000000000037941 */ /* 0x000fea0003800000 */
.L_x_43279:
        /* <DEDUP_REMOVED lines=43> */
.L_x_43278:
[----:B------:R-:W-:Y:S05]  /*27ac0*/  BSYNC B2 ;  /* 0x0000000000027941 */ /* 0x000fea0003800000 */
.L_x_43277:
        /* <DEDUP_REMOVED lines=8> */
.L_x_43273:
        /* <DEDUP_REMOVED lines=12> */
.L_x_43282:
[----:B------:R-:W-:Y:S02]  /*27c10*/  IMAD.MOV.U32 R135, RZ, RZ, R36 ;  /* 0x000000ffff877224 */ /* 0x000fe400078e0024 */
.L_x_43283:
[----:B------:R-:W-:Y:S05]  /*27c20*/  BSYNC B2 ;  /* 0x0000000000027941 */ /* 0x000fea0003800000 */
.L_x_43281:
        /* <DEDUP_REMOVED lines=16> */
.L_x_43287:
[----:B------:R-:W-:Y:S05]  /*27d30*/  BSYNC B3 ;  /* 0x0000000000037941 */ /* 0x000fea0003800000 */
.L_x_43286:
        /* <DEDUP_REMOVED lines=43> */
.L_x_43285:
[----:B------:R-:W-:Y:S05]  /*27ff0*/  BSYNC B2 ;  /* 0x0000000000027941 */ /* 0x000fea0003800000 */
.L_x_43284:
        /* <DEDUP_REMOVED lines=11> */
.L_x_43288:
        /* <DEDUP_REMOVED lines=12> */
.L_x_43291:
[----:B--2---:R-:W-:Y:S02]  /*28170*/  IMAD.MOV.U32 R2, RZ, RZ, R36 ;  /* 0x000000ffff027224 */ /* 0x004fe400078e0024 */
.L_x_43292:
[----:B------:R-:W-:Y:S05]  /*28180*/  BSYNC B2 ;  /* 0x0000000000027941 */ /* 0x000fea0003800000 */
.L_x_43290:
        /* <DEDUP_REMOVED lines=16> */
.L_x_43296:
[----:B------:R-:W-:Y:S05]  /*28290*/  BSYNC B3 ;  /* 0x0000000000037941 */ /* 0x000fea0003800000 */
.L_x_43295:
        /* <DEDUP_REMOVED lines=43> */
.L_x_43294:
[----:B------:R-:W-:Y:S05]  /*28550*/  BSYNC B2 ;  /* 0x0000000000027941 */ /* 0x000fea0003800000 */
.L_x_43293:
        /* <DEDUP_REMOVED lines=8> */
.L_x_43289:
        /* <DEDUP_REMOVED lines=12> */
.L_x_43298:
[----:B------:R-:W-:Y:S02]  /*286a0*/  IMAD.MOV.U32 R135, RZ, RZ, R36 ;  /* 0x000000ffff877224 */ /* 0x000fe400078e0024 */
.L_x_43299:
[----:B------:R-:W-:Y:S05]  /*286b0*/  BSYNC B2 ;  /* 0x0000000000027941 */ /* 0x000fea0003800000 */
.L_x_43297:
        /* <DEDUP_REMOVED lines=16> */
.L_x_43303:
[----:B------:R-:W-:Y:S05]  /*287c0*/  BSYNC B3 ;  /* 0x0000000000037941 */ /* 0x000fea0003800000 */
.L_x_43302:
        /* <DEDUP_REMOVED lines=43> */
.L_x_43301:
[----:B------:R-:W-:Y:S05]  /*28a80*/  BSYNC B2 ;  /* 0x0000000000027941 */ /* 0x000fea0003800000 */
.L_x_43300:
        /* <DEDUP_REMOVED lines=11> */
.L_x_43304:
        /* <DEDUP_REMOVED lines=12> */
.L_x_43307:
[----:B--2---:R-:W-:Y:S02]  /*28c00*/  MOV R0, R36 ;  /* 0x0000002400007202 */ /* 0x004fe40000000f00 */
.L_x_43308:
[----:B------:R-:W-:Y:S05]  /*28c10*/  BSYNC B2 ;  /* 0x0000000000027941 */ /* 0x000fea0003800000 */
.L_x_43306:
        /* <DEDUP_REMOVED lines=16> */
.L_x_43312:
[----:B------:R-:W-:Y:S05]  /*28d20*/  BSYNC B3 ;  /* 0x0000000000037941 */ /* 0x000fea0003800000 */
.L_x_43311:
        /* <DEDUP_REMOVED lines=43> */
.L_x_43310:
[----:B------:R-:W-:Y:S05]  /*28fe0*/  BSYNC B2 ;  /* 0x0000000000027941 */ /* 0x000fea0003800000 */
.L_x_43309:
        /* <DEDUP_REMOVED lines=8> */
.L_x_43305:
        /* <DEDUP_REMOVED lines=27> */
.L_x_43313:
[----:B------:R-:W-:Y:S02]  /*29220*/  IADD3 R116, R116, 0x20, RZ ;  /* 0x0000002074747810 */ /* 0x000fe40007ffe0ff */
.L_x_43248:
[----:B------:R-:W-:Y:S05]  /*29230*/  BSYNC B1 ;  /* 0x0000000000017941 */ /* 0x000fea0003800000 */
.L_x_43247:
        /* <DEDUP_REMOVED lines=30> */
.L_x_43317:
[----:B------:R-:W-:Y:S02]  /*29420*/  IMAD.MOV.U32 R117, RZ, RZ, R36 ;  /* 0x000000ffff757224 */ /* 0x000fe400078e0024 */
.L_x_43318:
[----:B------:R-:W-:Y:S05]  /*29430*/  BSYNC B2 ;  /* 0x0000000000027941 */ /* 0x000fea0003800000 */
.L_x_43316:
        /* <DEDUP_REMOVED lines=16> */
.L_x_43322:
[----:B------:R-:W-:Y:S05]  /*29540*/  BSYNC B3 ;  /* 0x0000000000037941 */ /* 0x000fea0003800000 */
.L_x_43321:
        /* <DEDUP_REMOVED lines=43> */
.L_x_43320:
[----:B------:R-:W-:Y:S05]  /*29800*/  BSYNC B2 ;  /* 0x0000000000027941 */ /* 0x000fea0003800000 */
.L_x_43319:
        /* <DEDUP_REMOVED lines=14> */
.L_x_43323:
        /* <DEDUP_REMOVED lines=12> */
.L_x_43326:
[----:B------:R-:W-:Y:S02]  /*299b0*/  IMAD.MOV.U32 R4, RZ, RZ, R36 ;  /* 0x000000ffff047224 */ /* 0x000fe400078e0024 */
.L_x_43327:
[----:B------:R-:W-:Y:S05]  /*299c0*/  BSYNC B2 ;  /* 0x0000000000027941 */ /* 0x000fea0003800000 */
.L_x_43325:
        /* <DEDUP_REMOVED lines=16> */
.L_x_43331:
[----:B------:R-:W-:Y:S05]  /*29ad0*/  BSYNC B3 ;  /* 0x0000000000037941 */ /* 0x000fea0003800000 */
.L_x_43330:
        /* <DEDUP_REMOVED lines=43> */
.L_x_43329:
[----:B------:R-:W-:Y:S05]  /*29d90*/  BSYNC B2 ;  /* 0x0000000000027941 */ /* 0x000fea0003800000 */
.L_x_43328:
        /* <DEDUP_REMOVED lines=8> */
.L_x_43324:
        /* <DEDUP_REMOVED lines=12> */
.L_x_43333:
[----:B------:R-:W-:Y:S02]  /*29ee0*/  IMAD.MOV.U32 R135, RZ, RZ, R36 ;  /* 0x000000ffff877224 */ /* 0x000fe400078e0024 */
.L_x_43334:
[----:B------:R-:W-:Y:S05]  /*29ef0*/  BSYNC B2 ;  /* 0x0000000000027941 */ /* 0x000fea0003800000 */
.L_x_43332:
        /* <DEDUP_REMOVED lines=16> */
.L_x_43338:
[----:B------:R-:W-:Y:S05]  /*2a000*/  BSYNC B3 ;  /* 0x0000000000037941 */ /* 0x000fea0003800000 */
.L_x_43337:
        /* <DEDUP_REMOVED lines=42> */
[----:B------:R-:W-:Y:S02]  /*2a2b0*/  MOV R36, R118 ;  /* 0x0000007600247202 */ /* 0x000fe40000000f00 */
.L_x_43336:
[----:B------:R-:W-:Y:S05]  /*2a2c0*/  BSYNC B2 ;  /* 0x0000000000027941 */ /* 0x000fea0003800000 */
.L_x_43335:
        /* <DEDUP_REMOVED lines=11> */
.L_x_43339:
        /* <DEDUP_REMOVED lines=12> */
.L_x_43342:
[----:B--2---:R-:W-:Y:S02]  /*2a440*/  IMAD.MOV.U32 R3, RZ, RZ, R36 ;  /* 0x000000ffff037224 */ /* 0x004fe400078e0024 */
.L_x_43343:
[----:B------:R-:W-:Y:S05]  /*2a450*/  BSYNC B2 ;  /* 0x0000000000027941 */ /* 0x000fea0003800000 */
.L_x_43341:
        /* <DEDUP_REMOVED lines=16> */
.L_x_43347:
[----:B------:R-:W-:Y:S05]  /*2a560*/  BSYNC B3 ;  /* 0x0000000000037941 */ /* 0x000fea0003800000 */
.L_x_43346:
        /* <DEDUP_REMOVED lines=43> */
.L_x_43345:
[----:B------:R-:W-:Y:S05]  /*2a820*/  BSYNC B2 ;  /* 0x0000000000027941 */ /* 0x000fea0003800000 */
.L_x_43344:
        /* <DEDUP_REMOVED lines=8> */
.L_x_43340:
        /* <DEDUP_REMOVED lines=12> */
.L_x_43349:
[----:B------:R-:W-:Y:S02]  /*2a970*/  IMAD.MOV.U32 R135, RZ, RZ, R36 ;  /* 0x000000ffff877224 */ /* 0x000fe400078e0024 */
.L_x_43350:
[----:B------:R-:W-:Y:S05]  /*2a980*/  BSYNC B2 ;  /* 0x0000000000027941 */ /* 0x000fea0003800000 */
.L_x_43348:
        /* <DEDUP_REMOVED lines=16> */
.L_x_43354:
[----:B------:R-:W-:Y:S05]  /*2aa90*/  BSYNC B3 ;  /* 0x0000000000037941 */ /* 0x000fea0003800000 */
.L_x_43353:
        /* <DEDUP_REMOVED lines=43> */
.L_x_43352:
[----:B------:R-:W-:Y:S05]  /*2ad50*/  BSYNC B2 ;  /* 0x0000000000027941 */ /* 0x000fea0003800000 */
.L_x_43351:
        /* <DEDUP_REMOVED lines=11> */
.L_x_43355:
        /* <DEDUP_REMOVED lines=12> */
.L_x_43358:
[----:B--2---:R-:W-:Y:S02]  /*2aed0*/  IMAD.MOV.U32 R2, RZ, RZ, R36 ;  /* 0x000000ffff027224 */ /* 0x004fe400078e0024 */
.L_x_43359:
[----:B------:R-:W-:Y:S05]  /*2aee0*/  BSYNC B2 ;  /* 0x0000000000027941 */ /* 0x000fea0003800000 */
.L_x_43357:
        /* <DEDUP_REMOVED lines=16> */
.L_x_43363:
[----:B------:R-:W-:Y:S05]  /*2aff0*/  BSYNC B3 ;  /* 0x0000000000037941 */ /* 0x000fea0003800000 */
.L_x_43362:
        /* <DEDUP_REMOVED lines=43> */
.L_x_43361:
[----:B------:R-:W-:Y:S05]  /*2b2b0*/  BSYNC B2 ;  /* 0x0000000000027941 */ /* 0x000fea0003800000 */
.L_x_43360:
        /* <DEDUP_REMOVED lines=8> */
.L_x_43356:
        /* <DEDUP_REMOVED lines=12> */
.L_x_43365:
[----:B------:R-:W-:Y:S02]  /*2b400*/  IMAD.MOV.U32 R135, RZ, RZ, R36 ;  /* 0x000000ffff877224 */ /* 0x000fe400078e0024 */
.L_x_43366:
[----:B------:R-:W-:Y:S05]  /*2b410*/  BSYNC B2 ;  /* 0x0000000000027941 */ /* 0x000fea0003800000 */
.L_x_43364:
        /* <DEDUP_REMOVED lines=16> */
.L_x_43370:
[----:B------:R-:W-:Y:S05]  /*2b520*/  BSYNC B3 ;  /* 0x0000000000037941 */ /* 0x000fea0003800000 */
.L_x_43369:
        /* <DEDUP_REMOVED lines=42> */
[----:B------:R-:W-:-:S06]  /*2b7d0*/  HFMA2.MMA R118, -RZ, RZ, 0, 0 ;  /* 0x00000000ff767435 */ /* 0x000fcc00000001ff */
.L_x_43368:
[----:B------:R-:W-:Y:S05]  /*2b7e0*/  BSYNC B2 ;  /* 0x0000000000027941 */ /* 0x000fea0003800000 */
.L_x_43367:
        /* <DEDUP_REMOVED lines=11> */
.L_x_43371:
        /* <DEDUP_REMOVED lines=12> */
.L_x_43374:
[----:B--2---:R-:W-:Y:S02]  /*2b960*/  IMAD.MOV.U32 R0, RZ, RZ, R36 ;  /* 0x000000ffff007224 */ /* 0x004fe400078e0024 */
.L_x_43375:
[----:B------:R-:W-:Y:S05]  /*2b970*/  BSYNC B2 ;  /* 0x0000000000027941 */ /* 0x000fea0003800000 */
.L_x_43373:
        /* <DEDUP_REMOVED lines=16> */
.L_x_43379:
[----:B------:R-:W-:Y:S05]  /*2ba80*/  BSYNC B3 ;  /* 0x0000000000037941 */ /* 0x000fea0003800000 */
.L_x_43378:
        /* <DEDUP_REMOVED lines=43> */
.L_x_43377:
[----:B------:R-:W-:Y:S05]  /*2bd40*/  BSYNC B2 ;  /* 0x0000000000027941 */ /* 0x000fea0003800000 */
.L_x_43376:
        /* <DEDUP_REMOVED lines=8> */
.L_x_43372:
        /* <DEDUP_REMOVED lines=27> */
.L_x_43380:
[----:B------:R-:W-:Y:S02]  /*2bf80*/  IADD3 R116, R116, 0x20, RZ ;  /* 0x0000002074747810 */ /* 0x000fe40007ffe0ff */
.L_x_43315:
[----:B------:R-:W-:Y:S05]  /*2bf90*/  BSYNC B1 ;  /* 0x0000000000017941 */ /* 0x000fea0003800000 */
.L_x_43314:
        /* <DEDUP_REMOVED lines=30> */
.L_x_43384:
[----:B------:R-:W-:Y:S02]  /*2c180*/  IMAD.MOV.U32 R117, RZ, RZ, R36 ;  /* 0x000000ffff757224 */ /* 0x000fe400078e0024 */
.L_x_43385:
[----:B------:R-:W-:Y:S05]  /*2c190*/  BSYNC B2 ;  /* 0x0000000000027941 */ /* 0x000fea0003800000 */
.L_x_43383:
        /* <DEDUP_REMOVED lines=16> */
.L_x_43389:
[----:B------:R-:W-:Y:S05]  /*2c2a0*/  BSYNC B3 ;  /* 0x0000000000037941 */ /* 0x000fea0003800000 */
.L_x_43388:
        /* <DEDUP_REMOVED lines=43> */
.L_x_43387:
[----:B------:R-:W-:Y:S05]  /*2c560*/  BSYNC B2 ;  /* 0x0000000000027941 */ /* 0x000fea0003800000 */
.L_x_43386:
        /* <DEDUP_REMOVED lines=14> */
.L_x_43390:
        /* <DEDUP_REMOVED lines=12> */
.L_x_43393:
[----:B------:R-:W-:Y:S02]  /*2c710*/  IMAD.MOV.U32 R4, RZ, RZ, R36 ;  /* 0x000000ffff047224 */ /* 0x000fe400078e0024 */
.L_x_43394:
[----:B------:R-:W-:Y:S05]  /*2c720*/  BSYNC B2 ;  /* 0x0000000000027941 */ /* 0x000fea0003800000 */
.L_x_43392:
        /* <DEDUP_REMOVED lines=16> */
.L_x_43398:
[----:B------:R-:W-:Y:S05]  /*2c830*/  BSYNC B3 ;  /* 0x0000000000037941 */ /* 0x000fea0003800000 */
.L_x_43397:
        /* <DEDUP_REMOVED lines=43> */
.L_x_43396:
[----:B------:R-:W-:Y:S05]  /*2caf0*/  BSYNC B2 ;  /* 0x0000000000027941 */ /* 0x000fea0003800000 */
.L_x_43395:
        /* <DEDUP_REMOVED lines=8> */
.L_x_43391:
        /* <DEDUP_REMOVED lines=12> */
.L_x_43400:
[----:B------:R-:W-:Y:S02]  /*2cc40*/  IMAD.MOV.U32 R135, RZ, RZ, R36 ;  /* 0x000000ffff877224 */ /* 0x000fe400078e0024 */
.L_x_43401:
[----:B------:R-:W-:Y:S05]  /*2cc50*/  BSYNC B2 ;  /* 0x0000000000027941 */ /* 0x000fea0003800000 */
.L_x_43399:
        /* <DEDUP_REMOVED lines=16> */
.L_x_43405:
[----:B------:R-:W-:Y:S05]  /*2cd60*/  BSYNC B3 ;  /* 0x0000000000037941 */ /* 0x000fea0003800000 */
.L_x_43404:
        /* <DEDUP_REMOVED lines=43> */
.L_x_43403:
[----:B------:R-:W-:Y:S05]  /*2d020*/  BSYNC B2 ;  /* 0x0000000000027941 */ /* 0x000fea0003800000 */
.L_x_43402:
        /* <DEDUP_REMOVED lines=11> */
.L_x_43406:
        /* <DEDUP_REMOVED lines=12> */
.L_x_43409:
[----:B--2---:R-:W-:Y:S02]  /*2d1a0*/  IMAD.MOV.U32 R3, RZ, RZ, R36 ;  /* 0x000000ffff037224 */ /* 0x004fe400078e0024 */
.L_x_43410:
[----:B------:R-:W-:Y:S05]  /*2d1b0*/  BSYNC B2 ;  /* 0x0000000000027941 */ /* 0x000fea0003800000 */
.L_x_43408:
        /* <DEDUP_REMOVED lines=16> */
.L_x_43414:
[----:B------:R-:W-:Y:S05]  /*2d2c0*/  BSYNC B3 ;  /* 0x0000000000037941 */ /* 0x000fea0003800000 */
.L_x_43413:
        /* <DEDUP_REMOVED lines=43> */
.L_x_43412:
[----:B------:R-:W-:Y:S05]  /*2d580*/  BSYNC B2 ;  /* 0x0000000000027941 */ /* 0x000fea0003800000 */
.L_x_43411:
        /* <DEDUP_REMOVED lines=8> */
.L_x_43407:
        /* <DEDUP_REMOVED lines=12> */
.L_x_43416:
[----:B------:R-:W-:Y:S02]  /*2d6d0*/  IMAD.MOV.U32 R135, RZ, RZ, R36 ;  /* 0x000000ffff877224 */ /* 0x000fe400078e0024 */
.L_x_43417:
[----:B------:R-:W-:Y:S05]  /*2d6e0*/  BSYNC B2 ;  /* 0x0000000000027941 */ /* 0x000fea0003800000 */
.L_x_43415:
        /* <DEDUP_REMOVED lines=16> */
.L_x_43421:
[----:B------:R-:W-:Y:S05]  /*2d7f0*/  BSYNC B3 ;  /* 0x0000000000037941 */ /* 0x000fea0003800000 */
.L_x_43420:
        /* <DEDUP_REMOVED lines=43> */
.L_x_43419:
[----:B------:R-:W-:Y:S05]  /*2dab0*/  BSYNC B2 ;  /* 0x0000000000027941 */ /* 0x000fea0003800000 */
.L_x_43418:
        /* <DEDUP_REMOVED lines=11> */
.L_x_43422:
        /* <DEDUP_REMOVED lines=12> */
.L_x_43425:
[----:B--2---:R-:W-:Y:S02]  /*2dc30*/  IMAD.MOV.U32 R2, RZ, RZ, R36 ;  /* 0x000000ffff027224 */ /* 0x004fe400078e0024 */
.L_x_43426:
[----:B------:R-:W-:Y:S05]  /*2dc40*/  BSYNC B2 ;  /* 0x0000000000027941 */ /* 0x000fea0003800000 */
.L_x_43424:
        /* <DEDUP_REMOVED lines=16> */
.L_x_43430:
[----:B------:R-:W-:Y:S05]  /*2dd50*/  BSYNC B3 ;  /* 0x0000000000037941 */ /* 0x000fea0003800000 */
.L_x_43429:
        /* <DEDUP_REMOVED lines=43> */
.L_x_43428:
[----:B------:R-:W-:Y:S05]  /*2e010*/  BSYNC B2 ;  /* 0x0000000000027941 */ /* 0x000fea0003800000 */
.L_x_43427:
        /* <DEDUP_REMOVED lines=8> */
.L_x_43423:
        /* <DEDUP_REMOVED lines=12> */
.L_x_43432:
[----:B------:R-:W-:Y:S02]  /*2e160*/  IMAD.MOV.U32 R135, RZ, RZ, R36 ;  /* 0x000000ffff877224 */ /* 0x000fe400078e0024 */
.L_x_43433:
[----:B------:R-:W-:Y:S05]  /*2e170*/  BSYNC B2 ;  /* 0x0000000000027941 */ /* 0x000fea0003800000 */
.L_x_43431:
        /* <DEDUP_REMOVED lines=16> */
.L_x_43437:
[----:B------:R-:W-:Y:S05]  /*2e280*/  BSYNC B3 ;  /* 0x0000000000037941 */ /* 0x000fea0003800000 */
.L_x_43436:
        /* <DEDUP_REMOVED lines=43> */
.L_x_43435:
[----:B------:R-:W-:Y:S05]  /*2e540*/  BSYNC B2 ;  /* 0x0000000000027941 */ /* 0x000fea0003800000 */
.L_x_43434:
        /* <DEDUP_REMOVED lines=11> */
.L_x_43438:
        /* <DEDUP_REMOVED lines=12> */
.L_x_43441:
[----:B--2---:R-:W-:Y:S02]  /*2e6c0*/  IMAD.MOV.U32 R0, RZ, RZ, R36 ;  /* 0x000000ffff007224 */ /* 0x004fe400078e0024 */
.L_x_43442:
[----:B------:R-:W-:Y:S05]  /*2e6d0*/  BSYNC B2 ;  /* 0x0000000000027941 */ /* 0x000fea0003800000 */
.L_x_43440:
        /* <DEDUP_REMOVED lines=16> */
.L_x_43446:
[----:B------:R-:W-:Y:S05]  /*2e7e0*/  BSYNC B3 ;  /* 0x0000000000037941 */ /* 0x000fea0003800000 */
.L_x_43445:
        /* <DEDUP_REMOVED lines=43> */
.L_x_43444:
[----:B------:R-:W-:Y:S05]  /*2eaa0*/  BSYNC B2 ;  /* 0x0000000000027941 */ /* 0x000fea0003800000 */
.L_x_43443:
        /* <DEDUP_REMOVED lines=8> */
.L_x_43439:
        /* <DEDUP_REMOVED lines=27> */
.L_x_43447:
[----:B------:R-:W-:Y:S02]  /*2ece0*/  IADD3 R116, R116, 0x20, RZ ;  /* 0x0000002074747810 */ /* 0x000fe40007ffe0ff */
.L_x_43382:
[----:B------:R-:W-:Y:S05]  /*2ecf0*/  BSYNC B1 ;  /* 0x0000000000017941 */ /* 0x000fea0003800000 */
.L_x_43381:
        /* <DEDUP_REMOVED lines=30> */
.L_x_43451:
[----:B------:R-:W-:Y:S02]  /*2eee0*/  IMAD.MOV.U32 R117, RZ, RZ, R36 ;  /* 0x000000ffff757224 */ /* 0x000fe400078e0024 */
.L_x_43452:
[----:B------:R-:W-:Y:S05]  /*2eef0*/  BSYNC B2 ;  /* 0x0000000000027941 */ /* 0x000fea0003800000 */
.L_x_43450:
        /* <DEDUP_REMOVED lines=16> */
.L_x_43456:
[----:B------:R-:W-:Y:S05]  /*2f000*/  BSYNC B3 ;  /* 0x0000000000037941 */ /* 0x000fea0003800000 */
.L_x_43455:
        /* <DEDUP_REMOVED lines=43> */
.L_x_43454:
[----:B------:R-:W-:Y:S05]  /*2f2c0*/  BSYNC B2 ;  /* 0x0000000000027941 */ /* 0x000fea0003800000 */
.L_x_43453:
        /* <DEDUP_REMOVED lines=14> */
.L_x_43457:
        /* <DEDUP_REMOVED lines=12> */
.L_x_43460:
[----:B------:R-:W-:Y:S02]  /*2f470*/  IMAD.MOV.U32 R4, RZ, RZ, R36 ;  /* 0x000000ffff047224 */ /* 0x000fe400078e0024 */
.L_x_43461:
[----:B------:R-:W-:Y:S05]  /*2f480*/  BSYNC B2 ;  /* 0x0000000000027941 */ /* 0x000fea0003800000 */
.L_x_43459:
        /* <DEDUP_REMOVED lines=16> */
.L_x_43465:
[----:B------:R-:W-:Y:S05]  /*2f590*/  BSYNC B3 ;  /* 0x0000000000037941 */ /* 0x000fea0003800000 */
.L_x_43464:
        /* <DEDUP_REMOVED lines=43> */
.L_x_43463:
[----:B------:R-:W-:Y:S05]  /*2f850*/  BSYNC B2 ;  /* 0x0000000000027941 */ /* 0x000fea0003800000 */
.L_x_43462:
        /* <DEDUP_REMOVED lines=8> */
.L_x_43458:
        /* <DEDUP_REMOVED lines=12> */
.L_x_43467:
[----:B------:R-:W-:Y:S02]  /*2f9a0*/  IMAD.MOV.U32 R135, RZ, RZ, R36 ;  /* 0x000000ffff877224 */ /* 0x000fe400078e0024 */
.L_x_43468:
[----:B------:R-:W-:Y:S05]  /*2f9b0*/  BSYNC B2 ;  /* 0x0000000000027941 */ /* 0x000fea0003800000 */
.L_x_43466:
        /* <DEDUP_REMOVED lines=16> */
.L_x_43472:
[----:B------:R-:W-:Y:S05]  /*2fac0*/  BSYNC B3 ;  /* 0x0000000000037941 */ /* 0x000fea0003800000 */
.L_x_43471:
        /* <DEDUP_REMOVED lines=43> */
.L_x_43470:
[----:B------:R-:W-:Y:S05]  /*2fd80*/  BSYNC B2 ;  /* 0x0000000000027941 */ /* 0x000fea0003800000 */
.L_x_43469:
        /* <DEDUP_REMOVED lines=11> */
.L_x_43473:
        /* <DEDUP_REMOVED lines=12> */
.L_x_43476:
[----:B--2---:R-:W-:Y:S02]  /*2ff00*/  IMAD.MOV.U32 R3, RZ, RZ, R36 ;  /* 0x000000ffff037224 */ /* 0x004fe400078e0024 */
.L_x_43477:
[----:B------:R-:W-:Y:S05]  /*2ff10*/  BSYNC B2 ;  /* 0x0000000000027941 */ /* 0x000fea0003800000 */
.L_x_43475:
        /* <DEDUP_REMOVED lines=16> */
.L_x_43481:
[----:B------:R-:W-:Y:S05]  /*30020*/  BSYNC B3 ;  /* 0x0000000000037941 */ /* 0x000fea0003800000 */
.L_x_43480:
        /* <DEDUP_REMOVED lines=43> */
.L_x_43479:
[----:B------:R-:W-:Y:S05]  /*302e0*/  BSYNC B2 ;  /* 0x0000000000027941 */ /* 0x000fea0003800000 */
.L_x_43478:
        /* <DEDUP_REMOVED lines=8> */
.L_x_43474:
        /* <DEDUP_REMOVED lines=12> */
.L_x_43483:
[----:B------:R-:W-:Y:S02]  /*30430*/  IMAD.MOV.U32 R135, RZ, RZ, R36 ;  /* 0x000000ffff877224 */ /* 0x000fe400078e0024 */
.L_x_43484:
[----:B------:R-:W-:Y:S05]  /*30440*/  BSYNC B2 ;  /* 0x0000000000027941 */ /* 0x000fea0003800000 */
.L_x_43482:
        /* <DEDUP_REMOVED lines=16> */
.L_x_43488:
[----:B------:R-:W-:Y:S05]  /*30550*/  BSYNC B3 ;  /* 0x0000000000037941 */ /* 0x000fea0003800000 */
.L_x_43487:
        /* <DEDUP_REMOVED lines=43> */
.L_x_43486:
[----:B------:R-:W-:Y:S05]  /*30810*/  BSYNC B2 ;  /* 0x0000000000027941 */ /* 0x000fea0003800000 */
.L_x_43485:
        /* <DEDUP_REMOVED lines=11> */
.L_x_43489:
        /* <DEDUP_REMOVED lines=12> */
.L_x_43492:
[----:B--2---:R-:W-:Y:S02]  /*30990*/  IMAD.MOV.U32 R2, RZ, RZ, R36 ;  /* 0x000000ffff027224 */ /* 0x004fe400078e0024 */
.L_x_43493:
[----:B------:R-:W-:Y:S05]  /*309a0*/  BSYNC B2 ;  /* 0x0000000000027941 */ /* 0x000fea0003800000 */
.L_x_43491:
        /* <DEDUP_REMOVED lines=16> */
.L_x_43497:
[----:B------:R-:W-:Y:S05]  /*30ab0*/  BSYNC B3 ;  /* 0x0000000000037941 */ /* 0x000fea0003800000 */
.L_x_43496:
        /* <DEDUP_REMOVED lines=43> */
.L_x_43495:
[----:B------:R-:W-:Y:S05]  /*30d70*/  BSYNC B2 ;  /* 0x0000000000027941 */ /* 0x000fea0003800000 */
.L_x_43494:
        /* <DEDUP_REMOVED lines=8> */
.L_x_43490:
        /* <DEDUP_REMOVED lines=12> */
.L_x_43499:
[----:B------:R-:W-:Y:S02]  /*30ec0*/  IMAD.MOV.U32 R135, RZ, RZ, R36 ;  /* 0x000000ffff877224 */ /* 0x000fe400078e0024 */
.L_x_43500:
[----:B------:R-:W-:Y:S05]  /*30ed0*/  BSYNC B2 ;  /* 0x0000000000027941 */ /* 0x000fea0003800000 */
.L_x_43498:
        /* <DEDUP_REMOVED lines=16> */
.L_x_43504:
[----:B------:R-:W-:Y:S05]  /*30fe0*/  BSYNC B3 ;  /* 0x0000000000037941 */ /* 0x000fea0003800000 */
.L_x_43503:
        /* <DEDUP_REMOVED lines=43> */
.L_x_43502:
[----:B------:R-:W-:Y:S05]  /*312a0*/  BSYNC B2 ;  /* 0x0000000000027941 */ /* 0x000fea0003800000 */
.L_x_43501:
        /* <DEDUP_REMOVED lines=11> */
.L_x_43505:
        /* <DEDUP_REMOVED lines=12> */
.L_x_43508:
[----:B--2---:R-:W-:Y:S02]  /*31420*/  IMAD.MOV.U32 R0, RZ, RZ, R36 ;  /* 0x000000ffff007224 */ /* 0x004fe400078e0024 */
.L_x_43509:
[----:B------:R-:W-:Y:S05]  /*31430*/  BSYNC B2 ;  /* 0x0000000000027941 */ /* 0x000fea0003800000 */
.L_x_43507:
        /* <DEDUP_REMOVED lines=16> */
.L_x_43513:
[----:B------:R-:W-:Y:S05]  /*31540*/  BSYNC B3 ;  /* 0x0000000000037941 */ /* 0x000fea0003800000 */
.L_x_43512:
        /* <DEDUP_REMOVED lines=43> */
.L_x_43511:
[----:B------:R-:W-:Y:S05]  /*31800*/  BSYNC B2 ;  /* 0x0000000000027941 */ /* 0x000fea0003800000 */
.L_x_43510:
        /* <DEDUP_REMOVED lines=8> */
.L_x_43506:
[C---:B------:R-:W-:Y:S02]  /*31890*/  LEA R118, P0, R116.reuse, c[0x0][0x188], 0x4 ;  /* 0x0000620074767a11 */ /* 0x040fe400078020ff */
[----:B------:R-:W-:Y:S02]  /*318a0*/  SEL R117, RZ, 0x1000000, P5 ;  /* 0x01000000ff757807 */ /* 0x000fe40002800000 */
[----:B------:R-:W-:Y:S02]  /*318b0*/  LEA.HI.X R119, R116, c[0x0][0x18c], RZ, 0x4, P0 ;  /* 0x0000630074777a11 */ /* 0x000fe400000f24ff */
[----:B------:R-:W-:Y:S02]  /*318c0*/  SEL R135, RZ, 0x1, P2 ;  /* 0x00000001ff877807 */ /* 0x000fe40001000000 */
[----:B------:R-:W-:Y:S01]  /*318d0*/  LOP3.LUT P1, RZ, R40, 0x1, RZ, 0xc0, !PT ;  /* 0x0000000128ff7812 */ /* 0x000fe2000782c0ff */
[----:B------:R0:W-:Y:S02]  /*318e0*/  STG.E.128 [R118.64], R112 ;  /* 0x0000007076007986 */ /* 0x0001e4000c101d06 */
[----:B0-----:R-:W-:-:S02]  /*318f0*/  SEL R118, RZ, 0x10000, P4 ;  /* 0x00010000ff767807 */ /* 0x001fc40002000000 */
[----:B------:R-:W-:-:S04]  /*31900*/  SEL R119, RZ, 0x100, P3 ;  /* 0x00000100ff777807 */ /* 0x000fc80001800000 */
[----:B------:R-:W-:Y:S01]  /*31910*/  IADD3 R117, R119, R117, R118 ;  /* 0x0000007577757210 */ /* 0x000fe20007ffe076 */
[----:B------:R-:W-:Y:S01]  /*31920*/  IMAD.SHL.U32 R119, R116, 0x4, RZ ;  /* 0x0000000474777824 */ /* 0x000fe200078e00ff */
[----:B------:R-:W-:-:S03]  /*31930*/  SHF.R.U32.HI R118, RZ, 0x1e, R116 ;  /* 0x0000001eff767819 */ /* 0x000fc60000011674 */
        /* <DEDUP_REMOVED lines=16> */
.L_x_43449:
[----:B------:R-:W-:Y:S05]  /*31a40*/  BSYNC B1 ;  /* 0x0000000000017941 */ /* 0x000fea0003800000 */
.L_x_43448:
        /* <DEDUP_REMOVED lines=11> */
[----:B------:R-:W-:Y:S02]  /*31b00*/  ISETP.NE.AND P6, PT, R164, RZ, PT ;  /* 0x000000ffa400720c */ /* 0x000fe40003fc5270 */
[----:B------:R-:W-:Y:S02]  /*31b10*/  FSEL R119, R116, RZ, P0 ;  /* 0x000000ff74777208 */ /* 0x000fe40000000000 */
        /* <DEDUP_REMOVED lines=89> */
.L_x_43550:
        /* <DEDUP_REMOVED lines=8> */
[C---:B------:R-:W-:Y:S02]  /*32130*/  LOP3.LUT P5, RZ, R40.reuse, 0x200, RZ, 0xc0, !PT ;  /* 0x0000020028ff7812 */ /* 0x040fe400078ac0ff */
[----:B------:R-:W-:Y:S01]  /*32140*/  LOP3.LUT R40, R40, 0xfdffffff, RZ, 0xc0, !PT ;  /* 0xfdffffff28287812 */ /* 0x000fe200078ec0ff */
[----:B0-----:R-:W-:-:S03]  /*32150*/  FADD.FTZ R116, R119, R116 ;  /* 0x0000007477747221 */ /* 0x001fc60000010000 */
[----:B------:R-:W-:Y:S02]  /*32160*/  @P6 LOP3.LUT R40, R40, 0x2000000, RZ, 0xfc, !PT ;  /* 0x0200000028286812 */ /* 0x000fe400078efcff */
[----:B------:R-:W0:Y:S02]  /*32170*/  SHFL.BFLY PT, R117, R116, 0x4, 0x1f ;  /* 0x0c801f0074757f89 */ /* 0x000e2400000e0000 */
[----:B------:R-:W-:Y:S01]  /*32180*/  LOP3.LUT P6, RZ, R40, 0x1, RZ, 0xc0, !PT ;  /* 0x0000000128ff7812 */ /* 0x000fe200078cc0ff */
        /* <DEDUP_REMOVED lines=154> */
.L_x_43551:
[----:B------:R-:W-:Y:S01]  /*32b30*/  @!P6 IMAD.MOV.U32 R116, RZ, RZ, 0x4 ;  /* 0x00000004ff74e424 */ /* 0x000fe200078e00ff */
[----:B------:R-:W-:Y:S01]  /*32b40*/  ULDC.U8 UR8, c[0x0][0x1f0] ;  /* 0x00007c0000087ab9 */ /* 0x000fe20000000000 */
[----:B01----:R-:W-:Y:S01]  /*32b50*/  FADD.FTZ R119, R118, R119 ;  /* 0x0000007776777221 */ /* 0x003fe20000010000 */
[----:B------:R-:W-:Y:S01]  /*32b60*/  ISETP.NE.AND P0, PT, RZ, UR8, PT ;  /* 0x00000008ff007c0c */ /* 0x000fe2000bf05270 */
[----:B------:R-:W-:Y:S01]  /*32b70*/  @!P6 IMAD.WIDE R116, R39, R116, c[0x0][0x1a0] ;  /* 0x000068002774e625 */ /* 0x000fe200078e0274 */
[----:B------:R-:W-:Y:S01]  /*32b80*/  LOP3.LUT P1, RZ, R40, 0x200, RZ, 0xc0, !PT ;  /* 0x0000020028ff7812 */ /* 0x000fe2000782c0ff */
[----:B------:R-:W-:Y:S03]  /*32b90*/  BSSY B1, `(.L_x_43516) ;  /* 0x000002f000017945 */ /* 0x000fe60003800000 */
        /* <DEDUP_REMOVED lines=11> */
[----:B0-----:R-:W3:Y:S04]  /*32c50*/  LDL R116, [R1+0x1b0] ;  /* 0x0001b00001747983 */ /* 0x001ee80000100800 */
[----:B------:R-:W3:Y:S04]  /*32c60*/  LDL R118, [R1+0xac] ;  /* 0x0000ac0001767983 */ /* 0x000ee80000100800 */
[----:B------:R-:W4:Y:S04]  /*32c70*/  LDL R165, [R1+0x1b4] ;  /* 0x0001b40001a57983 */ /* 0x000f280000100800 */
[----:B------:R-:W4:Y:S04]  /*32c80*/  LDL R164, [R1+0xb4] ;  /* 0x0000b40001a47983 */ /* 0x000f280000100800 */
[----:B------:R-:W5:Y:S04]  /*32c90*/  LDL R119, [R1+0xa8] ;  /* 0x0000a80001777983 */ /* 0x000f680000100800 */
[----:B--2---:R-:W2:Y:S01]  /*32ca0*/  LDL R117, [R1+0xb0] ;  /* 0x0000b00001757983 */ /* 0x004ea20000100800 */
[----:B------:R-:W-:-:S03]  /*32cb0*/  FSEL R179, R135, RZ, !P0 ;  /* 0x000000ff87b37208 */ /* 0x000fc60004000000 */
[----:B------:R-:W2:Y:S02]  /*32cc0*/  LDL R190, [R1+0x9c] ;  /* 0x00009c0001be7983 */ /* 0x000ea40000100800 */
[--C-:B------:R-:W-:Y:S02]  /*32cd0*/  FADD.FTZ R180, R54, -R179.reuse ;  /* 0x800000b336b47221 */ /* 0x100fe40000010000 */
[--C-:B------:R-:W-:Y:S01]  /*32ce0*/  FADD.FTZ R178, R52, -R179.reuse ;  /* 0x800000b334b27221 */ /* 0x100fe20000010000 */
[----:B------:R-:W2:Y:S01]  /*32cf0*/  LDL R188, [R1+0xa0] ;  /* 0x0000a00001bc7983 */ /* 0x000ea20000100800 */
[--C-:B------:R-:W-:Y:S02]  /*32d00*/  FADD.FTZ R185, R55, -R179.reuse ;  /* 0x800000b337b97221 */ /* 0x100fe40000010000 */
[----:B------:R-:W-:Y:S01]  /*32d10*/  FADD.FTZ R179, R53, -R179 ;  /* 0x800000b335b37221 */ /* 0x000fe20000010000 */
[----:B------:R-:W2:Y:S01]  /*32d20*/  LDL R187, [R1+0x1ac] ;  /* 0x0001ac0001bb7983 */ /* 0x000ea20000100800 */
[----:B------:R-:W-:-:S02]  /*32d30*/  FMUL.FTZ R180, R136, R180 ;  /* 0x000000b488b47220 */ /* 0x000fc40000410000 */
[C---:B------:R-:W-:Y:S01]  /*32d40*/  FMUL.FTZ R178, R136.reuse, R178 ;  /* 0x000000b288b27220 */ /* 0x040fe20000410000 */
[----:B------:R-:W2:Y:S01]  /*32d50*/  LDL R186, [R1+0xa4] ;  /* 0x0000a40001ba7983 */ /* 0x000ea20000100800 */
[C---:B------:R-:W-:Y:S02]  /*32d60*/  FMUL.FTZ R185, R136.reuse, R185 ;  /* 0x000000b988b97220 */ /* 0x040fe40000410000 */
[----:B------:R-:W-:Y:S02]  /*32d70*/  FMUL.FTZ R179, R136, R179 ;  /* 0x000000b388b37220 */ /* 0x000fe40000410000 */
[----:B------:R-:W-:Y:S02]  /*32d80*/  IMAD.MOV.U32 R177, RZ, RZ, 0x10 ;  /* 0x00000010ffb17424 */ /* 0x000fe400078e00ff */
[----:B---3--:R-:W-:Y:S02]  /*32d90*/  FFMA.FTZ R118, R118, R180, R116 ;  /* 0x000000b476767223 */ /* 0x008fe40000010074 */
[----:B----4-:R-:W-:-:S02]  /*32da0*/  FFMA.FTZ R116, R164, R178, R165 ;  /* 0x000000b2a4747223 */ /* 0x010fc400000100a5 */
[----:B------:R-:W-:-:S04]  /*32db0*/  IMAD.WIDE.U32 R164, R5, R177, c[0x0][0x208] ;  /* 0x0000820005a47625 */ /* 0x000fc800078e00b1 */
[----:B-----5:R-:W-:Y:S02]  /*32dc0*/  FFMA.FTZ R119, R119, R185, R167 ;  /* 0x000000b977777223 */ /* 0x020fe400000100a7 */
[----:B--2---:R-:W-:-:S05]  /*32dd0*/  FFMA.FTZ R117, R117, R179, R169 ;  /* 0x000000b375757223 */ /* 0x004fca00000100a9 */
[----:B------:R0:W-:Y:S04]  /*32de0*/  STG.E.128 [R164.64], R116 ;  /* 0x00000074a4007986 */ /* 0x0001e8000c101d06 */
[----:B0-----:R-:W2:Y:S04]  /*32df0*/  LDL R164, [R1+0x98] ;  /* 0x0000980001a47983 */ /* 0x001ea80000100800 */
[----:B------:R-:W3:Y:S01]  /*32e00*/  LDL R165, [R1+0x1a8] ;  /* 0x0001a80001a57983 */ /* 0x000ee20000100800 */
[----:B------:R-:W-:Y:S02]  /*32e10*/  FFMA.FTZ R117, R188, R179, R168 ;  /* 0x000000b3bc757223 */ /* 0x000fe400000100a8 */
[----:B------:R-:W-:-:S02]  /*32e20*/  FFMA.FTZ R116, R186, R178, R187 ;  /* 0x000000b2ba747223 */ /* 0x000fc400000100bb */
[----:B--2---:R-:W-:Y:S02]  /*32e30*/  FFMA.FTZ R119, R164, R185, R166 ;  /* 0x000000b9a4777223 */ /* 0x004fe400000100a6 */
[----:B---3--:R-:W-:Y:S02]  /*32e40*/  FFMA.FTZ R118, R190, R180, R165 ;  /* 0x000000b4be767223 */ /* 0x008fe400000100a5 */
[----:B------:R-:W-:-:S05]  /*32e50*/  IMAD.WIDE.U32 R164, R5, R177, c[0x0][0x210] ;  /* 0x0000840005a47625 */ /* 0x000fca00078e00b1 */
[----:B------:R0:W-:Y:S01]  /*32e60*/  STG.E.128 [R164.64], R116 ;  /* 0x00000074a4007986 */ /* 0x0001e2000c101d06 */
[----:B------:R-:W-:-:S03]  /*32e70*/  IADD3 R5, R5, 0x20, RZ ;  /* 0x0000002005057810 */ /* 0x000fc60007ffe0ff */
.L_x_43517:
[----:B------:R-:W-:Y:S05]  /*32e80*/  BSYNC B1 ;  /* 0x0000000000017941 */ /* 0x000fea0003800000 */
.L_x_43516:
[----:B------:R-:W-:Y:S01]  /*32e90*/  LOP3.LUT P1, RZ, R40, 0x1000000, RZ, 0xc0, !PT ;  /* 0x0100000028ff7812 */ /* 0x000fe2000782c0ff */
[----:B------:R-:W-:-:S12]  /*32ea0*/  BSSY B1, `(.L_x_43518) ;  /* 0x0000025000017945 */ /* 0x000fd80003800000 */
        /* <DEDUP_REMOVED lines=36> */
.L_x_43519:
[----:B------:R-:W-:Y:S05]  /*330f0*/  BSYNC B1 ;  /* 0x0000000000017941 */ /* 0x000fea0003800000 */
.L_x_43518:
        /* <DEDUP_REMOVED lines=38> */
.L_x_43521:
[----:B------:R-:W-:Y:S05]  /*33360*/  BSYNC B1 ;  /* 0x0000000000017941 */ /* 0x000fea0003800000 */
.L_x_43520:
        /* <DEDUP_REMOVED lines=38> */
.L_x_43523:
[----:B------:R-:W-:Y:S05]  /*335d0*/  BSYNC B1 ;  /* 0x0000000000017941 */ /* 0x000fea0003800000 */
.L_x_43522:
        /* <DEDUP_REMOVED lines=38> */
.L_x_43525:
[----:B------:R-:W-:Y:S05]  /*33840*/  BSYNC B1 ;  /* 0x0000000000017941 */ /* 0x000fea0003800000 */
.L_x_43524:
        /* <DEDUP_REMOVED lines=8> */
[----:B--2---:R-:W2:Y:S04]  /*338d0*/  LDL R117, [R1+0x10] ;  /* 0x0000100001757983 */ /* 0x004ea80000100800 */
[----:B------:R-:W2:Y:S04]  /*338e0*/  LDL R190, [R1+0x158] ;  /* 0x0001580001be7983 */ /* 0x000ea80000100800 */
[----:B------:R-:W2:Y:S04]  /*338f0*/  LDL R188, [R1] ;  /* 0x0000000001bc7983 */ /* 0x000ea80000100800 */
[----:B------:R-:W2:Y:S04]  /*33900*/  LDL R187, [R1+0x15c] ;  /* 0x00015c0001bb7983 */ /* 0x000ea80000100800 */
[----:B------:R-:W2:Y:S01]  /*33910*/  LDL R186, [R1+0x4] ;  /* 0x0000040001ba7983 */ /* 0x000ea20000100800 */
[----:B------:R-:W-:-:S05]  /*33920*/  FSEL R179, R135, RZ, !P0 ;  /* 0x000000ff87b37208 */ /* 0x000fca0004000000 */
        /* <DEDUP_REMOVED lines=8> */
[----:B------:R-:W-:Y:S02]  /*339b0*/  IMAD.MOV.U32 R177, RZ, RZ, 0x10 ;  /* 0x00000010ffb17424 */ /* 0x000fe400078e00ff */
[----:B---3--:R-:W-:Y:S02]  /*339c0*/  FFMA.FTZ R118, R118, R180, R165 ;  /* 0x000000b476767223 */ /* 0x008fe400000100a5 */
[----:B----4-:R-:W-:Y:S02]  /*339d0*/  FFMA.FTZ R116, R116, R178, R164 ;  /* 0x000000b274747223 */ /* 0x010fe400000100a4 */
[----:B------:R-:W-:-:S04]  /*339e0*/  IMAD.WIDE.U32 R164, R5, R177, c[0x0][0x208] ;  /* 0x0000820005a47625 */ /* 0x000fc800078e00b1 */
[----:B-----5:R-:W-:Y:S02]  /*339f0*/  FFMA.FTZ R119, R119, R185, R145 ;  /* 0x000000b977777223 */ /* 0x020fe40000010091 */
[----:B--2---:R-:W-:-:S05]  /*33a00*/  FFMA.FTZ R117, R117, R179, R147 ;  /* 0x000000b375757223 */ /* 0x004fca0000010093 */
[----:B------:R0:W-:Y:S02]  /*33a10*/  STG.E.128 [R164.64], R116 ;  /* 0x00000074a4007986 */ /* 0x0001e4000c101d06 */
[----:B0-----:R-:W-:Y:S02]  /*33a20*/  FFMA.FTZ R119, R251, R185, R144 ;  /* 0x000000b9fb777223 */ /* 0x001fe40000010090 */
[----:B------:R-:W-:Y:S02]  /*33a30*/  FFMA.FTZ R118, R252, R180, R190 ;  /* 0x000000b4fc767223 */ /* 0x000fe400000100be */
[----:B------:R-:W-:Y:S02]  /*33a40*/  FFMA.FTZ R117, R188, R179, R146 ;  /* 0x000000b3bc757223 */ /* 0x000fe40000010092 */
[----:B------:R-:W-:Y:S02]  /*33a50*/  FFMA.FTZ R116, R186, R178, R187 ;  /* 0x000000b2ba747223 */ /* 0x000fe400000100bb */
[----:B------:R-:W-:-:S05]  /*33a60*/  IMAD.WIDE.U32 R164, R5, R177, c[0x0][0x210] ;  /* 0x0000840005a47625 */ /* 0x000fca00078e00b1 */
[----:B------:R0:W-:Y:S01]  /*33a70*/  STG.E.128 [R164.64], R116 ;  /* 0x00000074a4007986 */ /* 0x0001e2000c101d06 */
[----:B------:R-:W-:-:S03]  /*33a80*/  IADD3 R5, R5, 0x20, RZ ;  /* 0x0000002005057810 */ /* 0x000fc60007ffe0ff */
.L_x_43527:
[----:B------:R-:W-:Y:S05]  /*33a90*/  BSYNC B1 ;  /* 0x0000000000017941 */ /* 0x000fea0003800000 */
.L_x_43526:
[----:B------:R-:W-:Y:S01]  /*33aa0*/  LOP3.LUT P1, RZ, R40, 0x80000, RZ, 0xc0, !PT ;  /* 0x0008000028ff7812 */ /* 0x000fe2000782c0ff */
[----:B------:R-:W-:-:S12]  /*33ab0*/  BSSY B1, `(.L_x_43528) ;  /* 0x000001d000017945 */ /* 0x000fd80003800000 */
[----:B------:R-:W-:Y:S05]  /*33ac0*/  @!P1 BRA `(.L_x_43529) ;  /* 0x000001b000009947 */ /* 0x000fea0003800000 */
[----:B0-----:R-:W3:Y:S04]  /*33ad0*/  LDL R117, [R1+0x150] ;  /* 0x0001500001757983 */ /* 0x001ee80000100800 */
[----:B------:R-:W4:Y:S04]  /*33ae0*/  LDL R116, [R1+0x154] ;  /* 0x0001540001747983 */ /* 0x000f280000100800 */
[----:B------:R-:W5:Y:S04]  /*33af0*/  LDL R187, [R1+0x148] ;  /* 0x0001480001bb7983 */ /* 0x000f680000100800 */
[----:B--2---:R-:W2:Y:S01]  /*33b00*/  LDL R186, [R1+0x14c] ;  /* 0x00014c0001ba7983 */ /* 0x004ea20000100800 */
[----:B------:R-:W-:Y:S01]  /*33b10*/  FSEL R179, R135, RZ, !P0 ;  /* 0x000000ff87b37208 */ /* 0x000fe20004000000 */
[----:B------:R-:W-:-:S04]  /*33b20*/  IMAD.MOV.U32 R177, RZ, RZ, 0x10 ;  /* 0x00000010ffb17424 */ /* 0x000fc800078e00ff */
        /* <DEDUP_REMOVED lines=9> */
[----:B------:R-:W-:-:S04]  /*33bc0*/  IMAD.WIDE.U32 R164, R5, R177, c[0x0][0x208] ;  /* 0x0000820005a47625 */ /* 0x000fc800078e00b1 */
[----:B---3--:R-:W-:Y:S02]  /*33bd0*/  FFMA.FTZ R118, R248, R180, R117 ;  /* 0x000000b4f8767223 */ /* 0x008fe40000010075 */
[----:B------:R-:W-:Y:S02]  /*33be0*/  FFMA.FTZ R117, R249, R179, R143 ;  /* 0x000000b3f9757223 */ /* 0x000fe4000001008f */
[----:B----4-:R-:W-:-:S05]  /*33bf0*/  FFMA.FTZ R116, R250, R178, R116 ;  /* 0x000000b2fa747223 */ /* 0x010fca0000010074 */
[----:B------:R0:W-:Y:S02]  /*33c00*/  STG.E.128 [R164.64], R116 ;  /* 0x00000074a4007986 */ /* 0x0001e4000c101d06 */
[----:B0-----:R-:W-:Y:S02]  /*33c10*/  FFMA.FTZ R119, R243, R185, R140 ;  /* 0x000000b9f3777223 */ /* 0x001fe4000001008c */
[----:B-----5:R-:W-:Y:S02]  /*33c20*/  FFMA.FTZ R118, R244, R180, R187 ;  /* 0x000000b4f4767223 */ /* 0x020fe400000100bb */
[----:B------:R-:W-:Y:S02]  /*33c30*/  FFMA.FTZ R117, R245, R179, R142 ;  /* 0x000000b3f5757223 */ /* 0x000fe4000001008e */
[----:B--2---:R-:W-:Y:S02]  /*33c40*/  FFMA.FTZ R116, R246, R178, R186 ;  /* 0x000000b2f6747223 */ /* 0x004fe400000100ba */
[C---:B------:R-:W-:Y:S01]  /*33c50*/  IMAD.WIDE.U32 R164, R5.reuse, R177, c[0x0][0x210] ;  /* 0x0000840005a47625 */ /* 0x040fe200078e00b1 */
[----:B------:R-:W-:-:S04]  /*33c60*/  IADD3 R5, R5, 0x20, RZ ;  /* 0x0000002005057810 */ /* 0x000fc80007ffe0ff */
[----:B------:R0:W-:Y:S03]  /*33c70*/  STG.E.128 [R164.64], R116 ;  /* 0x00000074a4007986 */ /* 0x0001e6000c101d06 */
.L_x_43529:
[----:B------:R-:W-:Y:S05]  /*33c80*/  BSYNC B1 ;  /* 0x0000000000017941 */ /* 0x000fea0003800000 */
.L_x_43528:
        /* <DEDUP_REMOVED lines=30> */
.L_x_43531:
[----:B------:R-:W-:Y:S05]  /*33e70*/  BSYNC B1 ;  /* 0x0000000000017941 */ /* 0x000fea0003800000 */
.L_x_43530:
        /* <DEDUP_REMOVED lines=30> */
.L_x_43533:
[----:B------:R-:W-:Y:S05]  /*34060*/  BSYNC B1 ;  /* 0x0000000000017941 */ /* 0x000fea0003800000 */
.L_x_43532:
        /* <DEDUP_REMOVED lines=30> */
.L_x_43535:
[----:B------:R-:W-:Y:S05]  /*34250*/  BSYNC B1 ;  /* 0x0000000000017941 */ /* 0x000fea0003800000 */
.L_x_43534:
        /* <DEDUP_REMOVED lines=30> */
.L_x_43537:
[----:B------:R-:W-:Y:S05]  /*34440*/  BSYNC B1 ;  /* 0x0000000000017941 */ /* 0x000fea0003800000 */
.L_x_43536:
        /* <DEDUP_REMOVED lines=30> */
.L_x_43539:
[----:B------:R-:W-:Y:S05]  /*34630*/  BSYNC B1 ;  /* 0x0000000000017941 */ /* 0x000fea0003800000 */
.L_x_43538:
        /* <DEDUP_REMOVED lines=30> */
.L_x_43541:
[----:B------:R-:W-:Y:S05]  /*34820*/  BSYNC B1 ;  /* 0x0000000000017941 */ /* 0x000fea0003800000 */
.L_x_43540:
        /* <DEDUP_REMOVED lines=30> */
.L_x_43543:
[----:B------:R-:W-:Y:S05]  /*34a10*/  BSYNC B1 ;  /* 0x0000000000017941 */ /* 0x000fea0003800000 */
.L_x_43542:
        /* <DEDUP_REMOVED lines=30> */
.L_x_43545:
[----:B------:R-:W-:Y:S05]  /*34c00*/  BSYNC B1 ;  /* 0x0000000000017941 */ /* 0x000fea0003800000 */
.L_x_43544:
        /* <DEDUP_REMOVED lines=18> */
[----:B---3--:R-:W-:Y:S02]  /*34d30*/  FFMA.FTZ R118, R31, R177, R117 ;  /* 0x000000b11f767223 */ /* 0x008fe40000010075 */
[----:B------:R-:W-:Y:S02]  /*34d40*/  FFMA.FTZ R117, R32, R136, R10 ;  /* 0x0000008820757223 */ /* 0x000fe4000001000a */
[----:B----4-:R-:W-:-:S02]  /*34d50*/  FFMA.FTZ R116, R33, R135, R164 ;  /* 0x0000008721747223 */ /* 0x010fc400000100a4 */
[----:B------:R-:W-:-:S05]  /*34d60*/  IMAD.WIDE.U32 R164, R5, R179, c[0x0][0x208] ;  /* 0x0000820005a47625 */ /* 0x000fca00078e00b3 */
[----:B------:R0:W-:Y:S02]  /*34d70*/  STG.E.128 [R164.64], R116 ;  /* 0x00000074a4007986 */ /* 0x0001e4000c101d06 */
[----:B0-----:R-:W-:-:S04]  /*34d80*/  IMAD.WIDE.U32 R164, R5, R179, c[0x0][0x210] ;  /* 0x0000840005a47625 */ /* 0x001fc800078e00b3 */
[----:B------:R-:W-:Y:S02]  /*34d90*/  FFMA.FTZ R119, R26, R178, R7 ;  /* 0x000000b21a777223 */ /* 0x000fe40000010007 */
[----:B-----5:R-:W-:Y:S02]  /*34da0*/  FFMA.FTZ R118, R27, R177, R185 ;  /* 0x000000b11b767223 */ /* 0x020fe400000100b9 */
[----:B------:R-:W-:Y:S02]  /*34db0*/  FFMA.FTZ R117, R28, R136, R9 ;  /* 0x000000881c757223 */ /* 0x000fe40000010009 */
[----:B--2---:R-:W-:-:S05]  /*34dc0*/  FFMA.FTZ R116, R29, R135, R180 ;  /* 0x000000871d747223 */ /* 0x004fca00000100b4 */
[----:B------:R0:W-:Y:S02]  /*34dd0*/  STG.E.128 [R164.64], R116 ;  /* 0x00000074a4007986 */ /* 0x0001e4000c101d06 */
.L_x_43547:
[----:B------:R-:W-:Y:S05]  /*34de0*/  BSYNC B1 ;  /* 0x0000000000017941 */ /* 0x000fea0003800000 */
.L_x_43546:
[----:B------:R-:W-:-:S04]  /*34df0*/  IMAD.MOV.U32 R5, RZ, RZ, 0x4 ;  /* 0x00000004ff057424 */ /* 0x000fc800078e00ff */
[----:B------:R-:W-:-:S05]  /*34e00*/  IMAD R39, R5, c[0x0][0x160], R39 ;  /* 0x0000580005277a24 */ /* 0x000fca00078e0227 */
[----:B------:R-:W-:-:S13]  /*34e10*/  ISETP.GE.AND P0, PT, R39, c[0x0][0x164], PT ;  /* 0x0000590027007a0c */ /* 0x000fda0003f06270 */
[----:B0-2---:R-:W-:Y:S01]  /*34e20*/  @P0 CALL.REL.NOINC `(.L_x_43548) ;  /* 0x0000001000000944 */ /* 0x005fe20003c00000 */
[----:B------:R-:W-:Y:S05]  /*34e30*/  BRA `(.L_x_43549) ;  /* 0xfffcf5b000007947 */ /* 0x000fea000383ffff */
.L_x_43548:
[----:B------:R-:W-:Y:S05]  /*34e40*/  BSYNC B0 ;  /* 0x0000000000007941 */ /* 0x000fea0003800000 */
.L_x_42442:
[----:B------:R-:W-:Y:S05]  /*34e50*/  EXIT ;  /* 0x000000000000794d */ /* 0x000fea0003800000 */
.L_x_43514:
[----:B------:R-:W-:Y:S01]  /*34e60*/  IMAD.MOV.U32 R118, RZ, RZ, 0x1 ;  /* 0x00000001ff767424 */ /* 0x000fe200078e00ff */
[----:B------:R-:W-:Y:S01]  /*34e70*/  MOV R116, 0x34eb0 ;  /* 0x00034eb000747802 */ /* 0x000fe20000000f00 */
[----:B------:R-:W-:Y:S02]  /*34e80*/  IMAD.MOV.U32 R136, RZ, RZ, 0x1f ;  /* 0x0000001fff887424 */ /* 0x000fe400078e00ff */
[----:B------:R-:W-:Y:S02]  /*34e90*/  IMAD.MOV.U32 R117, RZ, RZ, -0x1 ;  /* 0xffffffffff757424 */ /* 0x000fe400078e00ff */
[----:B--2---:R-:W-:Y:S05]  /*34ea0*/  CALL.REL.NOINC `($__internal_68_$__cuda_sm70_shflsync_bfly_p) ;  /* 0x00000cc000007944 */ /* 0x004fea0003c00000 */
[----:B-1----:R-:W-:Y:S05]  /*34eb0*/  BRA `(.L_x_43550) ;  /* 0xffffd1f000007947 */ /* 0x002fea000383ffff */
.L_x_43515:
[----:B------:R-:W-:Y:S01]  /*34ec0*/  IMAD.MOV.U32 R118, RZ, RZ, 0x2 ;  /* 0x00000002ff767424 */ /* 0x000fe200078e00ff */
[----:B------:R-:W-:Y:S01]  /*34ed0*/  MOV R116, 0x34f10 ;  /* 0x00034f1000747802 */ /* 0x000fe20000000f00 */
[----:B------:R-:W-:Y:S02]  /*34ee0*/  IMAD.MOV.U32 R136, RZ, RZ, 0x1f ;  /* 0x0000001fff887424 */ /* 0x000fe400078e00ff */
[----:B------:R-:W-:Y:S02]  /*34ef0*/  IMAD.MOV.U32 R117, RZ, RZ, -0x1 ;  /* 0xffffffffff757424 */ /* 0x000fe400078e00ff */
[----:B--2---:R-:W-:Y:S05]  /*34f00*/  CALL.REL.NOINC `($__internal_68_$__cuda_sm70_shflsync_bfly_p) ;  /* 0x00000c6000007944 */ /* 0x004fea0003c00000 */
[----:B-1----:R-:W-:Y:S01]  /*34f10*/  FADD.FTZ R119, R119, R118 ;  /* 0x0000007677777221 */ /* 0x002fe20000010000 */
[----:B------:R-:W-:Y:S01]  /*34f20*/  MOV R116, 0x34f70 ;  /* 0x00034f7000747802 */ /* 0x000fe20000000f00 */
[----:B------:R-:W-:-:S02]  /*34f30*/  IMAD.MOV.U32 R118, RZ, RZ, 0x4 ;  /* 0x00000004ff767424 */ /* 0x000fc400078e00ff */
[----:B------:R-:W-:Y:S02]  /*34f40*/  IMAD.MOV.U32 R136, RZ, RZ, 0x1f ;  /* 0x0000001fff887424 */ /* 0x000fe400078e00ff */
[----:B------:R-:W-:Y:S02]  /*34f50*/  IMAD.MOV.U32 R117, RZ, RZ, -0x1 ;  /* 0xffffffffff757424 */ /* 0x000fe400078e00ff */
[----:B------:R-:W-:Y:S05]  /*34f60*/  CALL.REL.NOINC `($__internal_68_$__cuda_sm70_shflsync_bfly_p) ;  /* 0x00000c0000007944 */ /* 0x000fea0003c00000 */
[----:B-1----:R-:W-:Y:S01]  /*34f70*/  FADD.FTZ R119, R119, R118 ;  /* 0x0000007677777221 */ /* 0x002fe20000010000 */
[----:B------:R-:W-:Y:S01]  /*34f80*/  MOV R116, 0x34fd0 ;  /* 0x00034fd000747802 */ /* 0x000fe20000000f00 */
[----:B------:R-:W-:Y:S02]  /*34f90*/  IMAD.MOV.U32 R118, RZ, RZ, 0x8 ;  /* 0x00000008ff767424 */ /* 0x000fe400078e00ff */
[----:B------:R-:W-:Y:S02]  /*34fa0*/  IMAD.MOV.U32 R136, RZ, RZ, 0x1f ;  /* 0x0000001fff887424 */ /* 0x000fe400078e00ff */
[----:B------:R-:W-:Y:S02]  /*34fb0*/  IMAD.MOV.U32 R117, RZ, RZ, -0x1 ;  /* 0xffffffffff757424 */ /* 0x000fe400078e00ff */
[----:B------:R-:W-:Y:S05]  /*34fc0*/  CALL.REL.NOINC `($__internal_68_$__cuda_sm70_shflsync_bfly_p) ;  /* 0x00000ba000007944 */ /* 0x000fea0003c00000 */
[----:B-1----:R-:W-:Y:S01]  /*34fd0*/  FADD.FTZ R119, R119, R118 ;  /* 0x0000007677777221 */ /* 0x002fe20000010000 */
[----:B------:R-:W-:Y:S01]  /*34fe0*/  MOV R116, 0x35030 ;  /* 0x0003503000747802 */ /* 0x000fe20000000f00 */
[----:B------:R-:W-:-:S02]  /*34ff0*/  IMAD.MOV.U32 R118, RZ, RZ, 0x10 ;  /* 0x00000010ff767424 */ /* 0x000fc400078e00ff */
[----:B------:R-:W-:Y:S02]  /*35000*/  IMAD.MOV.U32 R136, RZ, RZ, 0x1f ;  /* 0x0000001fff887424 */ /* 0x000fe400078e00ff */
[----:B------:R-:W-:Y:S02]  /*35010*/  IMAD.MOV.U32 R117, RZ, RZ, -0x1 ;  /* 0xffffffffff757424 */ /* 0x000fe400078e00ff */
[----:B------:R-:W-:Y:S05]  /*35020*/  CALL.REL.NOINC `($__internal_68_$__cuda_sm70_shflsync_bfly_p) ;  /* 0x00000b4000007944 */ /* 0x000fea0003c00000 */
        /* <DEDUP_REMOVED lines=13> */
[--C-:B------:R-:W-:Y:S01]  /*35100*/  FADD.FTZ R117, R54, -R135.reuse ;  /* 0x8000008736757221 */ /* 0x100fe20000010000 */
[C---:B------:R-:W-:Y:S02]  /*35110*/  LOP3.LUT P5, RZ, R40.reuse, 0x200, RZ, 0xc0, !PT ;  /* 0x0000020028ff7812 */ /* 0x040fe400078ac0ff */
[----:B------:R-:W-:Y:S01]  /*35120*/  LOP3.LUT R40, R40, 0xfdffffff, RZ, 0xc0, !PT ;  /* 0xfdffffff28287812 */ /* 0x000fe200078ec0ff */
[----:B------:R-:W-:Y:S02]  /*35130*/  FFMA.FTZ R116, R117, R117, R116 ;  /* 0x0000007575747223 */ /* 0x000fe40000010074 */
[----:B------:R-:W-:Y:S01]  /*35140*/  FADD.FTZ R117, R55, -R135 ;  /* 0x8000008737757221 */ /* 0x000fe20000010000 */
[----:B------:R-:W-:-:S03]  /*35150*/  @P6 LOP3.LUT R40, R40, 0x2000000, RZ, 0xfc, !PT ;  /* 0x0200000028286812 */ /* 0x000fc600078efcff */
[----:B------:R-:W-:Y:S01]  /*35160*/  FFMA.FTZ R116, R117, R117, R116 ;  /* 0x0000007575747223 */ /* 0x000fe20000010074 */
[----:B------:R-:W-:Y:S01]  /*35170*/  LOP3.LUT P6, RZ, R40, 0x1, RZ, 0xc0, !PT ;  /* 0x0000000128ff7812 */ /* 0x000fe200078cc0ff */
        /* <DEDUP_REMOVED lines=158> */
[----:B-1----:R-:W-:Y:S05]  /*35b60*/  BRA `(.L_x_43551) ;  /* 0xffffcfc000007947 */ /* 0x002fea000383ffff */
        .weak           $__internal_68_$__cuda_sm70_shflsync_bfly_p
        .type           $__internal_68_$__cuda_sm70_shflsync_bfly_p,@function
        .size           $__internal_68_$__cuda_sm70_shflsync_bfly_p,(.L_x_52486 - $__internal_68_$__cuda_sm70_shflsync_bfly_p)
$__internal_68_$__cuda_sm70_shflsync_bfly_p:
[----:B------:R-:W-:Y:S04]  /*35b70*/  WARPSYNC R117 ;  /* 0x0000007500007348 */ /* 0x000fe80003800000 */
[----:B------:R0:W1:Y:S02]  /*35b80*/  SHFL.BFLY PT, R118, R119, R118, R136 ;  /* 0x0c00007677767389 */ /* 0x00006400000e0088 */
[----:B0-----:R-:W-:-:S04]  /*35b90*/  IMAD.MOV.U32 R117, RZ, RZ, 0x0 ;  /* 0x00000000ff757424 */ /* 0x001fc800078e00ff */
[----:B------:R-:W-:Y:S05]  /*35ba0*/  RET.REL.NODEC R116 `(_ZN10layer_norm31ln_parallel_residual_fwd_kernelINS_13Kernel_traitsI6__halfffffjLj2048ELj1ELj4ELj1ELj16ENS_18Kernel_traits_baseILj2048ES2_ffffjLj128EEEEELb1ELb0ELb0EEEvNS_9FwdParamsE) ;  /* 0xfffca45074007950 */ /* 0x000fea0003c3ffff */
.L_x_43552:
        /* <DEDUP_REMOVED lines=13> */
.L_x_52486:


//--------------------- .text._ZN10layer_norm31ln_parallel_residual_fwd_kernelINS_13Kernel_traitsI6__halfffffjLj2048ELj1ELj4ELj1ELj16ENS_18Kernel_traits_baseILj2048ES2_ffffjLj128EEEEELb1ELb0ELb1EEEvNS_9FwdParamsE --------------------------
	.section	.text._ZN10layer_norm31ln_parallel_residual_fwd_kernelINS_13Kernel_traitsI6__halfffffjLj2048ELj1ELj4ELj1ELj16ENS_18Kernel_traits_baseILj2048ES2_ffffjLj128EEEEELb1ELb0ELb1EEEvNS_9FwdParamsE,"ax",@progbits
	.sectioninfo	@"SHI_REGISTERS=255"
	.align	128
        .global         _ZN10layer_norm31ln_parallel_residual_fwd_kernelINS_13Kernel_traitsI6__halfffffjLj2048ELj1ELj4ELj1ELj16ENS_18Kernel_traits_baseILj2048ES2_ffffjLj128EEEEELb1ELb0ELb1EEEvNS_9FwdParamsE
        .type           _ZN10layer_norm31ln_parallel_residual_fwd_kernelINS_13Kernel_traitsI6__halfffffjLj2048ELj1ELj4ELj1ELj16ENS_18Kernel_traits_baseILj2048ES2_ffffjLj128EEEEELb1ELb0ELb1EEEvNS_9FwdParamsE,@function
        .size           _ZN10layer_norm31ln_parallel_residual_fwd_kernelINS_13Kernel_traitsI6__halfffffjLj2048ELj1ELj4ELj1ELj16ENS_18Kernel_traits_baseILj2048ES2_ffffjLj128EEEEELb1ELb0ELb1EEEvNS_9FwdParamsE,(.L_x_52487 - _ZN10layer_norm31ln_parallel_residual_fwd_kernelINS_13Kernel_traitsI6__halfffffjLj2048ELj1ELj4ELj1ELj16ENS_18Kernel_traits_baseILj2048ES2_ffffjLj128EEEEELb1ELb0ELb1EEEvNS_9FwdParamsE)
        .other          _ZN10layer_norm31ln_parallel_residual_fwd_kernelINS_13Kernel_traitsI6__halfffffjLj2048ELj1ELj4ELj1ELj16ENS_18Kernel_traits_baseILj2048ES2_ffffjLj128EEEEELb1ELb0ELb1EEEvNS_9FwdParamsE,@"STO_CUDA_ENTRY STV_DEFAULT"
_ZN10layer_norm31ln_parallel_residual_fwd_kernelINS_13Kernel_traitsI6__halfffffjLj2048ELj1ELj4ELj1ELj16ENS_18Kernel_traits_baseILj2048ES2_ffffjLj128EEEEELb1ELb0ELb1EEEvNS_9FwdParamsE:
.text._ZN10layer_norm31ln_parallel_residual_fwd_kernelINS_13Kernel_traitsI6__halfffffjLj2048ELj1ELj4ELj1ELj16ENS_18Kernel_traits_baseILj2048ES2_ffffjLj128EEEEELb1ELb0ELb1EEEvNS_9FwdParamsE:
[----:B------:R-:W-:Y:S02]  /*0000*/  IMAD.MOV.U32 R1, RZ, RZ, c[0x0][0x28] ;  /* 0x00000a00ff017624 */ /* 0x000fe400078e00ff */
[----:B------:R-:W-:Y:S01]  /*0010*/  ULDC.U8 UR4, c[0x0][0x244] ;  /* 0x0000910000047ab9 */ /* 0x000fe20000000000 */
[----:B------:R-:W-:Y:S01]  /*0020*/  IMAD.MOV.U32 R132, RZ, RZ, c[0x0][0x238] ;  /* 0x00008e00ff847624 */ /* 0x000fe200078e00ff */
[----:B------:R-:W-:Y:S01]  /*0030*/  ISETP.NE.AND P1, PT, RZ, UR4, PT ;  /* 0x00000004ff007c0c */ /* 0x000fe2000bf25270 */
[----:B------:R-:W-:Y:S01]  /*0040*/  ULDC.64 UR4, c[0x0][0x230] ;  /* 0x00008c0000047ab9 */ /* 0x000fe20000000a00 */
[----:B------:R-:W-:Y:S01]  /*0050*/  MOV R133, c[0x0][0x23c] ;  /* 0x00008f0000857a02 */ /* 0x000fe20000000f00 */
[----:B------:R-:W-:Y:S01]  /*0060*/  ULDC.64 UR6, c[0x0][0x118] ;  /* 0x0000460000067ab9 */ /* 0x000fe20000000a00 */
[----:B------:R-:W-:Y:S01]  /*0070*/  IMAD.U32 R2, RZ, RZ, UR4 ;  /* 0x00000004ff027e24 */ /* 0x000fe2000f8e00ff */
[----:B------:R-:W-:Y:S01]  /*0080*/  IADD3 R1, R1, -0x1d8, RZ ;  /* 0xfffffe2801017810 */ /* 0x000fe20007ffe0ff */
[----:B------:R-:W-:-:S07]  /*0090*/  IMAD.U32 R3, RZ, RZ, UR5 ;  /* 0x00000005ff037e24 */ /* 0x000fce000f8e00ff */
        /* <DEDUP_REMOVED lines=8> */
[----:B0-----:R-:W-:-:S04]  /*0120*/  LOP3.LUT R121, R127, 0x1f, RZ, 0xc0, !PT ;  /* 0x0000001f7f797812 */ /* 0x001fc800078ec0ff */
[C---:B------:R-:W-:Y:S01]  /*0130*/  SHF.L.U32 R72, R121.reuse, 0x3, RZ ;  /* 0x0000000379487819 */ /* 0x040fe200000006ff */
[----:B-1----:R-:W-:Y:S01]  /*0140*/  IMAD R15, R0, c[0x0][0x0], R127 ;  /* 0x00000000000f7a24 */ /* 0x002fe200078e027f */
[C---:B------:R-:W-:Y:S02]  /*0150*/  LOP3.LUT R70, R121.reuse, 0x20, RZ, 0xfc, !PT ;  /* 0x0000002079467812 */ /* 0x040fe400078efcff */
[----:B------:R-:W-:-:S03]  /*0160*/  LOP3.LUT R66, R121, 0x40, RZ, 0xfc, !PT ;  /* 0x0000004079427812 */ /* 0x000fc600078efcff */
[----:B------:R-:W-:Y:S01]  /*0170*/  IMAD.SHL.U32 R68, R70, 0x8, RZ ;  /* 0x0000000846447824 */ /* 0x000fe200078e00ff */
[C---:B------:R-:W-:Y:S01]  /*0180*/  LOP3.LUT R62, R121.reuse, 0x60, RZ, 0xfc, !PT ;  /* 0x00000060793e7812 */ /* 0x040fe200078efcff */
[----:B------:R-:W-:Y:S01]  /*0190*/  IMAD.SHL.U32 R64, R66, 0x8, RZ ;  /* 0x0000000842407824 */ /* 0x000fe200078e00ff */
[----:B------:R-:W-:-:S03]  /*01a0*/  LOP3.LUT R58, R121, 0x80, RZ, 0xfc, !PT ;  /* 0x00000080793a7812 */ /* 0x000fc600078efcff */
[----:B------:R-:W-:Y:S02]  /*01b0*/  IMAD.SHL.U32 R60, R62, 0x8, RZ ;  /* 0x000000083e3c7824 */ /* 0x000fe400078e00ff */
[----:B------:R-:W-:Y:S01]  /*01c0*/  IMAD.SHL.U32 R56, R58, 0x8, RZ ;  /* 0x000000083a387824 */ /* 0x000fe200078e00ff */
[C---:B------:R-:W-:Y:S02]  /*01d0*/  LOP3.LUT R54, R121.reuse, 0xa0, RZ, 0xfc, !PT ;  /* 0x000000a079367812 */ /* 0x040fe400078efcff */
[----:B------:R-:W-:Y:S02]  /*01e0*/  LOP3.LUT R50, R121, 0xc0, RZ, 0xfc, !PT ;  /* 0x000000c079327812 */ /* 0x000fe400078efcff */
[----:B------:R-:W-:-:S03]  /*01f0*/  SHF.L.U32 R52, R54, 0x3, RZ ;  /* 0x0000000336347819 */ /* 0x000fc600000006ff */
[----:B------:R-:W-:Y:S01]  /*0200*/  IMAD.SHL.U32 R94, R50, 0x8, RZ ;  /* 0x00000008325e7824 */ /* 0x000fe200078e00ff */
[----:B------:R-:W-:Y:S02]  /*0210*/  @P0 LEA R114, P3, R66, c[0x0][0x218], 0x3 ;  /* 0x0000860042720a11 */ /* 0x000fe400078618ff */
[C---:B------:R-:W-:Y:S02]  /*0220*/  LOP3.LUT R48, R121.reuse, 0xe0, RZ, 0xfc, !PT ;  /* 0x000000e079307812 */ /* 0x040fe400078efcff */
[C---:B------:R-:W-:Y:S01]  /*0230*/  LOP3.LUT R244, R121.reuse, 0x100, RZ, 0xfc, !PT ;  /* 0x0000010079f47812 */ /* 0x040fe200078efcff */
[----:B------:R-:W-:Y:S01]  /*0240*/  @P0 IMAD.X R115, RZ, RZ, c[0x0][0x21c], P3 ;  /* 0x00008700ff730624 */ /* 0x000fe200018e06ff */
[----:B------:R-:W-:Y:S02]  /*0250*/  SHF.L.U32 R92, R48, 0x3, RZ ;  /* 0x00000003305c7819 */ /* 0x000fe400000006ff */
[----:B------:R-:W-:Y:S01]  /*0260*/  @P0 LEA R110, P3, R62, c[0x0][0x218], 0x3 ;  /* 0x000086003e6e0a11 */ /* 0x000fe200078618ff */
[----:B------:R-:W-:Y:S01]  /*0270*/  IMAD.SHL.U32 R90, R244, 0x8, RZ ;  /* 0x00000008f45a7824 */ /* 0x000fe200078e00ff */
[----:B------:R-:W-:Y:S01]  /*0280*/  LOP3.LUT R236, R121, 0x120, RZ, 0xfc, !PT ;  /* 0x0000012079ec7812 */ /* 0x000fe200078efcff */
[----:B------:R-:W5:Y:S01]  /*0290*/  @P0 LDG.E.64 R114, [R114.64] ;  /* 0x0000000672720981 */ /* 0x000f62000c1e1b00 */
[----:B------:R-:W-:-:S02]  /*02a0*/  @P0 IADD3.X R111, RZ, c[0x0][0x21c], RZ, P3, !PT ;  /* 0x00008700ff6f0a10 */ /* 0x000fc40001ffe4ff */
[----:B------:R-:W-:Y:S01]  /*02b0*/  @P0 LEA R106, P3, R58, c[0x0][0x218], 0x3 ;  /* 0x000086003a6a0a11 */ /* 0x000fe200078618ff */
[----:B------:R-:W-:Y:S01]  /*02c0*/  IMAD.SHL.U32 R88, R236, 0x8, RZ ;  /* 0x00000008ec587824 */ /* 0x000fe200078e00ff */
[C---:B------:R-:W-:Y:S02]  /*02d0*/  LOP3.LUT R228, R121.reuse, 0x140, RZ, 0xfc, !PT ;  /* 0x0000014079e47812 */ /* 0x040fe400078efcff */
[----:B------:R-:W-:Y:S01]  /*02e0*/  LOP3.LUT R220, R121, 0x160, RZ, 0xfc, !PT ;  /* 0x0000016079dc7812 */ /* 0x000fe200078efcff */
[----:B------:R-:W-:Y:S01]  /*02f0*/  @P0 IMAD.X R107, RZ, RZ, c[0x0][0x21c], P3 ;  /* 0x00008700ff6b0624 */ /* 0x000fe200018e06ff */
[----:B------:R-:W-:Y:S01]  /*0300*/  @P0 LEA R102, P3, R54, c[0x0][0x218], 0x3 ;  /* 0x0000860036660a11 */ /* 0x000fe200078618ff */
[----:B------:R-:W5:Y:S01]  /*0310*/  @P0 LDG.E.64 R110, [R110.64] ;  /* 0x000000066e6e0981 */ /* 0x000f62000c1e1b00 */
[----:B------:R-:W-:-:S03]  /*0320*/  SHF.L.U32 R82, R228, 0x3, RZ ;  /* 0x00000003e4527819 */ /* 0x000fc600000006ff */
[----:B------:R-:W-:Y:S01]  /*0330*/  @P0 IMAD.X R103, RZ, RZ, c[0x0][0x21c], P3 ;  /* 0x00008700ff670624 */ /* 0x000fe200018e06ff */
[----:B------:R-:W-:Y:S01]  /*0340*/  @P0 LEA R84, P3, R50, c[0x0][0x218], 0x3 ;  /* 0x0000860032540a11 */ /* 0x000fe200078618ff */
[----:B------:R-:W-:Y:S01]  /*0350*/  IMAD.SHL.U32 R26, R220, 0x8, RZ ;  /* 0x00000008dc1a7824 */ /* 0x000fe200078e00ff */
[C---:B------:R-:W-:Y:S01]  /*0360*/  LOP3.LUT R24, R121.reuse, 0x180, RZ, 0xfc, !PT ;  /* 0x0000018079187812 */ /* 0x040fe200078efcff */
[----:B------:R-:W5:Y:S02]  /*0370*/  @P0 LDG.E.64 R106, [R106.64] ;  /* 0x000000066a6a0981 */ /* 0x000f64000c1e1b00 */
[----:B------:R-:W-:Y:S01]  /*0380*/  @P0 IMAD.X R85, RZ, RZ, c[0x0][0x21c], P3 ;  /* 0x00008700ff550624 */ /* 0x000fe200018e06ff */
[----:B------:R-:W-:Y:S01]  /*0390*/  @P0 LEA R46, P3, R244, c[0x0][0x218], 0x3 ;  /* 0x00008600f42e0a11 */ /* 0x000fe200078618ff */
[----:B------:R-:W5:Y:S01]  /*03a0*/  @P0 LDG.E.64 R102, [R102.64] ;  /* 0x0000000666660981 */ /* 0x000f62000c1e1b00 */
[----:B------:R-:W-:Y:S02]  /*03b0*/  LOP3.LUT R202, R121, 0x1a0, RZ, 0xfc, !PT ;  /* 0x000001a079ca7812 */ /* 0x000fe400078efcff */
[----:B------:R-:W-:Y:S01]  /*03c0*/  @P0 IADD3.X R47, RZ, c[0x0][0x21c], RZ, P3, !PT ;  /* 0x00008700ff2f0a10 */ /* 0x000fe20001ffe4ff */
[----:B------:R-:W5:Y:S01]  /*03d0*/  @P0 LDG.E.64 R84, [R84.64] ;  /* 0x0000000654540981 */ /* 0x000f62000c1e1b00 */
[----:B------:R-:W-:-:S02]  /*03e0*/  @P0 LEA R42, P3, R236, c[0x0][0x218], 0x3 ;  /* 0x00008600ec2a0a11 */ /* 0x000fc400078618ff */
[----:B------:R-:W-:Y:S01]  /*03f0*/  SHF.L.U32 R86, R24, 0x3, RZ ;  /* 0x0000000318567819 */ /* 0x000fe200000006ff */
[----:B------:R-:W-:Y:S01]  /*0400*/  IMAD.SHL.U32 R206, R202, 0x8, RZ ;  /* 0x00000008cace7824 */ /* 0x000fe200078e00ff */
[----:B------:R-:W-:Y:S01]  /*0410*/  LOP3.LUT R194, R121, 0x1c0, RZ, 0xfc, !PT ;  /* 0x000001c079c27812 */ /* 0x000fe200078efcff */
[----:B------:R-:W-:Y:S01]  /*0420*/  @P0 IMAD.X R43, RZ, RZ, c[0x0][0x21c], P3 ;  /* 0x00008700ff2b0624 */ /* 0x000fe200018e06ff */
[----:B------:R-:W-:Y:S01]  /*0430*/  @P0 LEA R32, P3, R228, c[0x0][0x218], 0x3 ;  /* 0x00008600e4200a11 */ /* 0x000fe200078618ff */
[----:B------:R-:W5:Y:S01]  /*0440*/  @P0 LDG.E.64 R46, [R46.64] ;  /* 0x000000062e2e0981 */ /* 0x000f62000c1e1b00 */
[----:B------:R-:W-:-:S03]  /*0450*/  @P0 LEA R78, P4, R48, c[0x0][0x218], 0x3 ;  /* 0x00008600304e0a11 */ /* 0x000fc600078818ff */
[----:B------:R-:W-:Y:S01]  /*0460*/  @P0 IMAD.X R33, RZ, RZ, c[0x0][0x21c], P3 ;  /* 0x00008700ff210624 */ /* 0x000fe200018e06ff */
[----:B------:R-:W-:Y:S02]  /*0470*/  @P0 LEA R36, P3, R220, c[0x0][0x218], 0x3 ;  /* 0x00008600dc240a11 */ /* 0x000fe400078618ff */
[----:B------:R-:W-:Y:S01]  /*0480*/  LOP3.LUT R186, R121, 0x1e0, RZ, 0xfc, !PT ;  /* 0x000001e079ba7812 */ /* 0x000fe200078efcff */
[----:B------:R-:W-:Y:S01]  /*0490*/  @P0 IMAD.X R79, RZ, RZ, c[0x0][0x21c], P4 ;  /* 0x00008700ff4f0624 */ /* 0x000fe200020e06ff */
[----:B------:R-:W-:Y:S01]  /*04a0*/  SHF.R.U32.HI R127, RZ, 0x5, R127 ;  /* 0x00000005ff7f7819 */ /* 0x000fe2000001167f */
[----:B------:R-:W-:Y:S01]  /*04b0*/  @P0 IMAD.X R37, RZ, RZ, c[0x0][0x21c], P3 ;  /* 0x00008700ff250624 */ /* 0x000fe200018e06ff */
[----:B------:R-:W-:Y:S01]  /*04c0*/  @P0 LEA R40, P3, R24, c[0x0][0x218], 0x3 ;  /* 0x0000860018280a11 */ /* 0x000fe200078618ff */
[----:B------:R-:W5:Y:S01]  /*04d0*/  @P0 LDG.E.64 R42, [R42.64] ;  /* 0x000000062a2a0981 */ /* 0x000f62000c1e1b00 */
[----:B------:R-:W-:-:S03]  /*04e0*/  SHF.L.U32 R120, R186, 0x3, RZ ;  /* 0x00000003ba787819 */ /* 0x000fc600000006ff */
[----:B------:R-:W-:Y:S01]  /*04f0*/  @P0 IMAD.X R41, RZ, RZ, c[0x0][0x21c], P3 ;  /* 0x00008700ff290624 */ /* 0x000fe200018e06ff */
[----:B------:R-:W-:Y:S01]  /*0500*/  @P0 LEA R22, P3, R194, c[0x0][0x218], 0x3 ;  /* 0x00008600c2160a11 */ /* 0x000fe200078618ff */
[----:B------:R-:W-:Y:S01]  /*0510*/  IMAD R127, R0, 0x4, R127 ;  /* 0x00000004007f7824 */ /* 0x000fe200078e027f */
[----:B------:R-:W5:Y:S03]  /*0520*/  @P0 LDG.E.64 R78, [R78.64] ;  /* 0x000000064e4e0981 */ /* 0x000f66000c1e1b00 */
[----:B------:R-:W-:Y:S01]  /*0530*/  @P0 IMAD.X R23, RZ, RZ, c[0x0][0x21c], P3 ;  /* 0x00008700ff170624 */ /* 0x000fe200018e06ff */
[----:B------:R-:W5:Y:S04]  /*0540*/  @P0 LDG.E.64 R32, [R32.64] ;  /* 0x0000000620200981 */ /* 0x000f68000c1e1b00 */
[----:B------:R-:W5:Y:S04]  /*0550*/  @P0 LDG.E.64 R36, [R36.64] ;  /* 0x0000000624240981 */ /* 0x000f68000c1e1b00 */
[----:B------:R-:W5:Y:S01]  /*0560*/  @P0 LDG.E.64 R40, [R40.64] ;  /* 0x0000000628280981 */ /* 0x000f62000c1e1b00 */
[----:B--2---:R0:W1:Y:S01]  /*0570*/  @P1 R2UR UR4, R2 ;  /* 0x00000000020413c2 */ /* 0x00406200000e0000 */
[----:B---3--:R-:W-:-:S07]  /*0580*/  @P1 IADD3 R132, P2, R4, c[0x0][0x240], RZ ;  /* 0x0000900004841a10 */ /* 0x008fce0007f5e0ff */
[----:B------:R0:W2:Y:S01]  /*0590*/  @P1 R2UR UR5, R3 ;  /* 0x00000000030513c2 */ /* 0x0000a200000e0000 */
[----:B------:R-:W-:Y:S01]  /*05a0*/  @P1 IMAD.X R133, RZ, RZ, R5, P2 ;  /* 0x000000ffff851224 */ /* 0x000fe200010e0605 */
[----:B------:R-:W-:Y:S01]  /*05b0*/  ISETP.NE.U32.AND P1, PT, RZ, c[0x0][0x220], PT ;  /* 0x00008800ff007a0c */ /* 0x000fe20003f25070 */
[----:B------:R-:W-:Y:S01]  /*05c0*/  IMAD.WIDE.U32 R4, R15, -0x326172a9, RZ ;  /* 0xcd9e8d570f047825 */ /* 0x000fe200078e00ff */
[----:B------:R-:W-:Y:S02]  /*05d0*/  @P0 LEA R18, P2, R121, c[0x0][0x218], 0x3 ;  /* 0x0000860079120a11 */ /* 0x000fe400078418ff */
[----:B------:R-:W-:Y:S02]  /*05e0*/  ISETP.NE.AND.EX P1, PT, RZ, c[0x0][0x224], PT, P1 ;  /* 0x00008900ff007a0c */ /* 0x000fe40003f25310 */
[--C-:B------:R-:W-:Y:S01]  /*05f0*/  SHF.R.U64 R98, R132, 0x2, R133.reuse ;  /* 0x0000000284627819 */ /* 0x100fe20000001285 */
[----:B------:R-:W-:Y:S01]  /*0600*/  @P0 IMAD.X R19, RZ, RZ, c[0x0][0x21c], P2 ;  /* 0x00008700ff130624 */ /* 0x000fe200010e06ff */
[----:B------:R-:W-:-:S03]  /*0610*/  SHF.R.U32.HI R97, RZ, 0x2, R133 ;  /* 0x00000002ff617819 */ /* 0x000fc60000011685 */
[----:B0-----:R-:W-:Y:S01]  /*0620*/  IMAD.WIDE.U32 R2, R98, -0x2daee0ad, RZ ;  /* 0xd2511f5362027825 */ /* 0x001fe200078e00ff */
[----:B-1----:R-:W-:Y:S01]  /*0630*/  LOP3.LUT R6, R5, UR4, R97, 0x96, !PT ;  /* 0x0000000405067c12 */ /* 0x002fe2000f8e9661 */
[----:B------:R-:W-:Y:S01]  /*0640*/  UIADD3 UR9, UR4, -0x61c88647, URZ ;  /* 0x9e3779b904097890 */ /* 0x000fe2000fffe03f */
[----:B------:R-:W5:Y:S03]  /*0650*/  @P0 LDG.E.64 R18, [R18.64] ;  /* 0x0000000612120981 */ /* 0x000f66000c1e1b00 */
[----:B------:R-:W-:Y:S02]  /*0660*/  @P1 IADD3 R16, P2, R72, c[0x0][0x220], RZ ;  /* 0x0000880048101a10 */ /* 0x000fe40007f5e0ff */
[----:B--2---:R-:W-:-:S03]  /*0670*/  LOP3.LUT R8, R3, UR5, RZ, 0x3c, !PT ;  /* 0x0000000503087c12 */ /* 0x004fc6000f8e3cff */
[----:B------:R-:W-:Y:S01]  /*0680*/  @P1 IMAD.X R17, RZ, RZ, c[0x0][0x224], P2 ;  /* 0x00008900ff111624 */ /* 0x000fe200010e06ff */
[----:B------:R-:W-:-:S05]  /*0690*/  @P0 LEA R118, P2, R70, c[0x0][0x218], 0x3 ;  /* 0x0000860046760a11 */ /* 0x000fca00078418ff */
[----:B------:R-:W-:Y:S01]  /*06a0*/  @P0 IMAD.X R119, RZ, RZ, c[0x0][0x21c], P2 ;  /* 0x00008700ff770624 */ /* 0x000fe200010e06ff */
[----:B------:R-:W-:Y:S01]  /*06b0*/  @P1 IADD3 R116, P2, R68, c[0x0][0x220], RZ ;  /* 0x0000880044741a10 */ /* 0x000fe20007f5e0ff */
[----:B------:R-:W-:Y:S01]  /*06c0*/  UIADD3 UR10, UR5, -0x4498517b, URZ ;  /* 0xbb67ae85050a7890 */ /* 0x000fe2000fffe03f */
[----:B------:R-:W-:Y:S01]  /*06d0*/  IMAD.WIDE.U32 R6, R6, -0x2daee0ad, RZ ;  /* 0xd2511f5306067825 */ /* 0x000fe200078e00ff */
[----:B------:R-:W-:Y:S01]  /*06e0*/  UIADD3 UR11, UR4, 0x3c6ef372, URZ ;  /* 0x3c6ef372040b7890 */ /* 0x000fe2000fffe03f */
[----:B------:R-:W-:Y:S01]  /*06f0*/  @P1 IADD3.X R117, RZ, c[0x0][0x224], RZ, P2, !PT ;  /* 0x00008900ff751a10 */ /* 0x000fe200017fe4ff */
[----:B------:R-:W-:Y:S01]  /*0700*/  UIADD3 UR12, UR5, 0x76cf5d0a, URZ ;  /* 0x76cf5d0a050c7890 */ /* 0x000fe2000fffe03f */
[----:B------:R-:W-:Y:S01]  /*0710*/  @P1 IADD3 R112, P2, R64, c[0x0][0x220], RZ ;  /* 0x0000880040701a10 */ /* 0x000fe20007f5e0ff */
[----:B------:R-:W-:Y:S01]  /*0720*/  IMAD.WIDE.U32 R8, R8, -0x326172a9, RZ ;  /* 0xcd9e8d5708087825 */ /* 0x000fe200078e00ff */
[----:B------:R-:W-:Y:S01]  /*0730*/  LOP3.LUT R5, R7, UR10, R2, 0x96, !PT ;  /* 0x0000000a07057c12 */ /* 0x000fe2000f8e9602 */
[----:B------:R-:W-:Y:S01]  /*0740*/  UIADD3 UR14, UR5, 0x32370b8f, URZ ;  /* 0x32370b8f050e7890 */ /* 0x000fe2000fffe03f */
[----:B------:R-:W5:Y:S01]  /*0750*/  @P1 LDG.E.64 R16, [R16.64] ;  /* 0x0000000610101981 */ /* 0x000f62000c1e1b00 */
[----:B------:R-:W-:Y:S01]  /*0760*/  @P1 IMAD.X R113, RZ, RZ, c[0x0][0x224], P2 ;  /* 0x00008900ff711624 */ /* 0x000fe200010e06ff */
[----:B------:R-:W-:-:S02]  /*0770*/  @P1 IADD3 R108, P2, R60, c[0x0][0x220], RZ ;  /* 0x000088003c6c1a10 */ /* 0x000fc40007f5e0ff */
[----:B------:R-:W-:Y:S01]  /*0780*/  LOP3.LUT R2, R9, UR9, R4, 0x96, !PT ;  /* 0x0000000909027c12 */ /* 0x000fe2000f8e9604 */
[----:B------:R-:W-:Y:S01]  /*0790*/  IMAD.WIDE.U32 R4, R5, -0x326172a9, RZ ;  /* 0xcd9e8d5705047825 */ /* 0x000fe200078e00ff */
[----:B------:R-:W-:Y:S01]  /*07a0*/  UIADD3 UR13, UR4, -0x255992d5, URZ ;  /* 0xdaa66d2b040d7890 */ /* 0x000fe2000fffe03f */
[----:B------:R-:W5:Y:S02]  /*07b0*/  @P0 LDG.E.64 R118, [R118.64] ;  /* 0x0000000676760981 */ /* 0x000f64000c1e1b00 */
[----:B------:R-:W-:Y:S01]  /*07c0*/  @P1 IMAD.X R109, RZ, RZ, c[0x0][0x224], P2 ;  /* 0x00008900ff6d1624 */ /* 0x000fe200010e06ff */
        /* <DEDUP_REMOVED lines=15> */
[----:B------:R-:W-:Y:S01]  /*08c0*/  UIADD3 UR18, UR5, -0x56f99767, URZ ;  /* 0xa906689905127890 */ /* 0x000fe2000fffe03f */
[----:B------:R-:W5:Y:S01]  /*08d0*/  @P1 LDG.E.64 R108, [R108.64] ;  /* 0x000000066c6c1981 */ /* 0x000f62000c1e1b00 */
[----:B------:R-:W-:Y:S01]  /*08e0*/  @P1 IMAD.X R81, RZ, RZ, c[0x0][0x224], P2 ;  /* 0x00008900ff511624 */ /* 0x000fe200010e06ff */
[----:B------:R-:W-:Y:S01]  /*08f0*/  LOP3.LUT R2, R9, UR13, R4, 0x96, !PT ;  /* 0x0000000d09027c12 */ /* 0x000fe2000f8e9604 */
[----:B------:R-:W-:Y:S01]  /*0900*/  IMAD.WIDE.U32 R4, R5, -0x326172a9, RZ ;  /* 0xcd9e8d5705047825 */ /* 0x000fe200078e00ff */
[----:B------:R-:W-:Y:S01]  /*0910*/  @P1 IADD3 R76, P2, R92, c[0x0][0x220], RZ ;  /* 0x000088005c4c1a10 */ /* 0x000fe20007f5e0ff */
[----:B------:R-:W-:Y:S01]  /*0920*/  UIADD3 UR17, UR4, 0x1715609d, URZ ;  /* 0x1715609d04117890 */ /* 0x000fe2000fffe03f */
[----:B------:R-:W5:Y:S01]  /*0930*/  @P1 LDG.E.64 R104, [R104.64] ;  /* 0x0000000668681981 */ /* 0x000f62000c1e1b00 */
[----:B------:R-:W-:Y:S01]  /*0940*/  IMAD.WIDE.U32 R2, R2, -0x2daee0ad, RZ ;  /* 0xd2511f5302027825 */ /* 0x000fe200078e00ff */
[----:B------:R-:W-:Y:S01]  /*0950*/  LOP3.LUT R7, R5, UR15, R8, 0x96, !PT ;  /* 0x0000000f05077c12 */ /* 0x000fe2000f8e9608 */
[----:B------:R-:W-:Y:S01]  /*0960*/  UIADD3 UR19, UR4, -0x4ab325aa, URZ ;  /* 0xb54cda5604137890 */ /* 0x000fe2000fffe03f */
[----:B------:R-:W5:Y:S01]  /*0970*/  @P1 LDG.E.64 R100, [R100.64] ;  /* 0x0000000664641981 */ /* 0x000f62000c1e1b00 */
[----:B------:R-:W-:Y:S01]  /*0980*/  @P1 IMAD.X R77, RZ, RZ, c[0x0][0x224], P2 ;  /* 0x00008900ff4d1624 */ /* 0x000fe200010e06ff */
[----:B------:R-:W-:-:S02]  /*0990*/  @P1 IADD3 R44, P2, R90, c[0x0][0x220], RZ ;  /* 0x000088005a2c1a10 */ /* 0x000fc40007f5e0ff */
[----:B------:R-:W-:Y:S01]  /*09a0*/  LOP3.LUT R3, R3, UR16, R6, 0x96, !PT ;  /* 0x0000001003037c12 */ /* 0x000fe2000f8e9606 */
[----:B------:R-:W-:Y:S01]  /*09b0*/  IMAD.WIDE.U32 R6, R7, -0x2daee0ad, RZ ;  /* 0xd2511f5307067825 */ /* 0x000fe200078e00ff */
[----:B------:R-:W-:Y:S01]  /*09c0*/  UIADD3 UR20, UR5, 0x646e171e, URZ ;  /* 0x646e171e05147890 */ /* 0x000fe2000fffe03f */
[----:B------:R-:W5:Y:S02]  /*09d0*/  @P1 LDG.E.64 R80, [R80.64] ;  /* 0x0000000650501981 */ /* 0x000f64000c1e1b00 */
[----:B------:R-:W-:Y:S01]  /*09e0*/  @P1 IMAD.X R45, RZ, RZ, c[0x0][0x224], P2 ;  /* 0x00008900ff2d1624 */ /* 0x000fe200010e06ff */
[----:B------:R-:W-:Y:S01]  /*09f0*/  @P1 IADD3 R28, P2, R88, c[0x0][0x220], RZ ;  /* 0x00008800581c1a10 */ /* 0x000fe20007f5e0ff */
[----:B------:R-:W-:Y:S01]  /*0a00*/  UIADD3 UR22, UR5, 0x1fd5c5a3, URZ ;  /* 0x1fd5c5a305167890 */ /* 0x000fe2000fffe03f */
[----:B------:R-:W-:Y:S01]  /*0a10*/  LOP3.LUT R8, R7, UR18, R2, 0x96, !PT ;  /* 0x0000001207087c12 */ /* 0x000fe2000f8e9602 */
[----:B------:R-:W-:Y:S01]  /*0a20*/  UIADD3 UR21, UR4, 0x5384540f, URZ ;  /* 0x5384540f04157890 */ /* 0x000fe2000fffe03f */
[----:B------:R-:W5:Y:S01]  /*0a30*/  @P1 LDG.E.64 R76, [R76.64] ;  /* 0x000000064c4c1981 */ /* 0x000f62000c1e1b00 */
[----:B------:R-:W-:Y:S01]  /*0a40*/  @P1 IMAD.X R29, RZ, RZ, c[0x0][0x224], P2 ;  /* 0x00008900ff1d1624 */ /* 0x000fe200010e06ff */
[----:B------:R-:W-:Y:S01]  /*0a50*/  @P1 IADD3 R30, P2, R82, c[0x0][0x220], RZ ;  /* 0x00008800521e1a10 */ /* 0x000fe20007f5e0ff */
[----:B------:R-:W-:Y:S01]  /*0a60*/  IMAD.WIDE.U32 R2, R3, -0x326172a9, RZ ;  /* 0xcd9e8d5703027825 */ /* 0x000fe200078e00ff */
[----:B------:R-:W5:Y:S03]  /*0a70*/  @P1 LDG.E.64 R44, [R44.64] ;  /* 0x000000062c2c1981 */ /* 0x000f66000c1e1b00 */
[----:B------:R-:W-:Y:S01]  /*0a80*/  IMAD.WIDE.U32 R8, R8, -0x326172a9, RZ ;  /* 0xcd9e8d5708087825 */ /* 0x000fe200078e00ff */
[----:B------:R-:W-:Y:S01]  /*0a90*/  LOP3.LUT R3, R3, UR17, R4, 0x96, !PT ;  /* 0x0000001103037c12 */ /* 0x000fe2000f8e9604 */
[----:B------:R-:W5:Y:S02]  /*0aa0*/  @P1 LDG.E.64 R28, [R28.64] ;  /* 0x000000061c1c1981 */ /* 0x000f64000c1e1b00 */
[----:B------:R-:W-:Y:S01]  /*0ab0*/  @P1 IMAD.X R31, RZ, RZ, c[0x0][0x224], P2 ;  /* 0x00008900ff1f1624 */ /* 0x000fe200010e06ff */
[----:B------:R-:W-:-:S02]  /*0ac0*/  @P1 IADD3 R34, P2, R26, c[0x0][0x220], RZ ;  /* 0x000088001a221a10 */ /* 0x000fc40007f5e0ff */
[----:B------:R-:W-:Y:S01]  /*0ad0*/  LOP3.LUT R20, R9, UR19, R2, 0x96, !PT ;  /* 0x0000001309147c12 */ /* 0x000fe2000f8e9602 */
[----:B------:R-:W-:Y:S01]  /*0ae0*/  IMAD.WIDE.U32 R2, R3, -0x2daee0ad, RZ ;  /* 0xd2511f5303027825 */ /* 0x000fe200078e00ff */
[----:B------:R-:W-:Y:S01]  /*0af0*/  @P0 LEA R4, P4, R202, c[0x0][0x218], 0x3 ;  /* 0x00008600ca040a11 */ /* 0x000fe200078818ff */
[----:B------:R-:W5:Y:S02]  /*0b00*/  @P1 LDG.E.64 R30, [R30.64] ;  /* 0x000000061e1e1981 */ /* 0x000f64000c1e1b00 */
[----:B------:R-:W-:Y:S01]  /*0b10*/  @P1 IMAD.X R35, RZ, RZ, c[0x0][0x224], P2 ;  /* 0x00008900ff231624 */ /* 0x000fe200010e06ff */
[----:B------:R-:W-:Y:S01]  /*0b20*/  @P1 IADD3 R38, P2, R86, c[0x0][0x220], RZ ;  /* 0x0000880056261a10 */ /* 0x000fe20007f5e0ff */
[----:B------:R-:W-:Y:S01]  /*0b30*/  IMAD.WIDE.U32 R20, R20, -0x2daee0ad, RZ ;  /* 0xd2511f5314147825 */ /* 0x000fe200078e00ff */
[----:B------:R-:W-:-:S03]  /*0b40*/  LOP3.LUT R3, R3, UR20, R6, 0x96, !PT ;  /* 0x0000001403037c12 */ /* 0x000fc6000f8e9606 */
[----:B------:R-:W-:Y:S01]  /*0b50*/  @P1 IMAD.X R39, RZ, RZ, c[0x0][0x224], P2 ;  /* 0x00008900ff271624 */ /* 0x000fe200010e06ff */
[----:B------:R-:W-:Y:S01]  /*0b60*/  LOP3.LUT R14, R21, UR22, R2, 0x96, !PT ;  /* 0x00000016150e7c12 */ /* 0x000fe2000f8e9602 */
[----:B------:R-:W-:Y:S01]  /*0b70*/  IMAD.SHL.U32 R21, R194, 0x8, RZ ;  /* 0x00000008c2157824 */ /* 0x000fe200078e00ff */
[----:B------:R-:W-:Y:S01]  /*0b80*/  @P1 IADD3 R6, P2, R206, c[0x0][0x220], RZ ;  /* 0x00008800ce061a10 */ /* 0x000fe20007f5e0ff */
[----:B------:R-:W5:Y:S04]  /*0b90*/  @P1 LDG.E.64 R34, [R34.64] ;  /* 0x0000000622221981 */ /* 0x000f68000c1e1b00 */
[----:B------:R-:W-:Y:S01]  /*0ba0*/  @P1 IMAD.X R7, RZ, RZ, c[0x0][0x224], P2 ;  /* 0x00008900ff071624 */ /* 0x000fe200010e06ff */
[----:B------:R-:W-:Y:S01]  /*0bb0*/  @P1 IADD3 R10, P2, R21, c[0x0][0x220], RZ ;  /* 0x00008800150a1a10 */ /* 0x000fe20007f5e0ff */
[----:B------:R-:W5:Y:S01]  /*0bc0*/  @P1 LDG.E.64 R38, [R38.64] ;  /* 0x0000000626261981 */ /* 0x000f62000c1e1b00 */
[----:B------:R-:W-:-:S02]  /*0bd0*/  @P0 IADD3.X R5, RZ, c[0x0][0x21c], RZ, P4, !PT ;  /* 0x00008700ff050a10 */ /* 0x000fc400027fe4ff */
[----:B------:R-:W-:Y:S01]  /*0be0*/  @P0 LEA R12, P4, R186, c[0x0][0x218], 0x3 ;  /* 0x00008600ba0c0a11 */ /* 0x000fe200078818ff */
[----:B------:R-:W-:Y:S01]  /*0bf0*/  @P1 IMAD.X R11, RZ, RZ, c[0x0][0x224], P2 ;  /* 0x00008900ff0b1624 */ /* 0x000fe200010e06ff */
[----:B------:R-:W-:Y:S01]  /*0c00*/  @P1 IADD3 R74, P2, R120, c[0x0][0x220], RZ ;  /* 0x00008800784a1a10 */ /* 0x000fe20007f5e0ff */
[----:B------:R-:W-:Y:S01]  /*0c10*/  IMAD.WIDE.U32 R2, R3, -0x326172a9, RZ ;  /* 0xcd9e8d5703027825 */ /* 0x000fe200078e00ff */
[----:B------:R-:W5:Y:S03]  /*0c20*/  @P0 LDG.E.64 R4, [R4.64] ;  /* 0x0000000604040981 */ /* 0x000f66000c1e1b00 */
[----:B------:R-:W-:Y:S01]  /*0c30*/  @P0 IMAD.X R13, RZ, RZ, c[0x0][0x21c], P4 ;  /* 0x00008700ff0d0624 */ /* 0x000fe200020e06ff */
[----:B------:R-:W5:Y:S01]  /*0c40*/  @P1 LDG.E.64 R6, [R6.64] ;  /* 0x0000000606061981 */ /* 0x000f62000c1e1b00 */
[----:B------:R-:W-:Y:S01]  /*0c50*/  @P1 IMAD.X R75, RZ, RZ, c[0x0][0x224], P2 ;  /* 0x00008900ff4b1624 */ /* 0x000fe200010e06ff */
[----:B------:R-:W-:-:S02]  /*0c60*/  LOP3.LUT R0, R3, UR21, R8, 0x96, !PT ;  /* 0x0000001503007c12 */ /* 0x000fc4000f8e9608 */
[----:B------:R0:W5:Y:S04]  /*0c70*/  @P0 LDG.E.64 R8, [R22.64] ;  /* 0x0000000616080981 */ /* 0x000168000c1e1b00 */
[----:B------:R-:W5:Y:S04]  /*0c80*/  @P1 LDG.E.64 R10, [R10.64] ;  /* 0x000000060a0a1981 */ /* 0x000f68000c1e1b00 */
[----:B------:R-:W5:Y:S04]  /*0c90*/  @P0 LDG.E.64 R12, [R12.64] ;  /* 0x000000060c0c0981 */ /* 0x000f68000c1e1b00 */
[----:B------:R-:W5:Y:S01]  /*0ca0*/  @P1 LDG.E.64 R74, [R74.64] ;  /* 0x000000064a4a1981 */ /* 0x000f62000c1e1b00 */
[----:B------:R-:W-:Y:S01]  /*0cb0*/  ISETP.GE.AND P2, PT, R127, c[0x0][0x164], PT ;  /* 0x000059007f007a0c */ /* 0x000fe20003f46270 */
[----:B------:R-:W-:Y:S01]  /*0cc0*/  UIADD3 UR23, UR4, -0xe443238, URZ ;  /* 0xf1bbcdc804177890 */ /* 0x000fe2000fffe03f */
[----:B------:R-:W-:Y:S01]  /*0cd0*/  IADD3 R72, P3, R72, c[0x0][0x1b8], RZ ;  /* 0x00006e0048487a10 */ /* 0x000fe20007f7e0ff */
[----:B------:R-:W-:Y:S01]  /*0ce0*/  UIADD3 UR24, UR5, -0x24c28bd8, URZ ;  /* 0xdb3d742805187890 */ /* 0x000fe2000fffe03f */
[----:B------:R-:W-:-:S04]  /*0cf0*/  IMAD.HI.U32 R87, R14, -0x326172a9, RZ ;  /* 0xcd9e8d570e577827 */ /* 0x000fc800078e00ff */
[----:B------:R-:W-:-:S04]  /*0d00*/  IMAD.HI.U32 R3, R0, -0x2daee0ad, RZ ;  /* 0xd2511f5300037827 */ /* 0x000fc800078e00ff */
[----:B------:R-:W-:Y:S01]  /*0d10*/  IMAD.MOV.U32 R99, RZ, RZ, 0x8 ;  /* 0x00000008ff637424 */ /* 0x000fe200078e00ff */
[----:B------:R-:W-:Y:S01]  /*0d20*/  LOP3.LUT R87, R87, UR23, R2, 0x96, !PT ;  /* 0x0000001757577c12 */ /* 0x000fe2000f8e9602 */
[----:B------:R-:W-:Y:S01]  /*0d30*/  IMAD.X R73, RZ, RZ, c[0x0][0x1bc], P3 ;  /* 0x00006f00ff497624 */ /* 0x000fe200018e06ff */
[----:B------:R-:W-:Y:S01]  /*0d40*/  LOP3.LUT R96, R3, UR24, R20, 0x96, !PT ;  /* 0x0000001803607c12 */ /* 0x000fe2000f8e9614 */
[----:B------:R-:W-:Y:S01]  /*0d50*/  IMAD.WIDE.U32 R70, R70, R99, c[0x0][0x1b0] ;  /* 0x00006c0046467625 */ /* 0x000fe200078e0063 */
[----:B------:R-:W-:Y:S01]  /*0d60*/  IADD3 R68, P3, R68, c[0x0][0x1b8], RZ ;  /* 0x00006e0044447a10 */ /* 0x000fe20007f7e0ff */
[----:B------:R-:W-:-:S12]  /*0d70*/  @P2 EXIT ;  /* 0x000000000000294d */ /* 0x000fd80003800000 */
[----:B0-----:R-:W2:Y:S01]  /*0d80*/  LDG.E.64 R72, [R72.64] ;  /* 0x0000000648487981 */ /* 0x001ea2000c1e1b00 */
[----:B------:R-:W-:-:S03]  /*0d90*/  IADD3.X R69, RZ, c[0x0][0x1bc], RZ, P3, !PT ;  /* 0x00006f00ff457a10 */ /* 0x000fc60001ffe4ff */
[----:B------:R-:W3:Y:S01]  /*0da0*/  LDG.E.64 R70, [R70.64] ;  /* 0x0000000646467981 */ /* 0x000ee2000c1e1b00 */
[-C--:B------:R-:W-:Y:S01]  /*0db0*/  IMAD.WIDE.U32 R66, R66, R99.reuse, c[0x0][0x1b0] ;  /* 0x00006c0042427625 */ /* 0x080fe200078e0063 */
[----:B------:R-:W-:Y:S02]  /*0dc0*/  IADD3 R64, P2, R64, c[0x0][0x1b8], RZ ;  /* 0x00006e0040407a10 */ /* 0x000fe40007f5e0ff */
[----:B------:R-:W4:Y:S03]  /*0dd0*/  LDG.E.64 R68, [R68.64] ;  /* 0x0000000644447981 */ /* 0x000f26000c1e1b00 */
[----:B------:R-:W-:Y:S01]  /*0de0*/  IMAD.X R65, RZ, RZ, c[0x0][0x1bc], P2 ;  /* 0x00006f00ff417624 */ /* 0x000fe200010e06ff */
[----:B------:R-:W2:Y:S01]  /*0df0*/  LDG.E.64 R66, [R66.64] ;  /* 0x0000000642427981 */ /* 0x000ea2000c1e1b00 */
[----:B------:R-:W-:Y:S01]  /*0e00*/  IMAD.WIDE.U32 R62, R62, R99, c[0x0][0x1b0] ;  /* 0x00006c003e3e7625 */ /* 0x000fe200078e0063 */
[----:B------:R-:W-:-:S03]  /*0e10*/  IADD3 R60, P2, R60, c[0x0][0x1b8], RZ ;  /* 0x00006e003c3c7a10 */ /* 0x000fc60007f5e0ff */
[----:B------:R-:W2:Y:S02]  /*0e20*/  LDG.E.64 R64, [R64.64] ;  /* 0x0000000640407981 */ /* 0x000ea4000c1e1b00 */
[----:B------:R-:W-:Y:S02]  /*0e30*/  IMAD.X R61, RZ, RZ, c[0x0][0x1bc], P2 ;  /* 0x00006f00ff3d7624 */ /* 0x000fe400010e06ff */
[----:B------:R-:W2:Y:S01]  /*0e40*/  LDG.E.64 R62, [R62.64] ;  /* 0x000000063e3e7981 */ /* 0x000ea2000c1e1b00 */
[-C--:B------:R-:W-:Y:S01]  /*0e50*/  IMAD.WIDE.U32 R58, R58, R99.reuse, c[0x0][0x1b0] ;  /* 0x00006c003a3a7625 */ /* 0x080fe200078e0063 */
[----:B------:R-:W-:Y:S02]  /*0e60*/  IADD3 R56, P2, R56, c[0x0][0x1b8], RZ ;  /* 0x00006e0038387a10 */ /* 0x000fe40007f5e0ff */
[----:B------:R-:W2:Y:S03]  /*0e70*/  LDG.E.64 R60, [R60.64] ;  /* 0x000000063c3c7981 */ /* 0x000ea6000c1e1b00 */
[----:B------:R-:W-:Y:S01]  /*0e80*/  IMAD.X R57, RZ, RZ, c[0x0][0x1bc], P2 ;  /* 0x00006f00ff397624 */ /* 0x000fe200010e06ff */
[----:B------:R-:W2:Y:S01]  /*0e90*/  LDG.E.64 R58, [R58.64] ;  /* 0x000000063a3a7981 */ /* 0x000ea2000c1e1b00 */
[----:B------:R-:W-:Y:S01]  /*0ea0*/  IMAD.WIDE.U32 R54, R54, R99, c[0x0][0x1b0] ;  /* 0x00006c0036367625 */ /* 0x000fe200078e0063 */
[----:B------:R-:W-:-:S03]  /*0eb0*/  IADD3 R52, P2, R52, c[0x0][0x1b8], RZ ;  /* 0x00006e0034347a10 */ /* 0x000fc60007f5e0ff */
[----:B------:R-:W2:Y:S01]  /*0ec0*/  LDG.E.64 R56, [R56.64] ;  /* 0x0000000638387981 */ /* 0x000ea2000c1e1b00 */
[----:B------:R-:W-:Y:S01]  /*0ed0*/  UIADD3 UR25, UR4, -0x700cb87f, URZ ;  /* 0x8ff3478104197890 */ /* 0x000fe2000fffe03f */
[----:B------:R-:W-:Y:S02]  /*0ee0*/  IMAD R2, R14, -0x326172a9, RZ ;  /* 0xcd9e8d570e027824 */ /* 0x000fe400078e02ff */
[----:B------:R-:W-:Y:S01]  /*0ef0*/  IMAD.HI.U32 R3, R96, -0x326172a9, RZ ;  /* 0xcd9e8d5760037827 */ /* 0x000fe200078e00ff */
[----:B------:R-:W2:Y:S03]  /*0f00*/  LDG.E.64 R54, [R54.64] ;  /* 0x0000000636367981 */ /* 0x000ea6000c1e1b00 */
[----:B------:R-:W-:Y:S01]  /*0f10*/  IMAD.X R53, RZ, RZ, c[0x0][0x1bc], P2 ;  /* 0x00006f00ff357624 */ /* 0x000fe200010e06ff */
[----:B------:R-:W-:Y:S01]  /*0f20*/  LOP3.LUT R2, R3, UR25, R2, 0x96, !PT ;  /* 0x0000001903027c12 */ /* 0x000fe2000f8e9602 */
[----:B------:R-:W-:Y:S01]  /*0f30*/  IMAD.WIDE.U32 R50, R50, R99, c[0x0][0x1b0] ;  /* 0x00006c0032327625 */ /* 0x000fe200078e0063 */
[----:B------:R-:W-:Y:S01]  /*0f40*/  UIADD3 UR26, UR5, -0x695add53, URZ ;  /* 0x96a522ad051a7890 */ /* 0x000fe2000fffe03f */
[----:B-----5:R-:W-:-:S02]  /*0f50*/  @!P0 CS2R R18, SRZ ;  /* 0x0000000000128805 */ /* 0x020fc4000001ff00 */
[----:B------:R-:W-:Y:S01]  /*0f60*/  IMAD R3, R0, -0x2daee0ad, RZ ;  /* 0xd2511f5300037824 */ /* 0x000fe200078e02ff */
[----:B------:R-:W2:Y:S01]  /*0f70*/  LDG.E.64 R52, [R52.64] ;  /* 0x0000000634347981 */ /* 0x000ea2000c1e1b00 */
[----:B------:R-:W-:Y:S01]  /*0f80*/  IMAD.HI.U32 R0, R87, -0x2daee0ad, RZ ;  /* 0xd2511f5357007827 */ /* 0x000fe200078e00ff */
[----:B------:R-:W-:Y:S02]  /*0f90*/  IADD3 R94, P2, R94, c[0x0][0x1b8], RZ ;  /* 0x00006e005e5e7a10 */ /* 0x000fe40007f5e0ff */
[----:B------:R-:W2:Y:S02]  /*0fa0*/  LDG.E.64 R50, [R50.64] ;  /* 0x0000000632327981 */ /* 0x000ea4000c1e1b00 */
[----:B------:R-:W-:Y:S01]  /*0fb0*/  LOP3.LUT R3, R0, UR26, R3, 0x96, !PT ;  /* 0x0000001a00037c12 */ /* 0x000fe2000f8e9603 */
[----:B------:R-:W-:Y:S01]  /*0fc0*/  HADD2.F32 R0, -RZ, R18.H0_H0 ;  /* 0x20000012ff007230 */ /* 0x000fe20000004100 */
[----:B------:R-:W-:Y:S01]  /*0fd0*/  IADD3.X R95, RZ, c[0x0][0x1bc], RZ, P2, !PT ;  /* 0x00006f00ff5f7a10 */ /* 0x000fe200017fe4ff */
[----:B------:R-:W-:Y:S01]  /*0fe0*/  IMAD.WIDE.U32 R48, R48, R99, c[0x0][0x1b0] ;  /* 0x00006c0030307625 */ /* 0x000fe200078e0063 */
[----:B------:R-:W-:-:S02]  /*0ff0*/  @!P1 CS2R R16, SRZ ;  /* 0x0000000000109805 */ /* 0x000fc4000001ff00 */
[----:B------:R0:W-:Y:S01]  /*1000*/  STL [R1+0x1c8], R0 ;  /* 0x0001c80001007387 */ /* 0x0001e20000100800 */
[----:B------:R-:W-:-:S03]  /*1010*/  IADD3 R92, P3, R92, c[0x0][0x1b8], RZ ;  /* 0x00006e005c5c7a10 */ /* 0x000fc60007f7e0ff */
[----:B------:R-:W2:Y:S04]  /*1020*/  LDG.E.64 R94, [R94.64] ;  /* 0x000000065e5e7981 */ /* 0x000ea8000c1e1b00 */
[----:B------:R-:W2:Y:S01]  /*1030*/  LDG.E.64 R48, [R48.64] ;  /* 0x0000000630307981 */ /* 0x000ea2000c1e1b00 */
[----:B0-----:R-:W-:Y:S01]  /*1040*/  HADD2.F32 R0, -RZ, R19.H0_H0 ;  /* 0x20000013ff007230 */ /* 0x001fe20000004100 */
[----:B------:R-:W-:-:S04]  /*1050*/  IMAD.X R93, RZ, RZ, c[0x0][0x1bc], P3 ;  /* 0x00006f00ff5d7624 */ /* 0x000fc800018e06ff */
[----:B------:R0:W-:Y:S01]  /*1060*/  STL [R1+0x1c0], R0 ;  /* 0x0001c00001007387 */ /* 0x0001e20000100800 */
[--C-:B------:R-:W-:Y:S02]  /*1070*/  SHF.R.U64 R182, R16, 0x10, R17.reuse ;  /* 0x0000001010b67819 */ /* 0x100fe40000001211 */
[----:B------:R-:W-:Y:S01]  /*1080*/  SHF.R.U32.HI R180, RZ, 0x10, R17 ;  /* 0x00000010ffb47819 */ /* 0x000fe20000011611 */
[----:B------:R-:W2:Y:S01]  /*1090*/  LDG.E.64 R92, [R92.64] ;  /* 0x000000065c5c7981 */ /* 0x000ea2000c1e1b00 */
[----:B0-----:R-:W-:-:S05]  /*10a0*/  HADD2.F32 R0, -RZ, R16.H0_H0 ;  /* 0x20000010ff007230 */ /* 0x001fca0000004100 */
[----:B------:R0:W-:Y:S02]  /*10b0*/  STL [R1+0x1c4], R0 ;  /* 0x0001c40001007387 */ /* 0x0001e40000100800 */
[----:B0-----:R-:W-:Y:S01]  /*10c0*/  HADD2.F32 R0, -RZ, R17.H0_H0 ;  /* 0x20000011ff007230 */ /* 0x001fe20000004100 */
[----:B------:R-:W-:-:S06]  /*10d0*/  IMAD.WIDE.U32 R16, R121, R99, c[0x0][0x1b0] ;  /* 0x00006c0079107625 */ /* 0x000fcc00078e0063 */
[----:B------:R-:W2:Y:S01]  /*10e0*/  LDG.E.64 R16, [R16.64] ;  /* 0x0000000610107981 */ /* 0x000ea2000c1e1b00 */
[----:B------:R-:W-:-:S05]  /*10f0*/  IADD3 R90, P2, R90, c[0x0][0x1b8], RZ ;  /* 0x00006e005a5a7a10 */ /* 0x000fca0007f5e0ff */
[----:B------:R-:W-:Y:S01]  /*1100*/  IMAD.X R91, RZ, RZ, c[0x0][0x1bc], P2 ;  /* 0x00006f00ff5b7624 */ /* 0x000fe200010e06ff */
[----:B------:R-:W-:-:S05]  /*1110*/  IADD3 R88, P2, R88, c[0x0][0x1b8], RZ ;  /* 0x00006e0058587a10 */ /* 0x000fca0007f5e0ff */
[----:B------:R-:W-:Y:S01]  /*1120*/  IMAD.X R89, RZ, RZ, c[0x0][0x1bc], P2 ;  /* 0x00006f00ff597624 */ /* 0x000fe200010e06ff */
[----:B------:R-:W-:Y:S01]  /*1130*/  IADD3 R82, P2, R82, c[0x0][0x1b8], RZ ;  /* 0x00006e0052527a10 */ /* 0x000fe20007f5e0ff */
[-C--:B------:R-:W-:Y:S01]  /*1140*/  IMAD.WIDE.U32 R244, R244, R99.reuse, c[0x0][0x1b0] ;  /* 0x00006c00f4f47625 */ /* 0x080fe200078e0063 */
[----:B------:R-:W-:Y:S01]  /*1150*/  IADD3 R26, P3, R26, c[0x0][0x1b8], RZ ;  /* 0x00006e001a1a7a10 */ /* 0x000fe20007f7e0ff */
[----:B------:R-:W2:Y:S02]  /*1160*/  LDG.E.64 R90, [R90.64] ;  /* 0x000000065a5a7981 */ /* 0x000ea4000c1e1b00 */
[----:B------:R-:W-:Y:S01]  /*1170*/  IMAD.X R83, RZ, RZ, c[0x0][0x1bc], P2 ;  /* 0x00006f00ff537624 */ /* 0x000fe200010e06ff */
[----:B------:R-:W-:Y:S01]  /*1180*/  IADD3 R22, P2, R86, c[0x0][0x1b8], RZ ;  /* 0x00006e0056167a10 */ /* 0x000fe20007f5e0ff */
[-C--:B------:R-:W-:Y:S01]  /*1190*/  IMAD.WIDE.U32 R236, R236, R99.reuse, c[0x0][0x1b0] ;  /* 0x00006c00ecec7625 */ /* 0x080fe200078e0063 */
[--C-:B------:R-:W-:Y:S01]  /*11a0*/  SHF.R.U64 R183, R18, 0x10, R19.reuse ;  /* 0x0000001012b77819 */ /* 0x100fe20000001213 */
[----:B------:R-:W2:Y:S02]  /*11b0*/  LDG.E.64 R244, [R244.64] ;  /* 0x00000006f4f47981 */ /* 0x000ea4000c1e1b00 */
[----:B------:R-:W-:Y:S01]  /*11c0*/  IMAD.X R23, RZ, RZ, c[0x0][0x1bc], P2 ;  /* 0x00006f00ff177624 */ /* 0x000fe200010e06ff */
[----:B------:R-:W-:Y:S01]  /*11d0*/  IADD3 R206, P2, R206, c[0x0][0x1b8], RZ ;  /* 0x00006e00cece7a10 */ /* 0x000fe20007f5e0ff */
[-C--:B------:R-:W-:Y:S01]  /*11e0*/  IMAD.WIDE.U32 R228, R228, R99.reuse, c[0x0][0x1b0] ;  /* 0x00006c00e4e47625 */ /* 0x080fe200078e0063 */
[----:B------:R-:W-:Y:S01]  /*11f0*/  IADD3.X R27, RZ, c[0x0][0x1bc], RZ, P3, !PT ;  /* 0x00006f00ff1b7a10 */ /* 0x000fe20001ffe4ff */
[----:B------:R-:W2:Y:S01]  /*1200*/  LDG.E.64 R236, [R236.64] ;  /* 0x00000006ecec7981 */ /* 0x000ea2000c1e1b00 */
[----:B------:R-:W-:Y:S01]  /*1210*/  IADD3 R20, P3, R21, c[0x0][0x1b8], RZ ;  /* 0x00006e0015147a10 */ /* 0x000fe20007f7e0ff */
[----:B------:R-:W-:Y:S01]  /*1220*/  IMAD.X R207, RZ, RZ, c[0x0][0x1bc], P2 ;  /* 0x00006f00ffcf7624 */ /* 0x000fe200010e06ff */
[----:B------:R-:W-:Y:S01]  /*1230*/  IADD3 R18, P2, R120, c[0x0][0x1b8], RZ ;  /* 0x00006e0078127a10 */ /* 0x000fe20007f5e0ff */
[-C--:B------:R-:W-:Y:S01]  /*1240*/  IMAD.WIDE.U32 R220, R220, R99.reuse, c[0x0][0x1b0] ;  /* 0x00006c00dcdc7625 */ /* 0x080fe200078e0063 */
[----:B------:R-:W-:Y:S01]  /*1250*/  SHF.R.U32.HI R181, RZ, 0x10, R19 ;  /* 0x00000010ffb57819 */ /* 0x000fe20000011613 */
[----:B------:R-:W2:Y:S02]  /*1260*/  LDG.E.64 R88, [R88.64] ;  /* 0x0000000658587981 */ /* 0x000ea4000c1e1b00 */
[----:B------:R-:W-:-:S04]  /*1270*/  IMAD.WIDE.U32 R24, R24, R99, c[0x0][0x1b0] ;  /* 0x00006c0018187625 */ /* 0x000fc800078e0063 */
[-C--:B------:R-:W-:Y:S01]  /*1280*/  IMAD.WIDE.U32 R202, R202, R99.reuse, c[0x0][0x1b0] ;  /* 0x00006c00caca7625 */ /* 0x080fe200078e0063 */
[----:B------:R-:W2:Y:S03]  /*1290*/  LDG.E.64 R228, [R228.64] ;  /* 0x00000006e4e47981 */ /* 0x000ea6000c1e1b00 */
[-C--:B------:R-:W-:Y:S01]  /*12a0*/  IMAD.WIDE.U32 R194, R194, R99.reuse, c[0x0][0x1b0] ;  /* 0x00006c00c2c27625 */ /* 0x080fe200078e0063 */
[----:B------:R-:W2:Y:S03]  /*12b0*/  LDG.E.64 R82, [R82.64] ;  /* 0x0000000652527981 */ /* 0x000ea6000c1e1b00 */
[----:B------:R-:W-:Y:S01]  /*12c0*/  IMAD.WIDE.U32 R186, R186, R99, c[0x0][0x1b0] ;  /* 0x00006c00baba7625 */ /* 0x000fe200078e0063 */
[----:B------:R-:W2:Y:S03]  /*12d0*/  LDG.E.64 R220, [R220.64] ;  /* 0x00000006dcdc7981 */ /* 0x000ea6000c1e1b00 */
[----:B------:R-:W-:Y:S01]  /*12e0*/  IMAD.X R21, RZ, RZ, c[0x0][0x1bc], P3 ;  /* 0x00006f00ff157624 */ /* 0x000fe200018e06ff */
[----:B------:R-:W2:Y:S01]  /*12f0*/  LDG.E.64 R26, [R26.64] ;  /* 0x000000061a1a7981 */ /* 0x000ea2000c1e1b00 */
[----:B------:R-:W-:Y:S01]  /*1300*/  IMAD.X R19, RZ, RZ, c[0x0][0x1bc], P2 ;  /* 0x00006f00ff137624 */ /* 0x000fe200010e06ff */
[----:B------:R-:W-:-:S02]  /*1310*/  @!P0 CS2R R118, SRZ ;  /* 0x0000000000768805 */ /* 0x000fc4000001ff00 */
[----:B------:R-:W2:Y:S04]  /*1320*/  LDG.E.64 R24, [R24.64] ;  /* 0x0000000618187981 */ /* 0x000ea8000c1e1b00 */
[----:B------:R-:W2:Y:S04]  /*1330*/  LDG.E.64 R22, [R22.64] ;  /* 0x0000000616167981 */ /* 0x000ea8000c1e1b00 */
[----:B------:R-:W2:Y:S04]  /*1340*/  LDG.E.64 R202, [R202.64] ;  /* 0x00000006caca7981 */ /* 0x000ea8000c1e1b00 */
[----:B------:R-:W2:Y:S04]  /*1350*/  LDG.E.64 R206, [R206.64] ;  /* 0x00000006cece7981 */ /* 0x000ea8000c1e1b00 */
[----:B------:R-:W2:Y:S04]  /*1360*/  LDG.E.64 R194, [R194.64] ;  /* 0x00000006c2c27981 */ /* 0x000ea8000c1e1b00 */
[----:B------:R-:W2:Y:S04]  /*1370*/  LDG.E.64 R20, [R20.64] ;  /* 0x0000000614147981 */ /* 0x000ea8000c1e1b00 */
[----:B------:R-:W2:Y:S04]  /*1380*/  LDG.E.64 R186, [R186.64] ;  /* 0x00000006baba7981 */ /* 0x000ea8000c1e1b00 */
[----:B------:R-:W2:Y:S01]  /*1390*/  LDG.E.64 R18, [R18.64] ;  /* 0x0000000612127981 */ /* 0x000ea2000c1e1b00 */
[----:B------:R-:W-:Y:S01]  /*13a0*/  @!P1 CS2R R116, SRZ ;  /* 0x0000000000749805 */ /* 0x000fe2000001ff00 */
[----:B------:R-:W-:-:S02]  /*13b0*/  HADD2.F32 R14, -RZ, R118.H0_H0 ;  /* 0x20000076ff0e7230 */ /* 0x000fc40000004100 */
[----:B------:R0:W-:Y:S01]  /*13c0*/  STL [R1+0x1bc], R0 ;  /* 0x0001bc0001007387 */ /* 0x0001e20000100800 */
[----:B------:R-:W-:-:S03]  /*13d0*/  @!P0 CS2R R114, SRZ ;  /* 0x0000000000728805 */ /* 0x000fc6000001ff00 */
[----:B------:R1:W-:Y:S01]  /*13e0*/  STL [R1+0x1b8], R14 ;  /* 0x0001b80e01007387 */ /* 0x0003e20000100800 */
[----:B0-----:R-:W-:Y:S02]  /*13f0*/  HADD2.F32 R0, -RZ, R119.H0_H0 ;  /* 0x20000077ff007230 */ /* 0x001fe40000004100 */
[----:B-1----:R-:W-:-:S03]  /*1400*/  HADD2.F32 R14, -RZ, R116.H0_H0 ;  /* 0x20000074ff0e7230 */ /* 0x002fc60000004100 */
        /* <DEDUP_REMOVED lines=106> */
[----:B------:R-:W-:Y:S01]  /*1ab0*/  SHF.R.U64 R139, R80, 0x10, R81 ;  /* 0x00000010508b7819 */ /* 0x000fe20000001251 */
[----:B------:R-:W-:Y:S02]  /*1ac0*/  @!P0 CS2R R4, SRZ ;  /* 0x0000000000048805 */ /* 0x000fe4000001ff00 */
[----:B------:R1:W-:Y:S01]  /*1ad0*/  STL [R1+0xf8], R14 ;  /* 0x0000f80e01007387 */ /* 0x0003e20000100800 */
[----:B0-----:R-:W-:Y:S01]  /*1ae0*/  HADD2.F32 R0, -RZ, R41.H0_H0 ;  /* 0x20000029ff007230 */ /* 0x001fe20000004100 */
[----:B------:R-:W-:Y:S01]  /*1af0*/  SHF.R.U64 R80, R28, 0x10, R29 ;  /* 0x000000101c507819 */ /* 0x000fe2000000121d */
[----:B-1----:R-:W-:-:S03]  /*1b00*/  HADD2.F32 R14, -RZ, R38.H0_H0 ;  /* 0x20000026ff0e7230 */ /* 0x002fc60000004100 */
[----:B------:R0:W-:Y:S01]  /*1b10*/  STL [R1+0xe0], R0 ;  /* 0x0000e00001007387 */ /* 0x0001e20000100800 */
[----:B------:R-:W-:Y:S01]  /*1b20*/  SHF.R.U64 R28, R30, 0x10, R31 ;  /* 0x000000101e1c7819 */ /* 0x000fe2000000121f */
[----:B------:R-:W-:Y:S01]  /*1b30*/  @!P1 CS2R R6, SRZ ;  /* 0x0000000000069805 */ /* 0x000fe2000001ff00 */
[----:B------:R-:W-:Y:S02]  /*1b40*/  SHF.R.U64 R136, R78, 0x10, R79 ;  /* 0x000000104e887819 */ /* 0x000fe4000000124f */
[--C-:B------:R-:W-:Y:S02]  /*1b50*/  SHF.R.U64 R135, R76, 0x10, R77.reuse ;  /* 0x000000104c877819 */ /* 0x100fe4000000124d */
[----:B------:R-:W-:Y:S01]  /*1b60*/  SHF.R.U32.HI R133, RZ, 0x10, R77 ;  /* 0x00000010ff857819 */ /* 0x000fe2000001164d */
[----:B0-----:R-:W-:Y:S01]  /*1b70*/  HADD2.F32 R0, -RZ, R39.H0_H0 ;  /* 0x20000027ff007230 */ /* 0x001fe20000004100 */
[----:B------:R-:W-:Y:S01]  /*1b80*/  SHF.R.U32.HI R30, RZ, 0x10, R31 ;  /* 0x00000010ff1e7819 */ /* 0x000fe2000001161f */
[----:B------:R-:W-:Y:S01]  /*1b90*/  STL [R1+0xec], R14 ;  /* 0x0000ec0e01007387 */ /* 0x000fe20000100800 */
[----:B------:R-:W-:Y:S01]  /*1ba0*/  SHF.R.U32.HI R78, RZ, 0x10, R29 ;  /* 0x00000010ff4e7819 */ /* 0x000fe2000001161d */
[----:B------:R-:W-:Y:S01]  /*1bb0*/  @!P0 CS2R R8, SRZ ;  /* 0x0000000000088805 */ /* 0x000fe2000001ff00 */
[----:B------:R-:W-:-:S02]  /*1bc0*/  SHF.R.U64 R77, R32, 0x10, R33 ;  /* 0x00000010204d7819 */ /* 0x000fc40000001221 */
[----:B------:R-:W-:Y:S01]  /*1bd0*/  SHF.R.U64 R31, R36, 0x10, R37 ;  /* 0x00000010241f7819 */ /* 0x000fe20000001225 */
[----:B------:R0:W-:Y:S01]  /*1be0*/  STL [R1+0xd4], R0 ;  /* 0x0000d40001007387 */ /* 0x0001e20000100800 */
[----:B------:R-:W-:Y:S02]  /*1bf0*/  SHF.R.U32.HI R29, RZ, 0x10, R33 ;  /* 0x00000010ff1d7819 */ /* 0x000fe40000011621 */
[----:B------:R-:W-:Y:S02]  /*1c00*/  SHF.R.U64 R32, R34, 0x10, R35 ;  /* 0x0000001022207819 */ /* 0x000fe40000001223 */
[----:B------:R-:W-:Y:S01]  /*1c10*/  SHF.R.U64 R36, R38, 0x10, R39 ;  /* 0x0000001026247819 */ /* 0x000fe20000001227 */
[----:B------:R-:W-:Y:S01]  /*1c20*/  @!P1 CS2R R10, SRZ ;  /* 0x00000000000a9805 */ /* 0x000fe2000001ff00 */
[----:B------:R-:W-:Y:S02]  /*1c30*/  SHF.R.U32.HI R33, RZ, 0x10, R37 ;  /* 0x00000010ff217819 */ /* 0x000fe40000011625 */
[----:B------:R-:W-:Y:S01]  /*1c40*/  SHF.R.U32.HI R34, RZ, 0x10, R35 ;  /* 0x00000010ff227819 */ /* 0x000fe20000011623 */
[----:B0-----:R-:W-:Y:S01]  /*1c50*/  HADD2.F32 R0, -RZ, R4.H0_H0 ;  /* 0x20000004ff007230 */ /* 0x001fe20000004100 */
[----:B------:R-:W-:-:S02]  /*1c60*/  SHF.R.U32.HI R38, RZ, 0x10, R39 ;  /* 0x00000010ff267819 */ /* 0x000fc40000011627 */
[--C-:B------:R-:W-:Y:S02]  /*1c70*/  SHF.R.U64 R35, R40, 0x10, R41.reuse ;  /* 0x0000001028237819 */ /* 0x100fe40000001229 */
[----:B------:R-:W-:Y:S02]  /*1c80*/  SHF.R.U32.HI R37, RZ, 0x10, R41 ;  /* 0x00000010ff257819 */ /* 0x000fe40000011629 */
[----:B------:R-:W-:Y:S01]  /*1c90*/  SHF.R.U64 R39, R4, 0x10, R5 ;  /* 0x0000001004277819 */ /* 0x000fe20000001205 */
[----:B------:R-:W-:Y:S01]  /*1ca0*/  HADD2.F32 R4, -RZ, R5.H0_H0 ;  /* 0x20000005ff047230 */ /* 0x000fe20000004100 */
[----:B------:R-:W-:Y:S01]  /*1cb0*/  SHF.R.U32.HI R137, RZ, 0x10, R81 ;  /* 0x00000010ff897819 */ /* 0x000fe20000011651 */
[----:B------:R-:W-:Y:S01]  /*1cc0*/  @!P0 CS2R R12, SRZ ;  /* 0x00000000000c8805 */ /* 0x000fe2000001ff00 */
[----:B------:R-:W-:Y:S01]  /*1cd0*/  SHF.R.U32.HI R41, RZ, 0x10, R5 ;  /* 0x00000010ff297819 */ /* 0x000fe20000011605 */
[----:B------:R-:W-:Y:S01]  /*1ce0*/  HADD2.F32 R5, -RZ, R6.H0_H0 ;  /* 0x20000006ff057230 */ /* 0x000fe20000004100 */
[----:B------:R-:W-:-:S02]  /*1cf0*/  SHF.R.U32.HI R134, RZ, 0x10, R79 ;  /* 0x00000010ff867819 */ /* 0x000fc4000001164f */
[----:B------:R-:W-:Y:S02]  /*1d00*/  SHF.R.U64 R81, R42, 0x10, R43 ;  /* 0x000000102a517819 */ /* 0x000fe4000000122b */
[----:B------:R-:W-:Y:S01]  /*1d10*/  SHF.R.U64 R40, R6, 0x10, R7 ;  /* 0x0000001006287819 */ /* 0x000fe20000001207 */
[----:B------:R-:W-:Y:S01]  /*1d20*/  HADD2.F32 R6, -RZ, R7.H0_H0 ;  /* 0x20000007ff067230 */ /* 0x000fe20000004100 */
[----:B------:R-:W-:Y:S01]  /*1d30*/  SHF.R.U64 R140, R84, 0x10, R85 ;  /* 0x00000010548c7819 */ /* 0x000fe20000001255 */
[----:B------:R-:W-:Y:S01]  /*1d40*/  @!P1 CS2R R74, SRZ ;  /* 0x00000000004a9805 */ /* 0x000fe2000001ff00 */
[----:B------:R-:W-:Y:S02]  /*1d50*/  SHF.R.U32.HI R79, RZ, 0x10, R43 ;  /* 0x00000010ff4f7819 */ /* 0x000fe4000001162b */
[----:B------:R-:W-:Y:S01]  /*1d60*/  SHF.R.U32.HI R42, RZ, 0x10, R7 ;  /* 0x00000010ff2a7819 */ /* 0x000fe20000011607 */
[----:B------:R-:W-:Y:S01]  /*1d70*/  HADD2.F32 R7, -RZ, R8.H0_H0 ;  /* 0x20000008ff077230 */ /* 0x000fe20000004100 */
[----:B------:R-:W-:-:S02]  /*1d80*/  SHF.R.U64 R86, R44, 0x10, R45 ;  /* 0x000000102c567819 */ /* 0x000fc4000000122d */
[----:B------:R-:W-:Y:S02]  /*1d90*/  SHF.R.U32.HI R84, RZ, 0x10, R45 ;  /* 0x00000010ff547819 */ /* 0x000fe4000001162d */
[--C-:B------:R-:W-:Y:S01]  /*1da0*/  SHF.R.U64 R43, R8, 0x10, R9.reuse ;  /* 0x00000010082b7819 */ /* 0x100fe20000001209 */
[----:B------:R-:W-:Y:S01]  /*1db0*/  HADD2.F32 R8, -RZ, R9.H0_H0 ;  /* 0x20000009ff087230 */ /* 0x000fe20000004100 */
[----:B------:R-:W-:Y:S01]  /*1dc0*/  SHF.R.U32.HI R45, RZ, 0x10, R9 ;  /* 0x00000010ff2d7819 */ /* 0x000fe20000011609 */
[----:B------:R0:W-:Y:S01]  /*1dd0*/  STL [R1+0xc8], R0 ;  /* 0x0000c80001007387 */ /* 0x0001e20000100800 */
[----:B--2---:R-:W-:Y:S01]  /*1de0*/  SHF.R.U64 R76, R72, 0x10, R73 ;  /* 0x00000010484c7819 */ /* 0x004fe20000001249 */
[----:B------:R-:W-:Y:S01]  /*1df0*/  HADD2.F32 R9, -RZ, R10.H0_H0 ;  /* 0x2000000aff097230 */ /* 0x000fe20000004100 */
[----:B------:R-:W-:Y:S01]  /*1e00*/  SHF.R.U32.HI R138, RZ, 0x10, R85 ;  /* 0x00000010ff8a7819 */ /* 0x000fe20000011655 */
[----:B------:R-:W-:Y:S01]  /*1e10*/  HADD2.F32 R72, -RZ, R72.H0_H0 ;  /* 0x20000048ff487230 */ /* 0x000fe20000004100 */
[----:B------:R-:W-:-:S02]  /*1e20*/  SHF.R.U64 R128, R46, 0x10, R47 ;  /* 0x000000102e807819 */ /* 0x000fc4000000122f */
[----:B------:R-:W-:Y:S01]  /*1e30*/  SHF.R.U64 R44, R10, 0x10, R11 ;  /* 0x000000100a2c7819 */ /* 0x000fe2000000120b */
[----:B------:R-:W-:Y:S01]  /*1e40*/  HADD2.F32 R10, -RZ, R11.H0_H0 ;  /* 0x2000000bff0a7230 */ /* 0x000fe20000004100 */
[----:B------:R-:W-:Y:S01]  /*1e50*/  SHF.R.U32.HI R85, RZ, 0x10, R47 ;  /* 0x00000010ff557819 */ /* 0x000fe2000001162f */
[----:B0-----:R-:W-:Y:S01]  /*1e60*/  HADD2.F32 R0, -RZ, R73.H0_H0 ;  /* 0x20000049ff007230 */ /* 0x001fe20000004100 */
[----:B------:R-:W-:Y:S01]  /*1e70*/  SHF.R.U32.HI R46, RZ, 0x10, R11 ;  /* 0x00000010ff2e7819 */ /* 0x000fe2000001160b */
[----:B------:R-:W-:Y:S01]  /*1e80*/  HADD2.F32 R11, -RZ, R12.H0_H0 ;  /* 0x2000000cff0b7230 */ /* 0x000fe20000004100 */
[--C-:B------:R-:W-:Y:S01]  /*1e90*/  SHF.R.U64 R47, R12, 0x10, R13.reuse ;  /* 0x000000100c2f7819 */ /* 0x100fe2000000120d */
[----:B------:R-:W-:Y:S01]  /*1ea0*/  HADD2.F32 R12, -RZ, R13.H0_H0 ;  /* 0x2000000dff0c7230 */ /* 0x000fe20000004100 */
[----:B------:R-:W-:Y:S01]  /*1eb0*/  SHF.R.U32.HI R121, RZ, 0x10, R13 ;  /* 0x00000010ff797819 */ /* 0x000fe2000001160d */
[----:B------:R-:W-:Y:S01]  /*1ec0*/  HADD2.F32 R13, -RZ, R74.H0_H0 ;  /* 0x2000004aff0d7230 */ /* 0x000fe20000004100 */
[----:B------:R-:W-:Y:S01]  /*1ed0*/  SHF.R.U64 R120, R74, 0x10, R75 ;  /* 0x000000104a787819 */ /* 0x000fe2000000124b */
[----:B------:R4:W-:Y:S01]  /*1ee0*/  STL [R1+0x10c], R72 ;  /* 0x00010c4801007387 */ /* 0x0009e20000100800 */
[----:B---3--:R-:W-:Y:S01]  /*1ef0*/  SHF.R.U64 R74, R70, 0x10, R71 ;  /* 0x00000010464a7819 */ /* 0x008fe20000001247 */
[----:B------:R-:W-:-:S02]  /*1f00*/  HADD2.F32 R70, -RZ, R70.H0_H0 ;  /* 0x20000046ff467230 */ /* 0x000fc40000004100 */
[----:B------:R0:W-:Y:S04]  /*1f10*/  STL [R1+0x108], R0 ;  /* 0x0001080001007387 */ /* 0x0001e80000100800 */
[----:B------:R1:W-:Y:S01]  /*1f20*/  STL [R1+0x100], R70 ;  /* 0x0001004601007387 */ /* 0x0003e20000100800 */
[----:B----4-:R-:W-:Y:S01]  /*1f30*/  SHF.R.U64 R72, R68, 0x10, R69 ;  /* 0x0000001044487819 */ /* 0x010fe20000001245 */
[----:B0-----:R-:W-:Y:S02]  /*1f40*/  HADD2.F32 R0, -RZ, R71.H0_H0 ;  /* 0x20000047ff007230 */ /* 0x001fe40000004100 */
[----:B------:R-:W-:-:S03]  /*1f50*/  HADD2.F32 R68, -RZ, R68.H0_H0 ;  /* 0x20000044ff447230 */ /* 0x000fc60000004100 */
[----:B------:R0:W-:Y:S01]  /*1f60*/  STL [R1+0xfc], R0 ;  /* 0x0000fc0001007387 */ /* 0x0001e20000100800 */
[----:B-1----:R-:W-:Y:S01]  /*1f70*/  SHF.R.U64 R70, R66, 0x10, R67 ;  /* 0x0000001042467819 */ /* 0x002fe20000001243 */
[----:B------:R-:W-:Y:S02]  /*1f80*/  HADD2.F32 R66, -RZ, R66.H0_H0 ;  /* 0x20000042ff427230 */ /* 0x000fe40000004100 */
[----:B------:R1:W-:Y:S01]  /*1f90*/  STL [R1+0xf4], R68 ;  /* 0x0000f44401007387 */ /* 0x0003e20000100800 */
[----:B0-----:R-:W-:-:S05]  /*1fa0*/  HADD2.F32 R0, -RZ, R69.H0_H0 ;  /* 0x20000045ff007230 */ /* 0x001fca0000004100 */
        /* <DEDUP_REMOVED lines=38> */
[----:B------:R-:W-:Y:S01]  /*2210*/  STL [R1+0x50], R52 ;  /* 0x0000503401007387 */ /* 0x000fe20000100800 */
[----:B0-----:R-:W-:-:S05]  /*2220*/  HADD2.F32 R0, -RZ, R53.H0_H0 ;  /* 0x20000035ff007230 */ /* 0x001fca0000004100 */
[----:B------:R0:W-:Y:S04]  /*2230*/  STL [R1+0x40], R0 ;  /* 0x0000400001007387 */ /* 0x0001e80000100800 */
[----:B------:R1:W-:Y:S01]  /*2240*/  STL [R1+0x34], R50 ;  /* 0x0000343201007387 */ /* 0x0003e20000100800 */
[----:B0-----:R-:W-:Y:S02]  /*2250*/  HADD2.F32 R0, -RZ, R51.H0_H0 ;  /* 0x20000033ff007230 */ /* 0x001fe40000004100 */
[----:B-1----:R-:W-:-:S03]  /*2260*/  HADD2.F32 R50, -RZ, R94.H0_H0 ;  /* 0x2000005eff327230 */ /* 0x002fc60000004100 */
[----:B------:R0:W-:Y:S04]  /*2270*/  STL [R1+0x24], R0 ;  /* 0x0000240001007387 */ /* 0x0001e80000100800 */
[----:B------:R1:W-:Y:S01]  /*2280*/  STL [R1+0x30], R50 ;  /* 0x0000303201007387 */ /* 0x0003e20000100800 */
[----:B0-----:R-:W-:Y:S01]  /*2290*/  HADD2.F32 R0, -RZ, R95.H0_H0 ;  /* 0x2000005fff007230 */ /* 0x001fe20000004100 */
[----:B-1----:R-:W-:Y:S01]  /*22a0*/  SHF.R.U64 R50, R48, 0x10, R49 ;  /* 0x0000001030327819 */ /* 0x002fe20000001231 */
[----:B------:R-:W-:-:S03]  /*22b0*/  HADD2.F32 R48, -RZ, R48.H0_H0 ;  /* 0x20000030ff307230 */ /* 0x000fc60000004100 */
[----:B------:R0:W-:Y:S04]  /*22c0*/  STL [R1+0x20], R0 ;  /* 0x0000200001007387 */ /* 0x0001e80000100800 */
[----:B------:R1:W-:Y:S01]  /*22d0*/  STL [R1+0x14], R48 ;  /* 0x0000143001007387 */ /* 0x0003e20000100800 */
[----:B0-----:R-:W-:Y:S02]  /*22e0*/  HADD2.F32 R0, -RZ, R49.H0_H0 ;  /* 0x20000031ff007230 */ /* 0x001fe40000004100 */
[----:B-1----:R-:W-:-:S03]  /*22f0*/  HADD2.F32 R48, -RZ, R92.H0_H0 ;  /* 0x2000005cff307230 */ /* 0x002fc60000004100 */
[----:B------:R0:W-:Y:S01]  /*2300*/  STL [R1+0x4], R0 ;  /* 0x0000040001007387 */ /* 0x0001e20000100800 */
[----:B------:R-:W-:Y:S01]  /*2310*/  SHF.R.U32.HI R122, RZ, 0x10, R75 ;  /* 0x00000010ff7a7819 */ /* 0x000fe2000001164b */
[----:B------:R-:W-:Y:S01]  /*2320*/  HADD2.F32 R14, -RZ, R75.H0_H0 ;  /* 0x2000004bff0e7230 */ /* 0x000fe20000004100 */
[----:B------:R-:W-:Y:S01]  /*2330*/  SHF.R.U32.HI R75, RZ, 0x10, R73 ;  /* 0x00000010ff4b7819 */ /* 0x000fe20000011649 */
[----:B------:R1:W-:Y:S01]  /*2340*/  STL [R1+0x10], R48 ;  /* 0x0000103001007387 */ /* 0x0003e20000100800 */
[----:B0-----:R-:W-:Y:S01]  /*2350*/  HADD2.F32 R0, -RZ, R93.H0_H0 ;  /* 0x2000005dff007230 */ /* 0x001fe20000004100 */
[----:B------:R-:W-:Y:S02]  /*2360*/  SHF.R.U32.HI R73, RZ, 0x10, R71 ;  /* 0x00000010ff497819 */ /* 0x000fe40000011647 */
[----:B-1----:R-:W-:Y:S02]  /*2370*/  SHF.R.U64 R48, R16, 0x10, R17 ;  /* 0x0000001010307819 */ /* 0x002fe40000001211 */
[----:B------:R0:W-:Y:S01]  /*2380*/  STL [R1], R0 ;  /* 0x0000000001007387 */ /* 0x0001e20000100800 */
[----:B------:R-:W-:Y:S01]  /*2390*/  HADD2.F32 R16, -RZ, R16.H0_H0 ;  /* 0x20000010ff107230 */ /* 0x000fe20000004100 */
[----:B------:R-:W-:Y:S01]  /*23a0*/  SHF.R.U32.HI R71, RZ, 0x10, R69 ;  /* 0x00000010ff477819 */ /* 0x000fe20000011645 */
[----:B------:R-:W-:Y:S01]  /*23b0*/  HADD2.F32 R76, -RZ, R76.H0_H0 ;  /* 0x2000004cff4c7230 */ /* 0x000fe20000004100 */
[----:B------:R-:W-:Y:S01]  /*23c0*/  SHF.R.U32.HI R69, RZ, 0x10, R67 ;  /* 0x00000010ff457819 */ /* 0x000fe20000011643 */
[----:B------:R-:W-:Y:S01]  /*23d0*/  HADD2.F32 R75, -RZ, R75.H0_H0 ;  /* 0x2000004bff4b7230 */ /* 0x000fe20000004100 */
[----:B0-----:R-:W-:Y:S01]  /*23e0*/  SHF.R.U32.HI R0, RZ, 0x10, R17 ;  /* 0x00000010ff007819 */ /* 0x001fe20000011611 */
[----:B------:R-:W-:Y:S01]  /*23f0*/  HADD2.F32 R17, -RZ, R17.H0_H0 ;  /* 0x20000011ff117230 */ /* 0x000fe20000004100 */
[----:B------:R0:W-:Y:S01]  /*2400*/  STL [R1+0xc4], R16 ;  /* 0x0000c41001007387 */ /* 0x0001e20000100800 */
[----:B------:R-:W-:Y:S01]  /*2410*/  HADD2.F32 R74, -RZ, R74.H0_H0 ;  /* 0x2000004aff4a7230 */ /* 0x000fe20000004100 */
[----:B------:R-:W-:Y:S01]  /*2420*/  SHF.R.U32.HI R67, RZ, 0x10, R65 ;  /* 0x00000010ff437819 */ /* 0x000fe20000011641 */
        /* <DEDUP_REMOVED lines=10> */
[----:B------:R-:W-:-:S03]  /*24d0*/  HADD2.F32 R68, -RZ, R68.H0_H0 ;  /* 0x20000044ff447230 */ /* 0x000fc60000004100 */
[----:B------:R2:W-:Y:S01]  /*24e0*/  STL [R1+0xac], R74 ;  /* 0x0000ac4a01007387 */ /* 0x0005e20000100800 */
[----:B------:R-:W-:Y:S01]  /*24f0*/  HADD2.F32 R67, -RZ, R67.H0_H0 ;  /* 0x20000043ff437230 */ /* 0x000fe20000004100 */
[----:B------:R-:W-:Y:S02]  /*2500*/  SHF.R.U32.HI R61, RZ, 0x10, R59 ;  /* 0x00000010ff3d7819 */ /* 0x000fe4000001163b */
        /* <DEDUP_REMOVED lines=21> */
[----:B------:R-:W-:Y:S01]  /*2660*/  HADD2.F32 R58, -RZ, R58.H0_H0 ;  /* 0x2000003aff3a7230 */ /* 0x000fe20000004100 */
[--C-:B------:R-:W-:Y:S02]  /*2670*/  SHF.R.U64 R52, R94, 0x10, R95.reuse ;  /* 0x000000105e347819 */ /* 0x100fe4000000125f */
[----:B------:R2:W-:Y:S01]  /*2680*/  STL [R1+0x84], R64 ;  /* 0x0000844001007387 */ /* 0x0005e20000100800 */
[----:B------:R-:W-:Y:S01]  /*2690*/  HADD2.F32 R57, -RZ, R57.H0_H0 ;  /* 0x20000039ff397230 */ /* 0x000fe20000004100 */
[----:B------:R-:W-:-:S02]  /*26a0*/  SHF.R.U32.HI R51, RZ, 0x10, R95 ;  /* 0x00000010ff337819 */ /* 0x000fc4000001165f */
[----:B------:R2:W-:Y:S01]  /*26b0*/  STL [R1+0x78], R63 ;  /* 0x0000783f01007387 */ /* 0x0005e20000100800 */
[----:B------:R-:W-:Y:S01]  /*26c0*/  HADD2.F32 R56, -RZ, R56.H0_H0 ;  /* 0x20000038ff387230 */ /* 0x000fe20000004100 */
[----:B------:R-:W-:Y:S02]  /*26d0*/  SHF.R.U32.HI R251, RZ, 0x10, R49 ;  /* 0x00000010fffb7819 */ /* 0x000fe40000011631 */
[----:B------:R2:W-:Y:S01]  /*26e0*/  STL [R1+0x6c], R62 ;  /* 0x00006c3e01007387 */ /* 0x0005e20000100800 */
[----:B------:R-:W-:Y:S01]  /*26f0*/  HADD2.F32 R55, -RZ, R55.H0_H0 ;  /* 0x20000037ff377230 */ /* 0x000fe20000004100 */
[----:B------:R-:W-:Y:S02]  /*2700*/  SHF.R.U64 R49, R92, 0x10, R93 ;  /* 0x000000105c317819 */ /* 0x000fe4000000125d */
[----:B------:R2:W-:Y:S01]  /*2710*/  STL [R1+0x5c], R61 ;  /* 0x00005c3d01007387 */ /* 0x0005e20000100800 */
[----:B------:R-:W-:-:S03]  /*2720*/  HADD2.F32 R54, -RZ, R54.H0_H0 ;  /* 0x20000036ff367230 */ /* 0x000fc60000004100 */
        /* <DEDUP_REMOVED lines=14> */
[----:B------:R2:W-:Y:S04]  /*2810*/  STL [R1+0x1c], R53 ;  /* 0x00001c3501007387 */ /* 0x0005e80000100800 */
[----:B------:R2:W-:Y:S04]  /*2820*/  STL [R1+0x28], R52 ;  /* 0x0000283401007387 */ /* 0x0005e80000100800 */
[----:B------:R2:W-:Y:S04]  /*2830*/  STL [R1+0x18], R51 ;  /* 0x0000183301007387 */ /* 0x0005e80000100800 */
[----:B------:R2:W-:Y:S04]  /*2840*/  STL [R1+0xc], R50 ;  /* 0x00000c3201007387 */ /* 0x0005e80000100800 */
[----:B------:R2:W-:Y:S04]  /*2850*/  STL [R1+0x8], R49 ;  /* 0x0000083101007387 */ /* 0x0005e80000100800 */
[----:B------:R2:W-:Y:S04]  /*2860*/  STL [R1+0xc0], R48 ;  /* 0x0000c03001007387 */ /* 0x0005e80000100800 */
[----:B------:R2:W-:Y:S01]  /*2870*/  STL [R1+0xb4], R0 ;  /* 0x0000b40001007387 */ /* 0x0005e20000100800 */
        /* <DEDUP_REMOVED lines=52> */
[----:B------:R-:W-:Y:S01]  /*2bc0*/  SHF.R.U32.HI R184, RZ, 0x10, R19 ;  /* 0x00000010ffb87819 */ /* 0x000fe20000011613 */
[----:B------:R-:W-:Y:S01]  /*2bd0*/  HADD2.F32 R199, -RZ, R194.H0_H0 ;  /* 0x200000c2ffc77230 */ /* 0x000fe20000004100 */
[----:B------:R-:W-:Y:S01]  /*2be0*/  BSSY B0, `(.L_x_43553) ;  /* 0x0002fef000007945 */ /* 0x000fe20003800000 */
[----:B------:R-:W-:Y:S01]  /*2bf0*/  HADD2.F32 R191, -RZ, R186.H0_H0 ;  /* 0x200000baffbf7230 */ /* 0x000fe20000004100 */
[----:B0-----:R-:W-:Y:S01]  /*2c00*/  MOV R16, R98 ;  /* 0x0000006200107202 */ /* 0x001fe20000000f00 */
[----:B------:R-:W-:Y:S01]  /*2c10*/  HADD2.F32 R249, -RZ, R244.H0_H0 ;  /* 0x200000f4fff97230 */ /* 0x000fe20000004100 */
[----:B-1----:R-:W-:Y:S01]  /*2c20*/  IMAD.MOV.U32 R17, RZ, RZ, R97 ;  /* 0x000000ffff117224 */ /* 0x002fe200078e0061 */
[----:B------:R-:W-:Y:S01]  /*2c30*/  HADD2.F32 R241, -RZ, R236.H0_H0 ;  /* 0x200000ecfff17230 */ /* 0x000fe20000004100 */
[----:B------:R-:W-:Y:S01]  /*2c40*/  LOP3.LUT R132, R132, 0x3, RZ, 0xc0, !PT ;  /* 0x0000000384847812 */ /* 0x000fe200078ec0ff */
[----:B------:R-:W-:Y:S01]  /*2c50*/  HADD2.F32 R233, -RZ, R228.H0_H0 ;  /* 0x200000e4ffe97230 */ /* 0x000fe20000004100 */
[----:B------:R-:W-:Y:S01]  /*2c60*/  IMAD.MOV.U32 R123, RZ, RZ, RZ ;  /* 0x000000ffff7b7224 */ /* 0x000fe200078e00ff */
        /* <DEDUP_REMOVED lines=8> */
[----:B------:R-:W-:Y:S01]  /*2cf0*/  IMAD R20, R87, -0x2daee0ad, RZ ;  /* 0xd2511f5357147824 */ /* 0x000fe200078e02ff */
[----:B------:R-:W-:Y:S02]  /*2d00*/  HADD2.F32 R194, -RZ, R21.H0_H0 ;  /* 0x20000015ffc27230 */ /* 0x000fe40000004100 */
[----:B------:R-:W-:Y:S01]  /*2d10*/  HADD2.F32 R190, -RZ, R18.H0_H0 ;  /* 0x20000012ffbe7230 */ /* 0x000fe20000004100 */
[----:B------:R-:W-:Y:S01]  /*2d20*/  IMAD R18, R96, -0x326172a9, RZ ;  /* 0xcd9e8d5760127824 */ /* 0x000fe200078e02ff */
        /* <DEDUP_REMOVED lines=114> */
[----:B--2---:R-:W-:Y:S02]  /*3450*/  HADD2.F32 R184, -RZ, R184.H0_H0 ;  /* 0x200000b8ffb87230 */ /* 0x004fe40000004100 */
.L_x_44597:
[----:B------:R-:W0:Y:S01]  /*3460*/  S2R R252, SR_TID.X ;  /* 0x0000000000fc7919 */ /* 0x000e220000002100 */
[----:B------:R-:W-:Y:S01]  /*3470*/  ISETP.NE.U32.AND P0, PT, RZ, c[0x0][0x178], PT ;  /* 0x00005e00ff007a0c */ /* 0x000fe20003f05070 */
[----:B------:R-:W-:-:S03]  /*3480*/  IMAD R48, R127, c[0x0][0x168], RZ ;  /* 0x00005a007f307a24 */ /* 0x000fc600078e02ff */
[----:B------:R-:W-:Y:S02]  /*3490*/  ISETP.NE.AND.EX P2, PT, RZ, c[0x0][0x17c], PT, P0 ;  /* 0x00005f00ff007a0c */ /* 0x000fe40003f45300 */
[----:B------:R-:W-:Y:S02]  /*34a0*/  SHF.R.S32.HI R49, RZ, 0x1f, R48 ;  /* 0x0000001fff317819 */ /* 0x000fe40000011430 */
[----:B------:R-:W-:Y:S02]  /*34b0*/  ISETP.NE.U32.AND P0, PT, RZ, c[0x0][0x180], PT ;  /* 0x00006000ff007a0c */ /* 0x000fe40003f05070 */
[----:B------:R-:W-:Y:S02]  /*34c0*/  LEA.HI R49, R49, R48, RZ, 0x2 ;  /* 0x0000003031317211 */ /* 0x000fe400078f10ff */
[----:B------:R-:W-:Y:S01]  /*34d0*/  ISETP.NE.AND.EX P0, PT, RZ, c[0x0][0x184], PT, P0 ;  /* 0x00006100ff007a0c */ /* 0x000fe20003f05300 */
[----:B------:R-:W-:Y:S01]  /*34e0*/  IMAD.MOV.U32 R160, RZ, RZ, 0x10 ;  /* 0x00000010ffa07424 */ /* 0x000fe200078e00ff */
[----:B------:R-:W-:Y:S01]  /*34f0*/  BSSY B1, `(.L_x_43554) ;  /* 0x0000018000017945 */ /* 0x000fe20003800000 */
[----:B------:R-:W-:-:S02]  /*3500*/  P2R R164, PR, RZ, 0x4 ;  /* 0x00000004ffa47803 */ /* 0x000fc40000000000 */
[----:B0-----:R-:W-:-:S04]  /*3510*/  LOP3.LUT R252, R252, 0x1f, RZ, 0xc0, !PT ;  /* 0x0000001ffcfc7812 */ /* 0x001fc800078ec0ff */
[----:B------:R-:W-:-:S04]  /*3520*/  LEA.HI.SX32 R131, R49, R252, 0x1e ;  /* 0x000000fc31837211 */ /* 0x000fc800078ff2ff */
[----:B------:R-:W-:-:S04]  /*3530*/  @P2 LEA R48, P1, R131, c[0x0][0x178], 0x4 ;  /* 0x00005e0083302a11 */ /* 0x000fc800078220ff */
[----:B------:R-:W-:-:S05]  /*3540*/  @P2 LEA.HI.X R49, R131, c[0x0][0x17c], RZ, 0x4, P1 ;  /* 0x00005f0083312a11 */ /* 0x000fca00008f24ff */
[----:B------:R0:W5:Y:S02]  /*3550*/  @P2 LDG.E.128 R112, [R48.64] ;  /* 0x0000000630702981 */ /* 0x000164000c1e1d00 */
[----:B0-----:R-:W-:-:S04]  /*3560*/  @P0 LEA R48, P1, R131, c[0x0][0x180], 0x4 ;  /* 0x0000600083300a11 */ /* 0x001fc800078220ff */
[----:B------:R-:W-:-:S05]  /*3570*/  @P0 LEA.HI.X R49, R131, c[0x0][0x184], RZ, 0x4, P1 ;  /* 0x0000610083310a11 */ /* 0x000fca00008f24ff */
[----:B------:R0:W5:Y:S02]  /*3580*/  @P0 LDG.E.128 R108, [R48.64] ;  /* 0x00000006306c0981 */ /* 0x000164000c1e1d00 */
[----:B0-----:R-:W-:-:S06]  /*3590*/  IMAD.WIDE.U32 R48, R131, R160, c[0x0][0x170] ;  /* 0x00005c0083307625 */ /* 0x001fcc00078e00a0 */
[----:B------:R-:W5:Y:S01]  /*35a0*/  LDG.E.128 R48, [R48.64] ;  /* 0x0000000630307981 */ /* 0x000f62000c1e1d00 */
[C---:B------:R-:W-:Y:S02]  /*35b0*/  ISETP.NE.AND P1, PT, R132.reuse, 0x1, PT ;  /* 0x000000018400780c */ /* 0x040fe40003f25270 */
        /* <DEDUP_REMOVED lines=10> */
.L_x_43555:
[----:B------:R-:W-:Y:S02]  /*3660*/  IMAD.MOV.U32 R56, RZ, RZ, R18 ;  /* 0x000000ffff387224 */ /* 0x000fe400078e0012 */
.L_x_43556:
[----:B------:R-:W-:Y:S05]  /*3670*/  BSYNC B1 ;  /* 0x0000000000017941 */ /* 0x000fea0003800000 */
.L_x_43554:
        /* <DEDUP_REMOVED lines=16> */
.L_x_43560:
[----:B------:R-:W-:Y:S05]  /*3780*/  BSYNC B2 ;  /* 0x0000000000027941 */ /* 0x000fea0003800000 */
.L_x_43559:
        /* <DEDUP_REMOVED lines=44> */
.L_x_43558:
[----:B------:R-:W-:Y:S05]  /*3a50*/  BSYNC B1 ;  /* 0x0000000000017941 */ /* 0x000fea0003800000 */
.L_x_43557:
[----:B------:R-:W0:Y:S01]  /*3a60*/  I2F.U32 R53, R56 ;  /* 0x0000003800357306 */ /* 0x000e220000201000 */
[----:B------:R-:W-:Y:S01]  /*3a70*/  ISETP.NE.U32.AND P2, PT, RZ, c[0x0][0x178], PT ;  /* 0x00005e00ff007a0c */ /* 0x000fe20003f45070 */
[----:B------:R-:W-:Y:S02]  /*3a80*/  IMAD.MOV.U32 R161, RZ, RZ, 0x2f800000 ;  /* 0x2f800000ffa17424 */ /* 0x000fe400078e00ff */
[----:B-----5:R-:W-:Y:S01]  /*3a90*/  FMUL.FTZ R48, R48, c[0x0][0x1e8] ;  /* 0x00007a0030307a20 */ /* 0x020fe20000410000 */
[----:B------:R-:W-:-:S04]  /*3aa0*/  ISETP.NE.AND.EX P6, PT, RZ, c[0x0][0x17c], PT, P2 ;  /* 0x00005f00ff007a0c */ /* 0x000fc80003fc5320 */
[----:B------:R-:W-:Y:S01]  /*3ab0*/  P2R R132, PR, RZ, 0x40 ;  /* 0x00000040ff847803 */ /* 0x000fe20000000000 */
        /* <DEDUP_REMOVED lines=9> */
.L_x_43561:
        /* <DEDUP_REMOVED lines=12> */
.L_x_43564:
[----:B------:R-:W-:Y:S02]  /*3c10*/  MOV R48, R18 ;  /* 0x0000001200307202 */ /* 0x000fe40000000f00 */
.L_x_43565:
[----:B------:R-:W-:Y:S05]  /*3c20*/  BSYNC B1 ;  /* 0x0000000000017941 */ /* 0x000fea0003800000 */
.L_x_43563:
        /* <DEDUP_REMOVED lines=16> */
.L_x_43569:
[----:B------:R-:W-:Y:S05]  /*3d30*/  BSYNC B2 ;  /* 0x0000000000027941 */ /* 0x000fea0003800000 */
.L_x_43568:
        /* <DEDUP_REMOVED lines=44> */
.L_x_43567:
[----:B------:R-:W-:Y:S05]  /*4000*/  BSYNC B1 ;  /* 0x0000000000017941 */ /* 0x000fea0003800000 */
.L_x_43566:
[----:B------:R-:W0:Y:S02]  /*4010*/  I2F.U32 R48, R48 ;  /* 0x0000003000307306 */ /* 0x000e240000201000 */
[----:B0-----:R-:W-:-:S05]  /*4020*/  FFMA.FTZ R48, R48, R161, 1.1641532182693481445e-10 ;  /* 0x2f00000030307423 */ /* 0x001fca00000100a1 */
[----:B------:R-:W-:Y:S01]  /*4030*/  FSETP.GTU.FTZ.AND P2, PT, R48, c[0x0][0x1e4], PT ;  /* 0x0000790030007a0b */ /* 0x000fe20003f5c000 */
[----:B------:R-:W-:-:S03]  /*4040*/  FMUL.FTZ R48, R112, c[0x0][0x1e8] ;  /* 0x00007a0070307a20 */ /* 0x000fc60000410000 */
[----:B------:R-:W-:Y:S02]  /*4050*/  SEL R124, RZ, 0x1, P2 ;  /* 0x00000001ff7c7807 */ /* 0x000fe40001000000 */
[----:B------:R-:W-:-:S05]  /*4060*/  FSEL R48, R48, RZ, !P2 ;  /* 0x000000ff30307208 */ /* 0x000fca0005000000 */
[----:B------:R-:W-:-:S04]  /*4070*/  FADD.FTZ R104, R104, R48 ;  /* 0x0000003068687221 */ /* 0x000fc80000010000 */
[----:B------:R-:W-:Y:S02]  /*4080*/  @P0 FADD.FTZ R104, R108, R104 ;  /* 0x000000686c680221 */ /* 0x000fe40000010000 */
.L_x_43562:
        /* <DEDUP_REMOVED lines=12> */
.L_x_43571:
[----:B------:R-:W-:Y:S02]  /*4150*/  MOV R48, R18 ;  /* 0x0000001200307202 */ /* 0x000fe40000000f00 */
.L_x_43572:
[----:B------:R-:W-:Y:S05]  /*4160*/  BSYNC B1 ;  /* 0x0000000000017941 */ /* 0x000fea0003800000 */
.L_x_43570:
        /* <DEDUP_REMOVED lines=16> */
.L_x_43576:
[----:B------:R-:W-:Y:S05]  /*4270*/  BSYNC B2 ;  /* 0x0000000000027941 */ /* 0x000fea0003800000 */
.L_x_43575:
        /* <DEDUP_REMOVED lines=44> */
.L_x_43574:
[----:B------:R-:W-:Y:S05]  /*4540*/  BSYNC B1 ;  /* 0x0000000000017941 */ /* 0x000fea0003800000 */
.L_x_43573:
        /* <DEDUP_REMOVED lines=11> */
.L_x_43577:
        /* <DEDUP_REMOVED lines=12> */
.L_x_43580:
[----:B------:R-:W-:Y:S02]  /*46c0*/  IMAD.MOV.U32 R54, RZ, RZ, R18 ;  /* 0x000000ffff367224 */ /* 0x000fe400078e0012 */
.L_x_43581:
[----:B------:R-:W-:Y:S05]  /*46d0*/  BSYNC B1 ;  /* 0x0000000000017941 */ /* 0x000fea0003800000 */
.L_x_43579:
        /* <DEDUP_REMOVED lines=16> */
.L_x_43585:
[----:B------:R-:W-:Y:S05]  /*47e0*/  BSYNC B2 ;  /* 0x0000000000027941 */ /* 0x000fea0003800000 */
.L_x_43584:
        /* <DEDUP_REMOVED lines=44> */
.L_x_43583:
[----:B------:R-:W-:Y:S05]  /*4ab0*/  BSYNC B1 ;  /* 0x0000000000017941 */ /* 0x000fea0003800000 */
.L_x_43582:
        /* <DEDUP_REMOVED lines=8> */
.L_x_43578:
        /* <DEDUP_REMOVED lines=12> */
.L_x_43587:
[----:B------:R-:W-:Y:S02]  /*4c00*/  IMAD.MOV.U32 R54, RZ, RZ, R18 ;  /* 0x000000ffff367224 */ /* 0x000fe400078e0012 */
.L_x_43588:
[----:B------:R-:W-:Y:S05]  /*4c10*/  BSYNC B1 ;  /* 0x0000000000017941 */ /* 0x000fea0003800000 */
.L_x_43586:
        /* <DEDUP_REMOVED lines=16> */
.L_x_43592:
[----:B------:R-:W-:Y:S05]  /*4d20*/  BSYNC B2 ;  /* 0x0000000000027941 */ /* 0x000fea0003800000 */
.L_x_43591:
        /* <DEDUP_REMOVED lines=44> */
.L_x_43590:
[----:B------:R-:W-:Y:S05]  /*4ff0*/  BSYNC B1 ;  /* 0x0000000000017941 */ /* 0x000fea0003800000 */
.L_x_43589:
        /* <DEDUP_REMOVED lines=11> */
.L_x_43593:
        /* <DEDUP_REMOVED lines=12> */
.L_x_43596:
[----:B------:R-:W-:Y:S02]  /*5170*/  IMAD.MOV.U32 R50, RZ, RZ, R18 ;  /* 0x000000ffff327224 */ /* 0x000fe400078e0012 */
.L_x_43597:
[----:B------:R-:W-:Y:S05]  /*5180*/  BSYNC B1 ;  /* 0x0000000000017941 */ /* 0x000fea0003800000 */
.L_x_43595:
        /* <DEDUP_REMOVED lines=16> */
.L_x_43601:
[----:B------:R-:W-:Y:S05]  /*5290*/  BSYNC B2 ;  /* 0x0000000000027941 */ /* 0x000fea0003800000 */
.L_x_43600:
        /* <DEDUP_REMOVED lines=44> */
.L_x_43599:
[----:B------:R-:W-:Y:S05]  /*5560*/  BSYNC B1 ;  /* 0x0000000000017941 */ /* 0x000fea0003800000 */
.L_x_43598:
        /* <DEDUP_REMOVED lines=8> */
.L_x_43594:
        /* <DEDUP_REMOVED lines=12> */
.L_x_43603:
[----:B------:R-:W-:Y:S02]  /*56b0*/  IMAD.MOV.U32 R50, RZ, RZ, R18 ;  /* 0x000000ffff327224 */ /* 0x000fe400078e0012 */
.L_x_43604:
[----:B------:R-:W-:Y:S05]  /*56c0*/  BSYNC B1 ;  /* 0x0000000000017941 */ /* 0x000fea0003800000 */
.L_x_43602:
        /* <DEDUP_REMOVED lines=16> */
.L_x_43608:
[----:B------:R-:W-:Y:S05]  /*57d0*/  BSYNC B2 ;  /* 0x0000000000027941 */ /* 0x000fea0003800000 */
.L_x_43607:
        /* <DEDUP_REMOVED lines=44> */
.L_x_43606:
[----:B------:R-:W-:Y:S05]  /*5aa0*/  BSYNC B1 ;  /* 0x0000000000017941 */ /* 0x000fea0003800000 */
.L_x_43605:
        /* <DEDUP_REMOVED lines=11> */
.L_x_43609:
        /* <DEDUP_REMOVED lines=12> */
.L_x_43612:
[----:B------:R-:W-:Y:S02]  /*5c20*/  IMAD.MOV.U32 R0, RZ, RZ, R18 ;  /* 0x000000ffff007224 */ /* 0x000fe400078e0012 */
.L_x_43613:
[----:B------:R-:W-:Y:S05]  /*5c30*/  BSYNC B1 ;  /* 0x0000000000017941 */ /* 0x000fea0003800000 */
.L_x_43611:
        /* <DEDUP_REMOVED lines=16> */
.L_x_43617:
[----:B------:R-:W-:Y:S05]  /*5d40*/  BSYNC B2 ;  /* 0x0000000000027941 */ /* 0x000fea0003800000 */
.L_x_43616:
        /* <DEDUP_REMOVED lines=44> */
.L_x_43615:
[----:B------:R-:W-:Y:S05]  /*6010*/  BSYNC B1 ;  /* 0x0000000000017941 */ /* 0x000fea0003800000 */
.L_x_43614:
        /* <DEDUP_REMOVED lines=8> */
.L_x_43610:
[C---:B------:R-:W-:Y:S01]  /*60a0*/  LEA R48, P5, R131.reuse, c[0x0][0x188], 0x4 ;  /* 0x0000620083307a11 */ /* 0x040fe200078a20ff */
[C---:B------:R-:W-:Y:S01]  /*60b0*/  IMAD.SHL.U32 R51, R131.reuse, 0x4, RZ ;  /* 0x0000000483337824 */ /* 0x040fe200078e00ff */
[----:B------:R-:W-:Y:S02]  /*60c0*/  SEL R50, RZ, 0x100, P2 ;  /* 0x00000100ff327807 */ /* 0x000fe40001000000 */
[----:B------:R-:W-:Y:S02]  /*60d0*/  LEA.HI.X R49, R131, c[0x0][0x18c], RZ, 0x4, P5 ;  /* 0x0000630083317a11 */ /* 0x000fe400028f24ff */
[----:B------:R-:W-:Y:S02]  /*60e0*/  SEL R53, RZ, 0x1, P1 ;  /* 0x00000001ff357807 */ /* 0x000fe40000800000 */
[----:B------:R-:W-:Y:S01]  /*60f0*/  ISETP.NE.AND P6, PT, R164, RZ, PT ;  /* 0x000000ffa400720c */ /* 0x000fe20003fc5270 */
[----:B------:R0:W-:Y:S02]  /*6100*/  STG.E.128 [R48.64], R104 ;  /* 0x0000006830007986 */ /* 0x0001e4000c101d06 */
[----:B0-----:R-:W-:-:S02]  /*6110*/  SEL R48, RZ, 0x1000000, P4 ;  /* 0x01000000ff307807 */ /* 0x001fc40002000000 */
[----:B------:R-:W-:-:S04]  /*6120*/  SEL R49, RZ, 0x10000, P3 ;  /* 0x00010000ff317807 */ /* 0x000fc80001800000 */
[----:B------:R-:W-:Y:S02]  /*6130*/  IADD3 R48, R50, R48, R49 ;  /* 0x0000003032307210 */ /* 0x000fe40007ffe031 */
[----:B------:R-:W-:-:S03]  /*6140*/  SHF.R.U32.HI R50, RZ, 0x1e, R131 ;  /* 0x0000001eff327819 */ /* 0x000fc60000011683 */
[----:B------:R-:W-:Y:S01]  /*6150*/  IMAD.IADD R53, R48, 0x1, R53 ;  /* 0x0000000130357824 */ /* 0x000fe200078e0235 */
[----:B------:R-:W-:-:S04]  /*6160*/  IADD3 R48, P1, R51, c[0x0][0x190], RZ ;  /* 0x0000640033307a10 */ /* 0x000fc80007f3e0ff */
[----:B------:R-:W-:-:S05]  /*6170*/  IADD3.X R49, R50, c[0x0][0x194], RZ, P1, !PT ;  /* 0x0000650032317a10 */ /* 0x000fca0000ffe4ff */
[----:B------:R0:W-:Y:S01]  /*6180*/  STG.E [R48.64], R53 ;  /* 0x0000003530007986 */ /* 0x0001e2000c101906 */
[----:B------:R-:W-:Y:S05]  /*6190*/  @!P6 BRA `(.L_x_43618) ;  /* 0x000000b00000e947 */ /* 0x000fea0003800000 */
[----:B0-----:R-:W-:Y:S02]  /*61a0*/  SHF.L.U32 R48, R126, 0x10, RZ ;  /* 0x000000107e307819 */ /* 0x001fe400000006ff */
[----:B------:R-:W-:Y:S02]  /*61b0*/  LOP3.LUT R49, R0, 0xffff, RZ, 0xc0, !PT ;  /* 0x0000ffff00317812 */ /* 0x000fe400078ec0ff */
[----:B------:R-:W-:-:S05]  /*61c0*/  LOP3.LUT R48, R48, 0xff0000, RZ, 0xc0, !PT ;  /* 0x00ff000030307812 */ /* 0x000fca00078ec0ff */
[----:B------:R-:W-:Y:S01]  /*61d0*/  IMAD R49, R49, 0x1000000, R48 ;  /* 0x0100000031317824 */ /* 0x000fe200078e0230 */
[----:B------:R-:W-:-:S05]  /*61e0*/  LOP3.LUT R48, R125, 0xff, RZ, 0xc0, !PT ;  /* 0x000000ff7d307812 */ /* 0x000fca00078ec0ff */
[----:B------:R-:W-:Y:S01]  /*61f0*/  IMAD R49, R48, 0x100, R49 ;  /* 0x0000010030317824 */ /* 0x000fe200078e0231 */
[----:B------:R-:W-:Y:S02]  /*6200*/  IADD3 R48, P1, R51, c[0x0][0x198], RZ ;  /* 0x0000660033307a10 */ /* 0x000fe40007f3e0ff */
[----:B------:R-:W-:-:S05]  /*6210*/  LOP3.LUT R51, R124, 0xff, RZ, 0xc0, !PT ;  /* 0x000000ff7c337812 */ /* 0x000fca00078ec0ff */
[----:B------:R-:W-:Y:S01]  /*6220*/  IMAD.IADD R51, R49, 0x1, R51 ;  /* 0x0000000131337824 */ /* 0x000fe200078e0233 */
[----:B------:R-:W-:-:S05]  /*6230*/  IADD3.X R49, R50, c[0x0][0x19c], RZ, P1, !PT ;  /* 0x0000670032317a10 */ /* 0x000fca0000ffe4ff */
[----:B------:R0:W-:Y:S02]  /*6240*/  STG.E [R48.64], R51 ;  /* 0x0000003330007986 */ /* 0x0001e4000c101906 */
.L_x_43618:
        /* <DEDUP_REMOVED lines=19> */
.L_x_43620:
[----:B------:R-:W-:Y:S02]  /*6380*/  IMAD.MOV.U32 R56, RZ, RZ, R18 ;  /* 0x000000ffff387224 */ /* 0x000fe400078e0012 */
.L_x_43621:
[----:B------:R-:W-:Y:S05]  /*6390*/  BSYNC B1 ;  /* 0x0000000000017941 */ /* 0x000fea0003800000 */
.L_x_43619:
        /* <DEDUP_REMOVED lines=16> */
.L_x_43625:
[----:B------:R-:W-:Y:S05]  /*64a0*/  BSYNC B2 ;  /* 0x0000000000027941 */ /* 0x000fea0003800000 */
.L_x_43624:
        /* <DEDUP_REMOVED lines=44> */
.L_x_43623:
[----:B------:R-:W-:Y:S05]  /*6770*/  BSYNC B1 ;  /* 0x0000000000017941 */ /* 0x000fea0003800000 */
.L_x_43622:
[----:B------:R-:W0:Y:S01]  /*6780*/  I2F.U32 R52, R56 ;  /* 0x0000003800347306 */ /* 0x000e220000201000 */
[----:B------:R-:W-:Y:S01]  /*6790*/  ISETP.NE.AND P6, PT, R132, RZ, PT ;  /* 0x000000ff8400720c */ /* 0x000fe20003fc5270 */
[----:B-----5:R-:W-:Y:S02]  /*67a0*/  FMUL.FTZ R48, R48, c[0x0][0x1e8] ;  /* 0x00007a0030307a20 */ /* 0x020fe40000410000 */
        /* <DEDUP_REMOVED lines=9> */
.L_x_43626:
        /* <DEDUP_REMOVED lines=12> */
.L_x_43629:
[----:B------:R-:W-:Y:S02]  /*6900*/  IMAD.MOV.U32 R48, RZ, RZ, R18 ;  /* 0x000000ffff307224 */ /* 0x000fe400078e0012 */
.L_x_43630:
[----:B------:R-:W-:Y:S05]  /*6910*/  BSYNC B1 ;  /* 0x0000000000017941 */ /* 0x000fea0003800000 */
.L_x_43628:
        /* <DEDUP_REMOVED lines=16> */
.L_x_43634:
[----:B------:R-:W-:Y:S05]  /*6a20*/  BSYNC B2 ;  /* 0x0000000000027941 */ /* 0x000fea0003800000 */
.L_x_43633:
        /* <DEDUP_REMOVED lines=44> */
.L_x_43632:
[----:B------:R-:W-:Y:S05]  /*6cf0*/  BSYNC B1 ;  /* 0x0000000000017941 */ /* 0x000fea0003800000 */
.L_x_43631:
        /* <DEDUP_REMOVED lines=8> */
.L_x_43627:
        /* <DEDUP_REMOVED lines=12> */
.L_x_43636:
[----:B------:R-:W-:Y:S02]  /*6e40*/  IMAD.MOV.U32 R48, RZ, RZ, R18 ;  /* 0x000000ffff307224 */ /* 0x000fe400078e0012 */
.L_x_43637:
[----:B------:R-:W-:Y:S05]  /*6e50*/  BSYNC B1 ;  /* 0x0000000000017941 */ /* 0x000fea0003800000 */
.L_x_43635:
        /* <DEDUP_REMOVED lines=16> */
.L_x_43641:
[----:B------:R-:W-:Y:S05]  /*6f60*/  BSYNC B2 ;  /* 0x0000000000027941 */ /* 0x000fea0003800000 */
.L_x_43640:
        /* <DEDUP_REMOVED lines=44> */
.L_x_43639:
[----:B------:R-:W-:Y:S05]  /*7230*/  BSYNC B1 ;  /* 0x0000000000017941 */ /* 0x000fea0003800000 */
.L_x_43638:
        /* <DEDUP_REMOVED lines=11> */
.L_x_43642:
        /* <DEDUP_REMOVED lines=12> */
.L_x_43645:
[----:B------:R-:W-:Y:S02]  /*73b0*/  IMAD.MOV.U32 R54, RZ, RZ, R18 ;  /* 0x000000ffff367224 */ /* 0x000fe400078e0012 */
.L_x_43646:
[----:B------:R-:W-:Y:S05]  /*73c0*/  BSYNC B1 ;  /* 0x0000000000017941 */ /* 0x000fea0003800000 */
.L_x_43644:
        /* <DEDUP_REMOVED lines=16> */
.L_x_43650:
[----:B------:R-:W-:Y:S05]  /*74d0*/  BSYNC B2 ;  /* 0x0000000000027941 */ /* 0x000fea0003800000 */
.L_x_43649:
        /* <DEDUP_REMOVED lines=44> */
.L_x_43648:
[----:B------:R-:W-:Y:S05]  /*77a0*/  BSYNC B1 ;  /* 0x0000000000017941 */ /* 0x000fea0003800000 */
.L_x_43647:
        /* <DEDUP_REMOVED lines=8> */
.L_x_43643:
        /* <DEDUP_REMOVED lines=12> */
.L_x_43652:
[----:B------:R-:W-:Y:S02]  /*78f0*/  IMAD.MOV.U32 R54, RZ, RZ, R18 ;  /* 0x000000ffff367224 */ /* 0x000fe400078e0012 */
.L_x_43653:
[----:B------:R-:W-:Y:S05]  /*7900*/  BSYNC B1 ;  /* 0x0000000000017941 */ /* 0x000fea0003800000 */
.L_x_43651:
        /* <DEDUP_REMOVED lines=16> */
.L_x_43657:
[----:B------:R-:W-:Y:S05]  /*7a10*/  BSYNC B2 ;  /* 0x0000000000027941 */ /* 0x000fea0003800000 */
.L_x_43656:
        /* <DEDUP_REMOVED lines=44> */
.L_x_43655:
[----:B------:R-:W-:Y:S05]  /*7ce0*/  BSYNC B1 ;  /* 0x0000000000017941 */ /* 0x000fea0003800000 */
.L_x_43654:
        /* <DEDUP_REMOVED lines=11> */
.L_x_43658:
        /* <DEDUP_REMOVED lines=12> */
.L_x_43661:
[----:B------:R-:W-:Y:S02]  /*7e60*/  IMAD.MOV.U32 R50, RZ, RZ, R18 ;  /* 0x000000ffff327224 */ /* 0x000fe400078e0012 */
.L_x_43662:
[----:B------:R-:W-:Y:S05]  /*7e70*/  BSYNC B1 ;  /* 0x0000000000017941 */ /* 0x000fea0003800000 */
.L_x_43660:
        /* <DEDUP_REMOVED lines=16> */
.L_x_43666:
[----:B------:R-:W-:Y:S05]  /*7f80*/  BSYNC B2 ;  /* 0x0000000000027941 */ /* 0x000fea0003800000 */
.L_x_43665:
        /* <DEDUP_REMOVED lines=44> */
.L_x_43664:
[----:B------:R-:W-:Y:S05]  /*8250*/  BSYNC B1 ;  /* 0x0000000000017941 */ /* 0x000fea0003800000 */
.L_x_43663:
        /* <DEDUP_REMOVED lines=8> */
.L_x_43659:
        /* <DEDUP_REMOVED lines=12> */
.L_x_43668:
[----:B------:R-:W-:Y:S02]  /*83a0*/  IMAD.MOV.U32 R50, RZ, RZ, R18 ;  /* 0x000000ffff327224 */ /* 0x000fe400078e0012 */
.L_x_43669:
[----:B------:R-:W-:Y:S05]  /*83b0*/  BSYNC B1 ;  /* 0x0000000000017941 */ /* 0x000fea0003800000 */
.L_x_43667:
        /* <DEDUP_REMOVED lines=16> */
.L_x_43673:
[----:B------:R-:W-:Y:S05]  /*84c0*/  BSYNC B2 ;  /* 0x0000000000027941 */ /* 0x000fea0003800000 */
.L_x_43672:
        /* <DEDUP_REMOVED lines=44> */
.L_x_43671:
[----:B------:R-:W-:Y:S05]  /*8790*/  BSYNC B1 ;  /* 0x0000000000017941 */ /* 0x000fea0003800000 */
.L_x_43670:
        /* <DEDUP_REMOVED lines=11> */
.L_x_43674:
        /* <DEDUP_REMOVED lines=12> */
.L_x_43677:
[----:B------:R-:W-:Y:S02]  /*8910*/  MOV R0, R18 ;  /* 0x0000001200007202 */ /* 0x000fe40000000f00 */
.L_x_43678:
[----:B------:R-:W-:Y:S05]  /*8920*/  BSYNC B1 ;  /* 0x0000000000017941 */ /* 0x000fea0003800000 */
.L_x_43676:
        /* <DEDUP_REMOVED lines=16> */
.L_x_43682:
[----:B------:R-:W-:Y:S05]  /*8a30*/  BSYNC B2 ;  /* 0x0000000000027941 */ /* 0x000fea0003800000 */
.L_x_43681:
        /* <DEDUP_REMOVED lines=44> */
.L_x_43680:
[----:B------:R-:W-:Y:S05]  /*8d00*/  BSYNC B1 ;  /* 0x0000000000017941 */ /* 0x000fea0003800000 */
.L_x_43679:
        /* <DEDUP_REMOVED lines=8> */
.L_x_43675:
[----:B------:R-:W-:Y:S01]  /*8d90*/  IMAD.WIDE.U32 R48, R159, R160, c[0x0][0x188] ;  /* 0x000062009f307625 */ /* 0x000fe200078e00a0 */
[----:B------:R-:W-:Y:S02]  /*8da0*/  SEL R50, RZ, 0x100, P2 ;  /* 0x00000100ff327807 */ /* 0x000fe40001000000 */
[----:B------:R-:W-:Y:S01]  /*8db0*/  ISETP.NE.AND P5, PT, R164, RZ, PT ;  /* 0x000000ffa400720c */ /* 0x000fe20003fa5270 */
[----:B------:R-:W-:Y:S01]  /*8dc0*/  IMAD.MOV.U32 R207, RZ, RZ, 0x4 ;  /* 0x00000004ffcf7424 */ /* 0x000fe200078e00ff */
[----:B------:R0:W-:Y:S01]  /*8dd0*/  STG.E.128 [R48.64], R100 ;  /* 0x0000006430007986 */ /* 0x0001e2000c101d06 */
[----:B------:R-:W-:Y:S02]  /*8de0*/  IADD3 R158, R131, 0x40, RZ ;  /* 0x00000040839e7810 */ /* 0x000fe40007ffe0ff */
[----:B0-----:R-:W-:Y:S02]  /*8df0*/  SEL R48, RZ, 0x1000000, P4 ;  /* 0x01000000ff307807 */ /* 0x001fe40002000000 */
[----:B------:R-:W-:-:S04]  /*8e00*/  SEL R49, RZ, 0x10000, P3 ;  /* 0x00010000ff317807 */ /* 0x000fc80001800000 */
[----:B------:R-:W-:Y:S02]  /*8e10*/  IADD3 R50, R50, R48, R49 ;  /* 0x0000003032327210 */ /* 0x000fe40007ffe031 */
[----:B------:R-:W-:-:S05]  /*8e20*/  SEL R48, RZ, 0x1, P1 ;  /* 0x00000001ff307807 */ /* 0x000fca0000800000 */
[----:B------:R-:W-:Y:S02]  /*8e30*/  IMAD.IADD R50, R50, 0x1, R48 ;  /* 0x0000000132327824 */ /* 0x000fe400078e0230 */
[----:B------:R-:W-:-:S05]  /*8e40*/  IMAD.WIDE.U32 R48, R159, R207, c[0x0][0x190] ;  /* 0x000064009f307625 */ /* 0x000fca00078e00cf */
[----:B------:R0:W-:Y:S02]  /*8e50*/  STG.E [R48.64], R50 ;  /* 0x0000003230007986 */ /* 0x0001e4000c101906 */
[----:B0-----:R-:W-:Y:S01]  /*8e60*/  @P5 IMAD.WIDE.U32 R48, R158, R160, c[0x0][0x178] ;  /* 0x00005e009e305625 */ /* 0x001fe200078e00a0 */
[----:B------:R-:W-:Y:S05]  /*8e70*/  @!P5 BRA `(.L_x_43683) ;  /* 0x000000a00000d947 */ /* 0x000fea0003800000 */
[----:B------:R-:W-:Y:S01]  /*8e80*/  IMAD.U32 R50, R126, 0x10000, RZ ;  /* 0x000100007e327824 */ /* 0x000fe200078e00ff */
[----:B------:R-:W-:Y:S02]  /*8e90*/  LOP3.LUT R51, R0, 0xffff, RZ, 0xc0, !PT ;  /* 0x0000ffff00337812 */ /* 0x000fe400078ec0ff */
[----:B------:R-:W-:Y:S02]  /*8ea0*/  LOP3.LUT R53, R124, 0xff, RZ, 0xc0, !PT ;  /* 0x000000ff7c357812 */ /* 0x000fe400078ec0ff */
[----:B------:R-:W-:-:S04]  /*8eb0*/  LOP3.LUT R50, R50, 0xff0000, RZ, 0xc0, !PT ;  /* 0x00ff000032327812 */ /* 0x000fc800078ec0ff */
[----:B------:R-:W-:Y:S02]  /*8ec0*/  LEA R50, R51, R50, 0x18 ;  /* 0x0000003233327211 */ /* 0x000fe400078ec0ff */
[----:B------:R-:W-:-:S05]  /*8ed0*/  LOP3.LUT R51, R125, 0xff, RZ, 0xc0, !PT ;  /* 0x000000ff7d337812 */ /* 0x000fca00078ec0ff */
[----:B------:R-:W-:-:S04]  /*8ee0*/  IMAD R50, R51, 0x100, R50 ;  /* 0x0000010033327824 */ /* 0x000fc800078e0232 */
[----:B------:R-:W-:Y:S02]  /*8ef0*/  IMAD.IADD R53, R50, 0x1, R53 ;  /* 0x0000000132357824 */ /* 0x000fe400078e0235 */
[----:B------:R-:W-:-:S05]  /*8f00*/  IMAD.WIDE.U32 R50, R159, R207, c[0x0][0x198] ;  /* 0x000066009f327625 */ /* 0x000fca00078e00cf */
[----:B------:R0:W-:Y:S02]  /*8f10*/  STG.E [R50.64], R53 ;  /* 0x0000003532007986 */ /* 0x0001e4000c101906 */
.L_x_43683:
[----:B------:R1:W5:Y:S02]  /*8f20*/  @P5 LDG.E.128 R112, [R48.64] ;  /* 0x0000000630705981 */ /* 0x000364000c1e1d00 */
[----:B-1----:R-:W-:-:S05]  /*8f30*/  @P0 IMAD.WIDE.U32 R48, R158, R160, c[0x0][0x180] ;  /* 0x000060009e300625 */ /* 0x002fca00078e00a0 */
[----:B------:R1:W5:Y:S02]  /*8f40*/  @P0 LDG.E.128 R108, [R48.64] ;  /* 0x00000006306c0981 */ /* 0x000364000c1e1d00 */
[----:B-1----:R-:W-:-:S06]  /*8f50*/  IMAD.WIDE.U32 R48, R158, R160, c[0x0][0x170] ;  /* 0x00005c009e307625 */ /* 0x002fcc00078e00a0 */
[----:B0-----:R-:W5:Y:S01]  /*8f60*/  LDG.E.128 R48, [R48.64] ;  /* 0x0000000630307981 */ /* 0x001f62000c1e1d00 */
        /* <DEDUP_REMOVED lines=12> */
.L_x_43685:
[----:B------:R-:W-:Y:S02]  /*9030*/  IMAD.MOV.U32 R56, RZ, RZ, R18 ;  /* 0x000000ffff387224 */ /* 0x000fe400078e0012 */
.L_x_43686:
[----:B------:R-:W-:Y:S05]  /*9040*/  BSYNC B1 ;  /* 0x0000000000017941 */ /* 0x000fea0003800000 */
.L_x_43684:
        /* <DEDUP_REMOVED lines=16> */
.L_x_43690:
[----:B------:R-:W-:Y:S05]  /*9150*/  BSYNC B2 ;  /* 0x0000000000027941 */ /* 0x000fea0003800000 */
.L_x_43689:
        /* <DEDUP_REMOVED lines=44> */
.L_x_43688:
[----:B------:R-:W-:Y:S05]  /*9420*/  BSYNC B1 ;  /* 0x0000000000017941 */ /* 0x000fea0003800000 */
.L_x_43687:
        /* <DEDUP_REMOVED lines=12> */
.L_x_43691:
        /* <DEDUP_REMOVED lines=12> */
.L_x_43694:
[----:B------:R-:W-:Y:S02]  /*95b0*/  IMAD.MOV.U32 R48, RZ, RZ, R18 ;  /* 0x000000ffff307224 */ /* 0x000fe400078e0012 */
.L_x_43695:
[----:B------:R-:W-:Y:S05]  /*95c0*/  BSYNC B1 ;  /* 0x0000000000017941 */ /* 0x000fea0003800000 */
.L_x_43693:
        /* <DEDUP_REMOVED lines=16> */
.L_x_43699:
[----:B------:R-:W-:Y:S05]  /*96d0*/  BSYNC B2 ;  /* 0x0000000000027941 */ /* 0x000fea0003800000 */
.L_x_43698:
        /* <DEDUP_REMOVED lines=44> */
.L_x_43697:
[----:B------:R-:W-:Y:S05]  /*99a0*/  BSYNC B1 ;  /* 0x0000000000017941 */ /* 0x000fea0003800000 */
.L_x_43696:
        /* <DEDUP_REMOVED lines=8> */
.L_x_43692:
        /* <DEDUP_REMOVED lines=12> */
.L_x_43701:
[----:B------:R-:W-:Y:S02]  /*9af0*/  IMAD.MOV.U32 R48, RZ, RZ, R18 ;  /* 0x000000ffff307224 */ /* 0x000fe400078e0012 */
.L_x_43702:
[----:B------:R-:W-:Y:S05]  /*9b00*/  BSYNC B1 ;  /* 0x0000000000017941 */ /* 0x000fea0003800000 */
.L_x_43700:
        /* <DEDUP_REMOVED lines=16> */
.L_x_43706:
[----:B------:R-:W-:Y:S05]  /*9c10*/  BSYNC B2 ;  /* 0x0000000000027941 */ /* 0x000fea0003800000 */
.L_x_43705:
        /* <DEDUP_REMOVED lines=44> */
.L_x_43704:
[----:B------:R-:W-:Y:S05]  /*9ee0*/  BSYNC B1 ;  /* 0x0000000000017941 */ /* 0x000fea0003800000 */
.L_x_43703:
        /* <DEDUP_REMOVED lines=11> */
.L_x_43707:
        /* <DEDUP_REMOVED lines=12> */
.L_x_43710:
[----:B------:R-:W-:Y:S02]  /*a060*/  MOV R54, R18 ;  /* 0x0000001200367202 */ /* 0x000fe40000000f00 */
.L_x_43711:
[----:B------:R-:W-:Y:S05]  /*a070*/  BSYNC B1 ;  /* 0x0000000000017941 */ /* 0x000fea0003800000 */
.L_x_43709:
        /* <DEDUP_REMOVED lines=16> */
.L_x_43715:
[----:B------:R-:W-:Y:S05]  /*a180*/  BSYNC B2 ;  /* 0x0000000000027941 */ /* 0x000fea0003800000 */
.L_x_43714:
        /* <DEDUP_REMOVED lines=44> */
.L_x_43713:
[----:B------:R-:W-:Y:S05]  /*a450*/  BSYNC B1 ;  /* 0x0000000000017941 */ /* 0x000fea0003800000 */
.L_x_43712:
        /* <DEDUP_REMOVED lines=8> */
.L_x_43708:
        /* <DEDUP_REMOVED lines=12> */
.L_x_43717:
[----:B------:R-:W-:Y:S02]  /*a5a0*/  MOV R54, R18 ;  /* 0x0000001200367202 */ /* 0x000fe40000000f00 */
.L_x_43718:
[----:B------:R-:W-:Y:S05]  /*a5b0*/  BSYNC B1 ;  /* 0x0000000000017941 */ /* 0x000fea0003800000 */
.L_x_43716:
        /* <DEDUP_REMOVED lines=16> */
.L_x_43722:
[----:B------:R-:W-:Y:S05]  /*a6c0*/  BSYNC B2 ;  /* 0x0000000000027941 */ /* 0x000fea0003800000 */
.L_x_43721:
        /* <DEDUP_REMOVED lines=44> */
.L_x_43720:
[----:B------:R-:W-:Y:S05]  /*a990*/  BSYNC B1 ;  /* 0x0000000000017941 */ /* 0x000fea0003800000 */
.L_x_43719:
        /* <DEDUP_REMOVED lines=11> */
.L_x_43723:
        /* <DEDUP_REMOVED lines=12> */
.L_x_43726:
[----:B------:R-:W-:Y:S02]  /*ab10*/  IMAD.MOV.U32 R50, RZ, RZ, R18 ;  /* 0x000000ffff327224 */ /* 0x000fe400078e0012 */
.L_x_43727:
[----:B------:R-:W-:Y:S05]  /*ab20*/  BSYNC B1 ;  /* 0x0000000000017941 */ /* 0x000fea0003800000 */
.L_x_43725:
        /* <DEDUP_REMOVED lines=16> */
.L_x_43731:
[----:B------:R-:W-:Y:S05]  /*ac30*/  BSYNC B2 ;  /* 0x0000000000027941 */ /* 0x000fea0003800000 */
.L_x_43730:
        /* <DEDUP_REMOVED lines=44> */
.L_x_43729:
[----:B------:R-:W-:Y:S05]  /*af00*/  BSYNC B1 ;  /* 0x0000000000017941 */ /* 0x000fea0003800000 */
.L_x_43728:
        /* <DEDUP_REMOVED lines=8> */
.L_x_43724:
        /* <DEDUP_REMOVED lines=12> */
.L_x_43733:
[----:B------:R-:W-:Y:S02]  /*b050*/  IMAD.MOV.U32 R50, RZ, RZ, R18 ;  /* 0x000000ffff327224 */ /* 0x000fe400078e0012 */
.L_x_43734:
[----:B------:R-:W-:Y:S05]  /*b060*/  BSYNC B1 ;  /* 0x0000000000017941 */ /* 0x000fea0003800000 */
.L_x_43732:
        /* <DEDUP_REMOVED lines=16> */
.L_x_43738:
[----:B------:R-:W-:Y:S05]  /*b170*/  BSYNC B2 ;  /* 0x0000000000027941 */ /* 0x000fea0003800000 */
.L_x_43737:
        /* <DEDUP_REMOVED lines=44> */
.L_x_43736:
[----:B------:R-:W-:Y:S05]  /*b440*/  BSYNC B1 ;  /* 0x0000000000017941 */ /* 0x000fea0003800000 */
.L_x_43735:
        /* <DEDUP_REMOVED lines=11> */
.L_x_43739:
        /* <DEDUP_REMOVED lines=12> */
.L_x_43742:
[----:B------:R-:W-:Y:S02]  /*b5c0*/  IMAD.MOV.U32 R0, RZ, RZ, R18 ;  /* 0x000000ffff007224 */ /* 0x000fe400078e0012 */
.L_x_43743:
[----:B------:R-:W-:Y:S05]  /*b5d0*/  BSYNC B1 ;  /* 0x0000000000017941 */ /* 0x000fea0003800000 */
.L_x_43741:
        /* <DEDUP_REMOVED lines=16> */
.L_x_43747:
[----:B------:R-:W-:Y:S05]  /*b6e0*/  BSYNC B2 ;  /* 0x0000000000027941 */ /* 0x000fea0003800000 */
.L_x_43746:
        /* <DEDUP_REMOVED lines=44> */
.L_x_43745:
[----:B------:R-:W-:Y:S05]  /*b9b0*/  BSYNC B1 ;  /* 0x0000000000017941 */ /* 0x000fea0003800000 */
.L_x_43744:
        /* <DEDUP_REMOVED lines=8> */
.L_x_43740:
[----:B------:R-:W-:Y:S01]  /*ba40*/  IMAD.WIDE.U32 R48, R158, R160, c[0x0][0x188] ;  /* 0x000062009e307625 */ /* 0x000fe200078e00a0 */
[----:B------:R-:W-:Y:S02]  /*ba50*/  SEL R50, RZ, 0x100, P2 ;  /* 0x00000100ff327807 */ /* 0x000fe40001000000 */
[----:B------:R-:W-:Y:S02]  /*ba60*/  ISETP.NE.AND P5, PT, R164, RZ, PT ;  /* 0x000000ffa400720c */ /* 0x000fe40003fa5270 */
        /* <DEDUP_REMOVED lines=14> */
[----:B------:R-:W-:-:S05]  /*bb50*/  LOP3.LUT R50, R50, 0xff0000, RZ, 0xc0, !PT ;  /* 0x00ff000032327812 */ /* 0x000fca00078ec0ff */
[----:B------:R-:W-:Y:S01]  /*bb60*/  IMAD R50, R51, 0x1000000, R50 ;  /* 0x0100000033327824 */ /* 0x000fe200078e0232 */
[----:B------:R-:W-:-:S05]  /*bb70*/  LOP3.LUT R51, R125, 0xff, RZ, 0xc0, !PT ;  /* 0x000000ff7d337812 */ /* 0x000fca00078ec0ff */
[----:B------:R-:W-:-:S05]  /*bb80*/  IMAD R50, R51, 0x100, R50 ;  /* 0x0000010033327824 */ /* 0x000fca00078e0232 */
[----:B------:R-:W-:Y:S01]  /*bb90*/  IADD3 R53, R50, R53, RZ ;  /* 0x0000003532357210 */ /* 0x000fe20007ffe0ff */
[----:B------:R-:W-:-:S05]  /*bba0*/  IMAD.WIDE.U32 R50, R158, R207, c[0x0][0x198] ;  /* 0x000066009e327625 */ /* 0x000fca00078e00cf */
[----:B------:R0:W-:Y:S02]  /*bbb0*/  STG.E [R50.64], R53 ;  /* 0x0000003532007986 */ /* 0x0001e4000c101906 */
.L_x_43748:
        /* <DEDUP_REMOVED lines=17> */
.L_x_43750:
[----:B------:R-:W-:Y:S02]  /*bcd0*/  IMAD.MOV.U32 R56, RZ, RZ, R18 ;  /* 0x000000ffff387224 */ /* 0x000fe400078e0012 */
.L_x_43751:
[----:B------:R-:W-:Y:S05]  /*bce0*/  BSYNC B1 ;  /* 0x0000000000017941 */ /* 0x000fea0003800000 */
.L_x_43749:
        /* <DEDUP_REMOVED lines=16> */
.L_x_43755:
[----:B------:R-:W-:Y:S05]  /*bdf0*/  BSYNC B2 ;  /* 0x0000000000027941 */ /* 0x000fea0003800000 */
.L_x_43754:
        /* <DEDUP_REMOVED lines=44> */
.L_x_43753:
[----:B------:R-:W-:Y:S05]  /*c0c0*/  BSYNC B1 ;  /* 0x0000000000017941 */ /* 0x000fea0003800000 */
.L_x_43752:
        /* <DEDUP_REMOVED lines=12> */
.L_x_43756:
        /* <DEDUP_REMOVED lines=12> */
.L_x_43759:
[----:B------:R-:W-:Y:S02]  /*c250*/  IMAD.MOV.U32 R48, RZ, RZ, R18 ;  /* 0x000000ffff307224 */ /* 0x000fe400078e0012 */
.L_x_43760:
[----:B------:R-:W-:Y:S05]  /*c260*/  BSYNC B1 ;  /* 0x0000000000017941 */ /* 0x000fea0003800000 */
.L_x_43758:
        /* <DEDUP_REMOVED lines=16> */
.L_x_43764:
[----:B------:R-:W-:Y:S05]  /*c370*/  BSYNC B2 ;  /* 0x0000000000027941 */ /* 0x000fea0003800000 */
.L_x_43763:
        /* <DEDUP_REMOVED lines=39> */
[----:B------:R-:W-:Y:S01]  /*c5f0*/  IMAD.MOV.U32 R54, RZ, RZ, RZ ;  /* 0x000000ffff367224 */ /* 0x000fe200078e00ff */
[----:B------:R-:W-:Y:S01]  /*c600*/  MOV R20, R52 ;  /* 0x0000003400147202 */ /* 0x000fe20000000f00 */
[----:B------:R-:W-:-:S04]  /*c610*/  IMAD.WIDE.U32 R52, R18, -0x326172a9, RZ ;  /* 0xcd9e8d5712347825 */ /* 0x000fc800078e00ff */
[----:B------:R-:W-:Y:S01]  /*c620*/  IMAD.MOV.U32 R18, RZ, RZ, R52 ;  /* 0x000000ffff127224 */ /* 0x000fe200078e0034 */
[----:B------:R-:W-:Y:S02]  /*c630*/  LOP3.LUT R2, R53, UR25, R2, 0x96, !PT ;  /* 0x0000001935027c12 */ /* 0x000fe4000f8e9602 */
.L_x_43762:
[----:B------:R-:W-:Y:S05]  /*c640*/  BSYNC B1 ;  /* 0x0000000000017941 */ /* 0x000fea0003800000 */
.L_x_43761:
        /* <DEDUP_REMOVED lines=8> */
.L_x_43757:
        /* <DEDUP_REMOVED lines=12> */
.L_x_43766:
[----:B------:R-:W-:Y:S02]  /*c790*/  IMAD.MOV.U32 R48, RZ, RZ, R18 ;  /* 0x000000ffff307224 */ /* 0x000fe400078e0012 */
.L_x_43767:
[----:B------:R-:W-:Y:S05]  /*c7a0*/  BSYNC B1 ;  /* 0x0000000000017941 */ /* 0x000fea0003800000 */
.L_x_43765:
        /* <DEDUP_REMOVED lines=16> */
.L_x_43771:
[----:B------:R-:W-:Y:S05]  /*c8b0*/  BSYNC B2 ;  /* 0x0000000000027941 */ /* 0x000fea0003800000 */
.L_x_43770:
        /* <DEDUP_REMOVED lines=44> */
.L_x_43769:
[----:B------:R-:W-:Y:S05]  /*cb80*/  BSYNC B1 ;  /* 0x0000000000017941 */ /* 0x000fea0003800000 */
.L_x_43768:
        /* <DEDUP_REMOVED lines=11> */
.L_x_43772:
        /* <DEDUP_REMOVED lines=12> */
.L_x_43775:
[----:B------:R-:W-:Y:S02]  /*cd00*/  IMAD.MOV.U32 R54, RZ, RZ, R18 ;  /* 0x000000ffff367224 */ /* 0x000fe400078e0012 */
.L_x_43776:
[----:B------:R-:W-:Y:S05]  /*cd10*/  BSYNC B1 ;  /* 0x0000000000017941 */ /* 0x000fea0003800000 */
.L_x_43774:
        /* <DEDUP_REMOVED lines=16> */
.L_x_43780:
[----:B------:R-:W-:Y:S05]  /*ce20*/  BSYNC B2 ;  /* 0x0000000000027941 */ /* 0x000fea0003800000 */
.L_x_43779:
        /* <DEDUP_REMOVED lines=44> */
.L_x_43778:
[----:B------:R-:W-:Y:S05]  /*d0f0*/  BSYNC B1 ;  /* 0x0000000000017941 */ /* 0x000fea0003800000 */
.L_x_43777:
        /* <DEDUP_REMOVED lines=8> */
.L_x_43773:
        /* <DEDUP_REMOVED lines=12> */
.L_x_43782:
[----:B------:R-:W-:Y:S02]  /*d240*/  IMAD.MOV.U32 R54, RZ, RZ, R18 ;  /* 0x000000ffff367224 */ /* 0x000fe400078e0012 */
.L_x_43783:
[----:B------:R-:W-:Y:S05]  /*d250*/  BSYNC B1 ;  /* 0x0000000000017941 */ /* 0x000fea0003800000 */
.L_x_43781:
        /* <DEDUP_REMOVED lines=16> */
.L_x_43787:
[----:B------:R-:W-:Y:S05]  /*d360*/  BSYNC B2 ;  /* 0x0000000000027941 */ /* 0x000fea0003800000 */
.L_x_43786:
        /* <DEDUP_REMOVED lines=44> */
.L_x_43785:
[----:B------:R-:W-:Y:S05]  /*d630*/  BSYNC B1 ;  /* 0x0000000000017941 */ /* 0x000fea0003800000 */
.L_x_43784:
        /* <DEDUP_REMOVED lines=11> */
.L_x_43788:
        /* <DEDUP_REMOVED lines=12> */
.L_x_43791:
[----:B------:R-:W-:Y:S02]  /*d7b0*/  MOV R50, R18 ;  /* 0x0000001200327202 */ /* 0x000fe40000000f00 */
.L_x_43792:
[----:B------:R-:W-:Y:S05]  /*d7c0*/  BSYNC B1 ;  /* 0x0000000000017941 */ /* 0x000fea0003800000 */
.L_x_43790:
        /* <DEDUP_REMOVED lines=16> */
.L_x_43796:
[----:B------:R-:W-:Y:S05]  /*d8d0*/  BSYNC B2 ;  /* 0x0000000000027941 */ /* 0x000fea0003800000 */
.L_x_43795:
        /* <DEDUP_REMOVED lines=44> */
.L_x_43794:
[----:B------:R-:W-:Y:S05]  /*dba0*/  BSYNC B1 ;  /* 0x0000000000017941 */ /* 0x000fea0003800000 */
.L_x_43793:
        /* <DEDUP_REMOVED lines=8> */
.L_x_43789:
        /* <DEDUP_REMOVED lines=12> */
.L_x_43798:
[----:B------:R-:W-:Y:S02]  /*dcf0*/  MOV R50, R18 ;  /* 0x0000001200327202 */ /* 0x000fe40000000f00 */
.L_x_43799:
[----:B------:R-:W-:Y:S05]  /*dd00*/  BSYNC B1 ;  /* 0x0000000000017941 */ /* 0x000fea0003800000 */
.L_x_43797:
        /* <DEDUP_REMOVED lines=16> */
.L_x_43803:
[----:B------:R-:W-:Y:S05]  /*de10*/  BSYNC B2 ;  /* 0x0000000000027941 */ /* 0x000fea0003800000 */
.L_x_43802:
        /* <DEDUP_REMOVED lines=44> */
.L_x_43801:
[----:B------:R-:W-:Y:S05]  /*e0e0*/  BSYNC B1 ;  /* 0x0000000000017941 */ /* 0x000fea0003800000 */
.L_x_43800:
        /* <DEDUP_REMOVED lines=11> */
.L_x_43804:
        /* <DEDUP_REMOVED lines=12> */
.L_x_43807:
[----:B------:R-:W-:Y:S02]  /*e260*/  IMAD.MOV.U32 R0, RZ, RZ, R18 ;  /* 0x000000ffff007224 */ /* 0x000fe400078e0012 */
.L_x_43808:
[----:B------:R-:W-:Y:S05]  /*e270*/  BSYNC B1 ;  /* 0x0000000000017941 */ /* 0x000fea0003800000 */
.L_x_43806:
        /* <DEDUP_REMOVED lines=16> */
.L_x_43812:
[----:B------:R-:W-:Y:S05]  /*e380*/  BSYNC B2 ;  /* 0x0000000000027941 */ /* 0x000fea0003800000 */
.L_x_43811:
        /* <DEDUP_REMOVED lines=44> */
.L_x_43810:
[----:B------:R-:W-:Y:S05]  /*e650*/  BSYNC B1 ;  /* 0x0000000000017941 */ /* 0x000fea0003800000 */
.L_x_43809:
        /* <DEDUP_REMOVED lines=8> */
.L_x_43805:
        /* <DEDUP_REMOVED lines=14> */
[----:B------:R-:W-:Y:S02]  /*e7c0*/  SHF.L.U32 R50, R126, 0x10, RZ ;  /* 0x000000107e327819 */ /* 0x000fe400000006ff */
[----:B------:R-:W-:Y:S02]  /*e7d0*/  LOP3.LUT R51, R0, 0xffff, RZ, 0xc0, !PT ;  /* 0x0000ffff00337812 */ /* 0x000fe400078ec0ff */
[----:B------:R-:W-:Y:S02]  /*e7e0*/  LOP3.LUT R50, R50, 0xff0000, RZ, 0xc0, !PT ;  /* 0x00ff000032327812 */ /* 0x000fe400078ec0ff */
[----:B------:R-:W-:-:S03]  /*e7f0*/  LOP3.LUT R53, R124, 0xff, RZ, 0xc0, !PT ;  /* 0x000000ff7c357812 */ /* 0x000fc600078ec0ff */
[----:B------:R-:W-:Y:S01]  /*e800*/  IMAD R50, R51, 0x1000000, R50 ;  /* 0x0100000033327824 */ /* 0x000fe200078e0232 */
[----:B------:R-:W-:-:S05]  /*e810*/  LOP3.LUT R51, R125, 0xff, RZ, 0xc0, !PT ;  /* 0x000000ff7d337812 */ /* 0x000fca00078ec0ff */
[----:B------:R-:W-:-:S04]  /*e820*/  IMAD R50, R51, 0x100, R50 ;  /* 0x0000010033327824 */ /* 0x000fc800078e0232 */
[----:B------:R-:W-:Y:S02]  /*e830*/  IMAD.IADD R53, R50, 0x1, R53 ;  /* 0x0000000132357824 */ /* 0x000fe400078e0235 */
[----:B------:R-:W-:-:S05]  /*e840*/  IMAD.WIDE.U32 R50, R157, R207, c[0x0][0x198] ;  /* 0x000066009d327625 */ /* 0x000fca00078e00cf */
[----:B------:R0:W-:Y:S02]  /*e850*/  STG.E [R50.64], R53 ;  /* 0x0000003532007986 */ /* 0x0001e4000c101906 */
.L_x_43813:
        /* <DEDUP_REMOVED lines=17> */
.L_x_43815:
[----:B------:R-:W-:Y:S02]  /*e970*/  IMAD.MOV.U32 R56, RZ, RZ, R18 ;  /* 0x000000ffff387224 */ /* 0x000fe400078e0012 */
.L_x_43816:
[----:B------:R-:W-:Y:S05]  /*e980*/  BSYNC B1 ;  /* 0x0000000000017941 */ /* 0x000fea0003800000 */
.L_x_43814:
        /* <DEDUP_REMOVED lines=16> */
.L_x_43820:
[----:B------:R-:W-:Y:S05]  /*ea90*/  BSYNC B2 ;  /* 0x0000000000027941 */ /* 0x000fea0003800000 */
.L_x_43819:
        /* <DEDUP_REMOVED lines=44> */
.L_x_43818:
[----:B------:R-:W-:Y:S05]  /*ed60*/  BSYNC B1 ;  /* 0x0000000000017941 */ /* 0x000fea0003800000 */
.L_x_43817:
        /* <DEDUP_REMOVED lines=12> */
.L_x_43821:
        /* <DEDUP_REMOVED lines=12> */
.L_x_43824:
[----:B------:R-:W-:Y:S02]  /*eef0*/  IMAD.MOV.U32 R48, RZ, RZ, R18 ;  /* 0x000000ffff307224 */ /* 0x000fe400078e0012 */
.L_x_43825:
[----:B------:R-:W-:Y:S05]  /*ef00*/  BSYNC B1 ;  /* 0x0000000000017941 */ /* 0x000fea0003800000 */
.L_x_43823:
        /* <DEDUP_REMOVED lines=16> */
.L_x_43829:
[----:B------:R-:W-:Y:S05]  /*f010*/  BSYNC B2 ;  /* 0x0000000000027941 */ /* 0x000fea0003800000 */
.L_x_43828:
        /* <DEDUP_REMOVED lines=44> */
.L_x_43827:
[----:B------:R-:W-:Y:S05]  /*f2e0*/  BSYNC B1 ;  /* 0x0000000000017941 */ /* 0x000fea0003800000 */
.L_x_43826:
        /* <DEDUP_REMOVED lines=8> */
.L_x_43822:
        /* <DEDUP_REMOVED lines=12> */
.L_x_43831:
[----:B------:R-:W-:Y:S02]  /*f430*/  IMAD.MOV.U32 R48, RZ, RZ, R18 ;  /* 0x000000ffff307224 */ /* 0x000fe400078e0012 */
.L_x_43832:
[----:B------:R-:W-:Y:S05]  /*f440*/  BSYNC B1 ;  /* 0x0000000000017941 */ /* 0x000fea0003800000 */
.L_x_43830:
        /* <DEDUP_REMOVED lines=16> */
.L_x_43836:
[----:B------:R-:W-:Y:S05]  /*f550*/  BSYNC B2 ;  /* 0x0000000000027941 */ /* 0x000fea0003800000 */
.L_x_43835:
        /* <DEDUP_REMOVED lines=44> */
.L_x_43834:
[----:B------:R-:W-:Y:S05]  /*f820*/  BSYNC B1 ;  /* 0x0000000000017941 */ /* 0x000fea0003800000 */
.L_x_43833:
        /* <DEDUP_REMOVED lines=11> */
.L_x_43837:
        /* <DEDUP_REMOVED lines=12> */
.L_x_43840:
[----:B------:R-:W-:Y:S02]  /*f9a0*/  IMAD.MOV.U32 R54, RZ, RZ, R18 ;  /* 0x000000ffff367224 */ /* 0x000fe400078e0012 */
.L_x_43841:
[----:B------:R-:W-:Y:S05]  /*f9b0*/  BSYNC B1 ;  /* 0x0000000000017941 */ /* 0x000fea0003800000 */
.L_x_43839:
        /* <DEDUP_REMOVED lines=16> */
.L_x_43845:
[----:B------:R-:W-:Y:S05]  /*fac0*/  BSYNC B2 ;  /* 0x0000000000027941 */ /* 0x000fea0003800000 */
.L_x_43844:
        /* <DEDUP_REMOVED lines=44> */
.L_x_43843:
[----:B------:R-:W-:Y:S05]  /*fd90*/  BSYNC B1 ;  /* 0x0000000000017941 */ /* 0x000fea0003800000 */
.L_x_43842:
        /* <DEDUP_REMOVED lines=8> */
.L_x_43838:
        /* <DEDUP_REMOVED lines=12> */
.L_x_43847:
[----:B------:R-:W-:Y:S02]  /*fee0*/  IMAD.MOV.U32 R54, RZ, RZ, R18 ;  /* 0x000000ffff367224 */ /* 0x000fe400078e0012 */
.L_x_43848:
[----:B------:R-:W-:Y:S05]  /*fef0*/  BSYNC B1 ;  /* 0x0000000000017941 */ /* 0x000fea0003800000 */
.L_x_43846:
        /* <DEDUP_REMOVED lines=16> */
.L_x_43852:
[----:B------:R-:W-:Y:S05]  /*10000*/  BSYNC B2 ;  /* 0x0000000000027941 */ /* 0x000fea0003800000 */
.L_x_43851:
        /* <DEDUP_REMOVED lines=44> */
.L_x_43850:
[----:B------:R-:W-:Y:S05]  /*102d0*/  BSYNC B1 ;  /* 0x0000000000017941 */ /* 0x000fea0003800000 */
.L_x_43849:
        /* <DEDUP_REMOVED lines=11> */
.L_x_43853:
        /* <DEDUP_REMOVED lines=12> */
.L_x_43856:
[----:B------:R-:W-:Y:S02]  /*10450*/  IMAD.MOV.U32 R50, RZ, RZ, R18 ;  /* 0x000000ffff327224 */ /* 0x000fe400078e0012 */
.L_x_43857:
[----:B------:R-:W-:Y:S05]  /*10460*/  BSYNC B1 ;  /* 0x0000000000017941 */ /* 0x000fea0003800000 */
.L_x_43855:
        /* <DEDUP_REMOVED lines=16> */
.L_x_43861:
[----:B------:R-:W-:Y:S05]  /*10570*/  BSYNC B2 ;  /* 0x0000000000027941 */ /* 0x000fea0003800000 */
.L_x_43860:
        /* <DEDUP_REMOVED lines=44> */
.L_x_43859:
[----:B------:R-:W-:Y:S05]  /*10840*/  BSYNC B1 ;  /* 0x0000000000017941 */ /* 0x000fea0003800000 */
.L_x_43858:
        /* <DEDUP_REMOVED lines=8> */
.L_x_43854:
        /* <DEDUP_REMOVED lines=12> */
.L_x_43863:
[----:B------:R-:W-:Y:S02]  /*10990*/  IMAD.MOV.U32 R50, RZ, RZ, R18 ;  /* 0x000000ffff327224 */ /* 0x000fe400078e0012 */
.L_x_43864:
[----:B------:R-:W-:Y:S05]  /*109a0*/  BSYNC B1 ;  /* 0x0000000000017941 */ /* 0x000fea0003800000 */
.L_x_43862:
        /* <DEDUP_REMOVED lines=16> */
.L_x_43868:
[----:B------:R-:W-:Y:S05]  /*10ab0*/  BSYNC B2 ;  /* 0x0000000000027941 */ /* 0x000fea0003800000 */
.L_x_43867:
        /* <DEDUP_REMOVED lines=44> */
.L_x_43866:
[----:B------:R-:W-:Y:S05]  /*10d80*/  BSYNC B1 ;  /* 0x0000000000017941 */ /* 0x000fea0003800000 */
.L_x_43865:
        /* <DEDUP_REMOVED lines=11> */
.L_x_43869:
        /* <DEDUP_REMOVED lines=12> */
.L_x_43872:
[----:B------:R-:W-:Y:S02]  /*10f00*/  IMAD.MOV.U32 R0, RZ, RZ, R18 ;  /* 0x000000ffff007224 */ /* 0x000fe400078e0012 */
.L_x_43873:
[----:B------:R-:W-:Y:S05]  /*10f10*/  BSYNC B1 ;  /* 0x0000000000017941 */ /* 0x000fea0003800000 */
.L_x_43871:
        /* <DEDUP_REMOVED lines=16> */
.L_x_43877:
[----:B------:R-:W-:Y:S05]  /*11020*/  BSYNC B2 ;  /* 0x0000000000027941 */ /* 0x000fea0003800000 */
.L_x_43876:
        /* <DEDUP_REMOVED lines=44> */
.L_x_43875:
[----:B------:R-:W-:Y:S05]  /*112f0*/  BSYNC B1 ;  /* 0x0000000000017941 */ /* 0x000fea0003800000 */
.L_x_43874:
        /* <DEDUP_REMOVED lines=8> */
.L_x_43870:
        /* <DEDUP_REMOVED lines=24> */
.L_x_43878:
        /* <DEDUP_REMOVED lines=17> */
.L_x_43880:
[----:B------:R-:W-:Y:S02]  /*11610*/  IMAD.MOV.U32 R56, RZ, RZ, R18 ;  /* 0x000000ffff387224 */ /* 0x000fe400078e0012 */
.L_x_43881:
[----:B------:R-:W-:Y:S05]  /*11620*/  BSYNC B1 ;  /* 0x0000000000017941 */ /* 0x000fea0003800000 */
.L_x_43879:
        /* <DEDUP_REMOVED lines=16> */
.L_x_43885:
[----:B------:R-:W-:Y:S05]  /*11730*/  BSYNC B2 ;  /* 0x0000000000027941 */ /* 0x000fea0003800000 */
.L_x_43884:
        /* <DEDUP_REMOVED lines=44> */
.L_x_43883:
[----:B------:R-:W-:Y:S05]  /*11a00*/  BSYNC B1 ;  /* 0x0000000000017941 */ /* 0x000fea0003800000 */
.L_x_43882:
        /* <DEDUP_REMOVED lines=12> */
.L_x_43886:
        /* <DEDUP_REMOVED lines=12> */
.L_x_43889:
[----:B------:R-:W-:Y:S02]  /*11b90*/  IMAD.MOV.U32 R48, RZ, RZ, R18 ;  /* 0x000000ffff307224 */ /* 0x000fe400078e0012 */
.L_x_43890:
[----:B------:R-:W-:Y:S05]  /*11ba0*/  BSYNC B1 ;  /* 0x0000000000017941 */ /* 0x000fea0003800000 */
.L_x_43888:
        /* <DEDUP_REMOVED lines=16> */
.L_x_43894:
[----:B------:R-:W-:Y:S05]  /*11cb0*/  BSYNC B2 ;  /* 0x0000000000027941 */ /* 0x000fea0003800000 */
.L_x_43893:
        /* <DEDUP_REMOVED lines=44> */
.L_x_43892:
[----:B------:R-:W-:Y:S05]  /*11f80*/  BSYNC B1 ;  /* 0x0000000000017941 */ /* 0x000fea0003800000 */
.L_x_43891:
        /* <DEDUP_REMOVED lines=8> */
.L_x_43887:
        /* <DEDUP_REMOVED lines=12> */
.L_x_43896:
[----:B------:R-:W-:Y:S02]  /*120d0*/  MOV R48, R18 ;  /* 0x0000001200307202 */ /* 0x000fe40000000f00 */
.L_x_43897:
[----:B------:R-:W-:Y:S05]  /*120e0*/  BSYNC B1 ;  /* 0x0000000000017941 */ /* 0x000fea0003800000 */
.L_x_43895:
        /* <DEDUP_REMOVED lines=16> */
.L_x_43901:
[----:B------:R-:W-:Y:S05]  /*121f0*/  BSYNC B2 ;  /* 0x0000000000027941 */ /* 0x000fea0003800000 */
.L_x_43900:
        /* <DEDUP_REMOVED lines=44> */
.L_x_43899:
[----:B------:R-:W-:Y:S05]  /*124c0*/  BSYNC B1 ;  /* 0x0000000000017941 */ /* 0x000fea0003800000 */
.L_x_43898:
        /* <DEDUP_REMOVED lines=11> */
.L_x_43902:
        /* <DEDUP_REMOVED lines=12> */
.L_x_43905:
[----:B------:R-:W-:Y:S02]  /*12640*/  MOV R54, R18 ;  /* 0x0000001200367202 */ /* 0x000fe40000000f00 */
.L_x_43906:
[----:B------:R-:W-:Y:S05]  /*12650*/  BSYNC B1 ;  /* 0x0000000000017941 */ /* 0x000fea0003800000 */
.L_x_43904:
        /* <DEDUP_REMOVED lines=16> */
.L_x_43910:
[----:B------:R-:W-:Y:S05]  /*12760*/  BSYNC B2 ;  /* 0x0000000000027941 */ /* 0x000fea0003800000 */
.L_x_43909:
        /* <DEDUP_REMOVED lines=44> */
.L_x_43908:
[----:B------:R-:W-:Y:S05]  /*12a30*/  BSYNC B1 ;  /* 0x0000000000017941 */ /* 0x000fea0003800000 */
.L_x_43907:
        /* <DEDUP_REMOVED lines=8> */
.L_x_43903:
        /* <DEDUP_REMOVED lines=12> */
.L_x_43912:
[----:B------:R-:W-:Y:S02]  /*12b80*/  IMAD.MOV.U32 R54, RZ, RZ, R18 ;  /* 0x000000ffff367224 */ /* 0x000fe400078e0012 */
.L_x_43913:
[----:B------:R-:W-:Y:S05]  /*12b90*/  BSYNC B1 ;  /* 0x0000000000017941 */ /* 0x000fea0003800000 */
.L_x_43911:
        /* <DEDUP_REMOVED lines=16> */
.L_x_43917:
[----:B------:R-:W-:Y:S05]  /*12ca0*/  BSYNC B2 ;  /* 0x0000000000027941 */ /* 0x000fea0003800000 */
.L_x_43916:
        /* <DEDUP_REMOVED lines=44> */
.L_x_43915:
[----:B------:R-:W-:Y:S05]  /*12f70*/  BSYNC B1 ;  /* 0x0000000000017941 */ /* 0x000fea0003800000 */
.L_x_43914:
        /* <DEDUP_REMOVED lines=11> */
.L_x_43918:
        /* <DEDUP_REMOVED lines=12> */
.L_x_43921:
[----:B------:R-:W-:Y:S02]  /*130f0*/  IMAD.MOV.U32 R50, RZ, RZ, R18 ;  /* 0x000000ffff327224 */ /* 0x000fe400078e0012 */
.L_x_43922:
[----:B------:R-:W-:Y:S05]  /*13100*/  BSYNC B1 ;  /* 0x0000000000017941 */ /* 0x000fea0003800000 */
.L_x_43920:
        /* <DEDUP_REMOVED lines=16> */
.L_x_43926:
[----:B------:R-:W-:Y:S05]  /*13210*/  BSYNC B2 ;  /* 0x0000000000027941 */ /* 0x000fea0003800000 */
.L_x_43925:
        /* <DEDUP_REMOVED lines=44> */
.L_x_43924:
[----:B------:R-:W-:Y:S05]  /*134e0*/  BSYNC B1 ;  /* 0x0000000000017941 */ /* 0x000fea0003800000 */
.L_x_43923:
        /* <DEDUP_REMOVED lines=8> */
.L_x_43919:
        /* <DEDUP_REMOVED lines=12> */
.L_x_43928:
[----:B------:R-:W-:Y:S02]  /*13630*/  MOV R50, R18 ;  /* 0x0000001200327202 */ /* 0x000fe40000000f00 */
.L_x_43929:
[----:B------:R-:W-:Y:S05]  /*13640*/  BSYNC B1 ;  /* 0x0000000000017941 */ /* 0x000fea0003800000 */
.L_x_43927:
        /* <DEDUP_REMOVED lines=16> */
.L_x_43933:
[----:B------:R-:W-:Y:S05]  /*13750*/  BSYNC B2 ;  /* 0x0000000000027941 */ /* 0x000fea0003800000 */
.L_x_43932:
        /* <DEDUP_REMOVED lines=44> */
.L_x_43931:
[----:B------:R-:W-:Y:S05]  /*13a20*/  BSYNC B1 ;  /* 0x0000000000017941 */ /* 0x000fea0003800000 */
.L_x_43930:
        /* <DEDUP_REMOVED lines=11> */
.L_x_43934:
        /* <DEDUP_REMOVED lines=12> */
.L_x_43937:
[----:B------:R-:W-:Y:S02]  /*13ba0*/  MOV R0, R18 ;  /* 0x0000001200007202 */ /* 0x000fe40000000f00 */
.L_x_43938:
[----:B------:R-:W-:Y:S05]  /*13bb0*/  BSYNC B1 ;  /* 0x0000000000017941 */ /* 0x000fea0003800000 */
.L_x_43936:
        /* <DEDUP_REMOVED lines=16> */
.L_x_43942:
[----:B------:R-:W-:Y:S05]  /*13cc0*/  BSYNC B2 ;  /* 0x0000000000027941 */ /* 0x000fea0003800000 */
.L_x_43941:
        /* <DEDUP_REMOVED lines=44> */
.L_x_43940:
[----:B------:R-:W-:Y:S05]  /*13f90*/  BSYNC B1 ;  /* 0x0000000000017941 */ /* 0x000fea0003800000 */
.L_x_43939:
        /* <DEDUP_REMOVED lines=8> */
.L_x_43935:
        /* <DEDUP_REMOVED lines=24> */
.L_x_43943:
        /* <DEDUP_REMOVED lines=17> */
.L_x_43945:
[----:B------:R-:W-:Y:S02]  /*142b0*/  IMAD.MOV.U32 R56, RZ, RZ, R18 ;  /* 0x000000ffff387224 */ /* 0x000fe400078e0012 */
.L_x_43946:
[----:B------:R-:W-:Y:S05]  /*142c0*/  BSYNC B1 ;  /* 0x0000000000017941 */ /* 0x000fea0003800000 */
.L_x_43944:
        /* <DEDUP_REMOVED lines=16> */
.L_x_43950:
[----:B------:R-:W-:Y:S05]  /*143d0*/  BSYNC B2 ;  /* 0x0000000000027941 */ /* 0x000fea0003800000 */
.L_x_43949:
        /* <DEDUP_REMOVED lines=44> */
.L_x_43948:
[----:B------:R-:W-:Y:S05]  /*146a0*/  BSYNC B1 ;  /* 0x0000000000017941 */ /* 0x000fea0003800000 */
.L_x_43947:
        /* <DEDUP_REMOVED lines=12> */
.L_x_43951:
        /* <DEDUP_REMOVED lines=12> */
.L_x_43954:
[----:B------:R-:W-:Y:S02]  /*14830*/  IMAD.MOV.U32 R48, RZ, RZ, R18 ;  /* 0x000000ffff307224 */ /* 0x000fe400078e0012 */
.L_x_43955:
[----:B------:R-:W-:Y:S05]  /*14840*/  BSYNC B1 ;  /* 0x0000000000017941 */ /* 0x000fea0003800000 */
.L_x_43953:
        /* <DEDUP_REMOVED lines=16> */
.L_x_43959:
[----:B------:R-:W-:Y:S05]  /*14950*/  BSYNC B2 ;  /* 0x0000000000027941 */ /* 0x000fea0003800000 */
.L_x_43958:
        /* <DEDUP_REMOVED lines=44> */
.L_x_43957:
[----:B------:R-:W-:Y:S05]  /*14c20*/  BSYNC B1 ;  /* 0x0000000000017941 */ /* 0x000fea0003800000 */
.L_x_43956:
        /* <DEDUP_REMOVED lines=8> */
.L_x_43952:
        /* <DEDUP_REMOVED lines=12> */
.L_x_43961:
[----:B------:R-:W-:Y:S02]  /*14d70*/  IMAD.MOV.U32 R48, RZ, RZ, R18 ;  /* 0x000000ffff307224 */ /* 0x000fe400078e0012 */
.L_x_43962:
[----:B------:R-:W-:Y:S05]  /*14d80*/  BSYNC B1 ;  /* 0x0000000000017941 */ /* 0x000fea0003800000 */
.L_x_43960:
        /* <DEDUP_REMOVED lines=16> */
.L_x_43966:
[----:B------:R-:W-:Y:S05]  /*14e90*/  BSYNC B2 ;  /* 0x0000000000027941 */ /* 0x000fea0003800000 */
.L_x_43965:
        /* <DEDUP_REMOVED lines=44> */
.L_x_43964:
[----:B------:R-:W-:Y:S05]  /*15160*/  BSYNC B1 ;  /* 0x0000000000017941 */ /* 0x000fea0003800000 */
.L_x_43963:
        /* <DEDUP_REMOVED lines=11> */
.L_x_43967:
        /* <DEDUP_REMOVED lines=12> */
.L_x_43970:
[----:B------:R-:W-:Y:S02]  /*152e0*/  IMAD.MOV.U32 R54, RZ, RZ, R18 ;  /* 0x000000ffff367224 */ /* 0x000fe400078e0012 */
.L_x_43971:
[----:B------:R-:W-:Y:S05]  /*152f0*/  BSYNC B1 ;  /* 0x0000000000017941 */ /* 0x000fea0003800000 */
.L_x_43969:
        /* <DEDUP_REMOVED lines=16> */
.L_x_43975:
[----:B------:R-:W-:Y:S05]  /*15400*/  BSYNC B2 ;  /* 0x0000000000027941 */ /* 0x000fea0003800000 */
.L_x_43974:
        /* <DEDUP_REMOVED lines=44> */
.L_x_43973:
[----:B------:R-:W-:Y:S05]  /*156d0*/  BSYNC B1 ;  /* 0x0000000000017941 */ /* 0x000fea0003800000 */
.L_x_43972:
        /* <DEDUP_REMOVED lines=8> */
.L_x_43968:
        /* <DEDUP_REMOVED lines=12> */
.L_x_43977:
[----:B------:R-:W-:Y:S02]  /*15820*/  IMAD.MOV.U32 R54, RZ, RZ, R18 ;  /* 0x000000ffff367224 */ /* 0x000fe400078e0012 */
.L_x_43978:
[----:B------:R-:W-:Y:S05]  /*15830*/  BSYNC B1 ;  /* 0x0000000000017941 */ /* 0x000fea0003800000 */
.L_x_43976:
        /* <DEDUP_REMOVED lines=16> */
.L_x_43982:
[----:B------:R-:W-:Y:S05]  /*15940*/  BSYNC B2 ;  /* 0x0000000000027941 */ /* 0x000fea0003800000 */
.L_x_43981:
        /* <DEDUP_REMOVED lines=44> */
.L_x_43980:
[----:B------:R-:W-:Y:S05]  /*15c10*/  BSYNC B1 ;  /* 0x0000000000017941 */ /* 0x000fea0003800000 */
.L_x_43979:
        /* <DEDUP_REMOVED lines=11> */
.L_x_43983:
        /* <DEDUP_REMOVED lines=12> */
.L_x_43986:
[----:B------:R-:W-:Y:S02]  /*15d90*/  IMAD.MOV.U32 R50, RZ, RZ, R18 ;  /* 0x000000ffff327224 */ /* 0x000fe400078e0012 */
.L_x_43987:
[----:B------:R-:W-:Y:S05]  /*15da0*/  BSYNC B1 ;  /* 0x0000000000017941 */ /* 0x000fea0003800000 */
.L_x_43985:
        /* <DEDUP_REMOVED lines=16> */
.L_x_43991:
[----:B------:R-:W-:Y:S05]  /*15eb0*/  BSYNC B2 ;  /* 0x0000000000027941 */ /* 0x000fea0003800000 */
.L_x_43990:
        /* <DEDUP_REMOVED lines=44> */
.L_x_43989:
[----:B------:R-:W-:Y:S05]  /*16180*/  BSYNC B1 ;  /* 0x0000000000017941 */ /* 0x000fea0003800000 */
.L_x_43988:
        /* <DEDUP_REMOVED lines=8> */
.L_x_43984:
        /* <DEDUP_REMOVED lines=12> */
.L_x_43993:
[----:B------:R-:W-:Y:S02]  /*162d0*/  IMAD.MOV.U32 R50, RZ, RZ, R18 ;  /* 0x000000ffff327224 */ /* 0x000fe400078e0012 */
.L_x_43994:
[----:B------:R-:W-:Y:S05]  /*162e0*/  BSYNC B1 ;  /* 0x0000000000017941 */ /* 0x000fea0003800000 */
.L_x_43992:
        /* <DEDUP_REMOVED lines=16> */
.L_x_43998:
[----:B------:R-:W-:Y:S05]  /*163f0*/  BSYNC B2 ;  /* 0x0000000000027941 */ /* 0x000fea0003800000 */
.L_x_43997:
        /* <DEDUP_REMOVED lines=44> */
.L_x_43996:
[----:B------:R-:W-:Y:S05]  /*166c0*/  BSYNC B1 ;  /* 0x0000000000017941 */ /* 0x000fea0003800000 */
.L_x_43995:
        /* <DEDUP_REMOVED lines=11> */
.L_x_43999:
        /* <DEDUP_REMOVED lines=12> */
.L_x_44002:
[----:B------:R-:W-:Y:S02]  /*16840*/  IMAD.MOV.U32 R0, RZ, RZ, R18 ;  /* 0x000000ffff007224 */ /* 0x000fe400078e0012 */
.L_x_44003:
[----:B------:R-:W-:Y:S05]  /*16850*/  BSYNC B1 ;  /* 0x0000000000017941 */ /* 0x000fea0003800000 */
.L_x_44001:
        /* <DEDUP_REMOVED lines=16> */
.L_x_44007:
[----:B------:R-:W-:Y:S05]  /*16960*/  BSYNC B2 ;  /* 0x0000000000027941 */ /* 0x000fea0003800000 */
.L_x_44006:
        /* <DEDUP_REMOVED lines=44> */
.L_x_44005:
[----:B------:R-:W-:Y:S05]  /*16c30*/  BSYNC B1 ;  /* 0x0000000000017941 */ /* 0x000fea0003800000 */
.L_x_44004:
        /* <DEDUP_REMOVED lines=8> */
.L_x_44000:
        /* <DEDUP_REMOVED lines=8> */
[----:B------:R-:W-:-:S04]  /*16d40*/  SEL R48, RZ, 0x1, P1 ;  /* 0x00000001ff307807 */ /* 0x000fc80000800000 */
[----:B------:R-:W-:Y:S01]  /*16d50*/  IADD3 R50, R50, R48, RZ ;  /* 0x0000003032327210 */ /* 0x000fe20007ffe0ff */
        /* <DEDUP_REMOVED lines=14> */
.L_x_44008:
        /* <DEDUP_REMOVED lines=17> */
.L_x_44010:
[----:B------:R-:W-:Y:S02]  /*16f50*/  MOV R56, R18 ;  /* 0x0000001200387202 */ /* 0x000fe40000000f00 */
.L_x_44011:
[----:B------:R-:W-:Y:S05]  /*16f60*/  BSYNC B1 ;  /* 0x0000000000017941 */ /* 0x000fea0003800000 */
.L_x_44009:
        /* <DEDUP_REMOVED lines=16> */
.L_x_44015:
[----:B------:R-:W-:Y:S05]  /*17070*/  BSYNC B2 ;  /* 0x0000000000027941 */ /* 0x000fea0003800000 */
.L_x_44014:
        /* <DEDUP_REMOVED lines=44> */
.L_x_44013:
[----:B------:R-:W-:Y:S05]  /*17340*/  BSYNC B1 ;  /* 0x0000000000017941 */ /* 0x000fea0003800000 */
.L_x_44012:
        /* <DEDUP_REMOVED lines=12> */
.L_x_44016:
        /* <DEDUP_REMOVED lines=12> */
.L_x_44019:
[----:B------:R-:W-:Y:S02]  /*174d0*/  MOV R48, R18 ;  /* 0x0000001200307202 */ /* 0x000fe40000000f00 */
.L_x_44020:
[----:B------:R-:W-:Y:S05]  /*174e0*/  BSYNC B1 ;  /* 0x0000000000017941 */ /* 0x000fea0003800000 */
.L_x_44018:
        /* <DEDUP_REMOVED lines=16> */
.L_x_44024:
[----:B------:R-:W-:Y:S05]  /*175f0*/  BSYNC B2 ;  /* 0x0000000000027941 */ /* 0x000fea0003800000 */
.L_x_44023:
        /* <DEDUP_REMOVED lines=44> */
.L_x_44022:
[----:B------:R-:W-:Y:S05]  /*178c0*/  BSYNC B1 ;  /* 0x0000000000017941 */ /* 0x000fea0003800000 */
.L_x_44021:
        /* <DEDUP_REMOVED lines=8> */
.L_x_44017:
        /* <DEDUP_REMOVED lines=12> */
.L_x_44026:
[----:B------:R-:W-:Y:S02]  /*17a10*/  IMAD.MOV.U32 R48, RZ, RZ, R18 ;  /* 0x000000ffff307224 */ /* 0x000fe400078e0012 */
.L_x_44027:
[----:B------:R-:W-:Y:S05]  /*17a20*/  BSYNC B1 ;  /* 0x0000000000017941 */ /* 0x000fea0003800000 */
.L_x_44025:
        /* <DEDUP_REMOVED lines=16> */
.L_x_44031:
[----:B------:R-:W-:Y:S05]  /*17b30*/  BSYNC B2 ;  /* 0x0000000000027941 */ /* 0x000fea0003800000 */
.L_x_44030:
        /* <DEDUP_REMOVED lines=44> */
.L_x_44029:
[----:B------:R-:W-:Y:S05]  /*17e00*/  BSYNC B1 ;  /* 0x0000000000017941 */ /* 0x000fea0003800000 */
.L_x_44028:
        /* <DEDUP_REMOVED lines=11> */
.L_x_44032:
        /* <DEDUP_REMOVED lines=12> */
.L_x_44035:
[----:B------:R-:W-:Y:S02]  /*17f80*/  IMAD.MOV.U32 R54, RZ, RZ, R18 ;  /* 0x000000ffff367224 */ /* 0x000fe400078e0012 */
.L_x_44036:
[----:B------:R-:W-:Y:S05]  /*17f90*/  BSYNC B1 ;  /* 0x0000000000017941 */ /* 0x000fea0003800000 */
.L_x_44034:
        /* <DEDUP_REMOVED lines=16> */
.L_x_44040:
[----:B------:R-:W-:Y:S05]  /*180a0*/  BSYNC B2 ;  /* 0x0000000000027941 */ /* 0x000fea0003800000 */
.L_x_44039:
        /* <DEDUP_REMOVED lines=44> */
.L_x_44038:
[----:B------:R-:W-:Y:S05]  /*18370*/  BSYNC B1 ;  /* 0x0000000000017941 */ /* 0x000fea0003800000 */
.L_x_44037:
        /* <DEDUP_REMOVED lines=8> */
.L_x_44033:
        /* <DEDUP_REMOVED lines=12> */
.L_x_44042:
[----:B------:R-:W-:Y:S02]  /*184c0*/  MOV R54, R18 ;  /* 0x0000001200367202 */ /* 0x000fe40000000f00 */
.L_x_44043:
[----:B------:R-:W-:Y:S05]  /*184d0*/  BSYNC B1 ;  /* 0x0000000000017941 */ /* 0x000fea0003800000 */
.L_x_44041:
        /* <DEDUP_REMOVED lines=16> */
.L_x_44047:
[----:B------:R-:W-:Y:S05]  /*185e0*/  BSYNC B2 ;  /* 0x0000000000027941 */ /* 0x000fea0003800000 */
.L_x_44046:
        /* <DEDUP_REMOVED lines=44> */
.L_x_44045:
[----:B------:R-:W-:Y:S05]  /*188b0*/  BSYNC B1 ;  /* 0x0000000000017941 */ /* 0x000fea0003800000 */
.L_x_44044:
        /* <DEDUP_REMOVED lines=11> */
.L_x_44048:
        /* <DEDUP_REMOVED lines=12> */
.L_x_44051:
[----:B------:R-:W-:Y:S02]  /*18a30*/  MOV R50, R18 ;  /* 0x0000001200327202 */ /* 0x000fe40000000f00 */
.L_x_44052:
[----:B------:R-:W-:Y:S05]  /*18a40*/  BSYNC B1 ;  /* 0x0000000000017941 */ /* 0x000fea0003800000 */
.L_x_44050:
        /* <DEDUP_REMOVED lines=16> */
.L_x_44056:
[----:B------:R-:W-:Y:S05]  /*18b50*/  BSYNC B2 ;  /* 0x0000000000027941 */ /* 0x000fea0003800000 */
.L_x_44055:
        /* <DEDUP_REMOVED lines=44> */
.L_x_44054:
[----:B------:R-:W-:Y:S05]  /*18e20*/  BSYNC B1 ;  /* 0x0000000000017941 */ /* 0x000fea0003800000 */
.L_x_44053:
        /* <DEDUP_REMOVED lines=8> */
.L_x_44049:
        /* <DEDUP_REMOVED lines=12> */
.L_x_44058:
[----:B------:R-:W-:Y:S02]  /*18f70*/  IMAD.MOV.U32 R50, RZ, RZ, R18 ;  /* 0x000000ffff327224 */ /* 0x000fe400078e0012 */
.L_x_44059:
[----:B------:R-:W-:Y:S05]  /*18f80*/  BSYNC B1 ;  /* 0x0000000000017941 */ /* 0x000fea0003800000 */
.L_x_44057:
        /* <DEDUP_REMOVED lines=16> */
.L_x_44063:
[----:B------:R-:W-:Y:S05]  /*19090*/  BSYNC B2 ;  /* 0x0000000000027941 */ /* 0x000fea0003800000 */
.L_x_44062:
        /* <DEDUP_REMOVED lines=44> */
.L_x_44061:
[----:B------:R-:W-:Y:S05]  /*19360*/  BSYNC B1 ;  /* 0x0000000000017941 */ /* 0x000fea0003800000 */
.L_x_44060:
        /* <DEDUP_REMOVED lines=11> */
.L_x_44064:
        /* <DEDUP_REMOVED lines=12> */
.L_x_44067:
[----:B------:R-:W-:Y:S02]  /*194e0*/  IMAD.MOV.U32 R0, RZ, RZ, R18 ;  /* 0x000000ffff007224 */ /* 0x000fe400078e0012 */
.L_x_44068:
[----:B------:R-:W-:Y:S05]  /*194f0*/  BSYNC B1 ;  /* 0x0000000000017941 */ /* 0x000fea0003800000 */
.L_x_44066:
        /* <DEDUP_REMOVED lines=16> */
.L_x_44072:
[----:B------:R-:W-:Y:S05]  /*19600*/  BSYNC B2 ;  /* 0x0000000000027941 */ /* 0x000fea0003800000 */
.L_x_44071:
        /* <DEDUP_REMOVED lines=44> */
.L_x_44070:
[----:B------:R-:W-:Y:S05]  /*198d0*/  BSYNC B1 ;  /* 0x0000000000017941 */ /* 0x000fea0003800000 */
.L_x_44069:
        /* <DEDUP_REMOVED lines=8> */
.L_x_44065:
        /* <DEDUP_REMOVED lines=19> */
[----:B------:R-:W-:-:S04]  /*19a90*/  LOP3.LUT R51, R125, 0xff, RZ, 0xc0, !PT ;  /* 0x000000ff7d337812 */ /* 0x000fc800078ec0ff */
[----:B------:R-:W-:-:S05]  /*19aa0*/  LEA R50, R51, R50, 0x8 ;  /* 0x0000003233327211 */ /* 0x000fca00078e40ff */
[----:B------:R-:W-:Y:S02]  /*19ab0*/  IMAD.IADD R53, R50, 0x1, R53 ;  /* 0x0000000132357824 */ /* 0x000fe400078e0235 */
[----:B------:R-:W-:-:S05]  /*19ac0*/  IMAD.WIDE.U32 R50, R152, R207, c[0x0][0x198] ;  /* 0x0000660098327625 */ /* 0x000fca00078e00cf */
[----:B------:R0:W-:Y:S02]  /*19ad0*/  STG.E [R50.64], R53 ;  /* 0x0000003532007986 */ /* 0x0001e4000c101906 */
.L_x_44073:
        /* <DEDUP_REMOVED lines=17> */
.L_x_44075:
[----:B------:R-:W-:Y:S02]  /*19bf0*/  IMAD.MOV.U32 R56, RZ, RZ, R18 ;  /* 0x000000ffff387224 */ /* 0x000fe400078e0012 */
.L_x_44076:
[----:B------:R-:W-:Y:S05]  /*19c00*/  BSYNC B1 ;  /* 0x0000000000017941 */ /* 0x000fea0003800000 */
.L_x_44074:
        /* <DEDUP_REMOVED lines=16> */
.L_x_44080:
[----:B------:R-:W-:Y:S05]  /*19d10*/  BSYNC B2 ;  /* 0x0000000000027941 */ /* 0x000fea0003800000 */
.L_x_44079:
        /* <DEDUP_REMOVED lines=44> */
.L_x_44078:
[----:B------:R-:W-:Y:S05]  /*19fe0*/  BSYNC B1 ;  /* 0x0000000000017941 */ /* 0x000fea0003800000 */
.L_x_44077:
[----:B------:R-:W0:Y:S01]  /*19ff0*/  I2F.U32 R52, R56 ;  /* 0x0000003800347306 */ /* 0x000e220000201000 */
[----:B------:R-:W-:Y:S01]  /*1a000*/  ISETP.NE.AND P6, PT, R132, RZ, PT ;  /* 0x000000ff8400720c */ /* 0x000fe20003fc5270 */
[----:B-----5:R-:W-:Y:S02]  /*1a010*/  FMUL.FTZ R48, R48, c[0x0][0x1e8] ;  /* 0x00007a0030307a20 */ /* 0x020fe40000410000 */
        /* <DEDUP_REMOVED lines=9> */
.L_x_44081:
        /* <DEDUP_REMOVED lines=12> */
.L_x_44084:
[----:B------:R-:W-:Y:S02]  /*1a170*/  IMAD.MOV.U32 R48, RZ, RZ, R18 ;  /* 0x000000ffff307224 */ /* 0x000fe400078e0012 */
.L_x_44085:
[----:B------:R-:W-:Y:S05]  /*1a180*/  BSYNC B1 ;  /* 0x0000000000017941 */ /* 0x000fea0003800000 */
.L_x_44083:
        /* <DEDUP_REMOVED lines=16> */
.L_x_44089:
[----:B------:R-:W-:Y:S05]  /*1a290*/  BSYNC B2 ;  /* 0x0000000000027941 */ /* 0x000fea0003800000 */
.L_x_44088:
        /* <DEDUP_REMOVED lines=44> */
.L_x_44087:
[----:B------:R-:W-:Y:S05]  /*1a560*/  BSYNC B1 ;  /* 0x0000000000017941 */ /* 0x000fea0003800000 */
.L_x_44086:
        /* <DEDUP_REMOVED lines=8> */
.L_x_44082:
        /* <DEDUP_REMOVED lines=12> */
.L_x_44091:
[----:B------:R-:W-:Y:S02]  /*1a6b0*/  IMAD.MOV.U32 R48, RZ, RZ, R18 ;  /* 0x000000ffff307224 */ /* 0x000fe400078e0012 */
.L_x_44092:
[----:B------:R-:W-:Y:S05]  /*1a6c0*/  BSYNC B1 ;  /* 0x0000000000017941 */ /* 0x000fea0003800000 */
.L_x_44090:
        /* <DEDUP_REMOVED lines=16> */
.L_x_44096:
[----:B------:R-:W-:Y:S05]  /*1a7d0*/  BSYNC B2 ;  /* 0x0000000000027941 */ /* 0x000fea0003800000 */
.L_x_44095:
        /* <DEDUP_REMOVED lines=44> */
.L_x_44094:
[----:B------:R-:W-:Y:S05]  /*1aaa0*/  BSYNC B1 ;  /* 0x0000000000017941 */ /* 0x000fea0003800000 */
.L_x_44093:
        /* <DEDUP_REMOVED lines=11> */
.L_x_44097:
        /* <DEDUP_REMOVED lines=12> */
.L_x_44100:
[----:B------:R-:W-:Y:S02]  /*1ac20*/  IMAD.MOV.U32 R54, RZ, RZ, R18 ;  /* 0x000000ffff367224 */ /* 0x000fe400078e0012 */
.L_x_44101:
[----:B------:R-:W-:Y:S05]  /*1ac30*/  BSYNC B1 ;  /* 0x0000000000017941 */ /* 0x000fea0003800000 */
.L_x_44099:
        /* <DEDUP_REMOVED lines=16> */
.L_x_44105:
[----:B------:R-:W-:Y:S05]  /*1ad40*/  BSYNC B2 ;  /* 0x0000000000027941 */ /* 0x000fea0003800000 */
.L_x_44104:
        /* <DEDUP_REMOVED lines=44> */
.L_x_44103:
[----:B------:R-:W-:Y:S05]  /*1b010*/  BSYNC B1 ;  /* 0x0000000000017941 */ /* 0x000fea0003800000 */
.L_x_44102:
        /* <DEDUP_REMOVED lines=8> */
.L_x_44098:
        /* <DEDUP_REMOVED lines=12> */
.L_x_44107:
[----:B------:R-:W-:Y:S02]  /*1b160*/  IMAD.MOV.U32 R54, RZ, RZ, R18 ;  /* 0x000000ffff367224 */ /* 0x000fe400078e0012 */
.L_x_44108:
[----:B------:R-:W-:Y:S05]  /*1b170*/  BSYNC B1 ;  /* 0x0000000000017941 */ /* 0x000fea0003800000 */
.L_x_44106:
        /* <DEDUP_REMOVED lines=16> */
.L_x_44112:
[----:B------:R-:W-:Y:S05]  /*1b280*/  BSYNC B2 ;  /* 0x0000000000027941 */ /* 0x000fea0003800000 */
.L_x_44111:
        /* <DEDUP_REMOVED lines=44> */
.L_x_44110:
[----:B------:R-:W-:Y:S05]  /*1b550*/  BSYNC B1 ;  /* 0x0000000000017941 */ /* 0x000fea0003800000 */
.L_x_44109:
        /* <DEDUP_REMOVED lines=11> */
.L_x_44113:
        /* <DEDUP_REMOVED lines=12> */
.L_x_44116:
[----:B------:R-:W-:Y:S02]  /*1b6d0*/  IMAD.MOV.U32 R50, RZ, RZ, R18 ;  /* 0x000000ffff327224 */ /* 0x000fe400078e0012 */
.L_x_44117:
[----:B------:R-:W-:Y:S05]  /*1b6e0*/  BSYNC B1 ;  /* 0x0000000000017941 */ /* 0x000fea0003800000 */
.L_x_44115:
        /* <DEDUP_REMOVED lines=16> */
.L_x_44121:
[----:B------:R-:W-:Y:S05]  /*1b7f0*/  BSYNC B2 ;  /* 0x0000000000027941 */ /* 0x000fea0003800000 */
.L_x_44120:
        /* <DEDUP_REMOVED lines=44> */
.L_x_44119:
[----:B------:R-:W-:Y:S05]  /*1bac0*/  BSYNC B1 ;  /* 0x0000000000017941 */ /* 0x000fea0003800000 */
.L_x_44118:
        /* <DEDUP_REMOVED lines=8> */
.L_x_44114:
        /* <DEDUP_REMOVED lines=12> */
.L_x_44123:
[----:B------:R-:W-:Y:S02]  /*1bc10*/  IMAD.MOV.U32 R50, RZ, RZ, R18 ;  /* 0x000000ffff327224 */ /* 0x000fe400078e0012 */
.L_x_44124:
[----:B------:R-:W-:Y:S05]  /*1bc20*/  BSYNC B1 ;  /* 0x0000000000017941 */ /* 0x000fea0003800000 */
.L_x_44122:
        /* <DEDUP_REMOVED lines=16> */
.L_x_44128:
[----:B------:R-:W-:Y:S05]  /*1bd30*/  BSYNC B2 ;  /* 0x0000000000027941 */ /* 0x000fea0003800000 */
.L_x_44127:
        /* <DEDUP_REMOVED lines=44> */
.L_x_44126:
[----:B------:R-:W-:Y:S05]  /*1c000*/  BSYNC B1 ;  /* 0x0000000000017941 */ /* 0x000fea0003800000 */
.L_x_44125:
        /* <DEDUP_REMOVED lines=11> */
.L_x_44129:
        /* <DEDUP_REMOVED lines=12> */
.L_x_44132:
[----:B------:R-:W-:Y:S02]  /*1c180*/  IMAD.MOV.U32 R0, RZ, RZ, R18 ;  /* 0x000000ffff007224 */ /* 0x000fe400078e0012 */
.L_x_44133:
[----:B------:R-:W-:Y:S05]  /*1c190*/  BSYNC B1 ;  /* 0x0000000000017941 */ /* 0x000fea0003800000 */
.L_x_44131:
        /* <DEDUP_REMOVED lines=16> */
.L_x_44137:
[----:B------:R-:W-:Y:S05]  /*1c2a0*/  BSYNC B2 ;  /* 0x0000000000027941 */ /* 0x000fea0003800000 */
.L_x_44136:
        /* <DEDUP_REMOVED lines=44> */
.L_x_44135:
[----:B------:R-:W-:Y:S05]  /*1c570*/  BSYNC B1 ;  /* 0x0000000000017941 */ /* 0x000fea0003800000 */
.L_x_44134:
        /* <DEDUP_REMOVED lines=8> */
.L_x_44130:
        /* <DEDUP_REMOVED lines=24> */
.L_x_44138:
        /* <DEDUP_REMOVED lines=17> */
.L_x_44140:
[----:B------:R-:W-:Y:S02]  /*1c890*/  IMAD.MOV.U32 R56, RZ, RZ, R18 ;  /* 0x000000ffff387224 */ /* 0x000fe400078e0012 */
.L_x_44141:
[----:B------:R-:W-:Y:S05]  /*1c8a0*/  BSYNC B1 ;  /* 0x0000000000017941 */ /* 0x000fea0003800000 */
.L_x_44139:
        /* <DEDUP_REMOVED lines=16> */
.L_x_44145:
[----:B------:R-:W-:Y:S05]  /*1c9b0*/  BSYNC B2 ;  /* 0x0000000000027941 */ /* 0x000fea0003800000 */
.L_x_44144:
        /* <DEDUP_REMOVED lines=44> */
.L_x_44143:
[----:B------:R-:W-:Y:S05]  /*1cc80*/  BSYNC B1 ;  /* 0x0000000000017941 */ /* 0x000fea0003800000 */
.L_x_44142:
        /* <DEDUP_REMOVED lines=12> */
.L_x_44146:
        /* <DEDUP_REMOVED lines=12> */
.L_x_44149:
[----:B------:R-:W-:Y:S02]  /*1ce10*/  IMAD.MOV.U32 R48, RZ, RZ, R18 ;  /* 0x000000ffff307224 */ /* 0x000fe400078e0012 */
.L_x_44150:
[----:B------:R-:W-:Y:S05]  /*1ce20*/  BSYNC B1 ;  /* 0x0000000000017941 */ /* 0x000fea0003800000 */
.L_x_44148:
        /* <DEDUP_REMOVED lines=16> */
.L_x_44154:
[----:B------:R-:W-:Y:S05]  /*1cf30*/  BSYNC B2 ;  /* 0x0000000000027941 */ /* 0x000fea0003800000 */
.L_x_44153:
        /* <DEDUP_REMOVED lines=44> */
.L_x_44152:
[----:B------:R-:W-:Y:S05]  /*1d200*/  BSYNC B1 ;  /* 0x0000000000017941 */ /* 0x000fea0003800000 */
.L_x_44151:
        /* <DEDUP_REMOVED lines=8> */
.L_x_44147:
        /* <DEDUP_REMOVED lines=12> */
.L_x_44156:
[----:B------:R-:W-:Y:S02]  /*1d350*/  MOV R48, R18 ;  /* 0x0000001200307202 */ /* 0x000fe40000000f00 */
.L_x_44157:
[----:B------:R-:W-:Y:S05]  /*1d360*/  BSYNC B1 ;  /* 0x0000000000017941 */ /* 0x000fea0003800000 */
.L_x_44155:
        /* <DEDUP_REMOVED lines=16> */
.L_x_44161:
[----:B------:R-:W-:Y:S05]  /*1d470*/  BSYNC B2 ;  /* 0x0000000000027941 */ /* 0x000fea0003800000 */
.L_x_44160:
        /* <DEDUP_REMOVED lines=44> */
.L_x_44159:
[----:B------:R-:W-:Y:S05]  /*1d740*/  BSYNC B1 ;  /* 0x0000000000017941 */ /* 0x000fea0003800000 */
.L_x_44158:
        /* <DEDUP_REMOVED lines=11> */
.L_x_44162:
        /* <DEDUP_REMOVED lines=12> */
.L_x_44165:
[----:B------:R-:W-:Y:S02]  /*1d8c0*/  MOV R54, R18 ;  /* 0x0000001200367202 */ /* 0x000fe40000000f00 */
.L_x_44166:
[----:B------:R-:W-:Y:S05]  /*1d8d0*/  BSYNC B1 ;  /* 0x0000000000017941 */ /* 0x000fea0003800000 */
.L_x_44164:
        /* <DEDUP_REMOVED lines=16> */
.L_x_44170:
[----:B------:R-:W-:Y:S05]  /*1d9e0*/  BSYNC B2 ;  /* 0x0000000000027941 */ /* 0x000fea0003800000 */
.L_x_44169:
        /* <DEDUP_REMOVED lines=44> */
.L_x_44168:
[----:B------:R-:W-:Y:S05]  /*1dcb0*/  BSYNC B1 ;  /* 0x0000000000017941 */ /* 0x000fea0003800000 */
.L_x_44167:
        /* <DEDUP_REMOVED lines=8> */
.L_x_44163:
        /* <DEDUP_REMOVED lines=12> */
.L_x_44172:
[----:B------:R-:W-:Y:S02]  /*1de00*/  IMAD.MOV.U32 R54, RZ, RZ, R18 ;  /* 0x000000ffff367224 */ /* 0x000fe400078e0012 */
.L_x_44173:
[----:B------:R-:W-:Y:S05]  /*1de10*/  BSYNC B1 ;  /* 0x0000000000017941 */ /* 0x000fea0003800000 */
.L_x_44171:
        /* <DEDUP_REMOVED lines=16> */
.L_x_44177:
[----:B------:R-:W-:Y:S05]  /*1df20*/  BSYNC B2 ;  /* 0x0000000000027941 */ /* 0x000fea0003800000 */
.L_x_44176:
        /* <DEDUP_REMOVED lines=44> */
.L_x_44175:
[----:B------:R-:W-:Y:S05]  /*1e1f0*/  BSYNC B1 ;  /* 0x0000000000017941 */ /* 0x000fea0003800000 */
.L_x_44174:
        /* <DEDUP_REMOVED lines=11> */
.L_x_44178:
        /* <DEDUP_REMOVED lines=12> */
.L_x_44181:
[----:B------:R-:W-:Y:S02]  /*1e370*/  IMAD.MOV.U32 R50, RZ, RZ, R18 ;  /* 0x000000ffff327224 */ /* 0x000fe400078e0012 */
.L_x_44182:
[----:B------:R-:W-:Y:S05]  /*1e380*/  BSYNC B1 ;  /* 0x0000000000017941 */ /* 0x000fea0003800000 */
.L_x_44180:
        /* <DEDUP_REMOVED lines=16> */
.L_x_44186:
[----:B------:R-:W-:Y:S05]  /*1e490*/  BSYNC B2 ;  /* 0x0000000000027941 */ /* 0x000fea0003800000 */
.L_x_44185:
        /* <DEDUP_REMOVED lines=44> */
.L_x_44184:
[----:B------:R-:W-:Y:S05]  /*1e760*/  BSYNC B1 ;  /* 0x0000000000017941 */ /* 0x000fea0003800000 */
.L_x_44183:
        /* <DEDUP_REMOVED lines=8> */
.L_x_44179:
        /* <DEDUP_REMOVED lines=12> */
.L_x_44188:
[----:B------:R-:W-:Y:S02]  /*1e8b0*/  MOV R50, R18 ;  /* 0x0000001200327202 */ /* 0x000fe40000000f00 */
.L_x_44189:
[----:B------:R-:W-:Y:S05]  /*1e8c0*/  BSYNC B1 ;  /* 0x0000000000017941 */ /* 0x000fea0003800000 */
.L_x_44187:
        /* <DEDUP_REMOVED lines=16> */
.L_x_44193:
[----:B------:R-:W-:Y:S05]  /*1e9d0*/  BSYNC B2 ;  /* 0x0000000000027941 */ /* 0x000fea0003800000 */
.L_x_44192:
        /* <DEDUP_REMOVED lines=44> */
.L_x_44191:
[----:B------:R-:W-:Y:S05]  /*1eca0*/  BSYNC B1 ;  /* 0x0000000000017941 */ /* 0x000fea0003800000 */
.L_x_44190:
        /* <DEDUP_REMOVED lines=11> */
.L_x_44194:
        /* <DEDUP_REMOVED lines=12> */
.L_x_44197:
[----:B------:R-:W-:Y:S02]  /*1ee20*/  MOV R0, R18 ;  /* 0x0000001200007202 */ /* 0x000fe40000000f00 */
.L_x_44198:
[----:B------:R-:W-:Y:S05]  /*1ee30*/  BSYNC B1 ;  /* 0x0000000000017941 */ /* 0x000fea0003800000 */
.L_x_44196:
        /* <DEDUP_REMOVED lines=16> */
.L_x_44202:
[----:B------:R-:W-:Y:S05]  /*1ef40*/  BSYNC B2 ;  /* 0x0000000000027941 */ /* 0x000fea0003800000 */
.L_x_44201:
        /* <DEDUP_REMOVED lines=44> */
.L_x_44200:
[----:B------:R-:W-:Y:S05]  /*1f210*/  BSYNC B1 ;  /* 0x0000000000017941 */ /* 0x000fea0003800000 */
.L_x_44199:
        /* <DEDUP_REMOVED lines=8> */
.L_x_44195:
        /* <DEDUP_REMOVED lines=24> */
.L_x_44203:
        /* <DEDUP_REMOVED lines=17> */
.L_x_44205:
[----:B------:R-:W-:Y:S02]  /*1f530*/  IMAD.MOV.U32 R56, RZ, RZ, R18 ;  /* 0x000000ffff387224 */ /* 0x000fe400078e0012 */
.L_x_44206:
[----:B------:R-:W-:Y:S05]  /*1f540*/  BSYNC B1 ;  /* 0x0000000000017941 */ /* 0x000fea0003800000 */
.L_x_44204:
        /* <DEDUP_REMOVED lines=16> */
.L_x_44210:
[----:B------:R-:W-:Y:S05]  /*1f650*/  BSYNC B2 ;  /* 0x0000000000027941 */ /* 0x000fea0003800000 */
.L_x_44209:
        /* <DEDUP_REMOVED lines=44> */
.L_x_44208:
[----:B------:R-:W-:Y:S05]  /*1f920*/  BSYNC B1 ;  /* 0x0000000000017941 */ /* 0x000fea0003800000 */
.L_x_44207:
        /* <DEDUP_REMOVED lines=12> */
.L_x_44211:
        /* <DEDUP_REMOVED lines=12> */
.L_x_44214:
[----:B------:R-:W-:Y:S02]  /*1fab0*/  IMAD.MOV.U32 R48, RZ, RZ, R18 ;  /* 0x000000ffff307224 */ /* 0x000fe400078e0012 */
.L_x_44215:
[----:B------:R-:W-:Y:S05]  /*1fac0*/  BSYNC B1 ;  /* 0x0000000000017941 */ /* 0x000fea0003800000 */
.L_x_44213:
        /* <DEDUP_REMOVED lines=16> */
.L_x_44219:
[----:B------:R-:W-:Y:S05]  /*1fbd0*/  BSYNC B2 ;  /* 0x0000000000027941 */ /* 0x000fea0003800000 */
.L_x_44218:
        /* <DEDUP_REMOVED lines=44> */
.L_x_44217:
[----:B------:R-:W-:Y:S05]  /*1fea0*/  BSYNC B1 ;  /* 0x0000000000017941 */ /* 0x000fea0003800000 */
.L_x_44216:
        /* <DEDUP_REMOVED lines=8> */
.L_x_44212:
        /* <DEDUP_REMOVED lines=12> */
.L_x_44221:
[----:B------:R-:W-:Y:S02]  /*1fff0*/  IMAD.MOV.U32 R48, RZ, RZ, R18 ;  /* 0x000000ffff307224 */ /* 0x000fe400078e0012 */
.L_x_44222:
[----:B------:R-:W-:Y:S05]  /*20000*/  BSYNC B1 ;  /* 0x0000000000017941 */ /* 0x000fea0003800000 */
.L_x_44220:
        /* <DEDUP_REMOVED lines=16> */
.L_x_44226:
[----:B------:R-:W-:Y:S05]  /*20110*/  BSYNC B2 ;  /* 0x0000000000027941 */ /* 0x000fea0003800000 */
.L_x_44225:
        /* <DEDUP_REMOVED lines=44> */
.L_x_44224:
[----:B------:R-:W-:Y:S05]  /*203e0*/  BSYNC B1 ;  /* 0x0000000000017941 */ /* 0x000fea0003800000 */
.L_x_44223:
        /* <DEDUP_REMOVED lines=11> */
.L_x_44227:
        /* <DEDUP_REMOVED lines=12> */
.L_x_44230:
[----:B------:R-:W-:Y:S02]  /*20560*/  IMAD.MOV.U32 R54, RZ, RZ, R18 ;  /* 0x000000ffff367224 */ /* 0x000fe400078e0012 */
.L_x_44231:
[----:B------:R-:W-:Y:S05]  /*20570*/  BSYNC B1 ;  /* 0x0000000000017941 */ /* 0x000fea0003800000 */
.L_x_44229:
        /* <DEDUP_REMOVED lines=16> */
.L_x_44235:
[----:B------:R-:W-:Y:S05]  /*20680*/  BSYNC B2 ;  /* 0x0000000000027941 */ /* 0x000fea0003800000 */
.L_x_44234:
        /* <DEDUP_REMOVED lines=44> */
.L_x_44233:
[----:B------:R-:W-:Y:S05]  /*20950*/  BSYNC B1 ;  /* 0x0000000000017941 */ /* 0x000fea0003800000 */
.L_x_44232:
        /* <DEDUP_REMOVED lines=8> */
.L_x_44228:
        /* <DEDUP_REMOVED lines=12> */
.L_x_44237:
[----:B------:R-:W-:Y:S02]  /*20aa0*/  IMAD.MOV.U32 R54, RZ, RZ, R18 ;  /* 0x000000ffff367224 */ /* 0x000fe400078e0012 */
.L_x_44238:
[----:B------:R-:W-:Y:S05]  /*20ab0*/  BSYNC B1 ;  /* 0x0000000000017941 */ /* 0x000fea0003800000 */
.L_x_44236:
        /* <DEDUP_REMOVED lines=16> */
.L_x_44242:
[----:B------:R-:W-:Y:S05]  /*20bc0*/  BSYNC B2 ;  /* 0x0000000000027941 */ /* 0x000fea0003800000 */
.L_x_44241:
        /* <DEDUP_REMOVED lines=44> */
.L_x_44240:
[----:B------:R-:W-:Y:S05]  /*20e90*/  BSYNC B1 ;  /* 0x0000000000017941 */ /* 0x000fea0003800000 */
.L_x_44239:
        /* <DEDUP_REMOVED lines=11> */
.L_x_44243:
        /* <DEDUP_REMOVED lines=12> */
.L_x_44246:
[----:B------:R-:W-:Y:S02]  /*21010*/  IMAD.MOV.U32 R50, RZ, RZ, R18 ;  /* 0x000000ffff327224 */ /* 0x000fe400078e0012 */
.L_x_44247:
[----:B------:R-:W-:Y:S05]  /*21020*/  BSYNC B1 ;  /* 0x0000000000017941 */ /* 0x000fea0003800000 */
.L_x_44245:
        /* <DEDUP_REMOVED lines=16> */
.L_x_44251:
[----:B------:R-:W-:Y:S05]  /*21130*/  BSYNC B2 ;  /* 0x0000000000027941 */ /* 0x000fea0003800000 */
.L_x_44250:
        /* <DEDUP_REMOVED lines=44> */
.L_x_44249:
[----:B------:R-:W-:Y:S05]  /*21400*/  BSYNC B1 ;  /* 0x0000000000017941 */ /* 0x000fea0003800000 */
.L_x_44248:
        /* <DEDUP_REMOVED lines=8> */
.L_x_44244:
        /* <DEDUP_REMOVED lines=12> */
.L_x_44253:
[----:B------:R-:W-:Y:S02]  /*21550*/  IMAD.MOV.U32 R50, RZ, RZ, R18 ;  /* 0x000000ffff327224 */ /* 0x000fe400078e0012 */
.L_x_44254:
[----:B------:R-:W-:Y:S05]  /*21560*/  BSYNC B1 ;  /* 0x0000000000017941 */ /* 0x000fea0003800000 */
.L_x_44252:
        /* <DEDUP_REMOVED lines=16> */
.L_x_44258:
[----:B------:R-:W-:Y:S05]  /*21670*/  BSYNC B2 ;  /* 0x0000000000027941 */ /* 0x000fea0003800000 */
.L_x_44257:
        /* <DEDUP_REMOVED lines=44> */
.L_x_44256:
[----:B------:R-:W-:Y:S05]  /*21940*/  BSYNC B1 ;  /* 0x0000000000017941 */ /* 0x000fea0003800000 */
.L_x_44255:
        /* <DEDUP_REMOVED lines=11> */
.L_x_44259:
        /* <DEDUP_REMOVED lines=12> */
.L_x_44262:
[----:B------:R-:W-:Y:S02]  /*21ac0*/  IMAD.MOV.U32 R0, RZ, RZ, R18 ;  /* 0x000000ffff007224 */ /* 0x000fe400078e0012 */
.L_x_44263:
[----:B------:R-:W-:Y:S05]  /*21ad0*/  BSYNC B1 ;  /* 0x0000000000017941 */ /* 0x000fea0003800000 */
.L_x_44261:
        /* <DEDUP_REMOVED lines=16> */
.L_x_44267:
[----:B------:R-:W-:Y:S05]  /*21be0*/  BSYNC B2 ;  /* 0x0000000000027941 */ /* 0x000fea0003800000 */
.L_x_44266:
        /* <DEDUP_REMOVED lines=44> */
.L_x_44265:
[----:B------:R-:W-:Y:S05]  /*21eb0*/  BSYNC B1 ;  /* 0x0000000000017941 */ /* 0x000fea0003800000 */
.L_x_44264:
        /* <DEDUP_REMOVED lines=8> */
.L_x_44260:
        /* <DEDUP_REMOVED lines=24> */
.L_x_44268:
        /* <DEDUP_REMOVED lines=17> */
.L_x_44270:
[----:B------:R-:W-:Y:S02]  /*221d0*/  MOV R56, R18 ;  /* 0x0000001200387202 */ /* 0x000fe40000000f00 */
.L_x_44271:
[----:B------:R-:W-:Y:S05]  /*221e0*/  BSYNC B1 ;  /* 0x0000000000017941 */ /* 0x000fea0003800000 */
.L_x_44269:
        /* <DEDUP_REMOVED lines=16> */
.L_x_44275:
[----:B------:R-:W-:Y:S05]  /*222f0*/  BSYNC B2 ;  /* 0x0000000000027941 */ /* 0x000fea0003800000 */
.L_x_44274:
        /* <DEDUP_REMOVED lines=44> */
.L_x_44273:
[----:B------:R-:W-:Y:S05]  /*225c0*/  BSYNC B1 ;  /* 0x0000000000017941 */ /* 0x000fea0003800000 */
.L_x_44272:
        /* <DEDUP_REMOVED lines=12> */
.L_x_44276:
        /* <DEDUP_REMOVED lines=12> */
.L_x_44279:
[----:B------:R-:W-:Y:S02]  /*22750*/  MOV R48, R18 ;  /* 0x0000001200307202 */ /* 0x000fe40000000f00 */
.L_x_44280:
[----:B------:R-:W-:Y:S05]  /*22760*/  BSYNC B1 ;  /* 0x0000000000017941 */ /* 0x000fea0003800000 */
.L_x_44278:
        /* <DEDUP_REMOVED lines=16> */
.L_x_44284:
[----:B------:R-:W-:Y:S05]  /*22870*/  BSYNC B2 ;  /* 0x0000000000027941 */ /* 0x000fea0003800000 */
.L_x_44283:
        /* <DEDUP_REMOVED lines=44> */
.L_x_44282:
[----:B------:R-:W-:Y:S05]  /*22b40*/  BSYNC B1 ;  /* 0x0000000000017941 */ /* 0x000fea0003800000 */
.L_x_44281:
        /* <DEDUP_REMOVED lines=8> */
.L_x_44277:
        /* <DEDUP_REMOVED lines=12> */
.L_x_44286:
[----:B------:R-:W-:Y:S02]  /*22c90*/  IMAD.MOV.U32 R48, RZ, RZ, R18 ;  /* 0x000000ffff307224 */ /* 0x000fe400078e0012 */
.L_x_44287:
[----:B------:R-:W-:Y:S05]  /*22ca0*/  BSYNC B1 ;  /* 0x0000000000017941 */ /* 0x000fea0003800000 */
.L_x_44285:
        /* <DEDUP_REMOVED lines=16> */
.L_x_44291:
[----:B------:R-:W-:Y:S05]  /*22db0*/  BSYNC B2 ;  /* 0x0000000000027941 */ /* 0x000fea0003800000 */
.L_x_44290:
        /* <DEDUP_REMOVED lines=44> */
.L_x_44289:
[----:B------:R-:W-:Y:S05]  /*23080*/  BSYNC B1 ;  /* 0x0000000000017941 */ /* 0x000fea0003800000 */
.L_x_44288:
        /* <DEDUP_REMOVED lines=11> */
.L_x_44292:
        /* <DEDUP_REMOVED lines=12> */
.L_x_44295:
[----:B------:R-:W-:Y:S02]  /*23200*/  IMAD.MOV.U32 R54, RZ, RZ, R18 ;  /* 0x000000ffff367224 */ /* 0x000fe400078e0012 */
.L_x_44296:
[----:B------:R-:W-:Y:S05]  /*23210*/  BSYNC B1 ;  /* 0x0000000000017941 */ /* 0x000fea0003800000 */
.L_x_44294:
        /* <DEDUP_REMOVED lines=16> */
.L_x_44300:
[----:B------:R-:W-:Y:S05]  /*23320*/  BSYNC B2 ;  /* 0x0000000000027941 */ /* 0x000fea0003800000 */
.L_x_44299:
        /* <DEDUP_REMOVED lines=44> */
.L_x_44298:
[----:B------:R-:W-:Y:S05]  /*235f0*/  BSYNC B1 ;  /* 0x0000000000017941 */ /* 0x000fea0003800000 */
.L_x_44297:
        /* <DEDUP_REMOVED lines=8> */
.L_x_44293:
        /* <DEDUP_REMOVED lines=12> */
.L_x_44302:
[----:B------:R-:W-:Y:S02]  /*23740*/  MOV R54, R18 ;  /* 0x0000001200367202 */ /* 0x000fe40000000f00 */
.L_x_44303:
[----:B------:R-:W-:Y:S05]  /*23750*/  BSYNC B1 ;  /* 0x0000000000017941 */ /* 0x000fea0003800000 */
.L_x_44301:
        /* <DEDUP_REMOVED lines=16> */
.L_x_44307:
[----:B------:R-:W-:Y:S05]  /*23860*/  BSYNC B2 ;  /* 0x0000000000027941 */ /* 0x000fea0003800000 */
.L_x_44306:
        /* <DEDUP_REMOVED lines=44> */
.L_x_44305:
[----:B------:R-:W-:Y:S05]  /*23b30*/  BSYNC B1 ;  /* 0x0000000000017941 */ /* 0x000fea0003800000 */
.L_x_44304:
        /* <DEDUP_REMOVED lines=11> */
.L_x_44308:
        /* <DEDUP_REMOVED lines=12> */
.L_x_44311:
[----:B------:R-:W-:Y:S02]  /*23cb0*/  MOV R50, R18 ;  /* 0x0000001200327202 */ /* 0x000fe40000000f00 */
.L_x_44312:
[----:B------:R-:W-:Y:S05]  /*23cc0*/  BSYNC B1 ;  /* 0x0000000000017941 */ /* 0x000fea0003800000 */
.L_x_44310:
        /* <DEDUP_REMOVED lines=16> */
.L_x_44316:
[----:B------:R-:W-:Y:S05]  /*23dd0*/  BSYNC B2 ;  /* 0x0000000000027941 */ /* 0x000fea0003800000 */
.L_x_44315:
        /* <DEDUP_REMOVED lines=44> */
.L_x_44314:
[----:B------:R-:W-:Y:S05]  /*240a0*/  BSYNC B1 ;  /* 0x0000000000017941 */ /* 0x000fea0003800000 */
.L_x_44313:
        /* <DEDUP_REMOVED lines=8> */
.L_x_44309:
        /* <DEDUP_REMOVED lines=12> */
.L_x_44318:
[----:B------:R-:W-:Y:S02]  /*241f0*/  IMAD.MOV.U32 R50, RZ, RZ, R18 ;  /* 0x000000ffff327224 */ /* 0x000fe400078e0012 */
.L_x_44319:
[----:B------:R-:W-:Y:S05]  /*24200*/  BSYNC B1 ;  /* 0x0000000000017941 */ /* 0x000fea0003800000 */
.L_x_44317:
        /* <DEDUP_REMOVED lines=16> */
.L_x_44323:
[----:B------:R-:W-:Y:S05]  /*24310*/  BSYNC B2 ;  /* 0x0000000000027941 */ /* 0x000fea0003800000 */
.L_x_44322:
        /* <DEDUP_REMOVED lines=44> */
.L_x_44321:
[----:B------:R-:W-:Y:S05]  /*245e0*/  BSYNC B1 ;  /* 0x0000000000017941 */ /* 0x000fea0003800000 */
.L_x_44320:
        /* <DEDUP_REMOVED lines=11> */
.L_x_44324:
        /* <DEDUP_REMOVED lines=12> */
.L_x_44327:
[----:B------:R-:W-:Y:S02]  /*24760*/  IMAD.MOV.U32 R0, RZ, RZ, R18 ;  /* 0x000000ffff007224 */ /* 0x000fe400078e0012 */
.L_x_44328:
[----:B------:R-:W-:Y:S05]  /*24770*/  BSYNC B1 ;  /* 0x0000000000017941 */ /* 0x000fea0003800000 */
.L_x_44326:
        /* <DEDUP_REMOVED lines=16> */
.L_x_44332:
[----:B------:R-:W-:Y:S05]  /*24880*/  BSYNC B2 ;  /* 0x0000000000027941 */ /* 0x000fea0003800000 */
.L_x_44331:
        /* <DEDUP_REMOVED lines=44> */
.L_x_44330:
[----:B------:R-:W-:Y:S05]  /*24b50*/  BSYNC B1 ;  /* 0x0000000000017941 */ /* 0x000fea0003800000 */
.L_x_44329:
        /* <DEDUP_REMOVED lines=8> */
.L_x_44325:
        /* <DEDUP_REMOVED lines=24> */
.L_x_44333:
        /* <DEDUP_REMOVED lines=17> */
.L_x_44335:
[----:B------:R-:W-:Y:S02]  /*24e70*/  IMAD.MOV.U32 R56, RZ, RZ, R18 ;  /* 0x000000ffff387224 */ /* 0x000fe400078e0012 */
.L_x_44336:
[----:B------:R-:W-:Y:S05]  /*24e80*/  BSYNC B1 ;  /* 0x0000000000017941 */ /* 0x000fea0003800000 */
.L_x_44334:
        /* <DEDUP_REMOVED lines=16> */
.L_x_44340:
[----:B------:R-:W-:Y:S05]  /*24f90*/  BSYNC B2 ;  /* 0x0000000000027941 */ /* 0x000fea0003800000 */
.L_x_44339:
        /* <DEDUP_REMOVED lines=44> */
.L_x_44338:
[----:B------:R-:W-:Y:S05]  /*25260*/  BSYNC B1 ;  /* 0x0000000000017941 */ /* 0x000fea0003800000 */
.L_x_44337:
        /* <DEDUP_REMOVED lines=12> */
.L_x_44341:
        /* <DEDUP_REMOVED lines=12> */
.L_x_44344:
[----:B------:R-:W-:Y:S02]  /*253f0*/  IMAD.MOV.U32 R48, RZ, RZ, R18 ;  /* 0x000000ffff307224 */ /* 0x000fe400078e0012 */
.L_x_44345:
[----:B------:R-:W-:Y:S05]  /*25400*/  BSYNC B1 ;  /* 0x0000000000017941 */ /* 0x000fea0003800000 */
.L_x_44343:
        /* <DEDUP_REMOVED lines=16> */
.L_x_44349:
[----:B------:R-:W-:Y:S05]  /*25510*/  BSYNC B2 ;  /* 0x0000000000027941 */ /* 0x000fea0003800000 */
.L_x_44348:
        /* <DEDUP_REMOVED lines=44> */
.L_x_44347:
[----:B------:R-:W-:Y:S05]  /*257e0*/  BSYNC B1 ;  /* 0x0000000000017941 */ /* 0x000fea0003800000 */
.L_x_44346:
        /* <DEDUP_REMOVED lines=8> */
.L_x_44342:
        /* <DEDUP_REMOVED lines=12> */
.L_x_44351:
[----:B------:R-:W-:Y:S02]  /*25930*/  IMAD.MOV.U32 R48, RZ, RZ, R18 ;  /* 0x000000ffff307224 */ /* 0x000fe400078e0012 */
.L_x_44352:
[----:B------:R-:W-:Y:S05]  /*25940*/  BSYNC B1 ;  /* 0x0000000000017941 */ /* 0x000fea0003800000 */
.L_x_44350:
        /* <DEDUP_REMOVED lines=16> */
.L_x_44356:
[----:B------:R-:W-:Y:S05]  /*25a50*/  BSYNC B2 ;  /* 0x0000000000027941 */ /* 0x000fea0003800000 */
.L_x_44355:
        /* <DEDUP_REMOVED lines=44> */
.L_x_44354:
[----:B------:R-:W-:Y:S05]  /*25d20*/  BSYNC B1 ;  /* 0x0000000000017941 */ /* 0x000fea0003800000 */
.L_x_44353:
        /* <DEDUP_REMOVED lines=11> */
.L_x_44357:
        /* <DEDUP_REMOVED lines=12> */
.L_x_44360:
[----:B------:R-:W-:Y:S02]  /*25ea0*/  IMAD.MOV.U32 R54, RZ, RZ, R18 ;  /* 0x000000ffff367224 */ /* 0x000fe400078e0012 */
.L_x_44361:
[----:B------:R-:W-:Y:S05]  /*25eb0*/  BSYNC B1 ;  /* 0x0000000000017941 */ /* 0x000fea0003800000 */
.L_x_44359:
        /* <DEDUP_REMOVED lines=16> */
.L_x_44365:
[----:B------:R-:W-:Y:S05]  /*25fc0*/  BSYNC B2 ;  /* 0x0000000000027941 */ /* 0x000fea0003800000 */
.L_x_44364:
        /* <DEDUP_REMOVED lines=44> */
.L_x_44363:
[----:B------:R-:W-:Y:S05]  /*26290*/  BSYNC B1 ;  /* 0x0000000000017941 */ /* 0x000fea0003800000 */
.L_x_44362:
        /* <DEDUP_REMOVED lines=8> */
.L_x_44358:
        /* <DEDUP_REMOVED lines=12> */
.L_x_44367:
[----:B------:R-:W-:Y:S02]  /*263e0*/  IMAD.MOV.U32 R54, RZ, RZ, R18 ;  /* 0x000000ffff367224 */ /* 0x000fe400078e0012 */
.L_x_44368:
[----:B------:R-:W-:Y:S05]  /*263f0*/  BSYNC B1 ;  /* 0x0000000000017941 */ /* 0x000fea0003800000 */
.L_x_44366:
        /* <DEDUP_REMOVED lines=16> */
.L_x_44372:
[----:B------:R-:W-:Y:S05]  /*26500*/  BSYNC B2 ;  /* 0x0000000000027941 */ /* 0x000fea0003800000 */
.L_x_44371:
        /* <DEDUP_REMOVED lines=44> */
.L_x_44370:
[----:B------:R-:W-:Y:S05]  /*267d0*/  BSYNC B1 ;  /* 0x0000000000017941 */ /* 0x000fea0003800000 */
.L_x_44369:
        /* <DEDUP_REMOVED lines=11> */
.L_x_44373:
        /* <DEDUP_REMOVED lines=12> */
.L_x_44376:
[----:B------:R-:W-:Y:S02]  /*26950*/  IMAD.MOV.U32 R50, RZ, RZ, R18 ;  /* 0x000000ffff327224 */ /* 0x000fe400078e0012 */
.L_x_44377:
[----:B------:R-:W-:Y:S05]  /*26960*/  BSYNC B1 ;  /* 0x0000000000017941 */ /* 0x000fea0003800000 */
.L_x_44375:
        /* <DEDUP_REMOVED lines=16> */
.L_x_44381:
[----:B------:R-:W-:Y:S05]  /*26a70*/  BSYNC B2 ;  /* 0x0000000000027941 */ /* 0x000fea0003800000 */
.L_x_44380:
        /* <DEDUP_REMOVED lines=44> */
.L_x_44379:
[----:B------:R-:W-:Y:S05]  /*26d40*/  BSYNC B1 ;  /* 0x0000000000017941 */ /* 0x000fea0003800000 */
.L_x_44378:
        /* <DEDUP_REMOVED lines=8> */
.L_x_44374:
        /* <DEDUP_REMOVED lines=12> */
.L_x_44383:
[----:B------:R-:W-:Y:S02]  /*26e90*/  IMAD.MOV.U32 R50, RZ, RZ, R18 ;  /* 0x000000ffff327224 */ /* 0x000fe400078e0012 */
.L_x_44384:
[----:B------:R-:W-:Y:S05]  /*26ea0*/  BSYNC B1 ;  /* 0x0000000000017941 */ /* 0x000fea0003800000 */
.L_x_44382:
        /* <DEDUP_REMOVED lines=16> */
.L_x_44388:
[----:B------:R-:W-:Y:S05]  /*26fb0*/  BSYNC B2 ;  /* 0x0000000000027941 */ /* 0x000fea0003800000 */
.L_x_44387:
        /* <DEDUP_REMOVED lines=44> */
.L_x_44386:
[----:B------:R-:W-:Y:S05]  /*27280*/  BSYNC B1 ;  /* 0x0000000000017941 */ /* 0x000fea0003800000 */
.L_x_44385:
        /* <DEDUP_REMOVED lines=11> */
.L_x_44389:
        /* <DEDUP_REMOVED lines=12> */
.L_x_44392:
[----:B------:R-:W-:Y:S02]  /*27400*/  IMAD.MOV.U32 R0, RZ, RZ, R18 ;  /* 0x000000ffff007224 */ /* 0x000fe400078e0012 */
.L_x_44393:
[----:B------:R-:W-:Y:S05]  /*27410*/  BSYNC B1 ;  /* 0x0000000000017941 */ /* 0x000fea0003800000 */
.L_x_44391:
        /* <DEDUP_REMOVED lines=16> */
.L_x_44397:
[----:B------:R-:W-:Y:S05]  /*27520*/  BSYNC B2 ;  /* 0x0000000000027941 */ /* 0x000fea0003800000 */
.L_x_44396:
        /* <DEDUP_REMOVED lines=44> */
.L_x_44395:
[----:B------:R-:W-:Y:S05]  /*277f0*/  BSYNC B1 ;  /* 0x0000000000017941 */ /* 0x000fea0003800000 */
.L_x_44394:
        /* <DEDUP_REMOVED lines=8> */
.L_x_44390:
        /* <DEDUP_REMOVED lines=24> */
.L_x_44398:
        /* <DEDUP_REMOVED lines=17> */
.L_x_44400:
[----:B------:R-:W-:Y:S02]  /*27b10*/  IMAD.MOV.U32 R116, RZ, RZ, R18 ;  /* 0x000000ffff747224 */ /* 0x000fe400078e0012 */
.L_x_44401:
[----:B------:R-:W-:Y:S05]  /*27b20*/  BSYNC B1 ;  /* 0x0000000000017941 */ /* 0x000fea0003800000 */
.L_x_44399:
        /* <DEDUP_REMOVED lines=16> */
.L_x_44405:
[----:B------:R-:W-:Y:S05]  /*27c30*/  BSYNC B2 ;  /* 0x0000000000027941 */ /* 0x000fea0003800000 */
.L_x_44404:
        /* <DEDUP_REMOVED lines=44> */
.L_x_44403:
[----:B------:R-:W-:Y:S05]  /*27f00*/  BSYNC B1 ;  /* 0x0000000000017941 */ /* 0x000fea0003800000 */
.L_x_44402:
        /* <DEDUP_REMOVED lines=12> */
.L_x_44406:
        /* <DEDUP_REMOVED lines=12> */
.L_x_44409:
[----:B------:R-:W-:Y:S02]  /*28090*/  IMAD.MOV.U32 R48, RZ, RZ, R18 ;  /* 0x000000ffff307224 */ /* 0x000fe400078e0012 */
.L_x_44410:
[----:B------:R-:W-:Y:S05]  /*280a0*/  BSYNC B1 ;  /* 0x0000000000017941 */ /* 0x000fea0003800000 */
.L_x_44408:
        /* <DEDUP_REMOVED lines=16> */
.L_x_44414:
[----:B------:R-:W-:Y:S05]  /*281b0*/  BSYNC B2 ;  /* 0x0000000000027941 */ /* 0x000fea0003800000 */
.L_x_44413:
        /* <DEDUP_REMOVED lines=44> */
.L_x_44412:
[----:B------:R-:W-:Y:S05]  /*28480*/  BSYNC B1 ;  /* 0x0000000000017941 */ /* 0x000fea0003800000 */
.L_x_44411:
        /* <DEDUP_REMOVED lines=8> */
.L_x_44407:
        /* <DEDUP_REMOVED lines=12> */
.L_x_44416:
[----:B------:R-:W-:Y:S02]  /*285d0*/  MOV R48, R18 ;  /* 0x0000001200307202 */ /* 0x000fe40000000f00 */
.L_x_44417:
[----:B------:R-:W-:Y:S05]  /*285e0*/  BSYNC B1 ;  /* 0x0000000000017941 */ /* 0x000fea0003800000 */
.L_x_44415:
        /* <DEDUP_REMOVED lines=16> */
.L_x_44421:
[----:B------:R-:W-:Y:S05]  /*286f0*/  BSYNC B2 ;  /* 0x0000000000027941 */ /* 0x000fea0003800000 */
.L_x_44420:
        /* <DEDUP_REMOVED lines=44> */
.L_x_44419:
[----:B------:R-:W-:Y:S05]  /*289c0*/  BSYNC B1 ;  /* 0x0000000000017941 */ /* 0x000fea0003800000 */
.L_x_44418:
        /* <DEDUP_REMOVED lines=11> */
.L_x_44422:
        /* <DEDUP_REMOVED lines=12> */
.L_x_44425:
[----:B------:R-:W-:Y:S02]  /*28b40*/  MOV R116, R18 ;  /* 0x0000001200747202 */ /* 0x000fe40000000f00 */
.L_x_44426:
[----:B------:R-:W-:Y:S05]  /*28b50*/  BSYNC B1 ;  /* 0x0000000000017941 */ /* 0x000fea0003800000 */
.L_x_44424:
        /* <DEDUP_REMOVED lines=16> */
.L_x_44430:
[----:B------:R-:W-:Y:S05]  /*28c60*/  BSYNC B2 ;  /* 0x0000000000027941 */ /* 0x000fea0003800000 */
.L_x_44429:
        /* <DEDUP_REMOVED lines=44> */
.L_x_44428:
[----:B------:R-:W-:Y:S05]  /*28f30*/  BSYNC B1 ;  /* 0x0000000000017941 */ /* 0x000fea0003800000 */
.L_x_44427:
        /* <DEDUP_REMOVED lines=8> */
.L_x_44423:
        /* <DEDUP_REMOVED lines=12> */
.L_x_44432:
[----:B------:R-:W-:Y:S02]  /*29080*/  IMAD.MOV.U32 R116, RZ, RZ, R18 ;  /* 0x000000ffff747224 */ /* 0x000fe400078e0012 */
.L_x_44433:
[----:B------:R-:W-:Y:S05]  /*29090*/  BSYNC B1 ;  /* 0x0000000000017941 */ /* 0x000fea0003800000 */
.L_x_44431:
        /* <DEDUP_REMOVED lines=16> */
.L_x_44437:
[----:B------:R-:W-:Y:S05]  /*291a0*/  BSYNC B2 ;  /* 0x0000000000027941 */ /* 0x000fea0003800000 */
.L_x_44436:
        /* <DEDUP_REMOVED lines=44> */
.L_x_44435:
[----:B------:R-:W-:Y:S05]  /*29470*/  BSYNC B1 ;  /* 0x0000000000017941 */ /* 0x000fea0003800000 */
.L_x_44434:
        /* <DEDUP_REMOVED lines=11> */
.L_x_44438:
        /* <DEDUP_REMOVED lines=12> */
.L_x_44441:
[----:B------:R-:W-:Y:S02]  /*295f0*/  IMAD.MOV.U32 R50, RZ, RZ, R18 ;  /* 0x000000ffff327224 */ /* 0x000fe400078e0012 */
.L_x_44442:
[----:B------:R-:W-:Y:S05]  /*29600*/  BSYNC B1 ;  /* 0x0000000000017941 */ /* 0x000fea0003800000 */
.L_x_44440:
        /* <DEDUP_REMOVED lines=16> */
.L_x_44446:
[----:B------:R-:W-:Y:S05]  /*29710*/  BSYNC B2 ;  /* 0x0000000000027941 */ /* 0x000fea0003800000 */
.L_x_44445:
        /* <DEDUP_REMOVED lines=44> */
.L_x_44444:
[----:B------:R-:W-:Y:S05]  /*299e0*/  BSYNC B1 ;  /* 0x0000000000017941 */ /* 0x000fea0003800000 */
.L_x_44443:
        /* <DEDUP_REMOVED lines=8> */
.L_x_44439:
        /* <DEDUP_REMOVED lines=12> */
.L_x_44448:
[----:B------:R-:W-:Y:S02]  /*29b30*/  MOV R50, R18 ;  /* 0x0000001200327202 */ /* 0x000fe40000000f00 */
.L_x_44449:
[----:B------:R-:W-:Y:S05]  /*29b40*/  BSYNC B1 ;  /* 0x0000000000017941 */ /* 0x000fea0003800000 */
.L_x_44447:
        /* <DEDUP_REMOVED lines=16> */
.L_x_44453:
[----:B------:R-:W-:Y:S05]  /*29c50*/  BSYNC B2 ;  /* 0x0000000000027941 */ /* 0x000fea0003800000 */
.L_x_44452:
        /* <DEDUP_REMOVED lines=44> */
.L_x_44451:
[----:B------:R-:W-:Y:S05]  /*29f20*/  BSYNC B1 ;  /* 0x0000000000017941 */ /* 0x000fea0003800000 */
.L_x_44450:
        /* <DEDUP_REMOVED lines=11> */
.L_x_44454:
        /* <DEDUP_REMOVED lines=12> */
.L_x_44457:
[----:B------:R-:W-:Y:S02]  /*2a0a0*/  MOV R0, R18 ;  /* 0x0000001200007202 */ /* 0x000fe40000000f00 */
.L_x_44458:
[----:B------:R-:W-:Y:S05]  /*2a0b0*/  BSYNC B1 ;  /* 0x0000000000017941 */ /* 0x000fea0003800000 */
.L_x_44456:
        /* <DEDUP_REMOVED lines=16> */
.L_x_44462:
[----:B------:R-:W-:Y:S05]  /*2a1c0*/  BSYNC B2 ;  /* 0x0000000000027941 */ /* 0x000fea0003800000 */
.L_x_44461:
        /* <DEDUP_REMOVED lines=44> */
.L_x_44460:
[----:B------:R-:W-:Y:S05]  /*2a490*/  BSYNC B1 ;  /* 0x0000000000017941 */ /* 0x000fea0003800000 */
.L_x_44459:
        /* <DEDUP_REMOVED lines=8> */
.L_x_44455:
        /* <DEDUP_REMOVED lines=24> */
.L_x_44463:
        /* <DEDUP_REMOVED lines=17> */
.L_x_44465:
[----:B------:R-:W-:Y:S02]  /*2a7b0*/  IMAD.MOV.U32 R162, RZ, RZ, R18 ;  /* 0x000000ffffa27224 */ /* 0x000fe400078e0012 */
.L_x_44466:
[----:B------:R-:W-:Y:S05]  /*2a7c0*/  BSYNC B1 ;  /* 0x0000000000017941 */ /* 0x000fea0003800000 */
.L_x_44464:
        /* <DEDUP_REMOVED lines=16> */
.L_x_44470:
[----:B------:R-:W-:Y:S05]  /*2a8d0*/  BSYNC B2 ;  /* 0x0000000000027941 */ /* 0x000fea0003800000 */
.L_x_44469:
        /* <DEDUP_REMOVED lines=44> */
.L_x_44468:
[----:B------:R-:W-:Y:S05]  /*2aba0*/  BSYNC B1 ;  /* 0x0000000000017941 */ /* 0x000fea0003800000 */
.L_x_44467:
        /* <DEDUP_REMOVED lines=12> */
.L_x_44471:
        /* <DEDUP_REMOVED lines=12> */
.L_x_44474:
[----:B------:R-:W-:Y:S02]  /*2ad30*/  IMAD.MOV.U32 R124, RZ, RZ, R18 ;  /* 0x000000ffff7c7224 */ /* 0x000fe400078e0012 */
.L_x_44475:
[----:B------:R-:W-:Y:S05]  /*2ad40*/  BSYNC B1 ;  /* 0x0000000000017941 */ /* 0x000fea0003800000 */
.L_x_44473:
        /* <DEDUP_REMOVED lines=16> */
.L_x_44479:
[----:B------:R-:W-:Y:S05]  /*2ae50*/  BSYNC B2 ;  /* 0x0000000000027941 */ /* 0x000fea0003800000 */
.L_x_44478:
        /* <DEDUP_REMOVED lines=44> */
.L_x_44477:
[----:B------:R-:W-:Y:S05]  /*2b120*/  BSYNC B1 ;  /* 0x0000000000017941 */ /* 0x000fea0003800000 */
.L_x_44476:
        /* <DEDUP_REMOVED lines=8> */
.L_x_44472:
        /* <DEDUP_REMOVED lines=12> */
.L_x_44481:
[----:B------:R-:W-:Y:S02]  /*2b270*/  IMAD.MOV.U32 R162, RZ, RZ, R18 ;  /* 0x000000ffffa27224 */ /* 0x000fe400078e0012 */
.L_x_44482:
[----:B------:R-:W-:Y:S05]  /*2b280*/  BSYNC B1 ;  /* 0x0000000000017941 */ /* 0x000fea0003800000 */
.L_x_44480:
        /* <DEDUP_REMOVED lines=16> */
.L_x_44486:
[----:B------:R-:W-:Y:S05]  /*2b390*/  BSYNC B2 ;  /* 0x0000000000027941 */ /* 0x000fea0003800000 */
.L_x_44485:
        /* <DEDUP_REMOVED lines=44> */
.L_x_44484:
[----:B------:R-:W-:Y:S05]  /*2b660*/  BSYNC B1 ;  /* 0x0000000000017941 */ /* 0x000fea0003800000 */
.L_x_44483:
        /* <DEDUP_REMOVED lines=11> */
.L_x_44487:
        /* <DEDUP_REMOVED lines=12> */
.L_x_44490:
[----:B------:R-:W-:Y:S02]  /*2b7e0*/  IMAD.MOV.U32 R125, RZ, RZ, R18 ;  /* 0x000000ffff7d7224 */ /* 0x000fe400078e0012 */
.L_x_44491:
[----:B------:R-:W-:Y:S05]  /*2b7f0*/  BSYNC B1 ;  /* 0x0000000000017941 */ /* 0x000fea0003800000 */
.L_x_44489:
        /* <DEDUP_REMOVED lines=16> */
.L_x_44495:
[----:B------:R-:W-:Y:S05]  /*2b900*/  BSYNC B2 ;  /* 0x0000000000027941 */ /* 0x000fea0003800000 */
.L_x_44494:
        /* <DEDUP_REMOVED lines=44> */
.L_x_44493:
[----:B------:R-:W-:Y:S05]  /*2bbd0*/  BSYNC B1 ;  /* 0x0000000000017941 */ /* 0x000fea0003800000 */
.L_x_44492:
        /* <DEDUP_REMOVED lines=8> */
.L_x_44488:
        /* <DEDUP_REMOVED lines=12> */
.L_x_44497:
[----:B------:R-:W-:Y:S02]  /*2bd20*/  IMAD.MOV.U32 R162, RZ, RZ, R18 ;  /* 0x000000ffffa27224 */ /* 0x000fe400078e0012 */
.L_x_44498:
[----:B------:R-:W-:Y:S05]  /*2bd30*/  BSYNC B1 ;  /* 0x0000000000017941 */ /* 0x000fea0003800000 */
.L_x_44496:
        /* <DEDUP_REMOVED lines=16> */
.L_x_44502:
[----:B------:R-:W-:Y:S05]  /*2be40*/  BSYNC B2 ;  /* 0x0000000000027941 */ /* 0x000fea0003800000 */
.L_x_44501:
        /* <DEDUP_REMOVED lines=44> */
.L_x_44500:
[----:B------:R-:W-:Y:S05]  /*2c110*/  BSYNC B1 ;  /* 0x0000000000017941 */ /* 0x000fea0003800000 */
.L_x_44499:
        /* <DEDUP_REMOVED lines=11> */
.L_x_44503:
        /* <DEDUP_REMOVED lines=12> */
.L_x_44506:
[----:B------:R-:W-:Y:S02]  /*2c290*/  IMAD.MOV.U32 R126, RZ, RZ, R18 ;  /* 0x000000ffff7e7224 */ /* 0x000fe400078e0012 */
.L_x_44507:
[----:B------:R-:W-:Y:S05]  /*2c2a0*/  BSYNC B1 ;  /* 0x0000000000017941 */ /* 0x000fea0003800000 */
.L_x_44505:
        /* <DEDUP_REMOVED lines=16> */
.L_x_44511:
[----:B------:R-:W-:Y:S05]  /*2c3b0*/  BSYNC B2 ;  /* 0x0000000000027941 */ /* 0x000fea0003800000 */
.L_x_44510:
        /* <DEDUP_REMOVED lines=44> */
.L_x_44509:
[----:B------:R-:W-:Y:S05]  /*2c680*/  BSYNC B1 ;  /* 0x0000000000017941 */ /* 0x000fea0003800000 */
.L_x_44508:
        /* <DEDUP_REMOVED lines=8> */
.L_x_44504:
        /* <DEDUP_REMOVED lines=12> */
.L_x_44513:
[----:B------:R-:W-:Y:S02]  /*2c7d0*/  IMAD.MOV.U32 R162, RZ, RZ, R18 ;  /* 0x000000ffffa27224 */ /* 0x000fe400078e0012 */
.L_x_44514:
[----:B------:R-:W-:Y:S05]  /*2c7e0*/  BSYNC B1 ;  /* 0x0000000000017941 */ /* 0x000fea0003800000 */
.L_x_44512:
        /* <DEDUP_REMOVED lines=16> */
.L_x_44518:
[----:B------:R-:W-:Y:S05]  /*2c8f0*/  BSYNC B2 ;  /* 0x0000000000027941 */ /* 0x000fea0003800000 */
.L_x_44517:
        /* <DEDUP_REMOVED lines=44> */
.L_x_44516:
[----:B------:R-:W-:Y:S05]  /*2cbc0*/  BSYNC B1 ;  /* 0x0000000000017941 */ /* 0x000fea0003800000 */
.L_x_44515:
        /* <DEDUP_REMOVED lines=11> */
.L_x_44519:
        /* <DEDUP_REMOVED lines=12> */
.L_x_44522:
[----:B------:R-:W-:Y:S02]  /*2cd40*/  IMAD.MOV.U32 R0, RZ, RZ, R18 ;  /* 0x000000ffff007224 */ /* 0x000fe400078e0012 */
.L_x_44523:
[----:B------:R-:W-:Y:S05]  /*2cd50*/  BSYNC B1 ;  /* 0x0000000000017941 */ /* 0x000fea0003800000 */
.L_x_44521:
        /* <DEDUP_REMOVED lines=16> */
.L_x_44527:
[----:B------:R-:W-:Y:S05]  /*2ce60*/  BSYNC B2 ;  /* 0x0000000000027941 */ /* 0x000fea0003800000 */
.L_x_44526:
        /* <DEDUP_REMOVED lines=44> */
.L_x_44525:
[----:B------:R-:W-:Y:S05]  /*2d130*/  BSYNC B1 ;  /* 0x0000000000017941 */ /* 0x000fea0003800000 */
.L_x_44524:
        /* <DEDUP_REMOVED lines=8> */
.L_x_44520:
        /* <DEDUP_REMOVED lines=24> */
.L_x_44528:
        /* <DEDUP_REMOVED lines=17> */
.L_x_44530:
[----:B------:R-:W-:Y:S02]  /*2d450*/  MOV R220, R18 ;  /* 0x0000001200dc7202 */ /* 0x000fe40000000f00 */
.L_x_44531:
[----:B------:R-:W-:Y:S05]  /*2d460*/  BSYNC B1 ;  /* 0x0000000000017941 */ /* 0x000fea0003800000 */
.L_x_44529:
        /* <DEDUP_REMOVED lines=16> */
.L_x_44535:
[----:B------:R-:W-:Y:S05]  /*2d570*/  BSYNC B2 ;  /* 0x0000000000027941 */ /* 0x000fea0003800000 */
.L_x_44534:
        /* <DEDUP_REMOVED lines=44> */
.L_x_44533:
[----:B------:R-:W-:Y:S05]  /*2d840*/  BSYNC B1 ;  /* 0x0000000000017941 */ /* 0x000fea0003800000 */
.L_x_44532:
[----:B------:R-:W-:Y:S01]  /*2d850*/  ISETP.NE.AND P6, PT, R132, RZ, PT ;  /* 0x000000ff8400720c */ /* 0x000fe20003fc5270 */
[----:B-----5:R-:W-:Y:S01]  /*2d860*/  FMUL.FTZ R116, R116, c[0x0][0x1e8] ;  /* 0x00007a0074747a20 */ /* 0x020fe20000410000 */
[----:B------:R-:W0:Y:S02]  /*2d870*/  I2F.U32 R132, R220 ;  /* 0x000000dc00847306 */ /* 0x000e240000201000 */
        /* <DEDUP_REMOVED lines=9> */
.L_x_44536:
        /* <DEDUP_REMOVED lines=12> */
.L_x_44539:
[----:B------:R-:W-:Y:S02]  /*2d9d0*/  MOV R124, R18 ;  /* 0x00000012007c7202 */ /* 0x000fe40000000f00 */
.L_x_44540:
[----:B------:R-:W-:Y:S05]  /*2d9e0*/  BSYNC B1 ;  /* 0x0000000000017941 */ /* 0x000fea0003800000 */
.L_x_44538:
        /* <DEDUP_REMOVED lines=16> */
.L_x_44544:
[----:B------:R-:W-:Y:S05]  /*2daf0*/  BSYNC B2 ;  /* 0x0000000000027941 */ /* 0x000fea0003800000 */
.L_x_44543:
        /* <DEDUP_REMOVED lines=44> */
.L_x_44542:
[----:B------:R-:W-:Y:S05]  /*2ddc0*/  BSYNC B1 ;  /* 0x0000000000017941 */ /* 0x000fea0003800000 */
.L_x_44541:
        /* <DEDUP_REMOVED lines=8> */
.L_x_44537:
        /* <DEDUP_REMOVED lines=12> */
.L_x_44546:
[----:B------:R-:W-:Y:S02]  /*2df10*/  IMAD.MOV.U32 R132, RZ, RZ, R18 ;  /* 0x000000ffff847224 */ /* 0x000fe400078e0012 */
.L_x_44547:
[----:B------:R-:W-:Y:S05]  /*2df20*/  BSYNC B1 ;  /* 0x0000000000017941 */ /* 0x000fea0003800000 */
.L_x_44545:
        /* <DEDUP_REMOVED lines=16> */
.L_x_44551:
[----:B------:R-:W-:Y:S05]  /*2e030*/  BSYNC B2 ;  /* 0x0000000000027941 */ /* 0x000fea0003800000 */
.L_x_44550:
        /* <DEDUP_REMOVED lines=44> */
.L_x_44549:
[----:B------:R-:W-:Y:S05]  /*2e300*/  BSYNC B1 ;  /* 0x0000000000017941 */ /* 0x000fea0003800000 */
.L_x_44548:
        /* <DEDUP_REMOVED lines=11> */
.L_x_44552:
        /* <DEDUP_REMOVED lines=12> */
.L_x_44555:
[----:B------:R-:W-:Y:S02]  /*2e480*/  IMAD.MOV.U32 R125, RZ, RZ, R18 ;  /* 0x000000ffff7d7224 */ /* 0x000fe400078e0012 */
.L_x_44556:
[----:B------:R-:W-:Y:S05]  /*2e490*/  BSYNC B1 ;  /* 0x0000000000017941 */ /* 0x000fea0003800000 */
.L_x_44554:
        /* <DEDUP_REMOVED lines=16> */
.L_x_44560:
[----:B------:R-:W-:Y:S05]  /*2e5a0*/  BSYNC B2 ;  /* 0x0000000000027941 */ /* 0x000fea0003800000 */
.L_x_44559:
        /* <DEDUP_REMOVED lines=44> */
.L_x_44558:
[----:B------:R-:W-:Y:S05]  /*2e870*/  BSYNC B1 ;  /* 0x0000000000017941 */ /* 0x000fea0003800000 */
.L_x_44557:
        /* <DEDUP_REMOVED lines=8> */
.L_x_44553:
        /* <DEDUP_REMOVED lines=12> */
.L_x_44562:
[----:B------:R-:W-:Y:S02]  /*2e9c0*/  MOV R132, R18 ;  /* 0x0000001200847202 */ /* 0x000fe40000000f00 */
.L_x_44563:
[----:B------:R-:W-:Y:S05]  /*2e9d0*/  BSYNC B1 ;  /* 0x0000000000017941 */ /* 0x000fea0003800000 */
.L_x_44561:
        /* <DEDUP_REMOVED lines=16> */
.L_x_44567:
[----:B------:R-:W-:Y:S05]  /*2eae0*/  BSYNC B2 ;  /* 0x0000000000027941 */ /* 0x000fea0003800000 */
.L_x_44566:
        /* <DEDUP_REMOVED lines=44> */
.L_x_44565:
[----:B------:R-:W-:Y:S05]  /*2edb0*/  BSYNC B1 ;  /* 0x0000000000017941 */ /* 0x000fea0003800000 */
.L_x_44564:
        /* <DEDUP_REMOVED lines=11> */
.L_x_44568:
        /* <DEDUP_REMOVED lines=12> */
.L_x_44571:
[----:B------:R-:W-:Y:S02]  /*2ef30*/  MOV R126, R18 ;  /* 0x00000012007e7202 */ /* 0x000fe40000000f00 */
.L_x_44572:
[----:B------:R-:W-:Y:S05]  /*2ef40*/  BSYNC B1 ;  /* 0x0000000000017941 */ /* 0x000fea0003800000 */
.L_x_44570:
        /* <DEDUP_REMOVED lines=16> */
.L_x_44576:
[----:B------:R-:W-:Y:S05]  /*2f050*/  BSYNC B2 ;  /* 0x0000000000027941 */ /* 0x000fea0003800000 */
.L_x_44575:
        /* <DEDUP_REMOVED lines=44> */
.L_x_44574:
[----:B------:R-:W-:Y:S05]  /*2f320*/  BSYNC B1 ;  /* 0x0000000000017941 */ /* 0x000fea0003800000 */
.L_x_44573:
        /* <DEDUP_REMOVED lines=8> */
.L_x_44569:
        /* <DEDUP_REMOVED lines=12> */
.L_x_44578:
[----:B------:R-:W-:Y:S02]  /*2f470*/  IMAD.MOV.U32 R132, RZ, RZ, R18 ;  /* 0x000000ffff847224 */ /* 0x000fe400078e0012 */
.L_x_44579:
[----:B------:R-:W-:Y:S05]  /*2f480*/  BSYNC B1 ;  /* 0x0000000000017941 */ /* 0x000fea0003800000 */
.L_x_44577:
        /* <DEDUP_REMOVED lines=16> */
.L_x_44583:
[----:B------:R-:W-:Y:S05]  /*2f590*/  BSYNC B2 ;  /* 0x0000000000027941 */ /* 0x000fea0003800000 */
.L_x_44582:
        /* <DEDUP_REMOVED lines=44> */
.L_x_44581:
[----:B------:R-:W-:Y:S05]  /*2f860*/  BSYNC B1 ;  /* 0x0000000000017941 */ /* 0x000fea0003800000 */
.L_x_44580:
        /* <DEDUP_REMOVED lines=11> */
.L_x_44584:
        /* <DEDUP_REMOVED lines=12> */
.L_x_44587:
[----:B------:R-:W-:Y:S02]  /*2f9e0*/  IMAD.MOV.U32 R0, RZ, RZ, R18 ;  /* 0x000000ffff007224 */ /* 0x000fe400078e0012 */
.L_x_44588:
[----:B------:R-:W-:Y:S05]  /*2f9f0*/  BSYNC B1 ;  /* 0x0000000000017941 */ /* 0x000fea0003800000 */
.L_x_44586:
        /* <DEDUP_REMOVED lines=16> */
.L_x_44592:
[----:B------:R-:W-:Y:S05]  /*2fb00*/  BSYNC B2 ;  /* 0x0000000000027941 */ /* 0x000fea0003800000 */
.L_x_44591:
        /* <DEDUP_REMOVED lines=44> */
.L_x_44590:
[----:B------:R-:W-:Y:S05]  /*2fdd0*/  BSYNC B1 ;  /* 0x0000000000017941 */ /* 0x000fea0003800000 */
.L_x_44589:
        /* <DEDUP_REMOVED lines=8> */
.L_x_44585:
[----:B------:R-:W-:Y:S01]  /*2fe60*/  IMAD.WIDE.U32 R160, R131, R160, c[0x0][0x188] ;  /* 0x0000620083a07625 */ /* 0x000fe200078e00a0 */
[----:B------:R-:W-:Y:S02]  /*2fe70*/  SEL R162, RZ, 0x100, P2 ;  /* 0x00000100ffa27807 */ /* 0x000fe40001000000 */
[----:B------:R-:W-:Y:S02]  /*2fe80*/  ISETP.NE.AND P0, PT, R164, RZ, PT ;  /* 0x000000ffa400720c */ /* 0x000fe40003f05270 */
[----:B------:R0:W-:Y:S02]  /*2fe90*/  STG.E.128 [R160.64], R116 ;  /* 0x00000074a0007986 */ /* 0x0001e4000c101d06 */
[----:B0-----:R-:W-:Y:S02]  /*2fea0*/  SEL R160, RZ, 0x1000000, P4 ;  /* 0x01000000ffa07807 */ /* 0x001fe40002000000 */
[----:B------:R-:W-:-:S04]  /*2feb0*/  SEL R161, RZ, 0x10000, P3 ;  /* 0x00010000ffa17807 */ /* 0x000fc80001800000 */
[----:B------:R-:W-:Y:S02]  /*2fec0*/  IADD3 R162, R162, R160, R161 ;  /* 0x000000a0a2a27210 */ /* 0x000fe40007ffe0a1 */
[----:B------:R-:W-:-:S05]  /*2fed0*/  SEL R160, RZ, 0x1, P1 ;  /* 0x00000001ffa07807 */ /* 0x000fca0000800000 */
[----:B------:R-:W-:Y:S02]  /*2fee0*/  IMAD.IADD R162, R162, 0x1, R160 ;  /* 0x00000001a2a27824 */ /* 0x000fe400078e02a0 */
[----:B------:R-:W-:-:S05]  /*2fef0*/  IMAD.WIDE.U32 R160, R131, R207, c[0x0][0x190] ;  /* 0x0000640083a07625 */ /* 0x000fca00078e00cf */
[----:B------:R0:W-:Y:S01]  /*2ff00*/  STG.E [R160.64], R162 ;  /* 0x000000a2a0007986 */ /* 0x0001e2000c101906 */
[----:B------:R-:W-:Y:S05]  /*2ff10*/  @!P0 BRA `(.L_x_44593) ;  /* 0x000000a000008947 */ /* 0x000fea0003800000 */
[----:B0-----:R-:W-:Y:S01]  /*2ff20*/  IMAD.U32 R160, R126, 0x10000, RZ ;  /* 0x000100007ea07824 */ /* 0x001fe200078e00ff */
        /* <DEDUP_REMOVED lines=9> */
.L_x_44593:
        /* <DEDUP_REMOVED lines=67> */
.L_x_44598:
        /* <DEDUP_REMOVED lines=148> */
.L_x_44599:
[----:B------:R-:W-:Y:S01]  /*30d30*/  ULDC.U8 UR8, c[0x0][0x1f0] ;  /* 0x00007c0000087ab9 */ /* 0x000fe20000000000 */
[C---:B------:R-:W-:Y:S01]  /*30d40*/  FMUL.FTZ R160, R167.reuse, R167 ;  /* 0x000000a7a7a07220 */ /* 0x040fe20000410000 */
[----:B------:R-:W-:Y:S01]  /*30d50*/  ISETP.NE.AND P0, PT, RZ, UR8, PT ;  /* 0x00000008ff007c0c */ /* 0x000fe2000bf05270 */
[----:B-1----:R-:W-:Y:S01]  /*30d60*/  FADD.FTZ R162, R162, R163 ;  /* 0x000000a3a2a27221 */ /* 0x002fe20000010000 */
[----:B------:R1:W-:Y:S01]  /*30d70*/  STL [R1+0x1d0], R2 ;  /* 0x0001d00201007387 */ /* 0x0003e20000100800 */
[----:B------:R-:W-:Y:S01]  /*30d80*/  IMAD.MOV.U32 R161, RZ, RZ, c[0x0][0x1e0] ;  /* 0x00007800ffa17624 */ /* 0x000fe200078e00ff */
[----:B------:R-:W-:Y:S01]  /*30d90*/  FSEL R160, R160, RZ, P0 ;  /* 0x000000ffa0a07208 */ /* 0x000fe20000000000 */
[----:B------:R-:W-:Y:S01]  /*30da0*/  IMAD.MOV.U32 R166, RZ, RZ, 0x4 ;  /* 0x00000004ffa67424 */ /* 0x000fe200078e00ff */
[----:B0-----:R-:W-:Y:S01]  /*30db0*/  FSEL R163, R167, RZ, !P0 ;  /* 0x000000ffa7a37208 */ /* 0x001fe20004000000 */
[----:B------:R-:W-:Y:S01]  /*30dc0*/  FFMA.FTZ R162, R162, R161, c[0x0][0x228] ;  /* 0x00008a00a2a27623 */ /* 0x000fe200000100a1 */
[----:B------:R0:W-:Y:S01]  /*30dd0*/  STL [R1+0x1cc], R0 ;  /* 0x0001cc0001007387 */ /* 0x0001e20000100800 */
[----:B------:R-:W-:-:S02]  /*30de0*/  IMAD R164, R127, c[0x0][0x168], RZ ;  /* 0x00005a007fa47a24 */ /* 0x000fc400078e02ff */
[----:B------:R-:W-:Y:S01]  /*30df0*/  FADD.FTZ R162, R162, R160 ;  /* 0x000000a0a2a27221 */ /* 0x000fe20000010000 */
[----:B-1----:R-:W2:Y:S01]  /*30e00*/  LDL R2, [R1+0x1c0] ;  /* 0x0001c00001027983 */ /* 0x002ea20000100800 */
[----:B------:R-:W-:-:S04]  /*30e10*/  @!P1 IMAD.WIDE R160, R127, R166, c[0x0][0x1a0] ;  /* 0x000068007fa09625 */ /* 0x000fc800078e02a6 */
[----:B------:R-:W1:Y:S01]  /*30e20*/  MUFU.RSQ R162, R162 ;  /* 0x000000a200a27308 */ /* 0x000e620000001400 */
[----:B------:R3:W-:Y:S01]  /*30e30*/  @!P1 STG.E [R160.64], R167 ;  /* 0x000000a7a0009986 */ /* 0x0007e2000c101906 */
[C---:B------:R-:W-:Y:S02]  /*30e40*/  FADD.FTZ R104, -R163.reuse, R104 ;  /* 0x00000068a3687221 */ /* 0x040fe40000010100 */
[----:B------:R-:W-:Y:S01]  /*30e50*/  FADD.FTZ R220, -R163, R107 ;  /* 0x0000006ba3dc7221 */ /* 0x000fe20000010100 */
[----:B0-----:R-:W4:Y:S04]  /*30e60*/  LDL R0, [R1+0x1c8] ;  /* 0x0001c80001007983 */ /* 0x001f280000100800 */
[----:B------:R-:W2:Y:S01]  /*30e70*/  LDL R107, [R1+0xb4] ;  /* 0x0000b400016b7983 */ /* 0x000ea20000100800 */
[----:B---3--:R-:W-:-:S04]  /*30e80*/  SHF.R.S32.HI R160, RZ, 0x1f, R164 ;  /* 0x0000001fffa07819 */ /* 0x008fc800000114a4 */
[----:B------:R-:W-:Y:S01]  /*30e90*/  LEA.HI R164, R160, R164, RZ, 0x2 ;  /* 0x000000a4a0a47211 */ /* 0x000fe200078f10ff */
[----:B------:R-:W-:Y:S02]  /*30ea0*/  @!P1 IMAD.WIDE R160, R127, R166, c[0x0][0x1a8] ;  /* 0x00006a007fa09625 */ /* 0x000fe400078e02a6 */
[----:B------:R-:W0:Y:S02]  /*30eb0*/  S2R R166, SR_TID.X ;  /* 0x0000000000a67919 */ /* 0x000e240000002100 */
[----:B------:R-:W-:Y:S02]  /*30ec0*/  FADD.FTZ R167, -R163, R106 ;  /* 0x0000006aa3a77221 */ /* 0x000fe40000010100 */
[----:B------:R-:W3:Y:S01]  /*30ed0*/  LDL R106, [R1+0xb8] ;  /* 0x0000b800016a7983 */ /* 0x000ee20000100800 */
[----:B0-----:R-:W-:-:S04]  /*30ee0*/  LOP3.LUT R166, R166, 0x1f, RZ, 0xc0, !PT ;  /* 0x0000001fa6a67812 */ /* 0x001fc800078ec0ff */
[----:B------:R-:W-:Y:S01]  /*30ef0*/  LEA.HI.SX32 R164, R164, R166, 0x1e ;  /* 0x000000a6a4a47211 */ /* 0x000fe200078ff2ff */
[----:B------:R-:W-:Y:S02]  /*30f00*/  FADD.FTZ R166, -R163, R105 ;  /* 0x00000069a3a67221 */ /* 0x000fe40000010100 */
[----:B------:R-:W4:Y:S01]  /*30f10*/  LDL R105, [R1+0xc0] ;  /* 0x0000c00001697983 */ /* 0x000f220000100800 */
[----:B------:R-:W-:Y:S02]  /*30f20*/  SHF.L.U32 R252, R164, 0x4, RZ ;  /* 0x00000004a4fc7819 */ /* 0x000fe400000006ff */
[----:B------:R-:W-:Y:S01]  /*30f30*/  SHF.R.U32.HI R207, RZ, 0x1c, R164 ;  /* 0x0000001cffcf7819 */ /* 0x000fe200000116a4 */
[C---:B-1----:R-:W-:Y:S02]  /*30f40*/  FMUL.FTZ R164, R162.reuse, R104 ;  /* 0x00000068a2a47220 */ /* 0x042fe40000410000 */
[----:B------:R-:W4:Y:S01]  /*30f50*/  LDL R104, [R1+0xc4] ;  /* 0x0000c40001687983 */ /* 0x000f220000100800 */
[----:B------:R-:W-:-:S02]  /*30f60*/  FMUL.FTZ R220, R162, R220 ;  /* 0x000000dca2dc7220 */ /* 0x000fc40000410000 */
[C---:B------:R-:W-:Y:S01]  /*30f70*/  FMUL.FTZ R167, R162.reuse, R167 ;  /* 0x000000a7a2a77220 */ /* 0x040fe20000410000 */
[----:B------:R0:W-:Y:S01]  /*30f80*/  @!P1 STG.E [R160.64], R162 ;  /* 0x000000a2a0009986 */ /* 0x0001e2000c101906 */
[----:B------:R-:W-:Y:S01]  /*30f90*/  FMUL.FTZ R166, R162, R166 ;  /* 0x000000a6a2a67220 */ /* 0x000fe20000410000 */
[----:B0-----:R-:W-:-:S04]  /*30fa0*/  IADD3 R160, P0, R252, c[0x0][0x208], RZ ;  /* 0x00008200fca07a10 */ /* 0x001fc80007f1e0ff */
[----:B------:R-:W-:Y:S01]  /*30fb0*/  IADD3.X R161, R207, c[0x0][0x20c], RZ, P0, !PT ;  /* 0x00008300cfa17a10 */ /* 0x000fe200007fe4ff */
[----:B--2---:R-:W-:Y:S02]  /*30fc0*/  FFMA.FTZ R107, R107, R220, R181 ;  /* 0x000000dc6b6b7223 */ /* 0x004fe400000100b5 */
[----:B---3--:R-:W-:Y:S02]  /*30fd0*/  FFMA.FTZ R106, R106, R167, R2 ;  /* 0x000000a76a6a7223 */ /* 0x008fe40000010002 */
[----:B------:R0:W5:Y:S01]  /*30fe0*/  LDL.LU R2, [R1+0x1d0] ;  /* 0x0001d00001027983 */ /* 0x0001620000300800 */
[----:B----4-:R-:W-:Y:S02]  /*30ff0*/  FFMA.FTZ R105, R105, R166, R183 ;  /* 0x000000a669697223 */ /* 0x010fe400000100b7 */
[----:B------:R-:W-:Y:S02]  /*31000*/  FFMA.FTZ R104, R104, R164, R0 ;  /* 0x000000a468687223 */ /* 0x000fe40000010000 */
[----:B------:R0:W5:Y:S04]  /*31010*/  LDL.LU R0, [R1+0x1cc] ;  /* 0x0001cc0001007983 */ /* 0x0001680000300800 */
[----:B------:R1:W-:Y:S02]  /*31020*/  STG.E.128 [R160.64], R104 ;  /* 0x00000068a0007986 */ /* 0x0003e4000c101d06 */
[----:B-1----:R-:W-:-:S02]  /*31030*/  IADD3 R160, P0, R252, c[0x0][0x210], RZ ;  /* 0x00008400fca07a10 */ /* 0x002fc40007f1e0ff */
[----:B------:R-:W2:Y:S02]  /*31040*/  LDL R107, [R1+0xb0] ;  /* 0x0000b000016b7983 */ /* 0x000ea40000100800 */
[----:B------:R-:W-:Y:S02]  /*31050*/  IADD3.X R161, R207, c[0x0][0x214], RZ, P0, !PT ;  /* 0x00008500cfa17a10 */ /* 0x000fe400007fe4ff */
[----:B------:R-:W3:Y:S04]  /*31060*/  LDL R106, [R1+0x108] ;  /* 0x00010800016a7983 */ /* 0x000ee80000100800 */
[----:B------:R-:W4:Y:S04]  /*31070*/  LDL R105, [R1+0xbc] ;  /* 0x0000bc0001697983 */ /* 0x000f280000100800 */
[----:B------:R-:W3:Y:S04]  /*31080*/  LDL R104, [R1+0x10c] ;  /* 0x00010c0001687983 */ /* 0x000ee80000100800 */
[----:B------:R-:W3:Y:S04]  /*31090*/  LDL R252, [R1+0x1c4] ;  /* 0x0001c40001fc7983 */ /* 0x000ee80000100800 */
[----:B------:R-:W3:Y:S01]  /*310a0*/  LDL R207, [R1+0x1bc] ;  /* 0x0001bc0001cf7983 */ /* 0x000ee20000100800 */
[----:B--2---:R-:W-:-:S03]  /*310b0*/  FFMA.FTZ R107, R107, R220, R180 ;  /* 0x000000dc6b6b7223 */ /* 0x004fc600000100b4 */
[----:B------:R-:W2:Y:S01]  /*310c0*/  LDL R220, [R1+0xf0] ;  /* 0x0000f00001dc7983 */ /* 0x000ea20000100800 */
[----:B----4-:R-:W-:-:S03]  /*310d0*/  FFMA.FTZ R105, R105, R166, R182 ;  /* 0x000000a669697223 */ /* 0x010fc600000100b6 */
[----:B------:R-:W4:Y:S01]  /*310e0*/  LDL R166, [R1+0xf4] ;  /* 0x0000f40001a67983 */ /* 0x000f220000100800 */
[----:B---3--:R-:W-:Y:S02]  /*310f0*/  FFMA.FTZ R104, R104, R164, R252 ;  /* 0x000000a468687223 */ /* 0x008fe400000100fc */
[----:B------:R-:W-:Y:S01]  /*31100*/  FFMA.FTZ R106, R106, R167, R207 ;  /* 0x000000a76a6a7223 */ /* 0x000fe200000100cf */
[----:B------:R-:W2:Y:S04]  /*31110*/  LDL R252, [R1+0x1ac] ;  /* 0x0001ac0001fc7983 */ /* 0x000ea80000100800 */
[----:B------:R1:W-:Y:S01]  /*31120*/  STG.E.128 [R160.64], R104 ;  /* 0x00000068a0007986 */ /* 0x0003e2000c101d06 */
[----:B------:R-:W-:-:S03]  /*31130*/  FADD.FTZ R164, -R163, R103 ;  /* 0x00000067a3a47221 */ /* 0x000fc60000010100 */
[----:B------:R-:W3:Y:S04]  /*31140*/  LDL R103, [R1+0xa4] ;  /* 0x0000a40001677983 */ /* 0x000ee80000100800 */
[----:B------:R-:W2:Y:S04]  /*31150*/  LDL R207, [R1+0xa8] ;  /* 0x0000a80001cf7983 */ /* 0x000ea80000100800 */
[----:B------:R-:W4:Y:S01]  /*31160*/  LDL R167, [R1+0x1b4] ;  /* 0x0001b40001a77983 */ /* 0x000f220000100800 */
[----:B-1----:R-:W-:-:S03]  /*31170*/  FADD.FTZ R161, -R163, R102 ;  /* 0x00000066a3a17221 */ /* 0x002fc60000010100 */
[----:B------:R-:W2:Y:S01]  /*31180*/  LDL R106, [R1+0x1b8] ;  /* 0x0001b800016a7983 */ /* 0x000ea20000100800 */
[C---:B------:R-:W-:Y:S02]  /*31190*/  FADD.FTZ R160, -R163.reuse, R101 ;  /* 0x00000065a3a07221 */ /* 0x040fe40000010100 */
[----:B------:R-:W-:Y:S01]  /*311a0*/  FADD.FTZ R105, -R163, R100 ;  /* 0x00000064a3697221 */ /* 0x000fe20000010100 */
[----:B------:R-:W2:Y:S04]  /*311b0*/  LDL R102, [R1+0xfc] ;  /* 0x0000fc0001667983 */ /* 0x000ea80000100800 */
[----:B------:R-:W2:Y:S04]  /*311c0*/  LDL R101, [R1+0x1b0] ;  /* 0x0001b00001657983 */ /* 0x000ea80000100800 */
[----:B------:R-:W4:Y:S04]  /*311d0*/  LDL R100, [R1+0xac] ;  /* 0x0000ac0001647983 */ /* 0x000f280000100800 */
[----:B------:R-:W4:Y:S01]  /*311e0*/  LDL R107, [R1+0x100] ;  /* 0x00010000016b7983 */ /* 0x000f220000100800 */
[----:B------:R-:W-:-:S02]  /*311f0*/  FMUL.FTZ R161, R162, R161 ;  /* 0x000000a1a2a17220 */ /* 0x000fc40000410000 */
[C---:B------:R-:W-:Y:S02]  /*31200*/  FMUL.FTZ R160, R162.reuse, R160 ;  /* 0x000000a0a2a07220 */ /* 0x040fe40000410000 */
[C---:B------:R-:W-:Y:S02]  /*31210*/  FMUL.FTZ R105, R162.reuse, R105 ;  /* 0x00000069a2697220 */ /* 0x040fe40000410000 */
[----:B------:R-:W-:Y:S02]  /*31220*/  FMUL.FTZ R164, R162, R164 ;  /* 0x000000a4a2a47220 */ /* 0x000fe40000410000 */
[----:B------:R-:W-:Y:S02]  /*31230*/  IMAD.MOV.U32 R104, RZ, RZ, 0x10 ;  /* 0x00000010ff687424 */ /* 0x000fe400078e00ff */
[----:B---3--:R-:W-:Y:S02]  /*31240*/  FFMA.FTZ R103, R103, R164, R177 ;  /* 0x000000a467677223 */ /* 0x008fe400000100b1 */
[----:B--2---:R-:W-:-:S02]  /*31250*/  FFMA.FTZ R102, R102, R161, R101 ;  /* 0x000000a166667223 */ /* 0x004fc40000010065 */
[----:B----4-:R-:W-:Y:S02]  /*31260*/  FFMA.FTZ R101, R100, R160, R179 ;  /* 0x000000a064657223 */ /* 0x010fe400000100b3 */
[----:B------:R-:W-:Y:S02]  /*31270*/  FFMA.FTZ R100, R107, R105, R106 ;  /* 0x000000696b647223 */ /* 0x000fe4000001006a */
[----:B------:R-:W-:-:S05]  /*31280*/  IMAD.WIDE.U32 R106, R159, R104, c[0x0][0x208] ;  /* 0x000082009f6a7625 */ /* 0x000fca00078e0068 */
[----:B------:R1:W-:Y:S04]  /*31290*/  STG.E.128 [R106.64], R100 ;  /* 0x000000646a007986 */ /* 0x0003e8000c101d06 */
[----:B-1----:R-:W2:Y:S01]  /*312a0*/  LDL R107, [R1+0xa0] ;  /* 0x0000a000016b7983 */ /* 0x002ea20000100800 */
[----:B------:R-:W-:Y:S02]  /*312b0*/  FFMA.FTZ R102, R220, R161, R252 ;  /* 0x000000a1dc667223 */ /* 0x000fe400000100fc */
[----:B------:R-:W-:Y:S01]  /*312c0*/  FFMA.FTZ R101, R207, R160, R178 ;  /* 0x000000a0cf657223 */ /* 0x000fe200000100b2 */
[----:B------:R-:W3:Y:S01]  /*312d0*/  LDL R252, [R1+0x1a8] ;  /* 0x0001a80001fc7983 */ /* 0x000ee20000100800 */
[----:B------:R-:W-:-:S03]  /*312e0*/  FFMA.FTZ R100, R166, R105, R167 ;  /* 0x00000069a6647223 */ /* 0x000fc600000100a7 */
[----:B------:R-:W3:Y:S04]  /*312f0*/  LDL R220, [R1+0xe8] ;  /* 0x0000e80001dc7983 */ /* 0x000ee80000100800 */
[----:B------:R-:W4:Y:S04]  /*31300*/  LDL R207, [R1+0x90] ;  /* 0x0000900001cf7983 */ /* 0x000f280000100800 */
[----:B------:R-:W3:Y:S04]  /*31310*/  LDL R167, [R1+0x19c] ;  /* 0x00019c0001a77983 */ /* 0x000ee80000100800 */
[----:B------:R-:W3:Y:S04]  /*31320*/  LDL R166, [R1+0xd8] ;  /* 0x0000d80001a67983 */ /* 0x000ee80000100800 */
[----:B------:R-:W3:Y:S04]  /*31330*/  LDL R161, [R1+0x1a4] ;  /* 0x0001a40001a17983 */ /* 0x000ee80000100800 */
[----:B------:R-:W3:Y:S01]  /*31340*/  LDL R160, [R1+0xdc] ;  /* 0x0000dc0001a07983 */ /* 0x000ee20000100800 */
[----:B--2---:R-:W-:-:S02]  /*31350*/  FFMA.FTZ R103, R107, R164, R176 ;  /* 0x000000a46b677223 */ /* 0x004fc400000100b0 */
[----:B------:R-:W-:Y:S01]  /*31360*/  IMAD.WIDE.U32 R106, R159, R104, c[0x0][0x210] ;  /* 0x000084009f6a7625 */ /* 0x000fe200078e0068 */
[----:B------:R-:W2:Y:S04]  /*31370*/  LDL R164, [R1+0x98] ;  /* 0x0000980001a47983 */ /* 0x000ea80000100800 */
[----:B------:R1:W-:Y:S04]  /*31380*/  STG.E.128 [R106.64], R100 ;  /* 0x000000646a007986 */ /* 0x0003e8000c101d06 */
[----:B------:R-:W2:Y:S04]  /*31390*/  LDL R159, [R1+0x9c] ;  /* 0x00009c00019f7983 */ /* 0x000ea80000100800 */
[----:B-1----:R-:W4:Y:S04]  /*313a0*/  LDL R100, [R1+0x94] ;  /* 0x0000940001647983 */ /* 0x002f280000100800 */
        /* <DEDUP_REMOVED lines=9> */
[----:B------:R-:W-:-:S04]  /*31440*/  FMUL.FTZ R102, R162, R102 ;  /* 0x00000066a2667220 */ /* 0x000fc80000410000 */
[----:B---3--:R-:W-:Y:S02]  /*31450*/  FFMA.FTZ R96, R220, R102, R252 ;  /* 0x00000066dc607223 */ /* 0x008fe400000100fc */
[----:B------:R-:W3:Y:S04]  /*31460*/  LDL R252, [R1+0x7c] ;  /* 0x00007c0001fc7983 */ /* 0x000ee80000100800 */
[----:B------:R-:W3:Y:S01]  /*31470*/  LDL R220, [R1+0x190] ;  /* 0x0001900001dc7983 */ /* 0x000ee20000100800 */
[----:B--2---:R-:W-:Y:S02]  /*31480*/  FFMA.FTZ R97, R159, R103, R175 ;  /* 0x000000679f617223 */ /* 0x004fe400000100af */
[----:B----4-:R-:W-:Y:S02]  /*31490*/  FFMA.FTZ R99, R100, R106, R173 ;  /* 0x0000006a64637223 */ /* 0x010fe400000100ad */
[----:B------:R-:W-:-:S02]  /*314a0*/  FFMA.FTZ R98, R107, R105, R101 ;  /* 0x000000696b627223 */ /* 0x000fc40000010065 */
[----:B------:R-:W-:Y:S01]  /*314b0*/  IMAD.WIDE.U32 R100, R158, R104, c[0x0][0x208] ;  /* 0x000082009e647625 */ /* 0x000fe200078e0068 */
[----:B------:R-:W2:Y:S04]  /*314c0*/  LDL R107, [R1+0x84] ;  /* 0x00008400016b7983 */ /* 0x000ea80000100800 */
[----:B------:R1:W-:Y:S02]  /*314d0*/  STG.E.128 [R100.64], R96 ;  /* 0x0000006064007986 */ /* 0x0003e4000c101d06 */
[----:B-1----:R-:W-:Y:S02]  /*314e0*/  FFMA.FTZ R99, R207, R106, R172 ;  /* 0x0000006acf637223 */ /* 0x002fe400000100ac */
[----:B------:R-:W-:Y:S01]  /*314f0*/  FFMA.FTZ R98, R166, R105, R167 ;  /* 0x00000069a6627223 */ /* 0x000fe200000100a7 */
[----:B------:R-:W4:Y:S01]  /*31500*/  LDL R207, [R1+0xcc] ;  /* 0x0000cc0001cf7983 */ /* 0x000f220000100800 */
[----:B------:R-:W-:-:S03]  /*31510*/  FFMA.FTZ R97, R164, R103, R174 ;  /* 0x00000067a4617223 */ /* 0x000fc600000100ae */
[----:B------:R-:W2:Y:S04]  /*31520*/  LDL R167, [R1+0x88] ;  /* 0x0000880001a77983 */ /* 0x000ea80000100800 */
[----:B------:R-:W2:Y:S04]  /*31530*/  LDL R166, [R1+0x198] ;  /* 0x0001980001a67983 */ /* 0x000ea80000100800 */
[----:B------:R-:W2:Y:S01]  /*31540*/  LDL R164, [R1+0xd0] ;  /* 0x0000d00001a47983 */ /* 0x000ea20000100800 */
[----:B------:R-:W-:-:S03]  /*31550*/  FFMA.FTZ R96, R160, R102, R161 ;  /* 0x00000066a0607223 */ /* 0x000fc600000100a1 */
[----:B------:R-:W2:Y:S04]  /*31560*/  LDL R161, [R1+0x78] ;  /* 0x0000780001a17983 */ /* 0x000ea80000100800 */
[----:B------:R-:W2:Y:S04]  /*31570*/  LDL R160, [R1+0x18c] ;  /* 0x00018c0001a07983 */ /* 0x000ea80000100800 */
[----:B------:R-:W2:Y:S01]  /*31580*/  LDL R103, [R1+0x80] ;  /* 0x0000800001677983 */ /* 0x000ea20000100800 */
[----:B------:R-:W-:-:S03]  /*31590*/  IMAD.WIDE.U32 R158, R158, R104, c[0x0][0x210] ;  /* 0x000084009e9e7625 */ /* 0x000fc600078e0068 */
[----:B------:R-:W2:Y:S01]  /*315a0*/  LDL R106, [R1+0x194] ;  /* 0x00019400016a7983 */ /* 0x000ea20000100800 */
[C---:B------:R-:W-:Y:S02]  /*315b0*/  FADD.FTZ R101, -R163.reuse, R95 ;  /* 0x0000005fa3657221 */ /* 0x040fe40000010100 */
[----:B------:R-:W-:Y:S01]  /*315c0*/  FADD.FTZ R100, -R163, R94 ;  /* 0x0000005ea3647221 */ /* 0x000fe20000010100 */
[----:B------:R1:W-:Y:S01]  /*315d0*/  STG.E.128 [R158.64], R96 ;  /* 0x000000609e007986 */ /* 0x0003e2000c101d06 */
[----:B------:R-:W-:-:S03]  /*315e0*/  FMUL.FTZ R101, R162, R101 ;  /* 0x00000065a2657220 */ /* 0x000fc60000410000 */
[----:B------:R-:W2:Y:S01]  /*315f0*/  LDL R105, [R1+0x8c] ;  /* 0x00008c0001697983 */ /* 0x000ea20000100800 */
[----:B------:R-:W-:Y:S02]  /*31600*/  FMUL.FTZ R100, R162, R100 ;  /* 0x00000064a2647220 */ /* 0x000fe40000410000 */
[----:B---3--:R-:W-:Y:S01]  /*31610*/  FFMA.FTZ R95, R252, R101, R169 ;  /* 0x00000065fc5f7223 */ /* 0x008fe200000100a9 */
[----:B------:R-:W3:Y:S01]  /*31620*/  LDL R102, [R1+0x64] ;  /* 0x0000640001667983 */ /* 0x000ee20000100800 */
[C---:B------:R-:W-:Y:S02]  /*31630*/  FADD.FTZ R80, -R163.reuse, R80 ;  /* 0x00000050a3507221 */ /* 0x040fe40000010100 */
[C---:B------:R-:W-:Y:S01]  /*31640*/  FADD.FTZ R81, -R163.reuse, R81 ;  /* 0x00000051a3517221 */ /* 0x040fe20000010100 */
[----:B------:R-:W3:Y:S01]  /*31650*/  LDL R252, [R1] ;  /* 0x0000000001fc7983 */ /* 0x000ee20000100800 */
[----:B-1----:R-:W-:-:S03]  /*31660*/  FADD.FTZ R99, -R163, R93 ;  /* 0x0000005da3637221 */ /* 0x002fc60000010100 */
[----:B------:R-:W3:Y:S01]  /*31670*/  LDL R159, [R1+0x17c] ;  /* 0x00017c00019f7983 */ /* 0x000ee20000100800 */
[----:B------:R-:W-:Y:S02]  /*31680*/  FADD.FTZ R98, -R163, R92 ;  /* 0x0000005ca3627221 */ /* 0x000fe40000010100 */
[C---:B------:R-:W-:Y:S01]  /*31690*/  FMUL.FTZ R99, R162.reuse, R99 ;  /* 0x00000063a2637220 */ /* 0x040fe20000410000 */
[----:B------:R-:W3:Y:S01]  /*316a0*/  LDL R158, [R1+0x60] ;  /* 0x00006000019e7983 */ /* 0x000ee20000100800 */
[----:B------:R-:W-:Y:S02]  /*316b0*/  FMUL.FTZ R98, R162, R98 ;  /* 0x00000062a2627220 */ /* 0x000fe40000410000 */
[----:B------:R-:W-:-:S04]  /*316c0*/  IMAD.WIDE.U32 R96, R157, R104, c[0x0][0x208] ;  /* 0x000082009d607625 */ /* 0x000fc800078e0068 */
[----:B----4-:R-:W-:Y:S02]  /*316d0*/  FFMA.FTZ R94, R207, R100, R220 ;  /* 0x00000064cf5e7223 */ /* 0x010fe400000100dc */
[C---:B------:R-:W-:Y:S01]  /*316e0*/  FMUL.FTZ R80, R162.reuse, R80 ;  /* 0x00000050a2507220 */ /* 0x040fe20000410000 */
[----:B------:R-:W4:Y:S01]  /*316f0*/  LDL R220, [R1+0xc] ;  /* 0x00000c0001dc7983 */ /* 0x000f220000100800 */
[----:B--2---:R-:W-:Y:S02]  /*31700*/  FFMA.FTZ R93, R167, R99, R171 ;  /* 0x00000063a75d7223 */ /* 0x004fe400000100ab */
[----:B------:R-:W-:Y:S01]  /*31710*/  FMUL.FTZ R81, R162, R81 ;  /* 0x00000051a2517220 */ /* 0x000fe20000410000 */
[----:B------:R-:W2:Y:S01]  /*31720*/  LDL R167, [R1+0x158] ;  /* 0x0001580001a77983 */ /* 0x000ea20000100800 */
[C---:B------:R-:W-:Y:S02]  /*31730*/  FADD.FTZ R76, -R163.reuse, R76 ;  /* 0x0000004ca34c7221 */ /* 0x040fe40000010100 */
[----:B------:R-:W-:Y:S01]  /*31740*/  FADD.FTZ R77, -R163, R77 ;  /* 0x0000004da34d7221 */ /* 0x000fe20000010100 */
[----:B------:R-:W2:Y:S01]  /*31750*/  LDL R207, [R1+0x8] ;  /* 0x0000080001cf7983 */ /* 0x000ea20000100800 */
[----:B------:R-:W-:-:S02]  /*31760*/  FFMA.FTZ R92, R164, R98, R166 ;  /* 0x00000062a45c7223 */ /* 0x000fc400000100a6 */
[C---:B------:R-:W-:Y:S01]  /*31770*/  FADD.FTZ R78, -R163.reuse, R78 ;  /* 0x0000004ea34e7221 */ /* 0x040fe20000010100 */
[----:B------:R-:W2:Y:S04]  /*31780*/  LDL R166, [R1+0x154] ;  /* 0x0001540001a67983 */ /* 0x000ea80000100800 */
[----:B------:R1:W-:Y:S01]  /*31790*/  STG.E.128 [R96.64], R92 ;  /* 0x0000005c60007986 */ /* 0x0003e2000c101d06 */
[C---:B------:R-:W-:Y:S02]  /*317a0*/  FADD.FTZ R79, -R163.reuse, R79 ;  /* 0x0000004fa34f7221 */ /* 0x040fe40000010100 */
[----:B------:R-:W-:Y:S01]  /*317b0*/  FADD.FTZ R72, -R163, R72 ;  /* 0x00000048a3487221 */ /* 0x000fe20000010100 */
[----:B------:R-:W2:Y:S01]  /*317c0*/  LDL R164, [R1+0x10] ;  /* 0x0000100001a47983 */ /* 0x000ea20000100800 */
[----:B-1----:R-:W-:-:S02]  /*317d0*/  FFMA.FTZ R95, R161, R101, R168 ;  /* 0x00000065a15f7223 */ /* 0x002fc400000100a8 */
[----:B------:R-:W-:Y:S01]  /*317e0*/  FFMA.FTZ R94, R103, R100, R160 ;  /* 0x00000064675e7223 */ /* 0x000fe200000100a0 */
[----:B------:R-:W2:Y:S01]  /*317f0*/  LDL R101, [R1+0x6c] ;  /* 0x00006c0001657983 */ /* 0x000ea20000100800 */
[----:B------:R-:W-:-:S03]  /*31800*/  FFMA.FTZ R93, R107, R99, R170 ;  /* 0x000000636b5d7223 */ /* 0x000fc600000100aa */
[----:B------:R-:W3:Y:S04]  /*31810*/  LDL R103, [R1+0x180] ;  /* 0x0001800001677983 */ /* 0x000ee80000100800 */
[----:B------:R-:W4:Y:S04]  /*31820*/  LDL R100, [R1+0x188] ;  /* 0x0001880001647983 */ /* 0x000f280000100800 */
[----:B------:R-:W4:Y:S04]  /*31830*/  LDL R99, [R1+0x74] ;  /* 0x0000740001637983 */ /* 0x000f280000100800 */
[----:B------:R-:W4:Y:S01]  /*31840*/  LDL R161, [R1+0x5c] ;  /* 0x00005c0001a17983 */ /* 0x000f220000100800 */
[----:B------:R-:W-:-:S02]  /*31850*/  FFMA.FTZ R92, R105, R98, R106 ;  /* 0x00000062695c7223 */ /* 0x000fc4000001006a */
[----:B------:R-:W-:Y:S01]  /*31860*/  IMAD.WIDE.U32 R96, R157, R104, c[0x0][0x210] ;  /* 0x000084009d607625 */ /* 0x000fe200078e0068 */
[----:B------:R-:W4:Y:S04]  /*31870*/  LDL R160, [R1+0x58] ;  /* 0x0000580001a07983 */ /* 0x000f280000100800 */
[----:B------:R-:W4:Y:S04]  /*31880*/  LDL R107, [R1+0x68] ;  /* 0x00006800016b7983 */ /* 0x000f280000100800 */
[----:B------:R-:W4:Y:S04]  /*31890*/  LDL R106, [R1+0x184] ;  /* 0x00018400016a7983 */ /* 0x000f280000100800 */
[----:B------:R-:W4:Y:S04]  /*318a0*/  LDL R105, [R1+0x70] ;  /* 0x0000700001697983 */ /* 0x000f280000100800 */
[----:B------:R1:W-:Y:S04]  /*318b0*/  STG.E.128 [R96.64], R92 ;  /* 0x0000005c60007986 */ /* 0x0003e8000c101d06 */
[----:B------:R-:W4:Y:S01]  /*318c0*/  LDL R98, [R1+0x54] ;  /* 0x0000540001627983 */ /* 0x000f220000100800 */
[----:B-1----:R-:W-:-:S02]  /*318d0*/  FADD.FTZ R96, -R163, R90 ;  /* 0x0000005aa3607221 */ /* 0x002fc40000010100 */
[C---:B------:R-:W-:Y:S02]  /*318e0*/  FADD.FTZ R95, -R163.reuse, R89 ;  /* 0x00000059a35f7221 */ /* 0x040fe40000010100 */
[----:B------:R-:W-:Y:S02]  /*318f0*/  FADD.FTZ R94, -R163, R88 ;  /* 0x00000058a35e7221 */ /* 0x000fe40000010100 */
[C---:B------:R-:W-:Y:S02]  /*31900*/  FMUL.FTZ R96, R162.reuse, R96 ;  /* 0x00000060a2607220 */ /* 0x040fe40000410000 */
[C---:B------:R-:W-:Y:S02]  /*31910*/  FMUL.FTZ R95, R162.reuse, R95 ;  /* 0x0000005fa25f7220 */ /* 0x040fe40000410000 */
[----:B------:R-:W-:Y:S02]  /*31920*/  FMUL.FTZ R94, R162, R94 ;  /* 0x0000005ea25e7220 */ /* 0x000fe40000410000 */
[----:B--2---:R-:W-:-:S02]  /*31930*/  FFMA.FTZ R89, R101, R95, R165 ;  /* 0x0000005f65597223 */ /* 0x004fc400000100a5 */
[----:B------:R-:W2:Y:S01]  /*31940*/  LDL R101, [R1+0x44] ;  /* 0x0000440001657983 */ /* 0x000ea20000100800 */
[----:B---3--:R-:W-:-:S03]  /*31950*/  FFMA.FTZ R90, R102, R96, R103 ;  /* 0x00000060665a7223 */ /* 0x008fc60000010067 */
[----:B------:R-:W2:Y:S01]  /*31960*/  LDL R102, [R1+0x170] ;  /* 0x0001700001667983 */ /* 0x000ea20000100800 */
[----:B------:R-:W-:Y:S02]  /*31970*/  FADD.FTZ R97, -R163, R91 ;  /* 0x0000005ba3617221 */ /* 0x000fe40000010100 */
[----:B------:R-:W-:Y:S01]  /*31980*/  IMAD.WIDE.U32 R92, R154, R104, c[0x0][0x208] ;  /* 0x000082009a5c7625 */ /* 0x000fe200078e0068 */
[----:B------:R-:W3:Y:S03]  /*31990*/  LDL R103, [R1+0x3c] ;  /* 0x00003c0001677983 */ /* 0x000ee60000100800 */
[----:B----4-:R-:W-:Y:S02]  /*319a0*/  FFMA.FTZ R88, R99, R94, R100 ;  /* 0x0000005e63587223 */ /* 0x010fe40000010064 */
[----:B------:R-:W4:Y:S01]  /*319b0*/  LDL R100, [R1+0x4c] ;  /* 0x00004c0001647983 */ /* 0x000f220000100800 */
[----:B------:R-:W-:-:S03]  /*319c0*/  FMUL.FTZ R97, R162, R97 ;  /* 0x00000061a2617220 */ /* 0x000fc60000410000 */
[----:B------:R-:W3:Y:S01]  /*319d0*/  LDL R99, [R1+0x178] ;  /* 0x0001780001637983 */ /* 0x000ee20000100800 */
[-C--:B------:R-:W-:Y:S02]  /*319e0*/  FFMA.FTZ R91, R161, R97.reuse, R147 ;  /* 0x00000061a15b7223 */ /* 0x080fe40000010093 */
[----:B------:R-:W-:Y:S01]  /*319f0*/  FADD.FTZ R73, -R163, R73 ;  /* 0x00000049a3497221 */ /* 0x000fe20000010100 */
[----:B------:R-:W3:Y:S04]  /*31a00*/  LDL R161, [R1+0x140] ;  /* 0x0001400001a17983 */ /* 0x000ee80000100800 */
[----:B------:R1:W-:Y:S02]  /*31a10*/  STG.E.128 [R92.64], R88 ;  /* 0x000000585c007986 */ /* 0x0003e4000c101d06 */
[----:B-1----:R-:W-:-:S02]  /*31a20*/  FFMA.FTZ R91, R160, R97, R146 ;  /* 0x00000061a05b7223 */ /* 0x002fc40000010092 */
[----:B------:R-:W-:Y:S01]  /*31a30*/  FFMA.FTZ R90, R158, R96, R159 ;  /* 0x000000609e5a7223 */ /* 0x000fe2000001009f */
[----:B------:R-:W3:Y:S01]  /*31a40*/  LDL R160, [R1+0x148] ;  /* 0x0001480001a07983 */ /* 0x000ee20000100800 */
[----:B------:R-:W-:Y:S02]  /*31a50*/  FFMA.FTZ R89, R107, R95, R149 ;  /* 0x0000005f6b597223 */ /* 0x000fe40000010095 */
[----:B------:R-:W-:Y:S01]  /*31a60*/  FFMA.FTZ R88, R105, R94, R106 ;  /* 0x0000005e69587223 */ /* 0x000fe2000001006a */
[----:B------:R-:W3:Y:S01]  /*31a70*/  LDL R158, [R1+0x1c] ;  /* 0x00001c00019e7983 */ /* 0x000ee20000100800 */
[----:B------:R-:W-:-:S03]  /*31a80*/  IMAD.WIDE.U32 R92, R154, R104, c[0x0][0x210] ;  /* 0x000084009a5c7625 */ /* 0x000fc600078e0068 */
[----:B------:R-:W3:Y:S04]  /*31a90*/  LDL R106, [R1+0x38] ;  /* 0x00003800016a7983 */ /* 0x000ee80000100800 */
[----:B------:R1:W-:Y:S04]  /*31aa0*/  STG.E.128 [R92.64], R88 ;  /* 0x000000585c007986 */ /* 0x0003e8000c101d06 */
[----:B------:R-:W3:Y:S01]  /*31ab0*/  LDL R105, [R1+0x48] ;  /* 0x0000480001697983 */ /* 0x000ee20000100800 */
[C---:B------:R-:W-:Y:S02]  /*31ac0*/  FADD.FTZ R96, -R163.reuse, R63 ;  /* 0x0000003fa3607221 */ /* 0x040fe40000010100 */
[C---:B------:R-:W-:Y:S01]  /*31ad0*/  FADD.FTZ R95, -R163.reuse, R62 ;  /* 0x0000003ea35f7221 */ /* 0x040fe20000010100 */
[----:B------:R-:W3:Y:S04]  /*31ae0*/  LDL R107, [R1+0x160] ;  /* 0x00016000016b7983 */ /* 0x000ee80000100800 */
[----:B------:R-:W3:Y:S04]  /*31af0*/  LDL R62, [R1+0x34] ;  /* 0x00003400013e7983 */ /* 0x000ee80000100800 */
[----:B------:R-:W3:Y:S01]  /*31b00*/  LDL R63, [R1+0x168] ;  /* 0x00016800013f7983 */ /* 0x000ee20000100800 */
[----:B-1----:R-:W-:-:S02]  /*31b10*/  FADD.FTZ R92, -R163, R86 ;  /* 0x00000056a35c7221 */ /* 0x002fc40000010100 */
[----:B------:R-:W-:Y:S01]  /*31b20*/  FADD.FTZ R91, -R163, R85 ;  /* 0x00000055a35b7221 */ /* 0x000fe20000010100 */
[----:B------:R-:W3:Y:S01]  /*31b30*/  LDL R159, [R1+0x14] ;  /* 0x00001400019f7983 */ /* 0x000ee20000100800 */
[C---:B------:R-:W-:Y:S02]  /*31b40*/  FMUL.FTZ R92, R162.reuse, R92 ;  /* 0x0000005ca25c7220 */ /* 0x040fe40000410000 */
[----:B------:R-:W-:Y:S02]  /*31b50*/  FMUL.FTZ R91, R162, R91 ;  /* 0x0000005ba25b7220 */ /* 0x000fe40000410000 */
[----:B--2---:R-:W-:Y:S02]  /*31b60*/  FFMA.FTZ R86, R101, R92, R102 ;  /* 0x0000005c65567223 */ /* 0x004fe40000010066 */
[----:B------:R-:W2:Y:S01]  /*31b70*/  LDL R101, [R1+0x16c] ;  /* 0x00016c0001657983 */ /* 0x000ea20000100800 */
[C---:B------:R-:W-:Y:S02]  /*31b80*/  FADD.FTZ R90, -R163.reuse, R84 ;  /* 0x00000054a35a7221 */ /* 0x040fe40000010100 */
[----:B------:R-:W-:Y:S01]  /*31b90*/  FADD.FTZ R93, -R163, R87 ;  /* 0x00000057a35d7221 */ /* 0x000fe20000010100 */
[----:B------:R-:W2:Y:S01]  /*31ba0*/  LDL R102, [R1+0x50] ;  /* 0x0000500001667983 */ /* 0x000ea20000100800 */
[----:B----4-:R-:W-:-:S03]  /*31bb0*/  FFMA.FTZ R85, R100, R91, R145 ;  /* 0x0000005b64557223 */ /* 0x010fc60000010091 */
[----:B------:R-:W2:Y:S01]  /*31bc0*/  LDL R100, [R1+0x40] ;  /* 0x0000400001647983 */ /* 0x000ea20000100800 */
[C---:B------:R-:W-:Y:S02]  /*31bd0*/  FMUL.FTZ R93, R162.reuse, R93 ;  /* 0x0000005da25d7220 */ /* 0x040fe40000410000 */
[----:B------:R-:W-:Y:S02]  /*31be0*/  FMUL.FTZ R90, R162, R90 ;  /* 0x0000005aa25a7220 */ /* 0x000fe40000410000 */
[----:B------:R-:W-:-:S04]  /*31bf0*/  IMAD.WIDE.U32 R88, R155, R104, c[0x0][0x208] ;  /* 0x000082009b587625 */ /* 0x000fc800078e0068 */
[----:B---3--:R-:W-:Y:S02]  /*31c00*/  FFMA.FTZ R87, R103, R93, R142 ;  /* 0x0000005d67577223 */ /* 0x008fe4000001008e */
[----:B------:R-:W-:Y:S01]  /*31c10*/  FFMA.FTZ R84, R98, R90, R99 ;  /* 0x0000005a62547223 */ /* 0x000fe20000010063 */
[----:B------:R-:W3:Y:S04]  /*31c20*/  LDL R103, [R1+0x174] ;  /* 0x0001740001677983 */ /* 0x000ee80000100800 */
[----:B------:R1:W-:Y:S01]  /*31c30*/  STG.E.128 [R88.64], R84 ;  /* 0x0000005458007986 */ /* 0x0003e2000c101d06 */
[C---:B------:R-:W-:Y:S02]  /*31c40*/  FADD.FTZ R99, -R163.reuse, R60 ;  /* 0x0000003ca3637221 */ /* 0x040fe40000010100 */
[C---:B------:R-:W-:Y:S01]  /*31c50*/  FADD.FTZ R94, -R163.reuse, R61 ;  /* 0x0000003da35e7221 */ /* 0x040fe20000010100 */
[----:B------:R-:W4:Y:S01]  /*31c60*/  LDL R60, [R1+0x30] ;  /* 0x00003000013c7983 */ /* 0x000f220000100800 */
[----:B------:R-:W-:-:S03]  /*31c70*/  FADD.FTZ R97, -R163, R57 ;  /* 0x00000039a3617221 */ /* 0x000fc60000010100 */
[----:B------:R-:W4:Y:S01]  /*31c80*/  LDL R61, [R1+0x164] ;  /* 0x00016400013d7983 */ /* 0x000f220000100800 */
[C---:B-1----:R-:W-:Y:S02]  /*31c90*/  FADD.FTZ R85, -R163.reuse, R83 ;  /* 0x00000053a3557221 */ /* 0x042fe40000010100 */
[C---:B------:R-:W-:Y:S02]  /*31ca0*/  FADD.FTZ R87, -R163.reuse, R54 ;  /* 0x00000036a3577221 */ /* 0x040fe40000010100 */
[C---:B------:R-:W-:Y:S02]  /*31cb0*/  FADD.FTZ R83, -R163.reuse, R65 ;  /* 0x00000041a3537221 */ /* 0x040fe40000010100 */
[----:B------:R-:W4:Y:S01]  /*31cc0*/  LDL R65, [R1+0x2c] ;  /* 0x00002c0001417983 */ /* 0x000f220000100800 */
[C---:B------:R-:W-:Y:S02]  /*31cd0*/  FADD.FTZ R84, -R163.reuse, R82 ;  /* 0x00000052a3547221 */ /* 0x040fe40000010100 */
[----:B------:R-:W-:-:S02]  /*31ce0*/  FADD.FTZ R89, -R163, R56 ;  /* 0x00000038a3597221 */ /* 0x000fc40000010100 */
[C---:B------:R-:W-:Y:S02]  /*31cf0*/  FADD.FTZ R88, -R163.reuse, R55 ;  /* 0x00000037a3587221 */ /* 0x040fe40000010100 */
[----:B------:R-:W-:Y:S02]  /*31d00*/  FADD.FTZ R82, -R163, R64 ;  /* 0x00000040a3527221 */ /* 0x000fe40000010100 */
[----:B------:R-:W-:Y:S01]  /*31d10*/  IMAD.WIDE.U32 R56, R155, R104, c[0x0][0x210] ;  /* 0x000084009b387625 */ /* 0x000fe200078e0068 */
[----:B------:R-:W4:Y:S03]  /*31d20*/  LDL R64, [R1+0x28] ;  /* 0x0000280001407983 */ /* 0x000f260000100800 */
[----:B------:R-:W-:Y:S01]  /*31d30*/  FFMA.FTZ R55, R106, R93, R141 ;  /* 0x0000005d6a377223 */ /* 0x000fe2000001008d */
[----:B------:R-:W4:Y:S04]  /*31d40*/  LDL R155, [R1+0x18] ;  /* 0x00001800019b7983 */ /* 0x000f280000100800 */
[----:B------:R-:W4:Y:S01]  /*31d50*/  LDL R93, [R1+0x20] ;  /* 0x00002000015d7983 */ /* 0x000f220000100800 */
[----:B--2---:R-:W-:-:S03]  /*31d60*/  FFMA.FTZ R54, R100, R92, R101 ;  /* 0x0000005c64367223 */ /* 0x004fc60000010065 */
[----:B------:R-:W2:Y:S04]  /*31d70*/  LDL R101, [R1+0x24] ;  /* 0x0000240001657983 */ /* 0x000ea80000100800 */
[----:B------:R-:W2:Y:S01]  /*31d80*/  LDL R100, [R1+0x15c] ;  /* 0x00015c0001647983 */ /* 0x000ea20000100800 */
[C---:B------:R-:W-:Y:S02]  /*31d90*/  FADD.FTZ R98, -R163.reuse, R58 ;  /* 0x0000003aa3627221 */ /* 0x040fe40000010100 */
[C---:B------:R-:W-:Y:S02]  /*31da0*/  FADD.FTZ R58, -R163.reuse, R52 ;  /* 0x00000034a33a7221 */ /* 0x040fe40000010100 */
[----:B------:R-:W-:Y:S02]  /*31db0*/  FADD.FTZ R86, -R163, R53 ;  /* 0x00000035a3567221 */ /* 0x000fe40000010100 */
[----:B------:R-:W-:-:S02]  /*31dc0*/  FFMA.FTZ R53, R105, R91, R143 ;  /* 0x0000005b69357223 */ /* 0x000fc4000001008f */
[----:B---3--:R-:W-:Y:S02]  /*31dd0*/  FFMA.FTZ R52, R102, R90, R103 ;  /* 0x0000005a66347223 */ /* 0x008fe40000010067 */
[C---:B------:R-:W-:Y:S02]  /*31de0*/  FMUL.FTZ R85, R162.reuse, R85 ;  /* 0x00000055a2557220 */ /* 0x040fe40000410000 */
[----:B------:R-:W-:Y:S01]  /*31df0*/  FMUL.FTZ R84, R162, R84 ;  /* 0x00000054a2547220 */ /* 0x000fe20000410000 */
[----:B------:R1:W-:Y:S01]  /*31e00*/  STG.E.128 [R56.64], R52 ;  /* 0x0000003438007986 */ /* 0x0003e2000c101d06 */
[C---:B------:R-:W-:Y:S02]  /*31e10*/  FADD.FTZ R105, -R163.reuse, R48 ;  /* 0x00000030a3697221 */ /* 0x040fe40000010100 */
[C---:B------:R-:W-:Y:S02]  /*31e20*/  FADD.FTZ R103, -R163.reuse, R49 ;  /* 0x00000031a3677221 */ /* 0x040fe40000010100 */
[----:B------:R-:W-:-:S02]  /*31e30*/  FADD.FTZ R102, -R163, R50 ;  /* 0x00000032a3667221 */ /* 0x000fc40000010100 */
[----:B------:R-:W-:Y:S02]  /*31e40*/  FADD.FTZ R106, -R163, R51 ;  /* 0x00000033a36a7221 */ /* 0x000fe40000010100 */
[----:B------:R-:W-:Y:S02]  /*31e50*/  FFMA.FTZ R51, R158, R85, R138 ;  /* 0x000000559e337223 */ /* 0x000fe4000001008a */
[----:B------:R-:W-:Y:S02]  /*31e60*/  FFMA.FTZ R48, R62, R80, R63 ;  /* 0x000000503e307223 */ /* 0x000fe4000001003f */
[----:B-1----:R-:W-:-:S04]  /*31e70*/  IMAD.WIDE.U32 R56, R156, R104, c[0x0][0x208] ;  /* 0x000082009c387625 */ /* 0x002fc800078e0068 */
[----:B----4-:R-:W-:Y:S02]  /*31e80*/  FFMA.FTZ R49, R65, R81, R140 ;  /* 0x0000005141317223 */ /* 0x010fe4000001008c */
[----:B------:R-:W-:Y:S02]  /*31e90*/  FFMA.FTZ R52, R60, R80, R61 ;  /* 0x000000503c347223 */ /* 0x000fe4000001003d */
        /* <DEDUP_REMOVED lines=9> */
[----:B------:R-:W-:-:S04]  /*31f30*/  IMAD.WIDE.U32 R156, R156, R104, c[0x0][0x210] ;  /* 0x000084009c9c7625 */ /* 0x000fc800078e0068 */
[----:B------:R-:W-:Y:S02]  /*31f40*/  FADD.FTZ R154, -R163, R116 ;  /* 0x00000074a39a7221 */ /* 0x000fe40000010100 */
[----:B------:R-:W-:Y:S02]  /*31f50*/  FFMA.FTZ R55, R155, R85, R137 ;  /* 0x000000559b377223 */ /* 0x000fe40000010089 */
[----:B------:R-:W-:Y:S02]  /*31f60*/  FFMA.FTZ R53, R64, R81, R139 ;  /* 0x0000005140357223 */ /* 0x000fe4000001008b */
[C---:B------:R-:W-:Y:S02]  /*31f70*/  FADD.FTZ R158, -R163.reuse, R117 ;  /* 0x00000075a39e7221 */ /* 0x040fe40000010100 */
[C---:B------:R-:W-:Y:S02]  /*31f80*/  FADD.FTZ R80, -R163.reuse, R118 ;  /* 0x00000076a3507221 */ /* 0x040fe40000010100 */
[----:B------:R-:W-:-:S02]  /*31f90*/  FADD.FTZ R119, -R163, R119 ;  /* 0x00000077a3777221 */ /* 0x000fc40000010100 */
[----:B------:R-:W3:Y:S01]  /*31fa0*/  LDL R163, [R1+0x14c] ;  /* 0x00014c0001a37983 */ /* 0x000ee20000100800 */
[C---:B------:R-:W-:Y:S02]  /*31fb0*/  FMUL.FTZ R81, R162.reuse, R105 ;  /* 0x00000069a2517220 */ /* 0x040fe40000410000 */
[C---:B------:R-:W-:Y:S01]  /*31fc0*/  FMUL.FTZ R91, R162.reuse, R98 ;  /* 0x00000062a25b7220 */ /* 0x040fe20000410000 */
[----:B------:R-:W4:Y:S04]  /*31fd0*/  LDL R105, [R1+0x12c] ;  /* 0x00012c0001697983 */ /* 0x000f280000100800 */
[----:B------:R-:W3:Y:S01]  /*31fe0*/  LDL R98, [R1+0x11c] ;  /* 0x00011c0001627983 */ /* 0x000ee20000100800 */
[----:B------:R-:W-:-:S03]  /*31ff0*/  FMUL.FTZ R90, R162, R97 ;  /* 0x00000061a25a7220 */ /* 0x000fc60000410000 */
[----:B------:R-:W3:Y:S01]  /*32000*/  LDL R97, [R1+0x128] ;  /* 0x0001280001617983 */ /* 0x000ee20000100800 */
[-C--:B--2---:R-:W-:Y:S02]  /*32010*/  FFMA.FTZ R50, R101, R84.reuse, R107 ;  /* 0x0000005465327223 */ /* 0x084fe4000001006b */
[----:B------:R-:W-:-:S03]  /*32020*/  FFMA.FTZ R54, R93, R84, R100 ;  /* 0x000000545d367223 */ /* 0x000fc60000010064 */
[----:B------:R1:W-:Y:S01]  /*32030*/  STG.E.128 [R56.64], R48 ;  /* 0x0000003038007986 */ /* 0x0003e2000c101d06 */
[----:B------:R-:W-:-:S03]  /*32040*/  FMUL.FTZ R84, R162, R106 ;  /* 0x0000006aa2547220 */ /* 0x000fc60000410000 */
[----:B------:R2:W-:Y:S01]  /*32050*/  STG.E.128 [R156.64], R52 ;  /* 0x000000349c007986 */ /* 0x0005e2000c101d06 */
[C---:B------:R-:W-:Y:S02]  /*32060*/  FMUL.FTZ R100, R162.reuse, R82 ;  /* 0x00000052a2647220 */ /* 0x040fe40000410000 */
[C---:B------:R-:W-:Y:S01]  /*32070*/  FMUL.FTZ R101, R162.reuse, R83 ;  /* 0x00000053a2657220 */ /* 0x040fe20000410000 */
[----:B------:R-:W3:Y:S01]  /*32080*/  LDL R106, [R1+0x130] ;  /* 0x00013000016a7983 */ /* 0x000ee20000100800 */
[----:B------:R-:W-:-:S03]  /*32090*/  FMUL.FTZ R93, R162, R99 ;  /* 0x00000063a25d7220 */ /* 0x000fc60000410000 */
[----:B-1----:R-:W3:Y:S04]  /*320a0*/  LDL R56, [R1+0x150] ;  /* 0x0001500001387983 */ /* 0x002ee80000100800 */
[----:B------:R-:W3:Y:S01]  /*320b0*/  LDL R57, [R1+0x4] ;  /* 0x0000040001397983 */ /* 0x000ee20000100800 */
[C---:B--2---:R-:W-:Y:S02]  /*320c0*/  FMUL.FTZ R55, R162.reuse, R79 ;  /* 0x0000004fa2377220 */ /* 0x044fe40000410000 */
[C---:B------:R-:W-:Y:S01]  /*320d0*/  FMUL.FTZ R79, R162.reuse, R158 ;  /* 0x0000009ea24f7220 */ /* 0x040fe20000410000 */
[----:B------:R-:W2:Y:S01]  /*320e0*/  LDL R99, [R1+0x120] ;  /* 0x0001200001637983 */ /* 0x000ea20000100800 */
[C---:B------:R-:W-:Y:S02]  /*320f0*/  FMUL.FTZ R82, R162.reuse, R103 ;  /* 0x00000067a2527220 */ /* 0x040fe40000410000 */
[C---:B------:R-:W-:Y:S01]  /*32100*/  FMUL.FTZ R83, R162.reuse, R102 ;  /* 0x00000066a2537220 */ /* 0x040fe20000410000 */
[----:B------:R-:W2:Y:S04]  /*32110*/  LDL R158, [R1+0x144] ;  /* 0x00014400019e7983 */ /* 0x000ea80000100800 */
[----:B------:R-:W2:Y:S04]  /*32120*/  LDL R103, [R1+0x138] ;  /* 0x0001380001677983 */ /* 0x000ea80000100800 */
[----:B------:R-:W2:Y:S01]  /*32130*/  LDL R102, [R1+0x134] ;  /* 0x0001340001667983 */ /* 0x000ea20000100800 */
[----:B------:R-:W-:-:S02]  /*32140*/  FMUL.FTZ R76, R162, R76 ;  /* 0x0000004ca24c7220 */ /* 0x000fc40000410000 */
[C---:B------:R-:W-:Y:S02]  /*32150*/  FMUL.FTZ R77, R162.reuse, R77 ;  /* 0x0000004da24d7220 */ /* 0x040fe40000410000 */
[C---:B------:R-:W-:Y:S02]  /*32160*/  FMUL.FTZ R54, R162.reuse, R78 ;  /* 0x0000004ea2367220 */ /* 0x040fe40000410000 */
[C---:B------:R-:W-:Y:S02]  /*32170*/  FMUL.FTZ R117, R162.reuse, R72 ;  /* 0x00000048a2757220 */ /* 0x040fe40000410000 */
[C---:B------:R-:W-:Y:S02]  /*32180*/  FMUL.FTZ R118, R162.reuse, R73 ;  /* 0x00000049a2767220 */ /* 0x040fe40000410000 */
[C---:B------:R-:W-:Y:S02]  /*32190*/  FMUL.FTZ R155, R162.reuse, R74 ;  /* 0x0000004aa29b7220 */ /* 0x040fe40000410000 */
[----:B------:R-:W-:-:S02]  /*321a0*/  FMUL.FTZ R157, R162, R75 ;  /* 0x0000004ba29d7220 */ /* 0x000fc40000410000 */
[----:B------:R-:W-:-:S04]  /*321b0*/  IMAD.WIDE.U32 R60, R152, R104, c[0x0][0x208] ;  /* 0x00008200983c7625 */ /* 0x000fc800078e0068 */
[----:B------:R-:W-:Y:S02]  /*321c0*/  FFMA.FTZ R51, R251, R55, R134 ;  /* 0x00000037fb337223 */ /* 0x000fe40000010086 */
[----:B------:R-:W-:Y:S02]  /*321d0*/  FFMA.FTZ R49, R220, R77, R136 ;  /* 0x0000004ddc317223 */ /* 0x000fe40000010088 */
[----:B------:R-:W-:Y:S02]  /*321e0*/  FFMA.FTZ R48, R159, R76, R167 ;  /* 0x0000004c9f307223 */ /* 0x000fe400000100a7 */
[----:B------:R-:W-:Y:S01]  /*321f0*/  IMAD.WIDE.U32 R62, R152, R104, c[0x0][0x210] ;  /* 0x00008400983e7625 */ /* 0x000fe200078e0068 */
[----:B------:R-:W4:Y:S03]  /*32200*/  LDL R159, [R1+0x13c] ;  /* 0x00013c00019f7983 */ /* 0x000f260000100800 */
[----:B------:R-:W-:-:S02]  /*32210*/  FMUL.FTZ R92, R162, R59 ;  /* 0x0000003ba25c7220 */ /* 0x000fc40000410000 */
[----:B------:R-:W-:Y:S02]  /*32220*/  FMUL.FTZ R85, R162, R58 ;  /* 0x0000003aa2557220 */ /* 0x000fe40000410000 */
[----:B------:R-:W-:Y:S02]  /*32230*/  FFMA.FTZ R55, R250, R55, R133 ;  /* 0x00000037fa377223 */ /* 0x000fe40000010085 */
[----:B------:R-:W-:Y:S02]  /*32240*/  FFMA.FTZ R53, R207, R77, R135 ;  /* 0x0000004dcf357223 */ /* 0x000fe40000010087 */
[----:B------:R-:W-:Y:S02]  /*32250*/  FFMA.FTZ R52, R164, R76, R166 ;  /* 0x0000004ca4347223 */ /* 0x000fe400000100a6 */
[----:B------:R-:W-:-:S04]  /*32260*/  IMAD.WIDE.U32 R64, R150, R104, c[0x0][0x208] ;  /* 0x0000820096407625 */ /* 0x000fc800078e0068 */
[----:B------:R-:W-:Y:S02]  /*32270*/  FFMA.FTZ R59, R243, R157, R21 ;  /* 0x0000009df33b7223 */ /* 0x000fe40000010015 */
[----:B------:R-:W-:Y:S02]  /*32280*/  FFMA.FTZ R58, R245, R155, R161 ;  /* 0x0000009bf53a7223 */ /* 0x000fe400000100a1 */
[C---:B------:R-:W-:Y:S02]  /*32290*/  FMUL.FTZ R152, R162.reuse, R70 ;  /* 0x00000046a2987220 */ /* 0x040fe40000410000 */
[C---:B------:R-:W-:Y:S02]  /*322a0*/  FMUL.FTZ R107, R162.reuse, R68 ;  /* 0x00000044a26b7220 */ /* 0x040fe40000410000 */
[C---:B------:R-:W-:Y:S02]  /*322b0*/  FMUL.FTZ R66, R162.reuse, R66 ;  /* 0x00000042a2427220 */ /* 0x040fe40000410000 */
[----:B------:R-:W-:-:S02]  /*322c0*/  FMUL.FTZ R78, R162, R154 ;  /* 0x0000009aa24e7220 */ /* 0x000fc40000410000 */
[----:B------:R-:W4:Y:S01]  /*322d0*/  LDL R154, [R1+0x124] ;  /* 0x00012400019a7983 */ /* 0x000f220000100800 */
[-C--:B---3--:R-:W-:Y:S02]  /*322e0*/  FFMA.FTZ R50, R57, R54.reuse, R56 ;  /* 0x0000003639327223 */ /* 0x088fe40000010038 */
[----:B------:R-:W-:Y:S02]  /*322f0*/  FFMA.FTZ R54, R252, R54, R163 ;  /* 0x00000036fc367223 */ /* 0x000fe400000100a3 */
[-C--:B------:R-:W-:Y:S02]  /*32300*/  FFMA.FTZ R57, R247, R118.reuse, R128 ;  /* 0x00000076f7397223 */ /* 0x080fe40000010080 */
[----:B------:R-:W-:Y:S01]  /*32310*/  FFMA.FTZ R56, R249, R117, R160 ;  /* 0x00000075f9387223 */ /* 0x000fe200000100a0 */
[----:B------:R1:W-:Y:S04]  /*32320*/  STG.E.128 [R60.64], R48 ;  /* 0x000000303c007986 */ /* 0x0003e8000c101d06 */
[----:B------:R3:W-:Y:S04]  /*32330*/  STG.E.128 [R62.64], R52 ;  /* 0x000000343e007986 */ /* 0x0007e8000c101d06 */
[----:B------:R4:W-:Y:S01]  /*32340*/  STG.E.128 [R64.64], R56 ;  /* 0x0000003840007986 */ /* 0x0009e2000c101d06 */
[----:B-1----:R-:W-:-:S02]  /*32350*/  FFMA.FTZ R49, R246, R118, R19 ;  /* 0x00000076f6317223 */ /* 0x002fc40000010013 */
[----:B--2---:R-:W-:Y:S01]  /*32360*/  FFMA.FTZ R48, R248, R117, R158 ;  /* 0x00000075f8307223 */ /* 0x004fe2000001009e */
[----:B------:R-:W2:Y:S01]  /*32370*/  LDL R118, [R1+0x110] ;  /* 0x0001100001767983 */ /* 0x000ea20000100800 */
[-C--:B---3--:R-:W-:Y:S02]  /*32380*/  FFMA.FTZ R54, R237, R152.reuse, R106 ;  /* 0x00000098ed367223 */ /* 0x088fe4000001006a */
[-C--:B------:R-:W-:Y:S01]  /*32390*/  FFMA.FTZ R52, R241, R107.reuse, R103 ;  /* 0x0000006bf1347223 */ /* 0x080fe20000010067 */
[----:B------:R-:W3:Y:S01]  /*323a0*/  LDL R106, [R1+0x118] ;  /* 0x00011800016a7983 */ /* 0x000ee20000100800 */
[----:B----4-:R-:W-:Y:S02]  /*323b0*/  FFMA.FTZ R58, R236, R152, R105 ;  /* 0x00000098ec3a7223 */ /* 0x010fe40000010069 */
[----:B------:R-:W-:Y:S01]  /*323c0*/  FFMA.FTZ R62, R229, R66, R99 ;  /* 0x00000042e53e7223 */ /* 0x000fe20000010063 */
[----:B------:R-:W4:Y:S01]  /*323d0*/  LDL R117, [R1+0x104] ;  /* 0x0001040001757983 */ /* 0x000f220000100800 */
[----:B------:R-:W-:-:S02]  /*323e0*/  FFMA.FTZ R56, R240, R107, R102 ;  /* 0x0000006bf0387223 */ /* 0x000fc40000010066 */
[----:B------:R-:W-:Y:S01]  /*323f0*/  FFMA.FTZ R66, R228, R66, R98 ;  /* 0x00000042e4427223 */ /* 0x000fe20000010062 */
[----:B------:R-:W4:Y:S04]  /*32400*/  LDL R105, [R1+0x114] ;  /* 0x0001140001697983 */ /* 0x000f280000100800 */
[----:B------:R-:W4:Y:S04]  /*32410*/  LDL R103, [R1+0xe0] ;  /* 0x0000e00001677983 */ /* 0x000f280000100800 */
[----:B------:R-:W4:Y:S04]  /*32420*/  LDL R99, [R1+0xf8] ;  /* 0x0000f80001637983 */ /* 0x000f280000100800 */
[----:B------:R-:W4:Y:S04]  /*32430*/  LDL R102, [R1+0xd4] ;  /* 0x0000d40001667983 */ /* 0x000f280000100800 */
[----:B------:R-:W4:Y:S01]  /*32440*/  LDL R98, [R1+0xec] ;  /* 0x0000ec0001627983 */ /* 0x000f220000100800 */
[----:B------:R-:W-:-:S03]  /*32450*/  FFMA.FTZ R60, R233, R100, R97 ;  /* 0x00000064e93c7223 */ /* 0x000fc60000010061 */
[----:B------:R-:W4:Y:S01]  /*32460*/  LDL R97, [R1+0xc8] ;  /* 0x0000c80001617983 */ /* 0x000f220000100800 */
[C---:B------:R-:W-:Y:S02]  /*32470*/  FMUL.FTZ R116, R162.reuse, R69 ;  /* 0x00000045a2747220 */ /* 0x040fe40000410000 */
[C---:B------:R-:W-:Y:S02]  /*32480*/  FMUL.FTZ R156, R162.reuse, R71 ;  /* 0x00000047a29c7220 */ /* 0x040fe40000410000 */
[----:B------:R-:W-:Y:S02]  /*32490*/  FMUL.FTZ R67, R162, R67 ;  /* 0x00000043a2437220 */ /* 0x000fe40000410000 */
[----:B------:R-:W-:-:S04]  /*324a0*/  IMAD.WIDE.U32 R68, R150, R104, c[0x0][0x210] ;  /* 0x0000840096447625 */ /* 0x000fc800078e0068 */
[----:B------:R-:W-:Y:S02]  /*324b0*/  FFMA.FTZ R51, R242, R157, R22 ;  /* 0x0000009df2337223 */ /* 0x000fe40000010016 */
[----:B------:R-:W-:Y:S02]  /*324c0*/  FFMA.FTZ R50, R244, R155, R159 ;  /* 0x0000009bf4327223 */ /* 0x000fe4000001009f */
[----:B------:R-:W-:-:S04]  /*324d0*/  IMAD.WIDE.U32 R70, R151, R104, c[0x0][0x208] ;  /* 0x0000820097467625 */ /* 0x000fc800078e0068 */
[----:B------:R-:W-:Y:S02]  /*324e0*/  FFMA.FTZ R55, R235, R156, R25 ;  /* 0x0000009ceb377223 */ /* 0x000fe40000010019 */
[----:B------:R-:W-:Y:S02]  /*324f0*/  FFMA.FTZ R53, R239, R116, R23 ;  /* 0x00000074ef357223 */ /* 0x000fe40000010017 */
[----:B------:R-:W-:Y:S01]  /*32500*/  IMAD.WIDE.U32 R74, R151, R104, c[0x0][0x210] ;  /* 0x00008400974a7625 */ /* 0x000fe200078e0068 */
[----:B------:R1:W-:Y:S03]  /*32510*/  STG.E.128 [R68.64], R48 ;  /* 0x0000003044007986 */ /* 0x0003e6000c101d06 */
[----:B------:R-:W-:Y:S02]  /*32520*/  FFMA.FTZ R59, R234, R156, R26 ;  /* 0x0000009cea3b7223 */ /* 0x000fe4000001001a */
[----:B------:R-:W-:-:S02]  /*32530*/  FFMA.FTZ R57, R238, R116, R24 ;  /* 0x00000074ee397223 */ /* 0x000fc40000010018 */
[C---:B------:R-:W-:Y:S02]  /*32540*/  FMUL.FTZ R94, R162.reuse, R94 ;  /* 0x0000005ea25e7220 */ /* 0x040fe40000410000 */
[C---:B------:R-:W-:Y:S02]  /*32550*/  FMUL.FTZ R95, R162.reuse, R95 ;  /* 0x0000005fa25f7220 */ /* 0x040fe40000410000 */
[----:B------:R-:W-:Y:S02]  /*32560*/  FMUL.FTZ R96, R162, R96 ;  /* 0x00000060a2607220 */ /* 0x000fe40000410000 */
[----:B------:R-:W-:Y:S01]  /*32570*/  IMAD.WIDE.U32 R72, R153, R104, c[0x0][0x208] ;  /* 0x0000820099487625 */ /* 0x000fe200078e0068 */
[----:B------:R0:W-:Y:S03]  /*32580*/  STG.E.128 [R70.64], R52 ;  /* 0x0000003446007986 */ /* 0x0001e6000c101d06 */
[----:B------:R-:W-:-:S02]  /*32590*/  FFMA.FTZ R63, R227, R67, R29 ;  /* 0x00000043e33f7223 */ /* 0x000fc4000001001d */
[----:B------:R-:W-:Y:S02]  /*325a0*/  FFMA.FTZ R61, R231, R101, R27 ;  /* 0x00000065e73d7223 */ /* 0x000fe4000001001b */
[----:B------:R-:W-:Y:S01]  /*325b0*/  FMUL.FTZ R89, R162, R89 ;  /* 0x00000059a2597220 */ /* 0x000fe20000410000 */
[----:B------:R0:W-:Y:S01]  /*325c0*/  STG.E.128 [R74.64], R56 ;  /* 0x000000384a007986 */ /* 0x0001e2000c101d06 */
[----:B------:R-:W-:-:S04]  /*325d0*/  IMAD.WIDE.U32 R76, R153, R104, c[0x0][0x210] ;  /* 0x00008400994c7625 */ /* 0x000fc800078e0068 */
[----:B------:R-:W-:Y:S02]  /*325e0*/  FFMA.FTZ R67, R226, R67, R30 ;  /* 0x00000043e2437223 */ /* 0x000fe4000001001e */
[----:B------:R-:W-:Y:S02]  /*325f0*/  FFMA.FTZ R65, R230, R101, R28 ;  /* 0x00000065e6417223 */ /* 0x000fe4000001001c */
[----:B------:R-:W-:Y:S01]  /*32600*/  FFMA.FTZ R64, R232, R100, R154 ;  /* 0x00000064e8407223 */ /* 0x000fe2000001009a */
[----:B------:R0:W-:Y:S01]  /*32610*/  STG.E.128 [R72.64], R60 ;  /* 0x0000003c48007986 */ /* 0x0001e2000c101d06 */
[----:B-1----:R-:W-:-:S04]  /*32620*/  IMAD.WIDE.U32 R68, R144, R104, c[0x0][0x208] ;  /* 0x0000820090447625 */ /* 0x002fc800078e0068 */
[----:B------:R-:W-:Y:S02]  /*32630*/  FFMA.FTZ R51, R218, R96, R33 ;  /* 0x00000060da337223 */ /* 0x000fe40000010021 */
[----:B------:R-:W-:Y:S02]  /*32640*/  FFMA.FTZ R49, R223, R94, R31 ;  /* 0x0000005edf317223 */ /* 0x000fe4000001001f */
[----:B0-----:R-:W-:Y:S01]  /*32650*/  IMAD.WIDE.U32 R70, R144, R104, c[0x0][0x210] ;  /* 0x0000840090467625 */ /* 0x001fe200078e0068 */
[----:B------:R0:W-:Y:S03]  /*32660*/  STG.E.128 [R76.64], R64 ;  /* 0x000000404c007986 */ /* 0x0001e6000c101d06 */
[----:B------:R-:W-:Y:S02]  /*32670*/  FFMA.FTZ R55, R217, R96, R34 ;  /* 0x00000060d9377223 */ /* 0x000fe40000010022 */
[----:B------:R-:W-:-:S02]  /*32680*/  FFMA.FTZ R53, R222, R94, R32 ;  /* 0x0000005ede357223 */ /* 0x000fc40000010020 */
[----:B------:R-:W-:Y:S02]  /*32690*/  FFMA.FTZ R59, R210, R92, R37 ;  /* 0x0000005cd23b7223 */ /* 0x000fe40000010025 */
[----:B------:R-:W-:-:S04]  /*326a0*/  IMAD.WIDE.U32 R72, R148, R104, c[0x0][0x208] ;  /* 0x0000820094487625 */ /* 0x000fc800078e0068 */
[----:B------:R-:W-:Y:S02]  /*326b0*/  FFMA.FTZ R57, R214, R90, R35 ;  /* 0x0000005ad6397223 */ /* 0x000fe40000010023 */
[----:B------:R-:W-:-:S04]  /*326c0*/  IMAD.WIDE.U32 R74, R148, R104, c[0x0][0x210] ;  /* 0x00008400944a7625 */ /* 0x000fc800078e0068 */
[----:B------:R-:W-:Y:S02]  /*326d0*/  FFMA.FTZ R63, R209, R92, R38 ;  /* 0x0000005cd13f7223 */ /* 0x000fe40000010026 */
[----:B------:R-:W-:Y:S02]  /*326e0*/  FFMA.FTZ R61, R213, R90, R36 ;  /* 0x0000005ad53d7223 */ /* 0x000fe40000010024 */
[C---:B------:R-:W-:Y:S02]  /*326f0*/  FMUL.FTZ R86, R162.reuse, R86 ;  /* 0x00000056a2567220 */ /* 0x040fe40000410000 */
[C---:B------:R-:W-:Y:S02]  /*32700*/  FMUL.FTZ R87, R162.reuse, R87 ;  /* 0x00000057a2577220 */ /* 0x040fe40000410000 */
[----:B------:R-:W-:Y:S02]  /*32710*/  FMUL.FTZ R88, R162, R88 ;  /* 0x00000058a2587220 */ /* 0x000fe40000410000 */
[----:B0-----:R-:W-:-:S04]  /*32720*/  IMAD.WIDE.U32 R76, R129, R104, c[0x0][0x208] ;  /* 0x00008200814c7625 */ /* 0x001fc800078e0068 */
[----:B------:R-:W-:Y:S02]  /*32730*/  FFMA.FTZ R67, R201, R88, R41 ;  /* 0x00000058c9437223 */ /* 0x000fe40000010029 */
[----:B------:R-:W-:Y:S02]  /*32740*/  FFMA.FTZ R66, R203, R87, R4 ;  /* 0x00000057cb427223 */ /* 0x000fe40000010004 */
[----:B------:R-:W-:Y:S02]  /*32750*/  FFMA.FTZ R65, R205, R86, R39 ;  /* 0x00000056cd417223 */ /* 0x000fe40000010027 */
[C---:B------:R-:W-:Y:S02]  /*32760*/  FMUL.FTZ R80, R162.reuse, R80 ;  /* 0x00000050a2507220 */ /* 0x040fe40000410000 */
[----:B------:R-:W-:Y:S02]  /*32770*/  FMUL.FTZ R162, R162, R119 ;  /* 0x00000077a2a27220 */ /* 0x000fe40000410000 */
[----:B------:R-:W-:-:S04]  /*32780*/  IMAD.MOV.U32 R252, RZ, RZ, 0x4 ;  /* 0x00000004fffc7424 */ /* 0x000fc800078e00ff */
[----:B------:R-:W-:Y:S02]  /*32790*/  IMAD R127, R252, c[0x0][0x160], R127 ;  /* 0x00005800fc7f7a24 */ /* 0x000fe400078e027f */
[----:B--2---:R-:W-:Y:S02]  /*327a0*/  FFMA.FTZ R50, R221, R95, R118 ;  /* 0x0000005fdd327223 */ /* 0x004fe40000010076 */
[----:B---3--:R-:W-:Y:S02]  /*327b0*/  FFMA.FTZ R48, R225, R93, R106 ;  /* 0x0000005de1307223 */ /* 0x008fe4000001006a */
[----:B----4-:R-:W-:Y:S02]  /*327c0*/  FFMA.FTZ R54, R219, R95, R117 ;  /* 0x0000005fdb367223 */ /* 0x010fe40000010075 */
[----:B------:R-:W-:Y:S01]  /*327d0*/  FFMA.FTZ R52, R224, R93, R105 ;  /* 0x0000005de0347223 */ /* 0x000fe20000010069 */
[----:B------:R0:W-:Y:S01]  /*327e0*/  STG.E.128 [R68.64], R48 ;  /* 0x0000003044007986 */ /* 0x0001e2000c101d06 */
[----:B------:R-:W-:-:S02]  /*327f0*/  FFMA.FTZ R58, R212, R91, R103 ;  /* 0x0000005bd43a7223 */ /* 0x000fc40000010067 */
[----:B------:R-:W-:Y:S01]  /*32800*/  FFMA.FTZ R56, R216, R89, R99 ;  /* 0x00000059d8387223 */ /* 0x000fe20000010063 */
[----:B------:R1:W-:Y:S01]  /*32810*/  STG.E.128 [R70.64], R52 ;  /* 0x0000003446007986 */ /* 0x0003e2000c101d06 */
[----:B------:R-:W-:Y:S02]  /*32820*/  FFMA.FTZ R62, R211, R91, R102 ;  /* 0x0000005bd33e7223 */ /* 0x000fe40000010066 */
[----:B------:R-:W-:Y:S01]  /*32830*/  FFMA.FTZ R60, R215, R89, R98 ;  /* 0x00000059d73c7223 */ /* 0x000fe20000010062 */
[----:B------:R2:W-:Y:S04]  /*32840*/  STG.E.128 [R72.64], R56 ;  /* 0x0000003848007986 */ /* 0x0005e8000c101d06 */
[----:B------:R3:W-:Y:S01]  /*32850*/  STG.E.128 [R74.64], R60 ;  /* 0x0000003c4a007986 */ /* 0x0007e2000c101d06 */
[----:B------:R-:W-:-:S02]  /*32860*/  FFMA.FTZ R64, R208, R85, R97 ;  /* 0x00000055d0407223 */ /* 0x000fc40000010061 */
[----:B0-----:R-:W-:Y:S02]  /*32870*/  FFMA.FTZ R51, R200, R88, R42 ;  /* 0x00000058c8337223 */ /* 0x001fe4000001002a */
[----:B------:R-:W-:Y:S02]  /*32880*/  FFMA.FTZ R50, R202, R87, R6 ;  /* 0x00000057ca327223 */ /* 0x000fe40000010006 */
[----:B------:R-:W-:Y:S02]  /*32890*/  FFMA.FTZ R49, R204, R86, R40 ;  /* 0x00000056cc317223 */ /* 0x000fe40000010028 */
[----:B------:R-:W-:Y:S02]  /*328a0*/  FFMA.FTZ R48, R206, R85, R5 ;  /* 0x00000055ce307223 */ /* 0x000fe40000010005 */
[----:B-1----:R-:W-:Y:S02]  /*328b0*/  FFMA.FTZ R55, R193, R84, R45 ;  /* 0x00000054c1377223 */ /* 0x002fe4000001002d */
[----:B------:R-:W-:-:S02]  /*328c0*/  FFMA.FTZ R54, R195, R83, R8 ;  /* 0x00000053c3367223 */ /* 0x000fc40000010008 */
[----:B--2---:R-:W-:-:S04]  /*328d0*/  IMAD.WIDE.U32 R58, R129, R104, c[0x0][0x210] ;  /* 0x00008400813a7625 */ /* 0x004fc800078e0068 */
[----:B---3--:R-:W-:Y:S02]  /*328e0*/  IMAD.SHL.U32 R62, R131, 0x10, RZ ;  /* 0x00000010833e7824 */ /* 0x008fe400078e00ff */
[----:B------:R-:W-:Y:S01]  /*328f0*/  IMAD.WIDE.U32 R56, R130, R104, c[0x0][0x208] ;  /* 0x0000820082387625 */ /* 0x000fe200078e0068 */
[----:B------:R-:W-:-:S03]  /*32900*/  SHF.R.U32.HI R131, RZ, 0x1c, R131 ;  /* 0x0000001cff837819 */ /* 0x000fc60000011683 */
[----:B------:R-:W-:Y:S02]  /*32910*/  FFMA.FTZ R53, R197, R82, R43 ;  /* 0x00000052c5357223 */ /* 0x000fe4000001002b */
[----:B------:R-:W-:Y:S01]  /*32920*/  FFMA.FTZ R52, R199, R81, R7 ;  /* 0x00000051c7347223 */ /* 0x000fe20000010007 */
[C---:B------:R-:W-:Y:S01]  /*32930*/  IADD3 R60, P0, R62.reuse, c[0x0][0x208], RZ ;  /* 0x000082003e3c7a10 */ /* 0x040fe20007f1e0ff */
[----:B------:R-:W-:Y:S01]  /*32940*/  STG.E.128 [R76.64], R64 ;  /* 0x000000404c007986 */ /* 0x000fe2000c101d06 */
[----:B------:R-:W-:Y:S01]  /*32950*/  IADD3 R62, P1, R62, c[0x0][0x210], RZ ;  /* 0x000084003e3e7a10 */ /* 0x000fe20007f3e0ff */
[----:B------:R-:W-:Y:S02]  /*32960*/  IMAD.WIDE.U32 R104, R130, R104, c[0x0][0x210] ;  /* 0x0000840082687625 */ /* 0x000fe400078e0068 */
[----:B------:R0:W-:Y:S01]  /*32970*/  STG.E.128 [R58.64], R48 ;  /* 0x000000303a007986 */ /* 0x0001e2000c101d06 */
[----:B------:R-:W-:-:S03]  /*32980*/  IADD3.X R61, R131, c[0x0][0x20c], RZ, P0, !PT ;  /* 0x00008300833d7a10 */ /* 0x000fc600007fe4ff */
[----:B------:R1:W-:Y:S01]  /*32990*/  STG.E.128 [R56.64], R52 ;  /* 0x0000003438007986 */ /* 0x0003e2000c101d06 */
[----:B------:R-:W-:Y:S01]  /*329a0*/  IADD3.X R63, R131, c[0x0][0x214], RZ, P1, !PT ;  /* 0x00008500833f7a10 */ /* 0x000fe20000ffe4ff */
[----:B0-----:R-:W-:Y:S02]  /*329b0*/  FFMA.FTZ R51, R192, R84, R46 ;  /* 0x00000054c0337223 */ /* 0x001fe4000001002e */
[----:B------:R-:W-:Y:S02]  /*329c0*/  FFMA.FTZ R50, R194, R83, R10 ;  /* 0x00000053c2327223 */ /* 0x000fe4000001000a */
[----:B------:R-:W-:Y:S02]  /*329d0*/  FFMA.FTZ R49, R196, R82, R44 ;  /* 0x00000052c4317223 */ /* 0x000fe4000001002c */
[----:B------:R-:W-:Y:S02]  /*329e0*/  FFMA.FTZ R48, R198, R81, R9 ;  /* 0x00000051c6307223 */ /* 0x000fe40000010009 */
[----:B-1----:R-:W-:-:S02]  /*329f0*/  FFMA.FTZ R55, R185, R162, R121 ;  /* 0x000000a2b9377223 */ /* 0x002fc40000010079 */
[----:B------:R-:W-:Y:S02]  /*32a00*/  FFMA.FTZ R54, R187, R80, R12 ;  /* 0x00000050bb367223 */ /* 0x000fe4000001000c */
[-C--:B------:R-:W-:Y:S02]  /*32a10*/  FFMA.FTZ R53, R189, R79.reuse, R47 ;  /* 0x0000004fbd357223 */ /* 0x080fe4000001002f */
[----:B------:R-:W-:Y:S02]  /*32a20*/  FFMA.FTZ R52, R191, R78, R11 ;  /* 0x0000004ebf347223 */ /* 0x000fe4000001000b */
[----:B------:R-:W-:Y:S02]  /*32a30*/  FFMA.FTZ R59, R184, R162, R122 ;  /* 0x000000a2b83b7223 */ /* 0x000fe4000001007a */
[----:B------:R-:W-:Y:S02]  /*32a40*/  FFMA.FTZ R58, R186, R80, R14 ;  /* 0x00000050ba3a7223 */ /* 0x000fe4000001000e */
[----:B------:R-:W-:-:S02]  /*32a50*/  FFMA.FTZ R57, R188, R79, R120 ;  /* 0x0000004fbc397223 */ /* 0x000fc40000010078 */
[----:B------:R-:W-:Y:S01]  /*32a60*/  FFMA.FTZ R56, R190, R78, R13 ;  /* 0x0000004ebe387223 */ /* 0x000fe2000001000d */
[----:B------:R0:W-:Y:S04]  /*32a70*/  STG.E.128 [R104.64], R48 ;  /* 0x0000003068007986 */ /* 0x0001e8000c101d06 */
[----:B------:R0:W-:Y:S04]  /*32a80*/  STG.E.128 [R60.64], R52 ;  /* 0x000000343c007986 */ /* 0x0001e8000c101d06 */
[----:B------:R0:W-:Y:S01]  /*32a90*/  STG.E.128 [R62.64], R56 ;  /* 0x000000383e007986 */ /* 0x0001e2000c101d06 */
[----:B------:R-:W-:-:S13]  /*32aa0*/  ISETP.GE.AND P0, PT, R127, c[0x0][0x164], PT ;  /* 0x000059007f007a0c */ /* 0x000fda0003f06270 */
[----:B0----5:R-:W-:Y:S01]  /*32ab0*/  @P0 CALL.REL.NOINC `(.L_x_44596) ;  /* 0x0000001000000944 */ /* 0x021fe20003c00000 */
[----:B------:R-:W-:Y:S05]  /*32ac0*/  BRA `(.L_x_44597) ;  /* 0xfffd099000007947 */ /* 0x000fea000383ffff */
.L_x_44596:
[----:B------:R-:W-:Y:S05]  /*32ad0*/  BSYNC B0 ;  /* 0x0000000000007941 */ /* 0x000fea0003800000 */
.L_x_43553:
[----:B------:R-:W-:Y:S05]  /*32ae0*/  EXIT ;  /* 0x000000000000794d */ /* 0x000fea0003800000 */
.L_x_44594:
[----:B------:R-:W-:Y:S01]  /*32af0*/  HFMA2.MMA R162, -RZ, RZ, 0, 5.9604644775390625e-08 ;  /* 0x00000001ffa27435 */ /* 0x000fe200000001ff */
[----:B------:R-:W-:Y:S01]  /*32b00*/  IMAD.MOV.U32 R164, RZ, RZ, 0x1f ;  /* 0x0000001fffa47424 */ /* 0x000fe200078e00ff */
[----:B------:R-:W-:Y:S01]  /*32b10*/  MOV R160, 0x32b40 ;  /* 0x00032b4000a07802 */ /* 0x000fe20000000f00 */
[----:B------:R-:W-:-:S03]  /*32b20*/  IMAD.MOV.U32 R161, RZ, RZ, -0x1 ;  /* 0xffffffffffa17424 */ /* 0x000fc600078e00ff */
[----:B------:R-:W-:Y:S05]  /*32b30*/  CALL.REL.NOINC `($__internal_69_$__cuda_sm70_shflsync_bfly_p) ;  /* 0x00000b8000007944 */ /* 0x000fea0003c00000 */
[----:B-1----:R-:W-:Y:S05]  /*32b40*/  BRA `(.L_x_44598) ;  /* 0xffffd8a000007947 */ /* 0x002fea000383ffff */
.L_x_44595:
[----:B------:R-:W-:Y:S01]  /*32b50*/  IMAD.MOV.U32 R162, RZ, RZ, 0x2 ;  /* 0x00000002ffa27424 */ /* 0x000fe200078e00ff */
[----:B------:R-:W-:Y:S01]  /*32b60*/  MOV R164, 0x1f ;  /* 0x0000001f00a47802 */ /* 0x000fe20000000f00 */
[----:B------:R-:W-:Y:S01]  /*32b70*/  IMAD.MOV.U32 R161, RZ, RZ, -0x1 ;  /* 0xffffffffffa17424 */ /* 0x000fe200078e00ff */
[----:B------:R-:W-:Y:S02]  /*32b80*/  MOV R160, 0x32ba0 ;  /* 0x00032ba000a07802 */ /* 0x000fe40000000f00 */
[----:B------:R-:W-:Y:S05]  /*32b90*/  CALL.REL.NOINC `($__internal_69_$__cuda_sm70_shflsync_bfly_p) ;  /* 0x00000b2000007944 */ /* 0x000fea0003c00000 */
[----:B-1----:R-:W-:Y:S01]  /*32ba0*/  FADD.FTZ R163, R163, R162 ;  /* 0x000000a2a3a37221 */ /* 0x002fe20000010000 */
[----:B------:R-:W-:Y:S01]  /*32bb0*/  MOV R161, 0xffffffff ;  /* 0xffffffff00a17802 */ /* 0x000fe20000000f00 */
[----:B------:R-:W-:Y:S01]  /*32bc0*/  IMAD.MOV.U32 R162, RZ, RZ, 0x4 ;  /* 0x00000004ffa27424 */ /* 0x000fe200078e00ff */
[----:B------:R-:W-:Y:S01]  /*32bd0*/  MOV R160, 0x32c00 ;  /* 0x00032c0000a07802 */ /* 0x000fe20000000f00 */
[----:B------:R-:W-:-:S02]  /*32be0*/  IMAD.MOV.U32 R164, RZ, RZ, 0x1f ;  /* 0x0000001fffa47424 */ /* 0x000fc400078e00ff */
[----:B------:R-:W-:Y:S05]  /*32bf0*/  CALL.REL.NOINC `($__internal_69_$__cuda_sm70_shflsync_bfly_p) ;  /* 0x00000ac000007944 */ /* 0x000fea0003c00000 */
[----:B-1----:R-:W-:Y:S01]  /*32c00*/  FADD.FTZ R163, R163, R162 ;  /* 0x000000a2a3a37221 */ /* 0x002fe20000010000 */
[----:B------:R-:W-:Y:S01]  /*32c10*/  MOV R160, 0x32c60 ;  /* 0x00032c6000a07802 */ /* 0x000fe20000000f00 */
[----:B------:R-:W-:-:S02]  /*32c20*/  IMAD.MOV.U32 R162, RZ, RZ, 0x8 ;  /* 0x00000008ffa27424 */ /* 0x000fc400078e00ff */
[----:B------:R-:W-:Y:S02]  /*32c30*/  IMAD.MOV.U32 R164, RZ, RZ, 0x1f ;  /* 0x0000001fffa47424 */ /* 0x000fe400078e00ff */
[----:B------:R-:W-:Y:S02]  /*32c40*/  IMAD.MOV.U32 R161, RZ, RZ, -0x1 ;  /* 0xffffffffffa17424 */ /* 0x000fe400078e00ff */
[----:B------:R-:W-:Y:S05]  /*32c50*/  CALL.REL.NOINC `($__internal_69_$__cuda_sm70_shflsync_bfly_p) ;  /* 0x00000a6000007944 */ /* 0x000fea0003c00000 */
[----:B-1----:R-:W-:Y:S01]  /*32c60*/  FADD.FTZ R163, R163, R162 ;  /* 0x000000a2a3a37221 */ /* 0x002fe20000010000 */
[----:B------:R-:W-:Y:S01]  /*32c70*/  HFMA2.MMA R162, -RZ, RZ, 0, 9.5367431640625e-07 ;  /* 0x00000010ffa27435 */ /* 0x000fe200000001ff */
[----:B------:R-:W-:Y:S01]  /*32c80*/  IMAD.MOV.U32 R164, RZ, RZ, 0x1f ;  /* 0x0000001fffa47424 */ /* 0x000fe200078e00ff */
[----:B------:R-:W-:Y:S01]  /*32c90*/  MOV R160, 0x32cc0 ;  /* 0x00032cc000a07802 */ /* 0x000fe20000000f00 */
[----:B------:R-:W-:-:S03]  /*32ca0*/  IMAD.MOV.U32 R161, RZ, RZ, -0x1 ;  /* 0xffffffffffa17424 */ /* 0x000fc600078e00ff */
[----:B------:R-:W-:Y:S05]  /*32cb0*/  CALL.REL.NOINC `($__internal_69_$__cuda_sm70_shflsync_bfly_p) ;  /* 0x00000a0000007944 */ /* 0x000fea0003c00000 */
[----:B-1----:R-:W-:Y:S01]  /*32cc0*/  FADD.FTZ R162, R163, R162 ;  /* 0x000000a2a3a27221 */ /* 0x002fe20000010000 */
[----:B------:R-:W-:-:S03]  /*32cd0*/  MOV R164, 0x1f ;  /* 0x0000001f00a47802 */ /* 0x000fc60000000f00 */
        /* <DEDUP_REMOVED lines=132> */
[----:B------:R-:W-:Y:S05]  /*33520*/  CALL.REL.NOINC `($__internal_69_$__cuda_sm70_shflsync_bfly_p) ;  /* 0x0000019000007944 */ /* 0x000fea0003c00000 */
[----:B-1----:R-:W-:Y:S01]  /*33530*/  FADD.FTZ R163, R163, R162 ;  /* 0x000000a2a3a37221 */ /* 0x002fe20000010000 */
[----:B------:R-:W-:Y:S01]  /*33540*/  MOV R161, 0xffffffff ;  /* 0xffffffff00a17802 */ /* 0x000fe20000000f00 */
[----:B------:R-:W-:Y:S01]  /*33550*/  IMAD.MOV.U32 R162, RZ, RZ, 0x2 ;  /* 0x00000002ffa27424 */ /* 0x000fe200078e00ff */
[----:B------:R-:W-:Y:S01]  /*33560*/  MOV R160, 0x33590 ;  /* 0x0003359000a07802 */ /* 0x000fe20000000f00 */
[----:B------:R-:W-:Y:S02]  /*33570*/  IMAD.MOV.U32 R164, RZ, RZ, 0x1f ;  /* 0x0000001fffa47424 */ /* 0x000fe400078e00ff */
        /* <DEDUP_REMOVED lines=8> */
[----:B------:R-:W-:Y:S01]  /*33600*/  HFMA2.MMA R162, -RZ, RZ, 0, 4.76837158203125e-07 ;  /* 0x00000008ffa27435 */ /* 0x000fe200000001ff */
[----:B------:R-:W-:Y:S01]  /*33610*/  IMAD.MOV.U32 R164, RZ, RZ, 0x1f ;  /* 0x0000001fffa47424 */ /* 0x000fe200078e00ff */
[----:B------:R-:W-:Y:S01]  /*33620*/  MOV R160, 0x33650 ;  /* 0x0003365000a07802 */ /* 0x000fe20000000f00 */
[----:B------:R-:W-:-:S03]  /*33630*/  IMAD.MOV.U32 R161, RZ, RZ, -0x1 ;  /* 0xffffffffffa17424 */ /* 0x000fc600078e00ff */
[----:B------:R-:W-:Y:S05]  /*33640*/  CALL.REL.NOINC `($__internal_69_$__cuda_sm70_shflsync_bfly_p) ;  /* 0x0000007000007944 */ /* 0x000fea0003c00000 */
[----:B-1----:R-:W-:Y:S01]  /*33650*/  FADD.FTZ R163, R163, R162 ;  /* 0x000000a2a3a37221 */ /* 0x002fe20000010000 */
[----:B------:R-:W-:Y:S01]  /*33660*/  MOV R164, 0x1f ;  /* 0x0000001f00a47802 */ /* 0x000fe20000000f00 */
[----:B------:R-:W-:Y:S01]  /*33670*/  IMAD.MOV.U32 R162, RZ, RZ, 0x10 ;  /* 0x00000010ffa27424 */ /* 0x000fe200078e00ff */
[----:B------:R-:W-:Y:S01]  /*33680*/  MOV R160, 0x336b0 ;  /* 0x000336b000a07802 */ /* 0x000fe20000000f00 */
[----:B------:R-:W-:-:S02]  /*33690*/  IMAD.MOV.U32 R161, RZ, RZ, -0x1 ;  /* 0xffffffffffa17424 */ /* 0x000fc400078e00ff */
[----:B------:R-:W-:Y:S05]  /*336a0*/  CALL.REL.NOINC `($__internal_69_$__cuda_sm70_shflsync_bfly_p) ;  /* 0x0000001000007944 */ /* 0x000fea0003c00000 */
[----:B-1----:R-:W-:Y:S05]  /*336b0*/  BRA `(.L_x_44599) ;  /* 0xffffd67000007947 */ /* 0x002fea000383ffff */
        .weak           $__internal_69_$__cuda_sm70_shflsync_bfly_p
        .type           $__internal_69_$__cuda_sm70_shflsync_bfly_p,@function
        .size           $__internal_69_$__cuda_sm70_shflsync_bfly_p,(.L_x_52487 - $__internal_69_$__cuda_sm70_shflsync_bfly_p)
$__internal_69_$__cuda_sm70_shflsync_bfly_p:
[----:B------:R-:W-:Y:S04]  /*336c0*/  WARPSYNC R161 ;  /* 0x000000a100007348 */ /* 0x000fe80003800000 */
[----:B------:R0:W1:Y:S02]  /*336d0*/  SHFL.BFLY PT, R162, R163, R162, R164 ;  /* 0x0c0000a2a3a27389 */ /* 0x00006400000e00a4 */
[----:B0-----:R-:W-:-:S04]  /*336e0*/  IMAD.MOV.U32 R161, RZ, RZ, 0x0 ;  /* 0x00000000ffa17424 */ /* 0x001fc800078e00ff */
[----:B------:R-:W-:Y:S05]  /*336f0*/  RET.REL.NODEC R160 `(_ZN10layer_norm31ln_parallel_residual_fwd_kernelINS_13Kernel_traitsI6__halfffffjLj2048ELj1ELj4ELj1ELj16ENS_18Kernel_traits_baseILj2048ES2_ffffjLj128EEEEELb1ELb0ELb1EEEvNS_9FwdParamsE) ;  /* 0xfffcc900a0007950 */ /* 0x000fea0003c3ffff */
.L_x_44600:
        /* <DEDUP_REMOVED lines=16> */
.L_x_52487:


//--------------------- .text._ZN10layer_norm31ln_parallel_residual_fwd_kernelINS_13Kernel_traitsI6__halfffffjLj2048ELj1ELj4ELj1ELj16ENS_18Kernel_traits_baseILj2048ES2_ffffjLj128EEEEELb1ELb1ELb0EEEvNS_9FwdParamsE --------------------------
	.section	.text._ZN10layer_norm31ln_parallel_residual_fwd_kernelINS_13Kernel_traitsI6__halfffffjLj2048ELj1ELj4ELj1ELj16ENS_18Kernel_traits_baseILj2048ES2_ffffjLj128EEEEELb1ELb1ELb0EEEvNS_9FwdParamsE,"ax",@progbits
	.sectioninfo	@"SHI_REGISTERS=232"
	.align	128
        .global         _ZN10layer_norm31ln_parallel_residual_fwd_kernelINS_13Kernel_traitsI6__halfffffjLj2048ELj1ELj4ELj1ELj16ENS_18Kernel_traits_baseILj2048ES2_ffffjLj128EEEEELb1ELb1ELb0EEEvNS_9FwdParamsE
        .type           _ZN10layer_norm31ln_parallel_residual_fwd_kernelINS_13Kernel_traitsI6__halfffffjLj2048ELj1ELj4ELj1ELj16ENS_18Kernel_traits_baseILj2048ES2_ffffjLj128EEEEELb1ELb1ELb0EEEvNS_9FwdParamsE,@function
        .size           _ZN10layer_norm31ln_parallel_residual_fwd_kernelINS_13Kernel_traitsI6__halfffffjLj2048ELj1ELj4ELj1ELj16ENS_18Kernel_traits_baseILj2048ES2_ffffjLj128EEEEELb1ELb1ELb0EEEvNS_9FwdParamsE,(.L_x_52488 - _ZN10layer_norm31ln_parallel_residual_fwd_kernelINS_13Kernel_traitsI6__halfffffjLj2048ELj1ELj4ELj1ELj16ENS_18Kernel_traits_baseILj2048ES2_ffffjLj128EEEEELb1ELb1ELb0EEEvNS_9FwdParamsE)
        .other          _ZN10layer_norm31ln_parallel_residual_fwd_kernelINS_13Kernel_traitsI6__halfffffjLj2048ELj1ELj4ELj1ELj16ENS_18Kernel_traits_baseILj2048ES2_ffffjLj128EEEEELb1ELb1ELb0EEEvNS_9FwdParamsE,@"STO_CUDA_ENTRY STV_DEFAULT"
_ZN10layer_norm31ln_parallel_residual_fwd_kernelINS_13Kernel_traitsI6__halfffffjLj2048ELj1ELj4ELj1ELj16ENS_18Kernel_traits_baseILj2048ES2_ffffjLj128EEEEELb1ELb1ELb0EEEvNS_9FwdParamsE:
.text._ZN10layer_norm31ln_parallel_residual_fwd_kernelINS_13Kernel_traitsI6__halfffffjLj2048ELj1ELj4ELj1ELj16ENS_18Kernel_traits_baseILj2048ES2_ffffjLj128EEEEELb1ELb1ELb0EEEvNS_9FwdParamsE:
        /* <DEDUP_REMOVED lines=15> */
[----:B------:R-:W0:Y:S04]  /*00f0*/  S2R R219, SR_TID.X ;  /* 0x0000000000db7919 */ /* 0x000e280000002100 */
        /* <DEDUP_REMOVED lines=22> */
[----:B------:R-:W-:Y:S02]  /*0260*/  UIADD3 UR15, UR4, 0x78dde6e4, URZ ;  /* 0x78dde6e4040f7890 */ /* 0x000fe4000fffe03f */
[----:B------:R-:W-:Y:S01]  /*0270*/  LOP3.LUT R4, R9, UR9, R6, 0x96, !PT ;  /* 0x0000000909047c12 */ /* 0x000fe2000f8e9606 */
[----:B------:R-:W-:Y:S01]  /*0280*/  UIADD3 UR16, UR5, -0x126145ec, URZ ;  /* 0xed9eba1405107890 */ /* 0x000fe2000fffe03f */
        /* <DEDUP_REMOVED lines=51> */
[----:B------:R-:W-:Y:S01]  /*05c0*/  LOP3.LUT R54, R54, 0x20, RZ, 0xfc, !PT ;  /* 0x0000002036367812 */ /* 0x000fe200078efcff */
[----:B------:R-:W-:Y:S02]  /*05d0*/  @!P0 CS2R R202, SRZ ;  /* 0x0000000000ca8805 */ /* 0x000fe4000001ff00 */
.L_x_44602:
[----:B0-----:R-:W-:Y:S05]  /*05e0*/  BSYNC B0 ;  /* 0x0000000000007941 */ /* 0x001fea0003800000 */
.L_x_44601:
        /* <DEDUP_REMOVED lines=12> */
.L_x_44604:
[----:B0-----:R-:W-:Y:S05]  /*06b0*/  BSYNC B0 ;  /* 0x0000000000007941 */ /* 0x001fea0003800000 */
.L_x_44603:
        /* <DEDUP_REMOVED lines=12> */
.L_x_44606:
[----:B0-----:R-:W-:Y:S05]  /*0780*/  BSYNC B0 ;  /* 0x0000000000007941 */ /* 0x001fea0003800000 */
.L_x_44605:
        /* <DEDUP_REMOVED lines=12> */
.L_x_44608:
[----:B0-----:R-:W-:Y:S05]  /*0850*/  BSYNC B0 ;  /* 0x0000000000007941 */ /* 0x001fea0003800000 */
.L_x_44607:
        /* <DEDUP_REMOVED lines=12> */
.L_x_44610:
[----:B0-----:R-:W-:Y:S05]  /*0920*/  BSYNC B0 ;  /* 0x0000000000007941 */ /* 0x001fea0003800000 */
.L_x_44609:
[----:B------:R-:W-:Y:S01]  /*0930*/  ISETP.GE.U32.AND P0, PT, R204, 0xc0, PT ;  /* 0x000000c0cc00780c */ /* 0x000fe20003f06070 */
[----:B------:R-:W-:Y:S01]  /*0940*/  IMAD.WIDE.U32 R4, R7, -0x326172a9, RZ ;  /* 0xcd9e8d5707047825 */ /* 0x000fe200078e00ff */
[----:B------:R-:W-:Y:S01]  /*0950*/  LOP3.LUT R220, R220, 0xffefffff, RZ, 0xc0, !PT ;  /* 0xffefffffdcdc7812 */ /* 0x000fe200078ec0ff */
[----:B------:R-:W-:Y:S01]  /*0960*/  UIADD3 UR24, UR5, -0x24c28bd8, URZ ;  /* 0xdb3d742805187890 */ /* 0x000fe2000fffe03f */
[----:B------:R-:W-:Y:S01]  /*0970*/  BSSY B0, `(.L_x_44611) ;  /* 0x0000012000007945 */ /* 0x000fe20003800000 */
[----:B------:R-:W-:Y:S01]  /*0980*/  IMAD.WIDE.U32 R2, R6, -0x2daee0ad, RZ ;  /* 0xd2511f5306027825 */ /* 0x000fe200078e00ff */
[----:B------:R-:W-:Y:S01]  /*0990*/  UIADD3 UR25, UR4, -0x700cb87f, URZ ;  /* 0x8ff3478104197890 */ /* 0x000fe2000fffe03f */
[----:B------:R-:W-:Y:S02]  /*09a0*/  LOP3.LUT R22, R5, UR19, R10, 0x96, !PT ;  /* 0x0000001305167c12 */ /* 0x000fe4000f8e960a */
[----:B------:R-:W-:-:S02]  /*09b0*/  SHF.R.U32.HI R219, RZ, 0x5, R219 ;  /* 0x00000005ffdb7819 */ /* 0x000fc400000116db */
[----:B------:R-:W-:Y:S02]  /*09c0*/  LOP3.LUT R23, R3, UR20, R8, 0x96, !PT ;  /* 0x0000001403177c12 */ /* 0x000fe4000f8e9608 */
        /* <DEDUP_REMOVED lines=12> */
.L_x_44612:
[----:B0-----:R-:W-:Y:S05]  /*0a90*/  BSYNC B0 ;  /* 0x0000000000007941 */ /* 0x001fea0003800000 */
.L_x_44611:
        /* <DEDUP_REMOVED lines=21> */
.L_x_44614:
[----:B0-----:R-:W-:Y:S05]  /*0bf0*/  BSYNC B0 ;  /* 0x0000000000007941 */ /* 0x001fea0003800000 */
.L_x_44613:
        /* <DEDUP_REMOVED lines=15> */
.L_x_44616:
[----:B0-----:R-:W-:Y:S05]  /*0cf0*/  BSYNC B0 ;  /* 0x0000000000007941 */ /* 0x001fea0003800000 */
.L_x_44615:
[----:B------:R-:W-:Y:S01]  /*0d00*/  ISETP.GE.U32.AND P0, PT, R204, 0x120, PT ;  /* 0x00000120cc00780c */ /* 0x000fe20003f06070 */
[----:B------:R-:W-:Y:S01]  /*0d10*/  BSSY B0, `(.L_x_44617) ;  /* 0x000000f000007945 */ /* 0x000fe20003800000 */
[----:B------:R-:W-:Y:S01]  /*0d20*/  LOP3.LUT R220, R220, 0xfffdffff, RZ, 0xc0, !PT ;  /* 0xfffdffffdcdc7812 */ /* 0x000fe200078ec0ff */
[----:B------:R-:W-:-:S10]  /*0d30*/  IMAD.HI.U32 R57, R211, -0x326172a9, RZ ;  /* 0xcd9e8d57d3397827 */ /* 0x000fd400078e00ff */
        /* <DEDUP_REMOVED lines=12> */
.L_x_44618:
[----:B0-----:R-:W-:Y:S05]  /*0e00*/  BSYNC B0 ;  /* 0x0000000000007941 */ /* 0x001fea0003800000 */
.L_x_44617:
        /* <DEDUP_REMOVED lines=16> */
.L_x_44620:
[----:B0-----:R-:W-:Y:S05]  /*0f10*/  BSYNC B0 ;  /* 0x0000000000007941 */ /* 0x001fea0003800000 */
.L_x_44619:
        /* <DEDUP_REMOVED lines=15> */
.L_x_44622:
[----:B0-----:R-:W-:Y:S05]  /*1010*/  BSYNC B0 ;  /* 0x0000000000007941 */ /* 0x001fea0003800000 */
.L_x_44621:
        /* <DEDUP_REMOVED lines=15> */
.L_x_44624:
[----:B0-----:R-:W-:Y:S05]  /*1110*/  BSYNC B0 ;  /* 0x0000000000007941 */ /* 0x001fea0003800000 */
.L_x_44623:
        /* <DEDUP_REMOVED lines=15> */
.L_x_44626:
[----:B0-----:R-:W-:Y:S05]  /*1210*/  BSYNC B0 ;  /* 0x0000000000007941 */ /* 0x001fea0003800000 */
.L_x_44625:
        /* <DEDUP_REMOVED lines=15> */
.L_x_44628:
[----:B0-----:R-:W-:Y:S05]  /*1310*/  BSYNC B0 ;  /* 0x0000000000007941 */ /* 0x001fea0003800000 */
.L_x_44627:
        /* <DEDUP_REMOVED lines=15> */
.L_x_44630:
[----:B0-----:R-:W-:Y:S05]  /*1410*/  BSYNC B0 ;  /* 0x0000000000007941 */ /* 0x001fea0003800000 */
.L_x_44629:
        /* <DEDUP_REMOVED lines=8> */
[C---:B------:R-:W-:Y:S01]  /*14a0*/  @P0 LEA R4, P1, R54.reuse, c[0x0][0x218], 0x3 ;  /* 0x0000860036040a11 */ /* 0x040fe200078218ff */
[----:B------:R-:W-:-:S03]  /*14b0*/  IMAD.WIDE.U32 R2, R54, R3, c[0x0][0x1b0] ;  /* 0x00006c0036027625 */ /* 0x000fc600078e0003 */
[----:B------:R-:W-:-:S03]  /*14c0*/  @P0 LEA.HI.X R5, R54, c[0x0][0x21c], RZ, 0x3, P1 ;  /* 0x0000870036050a11 */ /* 0x000fc600008f1cff */
[----:B------:R-:W5:Y:S04]  /*14d0*/  LDG.E.64 R2, [R2.64] ;  /* 0x0000000602027981 */ /* 0x000f68000c1e1b00 */
[----:B------:R0:W5:Y:S01]  /*14e0*/  @P0 LDG.E.64 R26, [R4.64] ;  /* 0x00000006041a0981 */ /* 0x000162000c1e1b00 */
[----:B------:R-:W-:-:S03]  /*14f0*/  @!P0 CS2R R26, SRZ ;  /* 0x00000000001a8805 */ /* 0x000fc6000001ff00 */
.L_x_44632:
[----:B0-----:R-:W-:Y:S05]  /*1500*/  BSYNC B0 ;  /* 0x0000000000007941 */ /* 0x001fea0003800000 */
.L_x_44631:
[----:B------:R-:W-:Y:S02]  /*1510*/  ISETP.GE.AND P0, PT, R219, c[0x0][0x164], PT ;  /* 0x00005900db007a0c */ /* 0x000fe40003f06270 */
[----:B------:R-:W-:Y:S02]  /*1520*/  LOP3.LUT R214, R57, UR23, R8, 0x96, !PT ;  /* 0x0000001739d67c12 */ /* 0x000fe4000f8e9608 */
[----:B------:R-:W-:-:S09]  /*1530*/  LOP3.LUT R216, R55, UR24, R6, 0x96, !PT ;  /* 0x0000001837d87c12 */ /* 0x000fd2000f8e9606 */
[----:B------:R-:W-:Y:S05]  /*1540*/  @P0 EXIT ;  /* 0x000000000000094d */ /* 0x000fea0003800000 */
[--C-:B-----5:R-:W-:Y:S01]  /*1550*/  SHF.R.U64 R61, R22, 0x10, R23.reuse ;  /* 0x00000010163d7819 */ /* 0x120fe20000001217 */
[--C-:B------:R-:W-:Y:S01]  /*1560*/  IMAD.MOV.U32 R153, RZ, RZ, R23.reuse ;  /* 0x000000ffff997224 */ /* 0x100fe200078e0017 */
[----:B------:R-:W-:Y:S01]  /*1570*/  SHF.R.U32.HI R151, RZ, 0x10, R23 ;  /* 0x00000010ff977819 */ /* 0x000fe20000011617 */
[----:B------:R-:W-:Y:S01]  /*1580*/  IMAD.MOV.U32 R149, RZ, RZ, R24 ;  /* 0x000000ffff957224 */ /* 0x000fe200078e0018 */
[----:B------:R-:W-:Y:S01]  /*1590*/  SHF.R.U64 R60, R24, 0x10, R25 ;  /* 0x00000010183c7819 */ /* 0x000fe20000001219 */
[----:B------:R-:W-:Y:S01]  /*15a0*/  IMAD.MOV.U32 R24, RZ, RZ, R36 ;  /* 0x000000ffff187224 */ /* 0x000fe200078e0024 */
[----:B------:R-:W-:Y:S01]  /*15b0*/  SHF.R.U64 R23, R36, 0x10, R37 ;  /* 0x0000001024177819 */ /* 0x000fe20000001225 */
[----:B------:R-:W-:Y:S01]  /*15c0*/  IMAD R211, R211, -0x326172a9, RZ ;  /* 0xcd9e8d57d3d37824 */ /* 0x000fe200078e02ff */
[----:B------:R-:W-:Y:S01]  /*15d0*/  SHF.R.U64 R59, R28, 0x10, R29 ;  /* 0x000000101c3b7819 */ /* 0x000fe2000000121d */
[----:B------:R-:W-:Y:S01]  /*15e0*/  IMAD.HI.U32 R36, R216, -0x326172a9, RZ ;  /* 0xcd9e8d57d8247827 */ /* 0x000fe200078e00ff */
[--C-:B------:R-:W-:Y:S01]  /*15f0*/  SHF.R.U64 R67, R12, 0x10, R13.reuse ;  /* 0x000000100c437819 */ /* 0x100fe2000000120d */
[----:B------:R-:W-:Y:S01]  /*1600*/  HADD2.F32 R130, -RZ, R50.H0_H0 ;  /* 0x20000032ff827230 */ /* 0x000fe20000004100 */
[----:B------:R-:W-:Y:S01]  /*1610*/  SHF.R.U32.HI R199, RZ, 0x10, R13 ;  /* 0x00000010ffc77819 */ /* 0x000fe2000001160d */
[----:B------:R-:W-:Y:S01]  /*1620*/  IMAD.MOV.U32 R141, RZ, RZ, R28 ;  /* 0x000000ffff8d7224 */ /* 0x000fe200078e001c */
[----:B------:R-:W-:Y:S01]  /*1630*/  SHF.R.U64 R66, R14, 0x10, R15 ;  /* 0x000000100e427819 */ /* 0x000fe2000000120f */
[----:B------:R-:W-:Y:S01]  /*1640*/  IMAD.MOV.U32 R201, RZ, RZ, R13 ;  /* 0x000000ffffc97224 */ /* 0x000fe200078e000d */
[----:B------:R-:W-:Y:S01]  /*1650*/  SHF.R.U32.HI R191, RZ, 0x10, R15 ;  /* 0x00000010ffbf7819 */ /* 0x000fe2000001160f */
[----:B------:R-:W-:Y:S01]  /*1660*/  IMAD.MOV.U32 R197, RZ, RZ, R14 ;  /* 0x000000ffffc57224 */ /* 0x000fe200078e000e */
[----:B------:R-:W-:Y:S01]  /*1670*/  SHF.R.U64 R65, R16, 0x10, R17 ;  /* 0x0000001010417819 */ /* 0x000fe20000001211 */
[----:B------:R-:W-:Y:S01]  /*1680*/  IMAD.MOV.U32 R193, RZ, RZ, R15 ;  /* 0x000000ffffc17224 */ /* 0x000fe200078e000f */
[--C-:B------:R-:W-:Y:S01]  /*1690*/  SHF.R.U64 R64, R18, 0x10, R19.reuse ;  /* 0x0000001012407819 */ /* 0x100fe20000001213 */
[----:B------:R-:W-:Y:S01]  /*16a0*/  IMAD.MOV.U32 R189, RZ, RZ, R16 ;  /* 0x000000ffffbd7224 */ /* 0x000fe200078e0010 */
[--C-:B------:R-:W-:Y:S01]  /*16b0*/  SHF.R.U32.HI R175, RZ, 0x10, R19.reuse ;  /* 0x00000010ffaf7819 */ /* 0x100fe20000011613 */
        /* <DEDUP_REMOVED lines=9> */
[----:B------:R-:W-:Y:S01]  /*1750*/  SHF.R.U64 R19, R40, 0x10, R41 ;  /* 0x0000001028137819 */ /* 0x000fe20000001229 */
[----:B------:R-:W-:Y:S01]  /*1760*/  IMAD.MOV.U32 R205, RZ, RZ, R12 ;  /* 0x000000ffffcd7224 */ /* 0x000fe200078e000c */
[----:B------:R-:W-:Y:S01]  /*1770*/  SHF.R.U64 R15, R44, 0x10, R45 ;  /* 0x000000102c0f7819 */ /* 0x000fe2000000122d */
[----:B------:R-:W-:Y:S01]  /*1780*/  IMAD.MOV.U32 R133, RZ, RZ, R32 ;  /* 0x000000ffff857224 */ /* 0x000fe200078e0020 */
[----:B------:R-:W-:Y:S01]  /*1790*/  MOV R14, R45 ;  /* 0x0000002d000e7202 */ /* 0x000fe20000000f00 */
[----:B------:R-:W-:Y:S01]  /*17a0*/  IMAD.MOV.U32 R4, RZ, RZ, R33 ;  /* 0x000000ffff047224 */ /* 0x000fe200078e0021 */
[----:B------:R-:W-:Y:S01]  /*17b0*/  SHF.R.U32.HI R13, RZ, 0x10, R45 ;  /* 0x00000010ff0d7819 */ /* 0x000fe2000001162d */
[----:B------:R-:W-:Y:S01]  /*17c0*/  IMAD.MOV.U32 R20, RZ, RZ, R40 ;  /* 0x000000ffff147224 */ /* 0x000fe200078e0028 */
[--C-:B------:R-:W-:Y:S01]  /*17d0*/  SHF.R.U64 R11, R48, 0x10, R49.reuse ;  /* 0x00000010300b7819 */ /* 0x100fe20000001231 */
[----:B------:R-:W-:Y:S01]  /*17e0*/  IMAD.MOV.U32 R16, RZ, RZ, R44 ;  /* 0x000000ffff107224 */ /* 0x000fe200078e002c */
[--C-:B------:R-:W-:Y:S01]  /*17f0*/  SHF.R.U32.HI R9, RZ, 0x10, R49.reuse ;  /* 0x00000010ff097819 */ /* 0x100fe20000011631 */
[----:B------:R-:W-:Y:S01]  /*1800*/  IMAD.MOV.U32 R10, RZ, RZ, R49 ;  /* 0x000000ffff0a7224 */ /* 0x000fe200078e0031 */
[----:B------:R-:W-:Y:S01]  /*1810*/  SHF.R.U64 R2, R2, 0x10, R3 ;  /* 0x0000001002027819 */ /* 0x000fe20000001203 */
[----:B------:R-:W-:Y:S01]  /*1820*/  IMAD R212, R212, -0x2daee0ad, RZ ;  /* 0xd2511f53d4d47824 */ /* 0x000fe200078e02ff */
[----:B------:R-:W-:Y:S01]  /*1830*/  SHF.R.U32.HI R183, RZ, 0x10, R17 ;  /* 0x00000010ffb77819 */ /* 0x000fe20000011611 */
[----:B------:R-:W-:Y:S01]  /*1840*/  IMAD.HI.U32 R5, R214, -0x2daee0ad, RZ ;  /* 0xd2511f53d6057827 */ /* 0x000fe200078e00ff */
[----:B------:R-:W-:Y:S01]  /*1850*/  SHF.R.U32.HI R167, RZ, 0x10, R21 ;  /* 0x00000010ffa77819 */ /* 0x000fe20000011615 */
[----:B------:R-:W-:Y:S01]  /*1860*/  HADD2.F32 R49, -RZ, R46.H0_H0 ;  /* 0x2000002eff317230 */ /* 0x000fe20000004100 */
[----:B------:R-:W-:Y:S01]  /*1870*/  MOV R157, R22 ;  /* 0x00000016009d7202 */ /* 0x000fe20000000f00 */
[----:B------:R-:W-:Y:S01]  /*1880*/  IMAD.MOV.U32 R185, RZ, RZ, R17 ;  /* 0x000000ffffb97224 */ /* 0x000fe200078e0011 */
[----:B------:R-:W-:Y:S01]  /*1890*/  SHF.R.U32.HI R143, RZ, 0x10, R25 ;  /* 0x00000010ff8f7819 */ /* 0x000fe20000011619 */
[----:B------:R-:W-:Y:S01]  /*18a0*/  IMAD.MOV.U32 R181, RZ, RZ, R18 ;  /* 0x000000ffffb57224 */ /* 0x000fe200078e0012 */
[----:B------:R-:W-:Y:S01]  /*18b0*/  SHF.R.U64 R7, R52, 0x10, R53 ;  /* 0x0000001034077819 */ /* 0x000fe20000001235 */
[----:B------:R-:W-:Y:S01]  /*18c0*/  IMAD.MOV.U32 R169, RZ, RZ, R21 ;  /* 0x000000ffffa97224 */ /* 0x000fe200078e0015 */
[----:B------:R-:W-:Y:S01]  /*18d0*/  SHF.R.U32.HI R44, RZ, 0x10, R53 ;  /* 0x00000010ff2c7819 */ /* 0x000fe20000011635 */
[----:B------:R-:W-:Y:S01]  /*18e0*/  IMAD.MOV.U32 R145, RZ, RZ, R25 ;  /* 0x000000ffff917224 */ /* 0x000fe200078e0019 */
[----:B------:R-:W-:Y:S01]  /*18f0*/  SHF.R.U32.HI R40, RZ, 0x10, R3 ;  /* 0x00000010ff287819 */ /* 0x000fe20000011603 */
[----:B------:R-:W-:Y:S01]  /*1900*/  IMAD.MOV.U32 R12, RZ, RZ, R48 ;  /* 0x000000ffff0c7224 */ /* 0x000fe200078e0030 */
[----:B------:R-:W-:Y:S01]  /*1910*/  LOP3.LUT R211, R36, UR25, R211, 0x96, !PT ;  /* 0x0000001924d37c12 */ /* 0x000fe2000f8e96d3 */
[----:B------:R-:W-:Y:S01]  /*1920*/  IMAD.MOV.U32 R8, RZ, RZ, R52 ;  /* 0x000000ffff087224 */ /* 0x000fe200078e0034 */
[----:B------:R-:W-:Y:S01]  /*1930*/  SHF.R.U64 R128, R50, 0x10, R51 ;  /* 0x0000001032807819 */ /* 0x000fe20000001233 */
[----:B------:R-:W-:Y:S01]  /*1940*/  IMAD.MOV.U32 R6, RZ, RZ, R53 ;  /* 0x000000ffff067224 */ /* 0x000fe200078e0035 */
[----:B------:R-:W-:Y:S01]  /*1950*/  SHF.R.U64 R57, R46, 0x10, R47 ;  /* 0x000000102e397819 */ /* 0x000fe2000000122f */
[----:B------:R-:W-:Y:S01]  /*1960*/  IMAD.MOV.U32 R32, RZ, RZ, R3 ;  /* 0x000000ffff207224 */ /* 0x000fe200078e0003 */
[----:B------:R-:W-:Y:S01]  /*1970*/  SHF.R.U64 R55, R42, 0x10, R43 ;  /* 0x000000102a377819 */ /* 0x000fe2000000122b */
[----:B------:R-:W-:Y:S01]  /*1980*/  HADD2.F32 R45, -RZ, R42.H0_H0 ;  /* 0x2000002aff2d7230 */ /* 0x000fe20000004100 */
[--C-:B------:R-:W-:Y:S01]  /*1990*/  IMAD.MOV.U32 R137, RZ, RZ, R29.reuse ;  /* 0x000000ffff897224 */ /* 0x100fe200078e001d */
[----:B------:R-:W-:Y:S01]  /*19a0*/  SHF.R.U32.HI R135, RZ, 0x10, R29 ;  /* 0x00000010ff877819 */ /* 0x000fe2000001161d */
[----:B------:R-:W-:Y:S01]  /*19b0*/  IMAD.MOV.U32 R22, RZ, RZ, R37 ;  /* 0x000000ffff167224 */ /* 0x000fe200078e0025 */
[----:B------:R-:W-:Y:S01]  /*19c0*/  SHF.R.U32.HI R25, RZ, 0x10, R33 ;  /* 0x00000010ff197819 */ /* 0x000fe20000011621 */
[----:B------:R-:W-:Y:S01]  /*19d0*/  IMAD.MOV.U32 R18, RZ, RZ, R41 ;  /* 0x000000ffff127224 */ /* 0x000fe200078e0029 */
[----:B------:R-:W-:Y:S01]  /*19e0*/  SHF.R.U32.HI R21, RZ, 0x10, R37 ;  /* 0x00000010ff157819 */ /* 0x000fe20000011625 */
[----:B------:R-:W-:Y:S01]  /*19f0*/  HADD2.F32 R29, -RZ, R26.H0_H0 ;  /* 0x2000001aff1d7230 */ /* 0x000fe20000004100 */
[----:B------:R-:W-:Y:S01]  /*1a00*/  SHF.R.U32.HI R17, RZ, 0x10, R41 ;  /* 0x00000010ff117819 */ /* 0x000fe20000011629 */
[----:B------:R-:W-:Y:S01]  /*1a10*/  HADD2.F32 R3, -RZ, R2.H0_H0 ;  /* 0x20000002ff037230 */ /* 0x000fe20000004100 */
[--C-:B------:R-:W-:Y:S01]  /*1a20*/  SHF.R.U64 R200, R202, 0x10, R203.reuse ;  /* 0x00000010cac87819 */ /* 0x100fe200000012cb */
[----:B------:R-:W-:Y:S01]  /*1a30*/  BSSY B0, `(.L_x_44633) ;  /* 0x00030f1000007945 */ /* 0x000fe20003800000 */
        /* <DEDUP_REMOVED lines=56> */
[----:B------:R-:W-:Y:S01]  /*1dc0*/  LOP3.LUT R212, R5, UR26, R212, 0x96, !PT ;  /* 0x0000001a05d47c12 */ /* 0x000fe2000f8e96d4 */
[----:B------:R-:W-:Y:S01]  /*1dd0*/  HADD2.F32 R5, -RZ, R44.H0_H0 ;  /* 0x2000002cff057230 */ /* 0x000fe20000004100 */
[----:B------:R-:W-:Y:S01]  /*1de0*/  LOP3.LUT R213, R0, 0x3, RZ, 0xc0, !PT ;  /* 0x0000000300d57812 */ /* 0x000fe200078ec0ff */
[----:B------:R-:W-:Y:S01]  /*1df0*/  HADD2.F32 R0, -RZ, R40.H0_H0 ;  /* 0x20000028ff007230 */ /* 0x000fe20000004100 */
[----:B------:R-:W-:Y:S01]  /*1e00*/  IMAD R216, R216, -0x326172a9, RZ ;  /* 0xcd9e8d57d8d87824 */ /* 0x000fe200078e02ff */
[----:B------:R-:W-:Y:S01]  /*1e10*/  HADD2.F32 R35, -RZ, R35.H0_H0 ;  /* 0x20000023ff237230 */ /* 0x000fe20000004100 */
[----:B------:R-:W-:Y:S01]  /*1e20*/  IMAD R214, R214, -0x2daee0ad, RZ ;  /* 0xd2511f53d6d67824 */ /* 0x000fe200078e02ff */
[----:B------:R-:W-:Y:S01]  /*1e30*/  HADD2.F32 R31, -RZ, R31.H0_H0 ;  /* 0x2000001fff1f7230 */ /* 0x000fe20000004100 */
[----:B------:R-:W-:Y:S01]  /*1e40*/  IMAD.MOV.U32 R210, RZ, RZ, RZ ;  /* 0x000000ffffd27224 */ /* 0x000fe200078e00ff */
        /* <DEDUP_REMOVED lines=92> */
.L_x_45740:
        /* <DEDUP_REMOVED lines=16> */
[C---:B------:R-:W-:Y:S01]  /*2510*/  @P2 LEA R222, P0, R221.reuse, c[0x0][0x178], 0x4 ;  /* 0x00005e00ddde2a11 */ /* 0x040fe200078020ff */
        /* <DEDUP_REMOVED lines=20> */
.L_x_44637:
[----:B0-----:R-:W-:Y:S02]  /*2660*/  MOV R226, R216 ;  /* 0x000000d800e27202 */ /* 0x001fe40000000f00 */
.L_x_44638:
[----:B------:R-:W-:Y:S05]  /*2670*/  BSYNC B2 ;  /* 0x0000000000027941 */ /* 0x000fea0003800000 */
.L_x_44636:
        /* <DEDUP_REMOVED lines=16> */
.L_x_44642:
[----:B------:R-:W-:Y:S05]  /*2780*/  BSYNC B3 ;  /* 0x0000000000037941 */ /* 0x000fea0003800000 */
.L_x_44641:
        /* <DEDUP_REMOVED lines=44> */
.L_x_44640:
[----:B------:R-:W-:Y:S05]  /*2a50*/  BSYNC B2 ;  /* 0x0000000000027941 */ /* 0x000fea0003800000 */
.L_x_44639:
[----:B------:R-:W0:Y:S01]  /*2a60*/  I2F.U32 R126, R226 ;  /* 0x000000e2007e7306 */ /* 0x000e220000201000 */
[----:B------:R-:W-:Y:S01]  /*2a70*/  ISETP.NE.U32.AND P1, PT, RZ, c[0x0][0x178], PT ;  /* 0x00005e00ff007a0c */ /* 0x000fe20003f25070 */
[----:B------:R-:W-:Y:S02]  /*2a80*/  IMAD.MOV.U32 R125, RZ, RZ, 0x2f800000 ;  /* 0x2f800000ff7d7424 */ /* 0x000fe400078e00ff */
[----:B-----5:R-:W-:Y:S01]  /*2a90*/  FMUL.FTZ R60, R60, c[0x0][0x1e8] ;  /* 0x00007a003c3c7a20 */ /* 0x020fe20000410000 */
[----:B------:R-:W-:Y:S01]  /*2aa0*/  ISETP.NE.AND.EX P1, PT, RZ, c[0x0][0x17c], PT, P1 ;  /* 0x00005f00ff007a0c */ /* 0x000fe20003f25310 */
[----:B0-----:R-:W-:-:S05]  /*2ab0*/  FFMA.FTZ R126, R126, R125, 1.1641532182693481445e-10 ;  /* 0x2f0000007e7e7423 */ /* 0x001fca000001007d */
[----:B------:R-:W-:-:S04]  /*2ac0*/  FSETP.GTU.FTZ.AND P2, PT, R126, c[0x0][0x1e4], PT ;  /* 0x000079007e007a0b */ /* 0x000fc80003f5c000 */
[----:B------:R-:W-:-:S03]  /*2ad0*/  FSEL R60, R60, RZ, !P2 ;  /* 0x000000ff3c3c7208 */ /* 0x000fc60005000000 */
[----:B------:R-:W-:Y:S05]  /*2ae0*/  @P1 BRA `(.L_x_44643) ;  /* 0x0000005000001947 */ /* 0x000fea0003800000 */
[----:B------:R-:W-:Y:S01]  /*2af0*/  IMAD.MOV.U32 R126, RZ, RZ, R224 ;  /* 0x000000ffff7e7224 */ /* 0x000fe200078e00e0 */
[----:B------:R-:W-:Y:S05]  /*2b00*/  @!P0 BRA `(.L_x_44644) ;  /* 0x0000057000008947 */ /* 0x000fea0003800000 */
[----:B------:R-:W-:Y:S02]  /*2b10*/  IMAD.MOV.U32 R126, RZ, RZ, R224 ;  /* 0x000000ffff7e7224 */ /* 0x000fe400078e00e0 */
[----:B------:R-:W-:Y:S01]  /*2b20*/  FADD.FTZ R60, R56, R60 ;  /* 0x0000003c383c7221 */ /* 0x000fe20000010000 */
[----:B------:R-:W-:Y:S05]  /*2b30*/  BRA `(.L_x_44644) ;  /* 0x0000054000007947 */ /* 0x000fea0003800000 */
.L_x_44643:
        /* <DEDUP_REMOVED lines=12> */
.L_x_44646:
[----:B------:R-:W-:Y:S02]  /*2c00*/  MOV R226, R216 ;  /* 0x000000d800e27202 */ /* 0x000fe40000000f00 */
.L_x_44647:
[----:B------:R-:W-:Y:S05]  /*2c10*/  BSYNC B2 ;  /* 0x0000000000027941 */ /* 0x000fea0003800000 */
.L_x_44645:
        /* <DEDUP_REMOVED lines=16> */
.L_x_44651:
[----:B------:R-:W-:Y:S05]  /*2d20*/  BSYNC B3 ;  /* 0x0000000000037941 */ /* 0x000fea0003800000 */
.L_x_44650:
        /* <DEDUP_REMOVED lines=44> */
.L_x_44649:
[----:B------:R-:W-:Y:S05]  /*2ff0*/  BSYNC B2 ;  /* 0x0000000000027941 */ /* 0x000fea0003800000 */
.L_x_44648:
[----:B------:R-:W0:Y:S01]  /*3000*/  I2F.U32 R222, R226 ;  /* 0x000000e200de7306 */ /* 0x000e220000201000 */
[----:B------:R-:W-:Y:S02]  /*3010*/  FMUL.FTZ R127, R52, c[0x0][0x1e8] ;  /* 0x00007a00347f7a20 */ /* 0x000fe40000410000 */
[----:B0-----:R-:W-:-:S05]  /*3020*/  FFMA.FTZ R222, R222, R125, 1.1641532182693481445e-10 ;  /* 0x2f000000dede7423 */ /* 0x001fca000001007d */
[----:B------:R-:W-:-:S04]  /*3030*/  FSETP.GTU.FTZ.AND P3, PT, R222, c[0x0][0x1e4], PT ;  /* 0x00007900de007a0b */ /* 0x000fc80003f7c000 */
[----:B------:R-:W-:Y:S02]  /*3040*/  FSEL R127, R127, RZ, !P3 ;  /* 0x000000ff7f7f7208 */ /* 0x000fe40005800000 */
[----:B------:R-:W-:-:S03]  /*3050*/  SEL R209, RZ, 0x1, P3 ;  /* 0x00000001ffd17807 */ /* 0x000fc60001800000 */
[----:B------:R-:W-:-:S04]  /*3060*/  FADD.FTZ R60, R127, R60 ;  /* 0x0000003c7f3c7221 */ /* 0x000fc80000010000 */
[----:B------:R-:W-:Y:S02]  /*3070*/  @P0 FADD.FTZ R60, R56, R60 ;  /* 0x0000003c383c0221 */ /* 0x000fe40000010000 */
.L_x_44644:
        /* <DEDUP_REMOVED lines=12> */
.L_x_44653:
[----:B------:R-:W-:Y:S02]  /*3140*/  IMAD.MOV.U32 R226, RZ, RZ, R216 ;  /* 0x000000ffffe27224 */ /* 0x000fe400078e00d8 */
.L_x_44654:
[----:B------:R-:W-:Y:S05]  /*3150*/  BSYNC B2 ;  /* 0x0000000000027941 */ /* 0x000fea0003800000 */
.L_x_44652:
        /* <DEDUP_REMOVED lines=16> */
.L_x_44658:
[----:B------:R-:W-:Y:S05]  /*3260*/  BSYNC B3 ;  /* 0x0000000000037941 */ /* 0x000fea0003800000 */
.L_x_44657:
        /* <DEDUP_REMOVED lines=44> */
.L_x_44656:
[----:B------:R-:W-:Y:S05]  /*3530*/  BSYNC B2 ;  /* 0x0000000000027941 */ /* 0x000fea0003800000 */
.L_x_44655:
        /* <DEDUP_REMOVED lines=11> */
.L_x_44659:
        /* <DEDUP_REMOVED lines=12> */
.L_x_44662:
[----:B------:R-:W-:Y:S02]  /*36b0*/  IMAD.MOV.U32 R226, RZ, RZ, R216 ;  /* 0x000000ffffe27224 */ /* 0x000fe400078e00d8 */
.L_x_44663:
[----:B------:R-:W-:Y:S05]  /*36c0*/  BSYNC B2 ;  /* 0x0000000000027941 */ /* 0x000fea0003800000 */
.L_x_44661:
        /* <DEDUP_REMOVED lines=16> */
.L_x_44667:
[----:B------:R-:W-:Y:S05]  /*37d0*/  BSYNC B3 ;  /* 0x0000000000037941 */ /* 0x000fea0003800000 */
.L_x_44666:
        /* <DEDUP_REMOVED lines=44> */
.L_x_44665:
[----:B------:R-:W-:Y:S05]  /*3aa0*/  BSYNC B2 ;  /* 0x0000000000027941 */ /* 0x000fea0003800000 */
.L_x_44664:
        /* <DEDUP_REMOVED lines=8> */
.L_x_44660:
        /* <DEDUP_REMOVED lines=12> */
.L_x_44669:
[----:B------:R-:W-:Y:S02]  /*3bf0*/  IMAD.MOV.U32 R226, RZ, RZ, R216 ;  /* 0x000000ffffe27224 */ /* 0x000fe400078e00d8 */
.L_x_44670:
[----:B------:R-:W-:Y:S05]  /*3c00*/  BSYNC B2 ;  /* 0x0000000000027941 */ /* 0x000fea0003800000 */
.L_x_44668:
        /* <DEDUP_REMOVED lines=16> */
.L_x_44674:
[----:B------:R-:W-:Y:S05]  /*3d10*/  BSYNC B3 ;  /* 0x0000000000037941 */ /* 0x000fea0003800000 */
.L_x_44673:
        /* <DEDUP_REMOVED lines=44> */
.L_x_44672:
[----:B------:R-:W-:Y:S05]  /*3fe0*/  BSYNC B2 ;  /* 0x0000000000027941 */ /* 0x000fea0003800000 */
.L_x_44671:
        /* <DEDUP_REMOVED lines=11> */
.L_x_44675:
        /* <DEDUP_REMOVED lines=12> */
.L_x_44678:
[----:B------:R-:W-:Y:S02]  /*4160*/  IMAD.MOV.U32 R226, RZ, RZ, R216 ;  /* 0x000000ffffe27224 */ /* 0x000fe400078e00d8 */
.L_x_44679:
[----:B------:R-:W-:Y:S05]  /*4170*/  BSYNC B2 ;  /* 0x0000000000027941 */ /* 0x000fea0003800000 */
.L_x_44677:
        /* <DEDUP_REMOVED lines=16> */
.L_x_44683:
[----:B------:R-:W-:Y:S05]  /*4280*/  BSYNC B3 ;  /* 0x0000000000037941 */ /* 0x000fea0003800000 */
.L_x_44682:
        /* <DEDUP_REMOVED lines=44> */
.L_x_44681:
[----:B------:R-:W-:Y:S05]  /*4550*/  BSYNC B2 ;  /* 0x0000000000027941 */ /* 0x000fea0003800000 */
.L_x_44680:
        /* <DEDUP_REMOVED lines=8> */
.L_x_44676:
        /* <DEDUP_REMOVED lines=12> */
.L_x_44685:
[----:B------:R-:W-:Y:S02]  /*46a0*/  IMAD.MOV.U32 R226, RZ, RZ, R216 ;  /* 0x000000ffffe27224 */ /* 0x000fe400078e00d8 */
.L_x_44686:
[----:B------:R-:W-:Y:S05]  /*46b0*/  BSYNC B2 ;  /* 0x0000000000027941 */ /* 0x000fea0003800000 */
.L_x_44684:
        /* <DEDUP_REMOVED lines=16> */
.L_x_44690:
[----:B------:R-:W-:Y:S05]  /*47c0*/  BSYNC B3 ;  /* 0x0000000000037941 */ /* 0x000fea0003800000 */
.L_x_44689:
        /* <DEDUP_REMOVED lines=44> */
.L_x_44688:
[----:B------:R-:W-:Y:S05]  /*4a90*/  BSYNC B2 ;  /* 0x0000000000027941 */ /* 0x000fea0003800000 */
.L_x_44687:
        /* <DEDUP_REMOVED lines=11> */
.L_x_44691:
        /* <DEDUP_REMOVED lines=12> */
.L_x_44694:
[----:B------:R-:W-:Y:S02]  /*4c10*/  IMAD.MOV.U32 R226, RZ, RZ, R216 ;  /* 0x000000ffffe27224 */ /* 0x000fe400078e00d8 */
.L_x_44695:
[----:B------:R-:W-:Y:S05]  /*4c20*/  BSYNC B2 ;  /* 0x0000000000027941 */ /* 0x000fea0003800000 */
.L_x_44693:
        /* <DEDUP_REMOVED lines=16> */
.L_x_44699:
[----:B------:R-:W-:Y:S05]  /*4d30*/  BSYNC B3 ;  /* 0x0000000000037941 */ /* 0x000fea0003800000 */
.L_x_44698:
        /* <DEDUP_REMOVED lines=44> */
.L_x_44697:
[----:B------:R-:W-:Y:S05]  /*5000*/  BSYNC B2 ;  /* 0x0000000000027941 */ /* 0x000fea0003800000 */
.L_x_44696:
[----:B------:R-:W0:Y:S02]  /*5010*/  I2F.U32 R126, R226 ;  /* 0x000000e2007e7306 */ /* 0x000e240000201000 */
[----:B0-----:R-:W-:Y:S02]  /*5020*/  FFMA.FTZ R126, R126, R125, 1.1641532182693481445e-10 ;  /* 0x2f0000007e7e7423 */ /* 0x001fe4000001007d */
[----:B------:R-:W-:-:S03]  /*5030*/  FMUL.FTZ R125, R55, c[0x0][0x1e8] ;  /* 0x00007a00377d7a20 */ /* 0x000fc60000410000 */
[----:B------:R-:W-:-:S04]  /*5040*/  FSETP.GTU.FTZ.AND P1, PT, R126, c[0x0][0x1e4], PT ;  /* 0x000079007e007a0b */ /* 0x000fc80003f3c000 */
[----:B------:R-:W-:Y:S02]  /*5050*/  FSEL R126, R125, RZ, !P1 ;  /* 0x000000ff7d7e7208 */ /* 0x000fe40004800000 */
[----:B------:R-:W-:-:S03]  /*5060*/  SEL R206, RZ, 0x1, P1 ;  /* 0x00000001ffce7807 */ /* 0x000fc60000800000 */
[----:B------:R-:W-:-:S04]  /*5070*/  FADD.FTZ R63, R126, R63 ;  /* 0x0000003f7e3f7221 */ /* 0x000fc80000010000 */
[----:B------:R-:W-:Y:S02]  /*5080*/  @P0 FADD.FTZ R63, R59, R63 ;  /* 0x0000003f3b3f0221 */ /* 0x000fe40000010000 */
.L_x_44692:
[----:B------:R-:W-:Y:S01]  /*5090*/  SEL R125, RZ, 0x1000000, P5 ;  /* 0x01000000ff7d7807 */ /* 0x000fe20002800000 */
[C---:B------:R-:W-:Y:S01]  /*50a0*/  IMAD.SHL.U32 R227, R221.reuse, 0x4, RZ ;  /* 0x00000004dde37824 */ /* 0x040fe200078e00ff */
[----:B------:R-:W-:Y:S02]  /*50b0*/  SEL R224, RZ, 0x10000, P4 ;  /* 0x00010000ffe07807 */ /* 0x000fe40002000000 */
[----:B------:R-:W-:Y:S02]  /*50c0*/  SEL R225, RZ, 0x100, P3 ;  /* 0x00000100ffe17807 */ /* 0x000fe40001800000 */
[C---:B------:R-:W-:Y:S02]  /*50d0*/  LEA R222, P0, R221.reuse, c[0x0][0x188], 0x4 ;  /* 0x00006200ddde7a11 */ /* 0x040fe400078020ff */
[----:B------:R-:W-:Y:S02]  /*50e0*/  SEL R226, RZ, 0x1, P2 ;  /* 0x00000001ffe27807 */ /* 0x000fe40001000000 */
[----:B------:R-:W-:-:S02]  /*50f0*/  LEA.HI.X R223, R221, c[0x0][0x18c], RZ, 0x4, P0 ;  /* 0x00006300dddf7a11 */ /* 0x000fc400000f24ff */
[----:B------:R-:W-:Y:S02]  /*5100*/  IADD3 R125, R225, R125, R224 ;  /* 0x0000007de17d7210 */ /* 0x000fe40007ffe0e0 */
[----:B------:R-:W-:Y:S01]  /*5110*/  SHF.L.U64.HI R228, R221, 0x2, RZ ;  /* 0x00000002dde47819 */ /* 0x000fe200000102ff */
[----:B------:R0:W-:Y:S01]  /*5120*/  STG.E.128 [R222.64], R60 ;  /* 0x0000003cde007986 */ /* 0x0001e2000c101d06 */
[----:B------:R-:W-:Y:S01]  /*5130*/  IADD3 R126, P0, R227, c[0x0][0x190], RZ ;  /* 0x00006400e37e7a10 */ /* 0x000fe20007f1e0ff */
[----:B------:R-:W-:Y:S01]  /*5140*/  IMAD.IADD R125, R125, 0x1, R226 ;  /* 0x000000017d7d7824 */ /* 0x000fe200078e02e2 */
[----:B------:R-:W-:Y:S02]  /*5150*/  LOP3.LUT P1, RZ, R220, 0x1, RZ, 0xc0, !PT ;  /* 0x00000001dcff7812 */ /* 0x000fe4000782c0ff */
[----:B------:R-:W-:-:S05]  /*5160*/  IADD3.X R127, R228, c[0x0][0x194], RZ, P0, !PT ;  /* 0x00006500e47f7a10 */ /* 0x000fca00007fe4ff */
[----:B------:R0:W-:Y:S06]  /*5170*/  STG.E [R126.64], R125 ;  /* 0x0000007d7e007986 */ /* 0x0001ec000c101906 */
[----:B------:R-:W-:Y:S05]  /*5180*/  @!P1 BRA `(.L_x_44700) ;  /* 0x000000b000009947 */ /* 0x000fea0003800000 */
[----:B0-----:R-:W-:Y:S01]  /*5190*/  IMAD.U32 R222, R207, 0x10000, RZ ;  /* 0x00010000cfde7824 */ /* 0x001fe200078e00ff */
[----:B------:R-:W-:Y:S02]  /*51a0*/  LOP3.LUT R125, R206, 0xffff, RZ, 0xc0, !PT ;  /* 0x0000ffffce7d7812 */ /* 0x000fe400078ec0ff */
[----:B------:R-:W-:Y:S02]  /*51b0*/  LOP3.LUT R224, R208, 0xff, RZ, 0xc0, !PT ;  /* 0x000000ffd0e07812 */ /* 0x000fe400078ec0ff */
[----:B------:R-:W-:-:S02]  /*51c0*/  LOP3.LUT R222, R222, 0xff0000, RZ, 0xc0, !PT ;  /* 0x00ff0000dede7812 */ /* 0x000fc400078ec0ff */
[----:B------:R-:W-:-:S03]  /*51d0*/  IADD3 R126, P0, R227, c[0x0][0x198], RZ ;  /* 0x00006600e37e7a10 */ /* 0x000fc60007f1e0ff */
[----:B------:R-:W-:Y:S01]  /*51e0*/  IMAD R125, R125, 0x1000000, R222 ;  /* 0x010000007d7d7824 */ /* 0x000fe200078e02de */
[----:B------:R-:W-:Y:S02]  /*51f0*/  LOP3.LUT R222, R209, 0xff, RZ, 0xc0, !PT ;  /* 0x000000ffd1de7812 */ /* 0x000fe400078ec0ff */
[----:B------:R-:W-:Y:S01]  /*5200*/  IADD3.X R127, R228, c[0x0][0x19c], RZ, P0, !PT ;  /* 0x00006700e47f7a10 */ /* 0x000fe200007fe4ff */
[----:B------:R-:W-:-:S05]  /*5210*/  IMAD R125, R224, 0x100, R125 ;  /* 0x00000100e07d7824 */ /* 0x000fca00078e027d */
[----:B------:R-:W-:-:S05]  /*5220*/  IADD3 R125, R125, R222, RZ ;  /* 0x000000de7d7d7210 */ /* 0x000fca0007ffe0ff */
[----:B------:R0:W-:Y:S02]  /*5230*/  STG.E [R126.64], R125 ;  /* 0x0000007d7e007986 */ /* 0x0001e4000c101906 */
.L_x_44700:
[----:B0-----:R-:W-:Y:S02]  /*5240*/  IADD3 R125, R221, 0x20, RZ ;  /* 0x00000020dd7d7810 */ /* 0x001fe40007ffe0ff */
.L_x_44635:
[----:B------:R-:W-:Y:S05]  /*5250*/  BSYNC B1 ;  /* 0x0000000000017941 */ /* 0x000fea0003800000 */
.L_x_44634:
        /* <DEDUP_REMOVED lines=30> */
.L_x_44704:
[----:B0-----:R-:W-:Y:S02]  /*5440*/  IMAD.MOV.U32 R227, RZ, RZ, R216 ;  /* 0x000000ffffe37224 */ /* 0x001fe400078e00d8 */
.L_x_44705:
[----:B------:R-:W-:Y:S05]  /*5450*/  BSYNC B2 ;  /* 0x0000000000027941 */ /* 0x000fea0003800000 */
.L_x_44703:
        /* <DEDUP_REMOVED lines=16> */
.L_x_44709:
[----:B------:R-:W-:Y:S05]  /*5560*/  BSYNC B3 ;  /* 0x0000000000037941 */ /* 0x000fea0003800000 */
.L_x_44708:
        /* <DEDUP_REMOVED lines=44> */
.L_x_44707:
[----:B------:R-:W-:Y:S05]  /*5830*/  BSYNC B2 ;  /* 0x0000000000027941 */ /* 0x000fea0003800000 */
.L_x_44706:
        /* <DEDUP_REMOVED lines=9> */
[----:B------:R-:W-:Y:S01]  /*58d0*/  MOV R126, R224 ;  /* 0x000000e0007e7202 */ /* 0x000fe20000000f00 */
[----:B------:R-:W-:Y:S05]  /*58e0*/  @!P0 BRA `(.L_x_44711) ;  /* 0x0000057000008947 */ /* 0x000fea0003800000 */
[----:B------:R-:W-:Y:S02]  /*58f0*/  IMAD.MOV.U32 R126, RZ, RZ, R224 ;  /* 0x000000ffff7e7224 */ /* 0x000fe400078e00e0 */
[----:B------:R-:W-:Y:S01]  /*5900*/  FADD.FTZ R64, R56, R64 ;  /* 0x0000004038407221 */ /* 0x000fe20000010000 */
[----:B------:R-:W-:Y:S05]  /*5910*/  BRA `(.L_x_44711) ;  /* 0x0000054000007947 */ /* 0x000fea0003800000 */
.L_x_44710:
        /* <DEDUP_REMOVED lines=12> */
.L_x_44713:
[----:B------:R-:W-:Y:S02]  /*59e0*/  IMAD.MOV.U32 R227, RZ, RZ, R216 ;  /* 0x000000ffffe37224 */ /* 0x000fe400078e00d8 */
.L_x_44714:
[----:B------:R-:W-:Y:S05]  /*59f0*/  BSYNC B2 ;  /* 0x0000000000027941 */ /* 0x000fea0003800000 */
.L_x_44712:
        /* <DEDUP_REMOVED lines=16> */
.L_x_44718:
[----:B------:R-:W-:Y:S05]  /*5b00*/  BSYNC B3 ;  /* 0x0000000000037941 */ /* 0x000fea0003800000 */
.L_x_44717:
        /* <DEDUP_REMOVED lines=44> */
.L_x_44716:
[----:B------:R-:W-:Y:S05]  /*5dd0*/  BSYNC B2 ;  /* 0x0000000000027941 */ /* 0x000fea0003800000 */
.L_x_44715:
        /* <DEDUP_REMOVED lines=8> */
.L_x_44711:
        /* <DEDUP_REMOVED lines=12> */
.L_x_44720:
[----:B------:R-:W-:Y:S02]  /*5f20*/  IMAD.MOV.U32 R227, RZ, RZ, R216 ;  /* 0x000000ffffe37224 */ /* 0x000fe400078e00d8 */
.L_x_44721:
[----:B------:R-:W-:Y:S05]  /*5f30*/  BSYNC B2 ;  /* 0x0000000000027941 */ /* 0x000fea0003800000 */
.L_x_44719:
        /* <DEDUP_REMOVED lines=16> */
.L_x_44725:
[----:B------:R-:W-:Y:S05]  /*6040*/  BSYNC B3 ;  /* 0x0000000000037941 */ /* 0x000fea0003800000 */
.L_x_44724:
        /* <DEDUP_REMOVED lines=44> */
.L_x_44723:
[----:B------:R-:W-:Y:S05]  /*6310*/  BSYNC B2 ;  /* 0x0000000000027941 */ /* 0x000fea0003800000 */
.L_x_44722:
        /* <DEDUP_REMOVED lines=11> */
.L_x_44726:
        /* <DEDUP_REMOVED lines=12> */
.L_x_44729:
[----:B------:R-:W-:Y:S02]  /*6490*/  IMAD.MOV.U32 R227, RZ, RZ, R216 ;  /* 0x000000ffffe37224 */ /* 0x000fe400078e00d8 */
.L_x_44730:
[----:B------:R-:W-:Y:S05]  /*64a0*/  BSYNC B2 ;  /* 0x0000000000027941 */ /* 0x000fea0003800000 */
.L_x_44728:
        /* <DEDUP_REMOVED lines=16> */
.L_x_44734:
[----:B------:R-:W-:Y:S05]  /*65b0*/  BSYNC B3 ;  /* 0x0000000000037941 */ /* 0x000fea0003800000 */
.L_x_44733:
        /* <DEDUP_REMOVED lines=44> */
.L_x_44732:
[----:B------:R-:W-:Y:S05]  /*6880*/  BSYNC B2 ;  /* 0x0000000000027941 */ /* 0x000fea0003800000 */
.L_x_44731:
        /* <DEDUP_REMOVED lines=8> */
.L_x_44727:
        /* <DEDUP_REMOVED lines=12> */
.L_x_44736:
[----:B------:R-:W-:Y:S02]  /*69d0*/  IMAD.MOV.U32 R227, RZ, RZ, R216 ;  /* 0x000000ffffe37224 */ /* 0x000fe400078e00d8 */
.L_x_44737:
[----:B------:R-:W-:Y:S05]  /*69e0*/  BSYNC B2 ;  /* 0x0000000000027941 */ /* 0x000fea0003800000 */
.L_x_44735:
        /* <DEDUP_REMOVED lines=16> */
.L_x_44741:
[----:B------:R-:W-:Y:S05]  /*6af0*/  BSYNC B3 ;  /* 0x0000000000037941 */ /* 0x000fea0003800000 */
.L_x_44740:
        /* <DEDUP_REMOVED lines=44> */
.L_x_44739:
[----:B------:R-:W-:Y:S05]  /*6dc0*/  BSYNC B2 ;  /* 0x0000000000027941 */ /* 0x000fea0003800000 */
.L_x_44738:
        /* <DEDUP_REMOVED lines=11> */
.L_x_44742:
        /* <DEDUP_REMOVED lines=12> */
.L_x_44745:
[----:B------:R-:W-:Y:S02]  /*6f40*/  IMAD.MOV.U32 R227, RZ, RZ, R216 ;  /* 0x000000ffffe37224 */ /* 0x000fe400078e00d8 */
.L_x_44746:
[----:B------:R-:W-:Y:S05]  /*6f50*/  BSYNC B2 ;  /* 0x0000000000027941 */ /* 0x000fea0003800000 */
.L_x_44744:
        /* <DEDUP_REMOVED lines=16> */
.L_x_44750:
[----:B------:R-:W-:Y:S05]  /*7060*/  BSYNC B3 ;  /* 0x0000000000037941 */ /* 0x000fea0003800000 */
.L_x_44749:
        /* <DEDUP_REMOVED lines=44> */
.L_x_44748:
[----:B------:R-:W-:Y:S05]  /*7330*/  BSYNC B2 ;  /* 0x0000000000027941 */ /* 0x000fea0003800000 */
.L_x_44747:
        /* <DEDUP_REMOVED lines=8> */
.L_x_44743:
        /* <DEDUP_REMOVED lines=12> */
.L_x_44752:
[----:B------:R-:W-:Y:S02]  /*7480*/  IMAD.MOV.U32 R227, RZ, RZ, R216 ;  /* 0x000000ffffe37224 */ /* 0x000fe400078e00d8 */
.L_x_44753:
[----:B------:R-:W-:Y:S05]  /*7490*/  BSYNC B2 ;  /* 0x0000000000027941 */ /* 0x000fea0003800000 */
.L_x_44751:
        /* <DEDUP_REMOVED lines=16> */
.L_x_44757:
[----:B------:R-:W-:Y:S05]  /*75a0*/  BSYNC B3 ;  /* 0x0000000000037941 */ /* 0x000fea0003800000 */
.L_x_44756:
        /* <DEDUP_REMOVED lines=44> */
.L_x_44755:
[----:B------:R-:W-:Y:S05]  /*7870*/  BSYNC B2 ;  /* 0x0000000000027941 */ /* 0x000fea0003800000 */
.L_x_44754:
        /* <DEDUP_REMOVED lines=11> */
.L_x_44758:
        /* <DEDUP_REMOVED lines=12> */
.L_x_44761:
[----:B------:R-:W-:Y:S02]  /*79f0*/  IMAD.MOV.U32 R227, RZ, RZ, R216 ;  /* 0x000000ffffe37224 */ /* 0x000fe400078e00d8 */
.L_x_44762:
[----:B------:R-:W-:Y:S05]  /*7a00*/  BSYNC B2 ;  /* 0x0000000000027941 */ /* 0x000fea0003800000 */
.L_x_44760:
        /* <DEDUP_REMOVED lines=16> */
.L_x_44766:
[----:B------:R-:W-:Y:S05]  /*7b10*/  BSYNC B3 ;  /* 0x0000000000037941 */ /* 0x000fea0003800000 */
.L_x_44765:
        /* <DEDUP_REMOVED lines=44> */
.L_x_44764:
[----:B------:R-:W-:Y:S05]  /*7de0*/  BSYNC B2 ;  /* 0x0000000000027941 */ /* 0x000fea0003800000 */
.L_x_44763:
        /* <DEDUP_REMOVED lines=8> */
.L_x_44759:
[----:B------:R-:W-:Y:S02]  /*7e70*/  SEL R224, RZ, 0x1000000, P5 ;  /* 0x01000000ffe07807 */ /* 0x000fe40002800000 */
[----:B------:R-:W-:Y:S02]  /*7e80*/  SEL R225, RZ, 0x10000, P4 ;  /* 0x00010000ffe17807 */ /* 0x000fe40002000000 */
[----:B------:R-:W-:Y:S02]  /*7e90*/  SEL R226, RZ, 0x100, P3 ;  /* 0x00000100ffe27807 */ /* 0x000fe40001800000 */
[C---:B------:R-:W-:Y:S02]  /*7ea0*/  LEA R222, P0, R125.reuse, c[0x0][0x188], 0x4 ;  /* 0x000062007dde7a11 */ /* 0x040fe400078020ff */
[----:B------:R-:W-:Y:S02]  /*7eb0*/  SHF.L.U32 R228, R125, 0x2, RZ ;  /* 0x000000027de47819 */ /* 0x000fe400000006ff */
[----:B------:R-:W-:-:S02]  /*7ec0*/  SEL R227, RZ, 0x1, P2 ;  /* 0x00000001ffe37807 */ /* 0x000fc40001000000 */
[C---:B------:R-:W-:Y:S02]  /*7ed0*/  LEA.HI.X R223, R125.reuse, c[0x0][0x18c], RZ, 0x4, P0 ;  /* 0x000063007ddf7a11 */ /* 0x040fe400000f24ff */
        /* <DEDUP_REMOVED lines=17> */
[----:B------:R-:W-:-:S04]  /*7ff0*/  IMAD R222, R225, 0x100, R222 ;  /* 0x00000100e1de7824 */ /* 0x000fc800078e02de */
[----:B------:R-:W-:-:S05]  /*8000*/  IMAD.IADD R223, R222, 0x1, R223 ;  /* 0x00000001dedf7824 */ /* 0x000fca00078e02df */
[----:B------:R0:W-:Y:S02]  /*8010*/  STG.E [R126.64], R223 ;  /* 0x000000df7e007986 */ /* 0x0001e4000c101906 */
.L_x_44767:
[----:B------:R-:W-:Y:S02]  /*8020*/  IADD3 R125, R125, 0x20, RZ ;  /* 0x000000207d7d7810 */ /* 0x000fe40007ffe0ff */
.L_x_44702:
[----:B------:R-:W-:Y:S05]  /*8030*/  BSYNC B1 ;  /* 0x0000000000017941 */ /* 0x000fea0003800000 */
.L_x_44701:
        /* <DEDUP_REMOVED lines=9> */
[C---:B0-----:R-:W-:Y:S01]  /*80d0*/  @P2 LEA R222, P0, R125.reuse, c[0x0][0x178], 0x4 ;  /* 0x00005e007dde2a11 */ /* 0x041fe200078020ff */
        /* <DEDUP_REMOVED lines=20> */
.L_x_44771:
[----:B0-----:R-:W-:Y:S02]  /*8220*/  IMAD.MOV.U32 R227, RZ, RZ, R216 ;  /* 0x000000ffffe37224 */ /* 0x001fe400078e00d8 */
.L_x_44772:
[----:B------:R-:W-:Y:S05]  /*8230*/  BSYNC B2 ;  /* 0x0000000000027941 */ /* 0x000fea0003800000 */
.L_x_44770:
        /* <DEDUP_REMOVED lines=16> */
.L_x_44776:
[----:B------:R-:W-:Y:S05]  /*8340*/  BSYNC B3 ;  /* 0x0000000000037941 */ /* 0x000fea0003800000 */
.L_x_44775:
        /* <DEDUP_REMOVED lines=44> */
.L_x_44774:
[----:B------:R-:W-:Y:S05]  /*8610*/  BSYNC B2 ;  /* 0x0000000000027941 */ /* 0x000fea0003800000 */
.L_x_44773:
        /* <DEDUP_REMOVED lines=14> */
.L_x_44777:
        /* <DEDUP_REMOVED lines=12> */
.L_x_44780:
[----:B------:R-:W-:Y:S02]  /*87c0*/  IMAD.MOV.U32 R227, RZ, RZ, R216 ;  /* 0x000000ffffe37224 */ /* 0x000fe400078e00d8 */
.L_x_44781:
[----:B------:R-:W-:Y:S05]  /*87d0*/  BSYNC B2 ;  /* 0x0000000000027941 */ /* 0x000fea0003800000 */
.L_x_44779:
        /* <DEDUP_REMOVED lines=16> */
.L_x_44785:
[----:B------:R-:W-:Y:S05]  /*88e0*/  BSYNC B3 ;  /* 0x0000000000037941 */ /* 0x000fea0003800000 */
.L_x_44784:
        /* <DEDUP_REMOVED lines=44> */
.L_x_44783:
[----:B------:R-:W-:Y:S05]  /*8bb0*/  BSYNC B2 ;  /* 0x0000000000027941 */ /* 0x000fea0003800000 */
.L_x_44782:
        /* <DEDUP_REMOVED lines=8> */
.L_x_44778:
        /* <DEDUP_REMOVED lines=12> */
.L_x_44787:
[----:B------:R-:W-:Y:S02]  /*8d00*/  IMAD.MOV.U32 R227, RZ, RZ, R216 ;  /* 0x000000ffffe37224 */ /* 0x000fe400078e00d8 */
.L_x_44788:
[----:B------:R-:W-:Y:S05]  /*8d10*/  BSYNC B2 ;  /* 0x0000000000027941 */ /* 0x000fea0003800000 */
.L_x_44786:
        /* <DEDUP_REMOVED lines=16> */
.L_x_44792:
[----:B------:R-:W-:Y:S05]  /*8e20*/  BSYNC B3 ;  /* 0x0000000000037941 */ /* 0x000fea0003800000 */
.L_x_44791:
        /* <DEDUP_REMOVED lines=44> */
.L_x_44790:
[----:B------:R-:W-:Y:S05]  /*90f0*/  BSYNC B2 ;  /* 0x0000000000027941 */ /* 0x000fea0003800000 */
.L_x_44789:
        /* <DEDUP_REMOVED lines=11> */
.L_x_44793:
        /* <DEDUP_REMOVED lines=12> */
.L_x_44796:
[----:B------:R-:W-:Y:S02]  /*9270*/  IMAD.MOV.U32 R227, RZ, RZ, R216 ;  /* 0x000000ffffe37224 */ /* 0x000fe400078e00d8 */
.L_x_44797:
[----:B------:R-:W-:Y:S05]  /*9280*/  BSYNC B2 ;  /* 0x0000000000027941 */ /* 0x000fea0003800000 */
.L_x_44795:
        /* <DEDUP_REMOVED lines=16> */
.L_x_44801:
[----:B------:R-:W-:Y:S05]  /*9390*/  BSYNC B3 ;  /* 0x0000000000037941 */ /* 0x000fea0003800000 */
.L_x_44800:
        /* <DEDUP_REMOVED lines=44> */
.L_x_44799:
[----:B------:R-:W-:Y:S05]  /*9660*/  BSYNC B2 ;  /* 0x0000000000027941 */ /* 0x000fea0003800000 */
.L_x_44798:
        /* <DEDUP_REMOVED lines=8> */
.L_x_44794:
        /* <DEDUP_REMOVED lines=12> */
.L_x_44803:
[----:B------:R-:W-:Y:S02]  /*97b0*/  IMAD.MOV.U32 R227, RZ, RZ, R216 ;  /* 0x000000ffffe37224 */ /* 0x000fe400078e00d8 */
.L_x_44804:
[----:B------:R-:W-:Y:S05]  /*97c0*/  BSYNC B2 ;  /* 0x0000000000027941 */ /* 0x000fea0003800000 */
.L_x_44802:
        /* <DEDUP_REMOVED lines=16> */
.L_x_44808:
[----:B------:R-:W-:Y:S05]  /*98d0*/  BSYNC B3 ;  /* 0x0000000000037941 */ /* 0x000fea0003800000 */
.L_x_44807:
        /* <DEDUP_REMOVED lines=44> */
.L_x_44806:
[----:B------:R-:W-:Y:S05]  /*9ba0*/  BSYNC B2 ;  /* 0x0000000000027941 */ /* 0x000fea0003800000 */
.L_x_44805:
        /* <DEDUP_REMOVED lines=11> */
.L_x_44809:
        /* <DEDUP_REMOVED lines=12> */
.L_x_44812:
[----:B------:R-:W-:Y:S02]  /*9d20*/  IMAD.MOV.U32 R227, RZ, RZ, R216 ;  /* 0x000000ffffe37224 */ /* 0x000fe400078e00d8 */
.L_x_44813:
[----:B------:R-:W-:Y:S05]  /*9d30*/  BSYNC B2 ;  /* 0x0000000000027941 */ /* 0x000fea0003800000 */
.L_x_44811:
        /* <DEDUP_REMOVED lines=16> */
.L_x_44817:
[----:B------:R-:W-:Y:S05]  /*9e40*/  BSYNC B3 ;  /* 0x0000000000037941 */ /* 0x000fea0003800000 */
.L_x_44816:
        /* <DEDUP_REMOVED lines=44> */
.L_x_44815:
[----:B------:R-:W-:Y:S05]  /*a110*/  BSYNC B2 ;  /* 0x0000000000027941 */ /* 0x000fea0003800000 */
.L_x_44814:
        /* <DEDUP_REMOVED lines=8> */
.L_x_44810:
        /* <DEDUP_REMOVED lines=12> */
.L_x_44819:
[----:B------:R-:W-:Y:S02]  /*a260*/  IMAD.MOV.U32 R227, RZ, RZ, R216 ;  /* 0x000000ffffe37224 */ /* 0x000fe400078e00d8 */
.L_x_44820:
[----:B------:R-:W-:Y:S05]  /*a270*/  BSYNC B2 ;  /* 0x0000000000027941 */ /* 0x000fea0003800000 */
.L_x_44818:
        /* <DEDUP_REMOVED lines=16> */
.L_x_44824:
[----:B------:R-:W-:Y:S05]  /*a380*/  BSYNC B3 ;  /* 0x0000000000037941 */ /* 0x000fea0003800000 */
.L_x_44823:
        /* <DEDUP_REMOVED lines=44> */
.L_x_44822:
[----:B------:R-:W-:Y:S05]  /*a650*/  BSYNC B2 ;  /* 0x0000000000027941 */ /* 0x000fea0003800000 */
.L_x_44821:
        /* <DEDUP_REMOVED lines=11> */
.L_x_44825:
        /* <DEDUP_REMOVED lines=12> */
.L_x_44828:
[----:B------:R-:W-:Y:S02]  /*a7d0*/  IMAD.MOV.U32 R227, RZ, RZ, R216 ;  /* 0x000000ffffe37224 */ /* 0x000fe400078e00d8 */
.L_x_44829:
[----:B------:R-:W-:Y:S05]  /*a7e0*/  BSYNC B2 ;  /* 0x0000000000027941 */ /* 0x000fea0003800000 */
.L_x_44827:
        /* <DEDUP_REMOVED lines=16> */
.L_x_44833:
[----:B------:R-:W-:Y:S05]  /*a8f0*/  BSYNC B3 ;  /* 0x0000000000037941 */ /* 0x000fea0003800000 */
.L_x_44832:
        /* <DEDUP_REMOVED lines=44> */
.L_x_44831:
[----:B------:R-:W-:Y:S05]  /*abc0*/  BSYNC B2 ;  /* 0x0000000000027941 */ /* 0x000fea0003800000 */
.L_x_44830:
        /* <DEDUP_REMOVED lines=8> */
.L_x_44826:
        /* <DEDUP_REMOVED lines=27> */
.L_x_44834:
[----:B------:R-:W-:Y:S02]  /*ae00*/  IADD3 R125, R125, 0x20, RZ ;  /* 0x000000207d7d7810 */ /* 0x000fe40007ffe0ff */
.L_x_44769:
[----:B------:R-:W-:Y:S05]  /*ae10*/  BSYNC B1 ;  /* 0x0000000000017941 */ /* 0x000fea0003800000 */
.L_x_44768:
        /* <DEDUP_REMOVED lines=30> */
.L_x_44838:
[----:B0-----:R-:W-:Y:S02]  /*b000*/  IMAD.MOV.U32 R227, RZ, RZ, R216 ;  /* 0x000000ffffe37224 */ /* 0x001fe400078e00d8 */
.L_x_44839:
[----:B------:R-:W-:Y:S05]  /*b010*/  BSYNC B2 ;  /* 0x0000000000027941 */ /* 0x000fea0003800000 */
.L_x_44837:
        /* <DEDUP_REMOVED lines=16> */
.L_x_44843:
[----:B------:R-:W-:Y:S05]  /*b120*/  BSYNC B3 ;  /* 0x0000000000037941 */ /* 0x000fea0003800000 */
.L_x_44842:
        /* <DEDUP_REMOVED lines=44> */
.L_x_44841:
[----:B------:R-:W-:Y:S05]  /*b3f0*/  BSYNC B2 ;  /* 0x0000000000027941 */ /* 0x000fea0003800000 */
.L_x_44840:
        /* <DEDUP_REMOVED lines=14> */
.L_x_44844:
        /* <DEDUP_REMOVED lines=12> */
.L_x_44847:
[----:B------:R-:W-:Y:S02]  /*b5a0*/  IMAD.MOV.U32 R227, RZ, RZ, R216 ;  /* 0x000000ffffe37224 */ /* 0x000fe400078e00d8 */
.L_x_44848:
[----:B------:R-:W-:Y:S05]  /*b5b0*/  BSYNC B2 ;  /* 0x0000000000027941 */ /* 0x000fea0003800000 */
.L_x_44846:
        /* <DEDUP_REMOVED lines=16> */
.L_x_44852:
[----:B------:R-:W-:Y:S05]  /*b6c0*/  BSYNC B3 ;  /* 0x0000000000037941 */ /* 0x000fea0003800000 */
.L_x_44851:
        /* <DEDUP_REMOVED lines=44> */
.L_x_44850:
[----:B------:R-:W-:Y:S05]  /*b990*/  BSYNC B2 ;  /* 0x0000000000027941 */ /* 0x000fea0003800000 */
.L_x_44849:
        /* <DEDUP_REMOVED lines=8> */
.L_x_44845:
        /* <DEDUP_REMOVED lines=12> */
.L_x_44854:
[----:B------:R-:W-:Y:S02]  /*bae0*/  IMAD.MOV.U32 R227, RZ, RZ, R216 ;  /* 0x000000ffffe37224 */ /* 0x000fe400078e00d8 */
.L_x_44855:
[----:B------:R-:W-:Y:S05]  /*baf0*/  BSYNC B2 ;  /* 0x0000000000027941 */ /* 0x000fea0003800000 */
.L_x_44853:
        /* <DEDUP_REMOVED lines=16> */
.L_x_44859:
[----:B------:R-:W-:Y:S05]  /*bc00*/  BSYNC B3 ;  /* 0x0000000000037941 */ /* 0x000fea0003800000 */
.L_x_44858:
        /* <DEDUP_REMOVED lines=44> */
.L_x_44857:
[----:B------:R-:W-:Y:S05]  /*bed0*/  BSYNC B2 ;  /* 0x0000000000027941 */ /* 0x000fea0003800000 */
.L_x_44856:
        /* <DEDUP_REMOVED lines=11> */
.L_x_44860:
        /* <DEDUP_REMOVED lines=12> */
.L_x_44863:
[----:B------:R-:W-:Y:S02]  /*c050*/  IMAD.MOV.U32 R227, RZ, RZ, R216 ;  /* 0x000000ffffe37224 */ /* 0x000fe400078e00d8 */
.L_x_44864:
[----:B------:R-:W-:Y:S05]  /*c060*/  BSYNC B2 ;  /* 0x0000000000027941 */ /* 0x000fea0003800000 */
.L_x_44862:
        /* <DEDUP_REMOVED lines=16> */
.L_x_44868:
[----:B------:R-:W-:Y:S05]  /*c170*/  BSYNC B3 ;  /* 0x0000000000037941 */ /* 0x000fea0003800000 */
.L_x_44867:
        /* <DEDUP_REMOVED lines=44> */
.L_x_44866:
[----:B------:R-:W-:Y:S05]  /*c440*/  BSYNC B2 ;  /* 0x0000000000027941 */ /* 0x000fea0003800000 */
.L_x_44865:
        /* <DEDUP_REMOVED lines=8> */
.L_x_44861:
        /* <DEDUP_REMOVED lines=12> */
.L_x_44870:
[----:B------:R-:W-:Y:S02]  /*c590*/  IMAD.MOV.U32 R227, RZ, RZ, R216 ;  /* 0x000000ffffe37224 */ /* 0x000fe400078e00d8 */
.L_x_44871:
[----:B------:R-:W-:Y:S05]  /*c5a0*/  BSYNC B2 ;  /* 0x0000000000027941 */ /* 0x000fea0003800000 */
.L_x_44869:
        /* <DEDUP_REMOVED lines=16> */
.L_x_44875:
[----:B------:R-:W-:Y:S05]  /*c6b0*/  BSYNC B3 ;  /* 0x0000000000037941 */ /* 0x000fea0003800000 */
.L_x_44874:
        /* <DEDUP_REMOVED lines=44> */
.L_x_44873:
[----:B------:R-:W-:Y:S05]  /*c980*/  BSYNC B2 ;  /* 0x0000000000027941 */ /* 0x000fea0003800000 */
.L_x_44872:
        /* <DEDUP_REMOVED lines=11> */
.L_x_44876:
        /* <DEDUP_REMOVED lines=12> */
.L_x_44879:
[----:B------:R-:W-:Y:S02]  /*cb00*/  IMAD.MOV.U32 R227, RZ, RZ, R216 ;  /* 0x000000ffffe37224 */ /* 0x000fe400078e00d8 */
.L_x_44880:
[----:B------:R-:W-:Y:S05]  /*cb10*/  BSYNC B2 ;  /* 0x0000000000027941 */ /* 0x000fea0003800000 */
.L_x_44878:
        /* <DEDUP_REMOVED lines=16> */
.L_x_44884:
[----:B------:R-:W-:Y:S05]  /*cc20*/  BSYNC B3 ;  /* 0x0000000000037941 */ /* 0x000fea0003800000 */
.L_x_44883:
        /* <DEDUP_REMOVED lines=44> */
.L_x_44882:
[----:B------:R-:W-:Y:S05]  /*cef0*/  BSYNC B2 ;  /* 0x0000000000027941 */ /* 0x000fea0003800000 */
.L_x_44881:
        /* <DEDUP_REMOVED lines=8> */
.L_x_44877:
        /* <DEDUP_REMOVED lines=12> */
.L_x_44886:
[----:B------:R-:W-:Y:S02]  /*d040*/  IMAD.MOV.U32 R227, RZ, RZ, R216 ;  /* 0x000000ffffe37224 */ /* 0x000fe400078e00d8 */
.L_x_44887:
[----:B------:R-:W-:Y:S05]  /*d050*/  BSYNC B2 ;  /* 0x0000000000027941 */ /* 0x000fea0003800000 */
.L_x_44885:
        /* <DEDUP_REMOVED lines=16> */
.L_x_44891:
[----:B------:R-:W-:Y:S05]  /*d160*/  BSYNC B3 ;  /* 0x0000000000037941 */ /* 0x000fea0003800000 */
.L_x_44890:
        /* <DEDUP_REMOVED lines=44> */
.L_x_44889:
[----:B------:R-:W-:Y:S05]  /*d430*/  BSYNC B2 ;  /* 0x0000000000027941 */ /* 0x000fea0003800000 */
.L_x_44888:
        /* <DEDUP_REMOVED lines=11> */
.L_x_44892:
        /* <DEDUP_REMOVED lines=12> */
.L_x_44895:
[----:B------:R-:W-:Y:S02]  /*d5b0*/  IMAD.MOV.U32 R227, RZ, RZ, R216 ;  /* 0x000000ffffe37224 */ /* 0x000fe400078e00d8 */
.L_x_44896:
[----:B------:R-:W-:Y:S05]  /*d5c0*/  BSYNC B2 ;  /* 0x0000000000027941 */ /* 0x000fea0003800000 */
.L_x_44894:
        /* <DEDUP_REMOVED lines=16> */
.L_x_44900:
[----:B------:R-:W-:Y:S05]  /*d6d0*/  BSYNC B3 ;  /* 0x0000000000037941 */ /* 0x000fea0003800000 */
.L_x_44899:
        /* <DEDUP_REMOVED lines=44> */
.L_x_44898:
[----:B------:R-:W-:Y:S05]  /*d9a0*/  BSYNC B2 ;  /* 0x0000000000027941 */ /* 0x000fea0003800000 */
.L_x_44897:
        /* <DEDUP_REMOVED lines=8> */
.L_x_44893:
        /* <DEDUP_REMOVED lines=20> */
[----:B------:R-:W-:Y:S02]  /*db70*/  IADD3 R126, P0, R228, c[0x0][0x198], RZ ;  /* 0x00006600e47e7a10 */ /* 0x000fe40007f1e0ff */
[----:B------:R-:W-:Y:S02]  /*db80*/  LEA R222, R222, R223, 0x18 ;  /* 0x000000dfdede7211 */ /* 0x000fe400078ec0ff */
[----:B------:R-:W-:Y:S02]  /*db90*/  LOP3.LUT R223, R209, 0xff, RZ, 0xc0, !PT ;  /* 0x000000ffd1df7812 */ /* 0x000fe400078ec0ff */
[----:B------:R-:W-:Y:S01]  /*dba0*/  IADD3.X R127, R229, c[0x0][0x19c], RZ, P0, !PT ;  /* 0x00006700e57f7a10 */ /* 0x000fe200007fe4ff */
[----:B------:R-:W-:-:S04]  /*dbb0*/  IMAD R222, R225, 0x100, R222 ;  /* 0x00000100e1de7824 */ /* 0x000fc800078e02de */
[----:B------:R-:W-:-:S05]  /*dbc0*/  IMAD.IADD R223, R222, 0x1, R223 ;  /* 0x00000001dedf7824 */ /* 0x000fca00078e02df */
[----:B------:R0:W-:Y:S02]  /*dbd0*/  STG.E [R126.64], R223 ;  /* 0x000000df7e007986 */ /* 0x0001e4000c101906 */
.L_x_44901:
[----:B------:R-:W-:Y:S02]  /*dbe0*/  IADD3 R125, R125, 0x20, RZ ;  /* 0x000000207d7d7810 */ /* 0x000fe40007ffe0ff */
.L_x_44836:
[----:B------:R-:W-:Y:S05]  /*dbf0*/  BSYNC B1 ;  /* 0x0000000000017941 */ /* 0x000fea0003800000 */
.L_x_44835:
        /* <DEDUP_REMOVED lines=30> */
.L_x_44905:
[----:B0-----:R-:W-:Y:S02]  /*dde0*/  IMAD.MOV.U32 R227, RZ, RZ, R216 ;  /* 0x000000ffffe37224 */ /* 0x001fe400078e00d8 */
.L_x_44906:
[----:B------:R-:W-:Y:S05]  /*ddf0*/  BSYNC B2 ;  /* 0x0000000000027941 */ /* 0x000fea0003800000 */
.L_x_44904:
        /* <DEDUP_REMOVED lines=16> */
.L_x_44910:
[----:B------:R-:W-:Y:S05]  /*df00*/  BSYNC B3 ;  /* 0x0000000000037941 */ /* 0x000fea0003800000 */
.L_x_44909:
        /* <DEDUP_REMOVED lines=44> */
.L_x_44908:
[----:B------:R-:W-:Y:S05]  /*e1d0*/  BSYNC B2 ;  /* 0x0000000000027941 */ /* 0x000fea0003800000 */
.L_x_44907:
        /* <DEDUP_REMOVED lines=14> */
.L_x_44911:
        /* <DEDUP_REMOVED lines=12> */
.L_x_44914:
[----:B------:R-:W-:Y:S02]  /*e380*/  IMAD.MOV.U32 R227, RZ, RZ, R216 ;  /* 0x000000ffffe37224 */ /* 0x000fe400078e00d8 */
.L_x_44915:
[----:B------:R-:W-:Y:S05]  /*e390*/  BSYNC B2 ;  /* 0x0000000000027941 */ /* 0x000fea0003800000 */
.L_x_44913:
        /* <DEDUP_REMOVED lines=16> */
.L_x_44919:
[----:B------:R-:W-:Y:S05]  /*e4a0*/  BSYNC B3 ;  /* 0x0000000000037941 */ /* 0x000fea0003800000 */
.L_x_44918:
        /* <DEDUP_REMOVED lines=44> */
.L_x_44917:
[----:B------:R-:W-:Y:S05]  /*e770*/  BSYNC B2 ;  /* 0x0000000000027941 */ /* 0x000fea0003800000 */
.L_x_44916:
        /* <DEDUP_REMOVED lines=8> */
.L_x_44912:
        /* <DEDUP_REMOVED lines=12> */
.L_x_44921:
[----:B------:R-:W-:Y:S02]  /*e8c0*/  IMAD.MOV.U32 R227, RZ, RZ, R216 ;  /* 0x000000ffffe37224 */ /* 0x000fe400078e00d8 */
.L_x_44922:
[----:B------:R-:W-:Y:S05]  /*e8d0*/  BSYNC B2 ;  /* 0x0000000000027941 */ /* 0x000fea0003800000 */
.L_x_44920:
        /* <DEDUP_REMOVED lines=16> */
.L_x_44926:
[----:B------:R-:W-:Y:S05]  /*e9e0*/  BSYNC B3 ;  /* 0x0000000000037941 */ /* 0x000fea0003800000 */
.L_x_44925:
        /* <DEDUP_REMOVED lines=44> */
.L_x_44924:
[----:B------:R-:W-:Y:S05]  /*ecb0*/  BSYNC B2 ;  /* 0x0000000000027941 */ /* 0x000fea0003800000 */
.L_x_44923:
        /* <DEDUP_REMOVED lines=11> */
.L_x_44927:
        /* <DEDUP_REMOVED lines=12> */
.L_x_44930:
[----:B------:R-:W-:Y:S02]  /*ee30*/  IMAD.MOV.U32 R227, RZ, RZ, R216 ;  /* 0x000000ffffe37224 */ /* 0x000fe400078e00d8 */
.L_x_44931:
[----:B------:R-:W-:Y:S05]  /*ee40*/  BSYNC B2 ;  /* 0x0000000000027941 */ /* 0x000fea0003800000 */
.L_x_44929:
        /* <DEDUP_REMOVED lines=16> */
.L_x_44935:
[----:B------:R-:W-:Y:S05]  /*ef50*/  BSYNC B3 ;  /* 0x0000000000037941 */ /* 0x000fea0003800000 */
.L_x_44934:
        /* <DEDUP_REMOVED lines=44> */
.L_x_44933:
[----:B------:R-:W-:Y:S05]  /*f220*/  BSYNC B2 ;  /* 0x0000000000027941 */ /* 0x000fea0003800000 */
.L_x_44932:
        /* <DEDUP_REMOVED lines=8> */
.L_x_44928:
        /* <DEDUP_REMOVED lines=12> */
.L_x_44937:
[----:B------:R-:W-:Y:S02]  /*f370*/  MOV R227, R216 ;  /* 0x000000d800e37202 */ /* 0x000fe40000000f00 */
.L_x_44938:
[----:B------:R-:W-:Y:S05]  /*f380*/  BSYNC B2 ;  /* 0x0000000000027941 */ /* 0x000fea0003800000 */
.L_x_44936:
        /* <DEDUP_REMOVED lines=16> */
.L_x_44942:
[----:B------:R-:W-:Y:S05]  /*f490*/  BSYNC B3 ;  /* 0x0000000000037941 */ /* 0x000fea0003800000 */
.L_x_44941:
        /* <DEDUP_REMOVED lines=44> */
.L_x_44940:
[----:B------:R-:W-:Y:S05]  /*f760*/  BSYNC B2 ;  /* 0x0000000000027941 */ /* 0x000fea0003800000 */
.L_x_44939:
        /* <DEDUP_REMOVED lines=11> */
.L_x_44943:
        /* <DEDUP_REMOVED lines=12> */
.L_x_44946:
[----:B------:R-:W-:Y:S02]  /*f8e0*/  IMAD.MOV.U32 R227, RZ, RZ, R216 ;  /* 0x000000ffffe37224 */ /* 0x000fe400078e00d8 */
.L_x_44947:
[----:B------:R-:W-:Y:S05]  /*f8f0*/  BSYNC B2 ;  /* 0x0000000000027941 */ /* 0x000fea0003800000 */
.L_x_44945:
        /* <DEDUP_REMOVED lines=16> */
.L_x_44951:
[----:B------:R-:W-:Y:S05]  /*fa00*/  BSYNC B3 ;  /* 0x0000000000037941 */ /* 0x000fea0003800000 */
.L_x_44950:
        /* <DEDUP_REMOVED lines=44> */
.L_x_44949:
[----:B------:R-:W-:Y:S05]  /*fcd0*/  BSYNC B2 ;  /* 0x0000000000027941 */ /* 0x000fea0003800000 */
.L_x_44948:
        /* <DEDUP_REMOVED lines=8> */
.L_x_44944:
        /* <DEDUP_REMOVED lines=12> */
.L_x_44953:
[----:B------:R-:W-:Y:S02]  /*fe20*/  IMAD.MOV.U32 R227, RZ, RZ, R216 ;  /* 0x000000ffffe37224 */ /* 0x000fe400078e00d8 */
.L_x_44954:
[----:B------:R-:W-:Y:S05]  /*fe30*/  BSYNC B2 ;  /* 0x0000000000027941 */ /* 0x000fea0003800000 */
.L_x_44952:
        /* <DEDUP_REMOVED lines=16> */
.L_x_44958:
[----:B------:R-:W-:Y:S05]  /*ff40*/  BSYNC B3 ;  /* 0x0000000000037941 */ /* 0x000fea0003800000 */
.L_x_44957:
        /* <DEDUP_REMOVED lines=44> */
.L_x_44956:
[----:B------:R-:W-:Y:S05]  /*10210*/  BSYNC B2 ;  /* 0x0000000000027941 */ /* 0x000fea0003800000 */
.L_x_44955:
        /* <DEDUP_REMOVED lines=11> */
.L_x_44959:
        /* <DEDUP_REMOVED lines=12> */
.L_x_44962:
[----:B------:R-:W-:Y:S02]  /*10390*/  IMAD.MOV.U32 R227, RZ, RZ, R216 ;  /* 0x000000ffffe37224 */ /* 0x000fe400078e00d8 */
.L_x_44963:
[----:B------:R-:W-:Y:S05]  /*103a0*/  BSYNC B2 ;  /* 0x0000000000027941 */ /* 0x000fea0003800000 */
.L_x_44961:
        /* <DEDUP_REMOVED lines=16> */
.L_x_44967:
[----:B------:R-:W-:Y:S05]  /*104b0*/  BSYNC B3 ;  /* 0x0000000000037941 */ /* 0x000fea0003800000 */
.L_x_44966:
        /* <DEDUP_REMOVED lines=44> */
.L_x_44965:
[----:B------:R-:W-:Y:S05]  /*10780*/  BSYNC B2 ;  /* 0x0000000000027941 */ /* 0x000fea0003800000 */
.L_x_44964:
        /* <DEDUP_REMOVED lines=8> */
.L_x_44960:
        /* <DEDUP_REMOVED lines=27> */
.L_x_44968:
[----:B------:R-:W-:Y:S02]  /*109c0*/  IADD3 R125, R125, 0x20, RZ ;  /* 0x000000207d7d7810 */ /* 0x000fe40007ffe0ff */
.L_x_44903:
[----:B------:R-:W-:Y:S05]  /*109d0*/  BSYNC B1 ;  /* 0x0000000000017941 */ /* 0x000fea0003800000 */
.L_x_44902:
        /* <DEDUP_REMOVED lines=30> */
.L_x_44972:
[----:B0-----:R-:W-:Y:S02]  /*10bc0*/  IMAD.MOV.U32 R227, RZ, RZ, R216 ;  /* 0x000000ffffe37224 */ /* 0x001fe400078e00d8 */
.L_x_44973:
[----:B------:R-:W-:Y:S05]  /*10bd0*/  BSYNC B2 ;  /* 0x0000000000027941 */ /* 0x000fea0003800000 */
.L_x_44971:
        /* <DEDUP_REMOVED lines=16> */
.L_x_44977:
[----:B------:R-:W-:Y:S05]  /*10ce0*/  BSYNC B3 ;  /* 0x0000000000037941 */ /* 0x000fea0003800000 */
.L_x_44976:
        /* <DEDUP_REMOVED lines=44> */
.L_x_44975:
[----:B------:R-:W-:Y:S05]  /*10fb0*/  BSYNC B2 ;  /* 0x0000000000027941 */ /* 0x000fea0003800000 */
.L_x_44974:
        /* <DEDUP_REMOVED lines=14> */
.L_x_44978:
        /* <DEDUP_REMOVED lines=12> */
.L_x_44981:
[----:B------:R-:W-:Y:S02]  /*11160*/  IMAD.MOV.U32 R227, RZ, RZ, R216 ;  /* 0x000000ffffe37224 */ /* 0x000fe400078e00d8 */
.L_x_44982:
[----:B------:R-:W-:Y:S05]  /*11170*/  BSYNC B2 ;  /* 0x0000000000027941 */ /* 0x000fea0003800000 */
.L_x_44980:
        /* <DEDUP_REMOVED lines=16> */
.L_x_44986:
[----:B------:R-:W-:Y:S05]  /*11280*/  BSYNC B3 ;  /* 0x0000000000037941 */ /* 0x000fea0003800000 */
.L_x_44985:
        /* <DEDUP_REMOVED lines=44> */
.L_x_44984:
[----:B------:R-:W-:Y:S05]  /*11550*/  BSYNC B2 ;  /* 0x0000000000027941 */ /* 0x000fea0003800000 */
.L_x_44983:
        /* <DEDUP_REMOVED lines=8> */
.L_x_44979:
        /* <DEDUP_REMOVED lines=12> */
.L_x_44988:
[----:B------:R-:W-:Y:S02]  /*116a0*/  IMAD.MOV.U32 R227, RZ, RZ, R216 ;  /* 0x000000ffffe37224 */ /* 0x000fe400078e00d8 */
.L_x_44989:
[----:B------:R-:W-:Y:S05]  /*116b0*/  BSYNC B2 ;  /* 0x0000000000027941 */ /* 0x000fea0003800000 */
.L_x_44987:
        /* <DEDUP_REMOVED lines=16> */
.L_x_44993:
[----:B------:R-:W-:Y:S05]  /*117c0*/  BSYNC B3 ;  /* 0x0000000000037941 */ /* 0x000fea0003800000 */
.L_x_44992:
        /* <DEDUP_REMOVED lines=44> */
.L_x_44991:
[----:B------:R-:W-:Y:S05]  /*11a90*/  BSYNC B2 ;  /* 0x0000000000027941 */ /* 0x000fea0003800000 */
.L_x_44990:
        /* <DEDUP_REMOVED lines=11> */
.L_x_44994:
        /* <DEDUP_REMOVED lines=12> */
.L_x_44997:
[----:B------:R-:W-:Y:S02]  /*11c10*/  IMAD.MOV.U32 R227, RZ, RZ, R216 ;  /* 0x000000ffffe37224 */ /* 0x000fe400078e00d8 */
.L_x_44998:
[----:B------:R-:W-:Y:S05]  /*11c20*/  BSYNC B2 ;  /* 0x0000000000027941 */ /* 0x000fea0003800000 */
.L_x_44996:
        /* <DEDUP_REMOVED lines=16> */
.L_x_45002:
[----:B------:R-:W-:Y:S05]  /*11d30*/  BSYNC B3 ;  /* 0x0000000000037941 */ /* 0x000fea0003800000 */
.L_x_45001:
        /* <DEDUP_REMOVED lines=44> */
.L_x_45000:
[----:B------:R-:W-:Y:S05]  /*12000*/  BSYNC B2 ;  /* 0x0000000000027941 */ /* 0x000fea0003800000 */
.L_x_44999:
        /* <DEDUP_REMOVED lines=8> */
.L_x_44995:
        /* <DEDUP_REMOVED lines=12> */
.L_x_45004:
[----:B------:R-:W-:Y:S02]  /*12150*/  IMAD.MOV.U32 R227, RZ, RZ, R216 ;  /* 0x000000ffffe37224 */ /* 0x000fe400078e00d8 */
.L_x_45005:
[----:B------:R-:W-:Y:S05]  /*12160*/  BSYNC B2 ;  /* 0x0000000000027941 */ /* 0x000fea0003800000 */
.L_x_45003:
        /* <DEDUP_REMOVED lines=16> */
.L_x_45009:
[----:B------:R-:W-:Y:S05]  /*12270*/  BSYNC B3 ;  /* 0x0000000000037941 */ /* 0x000fea0003800000 */
.L_x_45008:
        /* <DEDUP_REMOVED lines=44> */
.L_x_45007:
[----:B------:R-:W-:Y:S05]  /*12540*/  BSYNC B2 ;  /* 0x0000000000027941 */ /* 0x000fea0003800000 */
.L_x_45006:
        /* <DEDUP_REMOVED lines=11> */
.L_x_45010:
        /* <DEDUP_REMOVED lines=12> */
.L_x_45013:
[----:B------:R-:W-:Y:S02]  /*126c0*/  IMAD.MOV.U32 R227, RZ, RZ, R216 ;  /* 0x000000ffffe37224 */ /* 0x000fe400078e00d8 */
.L_x_45014:
[----:B------:R-:W-:Y:S05]  /*126d0*/  BSYNC B2 ;  /* 0x0000000000027941 */ /* 0x000fea0003800000 */
.L_x_45012:
        /* <DEDUP_REMOVED lines=16> */
.L_x_45018:
[----:B------:R-:W-:Y:S05]  /*127e0*/  BSYNC B3 ;  /* 0x0000000000037941 */ /* 0x000fea0003800000 */
.L_x_45017:
        /* <DEDUP_REMOVED lines=44> */
.L_x_45016:
[----:B------:R-:W-:Y:S05]  /*12ab0*/  BSYNC B2 ;  /* 0x0000000000027941 */ /* 0x000fea0003800000 */
.L_x_45015:
        /* <DEDUP_REMOVED lines=8> */
.L_x_45011:
        /* <DEDUP_REMOVED lines=12> */
.L_x_45020:
[----:B------:R-:W-:Y:S02]  /*12c00*/  IMAD.MOV.U32 R227, RZ, RZ, R216 ;  /* 0x000000ffffe37224 */ /* 0x000fe400078e00d8 */
.L_x_45021:
[----:B------:R-:W-:Y:S05]  /*12c10*/  BSYNC B2 ;  /* 0x0000000000027941 */ /* 0x000fea0003800000 */
.L_x_45019:
        /* <DEDUP_REMOVED lines=16> */
.L_x_45025:
[----:B------:R-:W-:Y:S05]  /*12d20*/  BSYNC B3 ;  /* 0x0000000000037941 */ /* 0x000fea0003800000 */
.L_x_45024:
        /* <DEDUP_REMOVED lines=44> */
.L_x_45023:
[----:B------:R-:W-:Y:S05]  /*12ff0*/  BSYNC B2 ;  /* 0x0000000000027941 */ /* 0x000fea0003800000 */
.L_x_45022:
        /* <DEDUP_REMOVED lines=11> */
.L_x_45026:
        /* <DEDUP_REMOVED lines=12> */
.L_x_45029:
[----:B------:R-:W-:Y:S02]  /*13170*/  MOV R227, R216 ;  /* 0x000000d800e37202 */ /* 0x000fe40000000f00 */
.L_x_45030:
[----:B------:R-:W-:Y:S05]  /*13180*/  BSYNC B2 ;  /* 0x0000000000027941 */ /* 0x000fea0003800000 */
.L_x_45028:
        /* <DEDUP_REMOVED lines=16> */
.L_x_45034:
[----:B------:R-:W-:Y:S05]  /*13290*/  BSYNC B3 ;  /* 0x0000000000037941 */ /* 0x000fea0003800000 */
.L_x_45033:
        /* <DEDUP_REMOVED lines=44> */
.L_x_45032:
[----:B------:R-:W-:Y:S05]  /*13560*/  BSYNC B2 ;  /* 0x0000000000027941 */ /* 0x000fea0003800000 */
.L_x_45031:
        /* <DEDUP_REMOVED lines=8> */
.L_x_45027:
        /* <DEDUP_REMOVED lines=27> */
.L_x_45035:
[----:B------:R-:W-:Y:S02]  /*137a0*/  IADD3 R125, R125, 0x20, RZ ;  /* 0x000000207d7d7810 */ /* 0x000fe40007ffe0ff */
.L_x_44970:
[----:B------:R-:W-:Y:S05]  /*137b0*/  BSYNC B1 ;  /* 0x0000000000017941 */ /* 0x000fea0003800000 */
.L_x_44969:
        /* <DEDUP_REMOVED lines=8> */
[C---:B0-----:R-:W-:Y:S01]  /*13840*/  @P2 LEA R222, P0, R125.reuse, c[0x0][0x178], 0x4 ;  /* 0x00005e007dde2a11 */ /* 0x041fe200078020ff */
        /* <DEDUP_REMOVED lines=21> */
.L_x_45039:
[----:B0-----:R-:W-:Y:S02]  /*139a0*/  IMAD.MOV.U32 R227, RZ, RZ, R216 ;  /* 0x000000ffffe37224 */ /* 0x001fe400078e00d8 */
.L_x_45040:
[----:B------:R-:W-:Y:S05]  /*139b0*/  BSYNC B2 ;  /* 0x0000000000027941 */ /* 0x000fea0003800000 */
.L_x_45038:
        /* <DEDUP_REMOVED lines=16> */
.L_x_45044:
[----:B------:R-:W-:Y:S05]  /*13ac0*/  BSYNC B3 ;  /* 0x0000000000037941 */ /* 0x000fea0003800000 */
.L_x_45043:
        /* <DEDUP_REMOVED lines=44> */
.L_x_45042:
[----:B------:R-:W-:Y:S05]  /*13d90*/  BSYNC B2 ;  /* 0x0000000000027941 */ /* 0x000fea0003800000 */
.L_x_45041:
        /* <DEDUP_REMOVED lines=11> */
[----:B------:R-:W-:Y:S01]  /*13e50*/  MOV R126, R224 ;  /* 0x000000e0007e7202 */ /* 0x000fe20000000f00 */
[----:B------:R-:W-:Y:S01]  /*13e60*/  FADD.FTZ R84, R56, R84 ;  /* 0x0000005438547221 */ /* 0x000fe20000010000 */
[----:B------:R-:W-:Y:S05]  /*13e70*/  BRA `(.L_x_45046) ;  /* 0x0000054000007947 */ /* 0x000fea0003800000 */
.L_x_45045:
        /* <DEDUP_REMOVED lines=12> */
.L_x_45048:
[----:B------:R-:W-:Y:S02]  /*13f40*/  IMAD.MOV.U32 R227, RZ, RZ, R216 ;  /* 0x000000ffffe37224 */ /* 0x000fe400078e00d8 */
.L_x_45049:
[----:B------:R-:W-:Y:S05]  /*13f50*/  BSYNC B2 ;  /* 0x0000000000027941 */ /* 0x000fea0003800000 */
.L_x_45047:
        /* <DEDUP_REMOVED lines=16> */
.L_x_45053:
[----:B------:R-:W-:Y:S05]  /*14060*/  BSYNC B3 ;  /* 0x0000000000037941 */ /* 0x000fea0003800000 */
.L_x_45052:
        /* <DEDUP_REMOVED lines=44> */
.L_x_45051:
[----:B------:R-:W-:Y:S05]  /*14330*/  BSYNC B2 ;  /* 0x0000000000027941 */ /* 0x000fea0003800000 */
.L_x_45050:
        /* <DEDUP_REMOVED lines=8> */
.L_x_45046:
        /* <DEDUP_REMOVED lines=12> */
.L_x_45055:
[----:B------:R-:W-:Y:S02]  /*14480*/  IMAD.MOV.U32 R227, RZ, RZ, R216 ;  /* 0x000000ffffe37224 */ /* 0x000fe400078e00d8 */
.L_x_45056:
[----:B------:R-:W-:Y:S05]  /*14490*/  BSYNC B2 ;  /* 0x0000000000027941 */ /* 0x000fea0003800000 */
.L_x_45054:
        /* <DEDUP_REMOVED lines=16> */
.L_x_45060:
[----:B------:R-:W-:Y:S05]  /*145a0*/  BSYNC B3 ;  /* 0x0000000000037941 */ /* 0x000fea0003800000 */
.L_x_45059:
        /* <DEDUP_REMOVED lines=44> */
.L_x_45058:
[----:B------:R-:W-:Y:S05]  /*14870*/  BSYNC B2 ;  /* 0x0000000000027941 */ /* 0x000fea0003800000 */
.L_x_45057:
        /* <DEDUP_REMOVED lines=11> */
.L_x_45061:
        /* <DEDUP_REMOVED lines=12> */
.L_x_45064:
[----:B------:R-:W-:Y:S02]  /*149f0*/  MOV R227, R216 ;  /* 0x000000d800e37202 */ /* 0x000fe40000000f00 */
.L_x_45065:
[----:B------:R-:W-:Y:S05]  /*14a00*/  BSYNC B2 ;  /* 0x0000000000027941 */ /* 0x000fea0003800000 */
.L_x_45063:
        /* <DEDUP_REMOVED lines=16> */
.L_x_45069:
[----:B------:R-:W-:Y:S05]  /*14b10*/  BSYNC B3 ;  /* 0x0000000000037941 */ /* 0x000fea0003800000 */
.L_x_45068:
        /* <DEDUP_REMOVED lines=44> */
.L_x_45067:
[----:B------:R-:W-:Y:S05]  /*14de0*/  BSYNC B2 ;  /* 0x0000000000027941 */ /* 0x000fea0003800000 */
.L_x_45066:
        /* <DEDUP_REMOVED lines=8> */
.L_x_45062:
        /* <DEDUP_REMOVED lines=12> */
.L_x_45071:
[----:B------:R-:W-:Y:S02]  /*14f30*/  IMAD.MOV.U32 R227, RZ, RZ, R216 ;  /* 0x000000ffffe37224 */ /* 0x000fe400078e00d8 */
.L_x_45072:
[----:B------:R-:W-:Y:S05]  /*14f40*/  BSYNC B2 ;  /* 0x0000000000027941 */ /* 0x000fea0003800000 */
.L_x_45070:
        /* <DEDUP_REMOVED lines=16> */
.L_x_45076:
[----:B------:R-:W-:Y:S05]  /*15050*/  BSYNC B3 ;  /* 0x0000000000037941 */ /* 0x000fea0003800000 */
.L_x_45075:
        /* <DEDUP_REMOVED lines=44> */
.L_x_45074:
[----:B------:R-:W-:Y:S05]  /*15320*/  BSYNC B2 ;  /* 0x0000000000027941 */ /* 0x000fea0003800000 */
.L_x_45073:
        /* <DEDUP_REMOVED lines=11> */
.L_x_45077:
        /* <DEDUP_REMOVED lines=12> */
.L_x_45080:
[----:B------:R-:W-:Y:S02]  /*154a0*/  IMAD.MOV.U32 R227, RZ, RZ, R216 ;  /* 0x000000ffffe37224 */ /* 0x000fe400078e00d8 */
.L_x_45081:
[----:B------:R-:W-:Y:S05]  /*154b0*/  BSYNC B2 ;  /* 0x0000000000027941 */ /* 0x000fea0003800000 */
.L_x_45079:
        /* <DEDUP_REMOVED lines=16> */
.L_x_45085:
[----:B------:R-:W-:Y:S05]  /*155c0*/  BSYNC B3 ;  /* 0x0000000000037941 */ /* 0x000fea0003800000 */
.L_x_45084:
        /* <DEDUP_REMOVED lines=44> */
.L_x_45083:
[----:B------:R-:W-:Y:S05]  /*15890*/  BSYNC B2 ;  /* 0x0000000000027941 */ /* 0x000fea0003800000 */
.L_x_45082:
        /* <DEDUP_REMOVED lines=8> */
.L_x_45078:
        /* <DEDUP_REMOVED lines=12> */
.L_x_45087:
[----:B------:R-:W-:Y:S02]  /*159e0*/  IMAD.MOV.U32 R227, RZ, RZ, R216 ;  /* 0x000000ffffe37224 */ /* 0x000fe400078e00d8 */
.L_x_45088:
[----:B------:R-:W-:Y:S05]  /*159f0*/  BSYNC B2 ;  /* 0x0000000000027941 */ /* 0x000fea0003800000 */
.L_x_45086:
        /* <DEDUP_REMOVED lines=16> */
.L_x_45092:
[----:B------:R-:W-:Y:S05]  /*15b00*/  BSYNC B3 ;  /* 0x0000000000037941 */ /* 0x000fea0003800000 */
.L_x_45091:
        /* <DEDUP_REMOVED lines=44> */
.L_x_45090:
[----:B------:R-:W-:Y:S05]  /*15dd0*/  BSYNC B2 ;  /* 0x0000000000027941 */ /* 0x000fea0003800000 */
.L_x_45089:
        /* <DEDUP_REMOVED lines=11> */
.L_x_45093:
        /* <DEDUP_REMOVED lines=12> */
.L_x_45096:
[----:B------:R-:W-:Y:S02]  /*15f50*/  IMAD.MOV.U32 R227, RZ, RZ, R216 ;  /* 0x000000ffffe37224 */ /* 0x000fe400078e00d8 */
.L_x_45097:
[----:B------:R-:W-:Y:S05]  /*15f60*/  BSYNC B2 ;  /* 0x0000000000027941 */ /* 0x000fea0003800000 */
.L_x_45095:
        /* <DEDUP_REMOVED lines=16> */
.L_x_45101:
[----:B------:R-:W-:Y:S05]  /*16070*/  BSYNC B3 ;  /* 0x0000000000037941 */ /* 0x000fea0003800000 */
.L_x_45100:
        /* <DEDUP_REMOVED lines=44> */
.L_x_45099:
[----:B------:R-:W-:Y:S05]  /*16340*/  BSYNC B2 ;  /* 0x0000000000027941 */ /* 0x000fea0003800000 */
.L_x_45098:
        /* <DEDUP_REMOVED lines=8> */
.L_x_45094:
[C---:B------:R-:W-:Y:S01]  /*163d0*/  LEA R222, P0, R125.reuse, c[0x0][0x188], 0x4 ;  /* 0x000062007dde7a11 */ /* 0x040fe200078020ff */
[C---:B------:R-:W-:Y:S01]  /*163e0*/  IMAD.SHL.U32 R228, R125.reuse, 0x4, RZ ;  /* 0x000000047de47824 */ /* 0x040fe200078e00ff */
[----:B------:R-:W-:Y:S02]  /*163f0*/  SEL R224, RZ, 0x1000000, P5 ;  /* 0x01000000ffe07807 */ /* 0x000fe40002800000 */
[----:B------:R-:W-:Y:S02]  /*16400*/  SEL R225, RZ, 0x10000, P4 ;  /* 0x00010000ffe17807 */ /* 0x000fe40002000000 */
[----:B------:R-:W-:Y:S02]  /*16410*/  SEL R226, RZ, 0x100, P3 ;  /* 0x00000100ffe27807 */ /* 0x000fe40001800000 */
[----:B------:R-:W-:Y:S02]  /*16420*/  LEA.HI.X R223, R125, c[0x0][0x18c], RZ, 0x4, P0 ;  /* 0x000063007ddf7a11 */ /* 0x000fe400000f24ff */
[----:B------:R-:W-:-:S02]  /*16430*/  SEL R227, RZ, 0x1, P2 ;  /* 0x00000001ffe37807 */ /* 0x000fc40001000000 */
[----:B------:R-:W-:Y:S01]  /*16440*/  SHF.L.U64.HI R229, R125, 0x2, RZ ;  /* 0x000000027de57819 */ /* 0x000fe200000102ff */
[----:B------:R0:W-:Y:S01]  /*16450*/  STG.E.128 [R222.64], R84 ;  /* 0x00000054de007986 */ /* 0x0001e2000c101d06 */
[----:B------:R-:W-:Y:S02]  /*16460*/  IADD3 R126, P0, R228, c[0x0][0x190], RZ ;  /* 0x00006400e47e7a10 */ /* 0x000fe40007f1e0ff */
[----:B------:R-:W-:Y:S02]  /*16470*/  IADD3 R224, R226, R224, R225 ;  /* 0x000000e0e2e07210 */ /* 0x000fe40007ffe0e1 */
[----:B------:R-:W-:Y:S02]  /*16480*/  IADD3.X R127, R229, c[0x0][0x194], RZ, P0, !PT ;  /* 0x00006500e57f7a10 */ /* 0x000fe400007fe4ff */
[----:B------:R-:W-:Y:S02]  /*16490*/  IADD3 R227, R224, R227, RZ ;  /* 0x000000e3e0e37210 */ /* 0x000fe40007ffe0ff */
[----:B------:R-:W-:-:S03]  /*164a0*/  LOP3.LUT P1, RZ, R220, 0x1, RZ, 0xc0, !PT ;  /* 0x00000001dcff7812 */ /* 0x000fc6000782c0ff */
[----:B------:R0:W-:Y:S10]  /*164b0*/  STG.E [R126.64], R227 ;  /* 0x000000e37e007986 */ /* 0x0001f4000c101906 */
[----:B------:R-:W-:Y:S05]  /*164c0*/  @!P1 BRA `(.L_x_45102) ;  /* 0x000000b000009947 */ /* 0x000fea0003800000 */
[----:B0-----:R-:W-:Y:S01]  /*164d0*/  IMAD.U32 R223, R207, 0x10000, RZ ;  /* 0x00010000cfdf7824 */ /* 0x001fe200078e00ff */
[----:B------:R-:W-:-:S02]  /*164e0*/  LOP3.LUT R222, R206, 0xffff, RZ, 0xc0, !PT ;  /* 0x0000ffffcede7812 */ /* 0x000fc400078ec0ff */
[----:B------:R-:W-:Y:S02]  /*164f0*/  LOP3.LUT R225, R208, 0xff, RZ, 0xc0, !PT ;  /* 0x000000ffd0e17812 */ /* 0x000fe400078ec0ff */
[----:B------:R-:W-:Y:S02]  /*16500*/  LOP3.LUT R223, R223, 0xff0000, RZ, 0xc0, !PT ;  /* 0x00ff0000dfdf7812 */ /* 0x000fe400078ec0ff */
[----:B------:R-:W-:-:S03]  /*16510*/  IADD3 R126, P0, R228, c[0x0][0x198], RZ ;  /* 0x00006600e47e7a10 */ /* 0x000fc60007f1e0ff */
[----:B------:R-:W-:Y:S01]  /*16520*/  IMAD R222, R222, 0x1000000, R223 ;  /* 0x01000000dede7824 */ /* 0x000fe200078e02df */
[----:B------:R-:W-:Y:S02]  /*16530*/  LOP3.LUT R223, R209, 0xff, RZ, 0xc0, !PT ;  /* 0x000000ffd1df7812 */ /* 0x000fe400078ec0ff */
[----:B------:R-:W-:Y:S01]  /*16540*/  IADD3.X R127, R229, c[0x0][0x19c], RZ, P0, !PT ;  /* 0x00006700e57f7a10 */ /* 0x000fe200007fe4ff */
[----:B------:R-:W-:-:S04]  /*16550*/  IMAD R222, R225, 0x100, R222 ;  /* 0x00000100e1de7824 */ /* 0x000fc800078e02de */
[----:B------:R-:W-:-:S05]  /*16560*/  IMAD.IADD R223, R222, 0x1, R223 ;  /* 0x00000001dedf7824 */ /* 0x000fca00078e02df */
[----:B------:R0:W-:Y:S02]  /*16570*/  STG.E [R126.64], R223 ;  /* 0x000000df7e007986 */ /* 0x0001e4000c101906 */
.L_x_45102:
[----:B------:R-:W-:Y:S02]  /*16580*/  IADD3 R125, R125, 0x20, RZ ;  /* 0x000000207d7d7810 */ /* 0x000fe40007ffe0ff */
.L_x_45037:
[----:B------:R-:W-:Y:S05]  /*16590*/  BSYNC B1 ;  /* 0x0000000000017941 */ /* 0x000fea0003800000 */
.L_x_45036:
        /* <DEDUP_REMOVED lines=30> */
.L_x_45106:
[----:B0-----:R-:W-:Y:S02]  /*16780*/  IMAD.MOV.U32 R227, RZ, RZ, R216 ;  /* 0x000000ffffe37224 */ /* 0x001fe400078e00d8 */
.L_x_45107:
[----:B------:R-:W-:Y:S05]  /*16790*/  BSYNC B2 ;  /* 0x0000000000027941 */ /* 0x000fea0003800000 */
.L_x_45105:
        /* <DEDUP_REMOVED lines=16> */
.L_x_45111:
[----:B------:R-:W-:Y:S05]  /*168a0*/  BSYNC B3 ;  /* 0x0000000000037941 */ /* 0x000fea0003800000 */
.L_x_45110:
        /* <DEDUP_REMOVED lines=44> */
.L_x_45109:
[----:B------:R-:W-:Y:S05]  /*16b70*/  BSYNC B2 ;  /* 0x0000000000027941 */ /* 0x000fea0003800000 */
.L_x_45108:
        /* <DEDUP_REMOVED lines=14> */
.L_x_45112:
        /* <DEDUP_REMOVED lines=12> */
.L_x_45115:
[----:B------:R-:W-:Y:S02]  /*16d20*/  IMAD.MOV.U32 R227, RZ, RZ, R216 ;  /* 0x000000ffffe37224 */ /* 0x000fe400078e00d8 */
.L_x_45116:
[----:B------:R-:W-:Y:S05]  /*16d30*/  BSYNC B2 ;  /* 0x0000000000027941 */ /* 0x000fea0003800000 */
.L_x_45114:
        /* <DEDUP_REMOVED lines=16> */
.L_x_45120:
[----:B------:R-:W-:Y:S05]  /*16e40*/  BSYNC B3 ;  /* 0x0000000000037941 */ /* 0x000fea0003800000 */
.L_x_45119:
        /* <DEDUP_REMOVED lines=44> */
.L_x_45118:
[----:B------:R-:W-:Y:S05]  /*17110*/  BSYNC B2 ;  /* 0x0000000000027941 */ /* 0x000fea0003800000 */
.L_x_45117:
        /* <DEDUP_REMOVED lines=8> */
.L_x_45113:
        /* <DEDUP_REMOVED lines=12> */
.L_x_45122:
[----:B------:R-:W-:Y:S02]  /*17260*/  IMAD.MOV.U32 R227, RZ, RZ, R216 ;  /* 0x000000ffffe37224 */ /* 0x000fe400078e00d8 */
.L_x_45123:
[----:B------:R-:W-:Y:S05]  /*17270*/  BSYNC B2 ;  /* 0x0000000000027941 */ /* 0x000fea0003800000 */
.L_x_45121:
        /* <DEDUP_REMOVED lines=16> */
.L_x_45127:
[----:B------:R-:W-:Y:S05]  /*17380*/  BSYNC B3 ;  /* 0x0000000000037941 */ /* 0x000fea0003800000 */
.L_x_45126:
        /* <DEDUP_REMOVED lines=44> */
.L_x_45125:
[----:B------:R-:W-:Y:S05]  /*17650*/  BSYNC B2 ;  /* 0x0000000000027941 */ /* 0x000fea0003800000 */
.L_x_45124:
        /* <DEDUP_REMOVED lines=11> */
.L_x_45128:
        /* <DEDUP_REMOVED lines=12> */
.L_x_45131:
[----:B------:R-:W-:Y:S02]  /*177d0*/  IMAD.MOV.U32 R227, RZ, RZ, R216 ;  /* 0x000000ffffe37224 */ /* 0x000fe400078e00d8 */
.L_x_45132:
[----:B------:R-:W-:Y:S05]  /*177e0*/  BSYNC B2 ;  /* 0x0000000000027941 */ /* 0x000fea0003800000 */
.L_x_45130:
        /* <DEDUP_REMOVED lines=16> */
.L_x_45136:
[----:B------:R-:W-:Y:S05]  /*178f0*/  BSYNC B3 ;  /* 0x0000000000037941 */ /* 0x000fea0003800000 */
.L_x_45135:
        /* <DEDUP_REMOVED lines=44> */
.L_x_45134:
[----:B------:R-:W-:Y:S05]  /*17bc0*/  BSYNC B2 ;  /* 0x0000000000027941 */ /* 0x000fea0003800000 */
.L_x_45133:
        /* <DEDUP_REMOVED lines=8> */
.L_x_45129:
        /* <DEDUP_REMOVED lines=12> */
.L_x_45138:
[----:B------:R-:W-:Y:S02]  /*17d10*/  IMAD.MOV.U32 R227, RZ, RZ, R216 ;  /* 0x000000ffffe37224 */ /* 0x000fe400078e00d8 */
.L_x_45139:
[----:B------:R-:W-:Y:S05]  /*17d20*/  BSYNC B2 ;  /* 0x0000000000027941 */ /* 0x000fea0003800000 */
.L_x_45137:
        /* <DEDUP_REMOVED lines=16> */
.L_x_45143:
[----:B------:R-:W-:Y:S05]  /*17e30*/  BSYNC B3 ;  /* 0x0000000000037941 */ /* 0x000fea0003800000 */
.L_x_45142:
        /* <DEDUP_REMOVED lines=44> */
.L_x_45141:
[----:B------:R-:W-:Y:S05]  /*18100*/  BSYNC B2 ;  /* 0x0000000000027941 */ /* 0x000fea0003800000 */
.L_x_45140:
        /* <DEDUP_REMOVED lines=11> */
.L_x_45144:
        /* <DEDUP_REMOVED lines=12> */
.L_x_45147:
[----:B------:R-:W-:Y:S02]  /*18280*/  IMAD.MOV.U32 R227, RZ, RZ, R216 ;  /* 0x000000ffffe37224 */ /* 0x000fe400078e00d8 */
.L_x_45148:
[----:B------:R-:W-:Y:S05]  /*18290*/  BSYNC B2 ;  /* 0x0000000000027941 */ /* 0x000fea0003800000 */
.L_x_45146:
        /* <DEDUP_REMOVED lines=16> */
.L_x_45152:
[----:B------:R-:W-:Y:S05]  /*183a0*/  BSYNC B3 ;  /* 0x0000000000037941 */ /* 0x000fea0003800000 */
.L_x_45151:
        /* <DEDUP_REMOVED lines=44> */
.L_x_45150:
[----:B------:R-:W-:Y:S05]  /*18670*/  BSYNC B2 ;  /* 0x0000000000027941 */ /* 0x000fea0003800000 */
.L_x_45149:
        /* <DEDUP_REMOVED lines=8> */
.L_x_45145:
        /* <DEDUP_REMOVED lines=12> */
.L_x_45154:
[----:B------:R-:W-:Y:S02]  /*187c0*/  IMAD.MOV.U32 R227, RZ, RZ, R216 ;  /* 0x000000ffffe37224 */ /* 0x000fe400078e00d8 */
.L_x_45155:
[----:B------:R-:W-:Y:S05]  /*187d0*/  BSYNC B2 ;  /* 0x0000000000027941 */ /* 0x000fea0003800000 */
.L_x_45153:
        /* <DEDUP_REMOVED lines=16> */
.L_x_45159:
[----:B------:R-:W-:Y:S05]  /*188e0*/  BSYNC B3 ;  /* 0x0000000000037941 */ /* 0x000fea0003800000 */
.L_x_45158:
        /* <DEDUP_REMOVED lines=44> */
.L_x_45157:
[----:B------:R-:W-:Y:S05]  /*18bb0*/  BSYNC B2 ;  /* 0x0000000000027941 */ /* 0x000fea0003800000 */
.L_x_45156:
        /* <DEDUP_REMOVED lines=11> */
.L_x_45160:
        /* <DEDUP_REMOVED lines=12> */
.L_x_45163:
[----:B------:R-:W-:Y:S02]  /*18d30*/  IMAD.MOV.U32 R227, RZ, RZ, R216 ;  /* 0x000000ffffe37224 */ /* 0x000fe400078e00d8 */
.L_x_45164:
[----:B------:R-:W-:Y:S05]  /*18d40*/  BSYNC B2 ;  /* 0x0000000000027941 */ /* 0x000fea0003800000 */
.L_x_45162:
        /* <DEDUP_REMOVED lines=16> */
.L_x_45168:
[----:B------:R-:W-:Y:S05]  /*18e50*/  BSYNC B3 ;  /* 0x0000000000037941 */ /* 0x000fea0003800000 */
.L_x_45167:
        /* <DEDUP_REMOVED lines=44> */
.L_x_45166:
[----:B------:R-:W-:Y:S05]  /*19120*/  BSYNC B2 ;  /* 0x0000000000027941 */ /* 0x000fea0003800000 */
.L_x_45165:
        /* <DEDUP_REMOVED lines=8> */
.L_x_45161:
        /* <DEDUP_REMOVED lines=27> */
.L_x_45169:
[----:B------:R-:W-:Y:S02]  /*19360*/  IADD3 R125, R125, 0x20, RZ ;  /* 0x000000207d7d7810 */ /* 0x000fe40007ffe0ff */
.L_x_45104:
[----:B------:R-:W-:Y:S05]  /*19370*/  BSYNC B1 ;  /* 0x0000000000017941 */ /* 0x000fea0003800000 */
.L_x_45103:
        /* <DEDUP_REMOVED lines=30> */
.L_x_45173:
[----:B0-----:R-:W-:Y:S02]  /*19560*/  IMAD.MOV.U32 R227, RZ, RZ, R216 ;  /* 0x000000ffffe37224 */ /* 0x001fe400078e00d8 */
.L_x_45174:
[----:B------:R-:W-:Y:S05]  /*19570*/  BSYNC B2 ;  /* 0x0000000000027941 */ /* 0x000fea0003800000 */
.L_x_45172:
        /* <DEDUP_REMOVED lines=16> */
.L_x_45178:
[----:B------:R-:W-:Y:S05]  /*19680*/  BSYNC B3 ;  /* 0x0000000000037941 */ /* 0x000fea0003800000 */
.L_x_45177:
        /* <DEDUP_REMOVED lines=44> */
.L_x_45176:
[----:B------:R-:W-:Y:S05]  /*19950*/  BSYNC B2 ;  /* 0x0000000000027941 */ /* 0x000fea0003800000 */
.L_x_45175:
        /* <DEDUP_REMOVED lines=14> */
.L_x_45179:
        /* <DEDUP_REMOVED lines=12> */
.L_x_45182:
[----:B------:R-:W-:Y:S02]  /*19b00*/  IMAD.MOV.U32 R227, RZ, RZ, R216 ;  /* 0x000000ffffe37224 */ /* 0x000fe400078e00d8 */
.L_x_45183:
[----:B------:R-:W-:Y:S05]  /*19b10*/  BSYNC B2 ;  /* 0x0000000000027941 */ /* 0x000fea0003800000 */
.L_x_45181:
        /* <DEDUP_REMOVED lines=16> */
.L_x_45187:
[----:B------:R-:W-:Y:S05]  /*19c20*/  BSYNC B3 ;  /* 0x0000000000037941 */ /* 0x000fea0003800000 */
.L_x_45186:
        /* <DEDUP_REMOVED lines=44> */
.L_x_45185:
[----:B------:R-:W-:Y:S05]  /*19ef0*/  BSYNC B2 ;  /* 0x0000000000027941 */ /* 0x000fea0003800000 */
.L_x_45184:
        /* <DEDUP_REMOVED lines=8> */
.L_x_45180:
        /* <DEDUP_REMOVED lines=12> */
.L_x_45189:
[----:B------:R-:W-:Y:S02]  /*1a040*/  IMAD.MOV.U32 R227, RZ, RZ, R216 ;  /* 0x000000ffffe37224 */ /* 0x000fe400078e00d8 */
.L_x_45190:
[----:B------:R-:W-:Y:S05]  /*1a050*/  BSYNC B2 ;  /* 0x0000000000027941 */ /* 0x000fea0003800000 */
.L_x_45188:
        /* <DEDUP_REMOVED lines=16> */
.L_x_45194:
[----:B------:R-:W-:Y:S05]  /*1a160*/  BSYNC B3 ;  /* 0x0000000000037941 */ /* 0x000fea0003800000 */
.L_x_45193:
        /* <DEDUP_REMOVED lines=44> */
.L_x_45192:
[----:B------:R-:W-:Y:S05]  /*1a430*/  BSYNC B2 ;  /* 0x0000000000027941 */ /* 0x000fea0003800000 */
.L_x_45191:
        /* <DEDUP_REMOVED lines=11> */
.L_x_45195:
        /* <DEDUP_REMOVED lines=12> */
.L_x_45198:
[----:B------:R-:W-:Y:S02]  /*1a5b0*/  IMAD.MOV.U32 R227, RZ, RZ, R216 ;  /* 0x000000ffffe37224 */ /* 0x000fe400078e00d8 */
.L_x_45199:
[----:B------:R-:W-:Y:S05]  /*1a5c0*/  BSYNC B2 ;  /* 0x0000000000027941 */ /* 0x000fea0003800000 */
.L_x_45197:
        /* <DEDUP_REMOVED lines=16> */
.L_x_45203:
[----:B------:R-:W-:Y:S05]  /*1a6d0*/  BSYNC B3 ;  /* 0x0000000000037941 */ /* 0x000fea0003800000 */
.L_x_45202:
        /* <DEDUP_REMOVED lines=44> */
.L_x_45201:
[----:B------:R-:W-:Y:S05]  /*1a9a0*/  BSYNC B2 ;  /* 0x0000000000027941 */ /* 0x000fea0003800000 */
.L_x_45200:
        /* <DEDUP_REMOVED lines=8> */
.L_x_45196:
        /* <DEDUP_REMOVED lines=12> */
.L_x_45205:
[----:B------:R-:W-:Y:S02]  /*1aaf0*/  IMAD.MOV.U32 R227, RZ, RZ, R216 ;  /* 0x000000ffffe37224 */ /* 0x000fe400078e00d8 */
.L_x_45206:
[----:B------:R-:W-:Y:S05]  /*1ab00*/  BSYNC B2 ;  /* 0x0000000000027941 */ /* 0x000fea0003800000 */
.L_x_45204:
        /* <DEDUP_REMOVED lines=16> */
.L_x_45210:
[----:B------:R-:W-:Y:S05]  /*1ac10*/  BSYNC B3 ;  /* 0x0000000000037941 */ /* 0x000fea0003800000 */
.L_x_45209:
        /* <DEDUP_REMOVED lines=44> */
.L_x_45208:
[----:B------:R-:W-:Y:S05]  /*1aee0*/  BSYNC B2 ;  /* 0x0000000000027941 */ /* 0x000fea0003800000 */
.L_x_45207:
        /* <DEDUP_REMOVED lines=11> */
.L_x_45211:
        /* <DEDUP_REMOVED lines=12> */
.L_x_45214:
[----:B------:R-:W-:Y:S02]  /*1b060*/  IMAD.MOV.U32 R227, RZ, RZ, R216 ;  /* 0x000000ffffe37224 */ /* 0x000fe400078e00d8 */
.L_x_45215:
[----:B------:R-:W-:Y:S05]  /*1b070*/  BSYNC B2 ;  /* 0x0000000000027941 */ /* 0x000fea0003800000 */
.L_x_45213:
        /* <DEDUP_REMOVED lines=16> */
.L_x_45219:
[----:B------:R-:W-:Y:S05]  /*1b180*/  BSYNC B3 ;  /* 0x0000000000037941 */ /* 0x000fea0003800000 */
.L_x_45218:
        /* <DEDUP_REMOVED lines=44> */
.L_x_45217:
[----:B------:R-:W-:Y:S05]  /*1b450*/  BSYNC B2 ;  /* 0x0000000000027941 */ /* 0x000fea0003800000 */
.L_x_45216:
        /* <DEDUP_REMOVED lines=8> */
.L_x_45212:
        /* <DEDUP_REMOVED lines=12> */
.L_x_45221:
[----:B------:R-:W-:Y:S02]  /*1b5a0*/  IMAD.MOV.U32 R227, RZ, RZ, R216 ;  /* 0x000000ffffe37224 */ /* 0x000fe400078e00d8 */
.L_x_45222:
[----:B------:R-:W-:Y:S05]  /*1b5b0*/  BSYNC B2 ;  /* 0x0000000000027941 */ /* 0x000fea0003800000 */
.L_x_45220:
        /* <DEDUP_REMOVED lines=16> */
.L_x_45226:
[----:B------:R-:W-:Y:S05]  /*1b6c0*/  BSYNC B3 ;  /* 0x0000000000037941 */ /* 0x000fea0003800000 */
.L_x_45225:
        /* <DEDUP_REMOVED lines=44> */
.L_x_45224:
[----:B------:R-:W-:Y:S05]  /*1b990*/  BSYNC B2 ;  /* 0x0000000000027941 */ /* 0x000fea0003800000 */
.L_x_45223:
        /* <DEDUP_REMOVED lines=11> */
.L_x_45227:
        /* <DEDUP_REMOVED lines=12> */
.L_x_45230:
[----:B------:R-:W-:Y:S02]  /*1bb10*/  IMAD.MOV.U32 R227, RZ, RZ, R216 ;  /* 0x000000ffffe37224 */ /* 0x000fe400078e00d8 */
.L_x_45231:
[----:B------:R-:W-:Y:S05]  /*1bb20*/  BSYNC B2 ;  /* 0x0000000000027941 */ /* 0x000fea0003800000 */
.L_x_45229:
        /* <DEDUP_REMOVED lines=16> */
.L_x_45235:
[----:B------:R-:W-:Y:S05]  /*1bc30*/  BSYNC B3 ;  /* 0x0000000000037941 */ /* 0x000fea0003800000 */
.L_x_45234:
        /* <DEDUP_REMOVED lines=44> */
.L_x_45233:
[----:B------:R-:W-:Y:S05]  /*1bf00*/  BSYNC B2 ;  /* 0x0000000000027941 */ /* 0x000fea0003800000 */
.L_x_45232:
        /* <DEDUP_REMOVED lines=8> */
.L_x_45228:
        /* <DEDUP_REMOVED lines=16> */
[----:B0-----:R-:W-:Y:S02]  /*1c090*/  SHF.L.U32 R223, R207, 0x10, RZ ;  /* 0x00000010cfdf7819 */ /* 0x001fe400000006ff */
[----:B------:R-:W-:Y:S02]  /*1c0a0*/  LOP3.LUT R222, R206, 0xffff, RZ, 0xc0, !PT ;  /* 0x0000ffffcede7812 */ /* 0x000fe400078ec0ff */
[----:B------:R-:W-:-:S02]  /*1c0b0*/  LOP3.LUT R223, R223, 0xff0000, RZ, 0xc0, !PT ;  /* 0x00ff0000dfdf7812 */ /* 0x000fc400078ec0ff */
[----:B------:R-:W-:Y:S02]  /*1c0c0*/  LOP3.LUT R225, R208, 0xff, RZ, 0xc0, !PT ;  /* 0x000000ffd0e17812 */ /* 0x000fe400078ec0ff */
[----:B------:R-:W-:Y:S01]  /*1c0d0*/  IADD3 R126, P0, R228, c[0x0][0x198], RZ ;  /* 0x00006600e47e7a10 */ /* 0x000fe20007f1e0ff */
[----:B------:R-:W-:Y:S01]  /*1c0e0*/  IMAD R222, R222, 0x1000000, R223 ;  /* 0x01000000dede7824 */ /* 0x000fe200078e02df */
[----:B------:R-:W-:Y:S02]  /*1c0f0*/  LOP3.LUT R223, R209, 0xff, RZ, 0xc0, !PT ;  /* 0x000000ffd1df7812 */ /* 0x000fe400078ec0ff */
[----:B------:R-:W-:Y:S01]  /*1c100*/  IADD3.X R127, R229, c[0x0][0x19c], RZ, P0, !PT ;  /* 0x00006700e57f7a10 */ /* 0x000fe200007fe4ff */
[----:B------:R-:W-:-:S04]  /*1c110*/  IMAD R222, R225, 0x100, R222 ;  /* 0x00000100e1de7824 */ /* 0x000fc800078e02de */
[----:B------:R-:W-:-:S05]  /*1c120*/  IMAD.IADD R223, R222, 0x1, R223 ;  /* 0x00000001dedf7824 */ /* 0x000fca00078e02df */
[----:B------:R0:W-:Y:S02]  /*1c130*/  STG.E [R126.64], R223 ;  /* 0x000000df7e007986 */ /* 0x0001e4000c101906 */
.L_x_45236:
[----:B------:R-:W-:Y:S02]  /*1c140*/  IADD3 R125, R125, 0x20, RZ ;  /* 0x000000207d7d7810 */ /* 0x000fe40007ffe0ff */
.L_x_45171:
[----:B------:R-:W-:Y:S05]  /*1c150*/  BSYNC B1 ;  /* 0x0000000000017941 */ /* 0x000fea0003800000 */
.L_x_45170:
        /* <DEDUP_REMOVED lines=30> */
.L_x_45240:
[----:B0-----:R-:W-:Y:S02]  /*1c340*/  IMAD.MOV.U32 R227, RZ, RZ, R216 ;  /* 0x000000ffffe37224 */ /* 0x001fe400078e00d8 */
.L_x_45241:
[----:B------:R-:W-:Y:S05]  /*1c350*/  BSYNC B2 ;  /* 0x0000000000027941 */ /* 0x000fea0003800000 */
.L_x_45239:
        /* <DEDUP_REMOVED lines=16> */
.L_x_45245:
[----:B------:R-:W-:Y:S05]  /*1c460*/  BSYNC B3 ;  /* 0x0000000000037941 */ /* 0x000fea0003800000 */
.L_x_45244:
        /* <DEDUP_REMOVED lines=44> */
.L_x_45243:
[----:B------:R-:W-:Y:S05]  /*1c730*/  BSYNC B2 ;  /* 0x0000000000027941 */ /* 0x000fea0003800000 */
.L_x_45242:
        /* <DEDUP_REMOVED lines=14> */
.L_x_45246:
        /* <DEDUP_REMOVED lines=12> */
.L_x_45249:
[----:B------:R-:W-:Y:S02]  /*1c8e0*/  IMAD.MOV.U32 R227, RZ, RZ, R216 ;  /* 0x000000ffffe37224 */ /* 0x000fe400078e00d8 */
.L_x_45250:
[----:B------:R-:W-:Y:S05]  /*1c8f0*/  BSYNC B2 ;  /* 0x0000000000027941 */ /* 0x000fea0003800000 */
.L_x_45248:
        /* <DEDUP_REMOVED lines=16> */
.L_x_45254:
[----:B------:R-:W-:Y:S05]  /*1ca00*/  BSYNC B3 ;  /* 0x0000000000037941 */ /* 0x000fea0003800000 */
.L_x_45253:
        /* <DEDUP_REMOVED lines=44> */
.L_x_45252:
[----:B------:R-:W-:Y:S05]  /*1ccd0*/  BSYNC B2 ;  /* 0x0000000000027941 */ /* 0x000fea0003800000 */
.L_x_45251:
        /* <DEDUP_REMOVED lines=8> */
.L_x_45247:
        /* <DEDUP_REMOVED lines=12> */
.L_x_45256:
[----:B------:R-:W-:Y:S02]  /*1ce20*/  IMAD.MOV.U32 R227, RZ, RZ, R216 ;  /* 0x000000ffffe37224 */ /* 0x000fe400078e00d8 */
.L_x_45257:
[----:B------:R-:W-:Y:S05]  /*1ce30*/  BSYNC B2 ;  /* 0x0000000000027941 */ /* 0x000fea0003800000 */
.L_x_45255:
        /* <DEDUP_REMOVED lines=16> */
.L_x_45261:
[----:B------:R-:W-:Y:S05]  /*1cf40*/  BSYNC B3 ;  /* 0x0000000000037941 */ /* 0x000fea0003800000 */
.L_x_45260:
        /* <DEDUP_REMOVED lines=44> */
.L_x_45259:
[----:B------:R-:W-:Y:S05]  /*1d210*/  BSYNC B2 ;  /* 0x0000000000027941 */ /* 0x000fea0003800000 */
.L_x_45258:
        /* <DEDUP_REMOVED lines=11> */
.L_x_45262:
        /* <DEDUP_REMOVED lines=12> */
.L_x_45265:
[----:B------:R-:W-:Y:S02]  /*1d390*/  IMAD.MOV.U32 R227, RZ, RZ, R216 ;  /* 0x000000ffffe37224 */ /* 0x000fe400078e00d8 */
.L_x_45266:
[----:B------:R-:W-:Y:S05]  /*1d3a0*/  BSYNC B2 ;  /* 0x0000000000027941 */ /* 0x000fea0003800000 */
.L_x_45264:
        /* <DEDUP_REMOVED lines=16> */
.L_x_45270:
[----:B------:R-:W-:Y:S05]  /*1d4b0*/  BSYNC B3 ;  /* 0x0000000000037941 */ /* 0x000fea0003800000 */
.L_x_45269:
        /* <DEDUP_REMOVED lines=44> */
.L_x_45268:
[----:B------:R-:W-:Y:S05]  /*1d780*/  BSYNC B2 ;  /* 0x0000000000027941 */ /* 0x000fea0003800000 */
.L_x_45267:
        /* <DEDUP_REMOVED lines=8> */
.L_x_45263:
        /* <DEDUP_REMOVED lines=12> */
.L_x_45272:
[----:B------:R-:W-:Y:S02]  /*1d8d0*/  IMAD.MOV.U32 R227, RZ, RZ, R216 ;  /* 0x000000ffffe37224 */ /* 0x000fe400078e00d8 */
.L_x_45273:
[----:B------:R-:W-:Y:S05]  /*1d8e0*/  BSYNC B2 ;  /* 0x0000000000027941 */ /* 0x000fea0003800000 */
.L_x_45271:
        /* <DEDUP_REMOVED lines=16> */
.L_x_45277:
[----:B------:R-:W-:Y:S05]  /*1d9f0*/  BSYNC B3 ;  /* 0x0000000000037941 */ /* 0x000fea0003800000 */
.L_x_45276:
        /* <DEDUP_REMOVED lines=44> */
.L_x_45275:
[----:B------:R-:W-:Y:S05]  /*1dcc0*/  BSYNC B2 ;  /* 0x0000000000027941 */ /* 0x000fea0003800000 */
.L_x_45274:
        /* <DEDUP_REMOVED lines=11> */
.L_x_45278:
        /* <DEDUP_REMOVED lines=12> */
.L_x_45281:
[----:B------:R-:W-:Y:S02]  /*1de40*/  IMAD.MOV.U32 R227, RZ, RZ, R216 ;  /* 0x000000ffffe37224 */ /* 0x000fe400078e00d8 */
.L_x_45282:
[----:B------:R-:W-:Y:S05]  /*1de50*/  BSYNC B2 ;  /* 0x0000000000027941 */ /* 0x000fea0003800000 */
.L_x_45280:
        /* <DEDUP_REMOVED lines=16> */
.L_x_45286:
[----:B------:R-:W-:Y:S05]  /*1df60*/  BSYNC B3 ;  /* 0x0000000000037941 */ /* 0x000fea0003800000 */
.L_x_45285:
        /* <DEDUP_REMOVED lines=44> */
.L_x_45284:
[----:B------:R-:W-:Y:S05]  /*1e230*/  BSYNC B2 ;  /* 0x0000000000027941 */ /* 0x000fea0003800000 */
.L_x_45283:
        /* <DEDUP_REMOVED lines=8> */
.L_x_45279:
        /* <DEDUP_REMOVED lines=12> */
.L_x_45288:
[----:B------:R-:W-:Y:S02]  /*1e380*/  IMAD.MOV.U32 R227, RZ, RZ, R216 ;  /* 0x000000ffffe37224 */ /* 0x000fe400078e00d8 */
.L_x_45289:
[----:B------:R-:W-:Y:S05]  /*1e390*/  BSYNC B2 ;  /* 0x0000000000027941 */ /* 0x000fea0003800000 */
.L_x_45287:
        /* <DEDUP_REMOVED lines=16> */
.L_x_45293:
[----:B------:R-:W-:Y:S05]  /*1e4a0*/  BSYNC B3 ;  /* 0x0000000000037941 */ /* 0x000fea0003800000 */
.L_x_45292:
        /* <DEDUP_REMOVED lines=44> */
.L_x_45291:
[----:B------:R-:W-:Y:S05]  /*1e770*/  BSYNC B2 ;  /* 0x0000000000027941 */ /* 0x000fea0003800000 */
.L_x_45290:
        /* <DEDUP_REMOVED lines=11> */
.L_x_45294:
        /* <DEDUP_REMOVED lines=12> */
.L_x_45297:
[----:B------:R-:W-:Y:S02]  /*1e8f0*/  IMAD.MOV.U32 R227, RZ, RZ, R216 ;  /* 0x000000ffffe37224 */ /* 0x000fe400078e00d8 */
.L_x_45298:
[----:B------:R-:W-:Y:S05]  /*1e900*/  BSYNC B2 ;  /* 0x0000000000027941 */ /* 0x000fea0003800000 */
.L_x_45296:
        /* <DEDUP_REMOVED lines=16> */
.L_x_45302:
[----:B------:R-:W-:Y:S05]  /*1ea10*/  BSYNC B3 ;  /* 0x0000000000037941 */ /* 0x000fea0003800000 */
.L_x_45301:
        /* <DEDUP_REMOVED lines=44> */
.L_x_45300:
[----:B------:R-:W-:Y:S05]  /*1ece0*/  BSYNC B2 ;  /* 0x0000000000027941 */ /* 0x000fea0003800000 */
.L_x_45299:
        /* <DEDUP_REMOVED lines=8> */
.L_x_45295:
        /* <DEDUP_REMOVED lines=27> */
.L_x_45303:
[----:B------:R-:W-:Y:S02]  /*1ef20*/  IADD3 R125, R125, 0x20, RZ ;  /* 0x000000207d7d7810 */ /* 0x000fe40007ffe0ff */
.L_x_45238:
[----:B------:R-:W-:Y:S05]  /*1ef30*/  BSYNC B1 ;  /* 0x0000000000017941 */ /* 0x000fea0003800000 */
.L_x_45237:
        /* <DEDUP_REMOVED lines=30> */
.L_x_45307:
[----:B0-----:R-:W-:Y:S02]  /*1f120*/  IMAD.MOV.U32 R227, RZ, RZ, R216 ;  /* 0x000000ffffe37224 */ /* 0x001fe400078e00d8 */
.L_x_45308:
[----:B------:R-:W-:Y:S05]  /*1f130*/  BSYNC B2 ;  /* 0x0000000000027941 */ /* 0x000fea0003800000 */
.L_x_45306:
        /* <DEDUP_REMOVED lines=16> */
.L_x_45312:
[----:B------:R-:W-:Y:S05]  /*1f240*/  BSYNC B3 ;  /* 0x0000000000037941 */ /* 0x000fea0003800000 */
.L_x_45311:
        /* <DEDUP_REMOVED lines=44> */
.L_x_45310:
[----:B------:R-:W-:Y:S05]  /*1f510*/  BSYNC B2 ;  /* 0x0000000000027941 */ /* 0x000fea0003800000 */
.L_x_45309:
        /* <DEDUP_REMOVED lines=14> */
.L_x_45313:
        /* <DEDUP_REMOVED lines=12> */
.L_x_45316:
[----:B------:R-:W-:Y:S02]  /*1f6c0*/  IMAD.MOV.U32 R227, RZ, RZ, R216 ;  /* 0x000000ffffe37224 */ /* 0x000fe400078e00d8 */
.L_x_45317:
[----:B------:R-:W-:Y:S05]  /*1f6d0*/  BSYNC B2 ;  /* 0x0000000000027941 */ /* 0x000fea0003800000 */
.L_x_45315:
        /* <DEDUP_REMOVED lines=16> */
.L_x_45321:
[----:B------:R-:W-:Y:S05]  /*1f7e0*/  BSYNC B3 ;  /* 0x0000000000037941 */ /* 0x000fea0003800000 */
.L_x_45320:
        /* <DEDUP_REMOVED lines=44> */
.L_x_45319:
[----:B------:R-:W-:Y:S05]  /*1fab0*/  BSYNC B2 ;  /* 0x0000000000027941 */ /* 0x000fea0003800000 */
.L_x_45318:
        /* <DEDUP_REMOVED lines=8> */
.L_x_45314:
        /* <DEDUP_REMOVED lines=12> */
.L_x_45323:
[----:B------:R-:W-:Y:S02]  /*1fc00*/  IMAD.MOV.U32 R227, RZ, RZ, R216 ;  /* 0x000000ffffe37224 */ /* 0x000fe400078e00d8 */
.L_x_45324:
[----:B------:R-:W-:Y:S05]  /*1fc10*/  BSYNC B2 ;  /* 0x0000000000027941 */ /* 0x000fea0003800000 */
.L_x_45322:
        /* <DEDUP_REMOVED lines=16> */
.L_x_45328:
[----:B------:R-:W-:Y:S05]  /*1fd20*/  BSYNC B3 ;  /* 0x0000000000037941 */ /* 0x000fea0003800000 */
.L_x_45327:
        /* <DEDUP_REMOVED lines=44> */
.L_x_45326:
[----:B------:R-:W-:Y:S05]  /*1fff0*/  BSYNC B2 ;  /* 0x0000000000027941 */ /* 0x000fea0003800000 */
.L_x_45325:
        /* <DEDUP_REMOVED lines=11> */
.L_x_45329:
        /* <DEDUP_REMOVED lines=12> */
.L_x_45332:
[----:B------:R-:W-:Y:S02]  /*20170*/  IMAD.MOV.U32 R227, RZ, RZ, R216 ;  /* 0x000000ffffe37224 */ /* 0x000fe400078e00d8 */
.L_x_45333:
[----:B------:R-:W-:Y:S05]  /*20180*/  BSYNC B2 ;  /* 0x0000000000027941 */ /* 0x000fea0003800000 */
.L_x_45331:
        /* <DEDUP_REMOVED lines=16> */
.L_x_45337:
[----:B------:R-:W-:Y:S05]  /*20290*/  BSYNC B3 ;  /* 0x0000000000037941 */ /* 0x000fea0003800000 */
.L_x_45336:
        /* <DEDUP_REMOVED lines=44> */
.L_x_45335:
[----:B------:R-:W-:Y:S05]  /*20560*/  BSYNC B2 ;  /* 0x0000000000027941 */ /* 0x000fea0003800000 */
.L_x_45334:
        /* <DEDUP_REMOVED lines=8> */
.L_x_45330:
        /* <DEDUP_REMOVED lines=12> */
.L_x_45339:
[----:B------:R-:W-:Y:S02]  /*206b0*/  IMAD.MOV.U32 R227, RZ, RZ, R216 ;  /* 0x000000ffffe37224 */ /* 0x000fe400078e00d8 */
.L_x_45340:
[----:B------:R-:W-:Y:S05]  /*206c0*/  BSYNC B2 ;  /* 0x0000000000027941 */ /* 0x000fea0003800000 */
.L_x_45338:
        /* <DEDUP_REMOVED lines=16> */
.L_x_45344:
[----:B------:R-:W-:Y:S05]  /*207d0*/  BSYNC B3 ;  /* 0x0000000000037941 */ /* 0x000fea0003800000 */
.L_x_45343:
        /* <DEDUP_REMOVED lines=44> */
.L_x_45342:
[----:B------:R-:W-:Y:S05]  /*20aa0*/  BSYNC B2 ;  /* 0x0000000000027941 */ /* 0x000fea0003800000 */
.L_x_45341:
        /* <DEDUP_REMOVED lines=11> */
.L_x_45345:
        /* <DEDUP_REMOVED lines=12> */
.L_x_45348:
[----:B------:R-:W-:Y:S02]  /*20c20*/  IMAD.MOV.U32 R227, RZ, RZ, R216 ;  /* 0x000000ffffe37224 */ /* 0x000fe400078e00d8 */
.L_x_45349:
[----:B------:R-:W-:Y:S05]  /*20c30*/  BSYNC B2 ;  /* 0x0000000000027941 */ /* 0x000fea0003800000 */
.L_x_45347:
        /* <DEDUP_REMOVED lines=16> */
.L_x_45353:
[----:B------:R-:W-:Y:S05]  /*20d40*/  BSYNC B3 ;  /* 0x0000000000037941 */ /* 0x000fea0003800000 */
.L_x_45352:
        /* <DEDUP_REMOVED lines=44> */
.L_x_45351:
[----:B------:R-:W-:Y:S05]  /*21010*/  BSYNC B2 ;  /* 0x0000000000027941 */ /* 0x000fea0003800000 */
.L_x_45350:
        /* <DEDUP_REMOVED lines=8> */
.L_x_45346:
        /* <DEDUP_REMOVED lines=12> */
.L_x_45355:
[----:B------:R-:W-:Y:S02]  /*21160*/  IMAD.MOV.U32 R227, RZ, RZ, R216 ;  /* 0x000000ffffe37224 */ /* 0x000fe400078e00d8 */
.L_x_45356:
[----:B------:R-:W-:Y:S05]  /*21170*/  BSYNC B2 ;  /* 0x0000000000027941 */ /* 0x000fea0003800000 */
.L_x_45354:
        /* <DEDUP_REMOVED lines=16> */
.L_x_45360:
[----:B------:R-:W-:Y:S05]  /*21280*/  BSYNC B3 ;  /* 0x0000000000037941 */ /* 0x000fea0003800000 */
.L_x_45359:
        /* <DEDUP_REMOVED lines=44> */
.L_x_45358:
[----:B------:R-:W-:Y:S05]  /*21550*/  BSYNC B2 ;  /* 0x0000000000027941 */ /* 0x000fea0003800000 */
.L_x_45357:
        /* <DEDUP_REMOVED lines=11> */
.L_x_45361:
        /* <DEDUP_REMOVED lines=12> */
.L_x_45364:
[----:B------:R-:W-:Y:S02]  /*216d0*/  IMAD.MOV.U32 R227, RZ, RZ, R216 ;  /* 0x000000ffffe37224 */ /* 0x000fe400078e00d8 */
.L_x_45365:
[----:B------:R-:W-:Y:S05]  /*216e0*/  BSYNC B2 ;  /* 0x0000000000027941 */ /* 0x000fea0003800000 */
.L_x_45363:
        /* <DEDUP_REMOVED lines=16> */
.L_x_45369:
[----:B------:R-:W-:Y:S05]  /*217f0*/  BSYNC B3 ;  /* 0x0000000000037941 */ /* 0x000fea0003800000 */
.L_x_45368:
        /* <DEDUP_REMOVED lines=44> */
.L_x_45367:
[----:B------:R-:W-:Y:S05]  /*21ac0*/  BSYNC B2 ;  /* 0x0000000000027941 */ /* 0x000fea0003800000 */
.L_x_45366:
        /* <DEDUP_REMOVED lines=8> */
.L_x_45362:
        /* <DEDUP_REMOVED lines=27> */
.L_x_45370:
[----:B------:R-:W-:Y:S02]  /*21d00*/  IADD3 R125, R125, 0x20, RZ ;  /* 0x000000207d7d7810 */ /* 0x000fe40007ffe0ff */
.L_x_45305:
[----:B------:R-:W-:Y:S05]  /*21d10*/  BSYNC B1 ;  /* 0x0000000000017941 */ /* 0x000fea0003800000 */
.L_x_45304:
        /* <DEDUP_REMOVED lines=30> */
.L_x_45374:
[----:B0-----:R-:W-:Y:S02]  /*21f00*/  IMAD.MOV.U32 R227, RZ, RZ, R216 ;  /* 0x000000ffffe37224 */ /* 0x001fe400078e00d8 */
.L_x_45375:
[----:B------:R-:W-:Y:S05]  /*21f10*/  BSYNC B2 ;  /* 0x0000000000027941 */ /* 0x000fea0003800000 */
.L_x_45373:
        /* <DEDUP_REMOVED lines=16> */
.L_x_45379:
[----:B------:R-:W-:Y:S05]  /*22020*/  BSYNC B3 ;  /* 0x0000000000037941 */ /* 0x000fea0003800000 */
.L_x_45378:
        /* <DEDUP_REMOVED lines=44> */
.L_x_45377:
[----:B------:R-:W-:Y:S05]  /*222f0*/  BSYNC B2 ;  /* 0x0000000000027941 */ /* 0x000fea0003800000 */
.L_x_45376:
        /* <DEDUP_REMOVED lines=14> */
.L_x_45380:
        /* <DEDUP_REMOVED lines=12> */
.L_x_45383:
[----:B------:R-:W-:Y:S02]  /*224a0*/  IMAD.MOV.U32 R227, RZ, RZ, R216 ;  /* 0x000000ffffe37224 */ /* 0x000fe400078e00d8 */
.L_x_45384:
[----:B------:R-:W-:Y:S05]  /*224b0*/  BSYNC B2 ;  /* 0x0000000000027941 */ /* 0x000fea0003800000 */
.L_x_45382:
        /* <DEDUP_REMOVED lines=16> */
.L_x_45388:
[----:B------:R-:W-:Y:S05]  /*225c0*/  BSYNC B3 ;  /* 0x0000000000037941 */ /* 0x000fea0003800000 */
.L_x_45387:
        /* <DEDUP_REMOVED lines=44> */
.L_x_45386:
[----:B------:R-:W-:Y:S05]  /*22890*/  BSYNC B2 ;  /* 0x0000000000027941 */ /* 0x000fea0003800000 */
.L_x_45385:
        /* <DEDUP_REMOVED lines=8> */
.L_x_45381:
        /* <DEDUP_REMOVED lines=12> */
.L_x_45390:
[----:B------:R-:W-:Y:S02]  /*229e0*/  IMAD.MOV.U32 R227, RZ, RZ, R216 ;  /* 0x000000ffffe37224 */ /* 0x000fe400078e00d8 */
.L_x_45391:
[----:B------:R-:W-:Y:S05]  /*229f0*/  BSYNC B2 ;  /* 0x0000000000027941 */ /* 0x000fea0003800000 */
.L_x_45389:
        /* <DEDUP_REMOVED lines=16> */
.L_x_45395:
[----:B------:R-:W-:Y:S05]  /*22b00*/  BSYNC B3 ;  /* 0x0000000000037941 */ /* 0x000fea0003800000 */
.L_x_45394:
        /* <DEDUP_REMOVED lines=44> */
.L_x_45393:
[----:B------:R-:W-:Y:S05]  /*22dd0*/  BSYNC B2 ;  /* 0x0000000000027941 */ /* 0x000fea0003800000 */
.L_x_45392:
        /* <DEDUP_REMOVED lines=11> */
.L_x_45396:
        /* <DEDUP_REMOVED lines=12> */
.L_x_45399:
[----:B------:R-:W-:Y:S02]  /*22f50*/  IMAD.MOV.U32 R227, RZ, RZ, R216 ;  /* 0x000000ffffe37224 */ /* 0x000fe400078e00d8 */
.L_x_45400:
[----:B------:R-:W-:Y:S05]  /*22f60*/  BSYNC B2 ;  /* 0x0000000000027941 */ /* 0x000fea0003800000 */
.L_x_45398:
        /* <DEDUP_REMOVED lines=16> */
.L_x_45404:
[----:B------:R-:W-:Y:S05]  /*23070*/  BSYNC B3 ;  /* 0x0000000000037941 */ /* 0x000fea0003800000 */
.L_x_45403:
        /* <DEDUP_REMOVED lines=44> */
.L_x_45402:
[----:B------:R-:W-:Y:S05]  /*23340*/  BSYNC B2 ;  /* 0x0000000000027941 */ /* 0x000fea0003800000 */
.L_x_45401:
        /* <DEDUP_REMOVED lines=8> */
.L_x_45397:
        /* <DEDUP_REMOVED lines=12> */
.L_x_45406:
[----:B------:R-:W-:Y:S02]  /*23490*/  IMAD.MOV.U32 R227, RZ, RZ, R216 ;  /* 0x000000ffffe37224 */ /* 0x000fe400078e00d8 */
.L_x_45407:
[----:B------:R-:W-:Y:S05]  /*234a0*/  BSYNC B2 ;  /* 0x0000000000027941 */ /* 0x000fea0003800000 */
.L_x_45405:
        /* <DEDUP_REMOVED lines=16> */
.L_x_45411:
[----:B------:R-:W-:Y:S05]  /*235b0*/  BSYNC B3 ;  /* 0x0000000000037941 */ /* 0x000fea0003800000 */
.L_x_45410:
        /* <DEDUP_REMOVED lines=44> */
.L_x_45409:
[----:B------:R-:W-:Y:S05]  /*23880*/  BSYNC B2 ;  /* 0x0000000000027941 */ /* 0x000fea0003800000 */
.L_x_45408:
        /* <DEDUP_REMOVED lines=11> */
.L_x_45412:
        /* <DEDUP_REMOVED lines=12> */
.L_x_45415:
[----:B------:R-:W-:Y:S02]  /*23a00*/  IMAD.MOV.U32 R227, RZ, RZ, R216 ;  /* 0x000000ffffe37224 */ /* 0x000fe400078e00d8 */
.L_x_45416:
[----:B------:R-:W-:Y:S05]  /*23a10*/  BSYNC B2 ;  /* 0x0000000000027941 */ /* 0x000fea0003800000 */
.L_x_45414:
        /* <DEDUP_REMOVED lines=16> */
.L_x_45420:
[----:B------:R-:W-:Y:S05]  /*23b20*/  BSYNC B3 ;  /* 0x0000000000037941 */ /* 0x000fea0003800000 */
.L_x_45419:
        /* <DEDUP_REMOVED lines=44> */
.L_x_45418:
[----:B------:R-:W-:Y:S05]  /*23df0*/  BSYNC B2 ;  /* 0x0000000000027941 */ /* 0x000fea0003800000 */
.L_x_45417:
        /* <DEDUP_REMOVED lines=8> */
.L_x_45413:
        /* <DEDUP_REMOVED lines=12> */
.L_x_45422:
[----:B------:R-:W-:Y:S02]  /*23f40*/  IMAD.MOV.U32 R227, RZ, RZ, R216 ;  /* 0x000000ffffe37224 */ /* 0x000fe400078e00d8 */
.L_x_45423:
[----:B------:R-:W-:Y:S05]  /*23f50*/  BSYNC B2 ;  /* 0x0000000000027941 */ /* 0x000fea0003800000 */
.L_x_45421:
        /* <DEDUP_REMOVED lines=16> */
.L_x_45427:
[----:B------:R-:W-:Y:S05]  /*24060*/  BSYNC B3 ;  /* 0x0000000000037941 */ /* 0x000fea0003800000 */
.L_x_45426:
        /* <DEDUP_REMOVED lines=44> */
.L_x_45425:
[----:B------:R-:W-:Y:S05]  /*24330*/  BSYNC B2 ;  /* 0x0000000000027941 */ /* 0x000fea0003800000 */
.L_x_45424:
        /* <DEDUP_REMOVED lines=11> */
.L_x_45428:
        /* <DEDUP_REMOVED lines=12> */
.L_x_45431:
[----:B------:R-:W-:Y:S02]  /*244b0*/  IMAD.MOV.U32 R227, RZ, RZ, R216 ;  /* 0x000000ffffe37224 */ /* 0x000fe400078e00d8 */
.L_x_45432:
[----:B------:R-:W-:Y:S05]  /*244c0*/  BSYNC B2 ;  /* 0x0000000000027941 */ /* 0x000fea0003800000 */
.L_x_45430:
        /* <DEDUP_REMOVED lines=16> */
.L_x_45436:
[----:B------:R-:W-:Y:S05]  /*245d0*/  BSYNC B3 ;  /* 0x0000000000037941 */ /* 0x000fea0003800000 */
.L_x_45435:
        /* <DEDUP_REMOVED lines=44> */
.L_x_45434:
[----:B------:R-:W-:Y:S05]  /*248a0*/  BSYNC B2 ;  /* 0x0000000000027941 */ /* 0x000fea0003800000 */
.L_x_45433:
        /* <DEDUP_REMOVED lines=8> */
.L_x_45429:
        /* <DEDUP_REMOVED lines=27> */
.L_x_45437:
[----:B------:R-:W-:Y:S02]  /*24ae0*/  IADD3 R125, R125, 0x20, RZ ;  /* 0x000000207d7d7810 */ /* 0x000fe40007ffe0ff */
.L_x_45372:
[----:B------:R-:W-:Y:S05]  /*24af0*/  BSYNC B1 ;  /* 0x0000000000017941 */ /* 0x000fea0003800000 */
.L_x_45371:
        /* <DEDUP_REMOVED lines=30> */
.L_x_45441:
[----:B0-----:R-:W-:Y:S02]  /*24ce0*/  IMAD.MOV.U32 R227, RZ, RZ, R216 ;  /* 0x000000ffffe37224 */ /* 0x001fe400078e00d8 */
.L_x_45442:
[----:B------:R-:W-:Y:S05]  /*24cf0*/  BSYNC B2 ;  /* 0x0000000000027941 */ /* 0x000fea0003800000 */
.L_x_45440:
        /* <DEDUP_REMOVED lines=16> */
.L_x_45446:
[----:B------:R-:W-:Y:S05]  /*24e00*/  BSYNC B3 ;  /* 0x0000000000037941 */ /* 0x000fea0003800000 */
.L_x_45445:
        /* <DEDUP_REMOVED lines=44> */
.L_x_45444:
[----:B------:R-:W-:Y:S05]  /*250d0*/  BSYNC B2 ;  /* 0x0000000000027941 */ /* 0x000fea0003800000 */
.L_x_45443:
        /* <DEDUP_REMOVED lines=14> */
.L_x_45447:
        /* <DEDUP_REMOVED lines=12> */
.L_x_45450:
[----:B------:R-:W-:Y:S02]  /*25280*/  IMAD.MOV.U32 R227, RZ, RZ, R216 ;  /* 0x000000ffffe37224 */ /* 0x000fe400078e00d8 */
.L_x_45451:
[----:B------:R-:W-:Y:S05]  /*25290*/  BSYNC B2 ;  /* 0x0000000000027941 */ /* 0x000fea0003800000 */
.L_x_45449:
        /* <DEDUP_REMOVED lines=16> */
.L_x_45455:
[----:B------:R-:W-:Y:S05]  /*253a0*/  BSYNC B3 ;  /* 0x0000000000037941 */ /* 0x000fea0003800000 */
.L_x_45454:
        /* <DEDUP_REMOVED lines=44> */
.L_x_45453:
[----:B------:R-:W-:Y:S05]  /*25670*/  BSYNC B2 ;  /* 0x0000000000027941 */ /* 0x000fea0003800000 */
.L_x_45452:
        /* <DEDUP_REMOVED lines=8> */
.L_x_45448:
        /* <DEDUP_REMOVED lines=12> */
.L_x_45457:
[----:B------:R-:W-:Y:S02]  /*257c0*/  IMAD.MOV.U32 R227, RZ, RZ, R216 ;  /* 0x000000ffffe37224 */ /* 0x000fe400078e00d8 */
.L_x_45458:
[----:B------:R-:W-:Y:S05]  /*257d0*/  BSYNC B2 ;  /* 0x0000000000027941 */ /* 0x000fea0003800000 */
.L_x_45456:
        /* <DEDUP_REMOVED lines=16> */
.L_x_45462:
[----:B------:R-:W-:Y:S05]  /*258e0*/  BSYNC B3 ;  /* 0x0000000000037941 */ /* 0x000fea0003800000 */
.L_x_45461:
        /* <DEDUP_REMOVED lines=44> */
.L_x_45460:
[----:B------:R-:W-:Y:S05]  /*25bb0*/  BSYNC B2 ;  /* 0x0000000000027941 */ /* 0x000fea0003800000 */
.L_x_45459:
        /* <DEDUP_REMOVED lines=11> */
.L_x_45463:
        /* <DEDUP_REMOVED lines=12> */
.L_x_45466:
[----:B------:R-:W-:Y:S02]  /*25d30*/  IMAD.MOV.U32 R227, RZ, RZ, R216 ;  /* 0x000000ffffe37224 */ /* 0x000fe400078e00d8 */
.L_x_45467:
[----:B------:R-:W-:Y:S05]  /*25d40*/  BSYNC B2 ;  /* 0x0000000000027941 */ /* 0x000fea0003800000 */
.L_x_45465:
        /* <DEDUP_REMOVED lines=16> */
.L_x_45471:
[----:B------:R-:W-:Y:S05]  /*25e50*/  BSYNC B3 ;  /* 0x0000000000037941 */ /* 0x000fea0003800000 */
.L_x_45470:
        /* <DEDUP_REMOVED lines=44> */
.L_x_45469:
[----:B------:R-:W-:Y:S05]  /*26120*/  BSYNC B2 ;  /* 0x0000000000027941 */ /* 0x000fea0003800000 */
.L_x_45468:
        /* <DEDUP_REMOVED lines=8> */
.L_x_45464:
        /* <DEDUP_REMOVED lines=12> */
.L_x_45473:
[----:B------:R-:W-:Y:S02]  /*26270*/  IMAD.MOV.U32 R227, RZ, RZ, R216 ;  /* 0x000000ffffe37224 */ /* 0x000fe400078e00d8 */
.L_x_45474:
[----:B------:R-:W-:Y:S05]  /*26280*/  BSYNC B2 ;  /* 0x0000000000027941 */ /* 0x000fea0003800000 */
.L_x_45472:
        /* <DEDUP_REMOVED lines=16> */
.L_x_45478:
[----:B------:R-:W-:Y:S05]  /*26390*/  BSYNC B3 ;  /* 0x0000000000037941 */ /* 0x000fea0003800000 */
.L_x_45477:
        /* <DEDUP_REMOVED lines=44> */
.L_x_45476:
[----:B------:R-:W-:Y:S05]  /*26660*/  BSYNC B2 ;  /* 0x0000000000027941 */ /* 0x000fea0003800000 */
.L_x_45475:
        /* <DEDUP_REMOVED lines=11> */
.L_x_45479:
        /* <DEDUP_REMOVED lines=12> */
.L_x_45482:
[----:B------:R-:W-:Y:S02]  /*267e0*/  IMAD.MOV.U32 R227, RZ, RZ, R216 ;  /* 0x000000ffffe37224 */ /* 0x000fe400078e00d8 */
.L_x_45483:
[----:B------:R-:W-:Y:S05]  /*267f0*/  BSYNC B2 ;  /* 0x0000000000027941 */ /* 0x000fea0003800000 */
.L_x_45481:
        /* <DEDUP_REMOVED lines=16> */
.L_x_45487:
[----:B------:R-:W-:Y:S05]  /*26900*/  BSYNC B3 ;  /* 0x0000000000037941 */ /* 0x000fea0003800000 */
.L_x_45486:
        /* <DEDUP_REMOVED lines=44> */
.L_x_45485:
[----:B------:R-:W-:Y:S05]  /*26bd0*/  BSYNC B2 ;  /* 0x0000000000027941 */ /* 0x000fea0003800000 */
.L_x_45484:
        /* <DEDUP_REMOVED lines=8> */
.L_x_45480:
        /* <DEDUP_REMOVED lines=12> */
.L_x_45489:
[----:B------:R-:W-:Y:S02]  /*26d20*/  IMAD.MOV.U32 R227, RZ, RZ, R216 ;  /* 0x000000ffffe37224 */ /* 0x000fe400078e00d8 */
.L_x_45490:
[----:B------:R-:W-:Y:S05]  /*26d30*/  BSYNC B2 ;  /* 0x0000000000027941 */ /* 0x000fea0003800000 */
.L_x_45488:
        /* <DEDUP_REMOVED lines=16> */
.L_x_45494:
[----:B------:R-:W-:Y:S05]  /*26e40*/  BSYNC B3 ;  /* 0x0000000000037941 */ /* 0x000fea0003800000 */
.L_x_45493:
        /* <DEDUP_REMOVED lines=44> */
.L_x_45492:
[----:B------:R-:W-:Y:S05]  /*27110*/  BSYNC B2 ;  /* 0x0000000000027941 */ /* 0x000fea0003800000 */
.L_x_45491:
        /* <DEDUP_REMOVED lines=11> */
.L_x_45495:
        /* <DEDUP_REMOVED lines=12> */
.L_x_45498:
[----:B------:R-:W-:Y:S02]  /*27290*/  IMAD.MOV.U32 R227, RZ, RZ, R216 ;  /* 0x000000ffffe37224 */ /* 0x000fe400078e00d8 */
.L_x_45499:
[----:B------:R-:W-:Y:S05]  /*272a0*/  BSYNC B2 ;  /* 0x0000000000027941 */ /* 0x000fea0003800000 */
.L_x_45497:
        /* <DEDUP_REMOVED lines=16> */
.L_x_45503:
[----:B------:R-:W-:Y:S05]  /*273b0*/  BSYNC B3 ;  /* 0x0000000000037941 */ /* 0x000fea0003800000 */
.L_x_45502:
        /* <DEDUP_REMOVED lines=44> */
.L_x_45501:
[----:B------:R-:W-:Y:S05]  /*27680*/  BSYNC B2 ;  /* 0x0000000000027941 */ /* 0x000fea0003800000 */
.L_x_45500:
        /* <DEDUP_REMOVED lines=8> */
.L_x_45496:
        /* <DEDUP_REMOVED lines=27> */
.L_x_45504:
[----:B------:R-:W-:Y:S02]  /*278c0*/  IADD3 R125, R125, 0x20, RZ ;  /* 0x000000207d7d7810 */ /* 0x000fe40007ffe0ff */
.L_x_45439:
[----:B------:R-:W-:Y:S05]  /*278d0*/  BSYNC B1 ;  /* 0x0000000000017941 */ /* 0x000fea0003800000 */
.L_x_45438:
        /* <DEDUP_REMOVED lines=30> */
.L_x_45508:
[----:B0-----:R-:W-:Y:S02]  /*27ac0*/  IMAD.MOV.U32 R227, RZ, RZ, R216 ;  /* 0x000000ffffe37224 */ /* 0x001fe400078e00d8 */
.L_x_45509:
[----:B------:R-:W-:Y:S05]  /*27ad0*/  BSYNC B2 ;  /* 0x0000000000027941 */ /* 0x000fea0003800000 */
.L_x_45507:
        /* <DEDUP_REMOVED lines=16> */
.L_x_45513:
[----:B------:R-:W-:Y:S05]  /*27be0*/  BSYNC B3 ;  /* 0x0000000000037941 */ /* 0x000fea0003800000 */
.L_x_45512:
        /* <DEDUP_REMOVED lines=44> */
.L_x_45511:
[----:B------:R-:W-:Y:S05]  /*27eb0*/  BSYNC B2 ;  /* 0x0000000000027941 */ /* 0x000fea0003800000 */
.L_x_45510:
        /* <DEDUP_REMOVED lines=14> */
.L_x_45514:
        /* <DEDUP_REMOVED lines=12> */
.L_x_45517:
[----:B------:R-:W-:Y:S02]  /*28060*/  IMAD.MOV.U32 R227, RZ, RZ, R216 ;  /* 0x000000ffffe37224 */ /* 0x000fe400078e00d8 */
.L_x_45518:
[----:B------:R-:W-:Y:S05]  /*28070*/  BSYNC B2 ;  /* 0x0000000000027941 */ /* 0x000fea0003800000 */
.L_x_45516:
        /* <DEDUP_REMOVED lines=16> */
.L_x_45522:
[----:B------:R-:W-:Y:S05]  /*28180*/  BSYNC B3 ;  /* 0x0000000000037941 */ /* 0x000fea0003800000 */
.L_x_45521:
        /* <DEDUP_REMOVED lines=44> */
.L_x_45520:
[----:B------:R-:W-:Y:S05]  /*28450*/  BSYNC B2 ;  /* 0x0000000000027941 */ /* 0x000fea0003800000 */
.L_x_45519:
        /* <DEDUP_REMOVED lines=8> */
.L_x_45515:
        /* <DEDUP_REMOVED lines=12> */
.L_x_45524:
[----:B------:R-:W-:Y:S02]  /*285a0*/  IMAD.MOV.U32 R227, RZ, RZ, R216 ;  /* 0x000000ffffe37224 */ /* 0x000fe400078e00d8 */
.L_x_45525:
[----:B------:R-:W-:Y:S05]  /*285b0*/  BSYNC B2 ;  /* 0x0000000000027941 */ /* 0x000fea0003800000 */
.L_x_45523:
        /* <DEDUP_REMOVED lines=16> */
.L_x_45529:
[----:B------:R-:W-:Y:S05]  /*286c0*/  BSYNC B3 ;  /* 0x0000000000037941 */ /* 0x000fea0003800000 */
.L_x_45528:
        /* <DEDUP_REMOVED lines=44> */
.L_x_45527:
[----:B------:R-:W-:Y:S05]  /*28990*/  BSYNC B2 ;  /* 0x0000000000027941 */ /* 0x000fea0003800000 */
.L_x_45526:
        /* <DEDUP_REMOVED lines=11> */
.L_x_45530:
        /* <DEDUP_REMOVED lines=12> */
.L_x_45533:
[----:B------:R-:W-:Y:S02]  /*28b10*/  IMAD.MOV.U32 R227, RZ, RZ, R216 ;  /* 0x000000ffffe37224 */ /* 0x000fe400078e00d8 */
.L_x_45534:
[----:B------:R-:W-:Y:S05]  /*28b20*/  BSYNC B2 ;  /* 0x0000000000027941 */ /* 0x000fea0003800000 */
.L_x_45532:
        /* <DEDUP_REMOVED lines=16> */
.L_x_45538:
[----:B------:R-:W-:Y:S05]  /*28c30*/  BSYNC B3 ;  /* 0x0000000000037941 */ /* 0x000fea0003800000 */
.L_x_45537:
        /* <DEDUP_REMOVED lines=44> */
.L_x_45536:
[----:B------:R-:W-:Y:S05]  /*28f00*/  BSYNC B2 ;  /* 0x0000000000027941 */ /* 0x000fea0003800000 */
.L_x_45535:
        /* <DEDUP_REMOVED lines=8> */
.L_x_45531:
        /* <DEDUP_REMOVED lines=12> */
.L_x_45540:
[----:B------:R-:W-:Y:S02]  /*29050*/  IMAD.MOV.U32 R227, RZ, RZ, R216 ;  /* 0x000000ffffe37224 */ /* 0x000fe400078e00d8 */
.L_x_45541:
[----:B------:R-:W-:Y:S05]  /*29060*/  BSYNC B2 ;  /* 0x0000000000027941 */ /* 0x000fea0003800000 */
.L_x_45539:
        /* <DEDUP_REMOVED lines=16> */
.L_x_45545:
[----:B------:R-:W-:Y:S05]  /*29170*/  BSYNC B3 ;  /* 0x0000000000037941 */ /* 0x000fea0003800000 */
.L_x_45544:
        /* <DEDUP_REMOVED lines=44> */
.L_x_45543:
[----:B------:R-:W-:Y:S05]  /*29440*/  BSYNC B2 ;  /* 0x0000000000027941 */ /* 0x000fea0003800000 */
.L_x_45542:
        /* <DEDUP_REMOVED lines=11> */
.L_x_45546:
        /* <DEDUP_REMOVED lines=12> */
.L_x_45549:
[----:B------:R-:W-:Y:S02]  /*295c0*/  IMAD.MOV.U32 R227, RZ, RZ, R216 ;  /* 0x000000ffffe37224 */ /* 0x000fe400078e00d8 */
.L_x_45550:
[----:B------:R-:W-:Y:S05]  /*295d0*/  BSYNC B2 ;  /* 0x0000000000027941 */ /* 0x000fea0003800000 */
.L_x_45548:
        /* <DEDUP_REMOVED lines=16> */
.L_x_45554:
[----:B------:R-:W-:Y:S05]  /*296e0*/  BSYNC B3 ;  /* 0x0000000000037941 */ /* 0x000fea0003800000 */
.L_x_45553:
        /* <DEDUP_REMOVED lines=44> */
.L_x_45552:
[----:B------:R-:W-:Y:S05]  /*299b0*/  BSYNC B2 ;  /* 0x0000000000027941 */ /* 0x000fea0003800000 */
.L_x_45551:
        /* <DEDUP_REMOVED lines=8> */
.L_x_45547:
        /* <DEDUP_REMOVED lines=12> */
.L_x_45556:
[----:B------:R-:W-:Y:S02]  /*29b00*/  IMAD.MOV.U32 R227, RZ, RZ, R216 ;  /* 0x000000ffffe37224 */ /* 0x000fe400078e00d8 */
.L_x_45557:
[----:B------:R-:W-:Y:S05]  /*29b10*/  BSYNC B2 ;  /* 0x0000000000027941 */ /* 0x000fea0003800000 */
.L_x_45555:
        /* <DEDUP_REMOVED lines=16> */
.L_x_45561:
[----:B------:R-:W-:Y:S05]  /*29c20*/  BSYNC B3 ;  /* 0x0000000000037941 */ /* 0x000fea0003800000 */
.L_x_45560:
        /* <DEDUP_REMOVED lines=44> */
.L_x_45559:
[----:B------:R-:W-:Y:S05]  /*29ef0*/  BSYNC B2 ;  /* 0x0000000000027941 */ /* 0x000fea0003800000 */
.L_x_45558:
        /* <DEDUP_REMOVED lines=11> */
.L_x_45562:
        /* <DEDUP_REMOVED lines=12> */
.L_x_45565:
[----:B------:R-:W-:Y:S02]  /*2a070*/  IMAD.MOV.U32 R227, RZ, RZ, R216 ;  /* 0x000000ffffe37224 */ /* 0x000fe400078e00d8 */
.L_x_45566:
[----:B------:R-:W-:Y:S05]  /*2a080*/  BSYNC B2 ;  /* 0x0000000000027941 */ /* 0x000fea0003800000 */
.L_x_45564:
        /* <DEDUP_REMOVED lines=16> */
.L_x_45570:
[----:B------:R-:W-:Y:S05]  /*2a190*/  BSYNC B3 ;  /* 0x0000000000037941 */ /* 0x000fea0003800000 */
.L_x_45569:
        /* <DEDUP_REMOVED lines=44> */
.L_x_45568:
[----:B------:R-:W-:Y:S05]  /*2a460*/  BSYNC B2 ;  /* 0x0000000000027941 */ /* 0x000fea0003800000 */
.L_x_45567:
        /* <DEDUP_REMOVED lines=8> */
.L_x_45563:
        /* <DEDUP_REMOVED lines=27> */
.L_x_45571:
[----:B------:R-:W-:Y:S02]  /*2a6a0*/  IADD3 R125, R125, 0x20, RZ ;  /* 0x000000207d7d7810 */ /* 0x000fe40007ffe0ff */
.L_x_45506:
[----:B------:R-:W-:Y:S05]  /*2a6b0*/  BSYNC B1 ;  /* 0x0000000000017941 */ /* 0x000fea0003800000 */
.L_x_45505:
        /* <DEDUP_REMOVED lines=30> */
.L_x_45575:
[----:B0-----:R-:W-:Y:S02]  /*2a8a0*/  IMAD.MOV.U32 R227, RZ, RZ, R216 ;  /* 0x000000ffffe37224 */ /* 0x001fe400078e00d8 */
.L_x_45576:
[----:B------:R-:W-:Y:S05]  /*2a8b0*/  BSYNC B2 ;  /* 0x0000000000027941 */ /* 0x000fea0003800000 */
.L_x_45574:
        /* <DEDUP_REMOVED lines=16> */
.L_x_45580:
[----:B------:R-:W-:Y:S05]  /*2a9c0*/  BSYNC B3 ;  /* 0x0000000000037941 */ /* 0x000fea0003800000 */
.L_x_45579:
        /* <DEDUP_REMOVED lines=44> */
.L_x_45578:
[----:B------:R-:W-:Y:S05]  /*2ac90*/  BSYNC B2 ;  /* 0x0000000000027941 */ /* 0x000fea0003800000 */
.L_x_45577:
        /* <DEDUP_REMOVED lines=14> */
.L_x_45581:
        /* <DEDUP_REMOVED lines=12> */
.L_x_45584:
[----:B------:R-:W-:Y:S02]  /*2ae40*/  IMAD.MOV.U32 R227, RZ, RZ, R216 ;  /* 0x000000ffffe37224 */ /* 0x000fe400078e00d8 */
.L_x_45585:
[----:B------:R-:W-:Y:S05]  /*2ae50*/  BSYNC B2 ;  /* 0x0000000000027941 */ /* 0x000fea0003800000 */
.L_x_45583:
        /* <DEDUP_REMOVED lines=16> */
.L_x_45589:
[----:B------:R-:W-:Y:S05]  /*2af60*/  BSYNC B3 ;  /* 0x0000000000037941 */ /* 0x000fea0003800000 */
.L_x_45588:
        /* <DEDUP_REMOVED lines=44> */
.L_x_45587:
[----:B------:R-:W-:Y:S05]  /*2b230*/  BSYNC B2 ;  /* 0x0000000000027941 */ /* 0x000fea0003800000 */
.L_x_45586:
        /* <DEDUP_REMOVED lines=8> */
.L_x_45582:
        /* <DEDUP_REMOVED lines=12> */
.L_x_45591:
[----:B------:R-:W-:Y:S02]  /*2b380*/  IMAD.MOV.U32 R227, RZ, RZ, R216 ;  /* 0x000000ffffe37224 */ /* 0x000fe400078e00d8 */
.L_x_45592:
[----:B------:R-:W-:Y:S05]  /*2b390*/  BSYNC B2 ;  /* 0x0000000000027941 */ /* 0x000fea0003800000 */
.L_x_45590:
        /* <DEDUP_REMOVED lines=16> */
.L_x_45596:
[----:B------:R-:W-:Y:S05]  /*2b4a0*/  BSYNC B3 ;  /* 0x0000000000037941 */ /* 0x000fea0003800000 */
.L_x_45595:
        /* <DEDUP_REMOVED lines=44> */
.L_x_45594:
[----:B------:R-:W-:Y:S05]  /*2b770*/  BSYNC B2 ;  /* 0x0000000000027941 */ /* 0x000fea0003800000 */
.L_x_45593:
        /* <DEDUP_REMOVED lines=11> */
.L_x_45597:
        /* <DEDUP_REMOVED lines=12> */
.L_x_45600:
[----:B------:R-:W-:Y:S02]  /*2b8f0*/  IMAD.MOV.U32 R227, RZ, RZ, R216 ;  /* 0x000000ffffe37224 */ /* 0x000fe400078e00d8 */
.L_x_45601:
[----:B------:R-:W-:Y:S05]  /*2b900*/  BSYNC B2 ;  /* 0x0000000000027941 */ /* 0x000fea0003800000 */
.L_x_45599:
        /* <DEDUP_REMOVED lines=16> */
.L_x_45605:
[----:B------:R-:W-:Y:S05]  /*2ba10*/  BSYNC B3 ;  /* 0x0000000000037941 */ /* 0x000fea0003800000 */
.L_x_45604:
        /* <DEDUP_REMOVED lines=44> */
.L_x_45603:
[----:B------:R-:W-:Y:S05]  /*2bce0*/  BSYNC B2 ;  /* 0x0000000000027941 */ /* 0x000fea0003800000 */
.L_x_45602:
        /* <DEDUP_REMOVED lines=8> */
.L_x_45598:
        /* <DEDUP_REMOVED lines=12> */
.L_x_45607:
[----:B------:R-:W-:Y:S02]  /*2be30*/  IMAD.MOV.U32 R227, RZ, RZ, R216 ;  /* 0x000000ffffe37224 */ /* 0x000fe400078e00d8 */
.L_x_45608:
[----:B------:R-:W-:Y:S05]  /*2be40*/  BSYNC B2 ;  /* 0x0000000000027941 */ /* 0x000fea0003800000 */
.L_x_45606:
        /* <DEDUP_REMOVED lines=16> */
.L_x_45612:
[----:B------:R-:W-:Y:S05]  /*2bf50*/  BSYNC B3 ;  /* 0x0000000000037941 */ /* 0x000fea0003800000 */
.L_x_45611:
        /* <DEDUP_REMOVED lines=44> */
.L_x_45610:
[----:B------:R-:W-:Y:S05]  /*2c220*/  BSYNC B2 ;  /* 0x0000000000027941 */ /* 0x000fea0003800000 */
.L_x_45609:
        /* <DEDUP_REMOVED lines=11> */
.L_x_45613:
        /* <DEDUP_REMOVED lines=12> */
.L_x_45616:
[----:B------:R-:W-:Y:S02]  /*2c3a0*/  IMAD.MOV.U32 R227, RZ, RZ, R216 ;  /* 0x000000ffffe37224 */ /* 0x000fe400078e00d8 */
.L_x_45617:
[----:B------:R-:W-:Y:S05]  /*2c3b0*/  BSYNC B2 ;  /* 0x0000000000027941 */ /* 0x000fea0003800000 */
.L_x_45615:
        /* <DEDUP_REMOVED lines=16> */
.L_x_45621:
[----:B------:R-:W-:Y:S05]  /*2c4c0*/  BSYNC B3 ;  /* 0x0000000000037941 */ /* 0x000fea0003800000 */
.L_x_45620:
        /* <DEDUP_REMOVED lines=44> */
.L_x_45619:
[----:B------:R-:W-:Y:S05]  /*2c790*/  BSYNC B2 ;  /* 0x0000000000027941 */ /* 0x000fea0003800000 */
.L_x_45618:
        /* <DEDUP_REMOVED lines=8> */
.L_x_45614:
        /* <DEDUP_REMOVED lines=12> */
.L_x_45623:
[----:B------:R-:W-:Y:S02]  /*2c8e0*/  IMAD.MOV.U32 R227, RZ, RZ, R216 ;  /* 0x000000ffffe37224 */ /* 0x000fe400078e00d8 */
.L_x_45624:
[----:B------:R-:W-:Y:S05]  /*2c8f0*/  BSYNC B2 ;  /* 0x0000000000027941 */ /* 0x000fea0003800000 */
.L_x_45622:
        /* <DEDUP_REMOVED lines=16> */
.L_x_45628:
[----:B------:R-:W-:Y:S05]  /*2ca00*/  BSYNC B3 ;  /* 0x0000000000037941 */ /* 0x000fea0003800000 */
.L_x_45627:
        /* <DEDUP_REMOVED lines=44> */
.L_x_45626:
[----:B------:R-:W-:Y:S05]  /*2ccd0*/  BSYNC B2 ;  /* 0x0000000000027941 */ /* 0x000fea0003800000 */
.L_x_45625:
        /* <DEDUP_REMOVED lines=11> */
.L_x_45629:
        /* <DEDUP_REMOVED lines=12> */
.L_x_45632:
[----:B------:R-:W-:Y:S02]  /*2ce50*/  IMAD.MOV.U32 R227, RZ, RZ, R216 ;  /* 0x000000ffffe37224 */ /* 0x000fe400078e00d8 */
.L_x_45633:
[----:B------:R-:W-:Y:S05]  /*2ce60*/  BSYNC B2 ;  /* 0x0000000000027941 */ /* 0x000fea0003800000 */
.L_x_45631:
        /* <DEDUP_REMOVED lines=16> */
.L_x_45637:
[----:B------:R-:W-:Y:S05]  /*2cf70*/  BSYNC B3 ;  /* 0x0000000000037941 */ /* 0x000fea0003800000 */
.L_x_45636:
        /* <DEDUP_REMOVED lines=44> */
.L_x_45635:
[----:B------:R-:W-:Y:S05]  /*2d240*/  BSYNC B2 ;  /* 0x0000000000027941 */ /* 0x000fea0003800000 */
.L_x_45634:
        /* <DEDUP_REMOVED lines=8> */
.L_x_45630:
        /* <DEDUP_REMOVED lines=27> */
.L_x_45638:
[----:B------:R-:W-:Y:S02]  /*2d480*/  IADD3 R125, R125, 0x20, RZ ;  /* 0x000000207d7d7810 */ /* 0x000fe40007ffe0ff */
.L_x_45573:
[----:B------:R-:W-:Y:S05]  /*2d490*/  BSYNC B1 ;  /* 0x0000000000017941 */ /* 0x000fea0003800000 */
.L_x_45572:
        /* <DEDUP_REMOVED lines=30> */
.L_x_45642:
[----:B0-----:R-:W-:Y:S02]  /*2d680*/  IMAD.MOV.U32 R227, RZ, RZ, R216 ;  /* 0x000000ffffe37224 */ /* 0x001fe400078e00d8 */
.L_x_45643:
[----:B------:R-:W-:Y:S05]  /*2d690*/  BSYNC B2 ;  /* 0x0000000000027941 */ /* 0x000fea0003800000 */
.L_x_45641:
        /* <DEDUP_REMOVED lines=16> */
.L_x_45647:
[----:B------:R-:W-:Y:S05]  /*2d7a0*/  BSYNC B3 ;  /* 0x0000000000037941 */ /* 0x000fea0003800000 */
.L_x_45646:
        /* <DEDUP_REMOVED lines=44> */
.L_x_45645:
[----:B------:R-:W-:Y:S05]  /*2da70*/  BSYNC B2 ;  /* 0x0000000000027941 */ /* 0x000fea0003800000 */
.L_x_45644:
        /* <DEDUP_REMOVED lines=14> */
.L_x_45648:
        /* <DEDUP_REMOVED lines=12> */
.L_x_45651:
[----:B------:R-:W-:Y:S02]  /*2dc20*/  IMAD.MOV.U32 R227, RZ, RZ, R216 ;  /* 0x000000ffffe37224 */ /* 0x000fe400078e00d8 */
.L_x_45652:
[----:B------:R-:W-:Y:S05]  /*2dc30*/  BSYNC B2 ;  /* 0x0000000000027941 */ /* 0x000fea0003800000 */
.L_x_45650:
        /* <DEDUP_REMOVED lines=16> */
.L_x_45656:
[----:B------:R-:W-:Y:S05]  /*2dd40*/  BSYNC B3 ;  /* 0x0000000000037941 */ /* 0x000fea0003800000 */
.L_x_45655:
        /* <DEDUP_REMOVED lines=44> */
.L_x_45654:
[----:B------:R-:W-:Y:S05]  /*2e010*/  BSYNC B2 ;  /* 0x0000000000027941 */ /* 0x000fea0003800000 */
.L_x_45653:
        /* <DEDUP_REMOVED lines=8> */
.L_x_45649:
        /* <DEDUP_REMOVED lines=12> */
.L_x_45658:
[----:B------:R-:W-:Y:S02]  /*2e160*/  IMAD.MOV.U32 R227, RZ, RZ, R216 ;  /* 0x000000ffffe37224 */ /* 0x000fe400078e00d8 */
.L_x_45659:
[----:B------:R-:W-:Y:S05]  /*2e170*/  BSYNC B2 ;  /* 0x0000000000027941 */ /* 0x000fea0003800000 */
.L_x_45657:
        /* <DEDUP_REMOVED lines=16> */
.L_x_45663:
[----:B------:R-:W-:Y:S05]  /*2e280*/  BSYNC B3 ;  /* 0x0000000000037941 */ /* 0x000fea0003800000 */
.L_x_45662:
        /* <DEDUP_REMOVED lines=44> */
.L_x_45661:
[----:B------:R-:W-:Y:S05]  /*2e550*/  BSYNC B2 ;  /* 0x0000000000027941 */ /* 0x000fea0003800000 */
.L_x_45660:
        /* <DEDUP_REMOVED lines=11> */
.L_x_45664:
        /* <DEDUP_REMOVED lines=12> */
.L_x_45667:
[----:B------:R-:W-:Y:S02]  /*2e6d0*/  IMAD.MOV.U32 R227, RZ, RZ, R216 ;  /* 0x000000ffffe37224 */ /* 0x000fe400078e00d8 */
.L_x_45668:
[----:B------:R-:W-:Y:S05]  /*2e6e0*/  BSYNC B2 ;  /* 0x0000000000027941 */ /* 0x000fea0003800000 */
.L_x_45666:
        /* <DEDUP_REMOVED lines=16> */
.L_x_45672:
[----:B------:R-:W-:Y:S05]  /*2e7f0*/  BSYNC B3 ;  /* 0x0000000000037941 */ /* 0x000fea0003800000 */
.L_x_45671:
        /* <DEDUP_REMOVED lines=44> */
.L_x_45670:
[----:B------:R-:W-:Y:S05]  /*2eac0*/  BSYNC B2 ;  /* 0x0000000000027941 */ /* 0x000fea0003800000 */
.L_x_45669:
        /* <DEDUP_REMOVED lines=8> */
.L_x_45665:
        /* <DEDUP_REMOVED lines=12> */
.L_x_45674:
[----:B------:R-:W-:Y:S02]  /*2ec10*/  IMAD.MOV.U32 R227, RZ, RZ, R216 ;  /* 0x000000ffffe37224 */ /* 0x000fe400078e00d8 */
.L_x_45675:
[----:B------:R-:W-:Y:S05]  /*2ec20*/  BSYNC B2 ;  /* 0x0000000000027941 */ /* 0x000fea0003800000 */
.L_x_45673:
        /* <DEDUP_REMOVED lines=16> */
.L_x_45679:
[----:B------:R-:W-:Y:S05]  /*2ed30*/  BSYNC B3 ;  /* 0x0000000000037941 */ /* 0x000fea0003800000 */
.L_x_45678:
        /* <DEDUP_REMOVED lines=44> */
.L_x_45677:
[----:B------:R-:W-:Y:S05]  /*2f000*/  BSYNC B2 ;  /* 0x0000000000027941 */ /* 0x000fea0003800000 */
.L_x_45676:
        /* <DEDUP_REMOVED lines=11> */
.L_x_45680:
        /* <DEDUP_REMOVED lines=12> */
.L_x_45683:
[----:B------:R-:W-:Y:S02]  /*2f180*/  IMAD.MOV.U32 R227, RZ, RZ, R216 ;  /* 0x000000ffffe37224 */ /* 0x000fe400078e00d8 */
.L_x_45684:
[----:B------:R-:W-:Y:S05]  /*2f190*/  BSYNC B2 ;  /* 0x0000000000027941 */ /* 0x000fea0003800000 */
.L_x_45682:
        /* <DEDUP_REMOVED lines=16> */
.L_x_45688:
[----:B------:R-:W-:Y:S05]  /*2f2a0*/  BSYNC B3 ;  /* 0x0000000000037941 */ /* 0x000fea0003800000 */
.L_x_45687:
        /* <DEDUP_REMOVED lines=44> */
.L_x_45686:
[----:B------:R-:W-:Y:S05]  /*2f570*/  BSYNC B2 ;  /* 0x0000000000027941 */ /* 0x000fea0003800000 */
.L_x_45685:
        /* <DEDUP_REMOVED lines=8> */
.L_x_45681:
        /* <DEDUP_REMOVED lines=12> */
.L_x_45690:
[----:B------:R-:W-:Y:S02]  /*2f6c0*/  IMAD.MOV.U32 R227, RZ, RZ, R216 ;  /* 0x000000ffffe37224 */ /* 0x000fe400078e00d8 */
.L_x_45691:
[----:B------:R-:W-:Y:S05]  /*2f6d0*/  BSYNC B2 ;  /* 0x0000000000027941 */ /* 0x000fea0003800000 */
.L_x_45689:
        /* <DEDUP_REMOVED lines=16> */
.L_x_45695:
[----:B------:R-:W-:Y:S05]  /*2f7e0*/  BSYNC B3 ;  /* 0x0000000000037941 */ /* 0x000fea0003800000 */
.L_x_45694:
        /* <DEDUP_REMOVED lines=44> */
.L_x_45693:
[----:B------:R-:W-:Y:S05]  /*2fab0*/  BSYNC B2 ;  /* 0x0000000000027941 */ /* 0x000fea0003800000 */
.L_x_45692:
        /* <DEDUP_REMOVED lines=11> */
.L_x_45696:
        /* <DEDUP_REMOVED lines=12> */
.L_x_45699:
[----:B------:R-:W-:Y:S02]  /*2fc30*/  IMAD.MOV.U32 R227, RZ, RZ, R216 ;  /* 0x000000ffffe37224 */ /* 0x000fe400078e00d8 */
.L_x_45700:
[----:B------:R-:W-:Y:S05]  /*2fc40*/  BSYNC B2 ;  /* 0x0000000000027941 */ /* 0x000fea0003800000 */
.L_x_45698:
        /* <DEDUP_REMOVED lines=16> */
.L_x_45704:
[----:B------:R-:W-:Y:S05]  /*2fd50*/  BSYNC B3 ;  /* 0x0000000000037941 */ /* 0x000fea0003800000 */
.L_x_45703:
        /* <DEDUP_REMOVED lines=44> */
.L_x_45702:
[----:B------:R-:W-:Y:S05]  /*30020*/  BSYNC B2 ;  /* 0x0000000000027941 */ /* 0x000fea0003800000 */
.L_x_45701:
        /* <DEDUP_REMOVED lines=8> */
.L_x_45697:
        /* <DEDUP_REMOVED lines=8> */
[----:B------:R-:W-:Y:S01]  /*30130*/  SHF.R.U32.HI R125, RZ, 0x1e, R125 ;  /* 0x0000001eff7d7819 */ /* 0x000fe2000001167d */
[----:B------:R0:W-:Y:S01]  /*30140*/  STG.E.128 [R126.64], R120 ;  /* 0x000000787e007986 */ /* 0x0001e2000c101d06 */
[----:B------:R-:W-:Y:S01]  /*30150*/  IADD3 R222, P0, R228, c[0x0][0x190], RZ ;  /* 0x00006400e4de7a10 */ /* 0x000fe20007f1e0ff */
[----:B------:R-:W-:Y:S01]  /*30160*/  IMAD.IADD R227, R224, 0x1, R227 ;  /* 0x00000001e0e37824 */ /* 0x000fe200078e02e3 */
[----:B------:R-:W-:Y:S02]  /*30170*/  LOP3.LUT P1, RZ, R220, 0x1, RZ, 0xc0, !PT ;  /* 0x00000001dcff7812 */ /* 0x000fe4000782c0ff */
[----:B------:R-:W-:-:S05]  /*30180*/  IADD3.X R223, R125, c[0x0][0x194], RZ, P0, !PT ;  /* 0x000065007ddf7a10 */ /* 0x000fca00007fe4ff */
[----:B------:R0:W-:Y:S06]  /*30190*/  STG.E [R222.64], R227 ;  /* 0x000000e3de007986 */ /* 0x0001ec000c101906 */
[----:B------:R-:W-:Y:S05]  /*301a0*/  @!P1 BRA `(.L_x_45640) ;  /* 0x000000b000009947 */ /* 0x000fea0003800000 */
[----:B0-----:R-:W-:Y:S02]  /*301b0*/  IADD3 R126, P0, R228, c[0x0][0x198], RZ ;  /* 0x00006600e47e7a10 */ /* 0x001fe40007f1e0ff */
[----:B------:R-:W-:Y:S02]  /*301c0*/  SHF.L.U32 R222, R207, 0x10, RZ ;  /* 0x00000010cfde7819 */ /* 0x000fe400000006ff */
[----:B------:R-:W-:-:S02]  /*301d0*/  IADD3.X R127, R125, c[0x0][0x19c], RZ, P0, !PT ;  /* 0x000067007d7f7a10 */ /* 0x000fc400007fe4ff */
[----:B------:R-:W-:Y:S02]  /*301e0*/  LOP3.LUT R125, R206, 0xffff, RZ, 0xc0, !PT ;  /* 0x0000ffffce7d7812 */ /* 0x000fe400078ec0ff */
[----:B------:R-:W-:Y:S02]  /*301f0*/  LOP3.LUT R222, R222, 0xff0000, RZ, 0xc0, !PT ;  /* 0x00ff0000dede7812 */ /* 0x000fe400078ec0ff */
[----:B------:R-:W-:-:S03]  /*30200*/  LOP3.LUT R224, R208, 0xff, RZ, 0xc0, !PT ;  /* 0x000000ffd0e07812 */ /* 0x000fc600078ec0ff */
[----:B------:R-:W-:Y:S01]  /*30210*/  IMAD R125, R125, 0x1000000, R222 ;  /* 0x010000007d7d7824 */ /* 0x000fe200078e02de */
[----:B------:R-:W-:-:S03]  /*30220*/  LOP3.LUT R222, R209, 0xff, RZ, 0xc0, !PT ;  /* 0x000000ffd1de7812 */ /* 0x000fc600078ec0ff */
[----:B------:R-:W-:-:S04]  /*30230*/  IMAD R125, R224, 0x100, R125 ;  /* 0x00000100e07d7824 */ /* 0x000fc800078e027d */
[----:B------:R-:W-:-:S05]  /*30240*/  IMAD.IADD R125, R125, 0x1, R222 ;  /* 0x000000017d7d7824 */ /* 0x000fca00078e02de */
[----:B------:R0:W-:Y:S02]  /*30250*/  STG.E [R126.64], R125 ;  /* 0x0000007d7e007986 */ /* 0x0001e4000c101906 */
.L_x_45640:
[----:B------:R-:W-:Y:S05]  /*30260*/  BSYNC B1 ;  /* 0x0000000000017941 */ /* 0x000fea0003800000 */
.L_x_45639:
        /* <DEDUP_REMOVED lines=102> */
.L_x_45741:
[----:B-1----:R-:W-:Y:S01]  /*308d0*/  FADD.FTZ R228, R127, R124 ;  /* 0x0000007c7fe47221 */ /* 0x002fe20000010000 */
[----:B------:R-:W-:Y:S05]  /*308e0*/  BRA.DIV ~URZ, `(.L_x_45706) ;  /* 0x000020f27f007947 */ /* 0x000fea000b800000 */
[----:B------:R-:W1:Y:S01]  /*308f0*/  SHFL.BFLY PT, R124, R228, 0x2, 0x1f ;  /* 0x0c401f00e47c7f89 */ /* 0x000e6200000e0000 */
[----:B------:R-:W-:Y:S02]  /*30900*/  P2R R226, PR, RZ, 0x20 ;  /* 0x00000020ffe27803 */ /* 0x000fe40000000000 */
[C---:B------:R-:W-:Y:S02]  /*30910*/  LOP3.LUT P5, RZ, R220.reuse, 0x200, RZ, 0xc0, !PT ;  /* 0x00000200dcff7812 */ /* 0x040fe400078ac0ff */
[----:B------:R-:W-:Y:S02]  /*30920*/  P2R R227, PR, RZ, 0x10 ;  /* 0x00000010ffe37803 */ /* 0x000fe40000000000 */
[----:B------:R-:W-:Y:S02]  /*30930*/  LOP3.LUT P4, RZ, R220, 0x100, RZ, 0xc0, !PT ;  /* 0x00000100dcff7812 */ /* 0x000fe4000788c0ff */
[----:B------:R-:W-:-:S02]  /*30940*/  P2R R225, PR, RZ, 0x40 ;  /* 0x00000040ffe17803 */ /* 0x000fc40000000000 */
        /* <DEDUP_REMOVED lines=20> */
[----:B------:R-:W-:Y:S02]  /*30a90*/  FSEL R124, R124, RZ, P5 ;  /* 0x000000ff7c7c7208 */ /* 0x000fe40002800000 */
[----:B------:R-:W-:-:S03]  /*30aa0*/  LOP3.LUT P5, RZ, R220, 0x80, RZ, 0xc0, !PT ;  /* 0x00000080dcff7812 */ /* 0x000fc600078ac0ff */
[----:B------:R-:W-:-:S04]  /*30ab0*/  FFMA.FTZ R125, R125, R125, R124 ;  /* 0x0000007d7d7d7223 */ /* 0x000fc8000001007c */
[----:B------:R-:W-:Y:S02]  /*30ac0*/  FFMA.FTZ R125, R126, R126, R125 ;  /* 0x0000007e7e7d7223 */ /* 0x000fe4000001007d */
[----:B------:R-:W-:Y:S02]  /*30ad0*/  FADD.FTZ R126, R67, -R223 ;  /* 0x800000df437e7221 */ /* 0x000fe40000010000 */
[----:B------:R-:W-:Y:S02]  /*30ae0*/  FFMA.FTZ R125, R222, R222, R125 ;  /* 0x000000dede7d7223 */ /* 0x000fe4000001007d */
[----:B------:R-:W-:Y:S02]  /*30af0*/  FADD.FTZ R222, R70, -R223 ;  /* 0x800000df46de7221 */ /* 0x000fe40000010000 */
[----:B------:R-:W-:Y:S01]  /*30b00*/  @P4 FFMA.FTZ R124, R126, R126, R125 ;  /* 0x0000007e7e7c4223 */ /* 0x000fe2000001007d */
[----:B------:R-:W-:Y:S01]  /*30b10*/  LOP3.LUT P4, RZ, R220, 0x40, RZ, 0xc0, !PT ;  /* 0x00000040dcff7812 */ /* 0x000fe2000788c0ff */
        /* <DEDUP_REMOVED lines=128> */
.L_x_45742:
[----:B------:R-:W-:Y:S01]  /*31320*/  FMUL.FTZ R124, R223, R223 ;  /* 0x000000dfdf7c7220 */ /* 0x000fe20000410000 */
[----:B------:R-:W-:Y:S01]  /*31330*/  ISETP.NE.AND P0, PT, RZ, UR8, PT ;  /* 0x00000008ff007c0c */ /* 0x000fe2000bf05270 */
[----:B-1----:R-:W-:Y:S01]  /*31340*/  FADD.FTZ R225, R225, R222 ;  /* 0x000000dee1e17221 */ /* 0x002fe20000010000 */
[----:B------:R-:W-:Y:S01]  /*31350*/  LOP3.LUT P1, RZ, R220, 0x200, RZ, 0xc0, !PT ;  /* 0x00000200dcff7812 */ /* 0x000fe2000782c0ff */
[----:B------:R-:W-:Y:S01]  /*31360*/  IMAD.MOV.U32 R126, RZ, RZ, c[0x0][0x1e0] ;  /* 0x00007800ff7e7624 */ /* 0x000fe200078e00ff */
[----:B------:R-:W-:Y:S01]  /*31370*/  FSEL R125, R124, RZ, P0 ;  /* 0x000000ff7c7d7208 */ /* 0x000fe20000000000 */
[----:B------:R-:W-:Y:S02]  /*31380*/  BSSY B1, `(.L_x_45707) ;  /* 0x000001c000017945 */ /* 0x000fe40003800000 */
[----:B------:R-:W-:Y:S02]  /*31390*/  FFMA.FTZ R124, R225, R126, c[0x0][0x228] ;  /* 0x00008a00e17c7623 */ /* 0x000fe4000001007e */
[----:B------:R-:W-:-:S02]  /*313a0*/  @!P6 IMAD.MOV.U32 R126, RZ, RZ, 0x4 ;  /* 0x00000004ff7ee424 */ /* 0x000fc400078e00ff */
[----:B0-----:R-:W-:Y:S02]  /*313b0*/  FADD.FTZ R222, R124, R125 ;  /* 0x0000007d7cde7221 */ /* 0x001fe40000010000 */
[----:B------:R-:W-:Y:S02]  /*313c0*/  @!P6 IMAD.MOV.U32 R124, RZ, RZ, 0x4 ;  /* 0x00000004ff7ce424 */ /* 0x000fe400078e00ff */
[C---:B------:R-:W-:Y:S02]  /*313d0*/  @!P6 IMAD.WIDE R126, R219.reuse, R126, c[0x0][0x1a0] ;  /* 0x00006800db7ee625 */ /* 0x040fe400078e027e */
[----:B------:R-:W0:Y:S02]  /*313e0*/  MUFU.RSQ R222, R222 ;  /* 0x000000de00de7308 */ /* 0x000e240000001400 */
[----:B------:R-:W-:Y:S01]  /*313f0*/  @!P6 IMAD.WIDE R124, R219, R124, c[0x0][0x1a8] ;  /* 0x00006a00db7ce625 */ /* 0x000fe200078e027c */
[----:B------:R1:W-:Y:S04]  /*31400*/  @!P6 STG.E [R126.64], R223 ;  /* 0x000000df7e00e986 */ /* 0x0003e8000c101906 */
[----:B0-----:R1:W-:Y:S01]  /*31410*/  @!P6 STG.E [R124.64], R222 ;  /* 0x000000de7c00e986 */ /* 0x0013e2000c101906 */
[----:B------:R-:W-:Y:S05]  /*31420*/  @!P1 BRA `(.L_x_45708) ;  /* 0x0000011000009947 */ /* 0x000fea0003800000 */
[----:B-1----:R-:W-:Y:S01]  /*31430*/  FSEL R124, R223, RZ, !P0 ;  /* 0x000000ffdf7c7208 */ /* 0x002fe20004000000 */
        /* <DEDUP_REMOVED lines=16> */
.L_x_45708:
[----:B------:R-:W-:Y:S05]  /*31540*/  BSYNC B1 ;  /* 0x0000000000017941 */ /* 0x000fea0003800000 */
.L_x_45707:
[----:B------:R-:W-:Y:S01]  /*31550*/  LOP3.LUT P1, RZ, R220, 0x1000000, RZ, 0xc0, !PT ;  /* 0x01000000dcff7812 */ /* 0x000fe2000782c0ff */
[----:B------:R-:W-:-:S12]  /*31560*/  BSSY B1, `(.L_x_45709) ;  /* 0x0000013000017945 */ /* 0x000fd80003800000 */
[----:B------:R-:W-:Y:S05]  /*31570*/  @!P1 BRA `(.L_x_45710) ;  /* 0x0000011000009947 */ /* 0x000fea0003800000 */
[----:B------:R-:W-:Y:S01]  /*31580*/  FSEL R229, R223, RZ, !P0 ;  /* 0x000000ffdfe57208 */ /* 0x000fe20004000000 */
[----:B0-----:R-:W-:-:S04]  /*31590*/  IMAD.MOV.U32 R224, RZ, RZ, 0x10 ;  /* 0x00000010ffe07424 */ /* 0x001fc800078e00ff */
[--C-:B-1----:R-:W-:Y:S02]  /*315a0*/  FADD.FTZ R125, R64, -R229.reuse ;  /* 0x800000e5407d7221 */ /* 0x102fe40000010000 */
        /* <DEDUP_REMOVED lines=14> */
.L_x_45710:
[----:B------:R-:W-:Y:S05]  /*31690*/  BSYNC B1 ;  /* 0x0000000000017941 */ /* 0x000fea0003800000 */
.L_x_45709:
        /* <DEDUP_REMOVED lines=20> */
.L_x_45712:
[----:B------:R-:W-:Y:S05]  /*317e0*/  BSYNC B1 ;  /* 0x0000000000017941 */ /* 0x000fea0003800000 */
.L_x_45711:
        /* <DEDUP_REMOVED lines=20> */
.L_x_45714:
[----:B------:R-:W-:Y:S05]  /*31930*/  BSYNC B1 ;  /* 0x0000000000017941 */ /* 0x000fea0003800000 */
.L_x_45713:
        /* <DEDUP_REMOVED lines=20> */
.L_x_45716:
[----:B------:R-:W-:Y:S05]  /*31a80*/  BSYNC B1 ;  /* 0x0000000000017941 */ /* 0x000fea0003800000 */
.L_x_45715:
[----:B------:R-:W-:Y:S01]  /*31a90*/  LOP3.LUT P1, RZ, R220, 0x100000, RZ, 0xc0, !PT ;  /* 0x00100000dcff7812 */ /* 0x000fe2000782c0ff */
[----:B------:R-:W-:-:S12]  /*31aa0*/  BSSY B1, `(.L_x_45717) ;  /* 0x0000013000017945 */ /* 0x000fd80003800000 */
[----:B------:R-:W-:Y:S05]  /*31ab0*/  @!P1 BRA `(.L_x_45718) ;  /* 0x0000011000009947 */ /* 0x000fea0003800000 */
[----:B------:R-:W-:Y:S01]  /*31ac0*/  FSEL R229, R223, RZ, !P0 ;  /* 0x000000ffdfe57208 */ /* 0x000fe20004000000 */
[----:B0-----:R-:W-:-:S04]  /*31ad0*/  HFMA2.MMA R224, -RZ, RZ, 0, 9.5367431640625e-07 ;  /* 0x00000010ffe07435 */ /* 0x001fc800000001ff */
        /* <DEDUP_REMOVED lines=15> */
.L_x_45718:
[----:B------:R-:W-:Y:S05]  /*31bd0*/  BSYNC B1 ;  /* 0x0000000000017941 */ /* 0x000fea0003800000 */
.L_x_45717:
        /* <DEDUP_REMOVED lines=20> */
.L_x_45720:
[----:B------:R-:W-:Y:S05]  /*31d20*/  BSYNC B1 ;  /* 0x0000000000017941 */ /* 0x000fea0003800000 */
.L_x_45719:
        /* <DEDUP_REMOVED lines=20> */
.L_x_45722:
[----:B------:R-:W-:Y:S05]  /*31e70*/  BSYNC B1 ;  /* 0x0000000000017941 */ /* 0x000fea0003800000 */
.L_x_45721:
        /* <DEDUP_REMOVED lines=20> */
.L_x_45724:
[----:B------:R-:W-:Y:S05]  /*31fc0*/  BSYNC B1 ;  /* 0x0000000000017941 */ /* 0x000fea0003800000 */
.L_x_45723:
        /* <DEDUP_REMOVED lines=20> */
.L_x_45726:
[----:B------:R-:W-:Y:S05]  /*32110*/  BSYNC B1 ;  /* 0x0000000000017941 */ /* 0x000fea0003800000 */
.L_x_45725:
        /* <DEDUP_REMOVED lines=20> */
.L_x_45728:
[----:B------:R-:W-:Y:S05]  /*32260*/  BSYNC B1 ;  /* 0x0000000000017941 */ /* 0x000fea0003800000 */
.L_x_45727:
        /* <DEDUP_REMOVED lines=20> */
.L_x_45730:
[----:B------:R-:W-:Y:S05]  /*323b0*/  BSYNC B1 ;  /* 0x0000000000017941 */ /* 0x000fea0003800000 */
.L_x_45729:
        /* <DEDUP_REMOVED lines=20> */
.L_x_45732:
[----:B------:R-:W-:Y:S05]  /*32500*/  BSYNC B1 ;  /* 0x0000000000017941 */ /* 0x000fea0003800000 */
.L_x_45731:
        /* <DEDUP_REMOVED lines=20> */
.L_x_45734:
[----:B------:R-:W-:Y:S05]  /*32650*/  BSYNC B1 ;  /* 0x0000000000017941 */ /* 0x000fea0003800000 */
.L_x_45733:
        /* <DEDUP_REMOVED lines=20> */
.L_x_45736:
[----:B------:R-:W-:Y:S05]  /*327a0*/  BSYNC B1 ;  /* 0x0000000000017941 */ /* 0x000fea0003800000 */
.L_x_45735:
[----:B------:R-:W-:Y:S01]  /*327b0*/  LOP3.LUT P1, RZ, R220, 0x400, RZ, 0xc0, !PT ;  /* 0x00000400dcff7812 */ /* 0x000fe2000782c0ff */
[----:B------:R-:W-:-:S12]  /*327c0*/  BSSY B1, `(.L_x_45737) ;  /* 0x0000012000017945 */ /* 0x000fd80003800000 */
[----:B------:R-:W-:Y:S05]  /*327d0*/  @!P1 BRA `(.L_x_45738) ;  /* 0x0000010000009947 */ /* 0x000fea0003800000 */
[----:B0-----:R-:W-:Y:S01]  /*327e0*/  FSEL R225, R223, RZ, !P0 ;  /* 0x000000ffdfe17208 */ /* 0x001fe20004000000 */
[----:B------:R-:W-:-:S04]  /*327f0*/  IMAD.MOV.U32 R224, RZ, RZ, 0x10 ;  /* 0x00000010ffe07424 */ /* 0x000fc800078e00ff */
        /* <DEDUP_REMOVED lines=14> */
.L_x_45738:
[----:B------:R-:W-:Y:S05]  /*328e0*/  BSYNC B1 ;  /* 0x0000000000017941 */ /* 0x000fea0003800000 */
.L_x_45737:
[----:B01----:R-:W-:-:S04]  /*328f0*/  IMAD.MOV.U32 R124, RZ, RZ, 0x4 ;  /* 0x00000004ff7c7424 */ /* 0x003fc800078e00ff */
[----:B------:R-:W-:-:S05]  /*32900*/  IMAD R219, R124, c[0x0][0x160], R219 ;  /* 0x000058007cdb7a24 */ /* 0x000fca00078e02db */
[----:B------:R-:W-:-:S13]  /*32910*/  ISETP.GE.AND P0, PT, R219, c[0x0][0x164], PT ;  /* 0x00005900db007a0c */ /* 0x000fda0003f06270 */
[----:B------:R-:W-:Y:S01]  /*32920*/  @P0 CALL.REL.NOINC `(.L_x_45739) ;  /* 0x0000001000000944 */ /* 0x000fe20003c00000 */
[----:B------:R-:W-:Y:S05]  /*32930*/  BRA `(.L_x_45740) ;  /* 0xfffcfad000007947 */ /* 0x000fea000383ffff */
.L_x_45739:
[----:B------:R-:W-:Y:S05]  /*32940*/  BSYNC B0 ;  /* 0x0000000000007941 */ /* 0x000fea0003800000 */
.L_x_44633:
[----:B------:R-:W-:Y:S05]  /*32950*/  EXIT ;  /* 0x000000000000794d */ /* 0x000fea0003800000 */
.L_x_45705:
[----:B------:R-:W-:Y:S01]  /*32960*/  MOV R126, R127 ;  /* 0x0000007f007e7202 */ /* 0x000fe20000000f00 */
[----:B------:R-:W-:Y:S01]  /*32970*/  IMAD.MOV.U32 R225, RZ, RZ, 0x1 ;  /* 0x00000001ffe17424 */ /* 0x000fe200078e00ff */
[----:B------:R-:W-:Y:S01]  /*32980*/  MOV R124, 0x329c0 ;  /* 0x000329c0007c7802 */ /* 0x000fe20000000f00 */
[----:B------:R-:W-:Y:S02]  /*32990*/  IMAD.MOV.U32 R224, RZ, RZ, 0x1f ;  /* 0x0000001fffe07424 */ /* 0x000fe400078e00ff */
[----:B------:R-:W-:Y:S02]  /*329a0*/  IMAD.MOV.U32 R227, RZ, RZ, -0x1 ;  /* 0xffffffffffe37424 */ /* 0x000fe400078e00ff */
[----:B------:R-:W-:Y:S05]  /*329b0*/  CALL.REL.NOINC `($__internal_70_$__cuda_sm70_shflsync_bfly_p) ;  /* 0x00000cc000007944 */ /* 0x000fea0003c00000 */
[----:B-1----:R-:W-:Y:S01]  /*329c0*/  IMAD.MOV.U32 R124, RZ, RZ, R225 ;  /* 0x000000ffff7c7224 */ /* 0x002fe200078e00e1 */
[----:B0-----:R-:W-:Y:S05]  /*329d0*/  BRA `(.L_x_45741) ;  /* 0xffffdef000007947 */ /* 0x001fea000383ffff */
.L_x_45706:
[----:B------:R-:W-:Y:S01]  /*329e0*/  IMAD.MOV.U32 R126, RZ, RZ, R228 ;  /* 0x000000ffff7e7224 */ /* 0x000fe200078e00e4 */
[----:B------:R-:W-:Y:S01]  /*329f0*/  MOV R124, 0x32a40 ;  /* 0x00032a40007c7802 */ /* 0x000fe20000000f00 */
[----:B------:R-:W-:Y:S02]  /*32a00*/  IMAD.MOV.U32 R225, RZ, RZ, 0x2 ;  /* 0x00000002ffe17424 */ /* 0x000fe400078e00ff */
[----:B------:R-:W-:-:S02]  /*32a10*/  IMAD.MOV.U32 R224, RZ, RZ, 0x1f ;  /* 0x0000001fffe07424 */ /* 0x000fc400078e00ff */
[----:B------:R-:W-:Y:S02]  /*32a20*/  IMAD.MOV.U32 R227, RZ, RZ, -0x1 ;  /* 0xffffffffffe37424 */ /* 0x000fe400078e00ff */
[----:B0-----:R-:W-:Y:S05]  /*32a30*/  CALL.REL.NOINC `($__internal_70_$__cuda_sm70_shflsync_bfly_p) ;  /* 0x00000c4000007944 */ /* 0x001fea0003c00000 */
[----:B01----:R-:W-:Y:S01]  /*32a40*/  FADD.FTZ R126, R228, R225 ;  /* 0x000000e1e47e7221 */ /* 0x003fe20000010000 */
[----:B------:R-:W-:Y:S01]  /*32a50*/  MOV R124, 0x32aa0 ;  /* 0x00032aa0007c7802 */ /* 0x000fe20000000f00 */
[----:B------:R-:W-:Y:S02]  /*32a60*/  IMAD.MOV.U32 R225, RZ, RZ, 0x4 ;  /* 0x00000004ffe17424 */ /* 0x000fe400078e00ff */
[----:B------:R-:W-:Y:S02]  /*32a70*/  IMAD.MOV.U32 R224, RZ, RZ, 0x1f ;  /* 0x0000001fffe07424 */ /* 0x000fe400078e00ff */
[----:B------:R-:W-:Y:S02]  /*32a80*/  IMAD.MOV.U32 R227, RZ, RZ, -0x1 ;  /* 0xffffffffffe37424 */ /* 0x000fe400078e00ff */
[----:B------:R-:W-:Y:S05]  /*32a90*/  CALL.REL.NOINC `($__internal_70_$__cuda_sm70_shflsync_bfly_p) ;  /* 0x00000be000007944 */ /* 0x000fea0003c00000 */
[----:B01----:R-:W-:Y:S01]  /*32aa0*/  FADD.FTZ R126, R126, R225 ;  /* 0x000000e17e7e7221 */ /* 0x003fe20000010000 */
[----:B------:R-:W-:Y:S01]  /*32ab0*/  HFMA2.MMA R225, -RZ, RZ, 0, 4.76837158203125e-07 ;  /* 0x00000008ffe17435 */ /* 0x000fe200000001ff */
[----:B------:R-:W-:Y:S01]  /*32ac0*/  IMAD.MOV.U32 R224, RZ, RZ, 0x1f ;  /* 0x0000001fffe07424 */ /* 0x000fe200078e00ff */
[----:B------:R-:W-:Y:S01]  /*32ad0*/  MOV R124, 0x32b00 ;  /* 0x00032b00007c7802 */ /* 0x000fe20000000f00 */
[----:B------:R-:W-:-:S03]  /*32ae0*/  IMAD.MOV.U32 R227, RZ, RZ, -0x1 ;  /* 0xffffffffffe37424 */ /* 0x000fc600078e00ff */
[----:B------:R-:W-:Y:S05]  /*32af0*/  CALL.REL.NOINC `($__internal_70_$__cuda_sm70_shflsync_bfly_p) ;  /* 0x00000b8000007944 */ /* 0x000fea0003c00000 */
[----:B01----:R-:W-:Y:S01]  /*32b00*/  FADD.FTZ R126, R126, R225 ;  /* 0x000000e17e7e7221 */ /* 0x003fe20000010000 */
[----:B------:R-:W-:Y:S01]  /*32b10*/  MOV R124, 0x32b60 ;  /* 0x00032b60007c7802 */ /* 0x000fe20000000f00 */
[----:B------:R-:W-:-:S02]  /*32b20*/  IMAD.MOV.U32 R225, RZ, RZ, 0x10 ;  /* 0x00000010ffe17424 */ /* 0x000fc400078e00ff */
[----:B------:R-:W-:Y:S02]  /*32b30*/  IMAD.MOV.U32 R224, RZ, RZ, 0x1f ;  /* 0x0000001fffe07424 */ /* 0x000fe400078e00ff */
[----:B------:R-:W-:Y:S02]  /*32b40*/  IMAD.MOV.U32 R227, RZ, RZ, -0x1 ;  /* 0xffffffffffe37424 */ /* 0x000fe400078e00ff */
[----:B------:R-:W-:Y:S05]  /*32b50*/  CALL.REL.NOINC `($__internal_70_$__cuda_sm70_shflsync_bfly_p) ;  /* 0x00000b2000007944 */ /* 0x000fea0003c00000 */
[----:B-1----:R-:W-:Y:S01]  /*32b60*/  FADD.FTZ R223, R126, R225 ;  /* 0x000000e17edf7221 */ /* 0x002fe20000010000 */
[----:B------:R-:W-:Y:S01]  /*32b70*/  P2R R226, PR, RZ, 0x20 ;  /* 0x00000020ffe27803 */ /* 0x000fe20000000000 */
[----:B------:R-:W-:Y:S01]  /*32b80*/  IMAD.MOV.U32 R225, RZ, RZ, 0x1 ;  /* 0x00000001ffe17424 */ /* 0x000fe200078e00ff */
[C---:B------:R-:W-:Y:S01]  /*32b90*/  LOP3.LUT P5, RZ, R220.reuse, 0x200, RZ, 0xc0, !PT ;  /* 0x00000200dcff7812 */ /* 0x040fe200078ac0ff */
[----:B------:R-:W-:Y:S01]  /*32ba0*/  FMUL.FTZ R223, R223, c[0x0][0x1e0] ;  /* 0x00007800dfdf7a20 */ /* 0x000fe20000410000 */
[----:B0-----:R-:W-:Y:S02]  /*32bb0*/  P2R R227, PR, RZ, 0x10 ;  /* 0x00000010ffe37803 */ /* 0x001fe40000000000 */
[----:B------:R-:W-:Y:S01]  /*32bc0*/  LOP3.LUT P4, RZ, R220, 0x100, RZ, 0xc0, !PT ;  /* 0x00000100dcff7812 */ /* 0x000fe2000788c0ff */
[--C-:B------:R-:W-:Y:S01]  /*32bd0*/  FADD.FTZ R124, R60, -R223.reuse ;  /* 0x800000df3c7c7221 */ /* 0x100fe20000010000 */
[----:B------:R-:W-:Y:S01]  /*32be0*/  P2R R224, PR, RZ, 0x40 ;  /* 0x00000040ffe07803 */ /* 0x000fe20000000000 */
[----:B------:R-:W-:Y:S01]  /*32bf0*/  FADD.FTZ R125, R61, -R223 ;  /* 0x800000df3d7d7221 */ /* 0x000fe20000010000 */
[----:B------:R-:W-:Y:S01]  /*32c00*/  LOP3.LUT P6, RZ, R220, 0x1, RZ, 0xc0, !PT ;  /* 0x00000001dcff7812 */ /* 0x000fe200078cc0ff */
[----:B------:R-:W-:-:S02]  /*32c10*/  FFMA.FTZ R124, R124, R124, RZ ;  /* 0x0000007c7c7c7223 */ /* 0x000fc400000100ff */
        /* <DEDUP_REMOVED lines=8> */
[----:B------:R-:W-:Y:S01]  /*32ca0*/  FADD.FTZ R124, R65, -R223 ;  /* 0x800000df417c7221 */ /* 0x000fe20000010000 */
        /* <DEDUP_REMOVED lines=64> */
[----:B------:R-:W-:Y:S02]  /*330b0*/  FFMA.FTZ R125, R125, R125, R126 ;  /* 0x0000007d7d7d7223 */ /* 0x000fe4000001007e */
[----:B------:R-:W-:Y:S02]  /*330c0*/  IMAD.MOV.U32 R227, RZ, RZ, -0x1 ;  /* 0xffffffffffe37424 */ /* 0x000fe400078e00ff */
[----:B------:R-:W-:Y:S02]  /*330d0*/  FFMA.FTZ R125, R124, R124, R125 ;  /* 0x0000007c7c7d7223 */ /* 0x000fe4000001007d */
[----:B------:R-:W-:Y:S02]  /*330e0*/  FADD.FTZ R124, R95, -R223 ;  /* 0x800000df5f7c7221 */ /* 0x000fe40000010000 */
[----:B------:R-:W-:-:S02]  /*330f0*/  FFMA.FTZ R125, R222, R222, R125 ;  /* 0x000000dede7d7223 */ /* 0x000fc4000001007d */
[----:B------:R-:W-:Y:S02]  /*33100*/  FADD.FTZ R222, R98, -R223 ;  /* 0x800000df62de7221 */ /* 0x000fe40000010000 */
        /* <DEDUP_REMOVED lines=14> */
[----:B------:R-:W-:Y:S02]  /*331f0*/  IMAD.MOV.U32 R224, RZ, RZ, 0x1f ;  /* 0x0000001fffe07424 */ /* 0x000fe400078e00ff */
[----:B------:R-:W-:Y:S02]  /*33200*/  FFMA.FTZ R125, R124, R124, R125 ;  /* 0x0000007c7c7d7223 */ /* 0x000fe4000001007d */
[----:B------:R-:W-:Y:S02]  /*33210*/  FADD.FTZ R124, R103, -R223 ;  /* 0x800000df677c7221 */ /* 0x000fe40000010000 */
[----:B------:R-:W-:-:S02]  /*33220*/  FFMA.FTZ R125, R222, R222, R125 ;  /* 0x000000dede7d7223 */ /* 0x000fc4000001007d */
[----:B------:R-:W-:Y:S02]  /*33230*/  FADD.FTZ R222, R106, -R223 ;  /* 0x800000df6ade7221 */ /* 0x000fe40000010000 */
        /* <DEDUP_REMOVED lines=41> */
[----:B------:R-:W-:Y:S05]  /*334d0*/  CALL.REL.NOINC `($__internal_70_$__cuda_sm70_shflsync_bfly_p) ;  /* 0x000001a000007944 */ /* 0x000fea0003c00000 */
[----:B01----:R-:W-:Y:S01]  /*334e0*/  FADD.FTZ R126, R126, R225 ;  /* 0x000000e17e7e7221 */ /* 0x003fe20000010000 */
[----:B------:R-:W-:Y:S01]  /*334f0*/  MOV R124, 0x33540 ;  /* 0x00033540007c7802 */ /* 0x000fe20000000f00 */
[----:B------:R-:W-:Y:S02]  /*33500*/  IMAD.MOV.U32 R225, RZ, RZ, 0x2 ;  /* 0x00000002ffe17424 */ /* 0x000fe400078e00ff */
[----:B------:R-:W-:Y:S02]  /*33510*/  IMAD.MOV.U32 R224, RZ, RZ, 0x1f ;  /* 0x0000001fffe07424 */ /* 0x000fe400078e00ff */
[----:B------:R-:W-:Y:S02]  /*33520*/  IMAD.MOV.U32 R227, RZ, RZ, -0x1 ;  /* 0xffffffffffe37424 */ /* 0x000fe400078e00ff */
[----:B------:R-:W-:Y:S05]  /*33530*/  CALL.REL.NOINC `($__internal_70_$__cuda_sm70_shflsync_bfly_p) ;  /* 0x0000014000007944 */ /* 0x000fea0003c00000 */
[----:B01----:R-:W-:Y:S01]  /*33540*/  FADD.FTZ R126, R126, R225 ;  /* 0x000000e17e7e7221 */ /* 0x003fe20000010000 */
[----:B------:R-:W-:Y:S01]  /*33550*/  MOV R225, 0x4 ;  /* 0x0000000400e17802 */ /* 0x000fe20000000f00 */
[----:B------:R-:W-:Y:S01]  /*33560*/  IMAD.MOV.U32 R224, RZ, RZ, 0x1f ;  /* 0x0000001fffe07424 */ /* 0x000fe200078e00ff */
[----:B------:R-:W-:Y:S01]  /*33570*/  MOV R124, 0x335a0 ;  /* 0x000335a0007c7802 */ /* 0x000fe20000000f00 */
[----:B------:R-:W-:-:S02]  /*33580*/  IMAD.MOV.U32 R227, RZ, RZ, -0x1 ;  /* 0xffffffffffe37424 */ /* 0x000fc400078e00ff */
        /* <DEDUP_REMOVED lines=8> */
[----:B------:R-:W-:Y:S01]  /*33610*/  MOV R124, 0x33670 ;  /* 0x00033670007c7802 */ /* 0x000fe20000000f00 */
[----:B------:R-:W-:Y:S02]  /*33620*/  IMAD.MOV.U32 R225, RZ, RZ, 0x10 ;  /* 0x00000010ffe17424 */ /* 0x000fe400078e00ff */
[----:B0-----:R-:W-:Y:S02]  /*33630*/  IMAD.MOV.U32 R224, RZ, RZ, 0x1f ;  /* 0x0000001fffe07424 */ /* 0x001fe400078e00ff */
[----:B------:R-:W-:Y:S02]  /*33640*/  IMAD.MOV.U32 R227, RZ, RZ, -0x1 ;  /* 0xffffffffffe37424 */ /* 0x000fe400078e00ff */
[----:B------:R-:W-:-:S02]  /*33650*/  IMAD.MOV.U32 R126, RZ, RZ, R222 ;  /* 0x000000ffff7e7224 */ /* 0x000fc400078e00de */
[----:B------:R-:W-:Y:S05]  /*33660*/  CALL.REL.NOINC `($__internal_70_$__cuda_sm70_shflsync_bfly_p) ;  /* 0x0000001000007944 */ /* 0x000fea0003c00000 */
[----:B01----:R-:W-:Y:S05]  /*33670*/  BRA `(.L_x_45742) ;  /* 0xffffdca000007947 */ /* 0x003fea000383ffff */
        .weak           $__internal_70_$__cuda_sm70_shflsync_bfly_p
        .type           $__internal_70_$__cuda_sm70_shflsync_bfly_p,@function
        .size           $__internal_70_$__cuda_sm70_shflsync_bfly_p,(.L_x_52488 - $__internal_70_$__cuda_sm70_shflsync_bfly_p)
$__internal_70_$__cuda_sm70_shflsync_bfly_p:
[----:B------:R-:W-:Y:S01]  /*33680*/  IMAD.MOV.U32 R125, RZ, RZ, 0x0 ;  /* 0x00000000ff7d7424 */ /* 0x000fe200078e00ff */
[----:B------:R-:W-:Y:S04]  /*33690*/  WARPSYNC R227 ;  /* 0x000000e300007348 */ /* 0x000fe80003800000 */
[----:B------:R0:W1:Y:S01]  /*336a0*/  SHFL.BFLY PT, R225, R126, R225, R224 ;  /* 0x0c0000e17ee17389 */ /* 0x00006200000e00e0 */
[----:B------:R-:W-:Y:S05]  /*336b0*/  RET.REL.NODEC R124 `(_ZN10layer_norm31ln_parallel_residual_fwd_kernelINS_13Kernel_traitsI6__halfffffjLj2048ELj1ELj4ELj1ELj16ENS_18Kernel_traits_baseILj2048ES2_ffffjLj128EEEEELb1ELb1ELb0EEEvNS_9FwdParamsE) ;  /* 0xfffcc9407c007950 */ /* 0x000fea0003c3ffff */
.L_x_45743:
        /* <DEDUP_REMOVED lines=12> */
.L_x_52488:


//--------------------- .text._ZN10layer_norm31ln_parallel_residual_fwd_kernelINS_13Kernel_traitsI6__halfffffjLj2048ELj1ELj4ELj1ELj16ENS_18Kernel_traits_baseILj2048ES2_ffffjLj128EEEEELb1ELb1ELb1EEEvNS_9FwdParamsE --------------------------
	.section	.text._ZN10layer_norm31ln_parallel_residual_fwd_kernelINS_13Kernel_traitsI6__halfffffjLj2048ELj1ELj4ELj1ELj16ENS_18Kernel_traits_baseILj2048ES2_ffffjLj128EEEEELb1ELb1ELb1EEEvNS_9FwdParamsE,"ax",@progbits
	.sectioninfo	@"SHI_REGISTERS=255"
	.align	128
        .global         _ZN10layer_norm31ln_parallel_residual_fwd_kernelINS_13Kernel_traitsI6__halfffffjLj2048ELj1ELj4ELj1ELj16ENS_18Kernel_traits_baseILj2048ES2_ffffjLj128EEEEELb1ELb1ELb1EEEvNS_9FwdParamsE
        .type           _ZN10layer_norm31ln_parallel_residual_fwd_kernelINS_13Kernel_traitsI6__halfffffjLj2048ELj1ELj4ELj1ELj16ENS_18Kernel_traits_baseILj2048ES2_ffffjLj128EEEEELb1ELb1ELb1EEEvNS_9FwdParamsE,@function
        .size           _ZN10layer_norm31ln_parallel_residual_fwd_kernelINS_13Kernel_traitsI6__halfffffjLj2048ELj1ELj4ELj1ELj16ENS_18Kernel_traits_baseILj2048ES2_ffffjLj128EEEEELb1ELb1ELb1EEEvNS_9FwdParamsE,(.L_x_52489 - _ZN10layer_norm31ln_parallel_residual_fwd_kernelINS_13Kernel_traitsI6__halfffffjLj2048ELj1ELj4ELj1ELj16ENS_18Kernel_traits_baseILj2048ES2_ffffjLj128EEEEELb1ELb1ELb1EEEvNS_9FwdParamsE)
        .other          _ZN10layer_norm31ln_parallel_residual_fwd_kernelINS_13Kernel_traitsI6__halfffffjLj2048ELj1ELj4ELj1ELj16ENS_18Kernel_traits_baseILj2048ES2_ffffjLj128EEEEELb1ELb1ELb1EEEvNS_9FwdParamsE,@"STO_CUDA_ENTRY STV_DEFAULT"
_ZN10layer_norm31ln_parallel_residual_fwd_kernelINS_13Kernel_traitsI6__halfffffjLj2048ELj1ELj4ELj1ELj16ENS_18Kernel_traits_baseILj2048ES2_ffffjLj128EEEEELb1ELb1ELb1EEEvNS_9FwdParamsE:
.text._ZN10layer_norm31ln_parallel_residual_fwd_kernelINS_13Kernel_traitsI6__halfffffjLj2048ELj1ELj4ELj1ELj16ENS_18Kernel_traits_baseILj2048ES2_ffffjLj128EEEEELb1ELb1ELb1EEEvNS_9FwdParamsE:
[----:B------:R-:W-:-:S04]  /*0000*/  IMAD.MOV.U32 R1, RZ, RZ, c[0x0][0x28] ;  /* 0x00000a00ff017624 */ /* 0x000fc800078e00ff */
[----:B------:R-:W-:Y:S01]  /*0010*/  ULDC.U8 UR4, c[0x0][0x244] ;  /* 0x0000910000047ab9 */ /* 0x000fe20000000000 */
[----:B------:R-:W-:Y:S01]  /*0020*/  IADD3 R1, R1, -0x18, RZ ;  /* 0xffffffe801017810 */ /* 0x000fe20007ffe0ff */
[----:B------:R-:W-:Y:S01]  /*0030*/  ULDC.64 UR6, c[0x0][0x118] ;  /* 0x0000460000067ab9 */ /* 0x000fe20000000a00 */
[----:B------:R-:W-:Y:S01]  /*0040*/  ISETP.NE.AND P0, PT, RZ, UR4, PT ;  /* 0x00000004ff007c0c */ /* 0x000fe2000bf05270 */
[----:B------:R-:W-:Y:S02]  /*0050*/  ULDC.64 UR4, c[0x0][0x230] ;  /* 0x00008c0000047ab9 */ /* 0x000fe40000000a00 */
[----:B------:R-:W-:Y:S02]  /*0060*/  IMAD.U32 R2, RZ, RZ, UR4 ;  /* 0x00000004ff027e24 */ /* 0x000fe4000f8e00ff */
[----:B------:R-:W-:Y:S01]  /*0070*/  IMAD.U32 R3, RZ, RZ, UR5 ;  /* 0x00000005ff037e24 */ /* 0x000fe2000f8e00ff */
[----:B------:R-:W-:Y:S01]  /*0080*/  MOV R31, c[0x0][0x23c] ;  /* 0x00008f00001f7a02 */ /* 0x000fe20000000f00 */
[----:B------:R-:W-:-:S06]  /*0090*/  IMAD.MOV.U32 R0, RZ, RZ, c[0x0][0x238] ;  /* 0x00008e00ff007624 */ /* 0x000fcc00078e00ff */
[----:B------:R-:W2:Y:S01]  /*00a0*/  @P0 LDG.E.64 R2, [R2.64] ;  /* 0x0000000602020981 */ /* 0x000ea2000c1e1b00 */
[----:B------:R-:W-:Y:S02]  /*00b0*/  @P0 IMAD.MOV.U32 R4, RZ, RZ, R0 ;  /* 0x000000ffff040224 */ /* 0x000fe400078e0000 */
[----:B------:R-:W-:-:S06]  /*00c0*/  @P0 IMAD.MOV.U32 R5, RZ, RZ, R31 ;  /* 0x000000ffff050224 */ /* 0x000fcc00078e001f */
[----:B------:R-:W3:Y:S04]  /*00d0*/  @P0 LDG.E.64 R4, [R4.64] ;  /* 0x0000000604040981 */ /* 0x000ee8000c1e1b00 */
[----:B------:R-:W0:Y:S04]  /*00e0*/  S2R R10, SR_TID.X ;  /* 0x00000000000a7919 */ /* 0x000e280000002100 */
[----:B------:R-:W1:Y:S01]  /*00f0*/  S2R R11, SR_CTAID.X ;  /* 0x00000000000b7919 */ /* 0x000e620000002500 */
[----:B0-----:R-:W-:Y:S02]  /*0100*/  LOP3.LUT R38, R10, 0x1f, RZ, 0xc0, !PT ;  /* 0x0000001f0a267812 */ /* 0x001fe400078ec0ff */
[--C-:B------:R-:W-:Y:S01]  /*0110*/  SHF.R.U32.HI R130, RZ, 0x5, R10.reuse ;  /* 0x00000005ff827819 */ /* 0x100fe2000001160a */
[----:B-1----:R-:W-:Y:S01]  /*0120*/  IMAD R33, R11, c[0x0][0x0], R10 ;  /* 0x000000000b217a24 */ /* 0x002fe200078e020a */
[----:B------:R-:W-:-:S02]  /*0130*/  LOP3.LUT R246, R38, 0x40, RZ, 0xfc, !PT ;  /* 0x0000004026f67812 */ /* 0x000fc400078efcff */
[C---:B------:R-:W-:Y:S01]  /*0140*/  LOP3.LUT R250, R38.reuse, 0x20, RZ, 0xfc, !PT ;  /* 0x0000002026fa7812 */ /* 0x040fe200078efcff */
[----:B------:R-:W-:Y:S01]  /*0150*/  IMAD.WIDE.U32 R6, R33, -0x326172a9, RZ ;  /* 0xcd9e8d5721067825 */ /* 0x000fe200078e00ff */
[C---:B------:R-:W-:Y:S02]  /*0160*/  LOP3.LUT R234, R38.reuse, 0xa0, RZ, 0xfc, !PT ;  /* 0x000000a026ea7812 */ /* 0x040fe400078efcff */
[C---:B------:R-:W-:Y:S01]  /*0170*/  LOP3.LUT R238, R38.reuse, 0x80, RZ, 0xfc, !PT ;  /* 0x0000008026ee7812 */ /* 0x040fe200078efcff */
[----:B------:R-:W-:Y:S01]  /*0180*/  IMAD R130, R11, 0x4, R130 ;  /* 0x000000040b827824 */ /* 0x000fe200078e0282 */
[C---:B------:R-:W-:Y:S02]  /*0190*/  LOP3.LUT R226, R38.reuse, 0xe0, RZ, 0xfc, !PT ;  /* 0x000000e026e27812 */ /* 0x040fe400078efcff */
[C---:B------:R-:W-:Y:S02]  /*01a0*/  LOP3.LUT R242, R38.reuse, 0x60, RZ, 0xfc, !PT ;  /* 0x0000006026f27812 */ /* 0x040fe400078efcff */
[----:B------:R-:W-:-:S02]  /*01b0*/  LOP3.LUT R230, R38, 0xc0, RZ, 0xfc, !PT ;  /* 0x000000c026e67812 */ /* 0x000fc400078efcff */
[C---:B------:R-:W-:Y:S02]  /*01c0*/  LOP3.LUT R200, R38.reuse, 0x120, RZ, 0xfc, !PT ;  /* 0x0000012026c87812 */ /* 0x040fe400078efcff */
[C---:B------:R-:W-:Y:S02]  /*01d0*/  LOP3.LUT R28, R38.reuse, 0x100, RZ, 0xfc, !PT ;  /* 0x00000100261c7812 */ /* 0x040fe400078efcff */
[C---:B------:R-:W-:Y:S02]  /*01e0*/  LOP3.LUT R192, R38.reuse, 0x160, RZ, 0xfc, !PT ;  /* 0x0000016026c07812 */ /* 0x040fe400078efcff */
[C---:B------:R-:W-:Y:S02]  /*01f0*/  LOP3.LUT R196, R38.reuse, 0x140, RZ, 0xfc, !PT ;  /* 0x0000014026c47812 */ /* 0x040fe400078efcff */
[C---:B------:R-:W-:Y:S02]  /*0200*/  LOP3.LUT R184, R38.reuse, 0x1a0, RZ, 0xfc, !PT ;  /* 0x000001a026b87812 */ /* 0x040fe400078efcff */
[----:B------:R-:W-:-:S02]  /*0210*/  LOP3.LUT R188, R38, 0x180, RZ, 0xfc, !PT ;  /* 0x0000018026bc7812 */ /* 0x000fc400078efcff */
[C---:B------:R-:W-:Y:S02]  /*0220*/  LOP3.LUT R180, R38.reuse, 0x1c0, RZ, 0xfc, !PT ;  /* 0x000001c026b47812 */ /* 0x040fe400078efcff */
[----:B------:R-:W-:Y:S01]  /*0230*/  LOP3.LUT R176, R38, 0x1e0, RZ, 0xfc, !PT ;  /* 0x000001e026b07812 */ /* 0x000fe200078efcff */
[----:B--2---:R-:W0:Y:S08]  /*0240*/  @P0 R2UR UR4, R2 ;  /* 0x00000000020403c2 */ /* 0x004e3000000e0000 */
[----:B------:R-:W1:Y:S01]  /*0250*/  @P0 R2UR UR5, R3 ;  /* 0x00000000030503c2 */ /* 0x000e6200000e0000 */
[----:B---3--:R-:W-:-:S05]  /*0260*/  @P0 IADD3 R0, P1, R4, c[0x0][0x240], RZ ;  /* 0x0000900004000a10 */ /* 0x008fca0007f3e0ff */
[----:B------:R-:W-:Y:S01]  /*0270*/  @P0 IMAD.X R31, RZ, RZ, R5, P1 ;  /* 0x000000ffff1f0224 */ /* 0x000fe200008e0605 */
[----:B------:R-:W-:-:S04]  /*0280*/  ISETP.NE.U32.AND P0, PT, RZ, c[0x0][0x218], PT ;  /* 0x00008600ff007a0c */ /* 0x000fc80003f05070 */
[--C-:B------:R-:W-:Y:S02]  /*0290*/  SHF.R.U32.HI R29, RZ, 0x2, R31.reuse ;  /* 0x00000002ff1d7819 */ /* 0x100fe4000001161f */
[----:B------:R-:W-:Y:S02]  /*02a0*/  SHF.R.U64 R31, R0, 0x2, R31 ;  /* 0x00000002001f7819 */ /* 0x000fe4000000121f */
[----:B------:R-:W-:Y:S01]  /*02b0*/  ISETP.NE.AND.EX P0, PT, RZ, c[0x0][0x21c], PT, P0 ;  /* 0x00008700ff007a0c */ /* 0x000fe20003f05300 */
[----:B0-----:R-:W-:Y:S01]  /*02c0*/  UIADD3 UR9, UR4, -0x61c88647, URZ ;  /* 0x9e3779b904097890 */ /* 0x001fe2000fffe03f */
[----:B------:R-:W-:Y:S01]  /*02d0*/  LOP3.LUT R8, R7, UR4, R29, 0x96, !PT ;  /* 0x0000000407087c12 */ /* 0x000fe2000f8e961d */
[----:B------:R-:W-:Y:S01]  /*02e0*/  IMAD.WIDE.U32 R4, R31, -0x2daee0ad, RZ ;  /* 0xd2511f531f047825 */ /* 0x000fe200078e00ff */
[----:B------:R-:W-:Y:S02]  /*02f0*/  UIADD3 UR11, UR4, 0x3c6ef372, URZ ;  /* 0x3c6ef372040b7890 */ /* 0x000fe4000fffe03f */
[----:B------:R-:W-:Y:S01]  /*0300*/  UIADD3 UR13, UR4, -0x255992d5, URZ ;  /* 0xdaa66d2b040d7890 */ /* 0x000fe2000fffe03f */
[----:B------:R-:W-:Y:S01]  /*0310*/  IMAD.WIDE.U32 R8, R8, -0x2daee0ad, RZ ;  /* 0xd2511f5308087825 */ /* 0x000fe200078e00ff */
[----:B------:R-:W-:Y:S01]  /*0320*/  UIADD3 UR15, UR4, 0x78dde6e4, URZ ;  /* 0x78dde6e4040f7890 */ /* 0x000fe2000fffe03f */
[----:B-1----:R-:W-:Y:S01]  /*0330*/  LOP3.LUT R2, R5, UR5, RZ, 0x3c, !PT ;  /* 0x0000000505027c12 */ /* 0x002fe2000f8e3cff */
[----:B------:R-:W-:-:S02]  /*0340*/  UIADD3 UR10, UR5, -0x4498517b, URZ ;  /* 0xbb67ae85050a7890 */ /* 0x000fc4000fffe03f */
[----:B------:R-:W-:Y:S01]  /*0350*/  UIADD3 UR12, UR5, 0x76cf5d0a, URZ ;  /* 0x76cf5d0a050c7890 */ /* 0x000fe2000fffe03f */
[----:B------:R-:W-:Y:S01]  /*0360*/  @P0 LEA R12, P2, R246, c[0x0][0x218], 0x3 ;  /* 0x00008600f60c0a11 */ /* 0x000fe200078418ff */
[----:B------:R-:W-:Y:S01]  /*0370*/  IMAD.WIDE.U32 R2, R2, -0x326172a9, RZ ;  /* 0xcd9e8d5702027825 */ /* 0x000fe200078e00ff */
[----:B------:R-:W-:Y:S01]  /*0380*/  UIADD3 UR14, UR5, 0x32370b8f, URZ ;  /* 0x32370b8f050e7890 */ /* 0x000fe2000fffe03f */
[----:B------:R-:W-:Y:S01]  /*0390*/  LOP3.LUT R4, R9, UR10, R4, 0x96, !PT ;  /* 0x0000000a09047c12 */ /* 0x000fe2000f8e9604 */
[----:B------:R-:W-:Y:S01]  /*03a0*/  UIADD3 UR16, UR5, -0x126145ec, URZ ;  /* 0xed9eba1405107890 */ /* 0x000fe2000fffe03f */
[----:B------:R-:W-:Y:S01]  /*03b0*/  @P0 LEA R14, P3, R242, c[0x0][0x218], 0x3 ;  /* 0x00008600f20e0a11 */ /* 0x000fe200078618ff */
[----:B------:R-:W-:Y:S01]  /*03c0*/  UIADD3 UR18, UR5, -0x56f99767, URZ ;  /* 0xa906689905127890 */ /* 0x000fe2000fffe03f */
[----:B------:R-:W-:Y:S01]  /*03d0*/  LOP3.LUT R3, R3, UR9, R6, 0x96, !PT ;  /* 0x0000000903037c12 */ /* 0x000fe2000f8e9606 */
[----:B------:R-:W-:Y:S01]  /*03e0*/  IMAD.WIDE.U32 R4, R4, -0x326172a9, RZ ;  /* 0xcd9e8d5704047825 */ /* 0x000fe200078e00ff */
[----:B------:R-:W-:-:S04]  /*03f0*/  UIADD3 UR17, UR4, 0x1715609d, URZ ;  /* 0x1715609d04117890 */ /* 0x000fc8000fffe03f */
        /* <DEDUP_REMOVED lines=12> */
[----:B------:R-:W-:Y:S01]  /*04c0*/  @P0 LEA R6, P1, R38, c[0x0][0x218], 0x3 ;  /* 0x0000860026060a11 */ /* 0x000fe200078218ff */
[----:B------:R-:W-:Y:S01]  /*04d0*/  @P0 IMAD.X R13, RZ, RZ, c[0x0][0x21c], P2 ;  /* 0x00008700ff0d0624 */ /* 0x000fe200010e06ff */
[----:B------:R-:W-:Y:S01]  /*04e0*/  LOP3.LUT R5, R5, UR18, R2, 0x96, !PT ;  /* 0x0000001205057c12 */ /* 0x000fe2000f8e9602 */
[----:B------:R-:W-:Y:S01]  /*04f0*/  IMAD.WIDE.U32 R2, R3, -0x326172a9, RZ ;  /* 0xcd9e8d5703027825 */ /* 0x000fe200078e00ff */
[----:B------:R-:W-:Y:S02]  /*0500*/  @P0 IADD3.X R7, RZ, c[0x0][0x21c], RZ, P1, !PT ;  /* 0x00008700ff070a10 */ /* 0x000fe40000ffe4ff */
[----:B------:R-:W-:Y:S01]  /*0510*/  @P0 LEA R10, P1, R250, c[0x0][0x218], 0x3 ;  /* 0x00008600fa0a0a11 */ /* 0x000fe200078218ff */
[----:B------:R-:W-:Y:S01]  /*0520*/  UIADD3 UR19, UR4, -0x4ab325aa, URZ ;  /* 0xb54cda5604137890 */ /* 0x000fe2000fffe03f */
[----:B------:R-:W-:Y:S01]  /*0530*/  @P0 LEA R16, P2, R234, c[0x0][0x218], 0x3 ;  /* 0x00008600ea100a11 */ /* 0x000fe200078418ff */
[----:B------:R0:W5:Y:S01]  /*0540*/  @P0 LDG.E.64 R172, [R6.64] ;  /* 0x0000000606ac0981 */ /* 0x000162000c1e1b00 */
[----:B------:R-:W-:Y:S01]  /*0550*/  LOP3.LUT R3, R3, UR17, R8, 0x96, !PT ;  /* 0x0000001103037c12 */ /* 0x000fe2000f8e9608 */
[----:B------:R-:W-:Y:S01]  /*0560*/  @P0 IMAD.X R11, RZ, RZ, c[0x0][0x21c], P1 ;  /* 0x00008700ff0b0624 */ /* 0x000fe200008e06ff */
[----:B------:R-:W-:Y:S01]  /*0570*/  @P0 IADD3.X R17, RZ, c[0x0][0x21c], RZ, P2, !PT ;  /* 0x00008700ff110a10 */ /* 0x000fe200017fe4ff */
[----:B------:R-:W-:Y:S01]  /*0580*/  @P0 IMAD.X R15, RZ, RZ, c[0x0][0x21c], P3 ;  /* 0x00008700ff0f0624 */ /* 0x000fe200018e06ff */
[----:B------:R-:W-:Y:S01]  /*0590*/  @P0 LEA R8, P1, R238, c[0x0][0x218], 0x3 ;  /* 0x00008600ee080a11 */ /* 0x000fe200078218ff */
[----:B------:R-:W-:Y:S01]  /*05a0*/  UIADD3 UR20, UR5, 0x646e171e, URZ ;  /* 0x646e171e05147890 */ /* 0x000fe2000fffe03f */
[----:B------:R-:W-:Y:S01]  /*05b0*/  @P0 LEA R22, P2, R226, c[0x0][0x218], 0x3 ;  /* 0x00008600e2160a11 */ /* 0x000fe200078418ff */
[----:B------:R1:W5:Y:S01]  /*05c0*/  @P0 LDG.E.64 R142, [R10.64] ;  /* 0x000000060a8e0981 */ /* 0x000362000c1e1b00 */
[----:B0-----:R-:W-:-:S03]  /*05d0*/  IMAD.WIDE.U32 R6, R5, -0x326172a9, RZ ;  /* 0xcd9e8d5705067825 */ /* 0x001fc600078e00ff */
[----:B------:R0:W5:Y:S01]  /*05e0*/  @P0 LDG.E.64 R134, [R14.64] ;  /* 0x000000060e860981 */ /* 0x000162000c1e1b00 */
[----:B------:R-:W-:Y:S01]  /*05f0*/  @P0 IMAD.X R9, RZ, RZ, c[0x0][0x21c], P1 ;  /* 0x00008700ff090624 */ /* 0x000fe200008e06ff */
[----:B------:R-:W-:Y:S01]  /*0600*/  @P0 LEA R24, P1, R230, c[0x0][0x218], 0x3 ;  /* 0x00008600e6180a11 */ /* 0x000fe200078218ff */
[----:B------:R-:W-:Y:S01]  /*0610*/  @P0 IMAD.X R23, RZ, RZ, c[0x0][0x21c], P2 ;  /* 0x00008700ff170624 */ /* 0x000fe200010e06ff */
[----:B------:R-:W-:Y:S01]  /*0620*/  @P0 LEA R18, P2, R200, c[0x0][0x218], 0x3 ;  /* 0x00008600c8120a11 */ /* 0x000fe200078418ff */
[----:B------:R2:W5:Y:S01]  /*0630*/  @P0 LDG.E.64 R34, [R16.64] ;  /* 0x0000000610220981 */ /* 0x000562000c1e1b00 */
[----:B------:R-:W-:Y:S01]  /*0640*/  LOP3.LUT R5, R7, UR19, R2, 0x96, !PT ;  /* 0x0000001307057c12 */ /* 0x000fe2000f8e9602 */
[----:B------:R-:W-:Y:S01]  /*0650*/  IMAD.WIDE.U32 R2, R3, -0x2daee0ad, RZ ;  /* 0xd2511f5303027825 */ /* 0x000fe200078e00ff */
[----:B------:R-:W-:Y:S01]  /*0660*/  UIADD3 UR21, UR4, 0x5384540f, URZ ;  /* 0x5384540f04157890 */ /* 0x000fe2000fffe03f */
[----:B------:R3:W5:Y:S02]  /*0670*/  @P0 LDG.E.64 R138, [R12.64] ;  /* 0x000000060c8a0981 */ /* 0x000764000c1e1b00 */
[----:B------:R-:W-:Y:S01]  /*0680*/  @P0 IMAD.X R25, RZ, RZ, c[0x0][0x21c], P1 ;  /* 0x00008700ff190624 */ /* 0x000fe200008e06ff */
[----:B------:R-:W-:Y:S01]  /*0690*/  @P0 LEA R20, P1, R28, c[0x0][0x218], 0x3 ;  /* 0x000086001c140a11 */ /* 0x000fe200078218ff */
[----:B------:R-:W-:Y:S01]  /*06a0*/  @P0 IMAD.X R19, RZ, RZ, c[0x0][0x21c], P2 ;  /* 0x00008700ff130624 */ /* 0x000fe200010e06ff */
[----:B0-----:R-:W-:Y:S01]  /*06b0*/  @P0 LEA R14, P2, R192, c[0x0][0x218], 0x3 ;  /* 0x00008600c00e0a11 */ /* 0x001fe200078418ff */
[----:B------:R0:W5:Y:S01]  /*06c0*/  @P0 LDG.E.64 R36, [R8.64] ;  /* 0x0000000608240981 */ /* 0x000162000c1e1b00 */
[----:B------:R-:W-:Y:S01]  /*06d0*/  LOP3.LUT R26, R3, UR20, R4, 0x96, !PT ;  /* 0x00000014031a7c12 */ /* 0x000fe2000f8e9604 */
[----:B------:R-:W-:Y:S01]  /*06e0*/  @P0 IMAD.X R21, RZ, RZ, c[0x0][0x21c], P1 ;  /* 0x00008700ff150624 */ /* 0x000fe200008e06ff */
[----:B--2---:R-:W-:Y:S01]  /*06f0*/  @P0 LEA R16, P1, R196, c[0x0][0x218], 0x3 ;  /* 0x00008600c4100a11 */ /* 0x004fe200078218ff */
[----:B------:R-:W-:Y:S01]  /*0700*/  @P0 IMAD.X R15, RZ, RZ, c[0x0][0x21c], P2 ;  /* 0x00008700ff0f0624 */ /* 0x000fe200010e06ff */
[----:B-1----:R-:W-:Y:S01]  /*0710*/  @P0 LEA R10, P2, R184, c[0x0][0x218], 0x3 ;  /* 0x00008600b80a0a11 */ /* 0x002fe200078418ff */
[----:B------:R-:W-:Y:S01]  /*0720*/  IMAD.WIDE.U32 R26, R26, -0x326172a9, RZ ;  /* 0xcd9e8d571a1a7825 */ /* 0x000fe200078e00ff */
[----:B------:R-:W-:Y:S01]  /*0730*/  @P0 IADD3.X R17, RZ, c[0x0][0x21c], RZ, P1, !PT ;  /* 0x00008700ff110a10 */ /* 0x000fe20000ffe4ff */
[----:B------:R-:W5:Y:S01]  /*0740*/  @P0 LDG.E.64 R24, [R24.64] ;  /* 0x0000000618180981 */ /* 0x000f62000c1e1b00 */
[----:B---3--:R-:W-:Y:S01]  /*0750*/  @P0 LEA R12, P1, R188, c[0x0][0x218], 0x3 ;  /* 0x00008600bc0c0a11 */ /* 0x008fe200078218ff */
[----:B------:R-:W-:Y:S01]  /*0760*/  @P0 IMAD.X R11, RZ, RZ, c[0x0][0x21c], P2 ;  /* 0x00008700ff0b0624 */ /* 0x000fe200010e06ff */
[----:B0-----:R-:W-:Y:S01]  /*0770*/  @P0 LEA R8, P3, R180, c[0x0][0x218], 0x3 ;  /* 0x00008600b4080a11 */ /* 0x001fe200078618ff */
[----:B------:R-:W5:Y:S01]  /*0780*/  @P0 LDG.E.64 R22, [R22.64] ;  /* 0x0000000616160981 */ /* 0x000f62000c1e1b00 */
[----:B------:R-:W-:-:S02]  /*0790*/  LOP3.LUT R128, R27, UR21, R6, 0x96, !PT ;  /* 0x000000151b807c12 */ /* 0x000fc4000f8e9606 */
[----:B------:R-:W-:Y:S01]  /*07a0*/  @P0 LEA R6, P2, R176, c[0x0][0x218], 0x3 ;  /* 0x00008600b0060a11 */ /* 0x000fe200078418ff */
[----:B------:R-:W-:Y:S01]  /*07b0*/  @P0 IMAD.X R13, RZ, RZ, c[0x0][0x21c], P1 ;  /* 0x00008700ff0d0624 */ /* 0x000fe200008e06ff */
[----:B------:R-:W5:Y:S01]  /*07c0*/  @P0 LDG.E.64 R20, [R20.64] ;  /* 0x0000000614140981 */ /* 0x000f62000c1e1b00 */
[----:B------:R-:W-:Y:S01]  /*07d0*/  @P0 IMAD.X R9, RZ, RZ, c[0x0][0x21c], P3 ;  /* 0x00008700ff090624 */ /* 0x000fe200018e06ff */
[----:B------:R-:W-:Y:S02]  /*07e0*/  @P0 IADD3.X R7, RZ, c[0x0][0x21c], RZ, P2, !PT ;  /* 0x00008700ff070a10 */ /* 0x000fe400017fe4ff */
[----:B------:R-:W5:Y:S04]  /*07f0*/  @P0 LDG.E.64 R18, [R18.64] ;  /* 0x0000000612120981 */ /* 0x000f68000c1e1b00 */
[----:B------:R-:W5:Y:S04]  /*0800*/  @P0 LDG.E.64 R16, [R16.64] ;  /* 0x0000000610100981 */ /* 0x000f68000c1e1b00 */
[----:B------:R-:W5:Y:S04]  /*0810*/  @P0 LDG.E.64 R14, [R14.64] ;  /* 0x000000060e0e0981 */ /* 0x000f68000c1e1b00 */
[----:B------:R-:W5:Y:S04]  /*0820*/  @P0 LDG.E.64 R12, [R12.64] ;  /* 0x000000060c0c0981 */ /* 0x000f68000c1e1b00 */
[----:B------:R-:W5:Y:S04]  /*0830*/  @P0 LDG.E.64 R10, [R10.64] ;  /* 0x000000060a0a0981 */ /* 0x000f68000c1e1b00 */
[----:B------:R-:W5:Y:S04]  /*0840*/  @P0 LDG.E.64 R8, [R8.64] ;  /* 0x0000000608080981 */ /* 0x000f68000c1e1b00 */
[----:B------:R-:W5:Y:S01]  /*0850*/  @P0 LDG.E.64 R6, [R6.64] ;  /* 0x0000000606060981 */ /* 0x000f62000c1e1b00 */
[----:B------:R-:W-:Y:S01]  /*0860*/  UIADD3 UR22, UR5, 0x1fd5c5a3, URZ ;  /* 0x1fd5c5a305167890 */ /* 0x000fe2000fffe03f */
[----:B------:R-:W-:Y:S01]  /*0870*/  IMAD.WIDE.U32 R4, R5, -0x2daee0ad, RZ ;  /* 0xd2511f5305047825 */ /* 0x000fe200078e00ff */
[----:B------:R-:W-:-:S04]  /*0880*/  ISETP.GE.AND P1, PT, R130, c[0x0][0x164], PT ;  /* 0x0000590082007a0c */ /* 0x000fc80003f26270 */
[----:B------:R-:W-:Y:S01]  /*0890*/  LOP3.LUT R129, R5, UR22, R2, 0x96, !PT ;  /* 0x0000001605817c12 */ /* 0x000fe2000f8e9602 */
[----:B------:R-:W-:Y:S01]  /*08a0*/  UIADD3 UR23, UR4, -0xe443238, URZ ;  /* 0xf1bbcdc804177890 */ /* 0x000fe2000fffe03f */
[----:B------:R-:W-:Y:S01]  /*08b0*/  IMAD.HI.U32 R3, R128, -0x2daee0ad, RZ ;  /* 0xd2511f5380037827 */ /* 0x000fe200078e00ff */
[----:B------:R-:W-:-:S03]  /*08c0*/  UIADD3 UR24, UR5, -0x24c28bd8, URZ ;  /* 0xdb3d742805187890 */ /* 0x000fc6000fffe03f */
[----:B------:R-:W-:-:S04]  /*08d0*/  IMAD.HI.U32 R5, R129, -0x326172a9, RZ ;  /* 0xcd9e8d5781057827 */ /* 0x000fc800078e00ff */
[----:B------:R-:W-:Y:S01]  /*08e0*/  IMAD.MOV.U32 R27, RZ, RZ, 0x8 ;  /* 0x00000008ff1b7424 */ /* 0x000fe200078e00ff */
[----:B------:R-:W-:Y:S02]  /*08f0*/  LOP3.LUT R30, R5, UR23, R26, 0x96, !PT ;  /* 0x00000017051e7c12 */ /* 0x000fe4000f8e961a */
[----:B------:R-:W-:Y:S01]  /*0900*/  LOP3.LUT R32, R3, UR24, R4, 0x96, !PT ;  /* 0x0000001803207c12 */ /* 0x000fe2000f8e9604 */
[----:B------:R-:W-:-:S04]  /*0910*/  IMAD.WIDE.U32 R250, R250, R27, c[0x0][0x1b0] ;  /* 0x00006c00fafa7625 */ /* 0x000fc800078e001b */
[----:B------:R-:W-:Y:S01]  /*0920*/  IMAD.WIDE.U32 R246, R246, R27, c[0x0][0x1b0] ;  /* 0x00006c00f6f67625 */ /* 0x000fe200078e001b */
[----:B------:R-:W-:Y:S06]  /*0930*/  @P1 EXIT ;  /* 0x000000000000194d */ /* 0x000fec0003800000 */
[-C--:B------:R-:W-:Y:S01]  /*0940*/  IMAD.WIDE.U32 R4, R28, R27.reuse, c[0x0][0x1b0] ;  /* 0x00006c001c047625 */ /* 0x080fe200078e001b */
[----:B------:R-:W2:Y:S03]  /*0950*/  LDG.E.64 R250, [R250.64] ;  /* 0x00000006fafa7981 */ /* 0x000ea6000c1e1b00 */
[-C--:B------:R-:W-:Y:S01]  /*0960*/  IMAD.WIDE.U32 R2, R38, R27.reuse, c[0x0][0x1b0] ;  /* 0x00006c0026027625 */ /* 0x080fe200078e001b */
[----:B------:R-:W3:Y:S03]  /*0970*/  LDG.E.64 R246, [R246.64] ;  /* 0x00000006f6f67981 */ /* 0x000ee6000c1e1b00 */
[-C--:B------:R-:W-:Y:S01]  /*0980*/  IMAD.WIDE.U32 R242, R242, R27.reuse, c[0x0][0x1b0] ;  /* 0x00006c00f2f27625 */ /* 0x080fe200078e001b */
[----:B------:R-:W4:Y:S04]  /*0990*/  LDG.E.64 R4, [R4.64] ;  /* 0x0000000604047981 */ /* 0x000f28000c1e1b00 */
[----:B------:R-:W3:Y:S01]  /*09a0*/  LDG.E.64 R2, [R2.64] ;  /* 0x0000000602027981 */ /* 0x000ee2000c1e1b00 */
[----:B------:R-:W-:-:S03]  /*09b0*/  IMAD.WIDE.U32 R238, R238, R27, c[0x0][0x1b0] ;  /* 0x00006c00eeee7625 */ /* 0x000fc600078e001b */
        /* <DEDUP_REMOVED lines=20> */
[----:B------:R-:W3:Y:S04]  /*0b00*/  LDG.E.64 R180, [R180.64] ;  /* 0x00000006b4b47981 */ /* 0x000ee8000c1e1b00 */
[----:B------:R-:W3:Y:S01]  /*0b10*/  LDG.E.64 R176, [R176.64] ;  /* 0x00000006b0b07981 */ /* 0x000ee2000c1e1b00 */
[----:B------:R-:W-:Y:S01]  /*0b20*/  UIADD3 UR25, UR4, -0x700cb87f, URZ ;  /* 0x8ff3478104197890 */ /* 0x000fe2000fffe03f */
[----:B------:R-:W-:Y:S01]  /*0b30*/  IMAD R129, R129, -0x326172a9, RZ ;  /* 0xcd9e8d5781817824 */ /* 0x000fe200078e02ff */
[----:B-----5:R-:W-:Y:S01]  /*0b40*/  @!P0 CS2R R34, SRZ ;  /* 0x0000000000228805 */ /* 0x020fe2000001ff00 */
[----:B------:R-:W-:Y:S01]  /*0b50*/  IMAD.HI.U32 R26, R32, -0x326172a9, RZ ;  /* 0xcd9e8d57201a7827 */ /* 0x000fe200078e00ff */
[----:B------:R-:W-:-:S04]  /*0b60*/  @!P0 CS2R R6, SRZ ;  /* 0x0000000000068805 */ /* 0x000fc8000001ff00 */
[----:B------:R-:W-:Y:S01]  /*0b70*/  LOP3.LUT R129, R26, UR25, R129, 0x96, !PT ;  /* 0x000000191a817c12 */ /* 0x000fe2000f8e9681 */
[----:B------:R-:W-:Y:S01]  /*0b80*/  HADD2.F32 R126, -RZ, R35.H0_H0 ;  /* 0x20000023ff7e7230 */ /* 0x000fe20000004100 */
[--C-:B------:R-:W-:Y:S02]  /*0b90*/  SHF.R.U64 R26, R34, 0x10, R35.reuse ;  /* 0x00000010221a7819 */ /* 0x100fe40000001223 */
[----:B------:R-:W-:Y:S01]  /*0ba0*/  SHF.R.U32.HI R74, RZ, 0x10, R35 ;  /* 0x00000010ff4a7819 */ /* 0x000fe20000011623 */
[----:B------:R-:W-:Y:S01]  /*0bb0*/  HADD2.F32 R35, -RZ, R6.H0_H0 ;  /* 0x20000006ff237230 */ /* 0x000fe20000004100 */
[----:B------:R-:W-:Y:S02]  /*0bc0*/  SHF.R.U64 R49, R6, 0x10, R7 ;  /* 0x0000001006317819 */ /* 0x000fe40000001207 */
[----:B------:R-:W-:Y:S01]  /*0bd0*/  LOP3.LUT R153, R0, 0x3, RZ, 0xc0, !PT ;  /* 0x0000000300997812 */ /* 0x000fe200078ec0ff */
[----:B------:R-:W-:Y:S01]  /*0be0*/  UIADD3 UR26, UR5, -0x695add53, URZ ;  /* 0x96a522ad051a7890 */ /* 0x000fe2000fffe03f */
[----:B------:R-:W-:Y:S01]  /*0bf0*/  @!P0 CS2R R172, SRZ ;  /* 0x0000000000ac8805 */ /* 0x000fe2000001ff00 */
[----:B------:R-:W-:Y:S01]  /*0c00*/  @!P0 CS2R R142, SRZ ;  /* 0x00000000008e8805 */ /* 0x000fe2000001ff00 */
[----:B------:R-:W-:Y:S01]  /*0c10*/  @!P0 CS2R R138, SRZ ;  /* 0x00000000008a8805 */ /* 0x000fe2000001ff00 */
[----:B------:R-:W-:Y:S01]  /*0c20*/  @!P0 CS2R R134, SRZ ;  /* 0x0000000000868805 */ /* 0x000fe2000001ff00 */
[----:B------:R-:W-:Y:S01]  /*0c30*/  IMAD R128, R128, -0x2daee0ad, RZ ;  /* 0xd2511f5380807824 */ /* 0x000fe200078e02ff */
[----:B------:R-:W-:Y:S01]  /*0c40*/  @!P0 CS2R R36, SRZ ;  /* 0x0000000000248805 */ /* 0x000fe2000001ff00 */
[----:B------:R-:W-:Y:S01]  /*0c50*/  IMAD.HI.U32 R27, R30, -0x2daee0ad, RZ ;  /* 0xd2511f531e1b7827 */ /* 0x000fe200078e00ff */
        /* <DEDUP_REMOVED lines=9> */
[----:B------:R-:W-:Y:S01]  /*0cf0*/  LOP3.LUT R128, R27, UR26, R128, 0x96, !PT ;  /* 0x0000001a1b807c12 */ /* 0x000fe2000f8e9680 */
[----:B------:R-:W-:Y:S01]  /*0d00*/  HADD2.F32 R170, -RZ, R173.H0_H0 ;  /* 0x200000adffaa7230 */ /* 0x000fe20000004100 */
[--C-:B------:R-:W-:Y:S01]  /*0d10*/  SHF.R.U64 R171, R172, 0x10, R173.reuse ;  /* 0x00000010acab7819 */ /* 0x100fe200000012ad */
[----:B------:R-:W-:Y:S01]  /*0d20*/  HADD2.F32 R168, -RZ, R142.H0_H0 ;  /* 0x2000008effa87230 */ /* 0x000fe20000004100 */
[----:B------:R-:W-:Y:S01]  /*0d30*/  SHF.R.U32.HI R169, RZ, 0x10, R173 ;  /* 0x00000010ffa97819 */ /* 0x000fe200000116ad */
[----:B------:R-:W-:Y:S01]  /*0d40*/  HADD2.F32 R141, -RZ, R138.H0_H0 ;  /* 0x2000008aff8d7230 */ /* 0x000fe20000004100 */
[----:B------:R-:W-:Y:S01]  /*0d50*/  SHF.R.U64 R165, R142, 0x10, R143 ;  /* 0x000000108ea57819 */ /* 0x000fe2000000128f */
[----:B------:R-:W-:Y:S01]  /*0d60*/  HADD2.F32 R137, -RZ, R134.H0_H0 ;  /* 0x20000086ff897230 */ /* 0x000fe20000004100 */
[----:B------:R-:W-:-:S02]  /*0d70*/  SHF.R.U64 R140, R138, 0x10, R139 ;  /* 0x000000108a8c7819 */ /* 0x000fc4000000128b */
[----:B------:R-:W-:Y:S02]  /*0d80*/  SHF.R.U64 R136, R134, 0x10, R135 ;  /* 0x0000001086887819 */ /* 0x000fe40000001287 */
[----:B------:R-:W-:Y:S02]  /*0d90*/  SHF.R.U32.HI R142, RZ, 0x10, R143 ;  /* 0x00000010ff8e7819 */ /* 0x000fe4000001168f */
[----:B------:R-:W-:Y:S02]  /*0da0*/  SHF.R.U32.HI R138, RZ, 0x10, R139 ;  /* 0x00000010ff8a7819 */ /* 0x000fe4000001168b */
        /* <DEDUP_REMOVED lines=21> */
[----:B------:R-:W-:Y:S01]  /*0f00*/  SHF.R.U32.HI R48, RZ, 0x10, R7 ;  /* 0x00000010ff307819 */ /* 0x000fe20000011607 */
[----:B------:R-:W-:Y:S01]  /*0f10*/  HADD2.F32 R133, -RZ, R36.H0_H0 ;  /* 0x20000024ff857230 */ /* 0x000fe20000004100 */
[----:B------:R-:W-:Y:S01]  /*0f20*/  BSSY B0, `(.L_x_45744) ;  /* 0x0002f3f000007945 */ /* 0x000fe20003800000 */
[----:B------:R-:W-:Y:S02]  /*0f30*/  HADD2.F32 R131, -RZ, R37.H0_H0 ;  /* 0x20000025ff837230 */ /* 0x000fe40000004100 */
[----:B------:R-:W-:Y:S01]  /*0f40*/  HADD2.F32 R127, -RZ, R34.H0_H0 ;  /* 0x20000022ff7f7230 */ /* 0x000fe20000004100 */
[----:B------:R-:W-:Y:S01]  /*0f50*/  IMAD R32, R32, -0x326172a9, RZ ;  /* 0xcd9e8d5720207824 */ /* 0x000fe200078e02ff */
[----:B------:R-:W-:Y:S01]  /*0f60*/  HADD2.F32 R125, -RZ, R24.H0_H0 ;  /* 0x20000018ff7d7230 */ /* 0x000fe20000004100 */
[----:B------:R-:W-:Y:S01]  /*0f70*/  IMAD R30, R30, -0x2daee0ad, RZ ;  /* 0xd2511f531e1e7824 */ /* 0x000fe200078e02ff */
        /* <DEDUP_REMOVED lines=53> */
[----:B--2---:R-:W-:Y:S01]  /*12d0*/  HADD2.F32 R6, -RZ, R250.H0_H0 ;  /* 0x200000faff067230 */ /* 0x004fe20000004100 */
[--C-:B----4-:R-:W-:Y:S01]  /*12e0*/  SHF.R.U64 R224, R4, 0x10, R5.reuse ;  /* 0x0000001004e07819 */ /* 0x110fe20000001205 */
[----:B------:R-:W-:Y:S01]  /*12f0*/  HADD2.F32 R202, -RZ, R5.H0_H0 ;  /* 0x20000005ffca7230 */ /* 0x000fe20000004100 */
[----:B------:R-:W-:Y:S02]  /*1300*/  SHF.R.U32.HI R68, RZ, 0x10, R5 ;  /* 0x00000010ff447819 */ /* 0x000fe40000011605 */
[--C-:B---3--:R-:W-:Y:S01]  /*1310*/  SHF.R.U64 R75, R2, 0x10, R3.reuse ;  /* 0x00000010024b7819 */ /* 0x108fe20000001203 */
[----:B------:R-:W-:Y:S01]  /*1320*/  HADD2.F32 R5, -RZ, R2.H0_H0 ;  /* 0x20000002ff057230 */ /* 0x000fe20000004100 */
[----:B------:R-:W-:Y:S01]  /*1330*/  SHF.R.U32.HI R2, RZ, 0x10, R3 ;  /* 0x00000010ff027819 */ /* 0x000fe20000011603 */
[----:B------:R-:W-:Y:S01]  /*1340*/  HADD2.F32 R3, -RZ, R3.H0_H0 ;  /* 0x20000003ff037230 */ /* 0x000fe20000004100 */
[----:B------:R-:W-:Y:S04]  /*1350*/  STL [R1], R6 ;  /* 0x0000000601007387 */ /* 0x000fe80000100800 */
[----:B------:R-:W-:Y:S01]  /*1360*/  STL [R1+0x10], R5 ;  /* 0x0000100501007387 */ /* 0x000fe20000100800 */
[----:B------:R-:W-:-:S03]  /*1370*/  HADD2.F32 R0, -RZ, R2.H0_H0 ;  /* 0x20000002ff007230 */ /* 0x000fc60000004100 */
[----:B------:R0:W-:Y:S02]  /*1380*/  STL [R1+0x8], R3 ;  /* 0x0000080301007387 */ /* 0x0001e40000100800 */
[----:B0-----:R-:W-:-:S05]  /*1390*/  HADD2.F32 R3, -RZ, R75.H0_H0 ;  /* 0x2000004bff037230 */ /* 0x001fca0000004100 */
[----:B------:R0:W-:Y:S04]  /*13a0*/  STL [R1+0xc], R3 ;  /* 0x00000c0301007387 */ /* 0x0001e80000100800 */
[----:B------:R0:W-:Y:S01]  /*13b0*/  STL [R1+0x4], R0 ;  /* 0x0000040001007387 */ /* 0x0001e20000100800 */
        /* <DEDUP_REMOVED lines=14> */
[----:B------:R-:W-:-:S02]  /*14a0*/  SHF.R.U32.HI R250, RZ, 0x10, R251 ;  /* 0x00000010fffa7819 */ /* 0x000fc400000116fb */
[----:B------:R-:W-:Y:S02]  /*14b0*/  SHF.R.U32.HI R246, RZ, 0x10, R247 ;  /* 0x00000010fff67819 */ /* 0x000fe400000116f7 */
[----:B------:R-:W-:Y:S02]  /*14c0*/  SHF.R.U32.HI R242, RZ, 0x10, R243 ;  /* 0x00000010fff27819 */ /* 0x000fe400000116f3 */
[----:B------:R-:W-:Y:S02]  /*14d0*/  SHF.R.U32.HI R238, RZ, 0x10, R239 ;  /* 0x00000010ffee7819 */ /* 0x000fe400000116ef */
[----:B------:R-:W-:Y:S02]  /*14e0*/  SHF.R.U32.HI R234, RZ, 0x10, R235 ;  /* 0x00000010ffea7819 */ /* 0x000fe400000116eb */
[----:B------:R-:W-:Y:S02]  /*14f0*/  SHF.R.U32.HI R230, RZ, 0x10, R231 ;  /* 0x00000010ffe67819 */ /* 0x000fe400000116e7 */
        /* <DEDUP_REMOVED lines=67> */
[----:B------:R-:W-:Y:S01]  /*1930*/  HADD2.F32 R173, -RZ, R173.H0_H0 ;  /* 0x200000adffad7230 */ /* 0x000fe20000004100 */
[----:B0-----:R-:W-:-:S02]  /*1940*/  ULDC.U8 UR8, c[0x0][0x1f0] ;  /* 0x00007c0000087ab9 */ /* 0x001fc40000000000 */
.L_x_46788:
[----:B------:R-:W0:Y:S01]  /*1950*/  S2R R205, SR_TID.X ;  /* 0x0000000000cd7919 */ /* 0x000e220000002100 */
[----:B------:R-:W-:Y:S01]  /*1960*/  ISETP.NE.U32.AND P0, PT, RZ, c[0x0][0x178], PT ;  /* 0x00005e00ff007a0c */ /* 0x000fe20003f05070 */
[----:B------:R-:W-:Y:S01]  /*1970*/  IMAD R48, R130, c[0x0][0x168], RZ ;  /* 0x00005a0082307a24 */ /* 0x000fe200078e02ff */
[----:B------:R-:W-:Y:S01]  /*1980*/  ISETP.NE.U32.AND P1, PT, RZ, c[0x0][0x180], PT ;  /* 0x00006000ff007a0c */ /* 0x000fe20003f25070 */
[----:B------:R-:W-:Y:S01]  /*1990*/  IMAD.MOV.U32 R149, RZ, RZ, 0x10 ;  /* 0x00000010ff957424 */ /* 0x000fe200078e00ff */
[----:B------:R-:W-:-:S02]  /*19a0*/  ISETP.NE.AND.EX P3, PT, RZ, c[0x0][0x17c], PT, P0 ;  /* 0x00005f00ff007a0c */ /* 0x000fc40003f65300 */
[----:B------:R-:W-:Y:S02]  /*19b0*/  ISETP.NE.AND.EX P0, PT, RZ, c[0x0][0x184], PT, P1 ;  /* 0x00006100ff007a0c */ /* 0x000fe40003f05310 */
[----:B------:R-:W-:Y:S01]  /*19c0*/  SHF.R.S32.HI R49, RZ, 0x1f, R48 ;  /* 0x0000001fff317819 */ /* 0x000fe20000011430 */
[----:B------:R-:W-:Y:S01]  /*19d0*/  BSSY B1, `(.L_x_45745) ;  /* 0x0000019000017945 */ /* 0x000fe20003800000 */
[----:B------:R-:W-:Y:S02]  /*19e0*/  P2R R147, PR, RZ, 0x8 ;  /* 0x00000008ff937803 */ /* 0x000fe40000000000 */
        /* <DEDUP_REMOVED lines=22> */
.L_x_45746:
[----:B0-----:R-:W-:Y:S02]  /*1b50*/  IMAD.MOV.U32 R60, RZ, RZ, R32 ;  /* 0x000000ffff3c7224 */ /* 0x001fe400078e0020 */
.L_x_45747:
[----:B------:R-:W-:Y:S05]  /*1b60*/  BSYNC B1 ;  /* 0x0000000000017941 */ /* 0x000fea0003800000 */
.L_x_45745:
        /* <DEDUP_REMOVED lines=16> */
.L_x_45751:
[----:B------:R-:W-:Y:S05]  /*1c70*/  BSYNC B2 ;  /* 0x0000000000027941 */ /* 0x000fea0003800000 */
.L_x_45750:
        /* <DEDUP_REMOVED lines=44> */
.L_x_45749:
[----:B------:R-:W-:Y:S05]  /*1f40*/  BSYNC B1 ;  /* 0x0000000000017941 */ /* 0x000fea0003800000 */
.L_x_45748:
        /* <DEDUP_REMOVED lines=15> */
.L_x_45752:
        /* <DEDUP_REMOVED lines=12> */
.L_x_45755:
[----:B------:R-:W-:Y:S02]  /*2100*/  MOV R60, R32 ;  /* 0x00000020003c7202 */ /* 0x000fe40000000f00 */
.L_x_45756:
[----:B------:R-:W-:Y:S05]  /*2110*/  BSYNC B1 ;  /* 0x0000000000017941 */ /* 0x000fea0003800000 */
.L_x_45754:
        /* <DEDUP_REMOVED lines=16> */
.L_x_45760:
[----:B------:R-:W-:Y:S05]  /*2220*/  BSYNC B2 ;  /* 0x0000000000027941 */ /* 0x000fea0003800000 */
.L_x_45759:
        /* <DEDUP_REMOVED lines=44> */
.L_x_45758:
[----:B------:R-:W-:Y:S05]  /*24f0*/  BSYNC B1 ;  /* 0x0000000000017941 */ /* 0x000fea0003800000 */
.L_x_45757:
        /* <DEDUP_REMOVED lines=8> */
.L_x_45753:
        /* <DEDUP_REMOVED lines=12> */
.L_x_45762:
[----:B------:R-:W-:Y:S02]  /*2640*/  MOV R60, R32 ;  /* 0x00000020003c7202 */ /* 0x000fe40000000f00 */
.L_x_45763:
[----:B------:R-:W-:Y:S05]  /*2650*/  BSYNC B1 ;  /* 0x0000000000017941 */ /* 0x000fea0003800000 */
.L_x_45761:
        /* <DEDUP_REMOVED lines=16> */
.L_x_45767:
[----:B------:R-:W-:Y:S05]  /*2760*/  BSYNC B2 ;  /* 0x0000000000027941 */ /* 0x000fea0003800000 */
.L_x_45766:
        /* <DEDUP_REMOVED lines=44> */
.L_x_45765:
[----:B------:R-:W-:Y:S05]  /*2a30*/  BSYNC B1 ;  /* 0x0000000000017941 */ /* 0x000fea0003800000 */
.L_x_45764:
        /* <DEDUP_REMOVED lines=11> */
.L_x_45768:
        /* <DEDUP_REMOVED lines=12> */
.L_x_45771:
[----:B------:R-:W-:Y:S02]  /*2bb0*/  IMAD.MOV.U32 R58, RZ, RZ, R32 ;  /* 0x000000ffff3a7224 */ /* 0x000fe400078e0020 */
.L_x_45772:
[----:B------:R-:W-:Y:S05]  /*2bc0*/  BSYNC B1 ;  /* 0x0000000000017941 */ /* 0x000fea0003800000 */
.L_x_45770:
        /* <DEDUP_REMOVED lines=16> */
.L_x_45776:
[----:B------:R-:W-:Y:S05]  /*2cd0*/  BSYNC B2 ;  /* 0x0000000000027941 */ /* 0x000fea0003800000 */
.L_x_45775:
        /* <DEDUP_REMOVED lines=44> */
.L_x_45774:
[----:B------:R-:W-:Y:S05]  /*2fa0*/  BSYNC B1 ;  /* 0x0000000000017941 */ /* 0x000fea0003800000 */
.L_x_45773:
        /* <DEDUP_REMOVED lines=8> */
.L_x_45769:
        /* <DEDUP_REMOVED lines=12> */
.L_x_45778:
[----:B------:R-:W-:Y:S02]  /*30f0*/  IMAD.MOV.U32 R58, RZ, RZ, R32 ;  /* 0x000000ffff3a7224 */ /* 0x000fe400078e0020 */
.L_x_45779:
[----:B------:R-:W-:Y:S05]  /*3100*/  BSYNC B1 ;  /* 0x0000000000017941 */ /* 0x000fea0003800000 */
.L_x_45777:
        /* <DEDUP_REMOVED lines=16> */
.L_x_45783:
[----:B------:R-:W-:Y:S05]  /*3210*/  BSYNC B2 ;  /* 0x0000000000027941 */ /* 0x000fea0003800000 */
.L_x_45782:
        /* <DEDUP_REMOVED lines=44> */
.L_x_45781:
[----:B------:R-:W-:Y:S05]  /*34e0*/  BSYNC B1 ;  /* 0x0000000000017941 */ /* 0x000fea0003800000 */
.L_x_45780:
        /* <DEDUP_REMOVED lines=11> */
.L_x_45784:
        /* <DEDUP_REMOVED lines=12> */
.L_x_45787:
[----:B------:R-:W-:Y:S02]  /*3660*/  IMAD.MOV.U32 R50, RZ, RZ, R32 ;  /* 0x000000ffff327224 */ /* 0x000fe400078e0020 */
.L_x_45788:
[----:B------:R-:W-:Y:S05]  /*3670*/  BSYNC B1 ;  /* 0x0000000000017941 */ /* 0x000fea0003800000 */
.L_x_45786:
        /* <DEDUP_REMOVED lines=16> */
.L_x_45792:
[----:B------:R-:W-:Y:S05]  /*3780*/  BSYNC B2 ;  /* 0x0000000000027941 */ /* 0x000fea0003800000 */
.L_x_45791:
        /* <DEDUP_REMOVED lines=44> */
.L_x_45790:
[----:B------:R-:W-:Y:S05]  /*3a50*/  BSYNC B1 ;  /* 0x0000000000017941 */ /* 0x000fea0003800000 */
.L_x_45789:
        /* <DEDUP_REMOVED lines=8> */
.L_x_45785:
        /* <DEDUP_REMOVED lines=12> */
.L_x_45794:
[----:B------:R-:W-:Y:S02]  /*3ba0*/  IMAD.MOV.U32 R50, RZ, RZ, R32 ;  /* 0x000000ffff327224 */ /* 0x000fe400078e0020 */
.L_x_45795:
[----:B------:R-:W-:Y:S05]  /*3bb0*/  BSYNC B1 ;  /* 0x0000000000017941 */ /* 0x000fea0003800000 */
.L_x_45793:
        /* <DEDUP_REMOVED lines=16> */
.L_x_45799:
[----:B------:R-:W-:Y:S05]  /*3cc0*/  BSYNC B2 ;  /* 0x0000000000027941 */ /* 0x000fea0003800000 */
.L_x_45798:
        /* <DEDUP_REMOVED lines=44> */
.L_x_45797:
[----:B------:R-:W-:Y:S05]  /*3f90*/  BSYNC B1 ;  /* 0x0000000000017941 */ /* 0x000fea0003800000 */
.L_x_45796:
        /* <DEDUP_REMOVED lines=11> */
.L_x_45800:
        /* <DEDUP_REMOVED lines=12> */
.L_x_45803:
[----:B------:R-:W-:Y:S02]  /*4110*/  IMAD.MOV.U32 R57, RZ, RZ, R32 ;  /* 0x000000ffff397224 */ /* 0x000fe400078e0020 */
.L_x_45804:
[----:B------:R-:W-:Y:S05]  /*4120*/  BSYNC B1 ;  /* 0x0000000000017941 */ /* 0x000fea0003800000 */
.L_x_45802:
        /* <DEDUP_REMOVED lines=16> */
.L_x_45808:
[----:B------:R-:W-:Y:S05]  /*4230*/  BSYNC B2 ;  /* 0x0000000000027941 */ /* 0x000fea0003800000 */
.L_x_45807:
        /* <DEDUP_REMOVED lines=44> */
.L_x_45806:
[----:B------:R-:W-:Y:S05]  /*4500*/  BSYNC B1 ;  /* 0x0000000000017941 */ /* 0x000fea0003800000 */
.L_x_45805:
        /* <DEDUP_REMOVED lines=8> */
.L_x_45801:
[----:B------:R-:W-:Y:S01]  /*4590*/  SEL R49, RZ, 0x1000000, P4 ;  /* 0x01000000ff317807 */ /* 0x000fe20002000000 */
[C---:B------:R-:W-:Y:S01]  /*45a0*/  IMAD.SHL.U32 R59, R164.reuse, 0x4, RZ ;  /* 0x00000004a43b7824 */ /* 0x040fe200078e00ff */
[----:B------:R-:W-:Y:S02]  /*45b0*/  SEL R50, RZ, 0x10000, P3 ;  /* 0x00010000ff327807 */ /* 0x000fe40001800000 */
[----:B------:R-:W-:Y:S02]  /*45c0*/  SEL R51, RZ, 0x100, P2 ;  /* 0x00000100ff337807 */ /* 0x000fe40001000000 */
[----:B------:R-:W-:Y:S02]  /*45d0*/  LEA R48, P2, R164, c[0x0][0x188], 0x4 ;  /* 0x00006200a4307a11 */ /* 0x000fe400078420ff */
[----:B------:R-:W-:Y:S02]  /*45e0*/  IADD3 R50, R51, R49, R50 ;  /* 0x0000003133327210 */ /* 0x000fe40007ffe032 */
[----:B------:R-:W-:-:S02]  /*45f0*/  SEL R51, RZ, 0x1, P1 ;  /* 0x00000001ff337807 */ /* 0x000fc40000800000 */
[----:B------:R-:W-:Y:S02]  /*4600*/  SHF.R.U32.HI R60, RZ, 0x1e, R164 ;  /* 0x0000001eff3c7819 */ /* 0x000fe400000116a4 */
[----:B------:R-:W-:Y:S01]  /*4610*/  IADD3 R54, P1, R59, c[0x0][0x190], RZ ;  /* 0x000064003b367a10 */ /* 0x000fe20007f3e0ff */
[----:B------:R-:W-:Y:S01]  /*4620*/  IMAD.IADD R57, R50, 0x1, R51 ;  /* 0x0000000132397824 */ /* 0x000fe200078e0233 */
[----:B------:R-:W-:Y:S02]  /*4630*/  LEA.HI.X R49, R164, c[0x0][0x18c], RZ, 0x4, P2 ;  /* 0x00006300a4317a11 */ /* 0x000fe400010f24ff */
[----:B------:R-:W-:Y:S02]  /*4640*/  IADD3.X R55, R60, c[0x0][0x194], RZ, P1, !PT ;  /* 0x000065003c377a10 */ /* 0x000fe40000ffe4ff */
[----:B------:R-:W-:Y:S01]  /*4650*/  ISETP.NE.AND P5, PT, R147, RZ, PT ;  /* 0x000000ff9300720c */ /* 0x000fe20003fa5270 */
[----:B------:R0:W-:Y:S01]  /*4660*/  STG.E.128 [R48.64], R104 ;  /* 0x0000006830007986 */ /* 0x0001e2000c101d06 */
[----:B------:R-:W-:-:S03]  /*4670*/  IADD3 R146, R164, 0x20, RZ ;  /* 0x00000020a4927810 */ /* 0x000fc60007ffe0ff */
[----:B------:R1:W-:Y:S02]  /*4680*/  STG.E [R54.64], R57 ;  /* 0x0000003936007986 */ /* 0x0003e4000c101906 */
[----:B------:R-:W-:-:S04]  /*4690*/  @P0 IMAD.WIDE.U32 R50, R146, R149, c[0x0][0x180] ;  /* 0x0000600092320625 */ /* 0x000fc800078e0095 */
[----:B------:R-:W-:-:S04]  /*46a0*/  IMAD.WIDE.U32 R52, R146, R149, c[0x0][0x170] ;  /* 0x00005c0092347625 */ /* 0x000fc800078e0095 */
[----:B0-----:R-:W-:Y:S01]  /*46b0*/  @P5 IMAD.WIDE.U32 R48, R146, R149, c[0x0][0x178] ;  /* 0x00005e0092305625 */ /* 0x001fe200078e0095 */
[----:B------:R-:W-:Y:S05]  /*46c0*/  @!P5 BRA `(.L_x_45809) ;  /* 0x000000b00000d947 */ /* 0x000fea0003800000 */
[----:B-1----:R-:W-:Y:S02]  /*46d0*/  SHF.L.U32 R55, R2, 0x10, RZ ;  /* 0x0000001002377819 */ /* 0x002fe400000006ff */
[----:B------:R-:W-:Y:S02]  /*46e0*/  LOP3.LUT R54, R0, 0xffff, RZ, 0xc0, !PT ;  /* 0x0000ffff00367812 */ /* 0x000fe400078ec0ff */
[----:B------:R-:W-:Y:S02]  /*46f0*/  LOP3.LUT R55, R55, 0xff0000, RZ, 0xc0, !PT ;  /* 0x00ff000037377812 */ /* 0x000fe400078ec0ff */
[----:B------:R-:W-:Y:S02]  /*4700*/  LOP3.LUT R58, R3, 0xff, RZ, 0xc0, !PT ;  /* 0x000000ff033a7812 */ /* 0x000fe400078ec0ff */
[----:B------:R-:W-:Y:S01]  /*4710*/  LOP3.LUT R57, R4, 0xff, RZ, 0xc0, !PT ;  /* 0x000000ff04397812 */ /* 0x000fe200078ec0ff */
[----:B------:R-:W-:Y:S01]  /*4720*/  IMAD R55, R54, 0x1000000, R55 ;  /* 0x0100000036377824 */ /* 0x000fe200078e0237 */
[----:B------:R-:W-:-:S03]  /*4730*/  IADD3 R54, P1, R59, c[0x0][0x198], RZ ;  /* 0x000066003b367a10 */ /* 0x000fc60007f3e0ff */
[----:B------:R-:W-:Y:S01]  /*4740*/  IMAD R58, R58, 0x100, R55 ;  /* 0x000001003a3a7824 */ /* 0x000fe200078e0237 */
[----:B------:R-:W-:-:S03]  /*4750*/  IADD3.X R55, R60, c[0x0][0x19c], RZ, P1, !PT ;  /* 0x000067003c377a10 */ /* 0x000fc60000ffe4ff */
[----:B------:R-:W-:-:S05]  /*4760*/  IMAD.IADD R57, R58, 0x1, R57 ;  /* 0x000000013a397824 */ /* 0x000fca00078e0239 */
[----:B------:R0:W-:Y:S02]  /*4770*/  STG.E [R54.64], R57 ;  /* 0x0000003936007986 */ /* 0x0001e4000c101906 */
.L_x_45809:
[----:B-1----:R1:W5:Y:S04]  /*4780*/  @P5 LDG.E.128 R112, [R48.64] ;  /* 0x0000000630705981 */ /* 0x002368000c1e1d00 */
[----:B------:R1:W5:Y:S04]  /*4790*/  @P0 LDG.E.128 R108, [R50.64] ;  /* 0x00000006326c0981 */ /* 0x000368000c1e1d00 */
[----:B-1----:R1:W5:Y:S01]  /*47a0*/  LDG.E.128 R48, [R52.64] ;  /* 0x0000000634307981 */ /* 0x002362000c1e1d00 */
[C---:B------:R-:W-:Y:S01]  /*47b0*/  ISETP.NE.AND P1, PT, R56.reuse, 0x1, PT ;  /* 0x000000013800780c */ /* 0x040fe20003f25270 */
[----:B------:R-:W-:Y:S01]  /*47c0*/  BSSY B1, `(.L_x_45810) ;  /* 0x000000c000017945 */ /* 0x000fe20003800000 */
        /* <DEDUP_REMOVED lines=10> */
.L_x_45811:
[----:B-1----:R-:W-:Y:S02]  /*4870*/  IMAD.MOV.U32 R60, RZ, RZ, R32 ;  /* 0x000000ffff3c7224 */ /* 0x002fe400078e0020 */
.L_x_45812:
[----:B------:R-:W-:Y:S05]  /*4880*/  BSYNC B1 ;  /* 0x0000000000017941 */ /* 0x000fea0003800000 */
.L_x_45810:
        /* <DEDUP_REMOVED lines=16> */
.L_x_45816:
[----:B------:R-:W-:Y:S05]  /*4990*/  BSYNC B2 ;  /* 0x0000000000027941 */ /* 0x000fea0003800000 */
.L_x_45815:
        /* <DEDUP_REMOVED lines=44> */
.L_x_45814:
[----:B------:R-:W-:Y:S05]  /*4c60*/  BSYNC B1 ;  /* 0x0000000000017941 */ /* 0x000fea0003800000 */
.L_x_45813:
        /* <DEDUP_REMOVED lines=12> */
.L_x_45817:
        /* <DEDUP_REMOVED lines=12> */
.L_x_45820:
[----:B------:R-:W-:Y:S02]  /*4df0*/  IMAD.MOV.U32 R60, RZ, RZ, R32 ;  /* 0x000000ffff3c7224 */ /* 0x000fe400078e0020 */
.L_x_45821:
[----:B------:R-:W-:Y:S05]  /*4e00*/  BSYNC B1 ;  /* 0x0000000000017941 */ /* 0x000fea0003800000 */
.L_x_45819:
        /* <DEDUP_REMOVED lines=16> */
.L_x_45825:
[----:B------:R-:W-:Y:S05]  /*4f10*/  BSYNC B2 ;  /* 0x0000000000027941 */ /* 0x000fea0003800000 */
.L_x_45824:
        /* <DEDUP_REMOVED lines=44> */
.L_x_45823:
[----:B------:R-:W-:Y:S05]  /*51e0*/  BSYNC B1 ;  /* 0x0000000000017941 */ /* 0x000fea0003800000 */
.L_x_45822:
        /* <DEDUP_REMOVED lines=8> */
.L_x_45818:
        /* <DEDUP_REMOVED lines=12> */
.L_x_45827:
[----:B------:R-:W-:Y:S02]  /*5330*/  IMAD.MOV.U32 R60, RZ, RZ, R32 ;  /* 0x000000ffff3c7224 */ /* 0x000fe400078e0020 */
.L_x_45828:
[----:B------:R-:W-:Y:S05]  /*5340*/  BSYNC B1 ;  /* 0x0000000000017941 */ /* 0x000fea0003800000 */
.L_x_45826:
        /* <DEDUP_REMOVED lines=16> */
.L_x_45832:
[----:B------:R-:W-:Y:S05]  /*5450*/  BSYNC B2 ;  /* 0x0000000000027941 */ /* 0x000fea0003800000 */
.L_x_45831:
        /* <DEDUP_REMOVED lines=44> */
.L_x_45830:
[----:B------:R-:W-:Y:S05]  /*5720*/  BSYNC B1 ;  /* 0x0000000000017941 */ /* 0x000fea0003800000 */
.L_x_45829:
        /* <DEDUP_REMOVED lines=11> */
.L_x_45833:
        /* <DEDUP_REMOVED lines=12> */
.L_x_45836:
[----:B------:R-:W-:Y:S02]  /*58a0*/  IMAD.MOV.U32 R58, RZ, RZ, R32 ;  /* 0x000000ffff3a7224 */ /* 0x000fe400078e0020 */
.L_x_45837:
[----:B------:R-:W-:Y:S05]  /*58b0*/  BSYNC B1 ;  /* 0x0000000000017941 */ /* 0x000fea0003800000 */
.L_x_45835:
        /* <DEDUP_REMOVED lines=16> */
.L_x_45841:
[----:B------:R-:W-:Y:S05]  /*59c0*/  BSYNC B2 ;  /* 0x0000000000027941 */ /* 0x000fea0003800000 */
.L_x_45840:
        /* <DEDUP_REMOVED lines=44> */
.L_x_45839:
[----:B------:R-:W-:Y:S05]  /*5c90*/  BSYNC B1 ;  /* 0x0000000000017941 */ /* 0x000fea0003800000 */
.L_x_45838:
        /* <DEDUP_REMOVED lines=8> */
.L_x_45834:
        /* <DEDUP_REMOVED lines=12> */
.L_x_45843:
[----:B------:R-:W-:Y:S02]  /*5de0*/  IMAD.MOV.U32 R58, RZ, RZ, R32 ;  /* 0x000000ffff3a7224 */ /* 0x000fe400078e0020 */
.L_x_45844:
[----:B------:R-:W-:Y:S05]  /*5df0*/  BSYNC B1 ;  /* 0x0000000000017941 */ /* 0x000fea0003800000 */
.L_x_45842:
        /* <DEDUP_REMOVED lines=16> */
.L_x_45848:
[----:B------:R-:W-:Y:S05]  /*5f00*/  BSYNC B2 ;  /* 0x0000000000027941 */ /* 0x000fea0003800000 */
.L_x_45847:
        /* <DEDUP_REMOVED lines=44> */
.L_x_45846:
[----:B------:R-:W-:Y:S05]  /*61d0*/  BSYNC B1 ;  /* 0x0000000000017941 */ /* 0x000fea0003800000 */
.L_x_45845:
        /* <DEDUP_REMOVED lines=11> */
.L_x_45849:
        /* <DEDUP_REMOVED lines=12> */
.L_x_45852:
[----:B------:R-:W-:Y:S02]  /*6350*/  IMAD.MOV.U32 R50, RZ, RZ, R32 ;  /* 0x000000ffff327224 */ /* 0x000fe400078e0020 */
.L_x_45853:
[----:B------:R-:W-:Y:S05]  /*6360*/  BSYNC B1 ;  /* 0x0000000000017941 */ /* 0x000fea0003800000 */
.L_x_45851:
        /* <DEDUP_REMOVED lines=16> */
.L_x_45857:
[----:B------:R-:W-:Y:S05]  /*6470*/  BSYNC B2 ;  /* 0x0000000000027941 */ /* 0x000fea0003800000 */
.L_x_45856:
        /* <DEDUP_REMOVED lines=44> */
.L_x_45855:
[----:B------:R-:W-:Y:S05]  /*6740*/  BSYNC B1 ;  /* 0x0000000000017941 */ /* 0x000fea0003800000 */
.L_x_45854:
        /* <DEDUP_REMOVED lines=8> */
.L_x_45850:
        /* <DEDUP_REMOVED lines=12> */
.L_x_45859:
[----:B------:R-:W-:Y:S02]  /*6890*/  IMAD.MOV.U32 R50, RZ, RZ, R32 ;  /* 0x000000ffff327224 */ /* 0x000fe400078e0020 */
.L_x_45860:
[----:B------:R-:W-:Y:S05]  /*68a0*/  BSYNC B1 ;  /* 0x0000000000017941 */ /* 0x000fea0003800000 */
.L_x_45858:
        /* <DEDUP_REMOVED lines=16> */
.L_x_45864:
[----:B------:R-:W-:Y:S05]  /*69b0*/  BSYNC B2 ;  /* 0x0000000000027941 */ /* 0x000fea0003800000 */
.L_x_45863:
        /* <DEDUP_REMOVED lines=44> */
.L_x_45862:
[----:B------:R-:W-:Y:S05]  /*6c80*/  BSYNC B1 ;  /* 0x0000000000017941 */ /* 0x000fea0003800000 */
.L_x_45861:
        /* <DEDUP_REMOVED lines=11> */
.L_x_45865:
        /* <DEDUP_REMOVED lines=12> */
.L_x_45868:
[----:B------:R-:W-:Y:S02]  /*6e00*/  MOV R57, R32 ;  /* 0x0000002000397202 */ /* 0x000fe40000000f00 */
.L_x_45869:
[----:B------:R-:W-:Y:S05]  /*6e10*/  BSYNC B1 ;  /* 0x0000000000017941 */ /* 0x000fea0003800000 */
.L_x_45867:
        /* <DEDUP_REMOVED lines=16> */
.L_x_45873:
[----:B------:R-:W-:Y:S05]  /*6f20*/  BSYNC B2 ;  /* 0x0000000000027941 */ /* 0x000fea0003800000 */
.L_x_45872:
        /* <DEDUP_REMOVED lines=44> */
.L_x_45871:
[----:B------:R-:W-:Y:S05]  /*71f0*/  BSYNC B1 ;  /* 0x0000000000017941 */ /* 0x000fea0003800000 */
.L_x_45870:
        /* <DEDUP_REMOVED lines=8> */
.L_x_45866:
[----:B------:R-:W-:Y:S01]  /*7280*/  SEL R48, RZ, 0x1000000, P4 ;  /* 0x01000000ff307807 */ /* 0x000fe20002000000 */
[----:B------:R-:W-:Y:S01]  /*7290*/  IMAD.MOV.U32 R203, RZ, RZ, 0x4 ;  /* 0x00000004ffcb7424 */ /* 0x000fe200078e00ff */
[----:B------:R-:W-:Y:S02]  /*72a0*/  SEL R49, RZ, 0x10000, P3 ;  /* 0x00010000ff317807 */ /* 0x000fe40001800000 */
[----:B------:R-:W-:Y:S01]  /*72b0*/  SEL R50, RZ, 0x100, P2 ;  /* 0x00000100ff327807 */ /* 0x000fe20001000000 */
[----:B------:R-:W-:Y:S01]  /*72c0*/  IMAD.WIDE.U32 R54, R146, R203, c[0x0][0x190] ;  /* 0x0000640092367625 */ /* 0x000fe200078e00cb */
[----:B------:R-:W-:Y:S02]  /*72d0*/  SEL R51, RZ, 0x1, P1 ;  /* 0x00000001ff337807 */ /* 0x000fe40000800000 */
[----:B------:R-:W-:Y:S01]  /*72e0*/  IADD3 R50, R50, R48, R49 ;  /* 0x0000003032327210 */ /* 0x000fe20007ffe031 */
[----:B------:R-:W-:Y:S01]  /*72f0*/  IMAD.WIDE.U32 R48, R146, R149, c[0x0][0x188] ;  /* 0x0000620092307625 */ /* 0x000fe200078e0095 */
[----:B------:R-:W-:-:S02]  /*7300*/  ISETP.NE.AND P5, PT, R147, RZ, PT ;  /* 0x000000ff9300720c */ /* 0x000fc40003fa5270 */
[----:B------:R-:W-:Y:S01]  /*7310*/  IADD3 R150, R164, 0x40, RZ ;  /* 0x00000040a4967810 */ /* 0x000fe20007ffe0ff */
[----:B------:R-:W-:Y:S01]  /*7320*/  IMAD.IADD R57, R50, 0x1, R51 ;  /* 0x0000000132397824 */ /* 0x000fe200078e0233 */
[----:B------:R0:W-:Y:S03]  /*7330*/  STG.E.128 [R48.64], R100 ;  /* 0x0000006430007986 */ /* 0x0001e6000c101d06 */
[CC--:B------:R-:W-:Y:S01]  /*7340*/  @P0 IMAD.WIDE.U32 R50, R150.reuse, R149.reuse, c[0x0][0x180] ;  /* 0x0000600096320625 */ /* 0x0c0fe200078e0095 */
[----:B------:R1:W-:Y:S03]  /*7350*/  STG.E [R54.64], R57 ;  /* 0x0000003936007986 */ /* 0x0003e6000c101906 */
[----:B------:R-:W-:-:S04]  /*7360*/  IMAD.WIDE.U32 R52, R150, R149, c[0x0][0x170] ;  /* 0x00005c0096347625 */ /* 0x000fc800078e0095 */
[----:B0-----:R-:W-:Y:S01]  /*7370*/  @P5 IMAD.WIDE.U32 R48, R150, R149, c[0x0][0x178] ;  /* 0x00005e0096305625 */ /* 0x001fe200078e0095 */
[----:B------:R-:W-:Y:S05]  /*7380*/  @!P5 BRA `(.L_x_45874) ;  /* 0x000000a00000d947 */ /* 0x000fea0003800000 */
[----:B-1----:R-:W-:Y:S01]  /*7390*/  IMAD.U32 R55, R2, 0x10000, RZ ;  /* 0x0001000002377824 */ /* 0x002fe200078e00ff */
[----:B------:R-:W-:Y:S02]  /*73a0*/  LOP3.LUT R54, R0, 0xffff, RZ, 0xc0, !PT ;  /* 0x0000ffff00367812 */ /* 0x000fe400078ec0ff */
[----:B------:R-:W-:Y:S02]  /*73b0*/  LOP3.LUT R57, R3, 0xff, RZ, 0xc0, !PT ;  /* 0x000000ff03397812 */ /* 0x000fe400078ec0ff */
[----:B------:R-:W-:Y:S02]  /*73c0*/  LOP3.LUT R55, R55, 0xff0000, RZ, 0xc0, !PT ;  /* 0x00ff000037377812 */ /* 0x000fe400078ec0ff */
[----:B------:R-:W-:Y:S02]  /*73d0*/  LOP3.LUT R58, R4, 0xff, RZ, 0xc0, !PT ;  /* 0x000000ff043a7812 */ /* 0x000fe400078ec0ff */
[----:B------:R-:W-:-:S05]  /*73e0*/  LEA R54, R54, R55, 0x18 ;  /* 0x0000003736367211 */ /* 0x000fca00078ec0ff */
[----:B------:R-:W-:Y:S02]  /*73f0*/  IMAD R57, R57, 0x100, R54 ;  /* 0x0000010039397824 */ /* 0x000fe400078e0236 */
[----:B------:R-:W-:-:S04]  /*7400*/  IMAD.WIDE.U32 R54, R146, R203, c[0x0][0x198] ;  /* 0x0000660092367625 */ /* 0x000fc800078e00cb */
[----:B------:R-:W-:-:S05]  /*7410*/  IMAD.IADD R57, R57, 0x1, R58 ;  /* 0x0000000139397824 */ /* 0x000fca00078e023a */
[----:B------:R0:W-:Y:S02]  /*7420*/  STG.E [R54.64], R57 ;  /* 0x0000003936007986 */ /* 0x0001e4000c101906 */
.L_x_45874:
        /* <DEDUP_REMOVED lines=15> */
.L_x_45876:
[----:B-1----:R-:W-:Y:S02]  /*7520*/  IMAD.MOV.U32 R60, RZ, RZ, R32 ;  /* 0x000000ffff3c7224 */ /* 0x002fe400078e0020 */
.L_x_45877:
[----:B------:R-:W-:Y:S05]  /*7530*/  BSYNC B1 ;  /* 0x0000000000017941 */ /* 0x000fea0003800000 */
.L_x_45875:
        /* <DEDUP_REMOVED lines=16> */
.L_x_45881:
[----:B------:R-:W-:Y:S05]  /*7640*/  BSYNC B2 ;  /* 0x0000000000027941 */ /* 0x000fea0003800000 */
.L_x_45880:
        /* <DEDUP_REMOVED lines=44> */
.L_x_45879:
[----:B------:R-:W-:Y:S05]  /*7910*/  BSYNC B1 ;  /* 0x0000000000017941 */ /* 0x000fea0003800000 */
.L_x_45878:
        /* <DEDUP_REMOVED lines=12> */
.L_x_45882:
        /* <DEDUP_REMOVED lines=12> */
.L_x_45885:
[----:B------:R-:W-:Y:S02]  /*7aa0*/  IMAD.MOV.U32 R60, RZ, RZ, R32 ;  /* 0x000000ffff3c7224 */ /* 0x000fe400078e0020 */
.L_x_45886:
[----:B------:R-:W-:Y:S05]  /*7ab0*/  BSYNC B1 ;  /* 0x0000000000017941 */ /* 0x000fea0003800000 */
.L_x_45884:
        /* <DEDUP_REMOVED lines=16> */
.L_x_45890:
[----:B------:R-:W-:Y:S05]  /*7bc0*/  BSYNC B2 ;  /* 0x0000000000027941 */ /* 0x000fea0003800000 */
.L_x_45889:
        /* <DEDUP_REMOVED lines=44> */
.L_x_45888:
[----:B------:R-:W-:Y:S05]  /*7e90*/  BSYNC B1 ;  /* 0x0000000000017941 */ /* 0x000fea0003800000 */
.L_x_45887:
        /* <DEDUP_REMOVED lines=8> */
.L_x_45883:
        /* <DEDUP_REMOVED lines=12> */
.L_x_45892:
[----:B------:R-:W-:Y:S02]  /*7fe0*/  IMAD.MOV.U32 R60, RZ, RZ, R32 ;  /* 0x000000ffff3c7224 */ /* 0x000fe400078e0020 */
.L_x_45893:
[----:B------:R-:W-:Y:S05]  /*7ff0*/  BSYNC B1 ;  /* 0x0000000000017941 */ /* 0x000fea0003800000 */
.L_x_45891:
        /* <DEDUP_REMOVED lines=16> */
.L_x_45897:
[----:B------:R-:W-:Y:S05]  /*8100*/  BSYNC B2 ;  /* 0x0000000000027941 */ /* 0x000fea0003800000 */
.L_x_45896:
        /* <DEDUP_REMOVED lines=44> */
.L_x_45895:
[----:B------:R-:W-:Y:S05]  /*83d0*/  BSYNC B1 ;  /* 0x0000000000017941 */ /* 0x000fea0003800000 */
.L_x_45894:
        /* <DEDUP_REMOVED lines=11> */
.L_x_45898:
        /* <DEDUP_REMOVED lines=12> */
.L_x_45901:
[----:B------:R-:W-:Y:S02]  /*8550*/  MOV R58, R32 ;  /* 0x00000020003a7202 */ /* 0x000fe40000000f00 */
.L_x_45902:
[----:B------:R-:W-:Y:S05]  /*8560*/  BSYNC B1 ;  /* 0x0000000000017941 */ /* 0x000fea0003800000 */
.L_x_45900:
        /* <DEDUP_REMOVED lines=16> */
.L_x_45906:
[----:B------:R-:W-:Y:S05]  /*8670*/  BSYNC B2 ;  /* 0x0000000000027941 */ /* 0x000fea0003800000 */
.L_x_45905:
        /* <DEDUP_REMOVED lines=44> */
.L_x_45904:
[----:B------:R-:W-:Y:S05]  /*8940*/  BSYNC B1 ;  /* 0x0000000000017941 */ /* 0x000fea0003800000 */
.L_x_45903:
        /* <DEDUP_REMOVED lines=8> */
.L_x_45899:
        /* <DEDUP_REMOVED lines=12> */
.L_x_45908:
[----:B------:R-:W-:Y:S02]  /*8a90*/  MOV R58, R32 ;  /* 0x00000020003a7202 */ /* 0x000fe40000000f00 */
.L_x_45909:
[----:B------:R-:W-:Y:S05]  /*8aa0*/  BSYNC B1 ;  /* 0x0000000000017941 */ /* 0x000fea0003800000 */
.L_x_45907:
        /* <DEDUP_REMOVED lines=16> */
.L_x_45913:
[----:B------:R-:W-:Y:S05]  /*8bb0*/  BSYNC B2 ;  /* 0x0000000000027941 */ /* 0x000fea0003800000 */
.L_x_45912:
        /* <DEDUP_REMOVED lines=44> */
.L_x_45911:
[----:B------:R-:W-:Y:S05]  /*8e80*/  BSYNC B1 ;  /* 0x0000000000017941 */ /* 0x000fea0003800000 */
.L_x_45910:
        /* <DEDUP_REMOVED lines=11> */
.L_x_45914:
        /* <DEDUP_REMOVED lines=12> */
.L_x_45917:
[----:B------:R-:W-:Y:S02]  /*9000*/  IMAD.MOV.U32 R50, RZ, RZ, R32 ;  /* 0x000000ffff327224 */ /* 0x000fe400078e0020 */
.L_x_45918:
[----:B------:R-:W-:Y:S05]  /*9010*/  BSYNC B1 ;  /* 0x0000000000017941 */ /* 0x000fea0003800000 */
.L_x_45916:
        /* <DEDUP_REMOVED lines=16> */
.L_x_45922:
[----:B------:R-:W-:Y:S05]  /*9120*/  BSYNC B2 ;  /* 0x0000000000027941 */ /* 0x000fea0003800000 */
.L_x_45921:
        /* <DEDUP_REMOVED lines=44> */
.L_x_45920:
[----:B------:R-:W-:Y:S05]  /*93f0*/  BSYNC B1 ;  /* 0x0000000000017941 */ /* 0x000fea0003800000 */
.L_x_45919:
        /* <DEDUP_REMOVED lines=8> */
.L_x_45915:
        /* <DEDUP_REMOVED lines=12> */
.L_x_45924:
[----:B------:R-:W-:Y:S02]  /*9540*/  IMAD.MOV.U32 R50, RZ, RZ, R32 ;  /* 0x000000ffff327224 */ /* 0x000fe400078e0020 */
.L_x_45925:
[----:B------:R-:W-:Y:S05]  /*9550*/  BSYNC B1 ;  /* 0x0000000000017941 */ /* 0x000fea0003800000 */
.L_x_45923:
        /* <DEDUP_REMOVED lines=16> */
.L_x_45929:
[----:B------:R-:W-:Y:S05]  /*9660*/  BSYNC B2 ;  /* 0x0000000000027941 */ /* 0x000fea0003800000 */
.L_x_45928:
        /* <DEDUP_REMOVED lines=44> */
.L_x_45927:
[----:B------:R-:W-:Y:S05]  /*9930*/  BSYNC B1 ;  /* 0x0000000000017941 */ /* 0x000fea0003800000 */
.L_x_45926:
        /* <DEDUP_REMOVED lines=11> */
.L_x_45930:
        /* <DEDUP_REMOVED lines=12> */
.L_x_45933:
[----:B------:R-:W-:Y:S02]  /*9ab0*/  IMAD.MOV.U32 R57, RZ, RZ, R32 ;  /* 0x000000ffff397224 */ /* 0x000fe400078e0020 */
.L_x_45934:
[----:B------:R-:W-:Y:S05]  /*9ac0*/  BSYNC B1 ;  /* 0x0000000000017941 */ /* 0x000fea0003800000 */
.L_x_45932:
        /* <DEDUP_REMOVED lines=16> */
.L_x_45938:
[----:B------:R-:W-:Y:S05]  /*9bd0*/  BSYNC B2 ;  /* 0x0000000000027941 */ /* 0x000fea0003800000 */
.L_x_45937:
        /* <DEDUP_REMOVED lines=44> */
.L_x_45936:
[----:B------:R-:W-:Y:S05]  /*9ea0*/  BSYNC B1 ;  /* 0x0000000000017941 */ /* 0x000fea0003800000 */
.L_x_45935:
        /* <DEDUP_REMOVED lines=8> */
.L_x_45931:
[----:B------:R-:W-:Y:S01]  /*9f30*/  SEL R48, RZ, 0x1000000, P4 ;  /* 0x01000000ff307807 */ /* 0x000fe20002000000 */
[----:B------:R-:W-:Y:S01]  /*9f40*/  IMAD.WIDE.U32 R54, R150, R203, c[0x0][0x190] ;  /* 0x0000640096367625 */ /* 0x000fe200078e00cb */
[----:B------:R-:W-:Y:S02]  /*9f50*/  SEL R49, RZ, 0x10000, P3 ;  /* 0x00010000ff317807 */ /* 0x000fe40001800000 */
[----:B------:R-:W-:Y:S02]  /*9f60*/  SEL R50, RZ, 0x100, P2 ;  /* 0x00000100ff327807 */ /* 0x000fe40001000000 */
        /* <DEDUP_REMOVED lines=16> */
[----:B------:R-:W-:-:S03]  /*a070*/  LOP3.LUT R58, R4, 0xff, RZ, 0xc0, !PT ;  /* 0x000000ff043a7812 */ /* 0x000fc600078ec0ff */
[----:B------:R-:W-:-:S04]  /*a080*/  IMAD R54, R54, 0x1000000, R55 ;  /* 0x0100000036367824 */ /* 0x000fc800078e0237 */
[----:B------:R-:W-:Y:S02]  /*a090*/  IMAD R57, R57, 0x100, R54 ;  /* 0x0000010039397824 */ /* 0x000fe400078e0236 */
[----:B------:R-:W-:-:S03]  /*a0a0*/  IMAD.WIDE.U32 R54, R150, R203, c[0x0][0x198] ;  /* 0x0000660096367625 */ /* 0x000fc600078e00cb */
[----:B------:R-:W-:-:S05]  /*a0b0*/  IADD3 R57, R57, R58, RZ ;  /* 0x0000003a39397210 */ /* 0x000fca0007ffe0ff */
[----:B------:R0:W-:Y:S02]  /*a0c0*/  STG.E [R54.64], R57 ;  /* 0x0000003936007986 */ /* 0x0001e4000c101906 */
.L_x_45939:
        /* <DEDUP_REMOVED lines=15> */
.L_x_45941:
[----:B-1----:R-:W-:Y:S02]  /*a1c0*/  IMAD.MOV.U32 R60, RZ, RZ, R32 ;  /* 0x000000ffff3c7224 */ /* 0x002fe400078e0020 */
.L_x_45942:
[----:B------:R-:W-:Y:S05]  /*a1d0*/  BSYNC B1 ;  /* 0x0000000000017941 */ /* 0x000fea0003800000 */
.L_x_45940:
        /* <DEDUP_REMOVED lines=16> */
.L_x_45946:
[----:B------:R-:W-:Y:S05]  /*a2e0*/  BSYNC B2 ;  /* 0x0000000000027941 */ /* 0x000fea0003800000 */
.L_x_45945:
        /* <DEDUP_REMOVED lines=44> */
.L_x_45944:
[----:B------:R-:W-:Y:S05]  /*a5b0*/  BSYNC B1 ;  /* 0x0000000000017941 */ /* 0x000fea0003800000 */
.L_x_45943:
        /* <DEDUP_REMOVED lines=12> */
.L_x_45947:
        /* <DEDUP_REMOVED lines=12> */
.L_x_45950:
[----:B------:R-:W-:Y:S02]  /*a740*/  IMAD.MOV.U32 R60, RZ, RZ, R32 ;  /* 0x000000ffff3c7224 */ /* 0x000fe400078e0020 */
.L_x_45951:
[----:B------:R-:W-:Y:S05]  /*a750*/  BSYNC B1 ;  /* 0x0000000000017941 */ /* 0x000fea0003800000 */
.L_x_45949:
        /* <DEDUP_REMOVED lines=16> */
.L_x_45955:
[----:B------:R-:W-:Y:S05]  /*a860*/  BSYNC B2 ;  /* 0x0000000000027941 */ /* 0x000fea0003800000 */
.L_x_45954:
        /* <DEDUP_REMOVED lines=44> */
.L_x_45953:
[----:B------:R-:W-:Y:S05]  /*ab30*/  BSYNC B1 ;  /* 0x0000000000017941 */ /* 0x000fea0003800000 */
.L_x_45952:
        /* <DEDUP_REMOVED lines=8> */
.L_x_45948:
        /* <DEDUP_REMOVED lines=12> */
.L_x_45957:
[----:B------:R-:W-:Y:S02]  /*ac80*/  IMAD.MOV.U32 R60, RZ, RZ, R32 ;  /* 0x000000ffff3c7224 */ /* 0x000fe400078e0020 */
.L_x_45958:
[----:B------:R-:W-:Y:S05]  /*ac90*/  BSYNC B1 ;  /* 0x0000000000017941 */ /* 0x000fea0003800000 */
.L_x_45956:
        /* <DEDUP_REMOVED lines=16> */
.L_x_45962:
[----:B------:R-:W-:Y:S05]  /*ada0*/  BSYNC B2 ;  /* 0x0000000000027941 */ /* 0x000fea0003800000 */
.L_x_45961:
        /* <DEDUP_REMOVED lines=44> */
.L_x_45960:
[----:B------:R-:W-:Y:S05]  /*b070*/  BSYNC B1 ;  /* 0x0000000000017941 */ /* 0x000fea0003800000 */
.L_x_45959:
        /* <DEDUP_REMOVED lines=11> */
.L_x_45963:
        /* <DEDUP_REMOVED lines=12> */
.L_x_45966:
[----:B------:R-:W-:Y:S02]  /*b1f0*/  IMAD.MOV.U32 R58, RZ, RZ, R32 ;  /* 0x000000ffff3a7224 */ /* 0x000fe400078e0020 */
.L_x_45967:
[----:B------:R-:W-:Y:S05]  /*b200*/  BSYNC B1 ;  /* 0x0000000000017941 */ /* 0x000fea0003800000 */
.L_x_45965:
        /* <DEDUP_REMOVED lines=16> */
.L_x_45971:
[----:B------:R-:W-:Y:S05]  /*b310*/  BSYNC B2 ;  /* 0x0000000000027941 */ /* 0x000fea0003800000 */
.L_x_45970:
        /* <DEDUP_REMOVED lines=44> */
.L_x_45969:
[----:B------:R-:W-:Y:S05]  /*b5e0*/  BSYNC B1 ;  /* 0x0000000000017941 */ /* 0x000fea0003800000 */
.L_x_45968:
        /* <DEDUP_REMOVED lines=8> */
.L_x_45964:
        /* <DEDUP_REMOVED lines=12> */
.L_x_45973:
[----:B------:R-:W-:Y:S02]  /*b730*/  IMAD.MOV.U32 R58, RZ, RZ, R32 ;  /* 0x000000ffff3a7224 */ /* 0x000fe400078e0020 */
.L_x_45974:
[----:B------:R-:W-:Y:S05]  /*b740*/  BSYNC B1 ;  /* 0x0000000000017941 */ /* 0x000fea0003800000 */
.L_x_45972:
        /* <DEDUP_REMOVED lines=16> */
.L_x_45978:
[----:B------:R-:W-:Y:S05]  /*b850*/  BSYNC B2 ;  /* 0x0000000000027941 */ /* 0x000fea0003800000 */
.L_x_45977:
        /* <DEDUP_REMOVED lines=44> */
.L_x_45976:
[----:B------:R-:W-:Y:S05]  /*bb20*/  BSYNC B1 ;  /* 0x0000000000017941 */ /* 0x000fea0003800000 */
.L_x_45975:
        /* <DEDUP_REMOVED lines=11> */
.L_x_45979:
        /* <DEDUP_REMOVED lines=12> */
.L_x_45982:
[----:B------:R-:W-:Y:S02]  /*bca0*/  MOV R50, R32 ;  /* 0x0000002000327202 */ /* 0x000fe40000000f00 */
.L_x_45983:
[----:B------:R-:W-:Y:S05]  /*bcb0*/  BSYNC B1 ;  /* 0x0000000000017941 */ /* 0x000fea0003800000 */
.L_x_45981:
        /* <DEDUP_REMOVED lines=16> */
.L_x_45987:
[----:B------:R-:W-:Y:S05]  /*bdc0*/  BSYNC B2 ;  /* 0x0000000000027941 */ /* 0x000fea0003800000 */
.L_x_45986:
        /* <DEDUP_REMOVED lines=44> */
.L_x_45985:
[----:B------:R-:W-:Y:S05]  /*c090*/  BSYNC B1 ;  /* 0x0000000000017941 */ /* 0x000fea0003800000 */
.L_x_45984:
        /* <DEDUP_REMOVED lines=8> */
.L_x_45980:
        /* <DEDUP_REMOVED lines=12> */
.L_x_45989:
[----:B------:R-:W-:Y:S02]  /*c1e0*/  MOV R50, R32 ;  /* 0x0000002000327202 */ /* 0x000fe40000000f00 */
.L_x_45990:
[----:B------:R-:W-:Y:S05]  /*c1f0*/  BSYNC B1 ;  /* 0x0000000000017941 */ /* 0x000fea0003800000 */
.L_x_45988:
        /* <DEDUP_REMOVED lines=16> */
.L_x_45994:
[----:B------:R-:W-:Y:S05]  /*c300*/  BSYNC B2 ;  /* 0x0000000000027941 */ /* 0x000fea0003800000 */
.L_x_45993:
        /* <DEDUP_REMOVED lines=44> */
.L_x_45992:
[----:B------:R-:W-:Y:S05]  /*c5d0*/  BSYNC B1 ;  /* 0x0000000000017941 */ /* 0x000fea0003800000 */
.L_x_45991:
        /* <DEDUP_REMOVED lines=11> */
.L_x_45995:
        /* <DEDUP_REMOVED lines=12> */
.L_x_45998:
[----:B------:R-:W-:Y:S02]  /*c750*/  IMAD.MOV.U32 R57, RZ, RZ, R32 ;  /* 0x000000ffff397224 */ /* 0x000fe400078e0020 */
.L_x_45999:
[----:B------:R-:W-:Y:S05]  /*c760*/  BSYNC B1 ;  /* 0x0000000000017941 */ /* 0x000fea0003800000 */
.L_x_45997:
        /* <DEDUP_REMOVED lines=16> */
.L_x_46003:
[----:B------:R-:W-:Y:S05]  /*c870*/  BSYNC B2 ;  /* 0x0000000000027941 */ /* 0x000fea0003800000 */
.L_x_46002:
        /* <DEDUP_REMOVED lines=44> */
.L_x_46001:
[----:B------:R-:W-:Y:S05]  /*cb40*/  BSYNC B1 ;  /* 0x0000000000017941 */ /* 0x000fea0003800000 */
.L_x_46000:
        /* <DEDUP_REMOVED lines=8> */
.L_x_45996:
        /* <DEDUP_REMOVED lines=21> */
[----:B------:R-:W-:-:S04]  /*cd20*/  IMAD R54, R54, 0x1000000, R55 ;  /* 0x0100000036367824 */ /* 0x000fc800078e0237 */
[----:B------:R-:W-:Y:S02]  /*cd30*/  IMAD R57, R57, 0x100, R54 ;  /* 0x0000010039397824 */ /* 0x000fe400078e0236 */
[----:B------:R-:W-:-:S04]  /*cd40*/  IMAD.WIDE.U32 R54, R154, R203, c[0x0][0x198] ;  /* 0x000066009a367625 */ /* 0x000fc800078e00cb */
[----:B------:R-:W-:-:S05]  /*cd50*/  IMAD.IADD R57, R57, 0x1, R58 ;  /* 0x0000000139397824 */ /* 0x000fca00078e023a */
[----:B------:R0:W-:Y:S02]  /*cd60*/  STG.E [R54.64], R57 ;  /* 0x0000003936007986 */ /* 0x0001e4000c101906 */
.L_x_46004:
        /* <DEDUP_REMOVED lines=15> */
.L_x_46006:
[----:B-1----:R-:W-:Y:S02]  /*ce60*/  IMAD.MOV.U32 R60, RZ, RZ, R32 ;  /* 0x000000ffff3c7224 */ /* 0x002fe400078e0020 */
.L_x_46007:
[----:B------:R-:W-:Y:S05]  /*ce70*/  BSYNC B1 ;  /* 0x0000000000017941 */ /* 0x000fea0003800000 */
.L_x_46005:
        /* <DEDUP_REMOVED lines=16> */
.L_x_46011:
[----:B------:R-:W-:Y:S05]  /*cf80*/  BSYNC B2 ;  /* 0x0000000000027941 */ /* 0x000fea0003800000 */
.L_x_46010:
        /* <DEDUP_REMOVED lines=44> */
.L_x_46009:
[----:B------:R-:W-:Y:S05]  /*d250*/  BSYNC B1 ;  /* 0x0000000000017941 */ /* 0x000fea0003800000 */
.L_x_46008:
        /* <DEDUP_REMOVED lines=12> */
.L_x_46012:
        /* <DEDUP_REMOVED lines=12> */
.L_x_46015:
[----:B------:R-:W-:Y:S02]  /*d3e0*/  IMAD.MOV.U32 R60, RZ, RZ, R32 ;  /* 0x000000ffff3c7224 */ /* 0x000fe400078e0020 */
.L_x_46016:
[----:B------:R-:W-:Y:S05]  /*d3f0*/  BSYNC B1 ;  /* 0x0000000000017941 */ /* 0x000fea0003800000 */
.L_x_46014:
        /* <DEDUP_REMOVED lines=16> */
.L_x_46020:
[----:B------:R-:W-:Y:S05]  /*d500*/  BSYNC B2 ;  /* 0x0000000000027941 */ /* 0x000fea0003800000 */
.L_x_46019:
        /* <DEDUP_REMOVED lines=44> */
.L_x_46018:
[----:B------:R-:W-:Y:S05]  /*d7d0*/  BSYNC B1 ;  /* 0x0000000000017941 */ /* 0x000fea0003800000 */
.L_x_46017:
        /* <DEDUP_REMOVED lines=8> */
.L_x_46013:
        /* <DEDUP_REMOVED lines=12> */
.L_x_46022:
[----:B------:R-:W-:Y:S02]  /*d920*/  IMAD.MOV.U32 R60, RZ, RZ, R32 ;  /* 0x000000ffff3c7224 */ /* 0x000fe400078e0020 */
.L_x_46023:
[----:B------:R-:W-:Y:S05]  /*d930*/  BSYNC B1 ;  /* 0x0000000000017941 */ /* 0x000fea0003800000 */
.L_x_46021:
        /* <DEDUP_REMOVED lines=16> */
.L_x_46027:
[----:B------:R-:W-:Y:S05]  /*da40*/  BSYNC B2 ;  /* 0x0000000000027941 */ /* 0x000fea0003800000 */
.L_x_46026:
        /* <DEDUP_REMOVED lines=44> */
.L_x_46025:
[----:B------:R-:W-:Y:S05]  /*dd10*/  BSYNC B1 ;  /* 0x0000000000017941 */ /* 0x000fea0003800000 */
.L_x_46024:
        /* <DEDUP_REMOVED lines=11> */
.L_x_46028:
        /* <DEDUP_REMOVED lines=12> */
.L_x_46031:
[----:B------:R-:W-:Y:S02]  /*de90*/  IMAD.MOV.U32 R58, RZ, RZ, R32 ;  /* 0x000000ffff3a7224 */ /* 0x000fe400078e0020 */
.L_x_46032:
[----:B------:R-:W-:Y:S05]  /*dea0*/  BSYNC B1 ;  /* 0x0000000000017941 */ /* 0x000fea0003800000 */
.L_x_46030:
        /* <DEDUP_REMOVED lines=16> */
.L_x_46036:
[----:B------:R-:W-:Y:S05]  /*dfb0*/  BSYNC B2 ;  /* 0x0000000000027941 */ /* 0x000fea0003800000 */
.L_x_46035:
        /* <DEDUP_REMOVED lines=44> */
.L_x_46034:
[----:B------:R-:W-:Y:S05]  /*e280*/  BSYNC B1 ;  /* 0x0000000000017941 */ /* 0x000fea0003800000 */
.L_x_46033:
        /* <DEDUP_REMOVED lines=8> */
.L_x_46029:
        /* <DEDUP_REMOVED lines=12> */
.L_x_46038:
[----:B------:R-:W-:Y:S02]  /*e3d0*/  IMAD.MOV.U32 R58, RZ, RZ, R32 ;  /* 0x000000ffff3a7224 */ /* 0x000fe400078e0020 */
.L_x_46039:
[----:B------:R-:W-:Y:S05]  /*e3e0*/  BSYNC B1 ;  /* 0x0000000000017941 */ /* 0x000fea0003800000 */
.L_x_46037:
        /* <DEDUP_REMOVED lines=16> */
.L_x_46043:
[----:B------:R-:W-:Y:S05]  /*e4f0*/  BSYNC B2 ;  /* 0x0000000000027941 */ /* 0x000fea0003800000 */
.L_x_46042:
        /* <DEDUP_REMOVED lines=44> */
.L_x_46041:
[----:B------:R-:W-:Y:S05]  /*e7c0*/  BSYNC B1 ;  /* 0x0000000000017941 */ /* 0x000fea0003800000 */
.L_x_46040:
        /* <DEDUP_REMOVED lines=11> */
.L_x_46044:
        /* <DEDUP_REMOVED lines=12> */
.L_x_46047:
[----:B------:R-:W-:Y:S02]  /*e940*/  IMAD.MOV.U32 R50, RZ, RZ, R32 ;  /* 0x000000ffff327224 */ /* 0x000fe400078e0020 */
.L_x_46048:
[----:B------:R-:W-:Y:S05]  /*e950*/  BSYNC B1 ;  /* 0x0000000000017941 */ /* 0x000fea0003800000 */
.L_x_46046:
        /* <DEDUP_REMOVED lines=16> */
.L_x_46052:
[----:B------:R-:W-:Y:S05]  /*ea60*/  BSYNC B2 ;  /* 0x0000000000027941 */ /* 0x000fea0003800000 */
.L_x_46051:
        /* <DEDUP_REMOVED lines=44> */
.L_x_46050:
[----:B------:R-:W-:Y:S05]  /*ed30*/  BSYNC B1 ;  /* 0x0000000000017941 */ /* 0x000fea0003800000 */
.L_x_46049:
        /* <DEDUP_REMOVED lines=8> */
.L_x_46045:
        /* <DEDUP_REMOVED lines=12> */
.L_x_46054:
[----:B------:R-:W-:Y:S02]  /*ee80*/  IMAD.MOV.U32 R50, RZ, RZ, R32 ;  /* 0x000000ffff327224 */ /* 0x000fe400078e0020 */
.L_x_46055:
[----:B------:R-:W-:Y:S05]  /*ee90*/  BSYNC B1 ;  /* 0x0000000000017941 */ /* 0x000fea0003800000 */
.L_x_46053:
        /* <DEDUP_REMOVED lines=16> */
.L_x_46059:
[----:B------:R-:W-:Y:S05]  /*efa0*/  BSYNC B2 ;  /* 0x0000000000027941 */ /* 0x000fea0003800000 */
.L_x_46058:
        /* <DEDUP_REMOVED lines=44> */
.L_x_46057:
[----:B------:R-:W-:Y:S05]  /*f270*/  BSYNC B1 ;  /* 0x0000000000017941 */ /* 0x000fea0003800000 */
.L_x_46056:
        /* <DEDUP_REMOVED lines=11> */
.L_x_46060:
        /* <DEDUP_REMOVED lines=12> */
.L_x_46063:
[----:B------:R-:W-:Y:S02]  /*f3f0*/  MOV R57, R32 ;  /* 0x0000002000397202 */ /* 0x000fe40000000f00 */
.L_x_46064:
[----:B------:R-:W-:Y:S05]  /*f400*/  BSYNC B1 ;  /* 0x0000000000017941 */ /* 0x000fea0003800000 */
.L_x_46062:
        /* <DEDUP_REMOVED lines=16> */
.L_x_46068:
[----:B------:R-:W-:Y:S05]  /*f510*/  BSYNC B2 ;  /* 0x0000000000027941 */ /* 0x000fea0003800000 */
.L_x_46067:
        /* <DEDUP_REMOVED lines=44> */
.L_x_46066:
[----:B------:R-:W-:Y:S05]  /*f7e0*/  BSYNC B1 ;  /* 0x0000000000017941 */ /* 0x000fea0003800000 */
.L_x_46065:
        /* <DEDUP_REMOVED lines=8> */
.L_x_46061:
[----:B------:R-:W-:Y:S01]  /*f870*/  SEL R48, RZ, 0x1000000, P4 ;  /* 0x01000000ff307807 */ /* 0x000fe20002000000 */
[C---:B------:R-:W-:Y:S01]  /*f880*/  IMAD.WIDE.U32 R54, R157.reuse, R203, c[0x0][0x190] ;  /* 0x000064009d367625 */ /* 0x040fe200078e00cb */
        /* <DEDUP_REMOVED lines=19> */
[----:B------:R-:W-:-:S05]  /*f9c0*/  IMAD R54, R54, 0x1000000, R55 ;  /* 0x0100000036367824 */ /* 0x000fca00078e0237 */
[----:B------:R-:W-:Y:S01]  /*f9d0*/  LEA R57, R57, R54, 0x8 ;  /* 0x0000003639397211 */ /* 0x000fe200078e40ff */
[----:B------:R-:W-:-:S04]  /*f9e0*/  IMAD.WIDE.U32 R54, R157, R203, c[0x0][0x198] ;  /* 0x000066009d367625 */ /* 0x000fc800078e00cb */
[----:B------:R-:W-:-:S05]  /*f9f0*/  IMAD.IADD R57, R57, 0x1, R58 ;  /* 0x0000000139397824 */ /* 0x000fca00078e023a */
[----:B------:R0:W-:Y:S02]  /*fa00*/  STG.E [R54.64], R57 ;  /* 0x0000003936007986 */ /* 0x0001e4000c101906 */
.L_x_46069:
        /* <DEDUP_REMOVED lines=15> */
.L_x_46071:
[----:B-1----:R-:W-:Y:S02]  /*fb00*/  MOV R60, R32 ;  /* 0x00000020003c7202 */ /* 0x002fe40000000f00 */
.L_x_46072:
[----:B------:R-:W-:Y:S05]  /*fb10*/  BSYNC B1 ;  /* 0x0000000000017941 */ /* 0x000fea0003800000 */
.L_x_46070:
        /* <DEDUP_REMOVED lines=16> */
.L_x_46076:
[----:B------:R-:W-:Y:S05]  /*fc20*/  BSYNC B2 ;  /* 0x0000000000027941 */ /* 0x000fea0003800000 */
.L_x_46075:
        /* <DEDUP_REMOVED lines=44> */
.L_x_46074:
[----:B------:R-:W-:Y:S05]  /*fef0*/  BSYNC B1 ;  /* 0x0000000000017941 */ /* 0x000fea0003800000 */
.L_x_46073:
        /* <DEDUP_REMOVED lines=12> */
.L_x_46077:
        /* <DEDUP_REMOVED lines=12> */
.L_x_46080:
[----:B------:R-:W-:Y:S02]  /*10080*/  IMAD.MOV.U32 R60, RZ, RZ, R32 ;  /* 0x000000ffff3c7224 */ /* 0x000fe400078e0020 */
.L_x_46081:
[----:B------:R-:W-:Y:S05]  /*10090*/  BSYNC B1 ;  /* 0x0000000000017941 */ /* 0x000fea0003800000 */
.L_x_46079:
        /* <DEDUP_REMOVED lines=16> */
.L_x_46085:
[----:B------:R-:W-:Y:S05]  /*101a0*/  BSYNC B2 ;  /* 0x0000000000027941 */ /* 0x000fea0003800000 */
.L_x_46084:
        /* <DEDUP_REMOVED lines=44> */
.L_x_46083:
[----:B------:R-:W-:Y:S05]  /*10470*/  BSYNC B1 ;  /* 0x0000000000017941 */ /* 0x000fea0003800000 */
.L_x_46082:
        /* <DEDUP_REMOVED lines=8> */
.L_x_46078:
        /* <DEDUP_REMOVED lines=12> */
.L_x_46087:
[----:B------:R-:W-:Y:S02]  /*105c0*/  IMAD.MOV.U32 R60, RZ, RZ, R32 ;  /* 0x000000ffff3c7224 */ /* 0x000fe400078e0020 */
.L_x_46088:
[----:B------:R-:W-:Y:S05]  /*105d0*/  BSYNC B1 ;  /* 0x0000000000017941 */ /* 0x000fea0003800000 */
.L_x_46086:
        /* <DEDUP_REMOVED lines=16> */
.L_x_46092:
[----:B------:R-:W-:Y:S05]  /*106e0*/  BSYNC B2 ;  /* 0x0000000000027941 */ /* 0x000fea0003800000 */
.L_x_46091:
        /* <DEDUP_REMOVED lines=44> */
.L_x_46090:
[----:B------:R-:W-:Y:S05]  /*109b0*/  BSYNC B1 ;  /* 0x0000000000017941 */ /* 0x000fea0003800000 */
.L_x_46089:
        /* <DEDUP_REMOVED lines=11> */
.L_x_46093:
        /* <DEDUP_REMOVED lines=12> */
.L_x_46096:
[----:B------:R-:W-:Y:S02]  /*10b30*/  IMAD.MOV.U32 R58, RZ, RZ, R32 ;  /* 0x000000ffff3a7224 */ /* 0x000fe400078e0020 */
.L_x_46097:
[----:B------:R-:W-:Y:S05]  /*10b40*/  BSYNC B1 ;  /* 0x0000000000017941 */ /* 0x000fea0003800000 */
.L_x_46095:
        /* <DEDUP_REMOVED lines=16> */
.L_x_46101:
[----:B------:R-:W-:Y:S05]  /*10c50*/  BSYNC B2 ;  /* 0x0000000000027941 */ /* 0x000fea0003800000 */
.L_x_46100:
        /* <DEDUP_REMOVED lines=44> */
.L_x_46099:
[----:B------:R-:W-:Y:S05]  /*10f20*/  BSYNC B1 ;  /* 0x0000000000017941 */ /* 0x000fea0003800000 */
.L_x_46098:
        /* <DEDUP_REMOVED lines=8> */
.L_x_46094:
        /* <DEDUP_REMOVED lines=12> */
.L_x_46103:
[----:B------:R-:W-:Y:S02]  /*11070*/  IMAD.MOV.U32 R58, RZ, RZ, R32 ;  /* 0x000000ffff3a7224 */ /* 0x000fe400078e0020 */
.L_x_46104:
[----:B------:R-:W-:Y:S05]  /*11080*/  BSYNC B1 ;  /* 0x0000000000017941 */ /* 0x000fea0003800000 */
.L_x_46102:
        /* <DEDUP_REMOVED lines=16> */
.L_x_46108:
[----:B------:R-:W-:Y:S05]  /*11190*/  BSYNC B2 ;  /* 0x0000000000027941 */ /* 0x000fea0003800000 */
.L_x_46107:
        /* <DEDUP_REMOVED lines=44> */
.L_x_46106:
[----:B------:R-:W-:Y:S05]  /*11460*/  BSYNC B1 ;  /* 0x0000000000017941 */ /* 0x000fea0003800000 */
.L_x_46105:
        /* <DEDUP_REMOVED lines=11> */
.L_x_46109:
        /* <DEDUP_REMOVED lines=12> */
.L_x_46112:
[----:B------:R-:W-:Y:S02]  /*115e0*/  IMAD.MOV.U32 R50, RZ, RZ, R32 ;  /* 0x000000ffff327224 */ /* 0x000fe400078e0020 */
.L_x_46113:
[----:B------:R-:W-:Y:S05]  /*115f0*/  BSYNC B1 ;  /* 0x0000000000017941 */ /* 0x000fea0003800000 */
.L_x_46111:
        /* <DEDUP_REMOVED lines=16> */
.L_x_46117:
[----:B------:R-:W-:Y:S05]  /*11700*/  BSYNC B2 ;  /* 0x0000000000027941 */ /* 0x000fea0003800000 */
.L_x_46116:
        /* <DEDUP_REMOVED lines=44> */
.L_x_46115:
[----:B------:R-:W-:Y:S05]  /*119d0*/  BSYNC B1 ;  /* 0x0000000000017941 */ /* 0x000fea0003800000 */
.L_x_46114:
        /* <DEDUP_REMOVED lines=8> */
.L_x_46110:
        /* <DEDUP_REMOVED lines=12> */
.L_x_46119:
[----:B------:R-:W-:Y:S02]  /*11b20*/  IMAD.MOV.U32 R50, RZ, RZ, R32 ;  /* 0x000000ffff327224 */ /* 0x000fe400078e0020 */
.L_x_46120:
[----:B------:R-:W-:Y:S05]  /*11b30*/  BSYNC B1 ;  /* 0x0000000000017941 */ /* 0x000fea0003800000 */
.L_x_46118:
        /* <DEDUP_REMOVED lines=16> */
.L_x_46124:
[----:B------:R-:W-:Y:S05]  /*11c40*/  BSYNC B2 ;  /* 0x0000000000027941 */ /* 0x000fea0003800000 */
.L_x_46123:
        /* <DEDUP_REMOVED lines=44> */
.L_x_46122:
[----:B------:R-:W-:Y:S05]  /*11f10*/  BSYNC B1 ;  /* 0x0000000000017941 */ /* 0x000fea0003800000 */
.L_x_46121:
        /* <DEDUP_REMOVED lines=11> */
.L_x_46125:
        /* <DEDUP_REMOVED lines=12> */
.L_x_46128:
[----:B------:R-:W-:Y:S02]  /*12090*/  IMAD.MOV.U32 R57, RZ, RZ, R32 ;  /* 0x000000ffff397224 */ /* 0x000fe400078e0020 */
.L_x_46129:
[----:B------:R-:W-:Y:S05]  /*120a0*/  BSYNC B1 ;  /* 0x0000000000017941 */ /* 0x000fea0003800000 */
.L_x_46127:
        /* <DEDUP_REMOVED lines=16> */
.L_x_46133:
[----:B------:R-:W-:Y:S05]  /*121b0*/  BSYNC B2 ;  /* 0x0000000000027941 */ /* 0x000fea0003800000 */
.L_x_46132:
        /* <DEDUP_REMOVED lines=44> */
.L_x_46131:
[----:B------:R-:W-:Y:S05]  /*12480*/  BSYNC B1 ;  /* 0x0000000000017941 */ /* 0x000fea0003800000 */
.L_x_46130:
        /* <DEDUP_REMOVED lines=8> */
.L_x_46126:
        /* <DEDUP_REMOVED lines=8> */
[----:B------:R-:W-:Y:S02]  /*12590*/  IADD3 R57, R50, R51, RZ ;  /* 0x0000003332397210 */ /* 0x000fe40007ffe0ff */
[----:B------:R0:W-:Y:S01]  /*125a0*/  STG.E.128 [R48.64], R84 ;  /* 0x0000005430007986 */ /* 0x0001e2000c101d06 */
[----:B------:R-:W-:-:S03]  /*125b0*/  IADD3 R145, R164, 0xc0, RZ ;  /* 0x000000c0a4917810 */ /* 0x000fc60007ffe0ff */
[----:B------:R1:W-:Y:S02]  /*125c0*/  STG.E [R54.64], R57 ;  /* 0x0000003936007986 */ /* 0x0003e4000c101906 */
[----:B------:R-:W-:-:S04]  /*125d0*/  @P0 IMAD.WIDE.U32 R50, R145, R149, c[0x0][0x180] ;  /* 0x0000600091320625 */ /* 0x000fc800078e0095 */
        /* <DEDUP_REMOVED lines=10> */
[----:B------:R-:W-:-:S04]  /*12680*/  IMAD.WIDE.U32 R54, R160, R203, c[0x0][0x198] ;  /* 0x00006600a0367625 */ /* 0x000fc800078e00cb */
[----:B------:R-:W-:-:S05]  /*12690*/  IMAD.IADD R57, R57, 0x1, R58 ;  /* 0x0000000139397824 */ /* 0x000fca00078e023a */
[----:B------:R0:W-:Y:S02]  /*126a0*/  STG.E [R54.64], R57 ;  /* 0x0000003936007986 */ /* 0x0001e4000c101906 */
.L_x_46134:
[----:B-1----:R1:W5:Y:S04]  /*126b0*/  @P5 LDG.E.128 R112, [R48.64] ;  /* 0x0000000630705981 */ /* 0x002368000c1e1d00 */
[----:B------:R1:W5:Y:S04]  /*126c0*/  @P0 LDG.E.128 R108, [R50.64] ;  /* 0x00000006326c0981 */ /* 0x000368000c1e1d00 */
[----:B-1----:R1:W5:Y:S01]  /*126d0*/  LDG.E.128 R48, [R52.64] ;  /* 0x0000000634307981 */ /* 0x002362000c1e1d00 */
[C---:B------:R-:W-:Y:S01]  /*126e0*/  ISETP.NE.AND P1, PT, R56.reuse, 0x1, PT ;  /* 0x000000013800780c */ /* 0x040fe20003f25270 */
[----:B------:R-:W-:Y:S01]  /*126f0*/  BSSY B1, `(.L_x_46135) ;  /* 0x000000c000017945 */ /* 0x000fe20003800000 */
[----:B0-----:R-:W-:-:S11]  /*12700*/  IADD3 R54, R56, 0x1, RZ ;  /* 0x0000000138367810 */ /* 0x001fd60007ffe0ff */
        /* <DEDUP_REMOVED lines=9> */
.L_x_46136:
[----:B-1----:R-:W-:Y:S02]  /*127a0*/  IMAD.MOV.U32 R60, RZ, RZ, R32 ;  /* 0x000000ffff3c7224 */ /* 0x002fe400078e0020 */
.L_x_46137:
[----:B------:R-:W-:Y:S05]  /*127b0*/  BSYNC B1 ;  /* 0x0000000000017941 */ /* 0x000fea0003800000 */
.L_x_46135:
        /* <DEDUP_REMOVED lines=16> */
.L_x_46141:
[----:B------:R-:W-:Y:S05]  /*128c0*/  BSYNC B2 ;  /* 0x0000000000027941 */ /* 0x000fea0003800000 */
.L_x_46140:
        /* <DEDUP_REMOVED lines=44> */
.L_x_46139:
[----:B------:R-:W-:Y:S05]  /*12b90*/  BSYNC B1 ;  /* 0x0000000000017941 */ /* 0x000fea0003800000 */
.L_x_46138:
        /* <DEDUP_REMOVED lines=12> */
.L_x_46142:
        /* <DEDUP_REMOVED lines=12> */
.L_x_46145:
[----:B------:R-:W-:Y:S02]  /*12d20*/  IMAD.MOV.U32 R60, RZ, RZ, R32 ;  /* 0x000000ffff3c7224 */ /* 0x000fe400078e0020 */
.L_x_46146:
[----:B------:R-:W-:Y:S05]  /*12d30*/  BSYNC B1 ;  /* 0x0000000000017941 */ /* 0x000fea0003800000 */
.L_x_46144:
        /* <DEDUP_REMOVED lines=16> */
.L_x_46150:
[----:B------:R-:W-:Y:S05]  /*12e40*/  BSYNC B2 ;  /* 0x0000000000027941 */ /* 0x000fea0003800000 */
.L_x_46149:
        /* <DEDUP_REMOVED lines=44> */
.L_x_46148:
[----:B------:R-:W-:Y:S05]  /*13110*/  BSYNC B1 ;  /* 0x0000000000017941 */ /* 0x000fea0003800000 */
.L_x_46147:
        /* <DEDUP_REMOVED lines=8> */
.L_x_46143:
        /* <DEDUP_REMOVED lines=12> */
.L_x_46152:
[----:B------:R-:W-:Y:S02]  /*13260*/  IMAD.MOV.U32 R60, RZ, RZ, R32 ;  /* 0x000000ffff3c7224 */ /* 0x000fe400078e0020 */
.L_x_46153:
[----:B------:R-:W-:Y:S05]  /*13270*/  BSYNC B1 ;  /* 0x0000000000017941 */ /* 0x000fea0003800000 */
.L_x_46151:
        /* <DEDUP_REMOVED lines=16> */
.L_x_46157:
[----:B------:R-:W-:Y:S05]  /*13380*/  BSYNC B2 ;  /* 0x0000000000027941 */ /* 0x000fea0003800000 */
.L_x_46156:
        /* <DEDUP_REMOVED lines=44> */
.L_x_46155:
[----:B------:R-:W-:Y:S05]  /*13650*/  BSYNC B1 ;  /* 0x0000000000017941 */ /* 0x000fea0003800000 */
.L_x_46154:
        /* <DEDUP_REMOVED lines=11> */
.L_x_46158:
        /* <DEDUP_REMOVED lines=12> */
.L_x_46161:
[----:B------:R-:W-:Y:S02]  /*137d0*/  IMAD.MOV.U32 R58, RZ, RZ, R32 ;  /* 0x000000ffff3a7224 */ /* 0x000fe400078e0020 */
.L_x_46162:
[----:B------:R-:W-:Y:S05]  /*137e0*/  BSYNC B1 ;  /* 0x0000000000017941 */ /* 0x000fea0003800000 */
.L_x_46160:
        /* <DEDUP_REMOVED lines=16> */
.L_x_46166:
[----:B------:R-:W-:Y:S05]  /*138f0*/  BSYNC B2 ;  /* 0x0000000000027941 */ /* 0x000fea0003800000 */
.L_x_46165:
        /* <DEDUP_REMOVED lines=44> */
.L_x_46164:
[----:B------:R-:W-:Y:S05]  /*13bc0*/  BSYNC B1 ;  /* 0x0000000000017941 */ /* 0x000fea0003800000 */
.L_x_46163:
        /* <DEDUP_REMOVED lines=8> */
.L_x_46159:
        /* <DEDUP_REMOVED lines=12> */
.L_x_46168:
[----:B------:R-:W-:Y:S02]  /*13d10*/  IMAD.MOV.U32 R58, RZ, RZ, R32 ;  /* 0x000000ffff3a7224 */ /* 0x000fe400078e0020 */
.L_x_46169:
[----:B------:R-:W-:Y:S05]  /*13d20*/  BSYNC B1 ;  /* 0x0000000000017941 */ /* 0x000fea0003800000 */
.L_x_46167:
        /* <DEDUP_REMOVED lines=16> */
.L_x_46173:
[----:B------:R-:W-:Y:S05]  /*13e30*/  BSYNC B2 ;  /* 0x0000000000027941 */ /* 0x000fea0003800000 */
.L_x_46172:
        /* <DEDUP_REMOVED lines=44> */
.L_x_46171:
[----:B------:R-:W-:Y:S05]  /*14100*/  BSYNC B1 ;  /* 0x0000000000017941 */ /* 0x000fea0003800000 */
.L_x_46170:
        /* <DEDUP_REMOVED lines=11> */
.L_x_46174:
        /* <DEDUP_REMOVED lines=12> */
.L_x_46177:
[----:B------:R-:W-:Y:S02]  /*14280*/  IMAD.MOV.U32 R50, RZ, RZ, R32 ;  /* 0x000000ffff327224 */ /* 0x000fe400078e0020 */
.L_x_46178:
[----:B------:R-:W-:Y:S05]  /*14290*/  BSYNC B1 ;  /* 0x0000000000017941 */ /* 0x000fea0003800000 */
.L_x_46176:
        /* <DEDUP_REMOVED lines=16> */
.L_x_46182:
[----:B------:R-:W-:Y:S05]  /*143a0*/  BSYNC B2 ;  /* 0x0000000000027941 */ /* 0x000fea0003800000 */
.L_x_46181:
        /* <DEDUP_REMOVED lines=44> */
.L_x_46180:
[----:B------:R-:W-:Y:S05]  /*14670*/  BSYNC B1 ;  /* 0x0000000000017941 */ /* 0x000fea0003800000 */
.L_x_46179:
        /* <DEDUP_REMOVED lines=8> */
.L_x_46175:
        /* <DEDUP_REMOVED lines=12> */
.L_x_46184:
[----:B------:R-:W-:Y:S02]  /*147c0*/  IMAD.MOV.U32 R50, RZ, RZ, R32 ;  /* 0x000000ffff327224 */ /* 0x000fe400078e0020 */
.L_x_46185:
[----:B------:R-:W-:Y:S05]  /*147d0*/  BSYNC B1 ;  /* 0x0000000000017941 */ /* 0x000fea0003800000 */
.L_x_46183:
        /* <DEDUP_REMOVED lines=16> */
.L_x_46189:
[----:B------:R-:W-:Y:S05]  /*148e0*/  BSYNC B2 ;  /* 0x0000000000027941 */ /* 0x000fea0003800000 */
.L_x_46188:
        /* <DEDUP_REMOVED lines=44> */
.L_x_46187:
[----:B------:R-:W-:Y:S05]  /*14bb0*/  BSYNC B1 ;  /* 0x0000000000017941 */ /* 0x000fea0003800000 */
.L_x_46186:
        /* <DEDUP_REMOVED lines=11> */
.L_x_46190:
        /* <DEDUP_REMOVED lines=12> */
.L_x_46193:
[----:B------:R-:W-:Y:S02]  /*14d30*/  IMAD.MOV.U32 R57, RZ, RZ, R32 ;  /* 0x000000ffff397224 */ /* 0x000fe400078e0020 */
.L_x_46194:
[----:B------:R-:W-:Y:S05]  /*14d40*/  BSYNC B1 ;  /* 0x0000000000017941 */ /* 0x000fea0003800000 */
.L_x_46192:
        /* <DEDUP_REMOVED lines=16> */
.L_x_46198:
[----:B------:R-:W-:Y:S05]  /*14e50*/  BSYNC B2 ;  /* 0x0000000000027941 */ /* 0x000fea0003800000 */
.L_x_46197:
        /* <DEDUP_REMOVED lines=44> */
.L_x_46196:
[----:B------:R-:W-:Y:S05]  /*15120*/  BSYNC B1 ;  /* 0x0000000000017941 */ /* 0x000fea0003800000 */
.L_x_46195:
        /* <DEDUP_REMOVED lines=8> */
.L_x_46191:
        /* <DEDUP_REMOVED lines=26> */
.L_x_46199:
        /* <DEDUP_REMOVED lines=15> */
.L_x_46201:
[----:B-1----:R-:W-:Y:S02]  /*15440*/  IMAD.MOV.U32 R60, RZ, RZ, R32 ;  /* 0x000000ffff3c7224 */ /* 0x002fe400078e0020 */
.L_x_46202:
[----:B------:R-:W-:Y:S05]  /*15450*/  BSYNC B1 ;  /* 0x0000000000017941 */ /* 0x000fea0003800000 */
.L_x_46200:
        /* <DEDUP_REMOVED lines=16> */
.L_x_46206:
[----:B------:R-:W-:Y:S05]  /*15560*/  BSYNC B2 ;  /* 0x0000000000027941 */ /* 0x000fea0003800000 */
.L_x_46205:
        /* <DEDUP_REMOVED lines=42> */
[----:B------:R-:W-:Y:S01]  /*15810*/  LOP3.LUT R128, R53, UR26, R128, 0x96, !PT ;  /* 0x0000001a35807c12 */ /* 0x000fe2000f8e9680 */
[----:B------:R-:W-:-:S04]  /*15820*/  IMAD.MOV.U32 R30, RZ, RZ, R52 ;  /* 0x000000ffff1e7224 */ /* 0x000fc800078e0034 */
.L_x_46204:
[----:B------:R-:W-:Y:S05]  /*15830*/  BSYNC B1 ;  /* 0x0000000000017941 */ /* 0x000fea0003800000 */
.L_x_46203:
        /* <DEDUP_REMOVED lines=12> */
.L_x_46207:
        /* <DEDUP_REMOVED lines=12> */
.L_x_46210:
[----:B------:R-:W-:Y:S02]  /*159c0*/  IMAD.MOV.U32 R48, RZ, RZ, R32 ;  /* 0x000000ffff307224 */ /* 0x000fe400078e0020 */
.L_x_46211:
[----:B------:R-:W-:Y:S05]  /*159d0*/  BSYNC B1 ;  /* 0x0000000000017941 */ /* 0x000fea0003800000 */
.L_x_46209:
        /* <DEDUP_REMOVED lines=16> */
.L_x_46215:
[----:B------:R-:W-:Y:S05]  /*15ae0*/  BSYNC B2 ;  /* 0x0000000000027941 */ /* 0x000fea0003800000 */
.L_x_46214:
        /* <DEDUP_REMOVED lines=44> */
.L_x_46213:
[----:B------:R-:W-:Y:S05]  /*15db0*/  BSYNC B1 ;  /* 0x0000000000017941 */ /* 0x000fea0003800000 */
.L_x_46212:
        /* <DEDUP_REMOVED lines=8> */
.L_x_46208:
        /* <DEDUP_REMOVED lines=12> */
.L_x_46217:
[----:B------:R-:W-:Y:S02]  /*15f00*/  MOV R48, R32 ;  /* 0x0000002000307202 */ /* 0x000fe40000000f00 */
.L_x_46218:
[----:B------:R-:W-:Y:S05]  /*15f10*/  BSYNC B1 ;  /* 0x0000000000017941 */ /* 0x000fea0003800000 */
.L_x_46216:
        /* <DEDUP_REMOVED lines=16> */
.L_x_46222:
[----:B------:R-:W-:Y:S05]  /*16020*/  BSYNC B2 ;  /* 0x0000000000027941 */ /* 0x000fea0003800000 */
.L_x_46221:
        /* <DEDUP_REMOVED lines=44> */
.L_x_46220:
[----:B------:R-:W-:Y:S05]  /*162f0*/  BSYNC B1 ;  /* 0x0000000000017941 */ /* 0x000fea0003800000 */
.L_x_46219:
        /* <DEDUP_REMOVED lines=11> */
.L_x_46223:
        /* <DEDUP_REMOVED lines=12> */
.L_x_46226:
[----:B------:R-:W-:Y:S02]  /*16470*/  MOV R58, R32 ;  /* 0x00000020003a7202 */ /* 0x000fe40000000f00 */
.L_x_46227:
[----:B------:R-:W-:Y:S05]  /*16480*/  BSYNC B1 ;  /* 0x0000000000017941 */ /* 0x000fea0003800000 */
.L_x_46225:
        /* <DEDUP_REMOVED lines=16> */
.L_x_46231:
[----:B------:R-:W-:Y:S05]  /*16590*/  BSYNC B2 ;  /* 0x0000000000027941 */ /* 0x000fea0003800000 */
.L_x_46230:
        /* <DEDUP_REMOVED lines=44> */
.L_x_46229:
[----:B------:R-:W-:Y:S05]  /*16860*/  BSYNC B1 ;  /* 0x0000000000017941 */ /* 0x000fea0003800000 */
.L_x_46228:
        /* <DEDUP_REMOVED lines=8> */
.L_x_46224:
        /* <DEDUP_REMOVED lines=12> */
.L_x_46233:
[----:B------:R-:W-:Y:S02]  /*169b0*/  IMAD.MOV.U32 R58, RZ, RZ, R32 ;  /* 0x000000ffff3a7224 */ /* 0x000fe400078e0020 */
.L_x_46234:
[----:B------:R-:W-:Y:S05]  /*169c0*/  BSYNC B1 ;  /* 0x0000000000017941 */ /* 0x000fea0003800000 */
.L_x_46232:
        /* <DEDUP_REMOVED lines=16> */
.L_x_46238:
[----:B------:R-:W-:Y:S05]  /*16ad0*/  BSYNC B2 ;  /* 0x0000000000027941 */ /* 0x000fea0003800000 */
.L_x_46237:
        /* <DEDUP_REMOVED lines=44> */
.L_x_46236:
[----:B------:R-:W-:Y:S05]  /*16da0*/  BSYNC B1 ;  /* 0x0000000000017941 */ /* 0x000fea0003800000 */
.L_x_46235:
        /* <DEDUP_REMOVED lines=11> */
.L_x_46239:
        /* <DEDUP_REMOVED lines=12> */
.L_x_46242:
[----:B------:R-:W-:Y:S02]  /*16f20*/  IMAD.MOV.U32 R50, RZ, RZ, R32 ;  /* 0x000000ffff327224 */ /* 0x000fe400078e0020 */
.L_x_46243:
[----:B------:R-:W-:Y:S05]  /*16f30*/  BSYNC B1 ;  /* 0x0000000000017941 */ /* 0x000fea0003800000 */
.L_x_46241:
        /* <DEDUP_REMOVED lines=16> */
.L_x_46247:
[----:B------:R-:W-:Y:S05]  /*17040*/  BSYNC B2 ;  /* 0x0000000000027941 */ /* 0x000fea0003800000 */
.L_x_46246:
        /* <DEDUP_REMOVED lines=44> */
.L_x_46245:
[----:B------:R-:W-:Y:S05]  /*17310*/  BSYNC B1 ;  /* 0x0000000000017941 */ /* 0x000fea0003800000 */
.L_x_46244:
        /* <DEDUP_REMOVED lines=8> */
.L_x_46240:
        /* <DEDUP_REMOVED lines=12> */
.L_x_46249:
[----:B------:R-:W-:Y:S02]  /*17460*/  MOV R50, R32 ;  /* 0x0000002000327202 */ /* 0x000fe40000000f00 */
.L_x_46250:
[----:B------:R-:W-:Y:S05]  /*17470*/  BSYNC B1 ;  /* 0x0000000000017941 */ /* 0x000fea0003800000 */
.L_x_46248:
        /* <DEDUP_REMOVED lines=16> */
.L_x_46254:
[----:B------:R-:W-:Y:S05]  /*17580*/  BSYNC B2 ;  /* 0x0000000000027941 */ /* 0x000fea0003800000 */
.L_x_46253:
        /* <DEDUP_REMOVED lines=44> */
.L_x_46252:
[----:B------:R-:W-:Y:S05]  /*17850*/  BSYNC B1 ;  /* 0x0000000000017941 */ /* 0x000fea0003800000 */
.L_x_46251:
        /* <DEDUP_REMOVED lines=11> */
.L_x_46255:
        /* <DEDUP_REMOVED lines=12> */
.L_x_46258:
[----:B------:R-:W-:Y:S02]  /*179d0*/  MOV R56, R32 ;  /* 0x0000002000387202 */ /* 0x000fe40000000f00 */
.L_x_46259:
[----:B------:R-:W-:Y:S05]  /*179e0*/  BSYNC B1 ;  /* 0x0000000000017941 */ /* 0x000fea0003800000 */
.L_x_46257:
        /* <DEDUP_REMOVED lines=16> */
.L_x_46263:
[----:B------:R-:W-:Y:S05]  /*17af0*/  BSYNC B2 ;  /* 0x0000000000027941 */ /* 0x000fea0003800000 */
.L_x_46262:
        /* <DEDUP_REMOVED lines=44> */
.L_x_46261:
[----:B------:R-:W-:Y:S05]  /*17dc0*/  BSYNC B1 ;  /* 0x0000000000017941 */ /* 0x000fea0003800000 */
.L_x_46260:
        /* <DEDUP_REMOVED lines=8> */
.L_x_46256:
        /* <DEDUP_REMOVED lines=26> */
.L_x_46264:
        /* <DEDUP_REMOVED lines=15> */
.L_x_46266:
[----:B-1----:R-:W-:Y:S02]  /*180e0*/  IMAD.MOV.U32 R60, RZ, RZ, R32 ;  /* 0x000000ffff3c7224 */ /* 0x002fe400078e0020 */
.L_x_46267:
[----:B------:R-:W-:Y:S05]  /*180f0*/  BSYNC B1 ;  /* 0x0000000000017941 */ /* 0x000fea0003800000 */
.L_x_46265:
        /* <DEDUP_REMOVED lines=16> */
.L_x_46271:
[----:B------:R-:W-:Y:S05]  /*18200*/  BSYNC B2 ;  /* 0x0000000000027941 */ /* 0x000fea0003800000 */
.L_x_46270:
        /* <DEDUP_REMOVED lines=44> */
.L_x_46269:
[----:B------:R-:W-:Y:S05]  /*184d0*/  BSYNC B1 ;  /* 0x0000000000017941 */ /* 0x000fea0003800000 */
.L_x_46268:
        /* <DEDUP_REMOVED lines=12> */
.L_x_46272:
        /* <DEDUP_REMOVED lines=12> */
.L_x_46275:
[----:B------:R-:W-:Y:S02]  /*18660*/  IMAD.MOV.U32 R48, RZ, RZ, R32 ;  /* 0x000000ffff307224 */ /* 0x000fe400078e0020 */
.L_x_46276:
[----:B------:R-:W-:Y:S05]  /*18670*/  BSYNC B1 ;  /* 0x0000000000017941 */ /* 0x000fea0003800000 */
.L_x_46274:
        /* <DEDUP_REMOVED lines=16> */
.L_x_46280:
[----:B------:R-:W-:Y:S05]  /*18780*/  BSYNC B2 ;  /* 0x0000000000027941 */ /* 0x000fea0003800000 */
.L_x_46279:
        /* <DEDUP_REMOVED lines=44> */
.L_x_46278:
[----:B------:R-:W-:Y:S05]  /*18a50*/  BSYNC B1 ;  /* 0x0000000000017941 */ /* 0x000fea0003800000 */
.L_x_46277:
        /* <DEDUP_REMOVED lines=8> */
.L_x_46273:
        /* <DEDUP_REMOVED lines=12> */
.L_x_46282:
[----:B------:R-:W-:Y:S02]  /*18ba0*/  IMAD.MOV.U32 R48, RZ, RZ, R32 ;  /* 0x000000ffff307224 */ /* 0x000fe400078e0020 */
.L_x_46283:
[----:B------:R-:W-:Y:S05]  /*18bb0*/  BSYNC B1 ;  /* 0x0000000000017941 */ /* 0x000fea0003800000 */
.L_x_46281:
        /* <DEDUP_REMOVED lines=16> */
.L_x_46287:
[----:B------:R-:W-:Y:S05]  /*18cc0*/  BSYNC B2 ;  /* 0x0000000000027941 */ /* 0x000fea0003800000 */
.L_x_46286:
        /* <DEDUP_REMOVED lines=44> */
.L_x_46285:
[----:B------:R-:W-:Y:S05]  /*18f90*/  BSYNC B1 ;  /* 0x0000000000017941 */ /* 0x000fea0003800000 */
.L_x_46284:
        /* <DEDUP_REMOVED lines=11> */
.L_x_46288:
        /* <DEDUP_REMOVED lines=12> */
.L_x_46291:
[----:B------:R-:W-:Y:S02]  /*19110*/  IMAD.MOV.U32 R58, RZ, RZ, R32 ;  /* 0x000000ffff3a7224 */ /* 0x000fe400078e0020 */
.L_x_46292:
[----:B------:R-:W-:Y:S05]  /*19120*/  BSYNC B1 ;  /* 0x0000000000017941 */ /* 0x000fea0003800000 */
.L_x_46290:
        /* <DEDUP_REMOVED lines=16> */
.L_x_46296:
[----:B------:R-:W-:Y:S05]  /*19230*/  BSYNC B2 ;  /* 0x0000000000027941 */ /* 0x000fea0003800000 */
.L_x_46295:
        /* <DEDUP_REMOVED lines=44> */
.L_x_46294:
[----:B------:R-:W-:Y:S05]  /*19500*/  BSYNC B1 ;  /* 0x0000000000017941 */ /* 0x000fea0003800000 */
.L_x_46293:
        /* <DEDUP_REMOVED lines=8> */
.L_x_46289:
        /* <DEDUP_REMOVED lines=12> */
.L_x_46298:
[----:B------:R-:W-:Y:S02]  /*19650*/  IMAD.MOV.U32 R58, RZ, RZ, R32 ;  /* 0x000000ffff3a7224 */ /* 0x000fe400078e0020 */
.L_x_46299:
[----:B------:R-:W-:Y:S05]  /*19660*/  BSYNC B1 ;  /* 0x0000000000017941 */ /* 0x000fea0003800000 */
.L_x_46297:
        /* <DEDUP_REMOVED lines=16> */
.L_x_46303:
[----:B------:R-:W-:Y:S05]  /*19770*/  BSYNC B2 ;  /* 0x0000000000027941 */ /* 0x000fea0003800000 */
.L_x_46302:
        /* <DEDUP_REMOVED lines=44> */
.L_x_46301:
[----:B------:R-:W-:Y:S05]  /*19a40*/  BSYNC B1 ;  /* 0x0000000000017941 */ /* 0x000fea0003800000 */
.L_x_46300:
        /* <DEDUP_REMOVED lines=11> */
.L_x_46304:
        /* <DEDUP_REMOVED lines=12> */
.L_x_46307:
[----:B------:R-:W-:Y:S02]  /*19bc0*/  IMAD.MOV.U32 R50, RZ, RZ, R32 ;  /* 0x000000ffff327224 */ /* 0x000fe400078e0020 */
.L_x_46308:
[----:B------:R-:W-:Y:S05]  /*19bd0*/  BSYNC B1 ;  /* 0x0000000000017941 */ /* 0x000fea0003800000 */
.L_x_46306:
        /* <DEDUP_REMOVED lines=16> */
.L_x_46312:
[----:B------:R-:W-:Y:S05]  /*19ce0*/  BSYNC B2 ;  /* 0x0000000000027941 */ /* 0x000fea0003800000 */
.L_x_46311:
        /* <DEDUP_REMOVED lines=44> */
.L_x_46310:
[----:B------:R-:W-:Y:S05]  /*19fb0*/  BSYNC B1 ;  /* 0x0000000000017941 */ /* 0x000fea0003800000 */
.L_x_46309:
        /* <DEDUP_REMOVED lines=8> */
.L_x_46305:
        /* <DEDUP_REMOVED lines=12> */
.L_x_46314:
[----:B------:R-:W-:Y:S02]  /*1a100*/  IMAD.MOV.U32 R50, RZ, RZ, R32 ;  /* 0x000000ffff327224 */ /* 0x000fe400078e0020 */
.L_x_46315:
[----:B------:R-:W-:Y:S05]  /*1a110*/  BSYNC B1 ;  /* 0x0000000000017941 */ /* 0x000fea0003800000 */
.L_x_46313:
        /* <DEDUP_REMOVED lines=16> */
.L_x_46319:
[----:B------:R-:W-:Y:S05]  /*1a220*/  BSYNC B2 ;  /* 0x0000000000027941 */ /* 0x000fea0003800000 */
.L_x_46318:
        /* <DEDUP_REMOVED lines=44> */
.L_x_46317:
[----:B------:R-:W-:Y:S05]  /*1a4f0*/  BSYNC B1 ;  /* 0x0000000000017941 */ /* 0x000fea0003800000 */
.L_x_46316:
        /* <DEDUP_REMOVED lines=11> */
.L_x_46320:
        /* <DEDUP_REMOVED lines=12> */
.L_x_46323:
[----:B------:R-:W-:Y:S02]  /*1a670*/  IMAD.MOV.U32 R56, RZ, RZ, R32 ;  /* 0x000000ffff387224 */ /* 0x000fe400078e0020 */
.L_x_46324:
[----:B------:R-:W-:Y:S05]  /*1a680*/  BSYNC B1 ;  /* 0x0000000000017941 */ /* 0x000fea0003800000 */
.L_x_46322:
        /* <DEDUP_REMOVED lines=16> */
.L_x_46328:
[----:B------:R-:W-:Y:S05]  /*1a790*/  BSYNC B2 ;  /* 0x0000000000027941 */ /* 0x000fea0003800000 */
.L_x_46327:
        /* <DEDUP_REMOVED lines=44> */
.L_x_46326:
[----:B------:R-:W-:Y:S05]  /*1aa60*/  BSYNC B1 ;  /* 0x0000000000017941 */ /* 0x000fea0003800000 */
.L_x_46325:
        /* <DEDUP_REMOVED lines=8> */
.L_x_46321:
        /* <DEDUP_REMOVED lines=26> */
.L_x_46329:
        /* <DEDUP_REMOVED lines=15> */
.L_x_46331:
[----:B-1----:R-:W-:Y:S02]  /*1ad80*/  MOV R60, R32 ;  /* 0x00000020003c7202 */ /* 0x002fe40000000f00 */
.L_x_46332:
[----:B------:R-:W-:Y:S05]  /*1ad90*/  BSYNC B1 ;  /* 0x0000000000017941 */ /* 0x000fea0003800000 */
.L_x_46330:
        /* <DEDUP_REMOVED lines=16> */
.L_x_46336:
[----:B------:R-:W-:Y:S05]  /*1aea0*/  BSYNC B2 ;  /* 0x0000000000027941 */ /* 0x000fea0003800000 */
.L_x_46335:
        /* <DEDUP_REMOVED lines=44> */
.L_x_46334:
[----:B------:R-:W-:Y:S05]  /*1b170*/  BSYNC B1 ;  /* 0x0000000000017941 */ /* 0x000fea0003800000 */
.L_x_46333:
        /* <DEDUP_REMOVED lines=12> */
.L_x_46337:
        /* <DEDUP_REMOVED lines=12> */
.L_x_46340:
[----:B------:R-:W-:Y:S02]  /*1b300*/  MOV R48, R32 ;  /* 0x0000002000307202 */ /* 0x000fe40000000f00 */
.L_x_46341:
[----:B------:R-:W-:Y:S05]  /*1b310*/  BSYNC B1 ;  /* 0x0000000000017941 */ /* 0x000fea0003800000 */
.L_x_46339:
        /* <DEDUP_REMOVED lines=16> */
.L_x_46345:
[----:B------:R-:W-:Y:S05]  /*1b420*/  BSYNC B2 ;  /* 0x0000000000027941 */ /* 0x000fea0003800000 */
.L_x_46344:
        /* <DEDUP_REMOVED lines=44> */
.L_x_46343:
[----:B------:R-:W-:Y:S05]  /*1b6f0*/  BSYNC B1 ;  /* 0x0000000000017941 */ /* 0x000fea0003800000 */
.L_x_46342:
        /* <DEDUP_REMOVED lines=8> */
.L_x_46338:
        /* <DEDUP_REMOVED lines=12> */
.L_x_46347:
[----:B------:R-:W-:Y:S02]  /*1b840*/  IMAD.MOV.U32 R48, RZ, RZ, R32 ;  /* 0x000000ffff307224 */ /* 0x000fe400078e0020 */
.L_x_46348:
[----:B------:R-:W-:Y:S05]  /*1b850*/  BSYNC B1 ;  /* 0x0000000000017941 */ /* 0x000fea0003800000 */
.L_x_46346:
        /* <DEDUP_REMOVED lines=16> */
.L_x_46352:
[----:B------:R-:W-:Y:S05]  /*1b960*/  BSYNC B2 ;  /* 0x0000000000027941 */ /* 0x000fea0003800000 */
.L_x_46351:
        /* <DEDUP_REMOVED lines=44> */
.L_x_46350:
[----:B------:R-:W-:Y:S05]  /*1bc30*/  BSYNC B1 ;  /* 0x0000000000017941 */ /* 0x000fea0003800000 */
.L_x_46349:
        /* <DEDUP_REMOVED lines=11> */
.L_x_46353:
        /* <DEDUP_REMOVED lines=12> */
.L_x_46356:
[----:B------:R-:W-:Y:S02]  /*1bdb0*/  IMAD.MOV.U32 R58, RZ, RZ, R32 ;  /* 0x000000ffff3a7224 */ /* 0x000fe400078e0020 */
.L_x_46357:
[----:B------:R-:W-:Y:S05]  /*1bdc0*/  BSYNC B1 ;  /* 0x0000000000017941 */ /* 0x000fea0003800000 */
.L_x_46355:
        /* <DEDUP_REMOVED lines=16> */
.L_x_46361:
[----:B------:R-:W-:Y:S05]  /*1bed0*/  BSYNC B2 ;  /* 0x0000000000027941 */ /* 0x000fea0003800000 */
.L_x_46360:
        /* <DEDUP_REMOVED lines=44> */
.L_x_46359:
[----:B------:R-:W-:Y:S05]  /*1c1a0*/  BSYNC B1 ;  /* 0x0000000000017941 */ /* 0x000fea0003800000 */
.L_x_46358:
        /* <DEDUP_REMOVED lines=8> */
.L_x_46354:
        /* <DEDUP_REMOVED lines=12> */
.L_x_46363:
[----:B------:R-:W-:Y:S02]  /*1c2f0*/  MOV R58, R32 ;  /* 0x00000020003a7202 */ /* 0x000fe40000000f00 */
.L_x_46364:
[----:B------:R-:W-:Y:S05]  /*1c300*/  BSYNC B1 ;  /* 0x0000000000017941 */ /* 0x000fea0003800000 */
.L_x_46362:
        /* <DEDUP_REMOVED lines=16> */
.L_x_46368:
[----:B------:R-:W-:Y:S05]  /*1c410*/  BSYNC B2 ;  /* 0x0000000000027941 */ /* 0x000fea0003800000 */
.L_x_46367:
        /* <DEDUP_REMOVED lines=44> */
.L_x_46366:
[----:B------:R-:W-:Y:S05]  /*1c6e0*/  BSYNC B1 ;  /* 0x0000000000017941 */ /* 0x000fea0003800000 */
.L_x_46365:
        /* <DEDUP_REMOVED lines=11> */
.L_x_46369:
        /* <DEDUP_REMOVED lines=12> */
.L_x_46372:
[----:B------:R-:W-:Y:S02]  /*1c860*/  MOV R50, R32 ;  /* 0x0000002000327202 */ /* 0x000fe40000000f00 */
.L_x_46373:
[----:B------:R-:W-:Y:S05]  /*1c870*/  BSYNC B1 ;  /* 0x0000000000017941 */ /* 0x000fea0003800000 */
.L_x_46371:
        /* <DEDUP_REMOVED lines=16> */
.L_x_46377:
[----:B------:R-:W-:Y:S05]  /*1c980*/  BSYNC B2 ;  /* 0x0000000000027941 */ /* 0x000fea0003800000 */
.L_x_46376:
        /* <DEDUP_REMOVED lines=44> */
.L_x_46375:
[----:B------:R-:W-:Y:S05]  /*1cc50*/  BSYNC B1 ;  /* 0x0000000000017941 */ /* 0x000fea0003800000 */
.L_x_46374:
        /* <DEDUP_REMOVED lines=8> */
.L_x_46370:
        /* <DEDUP_REMOVED lines=12> */
.L_x_46379:
[----:B------:R-:W-:Y:S02]  /*1cda0*/  IMAD.MOV.U32 R50, RZ, RZ, R32 ;  /* 0x000000ffff327224 */ /* 0x000fe400078e0020 */
.L_x_46380:
[----:B------:R-:W-:Y:S05]  /*1cdb0*/  BSYNC B1 ;  /* 0x0000000000017941 */ /* 0x000fea0003800000 */
.L_x_46378:
        /* <DEDUP_REMOVED lines=16> */
.L_x_46384:
[----:B------:R-:W-:Y:S05]  /*1cec0*/  BSYNC B2 ;  /* 0x0000000000027941 */ /* 0x000fea0003800000 */
.L_x_46383:
        /* <DEDUP_REMOVED lines=44> */
.L_x_46382:
[----:B------:R-:W-:Y:S05]  /*1d190*/  BSYNC B1 ;  /* 0x0000000000017941 */ /* 0x000fea0003800000 */
.L_x_46381:
        /* <DEDUP_REMOVED lines=11> */
.L_x_46385:
        /* <DEDUP_REMOVED lines=12> */
.L_x_46388:
[----:B------:R-:W-:Y:S02]  /*1d310*/  IMAD.MOV.U32 R56, RZ, RZ, R32 ;  /* 0x000000ffff387224 */ /* 0x000fe400078e0020 */
.L_x_46389:
[----:B------:R-:W-:Y:S05]  /*1d320*/  BSYNC B1 ;  /* 0x0000000000017941 */ /* 0x000fea0003800000 */
.L_x_46387:
        /* <DEDUP_REMOVED lines=16> */
.L_x_46393:
[----:B------:R-:W-:Y:S05]  /*1d430*/  BSYNC B2 ;  /* 0x0000000000027941 */ /* 0x000fea0003800000 */
.L_x_46392:
        /* <DEDUP_REMOVED lines=44> */
.L_x_46391:
[----:B------:R-:W-:Y:S05]  /*1d700*/  BSYNC B1 ;  /* 0x0000000000017941 */ /* 0x000fea0003800000 */
.L_x_46390:
        /* <DEDUP_REMOVED lines=8> */
.L_x_46386:
        /* <DEDUP_REMOVED lines=26> */
.L_x_46394:
        /* <DEDUP_REMOVED lines=15> */
.L_x_46396:
[----:B-1----:R-:W-:Y:S02]  /*1da20*/  IMAD.MOV.U32 R60, RZ, RZ, R32 ;  /* 0x000000ffff3c7224 */ /* 0x002fe400078e0020 */
.L_x_46397:
[----:B------:R-:W-:Y:S05]  /*1da30*/  BSYNC B1 ;  /* 0x0000000000017941 */ /* 0x000fea0003800000 */
.L_x_46395:
        /* <DEDUP_REMOVED lines=16> */
.L_x_46401:
[----:B------:R-:W-:Y:S05]  /*1db40*/  BSYNC B2 ;  /* 0x0000000000027941 */ /* 0x000fea0003800000 */
.L_x_46400:
        /* <DEDUP_REMOVED lines=44> */
.L_x_46399:
[----:B------:R-:W-:Y:S05]  /*1de10*/  BSYNC B1 ;  /* 0x0000000000017941 */ /* 0x000fea0003800000 */
.L_x_46398:
        /* <DEDUP_REMOVED lines=12> */
.L_x_46402:
        /* <DEDUP_REMOVED lines=12> */
.L_x_46405:
[----:B------:R-:W-:Y:S02]  /*1dfa0*/  IMAD.MOV.U32 R48, RZ, RZ, R32 ;  /* 0x000000ffff307224 */ /* 0x000fe400078e0020 */
.L_x_46406:
[----:B------:R-:W-:Y:S05]  /*1dfb0*/  BSYNC B1 ;  /* 0x0000000000017941 */ /* 0x000fea0003800000 */
.L_x_46404:
        /* <DEDUP_REMOVED lines=16> */
.L_x_46410:
[----:B------:R-:W-:Y:S05]  /*1e0c0*/  BSYNC B2 ;  /* 0x0000000000027941 */ /* 0x000fea0003800000 */
.L_x_46409:
        /* <DEDUP_REMOVED lines=44> */
.L_x_46408:
[----:B------:R-:W-:Y:S05]  /*1e390*/  BSYNC B1 ;  /* 0x0000000000017941 */ /* 0x000fea0003800000 */
.L_x_46407:
        /* <DEDUP_REMOVED lines=8> */
.L_x_46403:
        /* <DEDUP_REMOVED lines=12> */
.L_x_46412:
[----:B------:R-:W-:Y:S02]  /*1e4e0*/  IMAD.MOV.U32 R48, RZ, RZ, R32 ;  /* 0x000000ffff307224 */ /* 0x000fe400078e0020 */
.L_x_46413:
[----:B------:R-:W-:Y:S05]  /*1e4f0*/  BSYNC B1 ;  /* 0x0000000000017941 */ /* 0x000fea0003800000 */
.L_x_46411:
        /* <DEDUP_REMOVED lines=16> */
.L_x_46417:
[----:B------:R-:W-:Y:S05]  /*1e600*/  BSYNC B2 ;  /* 0x0000000000027941 */ /* 0x000fea0003800000 */
.L_x_46416:
        /* <DEDUP_REMOVED lines=44> */
.L_x_46415:
[----:B------:R-:W-:Y:S05]  /*1e8d0*/  BSYNC B1 ;  /* 0x0000000000017941 */ /* 0x000fea0003800000 */
.L_x_46414:
        /* <DEDUP_REMOVED lines=11> */
.L_x_46418:
        /* <DEDUP_REMOVED lines=12> */
.L_x_46421:
[----:B------:R-:W-:Y:S02]  /*1ea50*/  IMAD.MOV.U32 R58, RZ, RZ, R32 ;  /* 0x000000ffff3a7224 */ /* 0x000fe400078e0020 */
.L_x_46422:
[----:B------:R-:W-:Y:S05]  /*1ea60*/  BSYNC B1 ;  /* 0x0000000000017941 */ /* 0x000fea0003800000 */
.L_x_46420:
        /* <DEDUP_REMOVED lines=16> */
.L_x_46426:
[----:B------:R-:W-:Y:S05]  /*1eb70*/  BSYNC B2 ;  /* 0x0000000000027941 */ /* 0x000fea0003800000 */
.L_x_46425:
        /* <DEDUP_REMOVED lines=44> */
.L_x_46424:
[----:B------:R-:W-:Y:S05]  /*1ee40*/  BSYNC B1 ;  /* 0x0000000000017941 */ /* 0x000fea0003800000 */
.L_x_46423:
        /* <DEDUP_REMOVED lines=8> */
.L_x_46419:
        /* <DEDUP_REMOVED lines=12> */
.L_x_46428:
[----:B------:R-:W-:Y:S02]  /*1ef90*/  IMAD.MOV.U32 R58, RZ, RZ, R32 ;  /* 0x000000ffff3a7224 */ /* 0x000fe400078e0020 */
.L_x_46429:
[----:B------:R-:W-:Y:S05]  /*1efa0*/  BSYNC B1 ;  /* 0x0000000000017941 */ /* 0x000fea0003800000 */
.L_x_46427:
        /* <DEDUP_REMOVED lines=16> */
.L_x_46433:
[----:B------:R-:W-:Y:S05]  /*1f0b0*/  BSYNC B2 ;  /* 0x0000000000027941 */ /* 0x000fea0003800000 */
.L_x_46432:
        /* <DEDUP_REMOVED lines=44> */
.L_x_46431:
[----:B------:R-:W-:Y:S05]  /*1f380*/  BSYNC B1 ;  /* 0x0000000000017941 */ /* 0x000fea0003800000 */
.L_x_46430:
        /* <DEDUP_REMOVED lines=11> */
.L_x_46434:
        /* <DEDUP_REMOVED lines=12> */
.L_x_46437:
[----:B------:R-:W-:Y:S02]  /*1f500*/  IMAD.MOV.U32 R50, RZ, RZ, R32 ;  /* 0x000000ffff327224 */ /* 0x000fe400078e0020 */
.L_x_46438:
[----:B------:R-:W-:Y:S05]  /*1f510*/  BSYNC B1 ;  /* 0x0000000000017941 */ /* 0x000fea0003800000 */
.L_x_46436:
        /* <DEDUP_REMOVED lines=16> */
.L_x_46442:
[----:B------:R-:W-:Y:S05]  /*1f620*/  BSYNC B2 ;  /* 0x0000000000027941 */ /* 0x000fea0003800000 */
.L_x_46441:
        /* <DEDUP_REMOVED lines=44> */
.L_x_46440:
[----:B------:R-:W-:Y:S05]  /*1f8f0*/  BSYNC B1 ;  /* 0x0000000000017941 */ /* 0x000fea0003800000 */
.L_x_46439:
        /* <DEDUP_REMOVED lines=8> */
.L_x_46435:
        /* <DEDUP_REMOVED lines=12> */
.L_x_46444:
[----:B------:R-:W-:Y:S02]  /*1fa40*/  IMAD.MOV.U32 R50, RZ, RZ, R32 ;  /* 0x000000ffff327224 */ /* 0x000fe400078e0020 */
.L_x_46445:
[----:B------:R-:W-:Y:S05]  /*1fa50*/  BSYNC B1 ;  /* 0x0000000000017941 */ /* 0x000fea0003800000 */
.L_x_46443:
        /* <DEDUP_REMOVED lines=16> */
.L_x_46449:
[----:B------:R-:W-:Y:S05]  /*1fb60*/  BSYNC B2 ;  /* 0x0000000000027941 */ /* 0x000fea0003800000 */
.L_x_46448:
        /* <DEDUP_REMOVED lines=44> */
.L_x_46447:
[----:B------:R-:W-:Y:S05]  /*1fe30*/  BSYNC B1 ;  /* 0x0000000000017941 */ /* 0x000fea0003800000 */
.L_x_46446:
        /* <DEDUP_REMOVED lines=11> */
.L_x_46450:
        /* <DEDUP_REMOVED lines=12> */
.L_x_46453:
[----:B------:R-:W-:Y:S02]  /*1ffb0*/  IMAD.MOV.U32 R56, RZ, RZ, R32 ;  /* 0x000000ffff387224 */ /* 0x000fe400078e0020 */
.L_x_46454:
[----:B------:R-:W-:Y:S05]  /*1ffc0*/  BSYNC B1 ;  /* 0x0000000000017941 */ /* 0x000fea0003800000 */
.L_x_46452:
        /* <DEDUP_REMOVED lines=16> */
.L_x_46458:
[----:B------:R-:W-:Y:S05]  /*200d0*/  BSYNC B2 ;  /* 0x0000000000027941 */ /* 0x000fea0003800000 */
.L_x_46457:
        /* <DEDUP_REMOVED lines=44> */
.L_x_46456:
[----:B------:R-:W-:Y:S05]  /*203a0*/  BSYNC B1 ;  /* 0x0000000000017941 */ /* 0x000fea0003800000 */
.L_x_46455:
        /* <DEDUP_REMOVED lines=8> */
.L_x_46451:
        /* <DEDUP_REMOVED lines=26> */
.L_x_46459:
        /* <DEDUP_REMOVED lines=15> */
.L_x_46461:
[----:B-1----:R-:W-:Y:S02]  /*206c0*/  IMAD.MOV.U32 R61, RZ, RZ, R32 ;  /* 0x000000ffff3d7224 */ /* 0x002fe400078e0020 */
.L_x_46462:
[----:B------:R-:W-:Y:S05]  /*206d0*/  BSYNC B1 ;  /* 0x0000000000017941 */ /* 0x000fea0003800000 */
.L_x_46460:
        /* <DEDUP_REMOVED lines=16> */
.L_x_46466:
[----:B------:R-:W-:Y:S05]  /*207e0*/  BSYNC B2 ;  /* 0x0000000000027941 */ /* 0x000fea0003800000 */
.L_x_46465:
        /* <DEDUP_REMOVED lines=44> */
.L_x_46464:
[----:B------:R-:W-:Y:S05]  /*20ab0*/  BSYNC B1 ;  /* 0x0000000000017941 */ /* 0x000fea0003800000 */
.L_x_46463:
        /* <DEDUP_REMOVED lines=12> */
.L_x_46467:
        /* <DEDUP_REMOVED lines=12> */
.L_x_46470:
[----:B------:R-:W-:Y:S02]  /*20c40*/  IMAD.MOV.U32 R48, RZ, RZ, R32 ;  /* 0x000000ffff307224 */ /* 0x000fe400078e0020 */
.L_x_46471:
[----:B------:R-:W-:Y:S05]  /*20c50*/  BSYNC B1 ;  /* 0x0000000000017941 */ /* 0x000fea0003800000 */
.L_x_46469:
        /* <DEDUP_REMOVED lines=16> */
.L_x_46475:
[----:B------:R-:W-:Y:S05]  /*20d60*/  BSYNC B2 ;  /* 0x0000000000027941 */ /* 0x000fea0003800000 */
.L_x_46474:
        /* <DEDUP_REMOVED lines=44> */
.L_x_46473:
[----:B------:R-:W-:Y:S05]  /*21030*/  BSYNC B1 ;  /* 0x0000000000017941 */ /* 0x000fea0003800000 */
.L_x_46472:
        /* <DEDUP_REMOVED lines=8> */
.L_x_46468:
        /* <DEDUP_REMOVED lines=12> */
.L_x_46477:
[----:B------:R-:W-:Y:S02]  /*21180*/  MOV R48, R32 ;  /* 0x0000002000307202 */ /* 0x000fe40000000f00 */
.L_x_46478:
[----:B------:R-:W-:Y:S05]  /*21190*/  BSYNC B1 ;  /* 0x0000000000017941 */ /* 0x000fea0003800000 */
.L_x_46476:
        /* <DEDUP_REMOVED lines=16> */
.L_x_46482:
[----:B------:R-:W-:Y:S05]  /*212a0*/  BSYNC B2 ;  /* 0x0000000000027941 */ /* 0x000fea0003800000 */
.L_x_46481:
        /* <DEDUP_REMOVED lines=44> */
.L_x_46480:
[----:B------:R-:W-:Y:S05]  /*21570*/  BSYNC B1 ;  /* 0x0000000000017941 */ /* 0x000fea0003800000 */
.L_x_46479:
        /* <DEDUP_REMOVED lines=11> */
.L_x_46483:
        /* <DEDUP_REMOVED lines=12> */
.L_x_46486:
[----:B------:R-:W-:Y:S02]  /*216f0*/  MOV R58, R32 ;  /* 0x00000020003a7202 */ /* 0x000fe40000000f00 */
.L_x_46487:
[----:B------:R-:W-:Y:S05]  /*21700*/  BSYNC B1 ;  /* 0x0000000000017941 */ /* 0x000fea0003800000 */
.L_x_46485:
        /* <DEDUP_REMOVED lines=16> */
.L_x_46491:
[----:B------:R-:W-:Y:S05]  /*21810*/  BSYNC B2 ;  /* 0x0000000000027941 */ /* 0x000fea0003800000 */
.L_x_46490:
        /* <DEDUP_REMOVED lines=44> */
.L_x_46489:
[----:B------:R-:W-:Y:S05]  /*21ae0*/  BSYNC B1 ;  /* 0x0000000000017941 */ /* 0x000fea0003800000 */
.L_x_46488:
        /* <DEDUP_REMOVED lines=8> */
.L_x_46484:
        /* <DEDUP_REMOVED lines=12> */
.L_x_46493:
[----:B------:R-:W-:Y:S02]  /*21c30*/  IMAD.MOV.U32 R58, RZ, RZ, R32 ;  /* 0x000000ffff3a7224 */ /* 0x000fe400078e0020 */
.L_x_46494:
[----:B------:R-:W-:Y:S05]  /*21c40*/  BSYNC B1 ;  /* 0x0000000000017941 */ /* 0x000fea0003800000 */
.L_x_46492:
        /* <DEDUP_REMOVED lines=16> */
.L_x_46498:
[----:B------:R-:W-:Y:S05]  /*21d50*/  BSYNC B2 ;  /* 0x0000000000027941 */ /* 0x000fea0003800000 */
.L_x_46497:
        /* <DEDUP_REMOVED lines=44> */
.L_x_46496:
[----:B------:R-:W-:Y:S05]  /*22020*/  BSYNC B1 ;  /* 0x0000000000017941 */ /* 0x000fea0003800000 */
.L_x_46495:
        /* <DEDUP_REMOVED lines=11> */
.L_x_46499:
        /* <DEDUP_REMOVED lines=12> */
.L_x_46502:
[----:B------:R-:W-:Y:S02]  /*221a0*/  IMAD.MOV.U32 R50, RZ, RZ, R32 ;  /* 0x000000ffff327224 */ /* 0x000fe400078e0020 */
.L_x_46503:
[----:B------:R-:W-:Y:S05]  /*221b0*/  BSYNC B1 ;  /* 0x0000000000017941 */ /* 0x000fea0003800000 */
.L_x_46501:
        /* <DEDUP_REMOVED lines=16> */
.L_x_46507:
[----:B------:R-:W-:Y:S05]  /*222c0*/  BSYNC B2 ;  /* 0x0000000000027941 */ /* 0x000fea0003800000 */
.L_x_46506:
        /* <DEDUP_REMOVED lines=44> */
.L_x_46505:
[----:B------:R-:W-:Y:S05]  /*22590*/  BSYNC B1 ;  /* 0x0000000000017941 */ /* 0x000fea0003800000 */
.L_x_46504:
        /* <DEDUP_REMOVED lines=8> */
.L_x_46500:
        /* <DEDUP_REMOVED lines=12> */
.L_x_46509:
[----:B------:R-:W-:Y:S02]  /*226e0*/  MOV R50, R32 ;  /* 0x0000002000327202 */ /* 0x000fe40000000f00 */
.L_x_46510:
[----:B------:R-:W-:Y:S05]  /*226f0*/  BSYNC B1 ;  /* 0x0000000000017941 */ /* 0x000fea0003800000 */
.L_x_46508:
        /* <DEDUP_REMOVED lines=16> */
.L_x_46514:
[----:B------:R-:W-:Y:S05]  /*22800*/  BSYNC B2 ;  /* 0x0000000000027941 */ /* 0x000fea0003800000 */
.L_x_46513:
        /* <DEDUP_REMOVED lines=44> */
.L_x_46512:
[----:B------:R-:W-:Y:S05]  /*22ad0*/  BSYNC B1 ;  /* 0x0000000000017941 */ /* 0x000fea0003800000 */
.L_x_46511:
        /* <DEDUP_REMOVED lines=11> */
.L_x_46515:
        /* <DEDUP_REMOVED lines=12> */
.L_x_46518:
[----:B------:R-:W-:Y:S02]  /*22c50*/  MOV R56, R32 ;  /* 0x0000002000387202 */ /* 0x000fe40000000f00 */
.L_x_46519:
[----:B------:R-:W-:Y:S05]  /*22c60*/  BSYNC B1 ;  /* 0x0000000000017941 */ /* 0x000fea0003800000 */
.L_x_46517:
        /* <DEDUP_REMOVED lines=16> */
.L_x_46523:
[----:B------:R-:W-:Y:S05]  /*22d70*/  BSYNC B2 ;  /* 0x0000000000027941 */ /* 0x000fea0003800000 */
.L_x_46522:
        /* <DEDUP_REMOVED lines=44> */
.L_x_46521:
[----:B------:R-:W-:Y:S05]  /*23040*/  BSYNC B1 ;  /* 0x0000000000017941 */ /* 0x000fea0003800000 */
.L_x_46520:
        /* <DEDUP_REMOVED lines=8> */
.L_x_46516:
        /* <DEDUP_REMOVED lines=26> */
.L_x_46524:
        /* <DEDUP_REMOVED lines=15> */
.L_x_46526:
[----:B-1----:R-:W-:Y:S02]  /*23360*/  IMAD.MOV.U32 R116, RZ, RZ, R32 ;  /* 0x000000ffff747224 */ /* 0x002fe400078e0020 */
.L_x_46527:
[----:B------:R-:W-:Y:S05]  /*23370*/  BSYNC B1 ;  /* 0x0000000000017941 */ /* 0x000fea0003800000 */
.L_x_46525:
        /* <DEDUP_REMOVED lines=16> */
.L_x_46531:
[----:B------:R-:W-:Y:S05]  /*23480*/  BSYNC B2 ;  /* 0x0000000000027941 */ /* 0x000fea0003800000 */
.L_x_46530:
        /* <DEDUP_REMOVED lines=44> */
.L_x_46529:
[----:B------:R-:W-:Y:S05]  /*23750*/  BSYNC B1 ;  /* 0x0000000000017941 */ /* 0x000fea0003800000 */
.L_x_46528:
        /* <DEDUP_REMOVED lines=12> */
.L_x_46532:
        /* <DEDUP_REMOVED lines=12> */
.L_x_46535:
[----:B------:R-:W-:Y:S02]  /*238e0*/  IMAD.MOV.U32 R4, RZ, RZ, R32 ;  /* 0x000000ffff047224 */ /* 0x000fe400078e0020 */
.L_x_46536:
[----:B------:R-:W-:Y:S05]  /*238f0*/  BSYNC B1 ;  /* 0x0000000000017941 */ /* 0x000fea0003800000 */
.L_x_46534:
        /* <DEDUP_REMOVED lines=16> */
.L_x_46540:
[----:B------:R-:W-:Y:S05]  /*23a00*/  BSYNC B2 ;  /* 0x0000000000027941 */ /* 0x000fea0003800000 */
.L_x_46539:
        /* <DEDUP_REMOVED lines=44> */
.L_x_46538:
[----:B------:R-:W-:Y:S05]  /*23cd0*/  BSYNC B1 ;  /* 0x0000000000017941 */ /* 0x000fea0003800000 */
.L_x_46537:
[----:B------:R-:W0:Y:S01]  /*23ce0*/  I2F.U32 R53, R4 ;  /* 0x0000000400357306 */ /* 0x000e220000201000 */
        /* <DEDUP_REMOVED lines=8> */
.L_x_46533:
        /* <DEDUP_REMOVED lines=12> */
.L_x_46542:
[----:B------:R-:W-:Y:S02]  /*23e30*/  IMAD.MOV.U32 R48, RZ, RZ, R32 ;  /* 0x000000ffff307224 */ /* 0x000fe400078e0020 */
.L_x_46543:
[----:B------:R-:W-:Y:S05]  /*23e40*/  BSYNC B1 ;  /* 0x0000000000017941 */ /* 0x000fea0003800000 */
.L_x_46541:
        /* <DEDUP_REMOVED lines=16> */
.L_x_46547:
[----:B------:R-:W-:Y:S05]  /*23f50*/  BSYNC B2 ;  /* 0x0000000000027941 */ /* 0x000fea0003800000 */
.L_x_46546:
        /* <DEDUP_REMOVED lines=44> */
.L_x_46545:
[----:B------:R-:W-:Y:S05]  /*24220*/  BSYNC B1 ;  /* 0x0000000000017941 */ /* 0x000fea0003800000 */
.L_x_46544:
        /* <DEDUP_REMOVED lines=11> */
.L_x_46548:
        /* <DEDUP_REMOVED lines=12> */
.L_x_46551:
[----:B------:R-:W-:Y:S02]  /*243a0*/  IMAD.MOV.U32 R3, RZ, RZ, R32 ;  /* 0x000000ffff037224 */ /* 0x000fe400078e0020 */
.L_x_46552:
[----:B------:R-:W-:Y:S05]  /*243b0*/  BSYNC B1 ;  /* 0x0000000000017941 */ /* 0x000fea0003800000 */
.L_x_46550:
        /* <DEDUP_REMOVED lines=16> */
.L_x_46556:
[----:B------:R-:W-:Y:S05]  /*244c0*/  BSYNC B2 ;  /* 0x0000000000027941 */ /* 0x000fea0003800000 */
.L_x_46555:
        /* <DEDUP_REMOVED lines=44> */
.L_x_46554:
[----:B------:R-:W-:Y:S05]  /*24790*/  BSYNC B1 ;  /* 0x0000000000017941 */ /* 0x000fea0003800000 */
.L_x_46553:
        /* <DEDUP_REMOVED lines=9> */
.L_x_46549:
        /* <DEDUP_REMOVED lines=12> */
.L_x_46558:
[----:B------:R-:W-:Y:S02]  /*248f0*/  IMAD.MOV.U32 R116, RZ, RZ, R32 ;  /* 0x000000ffff747224 */ /* 0x000fe400078e0020 */
.L_x_46559:
[----:B------:R-:W-:Y:S05]  /*24900*/  BSYNC B1 ;  /* 0x0000000000017941 */ /* 0x000fea0003800000 */
.L_x_46557:
        /* <DEDUP_REMOVED lines=16> */
.L_x_46563:
[----:B------:R-:W-:Y:S05]  /*24a10*/  BSYNC B2 ;  /* 0x0000000000027941 */ /* 0x000fea0003800000 */
.L_x_46562:
        /* <DEDUP_REMOVED lines=44> */
.L_x_46561:
[----:B------:R-:W-:Y:S05]  /*24ce0*/  BSYNC B1 ;  /* 0x0000000000017941 */ /* 0x000fea0003800000 */
.L_x_46560:
        /* <DEDUP_REMOVED lines=11> */
.L_x_46564:
        /* <DEDUP_REMOVED lines=12> */
.L_x_46567:
[----:B------:R-:W-:Y:S02]  /*24e60*/  IMAD.MOV.U32 R2, RZ, RZ, R32 ;  /* 0x000000ffff027224 */ /* 0x000fe400078e0020 */
.L_x_46568:
[----:B------:R-:W-:Y:S05]  /*24e70*/  BSYNC B1 ;  /* 0x0000000000017941 */ /* 0x000fea0003800000 */
.L_x_46566:
        /* <DEDUP_REMOVED lines=16> */
.L_x_46572:
[----:B------:R-:W-:Y:S05]  /*24f80*/  BSYNC B2 ;  /* 0x0000000000027941 */ /* 0x000fea0003800000 */
.L_x_46571:
        /* <DEDUP_REMOVED lines=44> */
.L_x_46570:
[----:B------:R-:W-:Y:S05]  /*25250*/  BSYNC B1 ;  /* 0x0000000000017941 */ /* 0x000fea0003800000 */
.L_x_46569:
        /* <DEDUP_REMOVED lines=9> */
.L_x_46565:
        /* <DEDUP_REMOVED lines=12> */
.L_x_46574:
[----:B------:R-:W-:Y:S02]  /*253b0*/  IMAD.MOV.U32 R50, RZ, RZ, R32 ;  /* 0x000000ffff327224 */ /* 0x000fe400078e0020 */
.L_x_46575:
[----:B------:R-:W-:Y:S05]  /*253c0*/  BSYNC B1 ;  /* 0x0000000000017941 */ /* 0x000fea0003800000 */
.L_x_46573:
        /* <DEDUP_REMOVED lines=16> */
.L_x_46579:
[----:B------:R-:W-:Y:S05]  /*254d0*/  BSYNC B2 ;  /* 0x0000000000027941 */ /* 0x000fea0003800000 */
.L_x_46578:
        /* <DEDUP_REMOVED lines=44> */
.L_x_46577:
[----:B------:R-:W-:Y:S05]  /*257a0*/  BSYNC B1 ;  /* 0x0000000000017941 */ /* 0x000fea0003800000 */
.L_x_46576:
        /* <DEDUP_REMOVED lines=11> */
.L_x_46580:
        /* <DEDUP_REMOVED lines=12> */
.L_x_46583:
[----:B------:R-:W-:Y:S02]  /*25920*/  IMAD.MOV.U32 R0, RZ, RZ, R32 ;  /* 0x000000ffff007224 */ /* 0x000fe400078e0020 */
.L_x_46584:
[----:B------:R-:W-:Y:S05]  /*25930*/  BSYNC B1 ;  /* 0x0000000000017941 */ /* 0x000fea0003800000 */
.L_x_46582:
        /* <DEDUP_REMOVED lines=16> */
.L_x_46588:
[----:B------:R-:W-:Y:S05]  /*25a40*/  BSYNC B2 ;  /* 0x0000000000027941 */ /* 0x000fea0003800000 */
.L_x_46587:
        /* <DEDUP_REMOVED lines=44> */
.L_x_46586:
[----:B------:R-:W-:Y:S05]  /*25d10*/  BSYNC B1 ;  /* 0x0000000000017941 */ /* 0x000fea0003800000 */
.L_x_46585:
        /* <DEDUP_REMOVED lines=9> */
.L_x_46581:
        /* <DEDUP_REMOVED lines=26> */
.L_x_46589:
        /* <DEDUP_REMOVED lines=15> */
.L_x_46591:
[----:B-1----:R-:W-:Y:S02]  /*26040*/  MOV R159, R32 ;  /* 0x00000020009f7202 */ /* 0x002fe40000000f00 */
.L_x_46592:
[----:B------:R-:W-:Y:S05]  /*26050*/  BSYNC B1 ;  /* 0x0000000000017941 */ /* 0x000fea0003800000 */
.L_x_46590:
        /* <DEDUP_REMOVED lines=16> */
.L_x_46596:
[----:B------:R-:W-:Y:S05]  /*26160*/  BSYNC B2 ;  /* 0x0000000000027941 */ /* 0x000fea0003800000 */
.L_x_46595:
        /* <DEDUP_REMOVED lines=44> */
.L_x_46594:
[----:B------:R-:W-:Y:S05]  /*26430*/  BSYNC B1 ;  /* 0x0000000000017941 */ /* 0x000fea0003800000 */
.L_x_46593:
        /* <DEDUP_REMOVED lines=12> */
.L_x_46597:
        /* <DEDUP_REMOVED lines=12> */
.L_x_46600:
[----:B------:R-:W-:Y:S02]  /*265c0*/  MOV R4, R32 ;  /* 0x0000002000047202 */ /* 0x000fe40000000f00 */
.L_x_46601:
[----:B------:R-:W-:Y:S05]  /*265d0*/  BSYNC B1 ;  /* 0x0000000000017941 */ /* 0x000fea0003800000 */
.L_x_46599:
        /* <DEDUP_REMOVED lines=16> */
.L_x_46605:
[----:B------:R-:W-:Y:S05]  /*266e0*/  BSYNC B2 ;  /* 0x0000000000027941 */ /* 0x000fea0003800000 */
.L_x_46604:
        /* <DEDUP_REMOVED lines=44> */
.L_x_46603:
[----:B------:R-:W-:Y:S05]  /*269b0*/  BSYNC B1 ;  /* 0x0000000000017941 */ /* 0x000fea0003800000 */
.L_x_46602:
        /* <DEDUP_REMOVED lines=9> */
.L_x_46598:
        /* <DEDUP_REMOVED lines=12> */
.L_x_46607:
[----:B------:R-:W-:Y:S02]  /*26b10*/  IMAD.MOV.U32 R48, RZ, RZ, R32 ;  /* 0x000000ffff307224 */ /* 0x000fe400078e0020 */
.L_x_46608:
[----:B------:R-:W-:Y:S05]  /*26b20*/  BSYNC B1 ;  /* 0x0000000000017941 */ /* 0x000fea0003800000 */
.L_x_46606:
        /* <DEDUP_REMOVED lines=16> */
.L_x_46612:
[----:B------:R-:W-:Y:S05]  /*26c30*/  BSYNC B2 ;  /* 0x0000000000027941 */ /* 0x000fea0003800000 */
.L_x_46611:
        /* <DEDUP_REMOVED lines=44> */
.L_x_46610:
[----:B------:R-:W-:Y:S05]  /*26f00*/  BSYNC B1 ;  /* 0x0000000000017941 */ /* 0x000fea0003800000 */
.L_x_46609:
        /* <DEDUP_REMOVED lines=11> */
.L_x_46613:
        /* <DEDUP_REMOVED lines=12> */
.L_x_46616:
[----:B------:R-:W-:Y:S02]  /*27080*/  IMAD.MOV.U32 R3, RZ, RZ, R32 ;  /* 0x000000ffff037224 */ /* 0x000fe400078e0020 */
.L_x_46617:
[----:B------:R-:W-:Y:S05]  /*27090*/  BSYNC B1 ;  /* 0x0000000000017941 */ /* 0x000fea0003800000 */
.L_x_46615:
        /* <DEDUP_REMOVED lines=16> */
.L_x_46621:
[----:B------:R-:W-:Y:S05]  /*271a0*/  BSYNC B2 ;  /* 0x0000000000027941 */ /* 0x000fea0003800000 */
.L_x_46620:
        /* <DEDUP_REMOVED lines=44> */
.L_x_46619:
[----:B------:R-:W-:Y:S05]  /*27470*/  BSYNC B1 ;  /* 0x0000000000017941 */ /* 0x000fea0003800000 */
.L_x_46618:
        /* <DEDUP_REMOVED lines=9> */
.L_x_46614:
        /* <DEDUP_REMOVED lines=12> */
.L_x_46623:
[----:B------:R-:W-:Y:S02]  /*275d0*/  MOV R159, R32 ;  /* 0x00000020009f7202 */ /* 0x000fe40000000f00 */
.L_x_46624:
[----:B------:R-:W-:Y:S05]  /*275e0*/  BSYNC B1 ;  /* 0x0000000000017941 */ /* 0x000fea0003800000 */
.L_x_46622:
        /* <DEDUP_REMOVED lines=16> */
.L_x_46628:
[----:B------:R-:W-:Y:S05]  /*276f0*/  BSYNC B2 ;  /* 0x0000000000027941 */ /* 0x000fea0003800000 */
.L_x_46627:
        /* <DEDUP_REMOVED lines=44> */
.L_x_46626:
[----:B------:R-:W-:Y:S05]  /*279c0*/  BSYNC B1 ;  /* 0x0000000000017941 */ /* 0x000fea0003800000 */
.L_x_46625:
        /* <DEDUP_REMOVED lines=11> */
.L_x_46629:
        /* <DEDUP_REMOVED lines=12> */
.L_x_46632:
[----:B------:R-:W-:Y:S02]  /*27b40*/  MOV R2, R32 ;  /* 0x0000002000027202 */ /* 0x000fe40000000f00 */
.L_x_46633:
[----:B------:R-:W-:Y:S05]  /*27b50*/  BSYNC B1 ;  /* 0x0000000000017941 */ /* 0x000fea0003800000 */
.L_x_46631:
        /* <DEDUP_REMOVED lines=16> */
.L_x_46637:
[----:B------:R-:W-:Y:S05]  /*27c60*/  BSYNC B2 ;  /* 0x0000000000027941 */ /* 0x000fea0003800000 */
.L_x_46636:
        /* <DEDUP_REMOVED lines=44> */
.L_x_46635:
[----:B------:R-:W-:Y:S05]  /*27f30*/  BSYNC B1 ;  /* 0x0000000000017941 */ /* 0x000fea0003800000 */
.L_x_46634:
        /* <DEDUP_REMOVED lines=9> */
.L_x_46630:
        /* <DEDUP_REMOVED lines=12> */
.L_x_46639:
[----:B------:R-:W-:Y:S02]  /*28090*/  IMAD.MOV.U32 R50, RZ, RZ, R32 ;  /* 0x000000ffff327224 */ /* 0x000fe400078e0020 */
.L_x_46640:
[----:B------:R-:W-:Y:S05]  /*280a0*/  BSYNC B1 ;  /* 0x0000000000017941 */ /* 0x000fea0003800000 */
.L_x_46638:
        /* <DEDUP_REMOVED lines=16> */
.L_x_46644:
[----:B------:R-:W-:Y:S05]  /*281b0*/  BSYNC B2 ;  /* 0x0000000000027941 */ /* 0x000fea0003800000 */
.L_x_46643:
        /* <DEDUP_REMOVED lines=44> */
.L_x_46642:
[----:B------:R-:W-:Y:S05]  /*28480*/  BSYNC B1 ;  /* 0x0000000000017941 */ /* 0x000fea0003800000 */
.L_x_46641:
        /* <DEDUP_REMOVED lines=11> */
.L_x_46645:
        /* <DEDUP_REMOVED lines=12> */
.L_x_46648:
[----:B------:R-:W-:Y:S02]  /*28600*/  IMAD.MOV.U32 R0, RZ, RZ, R32 ;  /* 0x000000ffff007224 */ /* 0x000fe400078e0020 */
.L_x_46649:
[----:B------:R-:W-:Y:S05]  /*28610*/  BSYNC B1 ;  /* 0x0000000000017941 */ /* 0x000fea0003800000 */
.L_x_46647:
        /* <DEDUP_REMOVED lines=16> */
.L_x_46653:
[----:B------:R-:W-:Y:S05]  /*28720*/  BSYNC B2 ;  /* 0x0000000000027941 */ /* 0x000fea0003800000 */
.L_x_46652:
        /* <DEDUP_REMOVED lines=44> */
.L_x_46651:
[----:B------:R-:W-:Y:S05]  /*289f0*/  BSYNC B1 ;  /* 0x0000000000017941 */ /* 0x000fea0003800000 */
.L_x_46650:
        /* <DEDUP_REMOVED lines=9> */
.L_x_46646:
[----:B------:R-:W-:Y:S01]  /*28a90*/  ISETP.NE.AND P5, PT, R147, RZ, PT ;  /* 0x000000ff9300720c */ /* 0x000fe20003fa5270 */
[----:B------:R-:W-:Y:S01]  /*28aa0*/  IMAD.WIDE.U32 R116, R156, R203, c[0x0][0x190] ;  /* 0x000064009c747625 */ /* 0x000fe200078e00cb */
[----:B------:R-:W-:Y:S02]  /*28ab0*/  SEL R48, RZ, 0x1000000, P4 ;  /* 0x01000000ff307807 */ /* 0x000fe40002000000 */
[----:B------:R-:W-:Y:S02]  /*28ac0*/  SEL R49, RZ, 0x10000, P3 ;  /* 0x00010000ff317807 */ /* 0x000fe40001800000 */
[----:B------:R-:W-:Y:S02]  /*28ad0*/  SEL R50, RZ, 0x100, P2 ;  /* 0x00000100ff327807 */ /* 0x000fe40001000000 */
[----:B------:R-:W-:Y:S02]  /*28ae0*/  SEL R51, RZ, 0x1, P1 ;  /* 0x00000001ff337807 */ /* 0x000fe40000800000 */
[----:B------:R-:W-:Y:S01]  /*28af0*/  IADD3 R50, R50, R48, R49 ;  /* 0x0000003032327210 */ /* 0x000fe20007ffe031 */
[----:B------:R-:W-:Y:S01]  /*28b00*/  IMAD.WIDE.U32 R48, R156, R149, c[0x0][0x188] ;  /* 0x000062009c307625 */ /* 0x000fe200078e0095 */
[----:B------:R-:W-:-:S03]  /*28b10*/  IADD3 R159, R164, 0x1c0, RZ ;  /* 0x000001c0a49f7810 */ /* 0x000fc60007ffe0ff */
[----:B------:R-:W-:Y:S01]  /*28b20*/  IMAD.IADD R119, R50, 0x1, R51 ;  /* 0x0000000132777824 */ /* 0x000fe200078e0233 */
[----:B------:R-:W-:Y:S01]  /*28b30*/  STG.E.128 [R48.64], R52 ;  /* 0x0000003430007986 */ /* 0x000fe2000c101d06 */
[----:B------:R-:W-:-:S03]  /*28b40*/  @P0 IMAD.WIDE.U32 R50, R159, R149, c[0x0][0x180] ;  /* 0x000060009f320625 */ /* 0x000fc600078e0095 */
[----:B------:R0:W-:Y:S02]  /*28b50*/  STG.E [R116.64], R119 ;  /* 0x0000007774007986 */ /* 0x0001e4000c101906 */
[----:B0-----:R-:W-:-:S04]  /*28b60*/  IMAD.WIDE.U32 R116, R159, R149, c[0x0][0x170] ;  /* 0x00005c009f747625 */ /* 0x001fc800078e0095 */
[----:B------:R-:W-:Y:S01]  /*28b70*/  @P5 IMAD.WIDE.U32 R48, R159, R149, c[0x0][0x178] ;  /* 0x00005e009f305625 */ /* 0x000fe200078e0095 */
[----:B------:R-:W-:Y:S05]  /*28b80*/  @!P5 BRA `(.L_x_46654) ;  /* 0x000000a00000d947 */ /* 0x000fea0003800000 */
[----:B------:R-:W-:Y:S01]  /*28b90*/  IMAD.U32 R119, R2, 0x10000, RZ ;  /* 0x0001000002777824 */ /* 0x000fe200078e00ff */
[----:B------:R-:W-:-:S04]  /*28ba0*/  LOP3.LUT R118, R0, 0xffff, RZ, 0xc0, !PT ;  /* 0x0000ffff00767812 */ /* 0x000fc800078ec0ff */
[----:B------:R-:W-:-:S05]  /*28bb0*/  LOP3.LUT R119, R119, 0xff0000, RZ, 0xc0, !PT ;  /* 0x00ff000077777812 */ /* 0x000fca00078ec0ff */
[----:B------:R-:W-:Y:S01]  /*28bc0*/  IMAD R118, R118, 0x1000000, R119 ;  /* 0x0100000076767824 */ /* 0x000fe200078e0277 */
[----:B------:R-:W-:-:S04]  /*28bd0*/  LOP3.LUT R119, R3, 0xff, RZ, 0xc0, !PT ;  /* 0x000000ff03777812 */ /* 0x000fc800078ec0ff */
[----:B------:R-:W-:Y:S02]  /*28be0*/  LEA R118, R119, R118, 0x8 ;  /* 0x0000007677767211 */ /* 0x000fe400078e40ff */
[----:B------:R-:W-:-:S05]  /*28bf0*/  LOP3.LUT R119, R4, 0xff, RZ, 0xc0, !PT ;  /* 0x000000ff04777812 */ /* 0x000fca00078ec0ff */
[----:B------:R-:W-:Y:S02]  /*28c00*/  IMAD.IADD R163, R118, 0x1, R119 ;  /* 0x0000000176a37824 */ /* 0x000fe400078e0277 */
[----:B------:R-:W-:-:S05]  /*28c10*/  IMAD.WIDE.U32 R118, R156, R203, c[0x0][0x198] ;  /* 0x000066009c767625 */ /* 0x000fca00078e00cb */
[----:B------:R0:W-:Y:S02]  /*28c20*/  STG.E [R118.64], R163 ;  /* 0x000000a376007986 */ /* 0x0001e4000c101906 */
.L_x_46654:
[----:B------:R1:W5:Y:S04]  /*28c30*/  @P5 LDG.E.128 R112, [R48.64] ;  /* 0x0000000630705981 */ /* 0x000368000c1e1d00 */
        /* <DEDUP_REMOVED lines=14> */
.L_x_46656:
[----:B-1----:R-:W-:Y:S02]  /*28d20*/  IMAD.MOV.U32 R166, RZ, RZ, R32 ;  /* 0x000000ffffa67224 */ /* 0x002fe400078e0020 */
.L_x_46657:
[----:B------:R-:W-:Y:S05]  /*28d30*/  BSYNC B1 ;  /* 0x0000000000017941 */ /* 0x000fea0003800000 */
.L_x_46655:
        /* <DEDUP_REMOVED lines=16> */
.L_x_46661:
[----:B------:R-:W-:Y:S05]  /*28e40*/  BSYNC B2 ;  /* 0x0000000000027941 */ /* 0x000fea0003800000 */
.L_x_46660:
        /* <DEDUP_REMOVED lines=44> */
.L_x_46659:
[----:B------:R-:W-:Y:S05]  /*29110*/  BSYNC B1 ;  /* 0x0000000000017941 */ /* 0x000fea0003800000 */
.L_x_46658:
        /* <DEDUP_REMOVED lines=12> */
.L_x_46662:
        /* <DEDUP_REMOVED lines=12> */
.L_x_46665:
[----:B------:R-:W-:Y:S02]  /*292a0*/  IMAD.MOV.U32 R4, RZ, RZ, R32 ;  /* 0x000000ffff047224 */ /* 0x000fe400078e0020 */
.L_x_46666:
[----:B------:R-:W-:Y:S05]  /*292b0*/  BSYNC B1 ;  /* 0x0000000000017941 */ /* 0x000fea0003800000 */
.L_x_46664:
        /* <DEDUP_REMOVED lines=16> */
.L_x_46670:
[----:B------:R-:W-:Y:S05]  /*293c0*/  BSYNC B2 ;  /* 0x0000000000027941 */ /* 0x000fea0003800000 */
.L_x_46669:
        /* <DEDUP_REMOVED lines=44> */
.L_x_46668:
[----:B------:R-:W-:Y:S05]  /*29690*/  BSYNC B1 ;  /* 0x0000000000017941 */ /* 0x000fea0003800000 */
.L_x_46667:
        /* <DEDUP_REMOVED lines=9> */
.L_x_46663:
        /* <DEDUP_REMOVED lines=12> */
.L_x_46672:
[----:B------:R-:W-:Y:S02]  /*297f0*/  IMAD.MOV.U32 R166, RZ, RZ, R32 ;  /* 0x000000ffffa67224 */ /* 0x000fe400078e0020 */
.L_x_46673:
[----:B------:R-:W-:Y:S05]  /*29800*/  BSYNC B1 ;  /* 0x0000000000017941 */ /* 0x000fea0003800000 */
.L_x_46671:
        /* <DEDUP_REMOVED lines=16> */
.L_x_46677:
[----:B------:R-:W-:Y:S05]  /*29910*/  BSYNC B2 ;  /* 0x0000000000027941 */ /* 0x000fea0003800000 */
.L_x_46676:
        /* <DEDUP_REMOVED lines=44> */
.L_x_46675:
[----:B------:R-:W-:Y:S05]  /*29be0*/  BSYNC B1 ;  /* 0x0000000000017941 */ /* 0x000fea0003800000 */
.L_x_46674:
        /* <DEDUP_REMOVED lines=11> */
.L_x_46678:
        /* <DEDUP_REMOVED lines=12> */
.L_x_46681:
[----:B------:R-:W-:Y:S02]  /*29d60*/  IMAD.MOV.U32 R3, RZ, RZ, R32 ;  /* 0x000000ffff037224 */ /* 0x000fe400078e0020 */
.L_x_46682:
[----:B------:R-:W-:Y:S05]  /*29d70*/  BSYNC B1 ;  /* 0x0000000000017941 */ /* 0x000fea0003800000 */
.L_x_46680:
        /* <DEDUP_REMOVED lines=16> */
.L_x_46686:
[----:B------:R-:W-:Y:S05]  /*29e80*/  BSYNC B2 ;  /* 0x0000000000027941 */ /* 0x000fea0003800000 */
.L_x_46685:
        /* <DEDUP_REMOVED lines=44> */
.L_x_46684:
[----:B------:R-:W-:Y:S05]  /*2a150*/  BSYNC B1 ;  /* 0x0000000000017941 */ /* 0x000fea0003800000 */
.L_x_46683:
        /* <DEDUP_REMOVED lines=9> */
.L_x_46679:
        /* <DEDUP_REMOVED lines=12> */
.L_x_46688:
[----:B------:R-:W-:Y:S02]  /*2a2b0*/  IMAD.MOV.U32 R166, RZ, RZ, R32 ;  /* 0x000000ffffa67224 */ /* 0x000fe400078e0020 */
.L_x_46689:
[----:B------:R-:W-:Y:S05]  /*2a2c0*/  BSYNC B1 ;  /* 0x0000000000017941 */ /* 0x000fea0003800000 */
.L_x_46687:
        /* <DEDUP_REMOVED lines=16> */
.L_x_46693:
[----:B------:R-:W-:Y:S05]  /*2a3d0*/  BSYNC B2 ;  /* 0x0000000000027941 */ /* 0x000fea0003800000 */
.L_x_46692:
        /* <DEDUP_REMOVED lines=44> */
.L_x_46691:
[----:B------:R-:W-:Y:S05]  /*2a6a0*/  BSYNC B1 ;  /* 0x0000000000017941 */ /* 0x000fea0003800000 */
.L_x_46690:
        /* <DEDUP_REMOVED lines=11> */
.L_x_46694:
        /* <DEDUP_REMOVED lines=12> */
.L_x_46697:
[----:B------:R-:W-:Y:S02]  /*2a820*/  IMAD.MOV.U32 R2, RZ, RZ, R32 ;  /* 0x000000ffff027224 */ /* 0x000fe400078e0020 */
.L_x_46698:
[----:B------:R-:W-:Y:S05]  /*2a830*/  BSYNC B1 ;  /* 0x0000000000017941 */ /* 0x000fea0003800000 */
.L_x_46696:
        /* <DEDUP_REMOVED lines=16> */
.L_x_46702:
[----:B------:R-:W-:Y:S05]  /*2a940*/  BSYNC B2 ;  /* 0x0000000000027941 */ /* 0x000fea0003800000 */
.L_x_46701:
        /* <DEDUP_REMOVED lines=44> */
.L_x_46700:
[----:B------:R-:W-:Y:S05]  /*2ac10*/  BSYNC B1 ;  /* 0x0000000000017941 */ /* 0x000fea0003800000 */
.L_x_46699:
        /* <DEDUP_REMOVED lines=9> */
.L_x_46695:
        /* <DEDUP_REMOVED lines=12> */
.L_x_46704:
[----:B------:R-:W-:Y:S02]  /*2ad70*/  IMAD.MOV.U32 R166, RZ, RZ, R32 ;  /* 0x000000ffffa67224 */ /* 0x000fe400078e0020 */
.L_x_46705:
[----:B------:R-:W-:Y:S05]  /*2ad80*/  BSYNC B1 ;  /* 0x0000000000017941 */ /* 0x000fea0003800000 */
.L_x_46703:
        /* <DEDUP_REMOVED lines=16> */
.L_x_46709:
[----:B------:R-:W-:Y:S05]  /*2ae90*/  BSYNC B2 ;  /* 0x0000000000027941 */ /* 0x000fea0003800000 */
.L_x_46708:
        /* <DEDUP_REMOVED lines=44> */
.L_x_46707:
[----:B------:R-:W-:Y:S05]  /*2b160*/  BSYNC B1 ;  /* 0x0000000000017941 */ /* 0x000fea0003800000 */
.L_x_46706:
        /* <DEDUP_REMOVED lines=11> */
.L_x_46710:
        /* <DEDUP_REMOVED lines=12> */
.L_x_46713:
[----:B------:R-:W-:Y:S02]  /*2b2e0*/  IMAD.MOV.U32 R0, RZ, RZ, R32 ;  /* 0x000000ffff007224 */ /* 0x000fe400078e0020 */
.L_x_46714:
[----:B------:R-:W-:Y:S05]  /*2b2f0*/  BSYNC B1 ;  /* 0x0000000000017941 */ /* 0x000fea0003800000 */
.L_x_46712:
        /* <DEDUP_REMOVED lines=16> */
.L_x_46718:
[----:B------:R-:W-:Y:S05]  /*2b400*/  BSYNC B2 ;  /* 0x0000000000027941 */ /* 0x000fea0003800000 */
.L_x_46717:
        /* <DEDUP_REMOVED lines=44> */
.L_x_46716:
[----:B------:R-:W-:Y:S05]  /*2b6d0*/  BSYNC B1 ;  /* 0x0000000000017941 */ /* 0x000fea0003800000 */
.L_x_46715:
        /* <DEDUP_REMOVED lines=9> */
.L_x_46711:
[----:B------:R-:W-:Y:S02]  /*2b770*/  SEL R116, RZ, 0x1000000, P4 ;  /* 0x01000000ff747807 */ /* 0x000fe40002000000 */
[----:B------:R-:W-:Y:S02]  /*2b780*/  SEL R117, RZ, 0x10000, P3 ;  /* 0x00010000ff757807 */ /* 0x000fe40001800000 */
[----:B------:R-:W-:Y:S02]  /*2b790*/  SEL R118, RZ, 0x100, P2 ;  /* 0x00000100ff767807 */ /* 0x000fe40001000000 */
[----:B------:R-:W-:Y:S02]  /*2b7a0*/  ISETP.NE.AND P5, PT, R147, RZ, PT ;  /* 0x000000ff9300720c */ /* 0x000fe40003fa5270 */
[----:B------:R-:W-:Y:S02]  /*2b7b0*/  SEL R119, RZ, 0x1, P1 ;  /* 0x00000001ff777807 */ /* 0x000fe40000800000 */
[----:B------:R-:W-:Y:S01]  /*2b7c0*/  IADD3 R118, R118, R116, R117 ;  /* 0x0000007476767210 */ /* 0x000fe20007ffe075 */
[----:B------:R-:W-:Y:S01]  /*2b7d0*/  IMAD.WIDE.U32 R116, R159, R149, c[0x0][0x188] ;  /* 0x000062009f747625 */ /* 0x000fe200078e0095 */
[----:B------:R-:W-:-:S03]  /*2b7e0*/  IADD3 R164, R164, 0x1e0, RZ ;  /* 0x000001e0a4a47810 */ /* 0x000fc60007ffe0ff */
[----:B------:R-:W-:Y:S01]  /*2b7f0*/  IMAD.IADD R163, R118, 0x1, R119 ;  /* 0x0000000176a37824 */ /* 0x000fe200078e0277 */
[----:B------:R-:W-:Y:S01]  /*2b800*/  STG.E.128 [R116.64], R48 ;  /* 0x0000003074007986 */ /* 0x000fe2000c101d06 */
[----:B------:R-:W-:-:S05]  /*2b810*/  IMAD.WIDE.U32 R118, R159, R203, c[0x0][0x190] ;  /* 0x000064009f767625 */ /* 0x000fca00078e00cb */
[----:B------:R0:W-:Y:S02]  /*2b820*/  STG.E [R118.64], R163 ;  /* 0x000000a376007986 */ /* 0x0001e4000c101906 */
[----:B0-----:R-:W-:-:S04]  /*2b830*/  @P5 IMAD.WIDE.U32 R118, R164, R149, c[0x0][0x178] ;  /* 0x00005e00a4765625 */ /* 0x001fc800078e0095 */
[----:B------:R-:W-:Y:S01]  /*2b840*/  @P0 IMAD.WIDE.U32 R116, R164, R149, c[0x0][0x180] ;  /* 0x00006000a4740625 */ /* 0x000fe200078e0095 */
[----:B------:R-:W-:Y:S05]  /*2b850*/  @!P5 BRA `(.L_x_46719) ;  /* 0x000000a00000d947 */ /* 0x000fea0003800000 */
[----:B------:R-:W-:-:S05]  /*2b860*/  IMAD.U32 R162, R2, 0x10000, RZ ;  /* 0x0001000002a27824 */ /* 0x000fca00078e00ff */
[----:B------:R-:W-:Y:S02]  /*2b870*/  LOP3.LUT R163, R162, 0xff0000, RZ, 0xc0, !PT ;  /* 0x00ff0000a2a37812 */ /* 0x000fe400078ec0ff */
[----:B------:R-:W-:-:S04]  /*2b880*/  LOP3.LUT R162, R0, 0xffff, RZ, 0xc0, !PT ;  /* 0x0000ffff00a27812 */ /* 0x000fc800078ec0ff */
[----:B------:R-:W-:Y:S02]  /*2b890*/  LEA R162, R162, R163, 0x18 ;  /* 0x000000a3a2a27211 */ /* 0x000fe400078ec0ff */
[----:B------:R-:W-:-:S05]  /*2b8a0*/  LOP3.LUT R163, R3, 0xff, RZ, 0xc0, !PT ;  /* 0x000000ff03a37812 */ /* 0x000fca00078ec0ff */
[----:B------:R-:W-:Y:S01]  /*2b8b0*/  IMAD R162, R163, 0x100, R162 ;  /* 0x00000100a3a27824 */ /* 0x000fe200078e02a2 */
[----:B------:R-:W-:-:S05]  /*2b8c0*/  LOP3.LUT R163, R4, 0xff, RZ, 0xc0, !PT ;  /* 0x000000ff04a37812 */ /* 0x000fca00078ec0ff */
[----:B------:R-:W-:Y:S02]  /*2b8d0*/  IMAD.IADD R167, R162, 0x1, R163 ;  /* 0x00000001a2a77824 */ /* 0x000fe400078e02a3 */
[----:B------:R-:W-:-:S05]  /*2b8e0*/  IMAD.WIDE.U32 R162, R159, R203, c[0x0][0x198] ;  /* 0x000066009fa27625 */ /* 0x000fca00078e00cb */
[----:B------:R0:W-:Y:S02]  /*2b8f0*/  STG.E [R162.64], R167 ;  /* 0x000000a7a2007986 */ /* 0x0001e4000c101906 */
.L_x_46719:
[----:B0-----:R-:W-:Y:S01]  /*2b900*/  IMAD.WIDE.U32 R162, R164, R149, c[0x0][0x170] ;  /* 0x00005c00a4a27625 */ /* 0x001fe200078e0095 */
[----:B------:R0:W5:Y:S04]  /*2b910*/  @P5 LDG.E.128 R112, [R118.64] ;  /* 0x0000000676705981 */ /* 0x000168000c1e1d00 */
[----:B------:R0:W5:Y:S04]  /*2b920*/  @P0 LDG.E.128 R108, [R116.64] ;  /* 0x00000006746c0981 */ /* 0x000168000c1e1d00 */
[----:B0-----:R0:W5:Y:S01]  /*2b930*/  LDG.E.128 R116, [R162.64] ;  /* 0x00000006a2747981 */ /* 0x001162000c1e1d00 */
[C---:B------:R-:W-:Y:S01]  /*2b940*/  ISETP.NE.AND P1, PT, R166.reuse, 0x1, PT ;  /* 0x00000001a600780c */ /* 0x040fe20003f25270 */
[----:B------:R-:W-:Y:S01]  /*2b950*/  BSSY B1, `(.L_x_46720) ;  /* 0x000000c000017945 */ /* 0x000fe20003800000 */
        /* <DEDUP_REMOVED lines=10> */
.L_x_46721:
[----:B0-----:R-:W-:Y:S02]  /*2ba00*/  IMAD.MOV.U32 R204, RZ, RZ, R32 ;  /* 0x000000ffffcc7224 */ /* 0x001fe400078e0020 */
.L_x_46722:
[----:B------:R-:W-:Y:S05]  /*2ba10*/  BSYNC B1 ;  /* 0x0000000000017941 */ /* 0x000fea0003800000 */
.L_x_46720:
        /* <DEDUP_REMOVED lines=16> */
.L_x_46726:
[----:B------:R-:W-:Y:S05]  /*2bb20*/  BSYNC B2 ;  /* 0x0000000000027941 */ /* 0x000fea0003800000 */
.L_x_46725:
        /* <DEDUP_REMOVED lines=40> */
[----:B------:R-:W-:Y:S01]  /*2bdb0*/  LOP3.LUT R129, R163, UR25, R166, 0x96, !PT ;  /* 0x00000019a3817c12 */ /* 0x000fe2000f8e96a6 */
[----:B------:R-:W-:-:S04]  /*2bdc0*/  IMAD.WIDE.U32 R162, R30, -0x2daee0ad, RZ ;  /* 0xd2511f531ea27825 */ /* 0x000fc800078e00ff */
[----:B------:R-:W-:Y:S01]  /*2bdd0*/  IMAD.MOV.U32 R30, RZ, RZ, R162 ;  /* 0x000000ffff1e7224 */ /* 0x000fe200078e00a2 */
[----:B------:R-:W-:Y:S02]  /*2bde0*/  LOP3.LUT R128, R163, UR26, R128, 0x96, !PT ;  /* 0x0000001aa3807c12 */ /* 0x000fe4000f8e9680 */
.L_x_46724:
[----:B------:R-:W-:Y:S05]  /*2bdf0*/  BSYNC B1 ;  /* 0x0000000000017941 */ /* 0x000fea0003800000 */
.L_x_46723:
        /* <DEDUP_REMOVED lines=12> */
.L_x_46727:
        /* <DEDUP_REMOVED lines=12> */
.L_x_46730:
[----:B------:R-:W-:Y:S02]  /*2bf80*/  IMAD.MOV.U32 R4, RZ, RZ, R32 ;  /* 0x000000ffff047224 */ /* 0x000fe400078e0020 */
.L_x_46731:
[----:B------:R-:W-:Y:S05]  /*2bf90*/  BSYNC B1 ;  /* 0x0000000000017941 */ /* 0x000fea0003800000 */
.L_x_46729:
        /* <DEDUP_REMOVED lines=16> */
.L_x_46735:
[----:B------:R-:W-:Y:S05]  /*2c0a0*/  BSYNC B2 ;  /* 0x0000000000027941 */ /* 0x000fea0003800000 */
.L_x_46734:
        /* <DEDUP_REMOVED lines=44> */
.L_x_46733:
[----:B------:R-:W-:Y:S05]  /*2c370*/  BSYNC B1 ;  /* 0x0000000000017941 */ /* 0x000fea0003800000 */
.L_x_46732:
[----:B------:R-:W0:Y:S02]  /*2c380*/  I2F.U32 R153, R4 ;  /* 0x0000000400997306 */ /* 0x000e240000201000 */
[----:B0-----:R-:W-:-:S05]  /*2c390*/  FFMA.FTZ R153, R153, R148, 1.1641532182693481445e-10 ;  /* 0x2f00000099997423 */ /* 0x001fca0000010094 */
[----:B------:R-:W-:Y:S01]  /*2c3a0*/  FSETP.GTU.FTZ.AND P2, PT, R153, c[0x0][0x1e4], PT ;  /* 0x0000790099007a0b */ /* 0x000fe20003f5c000 */
[----:B------:R-:W-:-:S05]  /*2c3b0*/  FMUL.FTZ R153, R112, c[0x0][0x1e8] ;  /* 0x00007a0070997a20 */ /* 0x000fca0000410000 */
[----:B------:R-:W-:-:S05]  /*2c3c0*/  FSEL R153, R153, RZ, !P2 ;  /* 0x000000ff99997208 */ /* 0x000fca0005000000 */
[----:B------:R-:W-:Y:S01]  /*2c3d0*/  FADD.FTZ R116, R116, R153 ;  /* 0x0000009974747221 */ /* 0x000fe20000010000 */
[----:B------:R-:W-:-:S03]  /*2c3e0*/  SEL R153, RZ, 0x1, P2 ;  /* 0x00000001ff997807 */ /* 0x000fc60001000000 */
[----:B------:R-:W-:Y:S01]  /*2c3f0*/  @P0 FADD.FTZ R116, R108, R116 ;  /* 0x000000746c740221 */ /* 0x000fe20000010000 */
[----:B------:R-:W-:Y:S02]  /*2c400*/  PRMT R4, R153, 0x7610, R4 ;  /* 0x0000761099047816 */ /* 0x000fe40000000004 */
.L_x_46728:
        /* <DEDUP_REMOVED lines=12> */
.L_x_46737:
[----:B------:R-:W-:Y:S02]  /*2c4d0*/  MOV R153, R32 ;  /* 0x0000002000997202 */ /* 0x000fe40000000f00 */
.L_x_46738:
[----:B------:R-:W-:Y:S05]  /*2c4e0*/  BSYNC B1 ;  /* 0x0000000000017941 */ /* 0x000fea0003800000 */
.L_x_46736:
        /* <DEDUP_REMOVED lines=16> */
.L_x_46742:
[----:B------:R-:W-:Y:S05]  /*2c5f0*/  BSYNC B2 ;  /* 0x0000000000027941 */ /* 0x000fea0003800000 */
.L_x_46741:
        /* <DEDUP_REMOVED lines=44> */
.L_x_46740:
[----:B------:R-:W-:Y:S05]  /*2c8c0*/  BSYNC B1 ;  /* 0x0000000000017941 */ /* 0x000fea0003800000 */
.L_x_46739:
        /* <DEDUP_REMOVED lines=11> */
.L_x_46743:
        /* <DEDUP_REMOVED lines=12> */
.L_x_46746:
[----:B------:R-:W-:Y:S02]  /*2ca40*/  MOV R3, R32 ;  /* 0x0000002000037202 */ /* 0x000fe40000000f00 */
.L_x_46747:
[----:B------:R-:W-:Y:S05]  /*2ca50*/  BSYNC B1 ;  /* 0x0000000000017941 */ /* 0x000fea0003800000 */
.L_x_46745:
        /* <DEDUP_REMOVED lines=16> */
.L_x_46751:
[----:B------:R-:W-:Y:S05]  /*2cb60*/  BSYNC B2 ;  /* 0x0000000000027941 */ /* 0x000fea0003800000 */
.L_x_46750:
        /* <DEDUP_REMOVED lines=40> */
[----:B------:R-:W-:-:S03]  /*2cdf0*/  MOV R32, R166 ;  /* 0x000000a600207202 */ /* 0x000fc60000000f00 */
[----:B------:R-:W-:Y:S01]  /*2ce00*/  IMAD.MOV.U32 R30, RZ, RZ, R162 ;  /* 0x000000ffff1e7224 */ /* 0x000fe200078e00a2 */
[----:B------:R-:W-:Y:S01]  /*2ce10*/  LOP3.LUT R128, R163, UR26, R128, 0x96, !PT ;  /* 0x0000001aa3807c12 */ /* 0x000fe2000f8e9680 */
[----:B------:R-:W-:Y:S02]  /*2ce20*/  IMAD.MOV.U32 R162, RZ, RZ, RZ ;  /* 0x000000ffffa27224 */ /* 0x000fe400078e00ff */
.L_x_46749:
[----:B------:R-:W-:Y:S05]  /*2ce30*/  BSYNC B1 ;  /* 0x0000000000017941 */ /* 0x000fea0003800000 */
.L_x_46748:
        /* <DEDUP_REMOVED lines=9> */
.L_x_46744:
        /* <DEDUP_REMOVED lines=12> */
.L_x_46753:
[----:B------:R-:W-:Y:S02]  /*2cf90*/  IMAD.MOV.U32 R153, RZ, RZ, R32 ;  /* 0x000000ffff997224 */ /* 0x000fe400078e0020 */
.L_x_46754:
[----:B------:R-:W-:Y:S05]  /*2cfa0*/  BSYNC B1 ;  /* 0x0000000000017941 */ /* 0x000fea0003800000 */
.L_x_46752:
        /* <DEDUP_REMOVED lines=16> */
.L_x_46758:
[----:B------:R-:W-:Y:S05]  /*2d0b0*/  BSYNC B2 ;  /* 0x0000000000027941 */ /* 0x000fea0003800000 */
.L_x_46757:
        /* <DEDUP_REMOVED lines=44> */
.L_x_46756:
[----:B------:R-:W-:Y:S05]  /*2d380*/  BSYNC B1 ;  /* 0x0000000000017941 */ /* 0x000fea0003800000 */
.L_x_46755:
        /* <DEDUP_REMOVED lines=11> */
.L_x_46759:
        /* <DEDUP_REMOVED lines=12> */
.L_x_46762:
[----:B------:R-:W-:Y:S02]  /*2d500*/  IMAD.MOV.U32 R2, RZ, RZ, R32 ;  /* 0x000000ffff027224 */ /* 0x000fe400078e0020 */
.L_x_46763:
[----:B------:R-:W-:Y:S05]  /*2d510*/  BSYNC B1 ;  /* 0x0000000000017941 */ /* 0x000fea0003800000 */
.L_x_46761:
        /* <DEDUP_REMOVED lines=16> */
.L_x_46767:
[----:B------:R-:W-:Y:S05]  /*2d620*/  BSYNC B2 ;  /* 0x0000000000027941 */ /* 0x000fea0003800000 */
.L_x_46766:
        /* <DEDUP_REMOVED lines=44> */
.L_x_46765:
[----:B------:R-:W-:Y:S05]  /*2d8f0*/  BSYNC B1 ;  /* 0x0000000000017941 */ /* 0x000fea0003800000 */
.L_x_46764:
        /* <DEDUP_REMOVED lines=9> */
.L_x_46760:
        /* <DEDUP_REMOVED lines=12> */
.L_x_46769:
[----:B------:R-:W-:Y:S02]  /*2da50*/  MOV R153, R32 ;  /* 0x0000002000997202 */ /* 0x000fe40000000f00 */
.L_x_46770:
[----:B------:R-:W-:Y:S05]  /*2da60*/  BSYNC B1 ;  /* 0x0000000000017941 */ /* 0x000fea0003800000 */
.L_x_46768:
        /* <DEDUP_REMOVED lines=16> */
.L_x_46774:
[----:B------:R-:W-:Y:S05]  /*2db70*/  BSYNC B2 ;  /* 0x0000000000027941 */ /* 0x000fea0003800000 */
.L_x_46773:
        /* <DEDUP_REMOVED lines=44> */
.L_x_46772:
[----:B------:R-:W-:Y:S05]  /*2de40*/  BSYNC B1 ;  /* 0x0000000000017941 */ /* 0x000fea0003800000 */
.L_x_46771:
        /* <DEDUP_REMOVED lines=11> */
.L_x_46775:
        /* <DEDUP_REMOVED lines=12> */
.L_x_46778:
[----:B------:R-:W-:Y:S02]  /*2dfc0*/  MOV R0, R32 ;  /* 0x0000002000007202 */ /* 0x000fe40000000f00 */
.L_x_46779:
[----:B------:R-:W-:Y:S05]  /*2dfd0*/  BSYNC B1 ;  /* 0x0000000000017941 */ /* 0x000fea0003800000 */
.L_x_46777:
        /* <DEDUP_REMOVED lines=16> */
.L_x_46783:
[----:B------:R-:W-:Y:S05]  /*2e0e0*/  BSYNC B2 ;  /* 0x0000000000027941 */ /* 0x000fea0003800000 */
.L_x_46782:
        /* <DEDUP_REMOVED lines=43> */
[----:B------:R-:W-:Y:S02]  /*2e3a0*/  LOP3.LUT R128, R163, UR26, R128, 0x96, !PT ;  /* 0x0000001aa3807c12 */ /* 0x000fe4000f8e9680 */
.L_x_46781:
[----:B------:R-:W-:Y:S05]  /*2e3b0*/  BSYNC B1 ;  /* 0x0000000000017941 */ /* 0x000fea0003800000 */
.L_x_46780:
        /* <DEDUP_REMOVED lines=9> */
.L_x_46776:
[----:B------:R-:W-:Y:S01]  /*2e450*/  ISETP.NE.AND P0, PT, R147, RZ, PT ;  /* 0x000000ff9300720c */ /* 0x000fe20003f05270 */
[----:B------:R-:W-:Y:S01]  /*2e460*/  IMAD.WIDE.U32 R148, R164, R149, c[0x0][0x188] ;  /* 0x00006200a4947625 */ /* 0x000fe200078e0095 */
[----:B------:R-:W-:Y:S02]  /*2e470*/  SEL R147, RZ, 0x1000000, P4 ;  /* 0x01000000ff937807 */ /* 0x000fe40002000000 */
[----:B------:R-:W-:Y:S02]  /*2e480*/  SEL R162, RZ, 0x10000, P3 ;  /* 0x00010000ffa27807 */ /* 0x000fe40001800000 */
[----:B------:R-:W-:Y:S01]  /*2e490*/  SEL R163, RZ, 0x100, P2 ;  /* 0x00000100ffa37807 */ /* 0x000fe20001000000 */
[----:B------:R0:W-:Y:S03]  /*2e4a0*/  STG.E.128 [R148.64], R116 ;  /* 0x0000007494007986 */ /* 0x0001e6000c101d06 */
[----:B------:R-:W-:-:S02]  /*2e4b0*/  IADD3 R147, R163, R147, R162 ;  /* 0x00000093a3937210 */ /* 0x000fc40007ffe0a2 */
[----:B------:R-:W-:Y:S02]  /*2e4c0*/  SEL R162, RZ, 0x1, P1 ;  /* 0x00000001ffa27807 */ /* 0x000fe40000800000 */
[----:B------:R-:W-:-:S03]  /*2e4d0*/  ISETP.NE.AND P1, PT, R205, RZ, PT ;  /* 0x000000ffcd00720c */ /* 0x000fc60003f25270 */
[----:B------:R-:W-:Y:S02]  /*2e4e0*/  IMAD.IADD R147, R147, 0x1, R162 ;  /* 0x0000000193937824 */ /* 0x000fe400078e02a2 */
[----:B------:R-:W-:-:S04]  /*2e4f0*/  FADD.FTZ R162, RZ, R104 ;  /* 0x00000068ffa27221 */ /* 0x000fc80000010000 */
[----:B------:R-:W-:Y:S02]  /*2e500*/  FADD.FTZ R163, R162, R105 ;  /* 0x00000069a2a37221 */ /* 0x000fe40000010000 */
[----:B0-----:R-:W-:-:S04]  /*2e510*/  IMAD.WIDE.U32 R148, R164, R203, c[0x0][0x190] ;  /* 0x00006400a4947625 */ /* 0x001fc800078e00cb */
[----:B------:R-:W-:Y:S01]  /*2e520*/  FADD.FTZ R162, R163, R106 ;  /* 0x0000006aa3a27221 */ /* 0x000fe20000010000 */
[----:B------:R0:W-:Y:S03]  /*2e530*/  STG.E [R148.64], R147 ;  /* 0x0000009394007986 */ /* 0x0001e6000c101906 */
[----:B------:R-:W-:-:S04]  /*2e540*/  FADD.FTZ R163, R162, R107 ;  /* 0x0000006ba2a37221 */ /* 0x000fc80000010000 */
[----:B------:R-:W-:-:S04]  /*2e550*/  FADD.FTZ R162, R163, R100 ;  /* 0x00000064a3a27221 */ /* 0x000fc80000010000 */
[----:B------:R-:W-:-:S04]  /*2e560*/  FADD.FTZ R163, R162, R101 ;  /* 0x00000065a2a37221 */ /* 0x000fc80000010000 */
        /* <DEDUP_REMOVED lines=58> */
[----:B------:R-:W-:-:S04]  /*2e910*/  SHF.L.U32 R147, R2, 0x10, RZ ;  /* 0x0000001002937819 */ /* 0x000fc800000006ff */
[----:B------:R-:W-:Y:S02]  /*2e920*/  LOP3.LUT R148, R147, 0xff0000, RZ, 0xc0, !PT ;  /* 0x00ff000093947812 */ /* 0x000fe400078ec0ff */
[----:B------:R-:W-:-:S05]  /*2e930*/  LOP3.LUT R147, R0, 0xffff, RZ, 0xc0, !PT ;  /* 0x0000ffff00937812 */ /* 0x000fca00078ec0ff */
[----:B------:R-:W-:Y:S01]  /*2e940*/  IMAD R147, R147, 0x1000000, R148 ;  /* 0x0100000093937824 */ /* 0x000fe200078e0294 */
[----:B------:R-:W-:-:S05]  /*2e950*/  LOP3.LUT R148, R3, 0xff, RZ, 0xc0, !PT ;  /* 0x000000ff03947812 */ /* 0x000fca00078ec0ff */
[----:B------:R-:W-:Y:S01]  /*2e960*/  IMAD R147, R148, 0x100, R147 ;  /* 0x0000010094937824 */ /* 0x000fe200078e0293 */
[----:B------:R-:W-:-:S05]  /*2e970*/  LOP3.LUT R148, R4, 0xff, RZ, 0xc0, !PT ;  /* 0x000000ff04947812 */ /* 0x000fca00078ec0ff */
[----:B------:R-:W-:Y:S02]  /*2e980*/  IMAD.IADD R147, R147, 0x1, R148 ;  /* 0x0000000193937824 */ /* 0x000fe400078e0294 */
[----:B------:R-:W-:-:S05]  /*2e990*/  IMAD.WIDE.U32 R148, R164, R203, c[0x0][0x198] ;  /* 0x00006600a4947625 */ /* 0x000fca00078e00cb */
[----:B------:R0:W-:Y:S02]  /*2e9a0*/  STG.E [R148.64], R147 ;  /* 0x0000009394007986 */ /* 0x0001e4000c101906 */
.L_x_46784:
[----:B------:R-:W-:Y:S01]  /*2e9b0*/  FADD.FTZ R166, R162, R119 ;  /* 0x00000077a2a67221 */ /* 0x000fe20000010000 */
[----:B------:R-:W-:Y:S05]  /*2e9c0*/  BRA.DIV ~URZ, `(.L_x_46785) ;  /* 0x000019627f007947 */ /* 0x000fea000b800000 */
[----:B0-----:R0:W1:Y:S02]  /*2e9d0*/  SHFL.BFLY PT, R147, R166, 0x1, 0x1f ;  /* 0x0c201f00a6937f89 */ /* 0x00106400000e0000 */
.L_x_46789:
        /* <DEDUP_REMOVED lines=15> */
[----:B------:R-:W-:-:S04]  /*2ead0*/  FFMA.FTZ R162, R167, R167, R162 ;  /* 0x000000a7a7a27223 */ /* 0x000fc800000100a2 */
        /* <DEDUP_REMOVED lines=132> */
.L_x_46790:
[----:B------:R-:W2:Y:S01]  /*2f320*/  LDL R203, [R1+0x10] ;  /* 0x0000100001cb7983 */ /* 0x000ea20000100800 */
[----:B------:R-:W-:Y:S01]  /*2f330*/  FMUL.FTZ R147, R163, R163 ;  /* 0x000000a3a3937220 */ /* 0x000fe20000410000 */
[----:B------:R-:W-:Y:S01]  /*2f340*/  ISETP.NE.AND P0, PT, RZ, UR8, PT ;  /* 0x00000008ff007c0c */ /* 0x000fe2000bf05270 */
[----:B01----:R-:W-:Y:S01]  /*2f350*/  FADD.FTZ R166, R167, R166 ;  /* 0x000000a6a7a67221 */ /* 0x003fe20000010000 */
[----:B------:R-:W-:Y:S01]  /*2f360*/  MOV R149, c[0x0][0x1e0] ;  /* 0x0000780000957a02 */ /* 0x000fe20000000f00 */
[----:B------:R-:W3:Y:S01]  /*2f370*/  LDL R206, [R1+0x8] ;  /* 0x0000080001ce7983 */ /* 0x000ee20000100800 */
[----:B------:R-:W-:-:S03]  /*2f380*/  FSEL R148, R147, RZ, P0 ;  /* 0x000000ff93947208 */ /* 0x000fc60000000000 */
[----:B------:R-:W-:Y:S01]  /*2f390*/  FFMA.FTZ R147, R166, R149, c[0x0][0x228] ;  /* 0x00008a00a6937623 */ /* 0x000fe20000010095 */
[----:B------:R-:W4:Y:S03]  /*2f3a0*/  LDL R207, [R1+0x4] ;  /* 0x0000040001cf7983 */ /* 0x000f260000100800 */
[----:B------:R-:W-:Y:S01]  /*2f3b0*/  FADD.FTZ R147, R147, R148 ;  /* 0x0000009493937221 */ /* 0x000fe20000010000 */
[----:B------:R-:W5:Y:S05]  /*2f3c0*/  LDL R205, [R1+0xc] ;  /* 0x00000c0001cd7983 */ /* 0x000f6a0000100800 */
[----:B------:R-:W0:Y:S01]  /*2f3d0*/  MUFU.RSQ R147, R147 ;  /* 0x0000009300937308 */ /* 0x000e220000001400 */
[----:B------:R-:W-:Y:S01]  /*2f3e0*/  IMAD.MOV.U32 R223, RZ, RZ, 0x4 ;  /* 0x00000004ffdf7424 */ /* 0x000fe200078e00ff */
[----:B------:R-:W-:-:S03]  /*2f3f0*/  FSEL R162, R163, RZ, !P0 ;  /* 0x000000ffa3a27208 */ /* 0x000fc60004000000 */
[----:B------:R-:W-:-:S04]  /*2f400*/  @!P1 IMAD.WIDE R148, R130, R223, c[0x0][0x1a0] ;  /* 0x0000680082949625 */ /* 0x000fc800078e02df */
[C---:B------:R-:W-:Y:S01]  /*2f410*/  FADD.FTZ R104, -R162.reuse, R104 ;  /* 0x00000068a2687221 */ /* 0x040fe20000010100 */
[----:B------:R0:W-:Y:S01]  /*2f420*/  @!P1 STG.E [R148.64], R163 ;  /* 0x000000a394009986 */ /* 0x0001e2000c101906 */
[C---:B------:R-:W-:Y:S02]  /*2f430*/  FADD.FTZ R220, -R162.reuse, R101 ;  /* 0x00000065a2dc7221 */ /* 0x040fe40000010100 */
[----:B0-----:R-:W-:Y:S01]  /*2f440*/  FMUL.FTZ R163, R147, R104 ;  /* 0x0000006893a37220 */ /* 0x001fe20000410000 */
[----:B------:R-:W0:Y:S03]  /*2f450*/  S2R R208, SR_TID.X ;  /* 0x0000000000d07919 */ /* 0x000e260000002100 */
[----:B--2---:R-:W-:Y:S02]  /*2f460*/  FFMA.FTZ R104, R203, R163, R172 ;  /* 0x000000a3cb687223 */ /* 0x004fe400000100ac */
[----:B------:R-:W-:-:S02]  /*2f470*/  FADD.FTZ R203, -R162, R83 ;  /* 0x00000053a2cb7221 */ /* 0x000fc40000010100 */
[----:B------:R-:W-:Y:S02]  /*2f480*/  FADD.FTZ R83, -R162, R49 ;  /* 0x00000031a2537221 */ /* 0x000fe40000010100 */
[----:B------:R-:W-:Y:S02]  /*2f490*/  FMUL.FTZ R49, R147, R220 ;  /* 0x000000dc93317220 */ /* 0x000fe40000410000 */
[----:B------:R-:W2:Y:S01]  /*2f4a0*/  LDL R220, [R1] ;  /* 0x0000000001dc7983 */ /* 0x000ea20000100800 */
[----:B------:R-:W-:Y:S01]  /*2f4b0*/  IMAD R166, R130, c[0x0][0x168], RZ ;  /* 0x00005a0082a67a24 */ /* 0x000fe200078e02ff */
[----:B0-----:R-:W-:-:S04]  /*2f4c0*/  LOP3.LUT R208, R208, 0x1f, RZ, 0xc0, !PT ;  /* 0x0000001fd0d07812 */ /* 0x001fc800078ec0ff */
[----:B------:R-:W-:Y:S01]  /*2f4d0*/  SHF.R.S32.HI R167, RZ, 0x1f, R166 ;  /* 0x0000001fffa77819 */ /* 0x000fe200000114a6 */
[----:B------:R-:W-:-:S03]  /*2f4e0*/  @!P1 IMAD.WIDE R148, R130, R223, c[0x0][0x1a8] ;  /* 0x00006a0082949625 */ /* 0x000fc600078e02df */
[----:B------:R-:W-:Y:S01]  /*2f4f0*/  LEA.HI R167, R167, R166, RZ, 0x2 ;  /* 0x000000a6a7a77211 */ /* 0x000fe200078f10ff */
[C---:B------:R-:W-:Y:S02]  /*2f500*/  FADD.FTZ R106, -R162.reuse, R106 ;  /* 0x0000006aa26a7221 */ /* 0x040fe40000010100 */
[C---:B------:R-:W-:Y:S01]  /*2f510*/  FADD.FTZ R166, -R162.reuse, R105 ;  /* 0x00000069a2a67221 */ /* 0x040fe20000010100 */
[----:B------:R-:W-:Y:S01]  /*2f520*/  LEA.HI.SX32 R167, R167, R208, 0x1e ;  /* 0x000000d0a7a77211 */ /* 0x000fe200078ff2ff */
[----:B------:R-:W-:Y:S01]  /*2f530*/  FADD.FTZ R204, -R162, R107 ;  /* 0x0000006ba2cc7221 */ /* 0x000fe20000010100 */
[----:B------:R0:W-:Y:S01]  /*2f540*/  @!P1 STG.E [R148.64], R147 ;  /* 0x0000009394009986 */ /* 0x0001e2000c101906 */
[C---:B------:R-:W-:Y:S02]  /*2f550*/  FMUL.FTZ R105, R147.reuse, R106 ;  /* 0x0000006a93697220 */ /* 0x040fe40000410000 */
[C---:B------:R-:W-:Y:S02]  /*2f560*/  FMUL.FTZ R204, R147.reuse, R204 ;  /* 0x000000cc93cc7220 */ /* 0x040fe40000410000 */
[----:B------:R-:W-:-:S02]  /*2f570*/  FMUL.FTZ R166, R147, R166 ;  /* 0x000000a693a67220 */ /* 0x000fc40000410000 */
[----:B---3--:R-:W-:Y:S01]  /*2f580*/  FFMA.FTZ R106, R206, R105, R170 ;  /* 0x00000069ce6a7223 */ /* 0x008fe200000100aa */
[----:B0-----:R-:W-:Y:S01]  /*2f590*/  LEA R148, P0, R167, c[0x0][0x208], 0x4 ;  /* 0x00008200a7947a11 */ /* 0x001fe200078020ff */
[----:B----4-:R-:W-:Y:S02]  /*2f5a0*/  FFMA.FTZ R107, R207, R204, R169 ;  /* 0x000000cccf6b7223 */ /* 0x010fe400000100a9 */
[----:B-----5:R-:W-:Y:S01]  /*2f5b0*/  FFMA.FTZ R105, R205, R166, R171 ;  /* 0x000000a6cd697223 */ /* 0x020fe200000100ab */
[----:B------:R-:W-:Y:S01]  /*2f5c0*/  LEA.HI.X R149, R167, c[0x0][0x20c], RZ, 0x4, P0 ;  /* 0x00008300a7957a11 */ /* 0x000fe200000f24ff */
[C---:B------:R-:W-:Y:S02]  /*2f5d0*/  FADD.FTZ R100, -R162.reuse, R100 ;  /* 0x00000064a2647221 */ /* 0x040fe40000010100 */
[C---:B------:R-:W-:Y:S02]  /*2f5e0*/  FADD.FTZ R221, -R162.reuse, R102 ;  /* 0x00000066a2dd7221 */ /* 0x040fe40000010100 */
[----:B------:R0:W-:Y:S01]  /*2f5f0*/  STG.E.128 [R148.64], R104 ;  /* 0x0000006894007986 */ /* 0x0001e2000c101d06 */
        /* <DEDUP_REMOVED lines=9> */
[C---:B0-----:R-:W-:Y:S02]  /*2f690*/  FADD.FTZ R148, -R162.reuse, R77 ;  /* 0x0000004da2947221 */ /* 0x041fe40000010100 */
        /* <DEDUP_REMOVED lines=45> */
[----:B------:R-:W-:Y:S02]  /*2f970*/  IMAD.MOV.U32 R98, RZ, RZ, 0x10 ;  /* 0x00000010ff627424 */ /* 0x000fe400078e00ff */
        /* <DEDUP_REMOVED lines=63> */
[----:B------:R-:W-:-:S04]  /*2fd70*/  IMAD.WIDE.U32 R68, R150, R98, c[0x0][0x208] ;  /* 0x0000820096447625 */ /* 0x000fc800078e0062 */
[----:B------:R-:W-:Y:S02]  /*2fd80*/  FFMA.FTZ R55, R246, R55, R138 ;  /* 0x00000037f6377223 */ /* 0x000fe4000001008a */
[----:B------:R-:W-:Y:S02]  /*2fd90*/  FFMA.FTZ R54, R247, R54, R139 ;  /* 0x00000036f7367223 */ /* 0x000fe4000001008b */
[----:B------:R-:W-:Y:S02]  /*2fda0*/  FFMA.FTZ R53, R248, R53, R140 ;  /* 0x00000035f8357223 */ /* 0x000fe4000001008c */
[----:B------:R-:W-:Y:S02]  /*2fdb0*/  FFMA.FTZ R52, R249, R52, R141 ;  /* 0x00000034f9347223 */ /* 0x000fe4000001008d */
[----:B------:R-:W-:-:S04]  /*2fdc0*/  IMAD.WIDE.U32 R70, R154, R98, c[0x0][0x208] ;  /* 0x000082009a467625 */ /* 0x000fc800078e0062 */
[----:B------:R-:W-:Y:S02]  /*2fdd0*/  FFMA.FTZ R59, R242, R59, R134 ;  /* 0x0000003bf23b7223 */ /* 0x000fe40000010086 */
[----:B------:R-:W-:Y:S02]  /*2fde0*/  FFMA.FTZ R58, R243, R58, R135 ;  /* 0x0000003af33a7223 */ /* 0x000fe40000010087 */
[----:B------:R-:W-:Y:S02]  /*2fdf0*/  FFMA.FTZ R57, R244, R57, R136 ;  /* 0x00000039f4397223 */ /* 0x000fe40000010088 */
[----:B--2---:R-:W-:Y:S02]  /*2fe00*/  FFMA.FTZ R48, R220, R48, R168 ;  /* 0x00000030dc307223 */ /* 0x004fe400000100a8 */
[----:B------:R-:W-:Y:S02]  /*2fe10*/  FFMA.FTZ R56, R245, R56, R137 ;  /* 0x00000038f5387223 */ /* 0x000fe40000010089 */
[----:B------:R-:W-:Y:S01]  /*2fe20*/  IMAD.WIDE.U32 R72, R157, R98, c[0x0][0x208] ;  /* 0x000082009d487625 */ /* 0x000fe200078e0062 */
[----:B------:R0:W-:Y:S03]  /*2fe30*/  STG.E.128 [R146.64], R48 ;  /* 0x0000003092007986 */ /* 0x0001e6000c101d06 */
[----:B------:R-:W-:-:S02]  /*2fe40*/  FFMA.FTZ R63, R238, R63, R27 ;  /* 0x0000003fee3f7223 */ /* 0x000fc4000001001b */
[----:B------:R-:W-:Y:S02]  /*2fe50*/  FFMA.FTZ R62, R239, R62, R131 ;  /* 0x0000003eef3e7223 */ /* 0x000fe40000010083 */
[----:B------:R-:W-:Y:S02]  /*2fe60*/  FFMA.FTZ R61, R240, R61, R132 ;  /* 0x0000003df03d7223 */ /* 0x000fe40000010084 */
[----:B------:R-:W-:Y:S02]  /*2fe70*/  FFMA.FTZ R60, R241, R60, R133 ;  /* 0x0000003cf13c7223 */ /* 0x000fe40000010085 */
[----:B------:R-:W-:Y:S01]  /*2fe80*/  IMAD.WIDE.U32 R74, R160, R98, c[0x0][0x208] ;  /* 0x00008200a04a7625 */ /* 0x000fe200078e0062 */
[----:B------:R1:W-:Y:S03]  /*2fe90*/  STG.E.128 [R68.64], R52 ;  /* 0x0000003444007986 */ /* 0x0003e6000c101d06 */
[----:B------:R-:W-:-:S02]  /*2fea0*/  FFMA.FTZ R67, R234, R67, R25 ;  /* 0x00000043ea437223 */ /* 0x000fc40000010019 */
[----:B------:R-:W-:Y:S02]  /*2feb0*/  FFMA.FTZ R66, R235, R66, R126 ;  /* 0x00000042eb427223 */ /* 0x000fe4000001007e */
[----:B------:R-:W-:Y:S02]  /*2fec0*/  FFMA.FTZ R65, R236, R65, R26 ;  /* 0x00000041ec417223 */ /* 0x000fe4000001001a */
[----:B------:R-:W-:Y:S01]  /*2fed0*/  FFMA.FTZ R64, R237, R64, R127 ;  /* 0x00000040ed407223 */ /* 0x000fe2000001007f */
[----:B------:R2:W-:Y:S01]  /*2fee0*/  STG.E.128 [R70.64], R56 ;  /* 0x0000003846007986 */ /* 0x0005e2000c101d06 */
[----:B0-----:R-:W-:Y:S02]  /*2fef0*/  FFMA.FTZ R51, R230, R203, R23 ;  /* 0x000000cbe6337223 */ /* 0x001fe40000010017 */
[----:B------:R-:W-:Y:S01]  /*2ff00*/  FFMA.FTZ R50, R231, R167, R124 ;  /* 0x000000a7e7327223 */ /* 0x000fe2000001007c */
[----:B------:R0:W-:Y:S01]  /*2ff10*/  STG.E.128 [R72.64], R60 ;  /* 0x0000003c48007986 */ /* 0x0001e2000c101d06 */
[----:B------:R-:W-:-:S02]  /*2ff20*/  FFMA.FTZ R49, R232, R166, R24 ;  /* 0x000000a6e8317223 */ /* 0x000fc40000010018 */
[----:B------:R-:W-:Y:S02]  /*2ff30*/  FFMA.FTZ R48, R233, R163, R125 ;  /* 0x000000a3e9307223 */ /* 0x000fe4000001007d */
[----:B-1----:R-:W-:Y:S01]  /*2ff40*/  IMAD.WIDE.U32 R68, R145, R98, c[0x0][0x208] ;  /* 0x0000820091447625 */ /* 0x002fe200078e0062 */
[----:B------:R1:W-:Y:S03]  /*2ff50*/  STG.E.128 [R74.64], R64 ;  /* 0x000000404a007986 */ /* 0x0003e6000c101d06 */
[----:B------:R-:W-:Y:S02]  /*2ff60*/  FFMA.FTZ R55, R226, R162, R21 ;  /* 0x000000a2e2377223 */ /* 0x000fe40000010015 */
[----:B------:R-:W-:Y:S02]  /*2ff70*/  FFMA.FTZ R54, R227, R149, R122 ;  /* 0x00000095e3367223 */ /* 0x000fe4000001007a */
[----:B------:R-:W-:-:S02]  /*2ff80*/  FFMA.FTZ R53, R228, R148, R22 ;  /* 0x00000094e4357223 */ /* 0x000fc40000010016 */
[----:B--2---:R-:W-:-:S04]  /*2ff90*/  IMAD.WIDE.U32 R70, R151, R98, c[0x0][0x208] ;  /* 0x0000820097467625 */ /* 0x004fc800078e0062 */
[----:B------:R-:W-:Y:S02]  /*2ffa0*/  FFMA.FTZ R52, R229, R119, R123 ;  /* 0x00000077e5347223 */ /* 0x000fe4000001007b */
[----:B0-----:R-:W-:Y:S01]  /*2ffb0*/  IMAD.WIDE.U32 R72, R155, R98, c[0x0][0x208] ;  /* 0x000082009b487625 */ /* 0x001fe200078e0062 */
[----:B------:R0:W-:Y:S03]  /*2ffc0*/  STG.E.128 [R68.64], R48 ;  /* 0x0000003044007986 */ /* 0x0001e6000c101d06 */
[----:B------:R-:W-:Y:S02]  /*2ffd0*/  FFMA.FTZ R59, R201, R118, R19 ;  /* 0x00000076c93b7223 */ /* 0x000fe40000010013 */
[----:B------:R-:W-:Y:S02]  /*2ffe0*/  FFMA.FTZ R58, R202, R117, R120 ;  /* 0x00000075ca3a7223 */ /* 0x000fe40000010078 */
[----:B------:R-:W-:-:S02]  /*2fff0*/  FFMA.FTZ R57, R224, R116, R20 ;  /* 0x00000074e0397223 */ /* 0x000fc40000010014 */
[----:B------:R-:W-:Y:S02]  /*30000*/  FFMA.FTZ R56, R225, R107, R121 ;  /* 0x0000006be1387223 */ /* 0x000fe40000010079 */
[----:B-1----:R-:W-:Y:S01]  /*30010*/  IMAD.WIDE.U32 R74, R158, R98, c[0x0][0x208] ;  /* 0x000082009e4a7625 */ /* 0x002fe200078e0062 */
[----:B------:R1:W-:Y:S03]  /*30020*/  STG.E.128 [R70.64], R52 ;  /* 0x0000003446007986 */ /* 0x0003e6000c101d06 */
[----:B------:R-:W-:Y:S02]  /*30030*/  FFMA.FTZ R63, R197, R106, R17 ;  /* 0x0000006ac53f7223 */ /* 0x000fe40000010011 */
[----:B------:R-:W-:Y:S02]  /*30040*/  FFMA.FTZ R62, R198, R105, R46 ;  /* 0x00000069c63e7223 */ /* 0x000fe4000001002e */
[----:B------:R-:W-:-:S02]  /*30050*/  FFMA.FTZ R61, R199, R104, R18 ;  /* 0x00000068c73d7223 */ /* 0x000fc40000010012 */
[----:B------:R-:W-:Y:S02]  /*30060*/  FFMA.FTZ R60, R200, R103, R47 ;  /* 0x00000067c83c7223 */ /* 0x000fe4000001002f */
[----:B------:R-:W-:Y:S01]  /*30070*/  IMAD.WIDE.U32 R76, R161, R98, c[0x0][0x208] ;  /* 0x00008200a14c7625 */ /* 0x000fe200078e0062 */
[----:B------:R2:W-:Y:S03]  /*30080*/  STG.E.128 [R72.64], R56 ;  /* 0x0000003848007986 */ /* 0x0005e6000c101d06 */
[----:B------:R-:W-:Y:S02]  /*30090*/  FFMA.FTZ R67, R193, R102, R15 ;  /* 0x00000066c1437223 */ /* 0x000fe4000001000f */
[----:B------:R-:W-:Y:S02]  /*300a0*/  FFMA.FTZ R66, R194, R101, R44 ;  /* 0x00000065c2427223 */ /* 0x000fe4000001002c */
[----:B------:R-:W-:-:S02]  /*300b0*/  FFMA.FTZ R65, R195, R100, R16 ;  /* 0x00000064c3417223 */ /* 0x000fc40000010010 */
[----:B------:R-:W-:Y:S02]  /*300c0*/  FFMA.FTZ R64, R196, R99, R45 ;  /* 0x00000063c4407223 */ /* 0x000fe4000001002d */
[----:B------:R-:W-:Y:S01]  /*300d0*/  IMAD.WIDE.U32 R144, R144, R98, c[0x0][0x208] ;  /* 0x0000820090907625 */ /* 0x000fe200078e0062 */
[----:B------:R3:W-:Y:S03]  /*300e0*/  STG.E.128 [R74.64], R60 ;  /* 0x0000003c4a007986 */ /* 0x0007e6000c101d06 */
[----:B0-----:R-:W-:Y:S02]  /*300f0*/  FFMA.FTZ R51, R189, R97, R13 ;  /* 0x00000061bd337223 */ /* 0x001fe4000001000d */
[----:B------:R-:W-:Y:S02]  /*30100*/  FFMA.FTZ R50, R190, R96, R42 ;  /* 0x00000060be327223 */ /* 0x000fe4000001002a */
[----:B------:R-:W-:-:S02]  /*30110*/  FFMA.FTZ R49, R191, R95, R14 ;  /* 0x0000005fbf317223 */ /* 0x000fc4000001000e */
[----:B------:R-:W-:Y:S02]  /*30120*/  FFMA.FTZ R48, R192, R94, R43 ;  /* 0x0000005ec0307223 */ /* 0x000fe4000001002b */
[----:B------:R-:W-:Y:S01]  /*30130*/  IMAD.WIDE.U32 R68, R152, R98, c[0x0][0x208] ;  /* 0x0000820098447625 */ /* 0x000fe200078e0062 */
[----:B------:R0:W-:Y:S03]  /*30140*/  STG.E.128 [R76.64], R64 ;  /* 0x000000404c007986 */ /* 0x0001e6000c101d06 */
[----:B-1----:R-:W-:Y:S02]  /*30150*/  FFMA.FTZ R55, R185, R93, R11 ;  /* 0x0000005db9377223 */ /* 0x002fe4000001000b */
[----:B------:R-:W-:Y:S02]  /*30160*/  FFMA.FTZ R54, R186, R92, R40 ;  /* 0x0000005cba367223 */ /* 0x000fe40000010028 */
[----:B------:R-:W-:-:S02]  /*30170*/  FFMA.FTZ R53, R187, R91, R12 ;  /* 0x0000005bbb357223 */ /* 0x000fc4000001000c */
[----:B------:R-:W-:Y:S02]  /*30180*/  FFMA.FTZ R52, R188, R90, R41 ;  /* 0x0000005abc347223 */ /* 0x000fe40000010029 */
[----:B------:R-:W-:Y:S01]  /*30190*/  IMAD.WIDE.U32 R156, R156, R98, c[0x0][0x208] ;  /* 0x000082009c9c7625 */ /* 0x000fe200078e0062 */
[----:B------:R1:W-:Y:S03]  /*301a0*/  STG.E.128 [R144.64], R48 ;  /* 0x0000003090007986 */ /* 0x0003e6000c101d06 */
[----:B--2---:R-:W-:Y:S02]  /*301b0*/  FFMA.FTZ R59, R181, R89, R9 ;  /* 0x00000059b53b7223 */ /* 0x004fe40000010009 */
[----:B------:R-:W-:Y:S02]  /*301c0*/  FFMA.FTZ R58, R182, R88, R38 ;  /* 0x00000058b63a7223 */ /* 0x000fe40000010026 */
[----:B------:R-:W-:-:S02]  /*301d0*/  FFMA.FTZ R57, R183, R87, R10 ;  /* 0x00000057b7397223 */ /* 0x000fc4000001000a */
[----:B------:R-:W-:Y:S02]  /*301e0*/  FFMA.FTZ R56, R184, R86, R39 ;  /* 0x00000056b8387223 */ /* 0x000fe40000010027 */
[----:B------:R-:W-:Y:S01]  /*301f0*/  IMAD.WIDE.U32 R70, R159, R98, c[0x0][0x208] ;  /* 0x000082009f467625 */ /* 0x000fe200078e0062 */
[----:B------:R1:W-:Y:S03]  /*30200*/  STG.E.128 [R68.64], R52 ;  /* 0x0000003444007986 */ /* 0x0003e6000c101d06 */
[----:B---3--:R-:W-:Y:S02]  /*30210*/  FFMA.FTZ R63, R177, R85, R7 ;  /* 0x00000055b13f7223 */ /* 0x008fe40000010007 */
        /* <DEDUP_REMOVED lines=8> */
[----:B------:R-:W-:Y:S01]  /*302a0*/  FFMA.FTZ R64, R176, R78, R35 ;  /* 0x0000004eb0407223 */ /* 0x000fe20000010023 */
[----:B------:R1:W-:Y:S01]  /*302b0*/  STG.E.128 [R70.64], R60 ;  /* 0x0000003c46007986 */ /* 0x0003e2000c101d06 */
[----:B------:R-:W-:-:S03]  /*302c0*/  IMAD R130, R223, c[0x0][0x160], R130 ;  /* 0x00005800df827a24 */ /* 0x000fc600078e0282 */
[----:B------:R1:W-:Y:S02]  /*302d0*/  STG.E.128 [R72.64], R64 ;  /* 0x0000004048007986 */ /* 0x0003e4000c101d06 */
[----:B------:R-:W-:-:S13]  /*302e0*/  ISETP.GE.AND P0, PT, R130, c[0x0][0x164], PT ;  /* 0x0000590082007a0c */ /* 0x000fda0003f06270 */
[----:B-1----:R-:W-:Y:S01]  /*302f0*/  @P0 CALL.REL.NOINC `(.L_x_46787) ;  /* 0x0000001000000944 */ /* 0x002fe20003c00000 */
[----:B------:R-:W-:Y:S05]  /*30300*/  BRA `(.L_x_46788) ;  /* 0xfffd164000007947 */ /* 0x000fea000383ffff */
.L_x_46787:
[----:B------:R-:W-:Y:S05]  /*30310*/  BSYNC B0 ;  /* 0x0000000000007941 */ /* 0x000fea0003800000 */
.L_x_45744:
[----:B------:R-:W-:Y:S05]  /*30320*/  EXIT ;  /* 0x000000000000794d */ /* 0x000fea0003800000 */
.L_x_46785:
[----:B------:R-:W-:Y:S01]  /*30330*/  HFMA2.MMA R162, -RZ, RZ, 0, 1.847743988037109375e-06 ;  /* 0x0000001fffa27435 */ /* 0x000fe200000001ff */
[----:B0-----:R-:W-:Y:S01]  /*30340*/  IMAD.MOV.U32 R147, RZ, RZ, 0x1 ;  /* 0x00000001ff937424 */ /* 0x001fe200078e00ff */
[----:B------:R-:W-:Y:S01]  /*30350*/  MOV R148, 0x30380 ;  /* 0x0003038000947802 */ /* 0x000fe20000000f00 */
[----:B------:R-:W-:-:S03]  /*30360*/  IMAD.MOV.U32 R167, RZ, RZ, -0x1 ;  /* 0xffffffffffa77424 */ /* 0x000fc600078e00ff */
[----:B------:R-:W-:Y:S05]  /*30370*/  CALL.REL.NOINC `($__internal_71_$__cuda_sm70_shflsync_bfly_p) ;  /* 0x00000b9000007944 */ /* 0x000fea0003c00000 */
[----:B01----:R-:W-:Y:S05]  /*30380*/  BRA `(.L_x_46789) ;  /* 0xffffe65000007947 */ /* 0x003fea000383ffff */
.L_x_46786:
[----:B------:R-:W-:Y:S01]  /*30390*/  IMAD.MOV.U32 R147, RZ, RZ, 0x2 ;  /* 0x00000002ff937424 */ /* 0x000fe200078e00ff */
[----:B------:R-:W-:Y:S01]  /*303a0*/  MOV R167, 0xffffffff ;  /* 0xffffffff00a77802 */ /* 0x000fe20000000f00 */
[----:B------:R-:W-:Y:S01]  /*303b0*/  IMAD.MOV.U32 R162, RZ, RZ, 0x1f ;  /* 0x0000001fffa27424 */ /* 0x000fe200078e00ff */
[----:B------:R-:W-:Y:S02]  /*303c0*/  MOV R148, 0x303e0 ;  /* 0x000303e000947802 */ /* 0x000fe40000000f00 */
[----:B------:R-:W-:Y:S05]  /*303d0*/  CALL.REL.NOINC `($__internal_71_$__cuda_sm70_shflsync_bfly_p) ;  /* 0x00000b3000007944 */ /* 0x000fea0003c00000 */
[----:B01----:R-:W-:Y:S01]  /*303e0*/  FADD.FTZ R166, R166, R147 ;  /* 0x00000093a6a67221 */ /* 0x003fe20000010000 */
[----:B------:R-:W-:Y:S01]  /*303f0*/  MOV R148, 0x30440 ;  /* 0x0003044000947802 */ /* 0x000fe20000000f00 */
[----:B------:R-:W-:Y:S02]  /*30400*/  IMAD.MOV.U32 R147, RZ, RZ, 0x4 ;  /* 0x00000004ff937424 */ /* 0x000fe400078e00ff */
[----:B------:R-:W-:-:S02]  /*30410*/  IMAD.MOV.U32 R162, RZ, RZ, 0x1f ;  /* 0x0000001fffa27424 */ /* 0x000fc400078e00ff */
[----:B------:R-:W-:Y:S02]  /*30420*/  IMAD.MOV.U32 R167, RZ, RZ, -0x1 ;  /* 0xffffffffffa77424 */ /* 0x000fe400078e00ff */
[----:B------:R-:W-:Y:S05]  /*30430*/  CALL.REL.NOINC `($__internal_71_$__cuda_sm70_shflsync_bfly_p) ;  /* 0x00000ad000007944 */ /* 0x000fea0003c00000 */
[----:B01----:R-:W-:Y:S01]  /*30440*/  FADD.FTZ R166, R166, R147 ;  /* 0x00000093a6a67221 */ /* 0x003fe20000010000 */
[----:B------:R-:W-:Y:S01]  /*30450*/  HFMA2.MMA R147, -RZ, RZ, 0, 4.76837158203125e-07 ;  /* 0x00000008ff937435 */ /* 0x000fe200000001ff */
[----:B------:R-:W-:Y:S01]  /*30460*/  IMAD.MOV.U32 R162, RZ, RZ, 0x1f ;  /* 0x0000001fffa27424 */ /* 0x000fe200078e00ff */
[----:B------:R-:W-:Y:S01]  /*30470*/  MOV R148, 0x304a0 ;  /* 0x000304a000947802 */ /* 0x000fe20000000f00 */
[----:B------:R-:W-:-:S03]  /*30480*/  IMAD.MOV.U32 R167, RZ, RZ, -0x1 ;  /* 0xffffffffffa77424 */ /* 0x000fc600078e00ff */
[----:B------:R-:W-:Y:S05]  /*30490*/  CALL.REL.NOINC `($__internal_71_$__cuda_sm70_shflsync_bfly_p) ;  /* 0x00000a7000007944 */ /* 0x000fea0003c00000 */
[----:B01----:R-:W-:Y:S01]  /*304a0*/  FADD.FTZ R166, R166, R147 ;  /* 0x00000093a6a67221 */ /* 0x003fe20000010000 */
[----:B------:R-:W-:Y:S01]  /*304b0*/  MOV R162, 0x1f ;  /* 0x0000001f00a27802 */ /* 0x000fe20000000f00 */
[----:B------:R-:W-:Y:S01]  /*304c0*/  IMAD.MOV.U32 R147, RZ, RZ, 0x10 ;  /* 0x00000010ff937424 */ /* 0x000fe200078e00ff */
[----:B------:R-:W-:Y:S01]  /*304d0*/  MOV R148, 0x30500 ;  /* 0x0003050000947802 */ /* 0x000fe20000000f00 */
[----:B------:R-:W-:Y:S02]  /*304e0*/  IMAD.MOV.U32 R167, RZ, RZ, -0x1 ;  /* 0xffffffffffa77424 */ /* 0x000fe400078e00ff */
[----:B------:R-:W-:Y:S05]  /*304f0*/  CALL.REL.NOINC `($__internal_71_$__cuda_sm70_shflsync_bfly_p) ;  /* 0x00000a1000007944 */ /* 0x000fea0003c00000 */
[----:B-1----:R-:W-:Y:S01]  /*30500*/  FADD.FTZ R147, R166, R147 ;  /* 0x00000093a6937221 */ /* 0x002fe20000010000 */
[----:B0-----:R-:W-:Y:S01]  /*30510*/  MOV R167, 0xffffffff ;  /* 0xffffffff00a77802 */ /* 0x001fe20000000f00 */
[----:B------:R-:W-:-:S02]  /*30520*/  IMAD.MOV.U32 R162, RZ, RZ, 0x1f ;  /* 0x0000001fffa27424 */ /* 0x000fc400078e00ff */
        /* <DEDUP_REMOVED lines=131> */
[----:B------:R-:W-:Y:S05]  /*30d60*/  CALL.REL.NOINC `($__internal_71_$__cuda_sm70_shflsync_bfly_p) ;  /* 0x000001a000007944 */ /* 0x000fea0003c00000 */
[----:B01----:R-:W-:Y:S01]  /*30d70*/  FADD.FTZ R166, R166, R147 ;  /* 0x00000093a6a67221 */ /* 0x003fe20000010000 */
[----:B------:R-:W-:Y:S01]  /*30d80*/  MOV R148, 0x30dd0 ;  /* 0x00030dd000947802 */ /* 0x000fe20000000f00 */
[----:B------:R-:W-:Y:S02]  /*30d90*/  IMAD.MOV.U32 R147, RZ, RZ, 0x2 ;  /* 0x00000002ff937424 */ /* 0x000fe400078e00ff */
[----:B------:R-:W-:Y:S02]  /*30da0*/  IMAD.MOV.U32 R162, RZ, RZ, 0x1f ;  /* 0x0000001fffa27424 */ /* 0x000fe400078e00ff */
[----:B------:R-:W-:Y:S02]  /*30db0*/  IMAD.MOV.U32 R167, RZ, RZ, -0x1 ;  /* 0xffffffffffa77424 */ /* 0x000fe400078e00ff */
[----:B------:R-:W-:Y:S05]  /*30dc0*/  CALL.REL.NOINC `($__internal_71_$__cuda_sm70_shflsync_bfly_p) ;  /* 0x0000014000007944 */ /* 0x000fea0003c00000 */
[----:B01----:R-:W-:Y:S01]  /*30dd0*/  FADD.FTZ R166, R166, R147 ;  /* 0x00000093a6a67221 */ /* 0x003fe20000010000 */
[----:B------:R-:W-:Y:S01]  /*30de0*/  HFMA2.MMA R147, -RZ, RZ, 0, 2.384185791015625e-07 ;  /* 0x00000004ff937435 */ /* 0x000fe200000001ff */
        /* <DEDUP_REMOVED lines=8> */
[----:B------:R-:W-:-:S02]  /*30e70*/  IMAD.MOV.U32 R167, RZ, RZ, -0x1 ;  /* 0xffffffffffa77424 */ /* 0x000fc400078e00ff */
[----:B------:R-:W-:Y:S05]  /*30e80*/  CALL.REL.NOINC `($__internal_71_$__cuda_sm70_shflsync_bfly_p) ;  /* 0x0000008000007944 */ /* 0x000fea0003c00000 */
[----:B01----:R-:W-:Y:S01]  /*30e90*/  FADD.FTZ R166, R166, R147 ;  /* 0x00000093a6a67221 */ /* 0x003fe20000010000 */
[----:B------:R-:W-:Y:S01]  /*30ea0*/  MOV R167, 0xffffffff ;  /* 0xffffffff00a77802 */ /* 0x000fe20000000f00 */
[----:B------:R-:W-:Y:S01]  /*30eb0*/  IMAD.MOV.U32 R147, RZ, RZ, 0x10 ;  /* 0x00000010ff937424 */ /* 0x000fe200078e00ff */
[----:B------:R-:W-:Y:S01]  /*30ec0*/  MOV R148, 0x30ef0 ;  /* 0x00030ef000947802 */ /* 0x000fe20000000f00 */
[----:B------:R-:W-:-:S02]  /*30ed0*/  IMAD.MOV.U32 R162, RZ, RZ, 0x1f ;  /* 0x0000001fffa27424 */ /* 0x000fc400078e00ff */
[----:B------:R-:W-:Y:S05]  /*30ee0*/  CALL.REL.NOINC `($__internal_71_$__cuda_sm70_shflsync_bfly_p) ;  /* 0x0000002000007944 */ /* 0x000fea0003c00000 */
[----:B01----:R-:W-:Y:S01]  /*30ef0*/  IMAD.MOV.U32 R167, RZ, RZ, R147 ;  /* 0x000000ffffa77224 */ /* 0x003fe200078e0093 */
[----:B------:R-:W-:Y:S05]  /*30f00*/  BRA `(.L_x_46790) ;  /* 0xffffe41000007947 */ /* 0x000fea000383ffff */
        .weak           $__internal_71_$__cuda_sm70_shflsync_bfly_p
        .type           $__internal_71_$__cuda_sm70_shflsync_bfly_p,@function
        .size           $__internal_71_$__cuda_sm70_shflsync_bfly_p,(.L_x_52489 - $__internal_71_$__cuda_sm70_shflsync_bfly_p)
$__internal_71_$__cuda_sm70_shflsync_bfly_p:
[----:B------:R-:W-:Y:S01]  /*30f10*/  IMAD.MOV.U32 R149, RZ, RZ, 0x0 ;  /* 0x00000000ff957424 */ /* 0x000fe200078e00ff */
[----:B------:R-:W-:Y:S04]  /*30f20*/  WARPSYNC R167 ;  /* 0x000000a700007348 */ /* 0x000fe80003800000 */
[----:B------:R0:W1:Y:S01]  /*30f30*/  SHFL.BFLY PT, R147, R166, R147, R162 ;  /* 0x0c000093a6937389 */ /* 0x00006200000e00a2 */
[----:B------:R-:W-:Y:S05]  /*30f40*/  RET.REL.NODEC R148 `(_ZN10layer_norm31ln_parallel_residual_fwd_kernelINS_13Kernel_traitsI6__halfffffjLj2048ELj1ELj4ELj1ELj16ENS_18Kernel_traits_baseILj2048ES2_ffffjLj128EEEEELb1ELb1ELb1EEEvNS_9FwdParamsE) ;  /* 0xfffcf0b094007950 */ /* 0x000fea0003c3ffff */
.L_x_46791:
        /* <DEDUP_REMOVED lines=11> */
.L_x_52489:


//--------------------- .text._ZN10layer_norm31ln_parallel_residual_fwd_kernelINS_13Kernel_traitsIfffffjLj2048ELj1ELj4ELj1ELj16ENS_18Kernel_traits_baseILj2048EfffffjLj128EEEEELb0ELb0ELb0EEEvNS_9FwdParamsE --------------------------
	.section	.text._ZN10layer_norm31ln_parallel_residual_fwd_kernelINS_13Kernel_traitsIfffffjLj2048ELj1ELj4ELj1ELj16ENS_18Kernel_traits_baseILj2048EfffffjLj128EEEEELb0ELb0ELb0EEEvNS_9FwdParamsE,"ax",@progbits
	.sectioninfo	@"SHI_REGISTERS=255"
	.align	128
        .global         _ZN10layer_norm31ln_parallel_residual_fwd_kernelINS_13Kernel_traitsIfffffjLj2048ELj1ELj4ELj1ELj16ENS_18Kernel_traits_baseILj2048EfffffjLj128EEEEELb0ELb0ELb0EEEvNS_9FwdParamsE
        .type           _ZN10layer_norm31ln_parallel_residual_fwd_kernelINS_13Kernel_traitsIfffffjLj2048ELj1ELj4ELj1ELj16ENS_18Kernel_traits_baseILj2048EfffffjLj128EEEEELb0ELb0ELb0EEEvNS_9FwdParamsE,@function
        .size           _ZN10layer_norm31ln_parallel_residual_fwd_kernelINS_13Kernel_traitsIfffffjLj2048ELj1ELj4ELj1ELj16ENS_18Kernel_traits_baseILj2048EfffffjLj128EEEEELb0ELb0ELb0EEEvNS_9FwdParamsE,(.L_x_52490 - _ZN10layer_norm31ln_parallel_residual_fwd_kernelINS_13Kernel_traitsIfffffjLj2048ELj1ELj4ELj1ELj16ENS_18Kernel_traits_baseILj2048EfffffjLj128EEEEELb0ELb0ELb0EEEvNS_9FwdParamsE)
        .other          _ZN10layer_norm31ln_parallel_residual_fwd_kernelINS_13Kernel_traitsIfffffjLj2048ELj1ELj4ELj1ELj16ENS_18Kernel_traits_baseILj2048EfffffjLj128EEEEELb0ELb0ELb0EEEvNS_9FwdParamsE,@"STO_CUDA_ENTRY STV_DEFAULT"
_ZN10layer_norm31ln_parallel_residual_fwd_kernelINS_13Kernel_traitsIfffffjLj2048ELj1ELj4ELj1ELj16ENS_18Kernel_traits_baseILj2048EfffffjLj128EEEEELb0ELb0ELb0EEEvNS_9FwdParamsE:
.text._ZN10layer_norm31ln_parallel_residual_fwd_kernelINS_13Kernel_traitsIfffffjLj2048ELj1ELj4ELj1ELj16ENS_18Kernel_traits_baseILj2048EfffffjLj128EEEEELb0ELb0ELb0EEEvNS_9FwdParamsE:
        /* <DEDUP_REMOVED lines=8> */
[----:B0-----:R-:W-:-:S04]  /*0080*/  LOP3.LUT R3, R156, 0x1f, RZ, 0xc, !PT ;  /* 0x0000001f9c037812 */ /* 0x001fc800078e0cff */
[----:B------:R-:W-:Y:S02]  /*0090*/  LEA.HI.SX32 R0, R0, R3, 0x1e ;  /* 0x0000000300007211 */ /* 0x000fe400078ff2ff */
[----:B------:R-:W-:Y:S02]  /*00a0*/  LOP3.LUT R3, R156, 0x1f, RZ, 0xc0, !PT ;  /* 0x0000001f9c037812 */ /* 0x000fe400078ec0ff */
[----:B------:R-:W-:-:S13]  /*00b0*/  LOP3.LUT P1, RZ, R0, 0xffffffe0, RZ, 0xc0, !PT ;  /* 0xffffffe000ff7812 */ /* 0x000fda000782c0ff */
[----:B------:R-:W-:Y:S05]  /*00c0*/  @!P1 BRA `(.L_x_46793) ;  /* 0x000001b000009947 */ /* 0x000fea0003800000 */
[----:B------:R-:W-:Y:S01]  /*00d0*/  ISETP.NE.U32.AND P0, PT, RZ, c[0x0][0x218], PT ;  /* 0x00008600ff007a0c */ /* 0x000fe20003f05070 */
[----:B------:R-:W-:Y:S01]  /*00e0*/  HFMA2.MMA R4, -RZ, RZ, 0, 9.5367431640625e-07 ;  /* 0x00000010ff047435 */ /* 0x000fe200000001ff */
[----:B------:R-:W-:Y:S01]  /*00f0*/  ISETP.NE.U32.AND P2, PT, RZ, c[0x0][0x220], PT ;  /* 0x00008800ff007a0c */ /* 0x000fe20003f45070 */
[----:B------:R-:W-:Y:S01]  /*0100*/  CS2R R10, SRZ ;  /* 0x00000000000a7805 */ /* 0x000fe2000001ff00 */
[----:B------:R-:W-:Y:S01]  /*0110*/  ISETP.NE.AND.EX P0, PT, RZ, c[0x0][0x21c], PT, P0 ;  /* 0x00008700ff007a0c */ /* 0x000fe20003f05300 */
[----:B------:R-:W-:Y:S01]  /*0120*/  CS2R R8, SRZ ;  /* 0x0000000000087805 */ /* 0x000fe2000001ff00 */
[----:B------:R-:W-:Y:S01]  /*0130*/  ISETP.NE.AND.EX P2, PT, RZ, c[0x0][0x224], PT, P2 ;  /* 0x00008900ff007a0c */ /* 0x000fe20003f45320 */
[----:B------:R-:W-:Y:S01]  /*0140*/  CS2R R14, SRZ ;  /* 0x00000000000e7805 */ /* 0x000fe2000001ff00 */
[C---:B------:R-:W-:Y:S01]  /*0150*/  SHF.L.U32 R16, R3.reuse, 0x4, RZ ;  /* 0x0000000403107819 */ /* 0x040fe200000006ff */
[----:B------:R-:W-:Y:S01]  /*0160*/  CS2R R12, SRZ ;  /* 0x00000000000c7805 */ /* 0x000fe2000001ff00 */
[C---:B------:R-:W-:Y:S01]  /*0170*/  SHF.L.U64.HI R2, R3.reuse, 0x4, RZ ;  /* 0x0000000403027819 */ /* 0x040fe200000102ff */
[----:B------:R-:W-:-:S05]  /*0180*/  IMAD.WIDE.U32 R4, R3, R4, c[0x0][0x1b0] ;  /* 0x00006c0003047625 */ /* 0x000fca00078e0004 */
[----:B------:R0:W2:Y:S01]  /*0190*/  LDG.E.128 R20, [R4.64] ;  /* 0x0000000404147981 */ /* 0x0000a2000c1e1d00 */
[C---:B------:R-:W-:Y:S02]  /*01a0*/  @P0 LEA R6, P3, R3.reuse, c[0x0][0x218], 0x4 ;  /* 0x0000860003060a11 */ /* 0x040fe400078620ff */
[C---:B------:R-:W-:Y:S02]  /*01b0*/  @P2 IADD3 R18, P5, R16.reuse, c[0x0][0x220], RZ ;  /* 0x0000880010122a10 */ /* 0x040fe40007fbe0ff */
[----:B------:R-:W-:Y:S02]  /*01c0*/  IADD3 R16, P4, R16, c[0x0][0x1b8], RZ ;  /* 0x00006e0010107a10 */ /* 0x000fe40007f9e0ff */
[C---:B------:R-:W-:Y:S02]  /*01d0*/  @P0 LEA.HI.X R7, R3.reuse, c[0x0][0x21c], RZ, 0x4, P3 ;  /* 0x0000870003070a11 */ /* 0x040fe400018f24ff */
[C---:B------:R-:W-:Y:S02]  /*01e0*/  IADD3.X R17, R2.reuse, c[0x0][0x1bc], RZ, P4, !PT ;  /* 0x00006f0002117a10 */ /* 0x040fe400027fe4ff */
[----:B------:R-:W-:Y:S01]  /*01f0*/  @P2 IADD3.X R19, R2, c[0x0][0x224], RZ, P5, !PT ;  /* 0x0000890002132a10 */ /* 0x000fe20002ffe4ff */
[----:B------:R0:W5:Y:S04]  /*0200*/  @P0 LDG.E.128 R8, [R6.64] ;  /* 0x0000000406080981 */ /* 0x000168000c1e1d00 */
[----:B------:R1:W5:Y:S04]  /*0210*/  @P2 LDG.E.128 R12, [R18.64] ;  /* 0x00000004120c2981 */ /* 0x000368000c1e1d00 */
[----:B0-----:R-:W3:Y:S01]  /*0220*/  LDG.E.128 R4, [R16.64] ;  /* 0x0000000410047981 */ /* 0x001ee2000c1e1d00 */
[----:B------:R-:W-:-:S03]  /*0230*/  LOP3.LUT R3, R3, 0x20, RZ, 0xfc, !PT ;  /* 0x0000002003037812 */ /* 0x000fc600078efcff */
[----:B---3--:R1:W-:Y:S04]  /*0240*/  STL.64 [R1+0x160], R4 ;  /* 0x0001600401007387 */ /* 0x0083e80000100a00 */
[----:B------:R1:W-:Y:S04]  /*0250*/  STL.64 [R1+0x168], R6 ;  /* 0x0001680601007387 */ /* 0x0003e80000100a00 */
[----:B--2---:R1:W-:Y:S04]  /*0260*/  STL.64 [R1+0x170], R20 ;  /* 0x0001701401007387 */ /* 0x0043e80000100a00 */
[----:B------:R1:W-:Y:S02]  /*0270*/  STL.64 [R1+0x178], R22 ;  /* 0x0001781601007387 */ /* 0x0003e40000100a00 */
.L_x_46793:
[----:B------:R-:W-:Y:S05]  /*0280*/  BSYNC B0 ;  /* 0x0000000000007941 */ /* 0x000fea0003800000 */
.L_x_46792:
[----:B------:R-:W-:Y:S01]  /*0290*/  ISETP.GE.U32.AND P0, PT, R0, 0x40, PT ;  /* 0x000000400000780c */ /* 0x000fe20003f06070 */
[----:B------:R-:W-:Y:S01]  /*02a0*/  BSSY B0, `(.L_x_46794) ;  /* 0x000001f000007945 */ /* 0x000fe20003800000 */
[----:B------:R-:W-:-:S11]  /*02b0*/  LOP3.LUT R2, R2, 0xfdffffff, RZ, 0xc0, !PT ;  /* 0xfdffffff02027812 */ /* 0x000fd600078ec0ff */
[----:B------:R-:W-:Y:S01]  /*02c0*/  @P0 LOP3.LUT R2, R2, 0x2000000, RZ, 0xfc, !PT ;  /* 0x0200000002020812 */ /* 0x000fe200078efcff */
[----:B------:R-:W-:Y:S05]  /*02d0*/  @!P0 BRA `(.L_x_46795) ;  /* 0x000001b000008947 */ /* 0x000fea0003800000 */
[----:B------:R-:W-:Y:S01]  /*02e0*/  ISETP.NE.U32.AND P2, PT, RZ, c[0x0][0x220], PT ;  /* 0x00008800ff007a0c */ /* 0x000fe20003f45070 */
[----:B------:R-:W-:Y:S01]  /*02f0*/  IMAD.MOV.U32 R26, RZ, RZ, 0x10 ;  /* 0x00000010ff1a7424 */ /* 0x000fe200078e00ff */
[----:B------:R-:W-:Y:S01]  /*0300*/  ISETP.NE.U32.AND P0, PT, RZ, c[0x0][0x218], PT ;  /* 0x00008600ff007a0c */ /* 0x000fe20003f05070 */
[----:B-1----:R-:W-:Y:S01]  /*0310*/  CS2R R18, SRZ ;  /* 0x0000000000127805 */ /* 0x002fe2000001ff00 */
[----:B------:R-:W-:Y:S01]  /*0320*/  ISETP.NE.AND.EX P2, PT, RZ, c[0x0][0x224], PT, P2 ;  /* 0x00008900ff007a0c */ /* 0x000fe20003f45320 */
[----:B------:R-:W-:Y:S01]  /*0330*/  CS2R R16, SRZ ;  /* 0x0000000000107805 */ /* 0x000fe2000001ff00 */
[----:B------:R-:W-:Y:S01]  /*0340*/  ISETP.NE.AND.EX P0, PT, RZ, c[0x0][0x21c], PT, P0 ;  /* 0x00008700ff007a0c */ /* 0x000fe20003f05300 */
[----:B------:R-:W-:Y:S01]  /*0350*/  CS2R R22, SRZ ;  /* 0x0000000000167805 */ /* 0x000fe2000001ff00 */
[C---:B------:R-:W-:Y:S01]  /*0360*/  SHF.L.U32 R6, R3.reuse, 0x4, RZ ;  /* 0x0000000403067819 */ /* 0x040fe200000006ff */
[----:B------:R-:W-:Y:S01]  /*0370*/  CS2R R20, SRZ ;  /* 0x0000000000147805 */ /* 0x000fe2000001ff00 */
[C---:B------:R-:W-:Y:S01]  /*0380*/  SHF.L.U64.HI R7, R3.reuse, 0x4, RZ ;  /* 0x0000000403077819 */ /* 0x040fe200000102ff */
[----:B------:R-:W-:-:S06]  /*0390*/  IMAD.WIDE.U32 R26, R3, R26, c[0x0][0x1b0] ;  /* 0x00006c00031a7625 */ /* 0x000fcc00078e001a */
[C---:B------:R-:W-:Y:S02]  /*03a0*/  @P2 IADD3 R24, P5, R6.reuse, c[0x0][0x220], RZ ;  /* 0x0000880006182a10 */ /* 0x040fe40007fbe0ff */
[----:B------:R-:W-:Y:S02]  /*03b0*/  @P0 LEA R4, P3, R3, c[0x0][0x218], 0x4 ;  /* 0x0000860003040a11 */ /* 0x000fe400078620ff */
[----:B------:R-:W-:Y:S02]  /*03c0*/  IADD3 R6, P4, R6, c[0x0][0x1b8], RZ ;  /* 0x00006e0006067a10 */ /* 0x000fe40007f9e0ff */
[----:B------:R-:W-:Y:S02]  /*03d0*/  @P2 IADD3.X R25, R7, c[0x0][0x224], RZ, P5, !PT ;  /* 0x0000890007192a10 */ /* 0x000fe40002ffe4ff */
[----:B------:R-:W-:Y:S02]  /*03e0*/  @P0 LEA.HI.X R5, R3, c[0x0][0x21c], RZ, 0x4, P3 ;  /* 0x0000870003050a11 */ /* 0x000fe400018f24ff */
[----:B------:R-:W-:Y:S01]  /*03f0*/  IADD3.X R7, R7, c[0x0][0x1bc], RZ, P4, !PT ;  /* 0x00006f0007077a10 */ /* 0x000fe200027fe4ff */
[----:B------:R0:W5:Y:S04]  /*0400*/  @P2 LDG.E.128 R20, [R24.64] ;  /* 0x0000000418142981 */ /* 0x000168000c1e1d00 */
[----:B------:R1:W5:Y:S04]  /*0410*/  @P0 LDG.E.128 R16, [R4.64] ;  /* 0x0000000404100981 */ /* 0x000368000c1e1d00 */
[----:B0-----:R-:W2:Y:S04]  /*0420*/  LDG.E.128 R24, [R26.64] ;  /* 0x000000041a187981 */ /* 0x001ea8000c1e1d00 */
[----:B-1----:R-:W3:Y:S01]  /*0430*/  LDG.E.128 R4, [R6.64] ;  /* 0x0000000406047981 */ /* 0x002ee2000c1e1d00 */
[----:B------:R-:W-:-:S03]  /*0440*/  IADD3 R3, R3, 0x20, RZ ;  /* 0x0000002003037810 */ /* 0x000fc60007ffe0ff */
[----:B---3--:R0:W-:Y:S04]  /*0450*/  STL.64 [R1+0x150], R4 ;  /* 0x0001500401007387 */ /* 0x0081e80000100a00 */
[----:B------:R0:W-:Y:S04]  /*0460*/  STL.64 [R1+0x158], R6 ;  /* 0x0001580601007387 */ /* 0x0001e80000100a00 */
[----:B--2---:R0:W-:Y:S04]  /*0470*/  STL.64 [R1+0x50], R24 ;  /* 0x0000501801007387 */ /* 0x0041e80000100a00 */
[----:B------:R0:W-:Y:S02]  /*0480*/  STL.64 [R1+0x58], R26 ;  /* 0x0000581a01007387 */ /* 0x0001e40000100a00 */
.L_x_46795:
[----:B------:R-:W-:Y:S05]  /*0490*/  BSYNC B0 ;  /* 0x0000000000007941 */ /* 0x000fea0003800000 */
.L_x_46794:
        /* <DEDUP_REMOVED lines=13> */
[C---:B-1----:R-:W-:Y:S02]  /*0570*/  SHF.L.U32 R6, R3.reuse, 0x4, RZ ;  /* 0x0000000403067819 */ /* 0x042fe400000006ff */
[----:B------:R-:W-:-:S02]  /*0580*/  SHF.L.U64.HI R7, R3, 0x4, RZ ;  /* 0x0000000403077819 */ /* 0x000fc400000102ff */
[----:B------:R-:W-:-:S05]  /*0590*/  MOV R34, 0x10 ;  /* 0x0000001000227802 */ /* 0x000fca0000000f00 */
[C---:B------:R-:W-:Y:S01]  /*05a0*/  @P0 LEA R4, P4, R3.reuse, c[0x0][0x218], 0x4 ;  /* 0x0000860003040a11 */ /* 0x040fe200078820ff */
[C---:B------:R-:W-:Y:S01]  /*05b0*/  IMAD.WIDE.U32 R34, R3.reuse, R34, c[0x0][0x1b0] ;  /* 0x00006c0003227625 */ /* 0x040fe200078e0022 */
[C---:B------:R-:W-:Y:S02]  /*05c0*/  @P2 IADD3 R32, P3, R6.reuse, c[0x0][0x220], RZ ;  /* 0x0000880006202a10 */ /* 0x040fe40007f7e0ff */
[----:B------:R-:W-:Y:S02]  /*05d0*/  @P0 LEA.HI.X R5, R3, c[0x0][0x21c], RZ, 0x4, P4 ;  /* 0x0000870003050a11 */ /* 0x000fe400020f24ff */
[----:B------:R-:W-:Y:S02]  /*05e0*/  IADD3 R6, P4, R6, c[0x0][0x1b8], RZ ;  /* 0x00006e0006067a10 */ /* 0x000fe40007f9e0ff */
[C---:B------:R-:W-:Y:S01]  /*05f0*/  @P2 IADD3.X R33, R7.reuse, c[0x0][0x224], RZ, P3, !PT ;  /* 0x0000890007212a10 */ /* 0x040fe20001ffe4ff */
[----:B------:R0:W5:Y:S01]  /*0600*/  @P0 LDG.E.128 R24, [R4.64] ;  /* 0x0000000404180981 */ /* 0x000162000c1e1d00 */
[----:B------:R-:W-:-:S03]  /*0610*/  IADD3.X R7, R7, c[0x0][0x1bc], RZ, P4, !PT ;  /* 0x00006f0007077a10 */ /* 0x000fc600027fe4ff */
[----:B------:R1:W5:Y:S04]  /*0620*/  @P2 LDG.E.128 R28, [R32.64] ;  /* 0x00000004201c2981 */ /* 0x000368000c1e1d00 */
[----:B0-----:R-:W2:Y:S04]  /*0630*/  LDG.E.128 R4, [R6.64] ;  /* 0x0000000406047981 */ /* 0x001ea8000c1e1d00 */
[----:B-1----:R-:W3:Y:S01]  /*0640*/  LDG.E.128 R32, [R34.64] ;  /* 0x0000000422207981 */ /* 0x002ee2000c1e1d00 */
[----:B------:R-:W-:-:S03]  /*0650*/  IADD3 R3, R3, 0x20, RZ ;  /* 0x0000002003037810 */ /* 0x000fc60007ffe0ff */
[----:B--2---:R0:W-:Y:S04]  /*0660*/  STL.64 [R1+0x140], R4 ;  /* 0x0001400401007387 */ /* 0x0041e80000100a00 */
[----:B------:R0:W-:Y:S04]  /*0670*/  STL.64 [R1+0x148], R6 ;  /* 0x0001480601007387 */ /* 0x0001e80000100a00 */
[----:B---3--:R0:W-:Y:S04]  /*0680*/  STL.64 [R1+0x40], R32 ;  /* 0x0000402001007387 */ /* 0x0081e80000100a00 */
[----:B------:R0:W-:Y:S02]  /*0690*/  STL.64 [R1+0x48], R34 ;  /* 0x0000482201007387 */ /* 0x0001e40000100a00 */
.L_x_46797:
[----:B------:R-:W-:Y:S05]  /*06a0*/  BSYNC B0 ;  /* 0x0000000000007941 */ /* 0x000fea0003800000 */
.L_x_46796:
[----:B------:R-:W-:Y:S01]  /*06b0*/  ISETP.GE.U32.AND P0, PT, R0, 0x80, PT ;  /* 0x000000800000780c */ /* 0x000fe20003f06070 */
[----:B------:R-:W-:Y:S01]  /*06c0*/  BSSY B0, `(.L_x_46798) ;  /* 0x000001f000007945 */ /* 0x000fe20003800000 */
[----:B------:R-:W-:-:S11]  /*06d0*/  LOP3.LUT R2, R2, 0xff7fffff, RZ, 0xc0, !PT ;  /* 0xff7fffff02027812 */ /* 0x000fd600078ec0ff */
[----:B------:R-:W-:Y:S01]  /*06e0*/  @P0 LOP3.LUT R2, R2, 0x800000, RZ, 0xfc, !PT ;  /* 0x0080000002020812 */ /* 0x000fe200078efcff */
[----:B------:R-:W-:Y:S05]  /*06f0*/  @!P0 BRA `(.L_x_46799) ;  /* 0x000001b000008947 */ /* 0x000fea0003800000 */
[----:B------:R-:W-:Y:S01]  /*0700*/  ISETP.NE.U32.AND P0, PT, RZ, c[0x0][0x218], PT ;  /* 0x00008600ff007a0c */ /* 0x000fe20003f05070 */
[----:B------:R-:W-:Y:S01]  /*0710*/  HFMA2.MMA R42, -RZ, RZ, 0, 9.5367431640625e-07 ;  /* 0x00000010ff2a7435 */ /* 0x000fe200000001ff */
[----:B------:R-:W-:Y:S01]  /*0720*/  ISETP.NE.U32.AND P2, PT, RZ, c[0x0][0x220], PT ;  /* 0x00008800ff007a0c */ /* 0x000fe20003f45070 */
[----:B0-----:R-:W-:Y:S01]  /*0730*/  CS2R R34, SRZ ;  /* 0x0000000000227805 */ /* 0x001fe2000001ff00 */
[----:B------:R-:W-:Y:S01]  /*0740*/  ISETP.NE.AND.EX P0, PT, RZ, c[0x0][0x21c], PT, P0 ;  /* 0x00008700ff007a0c */ /* 0x000fe20003f05300 */
[----:B------:R-:W-:Y:S01]  /*0750*/  CS2R R32, SRZ ;  /* 0x0000000000207805 */ /* 0x000fe2000001ff00 */
[----:B------:R-:W-:Y:S01]  /*0760*/  ISETP.NE.AND.EX P2, PT, RZ, c[0x0][0x224], PT, P2 ;  /* 0x00008900ff007a0c */ /* 0x000fe20003f45320 */
[----:B------:R-:W-:Y:S01]  /*0770*/  CS2R R38, SRZ ;  /* 0x0000000000267805 */ /* 0x000fe2000001ff00 */
[C---:B------:R-:W-:Y:S02]  /*0780*/  SHF.L.U32 R40, R3.reuse, 0x4, RZ ;  /* 0x0000000403287819 */ /* 0x040fe400000006ff */
[C---:B------:R-:W-:Y:S01]  /*0790*/  SHF.L.U64.HI R36, R3.reuse, 0x4, RZ ;  /* 0x0000000403247819 */ /* 0x040fe200000102ff */
[----:B------:R-:W-:-:S06]  /*07a0*/  IMAD.WIDE.U32 R42, R3, R42, c[0x0][0x1b0] ;  /* 0x00006c00032a7625 */ /* 0x000fcc00078e002a */
[----:B-1----:R-:W-:-:S04]  /*07b0*/  @P0 LEA R4, P3, R3, c[0x0][0x218], 0x4 ;  /* 0x0000860003040a11 */ /* 0x002fc800078620ff */
[----:B------:R-:W-:Y:S02]  /*07c0*/  @P0 LEA.HI.X R5, R3, c[0x0][0x21c], RZ, 0x4, P3 ;  /* 0x0000870003050a11 */ /* 0x000fe400018f24ff */
[----:B------:R-:W-:-:S03]  /*07d0*/  IADD3 R6, P3, R40, c[0x0][0x1b8], RZ ;  /* 0x00006e0028067a10 */ /* 0x000fc60007f7e0ff */
[----:B------:R0:W5:Y:S01]  /*07e0*/  @P0 LDG.E.128 R32, [R4.64] ;  /* 0x0000000404200981 */ /* 0x000162000c1e1d00 */
[----:B------:R-:W-:Y:S02]  /*07f0*/  IADD3.X R7, R36, c[0x0][0x1bc], RZ, P3, !PT ;  /* 0x00006f0024077a10 */ /* 0x000fe40001ffe4ff */
[----:B------:R-:W-:-:S04]  /*0800*/  @P2 IADD3 R40, P3, R40, c[0x0][0x220], RZ ;  /* 0x0000880028282a10 */ /* 0x000fc80007f7e0ff */
[----:B------:R-:W-:Y:S02]  /*0810*/  @P2 IADD3.X R41, R36, c[0x0][0x224], RZ, P3, !PT ;  /* 0x0000890024292a10 */ /* 0x000fe40001ffe4ff */
[----:B------:R-:W-:Y:S01]  /*0820*/  CS2R R36, SRZ ;  /* 0x0000000000247805 */ /* 0x000fe2000001ff00 */
[----:B0-----:R-:W2:Y:S05]  /*0830*/  LDG.E.128 R4, [R6.64] ;  /* 0x0000000406047981 */ /* 0x001eaa000c1e1d00 */
[----:B------:R0:W5:Y:S04]  /*0840*/  @P2 LDG.E.128 R36, [R40.64] ;  /* 0x0000000428242981 */ /* 0x000168000c1e1d00 */
[----:B0-----:R-:W3:Y:S01]  /*0850*/  LDG.E.128 R40, [R42.64] ;  /* 0x000000042a287981 */ /* 0x001ee2000c1e1d00 */
[----:B------:R-:W-:-:S03]  /*0860*/  IADD3 R3, R3, 0x20, RZ ;  /* 0x0000002003037810 */ /* 0x000fc60007ffe0ff */
[----:B--2---:R0:W-:Y:S04]  /*0870*/  STL.64 [R1+0x130], R4 ;  /* 0x0001300401007387 */ /* 0x0041e80000100a00 */
[----:B------:R0:W-:Y:S04]  /*0880*/  STL.64 [R1+0x138], R6 ;  /* 0x0001380601007387 */ /* 0x0001e80000100a00 */
[----:B---3--:R0:W-:Y:S04]  /*0890*/  STL.64 [R1+0x30], R40 ;  /* 0x0000302801007387 */ /* 0x0081e80000100a00 */
[----:B------:R0:W-:Y:S02]  /*08a0*/  STL.64 [R1+0x38], R42 ;  /* 0x0000382a01007387 */ /* 0x0001e40000100a00 */
.L_x_46799:
[----:B------:R-:W-:Y:S05]  /*08b0*/  BSYNC B0 ;  /* 0x0000000000007941 */ /* 0x000fea0003800000 */
.L_x_46798:
        /* <DEDUP_REMOVED lines=8> */
[----:B------:R-:W-:Y:S02]  /*0940*/  SHF.L.U32 R48, R3, 0x4, RZ ;  /* 0x0000000403307819 */ /* 0x000fe400000006ff */
[----:B------:R-:W-:-:S13]  /*0950*/  ISETP.NE.AND.EX P0, PT, RZ, c[0x0][0x21c], PT, P0 ;  /* 0x00008700ff007a0c */ /* 0x000fda0003f05300 */
[----:B-1----:R-:W-:-:S04]  /*0960*/  @P0 LEA R4, P2, R3, c[0x0][0x218], 0x4 ;  /* 0x0000860003040a11 */ /* 0x002fc800078420ff */
[C---:B------:R-:W-:Y:S02]  /*0970*/  @P0 LEA.HI.X R5, R3.reuse, c[0x0][0x21c], RZ, 0x4, P2 ;  /* 0x0000870003050a11 */ /* 0x040fe400010f24ff */
[----:B------:R-:W-:Y:S02]  /*0980*/  ISETP.NE.U32.AND P2, PT, RZ, c[0x0][0x220], PT ;  /* 0x00008800ff007a0c */ /* 0x000fe40003f45070 */
[----:B------:R-:W-:Y:S01]  /*0990*/  SHF.L.U64.HI R44, R3, 0x4, RZ ;  /* 0x00000004032c7819 */ /* 0x000fe200000102ff */
[----:B------:R0:W5:Y:S01]  /*09a0*/  @P0 LDG.E.128 R40, [R4.64] ;  /* 0x0000000404280981 */ /* 0x000162000c1e1d00 */
[----:B------:R-:W-:Y:S02]  /*09b0*/  ISETP.NE.AND.EX P2, PT, RZ, c[0x0][0x224], PT, P2 ;  /* 0x00008900ff007a0c */ /* 0x000fe40003f45320 */
[----:B------:R-:W-:-:S04]  /*09c0*/  IADD3 R6, P0, R48, c[0x0][0x1b8], RZ ;  /* 0x00006e0030067a10 */ /* 0x000fc80007f1e0ff */
[----:B------:R-:W-:Y:S01]  /*09d0*/  IADD3.X R7, R44, c[0x0][0x1bc], RZ, P0, !PT ;  /* 0x00006f002c077a10 */ /* 0x000fe200007fe4ff */
[----:B------:R-:W-:Y:S01]  /*09e0*/  IMAD.MOV.U32 R50, RZ, RZ, 0x10 ;  /* 0x00000010ff327424 */ /* 0x000fe200078e00ff */
[----:B------:R-:W-:-:S05]  /*09f0*/  CS2R R46, SRZ ;  /* 0x00000000002e7805 */ /* 0x000fca000001ff00 */
[----:B------:R-:W-:Y:S01]  /*0a00*/  @P2 IADD3 R48, P0, R48, c[0x0][0x220], RZ ;  /* 0x0000880030302a10 */ /* 0x000fe20007f1e0ff */
[----:B0-----:R-:W-:-:S03]  /*0a10*/  IMAD.WIDE.U32 R4, R3, R50, c[0x0][0x1b0] ;  /* 0x00006c0003047625 */ /* 0x001fc600078e0032 */
[----:B------:R-:W-:Y:S02]  /*0a20*/  @P2 IADD3.X R49, R44, c[0x0][0x224], RZ, P0, !PT ;  /* 0x000089002c312a10 */ /* 0x000fe400007fe4ff */
[----:B------:R-:W-:-:S06]  /*0a30*/  CS2R R44, SRZ ;  /* 0x00000000002c7805 */ /* 0x000fcc000001ff00 */
[----:B------:R0:W5:Y:S04]  /*0a40*/  @P2 LDG.E.128 R44, [R48.64] ;  /* 0x00000004302c2981 */ /* 0x000168000c1e1d00 */
[----:B0-----:R0:W2:Y:S04]  /*0a50*/  LDG.E.128 R48, [R4.64] ;  /* 0x0000000404307981 */ /* 0x0010a8000c1e1d00 */
[----:B0-----:R-:W3:Y:S01]  /*0a60*/  LDG.E.128 R4, [R6.64] ;  /* 0x0000000406047981 */ /* 0x001ee2000c1e1d00 */
[----:B------:R-:W-:-:S03]  /*0a70*/  IADD3 R3, R3, 0x20, RZ ;  /* 0x0000002003037810 */ /* 0x000fc60007ffe0ff */
[----:B---3--:R0:W-:Y:S04]  /*0a80*/  STL.64 [R1+0x120], R4 ;  /* 0x0001200401007387 */ /* 0x0081e80000100a00 */
[----:B------:R0:W-:Y:S04]  /*0a90*/  STL.64 [R1+0x128], R6 ;  /* 0x0001280601007387 */ /* 0x0001e80000100a00 */
[----:B--2---:R0:W-:Y:S04]  /*0aa0*/  STL.64 [R1+0x20], R48 ;  /* 0x0000203001007387 */ /* 0x0041e80000100a00 */
[----:B------:R0:W-:Y:S02]  /*0ab0*/  STL.64 [R1+0x28], R50 ;  /* 0x0000283201007387 */ /* 0x0001e40000100a00 */
.L_x_46801:
[----:B------:R-:W-:Y:S05]  /*0ac0*/  BSYNC B0 ;  /* 0x0000000000007941 */ /* 0x000fea0003800000 */
.L_x_46800:
[----:B------:R-:W-:Y:S01]  /*0ad0*/  ISETP.GE.U32.AND P0, PT, R0, 0xc0, PT ;  /* 0x000000c00000780c */ /* 0x000fe20003f06070 */
[----:B------:R-:W-:Y:S01]  /*0ae0*/  BSSY B0, `(.L_x_46802) ;  /* 0x000001f000007945 */ /* 0x000fe20003800000 */
[----:B------:R-:W-:-:S11]  /*0af0*/  LOP3.LUT R2, R2, 0xffdfffff, RZ, 0xc0, !PT ;  /* 0xffdfffff02027812 */ /* 0x000fd600078ec0ff */
[----:B------:R-:W-:Y:S01]  /*0b00*/  @P0 LOP3.LUT R2, R2, 0x200000, RZ, 0xfc, !PT ;  /* 0x0020000002020812 */ /* 0x000fe200078efcff */
[----:B------:R-:W-:Y:S05]  /*0b10*/  @!P0 BRA `(.L_x_46803) ;  /* 0x000001b000008947 */ /* 0x000fea0003800000 */
[C---:B------:R-:W-:Y:S01]  /*0b20*/  SHF.L.U32 R56, R3.reuse, 0x4, RZ ;  /* 0x0000000403387819 */ /* 0x040fe200000006ff */
[----:B0-----:R-:W-:Y:S01]  /*0b30*/  CS2R R50, SRZ ;  /* 0x0000000000327805 */ /* 0x001fe2000001ff00 */
[----:B-1----:R-:W-:Y:S01]  /*0b40*/  SHF.L.U64.HI R4, R3, 0x4, RZ ;  /* 0x0000000403047819 */ /* 0x002fe200000102ff */
[----:B------:R-:W-:Y:S01]  /*0b50*/  CS2R R48, SRZ ;  /* 0x0000000000307805 */ /* 0x000fe2000001ff00 */
[----:B------:R-:W-:-:S04]  /*0b60*/  IADD3 R6, P0, R56, c[0x0][0x1b8], RZ ;  /* 0x00006e0038067a10 */ /* 0x000fc80007f1e0ff */
[----:B------:R-:W-:Y:S02]  /*0b70*/  IADD3.X R7, R4, c[0x0][0x1bc], RZ, P0, !PT ;  /* 0x00006f0004077a10 */ /* 0x000fe400007fe4ff */
[----:B------:R-:W-:-:S04]  /*0b80*/  ISETP.NE.U32.AND P0, PT, RZ, c[0x0][0x220], PT ;  /* 0x00008800ff007a0c */ /* 0x000fc80003f05070 */
[----:B------:R-:W-:-:S13]  /*0b90*/  ISETP.NE.AND.EX P0, PT, RZ, c[0x0][0x224], PT, P0 ;  /* 0x00008900ff007a0c */ /* 0x000fda0003f05300 */
[----:B------:R-:W-:-:S04]  /*0ba0*/  @P0 IADD3 R56, P2, R56, c[0x0][0x220], RZ ;  /* 0x0000880038380a10 */ /* 0x000fc80007f5e0ff */
[----:B------:R-:W-:Y:S02]  /*0bb0*/  @P0 IADD3.X R57, R4, c[0x0][0x224], RZ, P2, !PT ;  /* 0x0000890004390a10 */ /* 0x000fe400017fe4ff */
[----:B------:R-:W-:-:S04]  /*0bc0*/  ISETP.NE.U32.AND P2, PT, RZ, c[0x0][0x218], PT ;  /* 0x00008600ff007a0c */ /* 0x000fc80003f45070 */
[----:B------:R-:W-:Y:S02]  /*0bd0*/  ISETP.NE.AND.EX P2, PT, RZ, c[0x0][0x21c], PT, P2 ;  /* 0x00008700ff007a0c */ /* 0x000fe40003f45320 */
[----:B------:R-:W-:Y:S01]  /*0be0*/  MOV R58, 0x10 ;  /* 0x00000010003a7802 */ /* 0x000fe20000000f00 */
[----:B------:R-:W-:Y:S01]  /*0bf0*/  CS2R R54, SRZ ;  /* 0x0000000000367805 */ /* 0x000fe2000001ff00 */
[----:B------:R-:W-:-:S03]  /*0c00*/  CS2R R52, SRZ ;  /* 0x0000000000347805 */ /* 0x000fc6000001ff00 */
[----:B------:R-:W-:-:S03]  /*0c10*/  IMAD.WIDE.U32 R58, R3, R58, c[0x0][0x1b0] ;  /* 0x00006c00033a7625 */ /* 0x000fc600078e003a */
[----:B------:R0:W5:Y:S03]  /*0c20*/  @P0 LDG.E.128 R52, [R56.64] ;  /* 0x0000000438340981 */ /* 0x000166000c1e1d00 */
[----:B------:R-:W-:-:S04]  /*0c30*/  @P2 LEA R4, P3, R3, c[0x0][0x218], 0x4 ;  /* 0x0000860003042a11 */ /* 0x000fc800078620ff */
[C---:B------:R-:W-:Y:S01]  /*0c40*/  @P2 LEA.HI.X R5, R3.reuse, c[0x0][0x21c], RZ, 0x4, P3 ;  /* 0x0000870003052a11 */ /* 0x040fe200018f24ff */
[----:B0-----:R-:W2:Y:S04]  /*0c50*/  LDG.E.128 R56, [R58.64] ;  /* 0x000000043a387981 */ /* 0x001ea8000c1e1d00 */
[----:B------:R0:W5:Y:S04]  /*0c60*/  @P2 LDG.E.128 R48, [R4.64] ;  /* 0x0000000404302981 */ /* 0x000168000c1e1d00 */
[----:B0-----:R-:W3:Y:S01]  /*0c70*/  LDG.E.128 R4, [R6.64] ;  /* 0x0000000406047981 */ /* 0x001ee2000c1e1d00 */
[----:B------:R-:W-:-:S03]  /*0c80*/  IADD3 R3, R3, 0x20, RZ ;  /* 0x0000002003037810 */ /* 0x000fc60007ffe0ff */
[----:B---3--:R0:W-:Y:S04]  /*0c90*/  STL.64 [R1+0x110], R4 ;  /* 0x0001100401007387 */ /* 0x0081e80000100a00 */
[----:B------:R0:W-:Y:S04]  /*0ca0*/  STL.64 [R1+0x118], R6 ;  /* 0x0001180601007387 */ /* 0x0001e80000100a00 */
[----:B--2---:R0:W-:Y:S04]  /*0cb0*/  STL.64 [R1+0x10], R56 ;  /* 0x0000103801007387 */ /* 0x0041e80000100a00 */
[----:B------:R0:W-:Y:S02]  /*0cc0*/  STL.64 [R1+0x18], R58 ;  /* 0x0000183a01007387 */ /* 0x0001e40000100a00 */
.L_x_46803:
[----:B------:R-:W-:Y:S05]  /*0cd0*/  BSYNC B0 ;  /* 0x0000000000007941 */ /* 0x000fea0003800000 */
.L_x_46802:
        /* <DEDUP_REMOVED lines=16> */
[----:B------:R-:W-:Y:S01]  /*0de0*/  ISETP.NE.AND.EX P2, PT, RZ, c[0x0][0x21c], PT, P2 ;  /* 0x00008700ff007a0c */ /* 0x000fe20003f45320 */
[----:B------:R-:W-:Y:S01]  /*0df0*/  HFMA2.MMA R66, -RZ, RZ, 0, 9.5367431640625e-07 ;  /* 0x00000010ff427435 */ /* 0x000fe200000001ff */
[----:B------:R-:W-:Y:S01]  /*0e00*/  CS2R R62, SRZ ;  /* 0x00000000003e7805 */ /* 0x000fe2000001ff00 */
[----:B------:R-:W-:-:S06]  /*0e10*/  CS2R R60, SRZ ;  /* 0x00000000003c7805 */ /* 0x000fcc000001ff00 */
[----:B------:R0:W5:Y:S04]  /*0e20*/  @P0 LDG.E.128 R60, [R64.64] ;  /* 0x00000004403c0981 */ /* 0x000168000c1e1d00 */
[C---:B------:R-:W-:Y:S01]  /*0e30*/  @P2 LEA R4, P3, R3.reuse, c[0x0][0x218], 0x4 ;  /* 0x0000860003042a11 */ /* 0x040fe200078620ff */
[----:B------:R-:W-:-:S03]  /*0e40*/  IMAD.WIDE.U32 R66, R3, R66, c[0x0][0x1b0] ;  /* 0x00006c0003427625 */ /* 0x000fc600078e0042 */
[----:B------:R-:W-:-:S03]  /*0e50*/  @P2 LEA.HI.X R5, R3, c[0x0][0x21c], RZ, 0x4, P3 ;  /* 0x0000870003052a11 */ /* 0x000fc600018f24ff */
[----:B0-----:R-:W2:Y:S04]  /*0e60*/  LDG.E.128 R64, [R66.64] ;  /* 0x0000000442407981 */ /* 0x001ea8000c1e1d00 */
[----:B------:R0:W5:Y:S04]  /*0e70*/  @P2 LDG.E.128 R56, [R4.64] ;  /* 0x0000000404382981 */ /* 0x000168000c1e1d00 */
[----:B0-----:R-:W3:Y:S01]  /*0e80*/  LDG.E.128 R4, [R6.64] ;  /* 0x0000000406047981 */ /* 0x001ee2000c1e1d00 */
[----:B------:R-:W-:-:S03]  /*0e90*/  IADD3 R3, R3, 0x20, RZ ;  /* 0x0000002003037810 */ /* 0x000fc60007ffe0ff */
[----:B---3--:R0:W-:Y:S04]  /*0ea0*/  STL.64 [R1+0x100], R4 ;  /* 0x0001000401007387 */ /* 0x0081e80000100a00 */
[----:B------:R0:W-:Y:S04]  /*0eb0*/  STL.64 [R1+0x108], R6 ;  /* 0x0001080601007387 */ /* 0x0001e80000100a00 */
[----:B--2---:R0:W-:Y:S04]  /*0ec0*/  STL.64 [R1], R64 ;  /* 0x0000004001007387 */ /* 0x0041e80000100a00 */
[----:B------:R0:W-:Y:S02]  /*0ed0*/  STL.64 [R1+0x8], R66 ;  /* 0x0000084201007387 */ /* 0x0001e40000100a00 */
.L_x_46805:
[----:B------:R-:W-:Y:S05]  /*0ee0*/  BSYNC B0 ;  /* 0x0000000000007941 */ /* 0x000fea0003800000 */
.L_x_46804:
        /* <DEDUP_REMOVED lines=16> */
[----:B------:R-:W-:-:S13]  /*0ff0*/  ISETP.NE.AND.EX P2, PT, RZ, c[0x0][0x21c], PT, P2 ;  /* 0x00008700ff007a0c */ /* 0x000fda0003f45320 */
[----:B------:R-:W-:-:S04]  /*1000*/  @P2 LEA R4, P3, R3, c[0x0][0x218], 0x4 ;  /* 0x0000860003042a11 */ /* 0x000fc800078620ff */
[----:B------:R-:W-:-:S05]  /*1010*/  @P2 LEA.HI.X R5, R3, c[0x0][0x21c], RZ, 0x4, P3 ;  /* 0x0000870003052a11 */ /* 0x000fca00018f24ff */
[----:B------:R0:W5:Y:S01]  /*1020*/  @P2 LDG.E.128 R64, [R4.64] ;  /* 0x0000000404402981 */ /* 0x000162000c1e1d00 */
[----:B------:R-:W-:Y:S01]  /*1030*/  CS2R R70, SRZ ;  /* 0x0000000000467805 */ /* 0x000fe2000001ff00 */
[----:B------:R-:W-:Y:S01]  /*1040*/  CS2R R68, SRZ ;  /* 0x0000000000447805 */ /* 0x000fe2000001ff00 */
[----:B------:R-:W-:Y:S01]  /*1050*/  IMAD.MOV.U32 R244, RZ, RZ, 0x10 ;  /* 0x00000010fff47424 */ /* 0x000fe200078e00ff */
[----:B0-----:R-:W2:Y:S03]  /*1060*/  LDG.E.128 R4, [R6.64] ;  /* 0x0000000406047981 */ /* 0x001ea6000c1e1d00 */
[C---:B------:R-:W-:Y:S01]  /*1070*/  IMAD.WIDE.U32 R244, R3.reuse, R244, c[0x0][0x1b0] ;  /* 0x00006c0003f47625 */ /* 0x040fe200078e00f4 */
[----:B------:R0:W5:Y:S05]  /*1080*/  @P0 LDG.E.128 R68, [R72.64] ;  /* 0x0000000448440981 */ /* 0x00016a000c1e1d00 */
[----:B------:R-:W5:Y:S01]  /*1090*/  LDG.E.128 R244, [R244.64] ;  /* 0x00000004f4f47981 */ /* 0x000f62000c1e1d00 */
[----:B------:R-:W-:-:S03]  /*10a0*/  IADD3 R3, R3, 0x20, RZ ;  /* 0x0000002003037810 */ /* 0x000fc60007ffe0ff */
[----:B--2---:R0:W-:Y:S04]  /*10b0*/  STL.64 [R1+0xf0], R4 ;  /* 0x0000f00401007387 */ /* 0x0041e80000100a00 */
[----:B------:R0:W-:Y:S02]  /*10c0*/  STL.64 [R1+0xf8], R6 ;  /* 0x0000f80601007387 */ /* 0x0001e40000100a00 */
.L_x_46807:
[----:B------:R-:W-:Y:S05]  /*10d0*/  BSYNC B0 ;  /* 0x0000000000007941 */ /* 0x000fea0003800000 */
.L_x_46806:
[----:B------:R-:W-:Y:S01]  /*10e0*/  ISETP.GE.U32.AND P0, PT, R0, 0x120, PT ;  /* 0x000001200000780c */ /* 0x000fe20003f06070 */
[----:B------:R-:W-:Y:S01]  /*10f0*/  BSSY B0, `(.L_x_46808) ;  /* 0x000001d000007945 */ /* 0x000fe20003800000 */
[----:B------:R-:W-:-:S11]  /*1100*/  LOP3.LUT R2, R2, 0xfffbffff, RZ, 0xc0, !PT ;  /* 0xfffbffff02027812 */ /* 0x000fd600078ec0ff */
[----:B------:R-:W-:Y:S01]  /*1110*/  @P0 LOP3.LUT R2, R2, 0x40000, RZ, 0xfc, !PT ;  /* 0x0004000002020812 */ /* 0x000fe200078efcff */
[----:B------:R-:W-:Y:S05]  /*1120*/  @!P0 BRA `(.L_x_46809) ;  /* 0x0000019000008947 */ /* 0x000fea0003800000 */
[C---:B------:R-:W-:Y:S01]  /*1130*/  SHF.L.U32 R80, R3.reuse, 0x4, RZ ;  /* 0x0000000403507819 */ /* 0x040fe200000006ff */
[----:B------:R-:W-:Y:S01]  /*1140*/  CS2R R74, SRZ ;  /* 0x00000000004a7805 */ /* 0x000fe2000001ff00 */
[----:B01----:R-:W-:Y:S01]  /*1150*/  SHF.L.U64.HI R4, R3, 0x4, RZ ;  /* 0x0000000403047819 */ /* 0x003fe200000102ff */
        /* <DEDUP_REMOVED lines=14> */
[----:B------:R-:W-:Y:S01]  /*1240*/  MOV R240, 0x10 ;  /* 0x0000001000f07802 */ /* 0x000fe20000000f00 */
[----:B0-----:R-:W2:Y:S04]  /*1250*/  LDG.E.128 R4, [R6.64] ;  /* 0x0000000406047981 */ /* 0x001ea8000c1e1d00 */
[C---:B------:R-:W-:Y:S01]  /*1260*/  IMAD.WIDE.U32 R240, R3.reuse, R240, c[0x0][0x1b0] ;  /* 0x00006c0003f07625 */ /* 0x040fe200078e00f0 */
[----:B------:R0:W5:Y:S05]  /*1270*/  @P0 LDG.E.128 R76, [R80.64] ;  /* 0x00000004504c0981 */ /* 0x00016a000c1e1d00 */
[----:B------:R-:W5:Y:S01]  /*1280*/  LDG.E.128 R240, [R240.64] ;  /* 0x00000004f0f07981 */ /* 0x000f62000c1e1d00 */
[----:B------:R-:W-:-:S03]  /*1290*/  IADD3 R3, R3, 0x20, RZ ;  /* 0x0000002003037810 */ /* 0x000fc60007ffe0ff */
[----:B--2---:R0:W-:Y:S04]  /*12a0*/  STL.64 [R1+0xe0], R4 ;  /* 0x0000e00401007387 */ /* 0x0041e80000100a00 */
[----:B------:R0:W-:Y:S02]  /*12b0*/  STL.64 [R1+0xe8], R6 ;  /* 0x0000e80601007387 */ /* 0x0001e40000100a00 */
.L_x_46809:
[----:B------:R-:W-:Y:S05]  /*12c0*/  BSYNC B0 ;  /* 0x0000000000007941 */ /* 0x000fea0003800000 */
.L_x_46808:
        /* <DEDUP_REMOVED lines=20> */
[----:B------:R-:W-:Y:S01]  /*1410*/  HFMA2.MMA R236, -RZ, RZ, 0, 9.5367431640625e-07 ;  /* 0x00000010ffec7435 */ /* 0x000fe200000001ff */
[----:B------:R-:W-:Y:S01]  /*1420*/  CS2R R86, SRZ ;  /* 0x0000000000567805 */ /* 0x000fe2000001ff00 */
[----:B------:R-:W-:-:S06]  /*1430*/  CS2R R84, SRZ ;  /* 0x0000000000547805 */ /* 0x000fcc000001ff00 */
[----:B------:R1:W5:Y:S02]  /*1440*/  @P0 LDG.E.128 R84, [R88.64] ;  /* 0x0000000458540981 */ /* 0x000364000c1e1d00 */
[C---:B------:R-:W-:Y:S02]  /*1450*/  IMAD.WIDE.U32 R236, R3.reuse, R236, c[0x0][0x1b0] ;  /* 0x00006c0003ec7625 */ /* 0x040fe400078e00ec */
[----:B0-----:R-:W2:Y:S04]  /*1460*/  LDG.E.128 R4, [R6.64] ;  /* 0x0000000406047981 */ /* 0x001ea8000c1e1d00 */
[----:B------:R-:W5:Y:S01]  /*1470*/  LDG.E.128 R236, [R236.64] ;  /* 0x00000004ecec7981 */ /* 0x000f62000c1e1d00 */
[----:B------:R-:W-:-:S03]  /*1480*/  IADD3 R3, R3, 0x20, RZ ;  /* 0x0000002003037810 */ /* 0x000fc60007ffe0ff */
[----:B--2---:R1:W-:Y:S04]  /*1490*/  STL.64 [R1+0xd0], R4 ;  /* 0x0000d00401007387 */ /* 0x0043e80000100a00 */
[----:B------:R1:W-:Y:S02]  /*14a0*/  STL.64 [R1+0xd8], R6 ;  /* 0x0000d80601007387 */ /* 0x0003e40000100a00 */
.L_x_46811:
[----:B------:R-:W-:Y:S05]  /*14b0*/  BSYNC B0 ;  /* 0x0000000000007941 */ /* 0x000fea0003800000 */
.L_x_46810:
        /* <DEDUP_REMOVED lines=30> */
.L_x_46813:
[----:B------:R-:W-:Y:S05]  /*16a0*/  BSYNC B0 ;  /* 0x0000000000007941 */ /* 0x000fea0003800000 */
.L_x_46812:
        /* <DEDUP_REMOVED lines=30> */
.L_x_46815:
[----:B------:R-:W-:Y:S05]  /*1890*/  BSYNC B0 ;  /* 0x0000000000007941 */ /* 0x000fea0003800000 */
.L_x_46814:
        /* <DEDUP_REMOVED lines=30> */
.L_x_46817:
[----:B------:R-:W-:Y:S05]  /*1a80*/  BSYNC B0 ;  /* 0x0000000000007941 */ /* 0x000fea0003800000 */
.L_x_46816:
        /* <DEDUP_REMOVED lines=30> */
.L_x_46819:
[----:B------:R-:W-:Y:S05]  /*1c70*/  BSYNC B0 ;  /* 0x0000000000007941 */ /* 0x000fea0003800000 */
.L_x_46818:
[----:B------:R-:W-:Y:S01]  /*1c80*/  ISETP.GE.U32.AND P0, PT, R0, 0x1e0, PT ;  /* 0x000001e00000780c */ /* 0x000fe20003f06070 */
[----:B------:R-:W-:Y:S01]  /*1c90*/  BSSY B0, `(.L_x_46820) ;  /* 0x000001d000007945 */ /* 0x000fe20003800000 */
[----:B------:R-:W-:-:S11]  /*1ca0*/  LOP3.LUT R2, R2, 0xffffefff, RZ, 0xc0, !PT ;  /* 0xffffefff02027812 */ /* 0x000fd600078ec0ff */
[----:B------:R-:W-:Y:S01]  /*1cb0*/  @P0 LOP3.LUT R2, R2, 0x1000, RZ, 0xfc, !PT ;  /* 0x0000100002020812 */ /* 0x000fe200078efcff */
[----:B------:R-:W-:Y:S05]  /*1cc0*/  @!P0 BRA `(.L_x_46821) ;  /* 0x0000019000008947 */ /* 0x000fea0003800000 */
[----:B------:R-:W-:Y:S01]  /*1cd0*/  ISETP.NE.U32.AND P0, PT, RZ, c[0x0][0x218], PT ;  /* 0x00008600ff007a0c */ /* 0x000fe20003f05070 */
[----:B------:R-:W-:Y:S01]  /*1ce0*/  CS2R R138, SRZ ;  /* 0x00000000008a7805 */ /* 0x000fe2000001ff00 */
[----:B0-----:R-:W-:Y:S02]  /*1cf0*/  CS2R R136, SRZ ;  /* 0x0000000000887805 */ /* 0x001fe4000001ff00 */
[----:B------:R-:W-:-:S13]  /*1d00*/  ISETP.NE.AND.EX P0, PT, RZ, c[0x0][0x21c], PT, P0 ;  /* 0x00008700ff007a0c */ /* 0x000fda0003f05300 */
[----:B-1----:R-:W-:-:S04]  /*1d10*/  @P0 LEA R4, P2, R3, c[0x0][0x218], 0x4 ;  /* 0x0000860003040a11 */ /* 0x002fc800078420ff */
[----:B------:R-:W-:-:S05]  /*1d20*/  @P0 LEA.HI.X R5, R3, c[0x0][0x21c], RZ, 0x4, P2 ;  /* 0x0000870003050a11 */ /* 0x000fca00010f24ff */
[----:B------:R0:W5:Y:S01]  /*1d30*/  @P0 LDG.E.128 R136, [R4.64] ;  /* 0x0000000404880981 */ /* 0x000162000c1e1d00 */
[----:B------:R-:W-:Y:S01]  /*1d40*/  ISETP.NE.U32.AND P0, PT, RZ, c[0x0][0x220], PT ;  /* 0x00008800ff007a0c */ /* 0x000fe20003f05070 */
[----:B------:R-:W-:Y:S01]  /*1d50*/  CS2R R142, SRZ ;  /* 0x00000000008e7805 */ /* 0x000fe2000001ff00 */
[C---:B------:R-:W-:Y:S01]  /*1d60*/  SHF.L.U32 R145, R3.reuse, 0x4, RZ ;  /* 0x0000000403917819 */ /* 0x040fe200000006ff */
[----:B------:R-:W-:Y:S01]  /*1d70*/  CS2R R140, SRZ ;  /* 0x00000000008c7805 */ /* 0x000fe2000001ff00 */
[----:B------:R-:W-:Y:S02]  /*1d80*/  ISETP.NE.AND.EX P0, PT, RZ, c[0x0][0x224], PT, P0 ;  /* 0x00008900ff007a0c */ /* 0x000fe40003f05300 */
[----:B------:R-:W-:-:S11]  /*1d90*/  SHF.L.U64.HI R144, R3, 0x4, RZ ;  /* 0x0000000403907819 */ /* 0x000fd600000102ff */
[----:B------:R-:W-:-:S04]  /*1da0*/  @P0 IADD3 R6, P2, R145, c[0x0][0x220], RZ ;  /* 0x0000880091060a10 */ /* 0x000fc80007f5e0ff */
[----:B------:R-:W-:-:S05]  /*1db0*/  @P0 IADD3.X R7, R144, c[0x0][0x224], RZ, P2, !PT ;  /* 0x0000890090070a10 */ /* 0x000fca00017fe4ff */
[----:B------:R1:W5:Y:S01]  /*1dc0*/  @P0 LDG.E.128 R140, [R6.64] ;  /* 0x00000004068c0981 */ /* 0x000362000c1e1d00 */
[----:B0-----:R-:W-:-:S04]  /*1dd0*/  IADD3 R4, P0, R145, c[0x0][0x1b8], RZ ;  /* 0x00006e0091047a10 */ /* 0x001fc80007f1e0ff */
[----:B------:R-:W-:Y:S02]  /*1de0*/  IADD3.X R5, R144, c[0x0][0x1bc], RZ, P0, !PT ;  /* 0x00006f0090057a10 */ /* 0x000fe400007fe4ff */
[----:B------:R-:W-:-:S04]  /*1df0*/  MOV R144, 0x10 ;  /* 0x0000001000907802 */ /* 0x000fc80000000f00 */
[----:B-1----:R-:W2:Y:S01]  /*1e00*/  LDG.E.128 R4, [R4.64] ;  /* 0x0000000404047981 */ /* 0x002ea2000c1e1d00 */
[----:B------:R-:W-:-:S06]  /*1e10*/  IMAD.WIDE.U32 R144, R3, R144, c[0x0][0x1b0] ;  /* 0x00006c0003907625 */ /* 0x000fcc00078e0090 */
[----:B------:R-:W5:Y:S01]  /*1e20*/  LDG.E.128 R144, [R144.64] ;  /* 0x0000000490907981 */ /* 0x000f62000c1e1d00 */
[----:B------:R-:W-:-:S03]  /*1e30*/  IADD3 R3, R3, 0x20, RZ ;  /* 0x0000002003037810 */ /* 0x000fc60007ffe0ff */
[----:B--2---:R0:W-:Y:S04]  /*1e40*/  STL.64 [R1+0x80], R4 ;  /* 0x0000800401007387 */ /* 0x0041e80000100a00 */
[----:B------:R0:W-:Y:S02]  /*1e50*/  STL.64 [R1+0x88], R6 ;  /* 0x0000880601007387 */ /* 0x0001e40000100a00 */
.L_x_46821:
[----:B------:R-:W-:Y:S05]  /*1e60*/  BSYNC B0 ;  /* 0x0000000000007941 */ /* 0x000fea0003800000 */
.L_x_46820:
[----:B------:R-:W-:Y:S01]  /*1e70*/  ISETP.GE.U32.AND P0, PT, R0, 0x200, PT ;  /* 0x000002000000780c */ /* 0x000fe20003f06070 */
[----:B------:R-:W-:Y:S01]  /*1e80*/  BSSY B0, `(.L_x_46822) ;  /* 0x000001e000007945 */ /* 0x000fe20003800000 */
[----:B------:R-:W-:-:S11]  /*1e90*/  LOP3.LUT R2, R2, 0xfffff7ff, RZ, 0xc0, !PT ;  /* 0xfffff7ff02027812 */ /* 0x000fd600078ec0ff */
[----:B------:R-:W-:Y:S01]  /*1ea0*/  @P0 LOP3.LUT R2, R2, 0x800, RZ, 0xfc, !PT ;  /* 0x0000080002020812 */ /* 0x000fe200078efcff */
[----:B------:R-:W-:Y:S05]  /*1eb0*/  @!P0 BRA `(.L_x_46823) ;  /* 0x000001a000008947 */ /* 0x000fea0003800000 */
[----:B------:R-:W-:Y:S01]  /*1ec0*/  ISETP.NE.U32.AND P0, PT, RZ, c[0x0][0x218], PT ;  /* 0x00008600ff007a0c */ /* 0x000fe20003f05070 */
[----:B------:R-:W-:Y:S01]  /*1ed0*/  CS2R R150, SRZ ;  /* 0x0000000000967805 */ /* 0x000fe2000001ff00 */
[----:B------:R-:W-:Y:S02]  /*1ee0*/  CS2R R148, SRZ ;  /* 0x0000000000947805 */ /* 0x000fe4000001ff00 */
[----:B------:R-:W-:-:S13]  /*1ef0*/  ISETP.NE.AND.EX P0, PT, RZ, c[0x0][0x21c], PT, P0 ;  /* 0x00008700ff007a0c */ /* 0x000fda0003f05300 */
[----:B01----:R-:W-:-:S04]  /*1f00*/  @P0 LEA R4, P2, R3, c[0x0][0x218], 0x4 ;  /* 0x0000860003040a11 */ /* 0x003fc800078420ff */
[----:B------:R-:W-:-:S05]  /*1f10*/  @P0 LEA.HI.X R5, R3, c[0x0][0x21c], RZ, 0x4, P2 ;  /* 0x0000870003050a11 */ /* 0x000fca00010f24ff */
[----:B------:R0:W5:Y:S01]  /*1f20*/  @P0 LDG.E.128 R148, [R4.64] ;  /* 0x0000000404940981 */ /* 0x000162000c1e1d00 */
[----:B------:R-:W-:Y:S01]  /*1f30*/  ISETP.NE.U32.AND P0, PT, RZ, c[0x0][0x220], PT ;  /* 0x00008800ff007a0c */ /* 0x000fe20003f05070 */
[----:B------:R-:W-:Y:S01]  /*1f40*/  CS2R R154, SRZ ;  /* 0x00000000009a7805 */ /* 0x000fe2000001ff00 */
[----:B------:R-:W-:Y:S01]  /*1f50*/  SHF.L.U32 R6, R3, 0x4, RZ ;  /* 0x0000000403067819 */ /* 0x000fe200000006ff */
[----:B------:R-:W-:Y:S01]  /*1f60*/  CS2R R152, SRZ ;  /* 0x0000000000987805 */ /* 0x000fe2000001ff00 */
[----:B------:R-:W-:Y:S02]  /*1f70*/  ISETP.NE.AND.EX P0, PT, RZ, c[0x0][0x224], PT, P0 ;  /* 0x00008900ff007a0c */ /* 0x000fe40003f05300 */
[----:B------:R-:W-:-:S11]  /*1f80*/  SHF.R.U32.HI R7, RZ, 0x1c, R3 ;  /* 0x0000001cff077819 */ /* 0x000fd60000011603 */
[----:B0-----:R-:W-:-:S04]  /*1f90*/  @P0 IADD3 R4, P2, R6, c[0x0][0x220], RZ ;  /* 0x0000880006040a10 */ /* 0x001fc80007f5e0ff */
[----:B------:R-:W-:-:S05]  /*1fa0*/  @P0 IADD3.X R5, R7, c[0x0][0x224], RZ, P2, !PT ;  /* 0x0000890007050a10 */ /* 0x000fca00017fe4ff */
[----:B------:R0:W5:Y:S02]  /*1fb0*/  @P0 LDG.E.128 R152, [R4.64] ;  /* 0x0000000404980981 */ /* 0x000164000c1e1d00 */
[----:B0-----:R-:W-:Y:S01]  /*1fc0*/  IADD3 R4, P0, R6, c[0x0][0x1b8], RZ ;  /* 0x00006e0006047a10 */ /* 0x001fe20007f1e0ff */
[----:B------:R-:W-:-:S03]  /*1fd0*/  HFMA2.MMA R6, -RZ, RZ, 0, 9.5367431640625e-07 ;  /* 0x00000010ff067435 */ /* 0x000fc600000001ff */
[----:B------:R-:W-:-:S07]  /*1fe0*/  IADD3.X R5, R7, c[0x0][0x1bc], RZ, P0, !PT ;  /* 0x00006f0007057a10 */ /* 0x000fce00007fe4ff */
[----:B------:R-:W-:-:S05]  /*1ff0*/  IMAD.WIDE.U32 R6, R3, R6, c[0x0][0x1b0] ;  /* 0x00006c0003067625 */ /* 0x000fca00078e0006 */
[----:B------:R0:W2:Y:S04]  /*2000*/  LDG.E.128 R160, [R6.64] ;  /* 0x0000000406a07981 */ /* 0x0000a8000c1e1d00 */
[----:B0-----:R-:W3:Y:S04]  /*2010*/  LDG.E.128 R4, [R4.64] ;  /* 0x0000000404047981 */ /* 0x001ee8000c1e1d00 */
[----:B---3--:R0:W-:Y:S04]  /*2020*/  STL.64 [R1+0x60], R4 ;  /* 0x0000600401007387 */ /* 0x0081e80000100a00 */
[----:B------:R0:W-:Y:S04]  /*2030*/  STL.64 [R1+0x68], R6 ;  /* 0x0000680601007387 */ /* 0x0001e80000100a00 */
[----:B--2---:R0:W-:Y:S04]  /*2040*/  STL.64 [R1+0x70], R160 ;  /* 0x000070a001007387 */ /* 0x0041e80000100a00 */
[----:B------:R0:W-:Y:S02]  /*2050*/  STL.64 [R1+0x78], R162 ;  /* 0x000078a201007387 */ /* 0x0001e40000100a00 */
.L_x_46823:
[----:B------:R-:W-:Y:S05]  /*2060*/  BSYNC B0 ;  /* 0x0000000000007941 */ /* 0x000fea0003800000 */
.L_x_46822:
[----:B------:R-:W-:Y:S02]  /*2070*/  MOV R3, c[0x0][0x180] ;  /* 0x0000600000037a02 */ /* 0x000fe40000000f00 */
[----:B------:R-:W-:-:S02]  /*2080*/  SHF.R.U32.HI R248, RZ, 0x5, R156 ;  /* 0x00000005fff87819 */ /* 0x000fc4000001169c */
[----:B------:R-:W-:Y:S01]  /*2090*/  LOP3.LUT P0, RZ, R3, c[0x0][0x178], RZ, 0xfc, !PT ;  /* 0x00005e0003ff7a12 */ /* 0x000fe2000780fcff */
[----:B------:R-:W-:-:S05]  /*20a0*/  IMAD.MOV.U32 R3, RZ, RZ, c[0x0][0x184] ;  /* 0x00006100ff037624 */ /* 0x000fca00078e00ff */
[----:B------:R-:W-:Y:S02]  /*20b0*/  LOP3.LUT P0, RZ, R3, c[0x0][0x17c], RZ, 0xfc, P0 ;  /* 0x00005f0003ff7a12 */ /* 0x000fe4000000fcff */
[----:B------:R-:W2:Y:S02]  /*20c0*/  S2R R3, SR_CTAID.X ;  /* 0x0000000000037919 */ /* 0x000ea40000002500 */
[----:B--2---:R-:W-:-:S04]  /*20d0*/  LEA R248, R3, R248, 0x2 ;  /* 0x000000f803f87211 */ /* 0x004fc800078e10ff */
[----:B------:R-:W-:-:S13]  /*20e0*/  ISETP.GE.AND P2, PT, R248, c[0x0][0x164], PT ;  /* 0x00005900f8007a0c */ /* 0x000fda0003f46270 */
[----:B------:R-:W-:Y:S05]  /*20f0*/  @P2 EXIT ;  /* 0x000000000000294d */ /* 0x000fea0003800000 */
[----:B------:R-:W-:Y:S02]  /*2100*/  ULDC.U8 UR6, c[0x0][0x1f0] ;  /* 0x00007c0000067ab9 */ /* 0x000fe40000000000 */
.L_x_47147:
[----:B------:R-:W2:Y:S01]  /*2110*/  S2R R232, SR_TID.X ;  /* 0x0000000000e87919 */ /* 0x000ea20000002100 */
[----:B------:R-:W-:Y:S01]  /*2120*/  IMAD R3, R248, c[0x0][0x168], RZ ;  /* 0x00005a00f8037a24 */ /* 0x000fe200078e02ff */
[----:B------:R-:W-:Y:S04]  /*2130*/  BSSY B0, `(.L_x_46824) ;  /* 0x0000046000007945 */ /* 0x000fe80003800000 */
[----:B01----:R-:W-:-:S04]  /*2140*/  SHF.R.S32.HI R4, RZ, 0x1f, R3 ;  /* 0x0000001fff047819 */ /* 0x003fc80000011403 */
[----:B------:R-:W-:Y:S02]  /*2150*/  LEA.HI R3, R4, R3, RZ, 0x2 ;  /* 0x0000000304037211 */ /* 0x000fe400078f10ff */
[----:B--2---:R-:W-:-:S04]  /*2160*/  LOP3.LUT R232, R232, 0x1f, RZ, 0xc0, !PT ;  /* 0x0000001fe8e87812 */ /* 0x004fc800078ec0ff */
        /* <DEDUP_REMOVED lines=14> */
[----:B------:R-:W-:-:S05]  /*2250*/  IMAD.WIDE.U32 R6, R5, R6, c[0x0][0x170] ;  /* 0x00005c0005067625 */ /* 0x000fca00078e0006 */
[----:B------:R0:W5:Y:S01]  /*2260*/  LDG.E.128 R164, [R6.64] ;  /* 0x0000000406a47981 */ /* 0x000162000c1e1d00 */
        /* <DEDUP_REMOVED lines=8> */
.L_x_46827:
[----:B-----5:R-:W-:Y:S01]  /*22f0*/  FADD.FTZ R164, R160, R164 ;  /* 0x000000a4a0a47221 */ /* 0x020fe20000010000 */
[----:B------:R-:W-:Y:S05]  /*2300*/  BRA `(.L_x_46828) ;  /* 0x0000002000007947 */ /* 0x000fea0003800000 */
.L_x_46826:
[----:B0----5:R-:W-:-:S04]  /*2310*/  FADD.FTZ R164, R156, R164 ;  /* 0x000000a49ca47221 */ /* 0x021fc80000010000 */
[----:B------:R-:W-:-:S05]  /*2320*/  @P2 FADD.FTZ R164, R160, R164 ;  /* 0x000000a4a0a42221 */ /* 0x000fca0000010000 */
.L_x_46828:
[----:B-----5:R-:W-:Y:S02]  /*2330*/  MOV R168, R164 ;  /* 0x000000a400a87202 */ /* 0x020fe40000000f00 */
.L_x_46829:
[----:B------:R-:W-:Y:S05]  /*2340*/  @P3 BRA `(.L_x_46830) ;  /* 0x0000007000003947 */ /* 0x000fea0003800000 */
[----:B------:R-:W-:-:S04]  /*2350*/  ISETP.NE.U32.AND P4, PT, RZ, c[0x0][0x180], PT ;  /* 0x00006000ff007a0c */ /* 0x000fc80003f85070 */
[----:B------:R-:W-:-:S13]  /*2360*/  ISETP.NE.AND.EX P4, PT, RZ, c[0x0][0x184], PT, P4 ;  /* 0x00006100ff007a0c */ /* 0x000fda0003f85340 */
[----:B------:R-:W-:Y:S05]  /*2370*/  @P4 BRA `(.L_x_46831) ;  /* 0x0000002000004947 */ /* 0x000fea0003800000 */
[----:B------:R-:W-:Y:S05]  /*2380*/  @P0 BRA `(.L_x_46832) ;  /* 0x0000005000000947 */ /* 0x000fea0003800000 */
[----:B------:R-:W-:Y:S05]  /*2390*/  BRA `(.L_x_46833) ;  /* 0x0000005000007947 */ /* 0x000fea0003800000 */
.L_x_46831:
[----:B-----5:R-:W-:Y:S01]  /*23a0*/  FADD.FTZ R165, R161, R165 ;  /* 0x000000a5a1a57221 */ /* 0x020fe20000010000 */
[----:B------:R-:W-:Y:S05]  /*23b0*/  BRA `(.L_x_46832) ;  /* 0x0000002000007947 */ /* 0x000fea0003800000 */
.L_x_46830:
[----:B-----5:R-:W-:-:S04]  /*23c0*/  FADD.FTZ R165, R157, R165 ;  /* 0x000000a59da57221 */ /* 0x020fc80000010000 */
[----:B------:R-:W-:-:S05]  /*23d0*/  @P2 FADD.FTZ R165, R161, R165 ;  /* 0x000000a5a1a52221 */ /* 0x000fca0000010000 */
.L_x_46832:
[----:B-----5:R-:W-:Y:S02]  /*23e0*/  MOV R169, R165 ;  /* 0x000000a500a97202 */ /* 0x020fe40000000f00 */
.L_x_46833:
[----:B------:R-:W-:Y:S05]  /*23f0*/  @P3 BRA `(.L_x_46834) ;  /* 0x0000007000003947 */ /* 0x000fea0003800000 */
[----:B------:R-:W-:-:S04]  /*2400*/  ISETP.NE.U32.AND P4, PT, RZ, c[0x0][0x180], PT ;  /* 0x00006000ff007a0c */ /* 0x000fc80003f85070 */
[----:B------:R-:W-:-:S13]  /*2410*/  ISETP.NE.AND.EX P4, PT, RZ, c[0x0][0x184], PT, P4 ;  /* 0x00006100ff007a0c */ /* 0x000fda0003f85340 */
[----:B------:R-:W-:Y:S05]  /*2420*/  @P4 BRA `(.L_x_46835) ;  /* 0x0000002000004947 */ /* 0x000fea0003800000 */
[----:B------:R-:W-:Y:S05]  /*2430*/  @P0 BRA `(.L_x_46836) ;  /* 0x0000005000000947 */ /* 0x000fea0003800000 */
[----:B------:R-:W-:Y:S05]  /*2440*/  BRA `(.L_x_46837) ;  /* 0x0000005000007947 */ /* 0x000fea0003800000 */
.L_x_46835:
[----:B-----5:R-:W-:Y:S01]  /*2450*/  FADD.FTZ R166, R162, R166 ;  /* 0x000000a6a2a67221 */ /* 0x020fe20000010000 */
[----:B------:R-:W-:Y:S05]  /*2460*/  BRA `(.L_x_46836) ;  /* 0x0000002000007947 */ /* 0x000fea0003800000 */
.L_x_46834:
[----:B-----5:R-:W-:-:S04]  /*2470*/  FADD.FTZ R166, R158, R166 ;  /* 0x000000a69ea67221 */ /* 0x020fc80000010000 */
[----:B------:R-:W-:-:S04]  /*2480*/  @P2 FADD.FTZ R166, R162, R166 ;  /* 0x000000a6a2a62221 */ /* 0x000fc80000010000 */
.L_x_46836:
[----:B-----5:R-:W-:-:S03]  /*2490*/  IMAD.MOV.U32 R170, RZ, RZ, R166 ;  /* 0x000000ffffaa7224 */ /* 0x020fc600078e00a6 */
.L_x_46837:
[----:B------:R-:W-:Y:S05]  /*24a0*/  @P3 BRA `(.L_x_46838) ;  /* 0x0000007000003947 */ /* 0x000fea0003800000 */
[----:B------:R-:W-:-:S04]  /*24b0*/  ISETP.NE.U32.AND P2, PT, RZ, c[0x0][0x180], PT ;  /* 0x00006000ff007a0c */ /* 0x000fc80003f45070 */
[----:B------:R-:W-:-:S13]  /*24c0*/  ISETP.NE.AND.EX P2, PT, RZ, c[0x0][0x184], PT, P2 ;  /* 0x00006100ff007a0c */ /* 0x000fda0003f45320 */
[----:B------:R-:W-:Y:S05]  /*24d0*/  @P2 BRA `(.L_x_46839) ;  /* 0x0000002000002947 */ /* 0x000fea0003800000 */
[----:B------:R-:W-:Y:S05]  /*24e0*/  @P0 BRA `(.L_x_46840) ;  /* 0x0000005000000947 */ /* 0x000fea0003800000 */
[----:B------:R-:W-:Y:S05]  /*24f0*/  BRA `(.L_x_46841) ;  /* 0x0000005000007947 */ /* 0x000fea0003800000 */
.L_x_46839:
[----:B-----5:R-:W-:Y:S01]  /*2500*/  FADD.FTZ R167, R163, R167 ;  /* 0x000000a7a3a77221 */ /* 0x020fe20000010000 */
[----:B------:R-:W-:Y:S05]  /*2510*/  BRA `(.L_x_46840) ;  /* 0x0000002000007947 */ /* 0x000fea0003800000 */
.L_x_46838:
[----:B-----5:R-:W-:-:S04]  /*2520*/  FADD.FTZ R167, R159, R167 ;  /* 0x000000a79fa77221 */ /* 0x020fc80000010000 */
[----:B------:R-:W-:-:S05]  /*2530*/  @P2 FADD.FTZ R167, R163, R167 ;  /* 0x000000a7a3a72221 */ /* 0x000fca0000010000 */
.L_x_46840:
[----:B-----5:R-:W-:Y:S02]  /*2540*/  MOV R171, R167 ;  /* 0x000000a700ab7202 */ /* 0x020fe40000000f00 */
.L_x_46841:
[C---:B------:R-:W-:Y:S02]  /*2550*/  @P0 LEA R6, P2, R5.reuse, c[0x0][0x188], 0x4 ;  /* 0x0000620005060a11 */ /* 0x040fe400078420ff */
[C---:B------:R-:W-:Y:S02]  /*2560*/  IADD3 R3, R5.reuse, 0x20, RZ ;  /* 0x0000002005037810 */ /* 0x040fe40007ffe0ff */
[----:B------:R-:W-:-:S05]  /*2570*/  @P0 LEA.HI.X R7, R5, c[0x0][0x18c], RZ, 0x4, P2 ;  /* 0x0000630005070a11 */ /* 0x000fca00010f24ff */
[----:B------:R0:W-:Y:S04]  /*2580*/  @P0 STG.E.128 [R6.64], R168 ;  /* 0x000000a806000986 */ /* 0x0001e8000c101d04 */
.L_x_46825:
[----:B------:R-:W-:Y:S05]  /*2590*/  BSYNC B0 ;  /* 0x0000000000007941 */ /* 0x000fea0003800000 */
.L_x_46824:
        /* <DEDUP_REMOVED lines=24> */
.L_x_46845:
[----:B-----5:R-:W-:Y:S01]  /*2720*/  FADD.FTZ R172, R160, R172 ;  /* 0x000000aca0ac7221 */ /* 0x020fe20000010000 */
[----:B------:R-:W-:Y:S05]  /*2730*/  BRA `(.L_x_46846) ;  /* 0x0000002000007947 */ /* 0x000fea0003800000 */
.L_x_46844:
[----:B0----5:R-:W-:-:S04]  /*2740*/  FADD.FTZ R172, R156, R172 ;  /* 0x000000ac9cac7221 */ /* 0x021fc80000010000 */
[----:B------:R-:W-:-:S05]  /*2750*/  @P2 FADD.FTZ R172, R160, R172 ;  /* 0x000000aca0ac2221 */ /* 0x000fca0000010000 */
.L_x_46846:
[----:B-----5:R-:W-:Y:S02]  /*2760*/  MOV R168, R172 ;  /* 0x000000ac00a87202 */ /* 0x020fe40000000f00 */
.L_x_46847:
[----:B------:R-:W-:Y:S05]  /*2770*/  @P3 BRA `(.L_x_46848) ;  /* 0x0000007000003947 */ /* 0x000fea0003800000 */
[----:B------:R-:W-:-:S04]  /*2780*/  ISETP.NE.U32.AND P4, PT, RZ, c[0x0][0x180], PT ;  /* 0x00006000ff007a0c */ /* 0x000fc80003f85070 */
[----:B------:R-:W-:-:S13]  /*2790*/  ISETP.NE.AND.EX P4, PT, RZ, c[0x0][0x184], PT, P4 ;  /* 0x00006100ff007a0c */ /* 0x000fda0003f85340 */
[----:B------:R-:W-:Y:S05]  /*27a0*/  @P4 BRA `(.L_x_46849) ;  /* 0x0000002000004947 */ /* 0x000fea0003800000 */
[----:B------:R-:W-:Y:S05]  /*27b0*/  @P0 BRA `(.L_x_46850) ;  /* 0x0000005000000947 */ /* 0x000fea0003800000 */
[----:B------:R-:W-:Y:S05]  /*27c0*/  BRA `(.L_x_46851) ;  /* 0x0000005000007947 */ /* 0x000fea0003800000 */
.L_x_46849:
[----:B-----5:R-:W-:Y:S01]  /*27d0*/  FADD.FTZ R173, R161, R173 ;  /* 0x000000ada1ad7221 */ /* 0x020fe20000010000 */
[----:B------:R-:W-:Y:S05]  /*27e0*/  BRA `(.L_x_46850) ;  /* 0x0000002000007947 */ /* 0x000fea0003800000 */
.L_x_46848:
[----:B-----5:R-:W-:-:S04]  /*27f0*/  FADD.FTZ R173, R157, R173 ;  /* 0x000000ad9dad7221 */ /* 0x020fc80000010000 */
[----:B------:R-:W-:-:S05]  /*2800*/  @P2 FADD.FTZ R173, R161, R173 ;  /* 0x000000ada1ad2221 */ /* 0x000fca0000010000 */
.L_x_46850:
[----:B-----5:R-:W-:Y:S02]  /*2810*/  MOV R169, R173 ;  /* 0x000000ad00a97202 */ /* 0x020fe40000000f00 */
.L_x_46851:
[----:B------:R-:W-:Y:S05]  /*2820*/  @P3 BRA `(.L_x_46852) ;  /* 0x0000007000003947 */ /* 0x000fea0003800000 */
[----:B------:R-:W-:-:S04]  /*2830*/  ISETP.NE.U32.AND P4, PT, RZ, c[0x0][0x180], PT ;  /* 0x00006000ff007a0c */ /* 0x000fc80003f85070 */
[----:B------:R-:W-:-:S13]  /*2840*/  ISETP.NE.AND.EX P4, PT, RZ, c[0x0][0x184], PT, P4 ;  /* 0x00006100ff007a0c */ /* 0x000fda0003f85340 */
[----:B------:R-:W-:Y:S05]  /*2850*/  @P4 BRA `(.L_x_46853) ;  /* 0x0000002000004947 */ /* 0x000fea0003800000 */
[----:B------:R-:W-:Y:S05]  /*2860*/  @P0 BRA `(.L_x_46854) ;  /* 0x0000005000000947 */ /* 0x000fea0003800000 */
[----:B------:R-:W-:Y:S05]  /*2870*/  BRA `(.L_x_46855) ;  /* 0x0000005000007947 */ /* 0x000fea0003800000 */
.L_x_46853:
[----:B-----5:R-:W-:Y:S01]  /*2880*/  FADD.FTZ R174, R162, R174 ;  /* 0x000000aea2ae7221 */ /* 0x020fe20000010000 */
[----:B------:R-:W-:Y:S05]  /*2890*/  BRA `(.L_x_46854) ;  /* 0x0000002000007947 */ /* 0x000fea0003800000 */
.L_x_46852:
[----:B-----5:R-:W-:-:S04]  /*28a0*/  FADD.FTZ R174, R158, R174 ;  /* 0x000000ae9eae7221 */ /* 0x020fc80000010000 */
[----:B------:R-:W-:-:S05]  /*28b0*/  @P2 FADD.FTZ R174, R162, R174 ;  /* 0x000000aea2ae2221 */ /* 0x000fca0000010000 */
.L_x_46854:
[----:B-----5:R-:W-:Y:S02]  /*28c0*/  MOV R170, R174 ;  /* 0x000000ae00aa7202 */ /* 0x020fe40000000f00 */
.L_x_46855:
[----:B------:R-:W-:Y:S05]  /*28d0*/  @P3 BRA `(.L_x_46856) ;  /* 0x0000007000003947 */ /* 0x000fea0003800000 */
[----:B------:R-:W-:-:S04]  /*28e0*/  ISETP.NE.U32.AND P2, PT, RZ, c[0x0][0x180], PT ;  /* 0x00006000ff007a0c */ /* 0x000fc80003f45070 */
[----:B------:R-:W-:-:S13]  /*28f0*/  ISETP.NE.AND.EX P2, PT, RZ, c[0x0][0x184], PT, P2 ;  /* 0x00006100ff007a0c */ /* 0x000fda0003f45320 */
[----:B------:R-:W-:Y:S05]  /*2900*/  @P2 BRA `(.L_x_46857) ;  /* 0x0000002000002947 */ /* 0x000fea0003800000 */
[----:B------:R-:W-:Y:S05]  /*2910*/  @P0 BRA `(.L_x_46858) ;  /* 0x0000005000000947 */ /* 0x000fea0003800000 */
[----:B------:R-:W-:Y:S05]  /*2920*/  BRA `(.L_x_46859) ;  /* 0x0000005000007947 */ /* 0x000fea0003800000 */
.L_x_46857:
[----:B-----5:R-:W-:Y:S01]  /*2930*/  FADD.FTZ R175, R163, R175 ;  /* 0x000000afa3af7221 */ /* 0x020fe20000010000 */
[----:B------:R-:W-:Y:S05]  /*2940*/  BRA `(.L_x_46858) ;  /* 0x0000002000007947 */ /* 0x000fea0003800000 */
.L_x_46856:
[----:B-----5:R-:W-:-:S04]  /*2950*/  FADD.FTZ R175, R159, R175 ;  /* 0x000000af9faf7221 */ /* 0x020fc80000010000 */
[----:B------:R-:W-:-:S04]  /*2960*/  @P2 FADD.FTZ R175, R163, R175 ;  /* 0x000000afa3af2221 */ /* 0x000fc80000010000 */
.L_x_46858:
[----:B-----5:R-:W-:-:S03]  /*2970*/  IMAD.MOV.U32 R171, RZ, RZ, R175 ;  /* 0x000000ffffab7224 */ /* 0x020fc600078e00af */
.L_x_46859:
[----:B------:R-:W-:-:S04]  /*2980*/  @P0 LEA R6, P2, R3, c[0x0][0x188], 0x4 ;  /* 0x0000620003060a11 */ /* 0x000fc800078420ff */
[C---:B------:R-:W-:Y:S02]  /*2990*/  @P0 LEA.HI.X R7, R3.reuse, c[0x0][0x18c], RZ, 0x4, P2 ;  /* 0x0000630003070a11 */ /* 0x040fe400010f24ff */
[----:B------:R-:W-:-:S03]  /*29a0*/  IADD3 R3, R3, 0x20, RZ ;  /* 0x0000002003037810 */ /* 0x000fc60007ffe0ff */
[----:B------:R0:W-:Y:S04]  /*29b0*/  @P0 STG.E.128 [R6.64], R168 ;  /* 0x000000a806000986 */ /* 0x0001e8000c101d04 */
.L_x_46843:
[----:B------:R-:W-:Y:S05]  /*29c0*/  BSYNC B0 ;  /* 0x0000000000007941 */ /* 0x000fea0003800000 */
.L_x_46842:
        /* <DEDUP_REMOVED lines=24> */
.L_x_46863:
[----:B-----5:R-:W-:Y:S01]  /*2b50*/  FADD.FTZ R176, R160, R176 ;  /* 0x000000b0a0b07221 */ /* 0x020fe20000010000 */
[----:B------:R-:W-:Y:S05]  /*2b60*/  BRA `(.L_x_46864) ;  /* 0x0000002000007947 */ /* 0x000fea0003800000 */
.L_x_46862:
[----:B0----5:R-:W-:-:S04]  /*2b70*/  FADD.FTZ R176, R156, R176 ;  /* 0x000000b09cb07221 */ /* 0x021fc80000010000 */
[----:B------:R-:W-:-:S05]  /*2b80*/  @P2 FADD.FTZ R176, R160, R176 ;  /* 0x000000b0a0b02221 */ /* 0x000fca0000010000 */
.L_x_46864:
[----:B-----5:R-:W-:Y:S02]  /*2b90*/  MOV R168, R176 ;  /* 0x000000b000a87202 */ /* 0x020fe40000000f00 */
.L_x_46865:
[----:B------:R-:W-:Y:S05]  /*2ba0*/  @P3 BRA `(.L_x_46866) ;  /* 0x0000007000003947 */ /* 0x000fea0003800000 */
[----:B------:R-:W-:-:S04]  /*2bb0*/  ISETP.NE.U32.AND P4, PT, RZ, c[0x0][0x180], PT ;  /* 0x00006000ff007a0c */ /* 0x000fc80003f85070 */
[----:B------:R-:W-:-:S13]  /*2bc0*/  ISETP.NE.AND.EX P4, PT, RZ, c[0x0][0x184], PT, P4 ;  /* 0x00006100ff007a0c */ /* 0x000fda0003f85340 */
[----:B------:R-:W-:Y:S05]  /*2bd0*/  @P4 BRA `(.L_x_46867) ;  /* 0x0000002000004947 */ /* 0x000fea0003800000 */
[----:B------:R-:W-:Y:S05]  /*2be0*/  @P0 BRA `(.L_x_46868) ;  /* 0x0000005000000947 */ /* 0x000fea0003800000 */
[----:B------:R-:W-:Y:S05]  /*2bf0*/  BRA `(.L_x_46869) ;  /* 0x0000005000007947 */ /* 0x000fea0003800000 */
.L_x_46867:
[----:B-----5:R-:W-:Y:S01]  /*2c00*/  FADD.FTZ R177, R161, R177 ;  /* 0x000000b1a1b17221 */ /* 0x020fe20000010000 */
[----:B------:R-:W-:Y:S05]  /*2c10*/  BRA `(.L_x_46868) ;  /* 0x0000002000007947 */ /* 0x000fea0003800000 */
.L_x_46866:
[----:B-----5:R-:W-:-:S04]  /*2c20*/  FADD.FTZ R177, R157, R177 ;  /* 0x000000b19db17221 */ /* 0x020fc80000010000 */
[----:B------:R-:W-:-:S05]  /*2c30*/  @P2 FADD.FTZ R177, R161, R177 ;  /* 0x000000b1a1b12221 */ /* 0x000fca0000010000 */
.L_x_46868:
[----:B-----5:R-:W-:Y:S02]  /*2c40*/  MOV R169, R177 ;  /* 0x000000b100a97202 */ /* 0x020fe40000000f00 */
.L_x_46869:
[----:B------:R-:W-:Y:S05]  /*2c50*/  @P3 BRA `(.L_x_46870) ;  /* 0x0000007000003947 */ /* 0x000fea0003800000 */
[----:B------:R-:W-:-:S04]  /*2c60*/  ISETP.NE.U32.AND P4, PT, RZ, c[0x0][0x180], PT ;  /* 0x00006000ff007a0c */ /* 0x000fc80003f85070 */
[----:B------:R-:W-:-:S13]  /*2c70*/  ISETP.NE.AND.EX P4, PT, RZ, c[0x0][0x184], PT, P4 ;  /* 0x00006100ff007a0c */ /* 0x000fda0003f85340 */
[----:B------:R-:W-:Y:S05]  /*2c80*/  @P4 BRA `(.L_x_46871) ;  /* 0x0000002000004947 */ /* 0x000fea0003800000 */
[----:B------:R-:W-:Y:S05]  /*2c90*/  @P0 BRA `(.L_x_46872) ;  /* 0x0000005000000947 */ /* 0x000fea0003800000 */
[----:B------:R-:W-:Y:S05]  /*2ca0*/  BRA `(.L_x_46873) ;  /* 0x0000005000007947 */ /* 0x000fea0003800000 */
.L_x_46871:
[----:B-----5:R-:W-:Y:S01]  /*2cb0*/  FADD.FTZ R178, R162, R178 ;  /* 0x000000b2a2b27221 */ /* 0x020fe20000010000 */
[----:B------:R-:W-:Y:S05]  /*2cc0*/  BRA `(.L_x_46872) ;  /* 0x0000002000007947 */ /* 0x000fea0003800000 */
.L_x_46870:
[----:B-----5:R-:W-:-:S04]  /*2cd0*/  FADD.FTZ R178, R158, R178 ;  /* 0x000000b29eb27221 */ /* 0x020fc80000010000 */
[----:B------:R-:W-:-:S05]  /*2ce0*/  @P2 FADD.FTZ R178, R162, R178 ;  /* 0x000000b2a2b22221 */ /* 0x000fca0000010000 */
.L_x_46872:
[----:B-----5:R-:W-:Y:S02]  /*2cf0*/  MOV R170, R178 ;  /* 0x000000b200aa7202 */ /* 0x020fe40000000f00 */
.L_x_46873:
[----:B------:R-:W-:Y:S05]  /*2d00*/  @P3 BRA `(.L_x_46874) ;  /* 0x0000007000003947 */ /* 0x000fea0003800000 */
[----:B------:R-:W-:-:S04]  /*2d10*/  ISETP.NE.U32.AND P2, PT, RZ, c[0x0][0x180], PT ;  /* 0x00006000ff007a0c */ /* 0x000fc80003f45070 */
[----:B------:R-:W-:-:S13]  /*2d20*/  ISETP.NE.AND.EX P2, PT, RZ, c[0x0][0x184], PT, P2 ;  /* 0x00006100ff007a0c */ /* 0x000fda0003f45320 */
[----:B------:R-:W-:Y:S05]  /*2d30*/  @P2 BRA `(.L_x_46875) ;  /* 0x0000002000002947 */ /* 0x000fea0003800000 */
[----:B------:R-:W-:Y:S05]  /*2d40*/  @P0 BRA `(.L_x_46876) ;  /* 0x0000005000000947 */ /* 0x000fea0003800000 */
[----:B------:R-:W-:Y:S05]  /*2d50*/  BRA `(.L_x_46877) ;  /* 0x0000005000007947 */ /* 0x000fea0003800000 */
.L_x_46875:
[----:B-----5:R-:W-:Y:S01]  /*2d60*/  FADD.FTZ R179, R163, R179 ;  /* 0x000000b3a3b37221 */ /* 0x020fe20000010000 */
[----:B------:R-:W-:Y:S05]  /*2d70*/  BRA `(.L_x_46876) ;  /* 0x0000002000007947 */ /* 0x000fea0003800000 */
.L_x_46874:
[----:B-----5:R-:W-:-:S04]  /*2d80*/  FADD.FTZ R179, R159, R179 ;  /* 0x000000b39fb37221 */ /* 0x020fc80000010000 */
[----:B------:R-:W-:-:S05]  /*2d90*/  @P2 FADD.FTZ R179, R163, R179 ;  /* 0x000000b3a3b32221 */ /* 0x000fca0000010000 */
.L_x_46876:
[----:B-----5:R-:W-:Y:S02]  /*2da0*/  MOV R171, R179 ;  /* 0x000000b300ab7202 */ /* 0x020fe40000000f00 */
.L_x_46877:
[----:B------:R-:W-:-:S04]  /*2db0*/  @P0 LEA R6, P2, R3, c[0x0][0x188], 0x4 ;  /* 0x0000620003060a11 */ /* 0x000fc800078420ff */
[C---:B------:R-:W-:Y:S02]  /*2dc0*/  @P0 LEA.HI.X R7, R3.reuse, c[0x0][0x18c], RZ, 0x4, P2 ;  /* 0x0000630003070a11 */ /* 0x040fe400010f24ff */
[----:B------:R-:W-:-:S03]  /*2dd0*/  IADD3 R3, R3, 0x20, RZ ;  /* 0x0000002003037810 */ /* 0x000fc60007ffe0ff */
[----:B------:R0:W-:Y:S04]  /*2de0*/  @P0 STG.E.128 [R6.64], R168 ;  /* 0x000000a806000986 */ /* 0x0001e8000c101d04 */
.L_x_46861:
[----:B------:R-:W-:Y:S05]  /*2df0*/  BSYNC B0 ;  /* 0x0000000000007941 */ /* 0x000fea0003800000 */
.L_x_46860:
        /* <DEDUP_REMOVED lines=24> */
.L_x_46881:
[----:B-----5:R-:W-:Y:S01]  /*2f80*/  FADD.FTZ R180, R160, R180 ;  /* 0x000000b4a0b47221 */ /* 0x020fe20000010000 */
[----:B------:R-:W-:Y:S05]  /*2f90*/  BRA `(.L_x_46882) ;  /* 0x0000002000007947 */ /* 0x000fea0003800000 */
.L_x_46880:
[----:B0----5:R-:W-:-:S04]  /*2fa0*/  FADD.FTZ R180, R156, R180 ;  /* 0x000000b49cb47221 */ /* 0x021fc80000010000 */
[----:B------:R-:W-:-:S05]  /*2fb0*/  @P2 FADD.FTZ R180, R160, R180 ;  /* 0x000000b4a0b42221 */ /* 0x000fca0000010000 */
.L_x_46882:
[----:B-----5:R-:W-:Y:S02]  /*2fc0*/  MOV R168, R180 ;  /* 0x000000b400a87202 */ /* 0x020fe40000000f00 */
.L_x_46883:
[----:B------:R-:W-:Y:S05]  /*2fd0*/  @P3 BRA `(.L_x_46884) ;  /* 0x0000007000003947 */ /* 0x000fea0003800000 */
[----:B------:R-:W-:-:S04]  /*2fe0*/  ISETP.NE.U32.AND P4, PT, RZ, c[0x0][0x180], PT ;  /* 0x00006000ff007a0c */ /* 0x000fc80003f85070 */
[----:B------:R-:W-:-:S13]  /*2ff0*/  ISETP.NE.AND.EX P4, PT, RZ, c[0x0][0x184], PT, P4 ;  /* 0x00006100ff007a0c */ /* 0x000fda0003f85340 */
[----:B------:R-:W-:Y:S05]  /*3000*/  @P4 BRA `(.L_x_46885) ;  /* 0x0000002000004947 */ /* 0x000fea0003800000 */
[----:B------:R-:W-:Y:S05]  /*3010*/  @P0 BRA `(.L_x_46886) ;  /* 0x0000005000000947 */ /* 0x000fea0003800000 */
[----:B------:R-:W-:Y:S05]  /*3020*/  BRA `(.L_x_46887) ;  /* 0x0000005000007947 */ /* 0x000fea0003800000 */
.L_x_46885:
[----:B-----5:R-:W-:Y:S01]  /*3030*/  FADD.FTZ R181, R161, R181 ;  /* 0x000000b5a1b57221 */ /* 0x020fe20000010000 */
[----:B------:R-:W-:Y:S05]  /*3040*/  BRA `(.L_x_46886) ;  /* 0x0000002000007947 */ /* 0x000fea0003800000 */
.L_x_46884:
[----:B-----5:R-:W-:-:S04]  /*3050*/  FADD.FTZ R181, R157, R181 ;  /* 0x000000b59db57221 */ /* 0x020fc80000010000 */
[----:B------:R-:W-:-:S05]  /*3060*/  @P2 FADD.FTZ R181, R161, R181 ;  /* 0x000000b5a1b52221 */ /* 0x000fca0000010000 */
.L_x_46886:
[----:B-----5:R-:W-:Y:S02]  /*3070*/  MOV R169, R181 ;  /* 0x000000b500a97202 */ /* 0x020fe40000000f00 */
.L_x_46887:
[----:B------:R-:W-:Y:S05]  /*3080*/  @P3 BRA `(.L_x_46888) ;  /* 0x0000007000003947 */ /* 0x000fea0003800000 */
[----:B------:R-:W-:-:S04]  /*3090*/  ISETP.NE.U32.AND P4, PT, RZ, c[0x0][0x180], PT ;  /* 0x00006000ff007a0c */ /* 0x000fc80003f85070 */
[----:B------:R-:W-:-:S13]  /*30a0*/  ISETP.NE.AND.EX P4, PT, RZ, c[0x0][0x184], PT, P4 ;  /* 0x00006100ff007a0c */ /* 0x000fda0003f85340 */
[----:B------:R-:W-:Y:S05]  /*30b0*/  @P4 BRA `(.L_x_46889) ;  /* 0x0000002000004947 */ /* 0x000fea0003800000 */
[----:B------:R-:W-:Y:S05]  /*30c0*/  @P0 BRA `(.L_x_46890) ;  /* 0x0000005000000947 */ /* 0x000fea0003800000 */
[----:B------:R-:W-:Y:S05]  /*30d0*/  BRA `(.L_x_46891) ;  /* 0x0000005000007947 */ /* 0x000fea0003800000 */
.L_x_46889:
[----:B-----5:R-:W-:Y:S01]  /*30e0*/  FADD.FTZ R182, R162, R182 ;  /* 0x000000b6a2b67221 */ /* 0x020fe20000010000 */
[----:B------:R-:W-:Y:S05]  /*30f0*/  BRA `(.L_x_46890) ;  /* 0x0000002000007947 */ /* 0x000fea0003800000 */
.L_x_46888:
[----:B-----5:R-:W-:-:S04]  /*3100*/  FADD.FTZ R182, R158, R182 ;  /* 0x000000b69eb67221 */ /* 0x020fc80000010000 */
[----:B------:R-:W-:-:S05]  /*3110*/  @P2 FADD.FTZ R182, R162, R182 ;  /* 0x000000b6a2b62221 */ /* 0x000fca0000010000 */
.L_x_46890:
[----:B-----5:R-:W-:Y:S02]  /*3120*/  MOV R170, R182 ;  /* 0x000000b600aa7202 */ /* 0x020fe40000000f00 */
.L_x_46891:
[----:B------:R-:W-:Y:S05]  /*3130*/  @P3 BRA `(.L_x_46892) ;  /* 0x0000007000003947 */ /* 0x000fea0003800000 */
[----:B------:R-:W-:-:S04]  /*3140*/  ISETP.NE.U32.AND P2, PT, RZ, c[0x0][0x180], PT ;  /* 0x00006000ff007a0c */ /* 0x000fc80003f45070 */
[----:B------:R-:W-:-:S13]  /*3150*/  ISETP.NE.AND.EX P2, PT, RZ, c[0x0][0x184], PT, P2 ;  /* 0x00006100ff007a0c */ /* 0x000fda0003f45320 */
[----:B------:R-:W-:Y:S05]  /*3160*/  @P2 BRA `(.L_x_46893) ;  /* 0x0000002000002947 */ /* 0x000fea0003800000 */
[----:B------:R-:W-:Y:S05]  /*3170*/  @P0 BRA `(.L_x_46894) ;  /* 0x0000005000000947 */ /* 0x000fea0003800000 */
[----:B------:R-:W-:Y:S05]  /*3180*/  BRA `(.L_x_46895) ;  /* 0x0000005000007947 */ /* 0x000fea0003800000 */
.L_x_46893:
[----:B-----5:R-:W-:Y:S01]  /*3190*/  FADD.FTZ R183, R163, R183 ;  /* 0x000000b7a3b77221 */ /* 0x020fe20000010000 */
[----:B------:R-:W-:Y:S05]  /*31a0*/  BRA `(.L_x_46894) ;  /* 0x0000002000007947 */ /* 0x000fea0003800000 */
.L_x_46892:
[----:B-----5:R-:W-:-:S04]  /*31b0*/  FADD.FTZ R183, R159, R183 ;  /* 0x000000b79fb77221 */ /* 0x020fc80000010000 */
[----:B------:R-:W-:-:S05]  /*31c0*/  @P2 FADD.FTZ R183, R163, R183 ;  /* 0x000000b7a3b72221 */ /* 0x000fca0000010000 */
.L_x_46894:
[----:B-----5:R-:W-:Y:S02]  /*31d0*/  MOV R171, R183 ;  /* 0x000000b700ab7202 */ /* 0x020fe40000000f00 */
.L_x_46895:
[----:B------:R-:W-:-:S04]  /*31e0*/  @P0 LEA R6, P2, R3, c[0x0][0x188], 0x4 ;  /* 0x0000620003060a11 */ /* 0x000fc800078420ff */
[C---:B------:R-:W-:Y:S02]  /*31f0*/  @P0 LEA.HI.X R7, R3.reuse, c[0x0][0x18c], RZ, 0x4, P2 ;  /* 0x0000630003070a11 */ /* 0x040fe400010f24ff */
[----:B------:R-:W-:-:S03]  /*3200*/  IADD3 R3, R3, 0x20, RZ ;  /* 0x0000002003037810 */ /* 0x000fc60007ffe0ff */
[----:B------:R0:W-:Y:S04]  /*3210*/  @P0 STG.E.128 [R6.64], R168 ;  /* 0x000000a806000986 */ /* 0x0001e8000c101d04 */
.L_x_46879:
[----:B------:R-:W-:Y:S05]  /*3220*/  BSYNC B0 ;  /* 0x0000000000007941 */ /* 0x000fea0003800000 */
.L_x_46878:
        /* <DEDUP_REMOVED lines=24> */
.L_x_46899:
[----:B-----5:R-:W-:Y:S01]  /*33b0*/  FADD.FTZ R184, R160, R184 ;  /* 0x000000b8a0b87221 */ /* 0x020fe20000010000 */
[----:B------:R-:W-:Y:S05]  /*33c0*/  BRA `(.L_x_46900) ;  /* 0x0000002000007947 */ /* 0x000fea0003800000 */
.L_x_46898:
[----:B0----5:R-:W-:-:S04]  /*33d0*/  FADD.FTZ R184, R156, R184 ;  /* 0x000000b89cb87221 */ /* 0x021fc80000010000 */
[----:B------:R-:W-:-:S04]  /*33e0*/  @P2 FADD.FTZ R184, R160, R184 ;  /* 0x000000b8a0b82221 */ /* 0x000fc80000010000 */
.L_x_46900:
[----:B-----5:R-:W-:-:S03]  /*33f0*/  IMAD.MOV.U32 R168, RZ, RZ, R184 ;  /* 0x000000ffffa87224 */ /* 0x020fc600078e00b8 */
.L_x_46901:
[----:B------:R-:W-:Y:S05]  /*3400*/  @P3 BRA `(.L_x_46902) ;  /* 0x0000007000003947 */ /* 0x000fea0003800000 */
[----:B------:R-:W-:-:S04]  /*3410*/  ISETP.NE.U32.AND P4, PT, RZ, c[0x0][0x180], PT ;  /* 0x00006000ff007a0c */ /* 0x000fc80003f85070 */
[----:B------:R-:W-:-:S13]  /*3420*/  ISETP.NE.AND.EX P4, PT, RZ, c[0x0][0x184], PT, P4 ;  /* 0x00006100ff007a0c */ /* 0x000fda0003f85340 */
[----:B------:R-:W-:Y:S05]  /*3430*/  @P4 BRA `(.L_x_46903) ;  /* 0x0000002000004947 */ /* 0x000fea0003800000 */
[----:B------:R-:W-:Y:S05]  /*3440*/  @P0 BRA `(.L_x_46904) ;  /* 0x0000005000000947 */ /* 0x000fea0003800000 */
[----:B------:R-:W-:Y:S05]  /*3450*/  BRA `(.L_x_46905) ;  /* 0x0000005000007947 */ /* 0x000fea0003800000 */
.L_x_46903:
[----:B-----5:R-:W-:Y:S01]  /*3460*/  FADD.FTZ R185, R161, R185 ;  /* 0x000000b9a1b97221 */ /* 0x020fe20000010000 */
[----:B------:R-:W-:Y:S05]  /*3470*/  BRA `(.L_x_46904) ;  /* 0x0000002000007947 */ /* 0x000fea0003800000 */
.L_x_46902:
[----:B-----5:R-:W-:-:S04]  /*3480*/  FADD.FTZ R185, R157, R185 ;  /* 0x000000b99db97221 */ /* 0x020fc80000010000 */
[----:B------:R-:W-:-:S05]  /*3490*/  @P2 FADD.FTZ R185, R161, R185 ;  /* 0x000000b9a1b92221 */ /* 0x000fca0000010000 */
.L_x_46904:
[----:B-----5:R-:W-:Y:S02]  /*34a0*/  MOV R169, R185 ;  /* 0x000000b900a97202 */ /* 0x020fe40000000f00 */
.L_x_46905:
[----:B------:R-:W-:Y:S05]  /*34b0*/  @P3 BRA `(.L_x_46906) ;  /* 0x0000007000003947 */ /* 0x000fea0003800000 */
[----:B------:R-:W-:-:S04]  /*34c0*/  ISETP.NE.U32.AND P4, PT, RZ, c[0x0][0x180], PT ;  /* 0x00006000ff007a0c */ /* 0x000fc80003f85070 */
[----:B------:R-:W-:-:S13]  /*34d0*/  ISETP.NE.AND.EX P4, PT, RZ, c[0x0][0x184], PT, P4 ;  /* 0x00006100ff007a0c */ /* 0x000fda0003f85340 */
[----:B------:R-:W-:Y:S05]  /*34e0*/  @P4 BRA `(.L_x_46907) ;  /* 0x0000002000004947 */ /* 0x000fea0003800000 */
[----:B------:R-:W-:Y:S05]  /*34f0*/  @P0 BRA `(.L_x_46908) ;  /* 0x0000005000000947 */ /* 0x000fea0003800000 */
[----:B------:R-:W-:Y:S05]  /*3500*/  BRA `(.L_x_46909) ;  /* 0x0000005000007947 */ /* 0x000fea0003800000 */
.L_x_46907:
[----:B-----5:R-:W-:Y:S01]  /*3510*/  FADD.FTZ R186, R162, R186 ;  /* 0x000000baa2ba7221 */ /* 0x020fe20000010000 */
[----:B------:R-:W-:Y:S05]  /*3520*/  BRA `(.L_x_46908) ;  /* 0x0000002000007947 */ /* 0x000fea0003800000 */
.L_x_46906:
[----:B-----5:R-:W-:-:S04]  /*3530*/  FADD.FTZ R186, R158, R186 ;  /* 0x000000ba9eba7221 */ /* 0x020fc80000010000 */
[----:B------:R-:W-:-:S05]  /*3540*/  @P2 FADD.FTZ R186, R162, R186 ;  /* 0x000000baa2ba2221 */ /* 0x000fca0000010000 */
.L_x_46908:
[----:B-----5:R-:W-:Y:S02]  /*3550*/  MOV R170, R186 ;  /* 0x000000ba00aa7202 */ /* 0x020fe40000000f00 */
.L_x_46909:
[----:B------:R-:W-:Y:S05]  /*3560*/  @P3 BRA `(.L_x_46910) ;  /* 0x0000007000003947 */ /* 0x000fea0003800000 */
[----:B------:R-:W-:-:S04]  /*3570*/  ISETP.NE.U32.AND P2, PT, RZ, c[0x0][0x180], PT ;  /* 0x00006000ff007a0c */ /* 0x000fc80003f45070 */
[----:B------:R-:W-:-:S13]  /*3580*/  ISETP.NE.AND.EX P2, PT, RZ, c[0x0][0x184], PT, P2 ;  /* 0x00006100ff007a0c */ /* 0x000fda0003f45320 */
[----:B------:R-:W-:Y:S05]  /*3590*/  @P2 BRA `(.L_x_46911) ;  /* 0x0000002000002947 */ /* 0x000fea0003800000 */
[----:B------:R-:W-:Y:S05]  /*35a0*/  @P0 BRA `(.L_x_46912) ;  /* 0x0000005000000947 */ /* 0x000fea0003800000 */
[----:B------:R-:W-:Y:S05]  /*35b0*/  BRA `(.L_x_46913) ;  /* 0x0000005000007947 */ /* 0x000fea0003800000 */
.L_x_46911:
[----:B-----5:R-:W-:Y:S01]  /*35c0*/  FADD.FTZ R187, R163, R187 ;  /* 0x000000bba3bb7221 */ /* 0x020fe20000010000 */
[----:B------:R-:W-:Y:S05]  /*35d0*/  BRA `(.L_x_46912) ;  /* 0x0000002000007947 */ /* 0x000fea0003800000 */
.L_x_46910:
[----:B-----5:R-:W-:-:S04]  /*35e0*/  FADD.FTZ R187, R159, R187 ;  /* 0x000000bb9fbb7221 */ /* 0x020fc80000010000 */
[----:B------:R-:W-:-:S05]  /*35f0*/  @P2 FADD.FTZ R187, R163, R187 ;  /* 0x000000bba3bb2221 */ /* 0x000fca0000010000 */
.L_x_46912:
[----:B-----5:R-:W-:Y:S02]  /*3600*/  MOV R171, R187 ;  /* 0x000000bb00ab7202 */ /* 0x020fe40000000f00 */
.L_x_46913:
[----:B------:R-:W-:-:S04]  /*3610*/  @P0 LEA R6, P2, R3, c[0x0][0x188], 0x4 ;  /* 0x0000620003060a11 */ /* 0x000fc800078420ff */
[C---:B------:R-:W-:Y:S02]  /*3620*/  @P0 LEA.HI.X R7, R3.reuse, c[0x0][0x18c], RZ, 0x4, P2 ;  /* 0x0000630003070a11 */ /* 0x040fe400010f24ff */
[----:B------:R-:W-:-:S03]  /*3630*/  IADD3 R3, R3, 0x20, RZ ;  /* 0x0000002003037810 */ /* 0x000fc60007ffe0ff */
[----:B------:R0:W-:Y:S04]  /*3640*/  @P0 STG.E.128 [R6.64], R168 ;  /* 0x000000a806000986 */ /* 0x0001e8000c101d04 */
.L_x_46897:
[----:B------:R-:W-:Y:S05]  /*3650*/  BSYNC B0 ;  /* 0x0000000000007941 */ /* 0x000fea0003800000 */
.L_x_46896:
        /* <DEDUP_REMOVED lines=24> */
.L_x_46917:
[----:B-----5:R-:W-:Y:S01]  /*37e0*/  FADD.FTZ R188, R160, R188 ;  /* 0x000000bca0bc7221 */ /* 0x020fe20000010000 */
[----:B------:R-:W-:Y:S05]  /*37f0*/  BRA `(.L_x_46918) ;  /* 0x0000002000007947 */ /* 0x000fea0003800000 */
.L_x_46916:
[----:B0----5:R-:W-:-:S04]  /*3800*/  FADD.FTZ R188, R156, R188 ;  /* 0x000000bc9cbc7221 */ /* 0x021fc80000010000 */
[----:B------:R-:W-:-:S05]  /*3810*/  @P2 FADD.FTZ R188, R160, R188 ;  /* 0x000000bca0bc2221 */ /* 0x000fca0000010000 */
.L_x_46918:
[----:B-----5:R-:W-:Y:S02]  /*3820*/  MOV R168, R188 ;  /* 0x000000bc00a87202 */ /* 0x020fe40000000f00 */
.L_x_46919:
[----:B------:R-:W-:Y:S05]  /*3830*/  @P3 BRA `(.L_x_46920) ;  /* 0x0000007000003947 */ /* 0x000fea0003800000 */
[----:B------:R-:W-:-:S04]  /*3840*/  ISETP.NE.U32.AND P4, PT, RZ, c[0x0][0x180], PT ;  /* 0x00006000ff007a0c */ /* 0x000fc80003f85070 */
[----:B------:R-:W-:-:S13]  /*3850*/  ISETP.NE.AND.EX P4, PT, RZ, c[0x0][0x184], PT, P4 ;  /* 0x00006100ff007a0c */ /* 0x000fda0003f85340 */
[----:B------:R-:W-:Y:S05]  /*3860*/  @P4 BRA `(.L_x_46921) ;  /* 0x0000002000004947 */ /* 0x000fea0003800000 */
[----:B------:R-:W-:Y:S05]  /*3870*/  @P0 BRA `(.L_x_46922) ;  /* 0x0000005000000947 */ /* 0x000fea0003800000 */
[----:B------:R-:W-:Y:S05]  /*3880*/  BRA `(.L_x_46923) ;  /* 0x0000005000007947 */ /* 0x000fea0003800000 */
.L_x_46921:
[----:B-----5:R-:W-:Y:S01]  /*3890*/  FADD.FTZ R189, R161, R189 ;  /* 0x000000bda1bd7221 */ /* 0x020fe20000010000 */
[----:B------:R-:W-:Y:S05]  /*38a0*/  BRA `(.L_x_46922) ;  /* 0x0000002000007947 */ /* 0x000fea0003800000 */
.L_x_46920:
[----:B-----5:R-:W-:-:S04]  /*38b0*/  FADD.FTZ R189, R157, R189 ;  /* 0x000000bd9dbd7221 */ /* 0x020fc80000010000 */
[----:B------:R-:W-:-:S04]  /*38c0*/  @P2 FADD.FTZ R189, R161, R189 ;  /* 0x000000bda1bd2221 */ /* 0x000fc80000010000 */
.L_x_46922:
[----:B-----5:R-:W-:-:S03]  /*38d0*/  IMAD.MOV.U32 R169, RZ, RZ, R189 ;  /* 0x000000ffffa97224 */ /* 0x020fc600078e00bd */
.L_x_46923:
[----:B------:R-:W-:Y:S05]  /*38e0*/  @P3 BRA `(.L_x_46924) ;  /* 0x0000007000003947 */ /* 0x000fea0003800000 */
[----:B------:R-:W-:-:S04]  /*38f0*/  ISETP.NE.U32.AND P4, PT, RZ, c[0x0][0x180], PT ;  /* 0x00006000ff007a0c */ /* 0x000fc80003f85070 */
[----:B------:R-:W-:-:S13]  /*3900*/  ISETP.NE.AND.EX P4, PT, RZ, c[0x0][0x184], PT, P4 ;  /* 0x00006100ff007a0c */ /* 0x000fda0003f85340 */
[----:B------:R-:W-:Y:S05]  /*3910*/  @P4 BRA `(.L_x_46925) ;  /* 0x0000002000004947 */ /* 0x000fea0003800000 */
[----:B------:R-:W-:Y:S05]  /*3920*/  @P0 BRA `(.L_x_46926) ;  /* 0x0000005000000947 */ /* 0x000fea0003800000 */
[----:B------:R-:W-:Y:S05]  /*3930*/  BRA `(.L_x_46927) ;  /* 0x0000005000007947 */ /* 0x000fea0003800000 */
.L_x_46925:
[----:B-----5:R-:W-:Y:S01]  /*3940*/  FADD.FTZ R190, R162, R190 ;  /* 0x000000bea2be7221 */ /* 0x020fe20000010000 */
[----:B------:R-:W-:Y:S05]  /*3950*/  BRA `(.L_x_46926) ;  /* 0x0000002000007947 */ /* 0x000fea0003800000 */
.L_x_46924:
[----:B-----5:R-:W-:-:S04]  /*3960*/  FADD.FTZ R190, R158, R190 ;  /* 0x000000be9ebe7221 */ /* 0x020fc80000010000 */
[----:B------:R-:W-:-:S05]  /*3970*/  @P2 FADD.FTZ R190, R162, R190 ;  /* 0x000000bea2be2221 */ /* 0x000fca0000010000 */
.L_x_46926:
[----:B-----5:R-:W-:Y:S02]  /*3980*/  MOV R170, R190 ;  /* 0x000000be00aa7202 */ /* 0x020fe40000000f00 */
.L_x_46927:
[----:B------:R-:W-:Y:S05]  /*3990*/  @P3 BRA `(.L_x_46928) ;  /* 0x0000007000003947 */ /* 0x000fea0003800000 */
[----:B------:R-:W-:-:S04]  /*39a0*/  ISETP.NE.U32.AND P2, PT, RZ, c[0x0][0x180], PT ;  /* 0x00006000ff007a0c */ /* 0x000fc80003f45070 */
[----:B------:R-:W-:-:S13]  /*39b0*/  ISETP.NE.AND.EX P2, PT, RZ, c[0x0][0x184], PT, P2 ;  /* 0x00006100ff007a0c */ /* 0x000fda0003f45320 */
[----:B------:R-:W-:Y:S05]  /*39c0*/  @P2 BRA `(.L_x_46929) ;  /* 0x0000002000002947 */ /* 0x000fea0003800000 */
[----:B------:R-:W-:Y:S05]  /*39d0*/  @P0 BRA `(.L_x_46930) ;  /* 0x0000005000000947 */ /* 0x000fea0003800000 */
[----:B------:R-:W-:Y:S05]  /*39e0*/  BRA `(.L_x_46931) ;  /* 0x0000005000007947 */ /* 0x000fea0003800000 */
.L_x_46929:
[----:B-----5:R-:W-:Y:S01]  /*39f0*/  FADD.FTZ R191, R163, R191 ;  /* 0x000000bfa3bf7221 */ /* 0x020fe20000010000 */
[----:B------:R-:W-:Y:S05]  /*3a00*/  BRA `(.L_x_46930) ;  /* 0x0000002000007947 */ /* 0x000fea0003800000 */
.L_x_46928:
[----:B-----5:R-:W-:-:S04]  /*3a10*/  FADD.FTZ R191, R159, R191 ;  /* 0x000000bf9fbf7221 */ /* 0x020fc80000010000 */
[----:B------:R-:W-:-:S05]  /*3a20*/  @P2 FADD.FTZ R191, R163, R191 ;  /* 0x000000bfa3bf2221 */ /* 0x000fca0000010000 */
.L_x_46930:
[----:B-----5:R-:W-:Y:S02]  /*3a30*/  MOV R171, R191 ;  /* 0x000000bf00ab7202 */ /* 0x020fe40000000f00 */
.L_x_46931:
[----:B------:R-:W-:-:S04]  /*3a40*/  @P0 LEA R6, P2, R3, c[0x0][0x188], 0x4 ;  /* 0x0000620003060a11 */ /* 0x000fc800078420ff */
[C---:B------:R-:W-:Y:S02]  /*3a50*/  @P0 LEA.HI.X R7, R3.reuse, c[0x0][0x18c], RZ, 0x4, P2 ;  /* 0x0000630003070a11 */ /* 0x040fe400010f24ff */
[----:B------:R-:W-:-:S03]  /*3a60*/  IADD3 R3, R3, 0x20, RZ ;  /* 0x0000002003037810 */ /* 0x000fc60007ffe0ff */
[----:B------:R0:W-:Y:S04]  /*3a70*/  @P0 STG.E.128 [R6.64], R168 ;  /* 0x000000a806000986 */ /* 0x0001e8000c101d04 */
.L_x_46915:
[----:B------:R-:W-:Y:S05]  /*3a80*/  BSYNC B0 ;  /* 0x0000000000007941 */ /* 0x000fea0003800000 */
.L_x_46914:
        /* <DEDUP_REMOVED lines=24> */
.L_x_46935:
[----:B-----5:R-:W-:Y:S01]  /*3c10*/  FADD.FTZ R192, R160, R192 ;  /* 0x000000c0a0c07221 */ /* 0x020fe20000010000 */
[----:B------:R-:W-:Y:S05]  /*3c20*/  BRA `(.L_x_46936) ;  /* 0x0000002000007947 */ /* 0x000fea0003800000 */
.L_x_46934:
[----:B0----5:R-:W-:-:S04]  /*3c30*/  FADD.FTZ R192, R156, R192 ;  /* 0x000000c09cc07221 */ /* 0x021fc80000010000 */
[----:B------:R-:W-:-:S05]  /*3c40*/  @P2 FADD.FTZ R192, R160, R192 ;  /* 0x000000c0a0c02221 */ /* 0x000fca0000010000 */
.L_x_46936:
[----:B-----5:R-:W-:Y:S02]  /*3c50*/  MOV R168, R192 ;  /* 0x000000c000a87202 */ /* 0x020fe40000000f00 */
.L_x_46937:
[----:B------:R-:W-:Y:S05]  /*3c60*/  @P3 BRA `(.L_x_46938) ;  /* 0x0000007000003947 */ /* 0x000fea0003800000 */
[----:B------:R-:W-:-:S04]  /*3c70*/  ISETP.NE.U32.AND P4, PT, RZ, c[0x0][0x180], PT ;  /* 0x00006000ff007a0c */ /* 0x000fc80003f85070 */
[----:B------:R-:W-:-:S13]  /*3c80*/  ISETP.NE.AND.EX P4, PT, RZ, c[0x0][0x184], PT, P4 ;  /* 0x00006100ff007a0c */ /* 0x000fda0003f85340 */
[----:B------:R-:W-:Y:S05]  /*3c90*/  @P4 BRA `(.L_x_46939) ;  /* 0x0000002000004947 */ /* 0x000fea0003800000 */
[----:B------:R-:W-:Y:S05]  /*3ca0*/  @P0 BRA `(.L_x_46940) ;  /* 0x0000005000000947 */ /* 0x000fea0003800000 */
[----:B------:R-:W-:Y:S05]  /*3cb0*/  BRA `(.L_x_46941) ;  /* 0x0000005000007947 */ /* 0x000fea0003800000 */
.L_x_46939:
[----:B-----5:R-:W-:Y:S01]  /*3cc0*/  FADD.FTZ R193, R161, R193 ;  /* 0x000000c1a1c17221 */ /* 0x020fe20000010000 */
[----:B------:R-:W-:Y:S05]  /*3cd0*/  BRA `(.L_x_46940) ;  /* 0x0000002000007947 */ /* 0x000fea0003800000 */
.L_x_46938:
[----:B-----5:R-:W-:-:S04]  /*3ce0*/  FADD.FTZ R193, R157, R193 ;  /* 0x000000c19dc17221 */ /* 0x020fc80000010000 */
[----:B------:R-:W-:-:S05]  /*3cf0*/  @P2 FADD.FTZ R193, R161, R193 ;  /* 0x000000c1a1c12221 */ /* 0x000fca0000010000 */
.L_x_46940:
[----:B-----5:R-:W-:Y:S02]  /*3d00*/  MOV R169, R193 ;  /* 0x000000c100a97202 */ /* 0x020fe40000000f00 */
.L_x_46941:
[----:B------:R-:W-:Y:S05]  /*3d10*/  @P3 BRA `(.L_x_46942) ;  /* 0x0000007000003947 */ /* 0x000fea0003800000 */
[----:B------:R-:W-:-:S04]  /*3d20*/  ISETP.NE.U32.AND P4, PT, RZ, c[0x0][0x180], PT ;  /* 0x00006000ff007a0c */ /* 0x000fc80003f85070 */
[----:B------:R-:W-:-:S13]  /*3d30*/  ISETP.NE.AND.EX P4, PT, RZ, c[0x0][0x184], PT, P4 ;  /* 0x00006100ff007a0c */ /* 0x000fda0003f85340 */
[----:B------:R-:W-:Y:S05]  /*3d40*/  @P4 BRA `(.L_x_46943) ;  /* 0x0000002000004947 */ /* 0x000fea0003800000 */
[----:B------:R-:W-:Y:S05]  /*3d50*/  @P0 BRA `(.L_x_46944) ;  /* 0x0000005000000947 */ /* 0x000fea0003800000 */
[----:B------:R-:W-:Y:S05]  /*3d60*/  BRA `(.L_x_46945) ;  /* 0x0000005000007947 */ /* 0x000fea0003800000 */
.L_x_46943:
[----:B-----5:R-:W-:Y:S01]  /*3d70*/  FADD.FTZ R194, R162, R194 ;  /* 0x000000c2a2c27221 */ /* 0x020fe20000010000 */
[----:B------:R-:W-:Y:S05]  /*3d80*/  BRA `(.L_x_46944) ;  /* 0x0000002000007947 */ /* 0x000fea0003800000 */
.L_x_46942:
[----:B-----5:R-:W-:-:S04]  /*3d90*/  FADD.FTZ R194, R158, R194 ;  /* 0x000000c29ec27221 */ /* 0x020fc80000010000 */
[----:B------:R-:W-:-:S04]  /*3da0*/  @P2 FADD.FTZ R194, R162, R194 ;  /* 0x000000c2a2c22221 */ /* 0x000fc80000010000 */
.L_x_46944:
[----:B-----5:R-:W-:-:S03]  /*3db0*/  IMAD.MOV.U32 R170, RZ, RZ, R194 ;  /* 0x000000ffffaa7224 */ /* 0x020fc600078e00c2 */
.L_x_46945:
[----:B------:R-:W-:Y:S05]  /*3dc0*/  @P3 BRA `(.L_x_46946) ;  /* 0x0000007000003947 */ /* 0x000fea0003800000 */
[----:B------:R-:W-:-:S04]  /*3dd0*/  ISETP.NE.U32.AND P2, PT, RZ, c[0x0][0x180], PT ;  /* 0x00006000ff007a0c */ /* 0x000fc80003f45070 */
[----:B------:R-:W-:-:S13]  /*3de0*/  ISETP.NE.AND.EX P2, PT, RZ, c[0x0][0x184], PT, P2 ;  /* 0x00006100ff007a0c */ /* 0x000fda0003f45320 */
[----:B------:R-:W-:Y:S05]  /*3df0*/  @P2 BRA `(.L_x_46947) ;  /* 0x0000002000002947 */ /* 0x000fea0003800000 */
[----:B------:R-:W-:Y:S05]  /*3e00*/  @P0 BRA `(.L_x_46948) ;  /* 0x0000005000000947 */ /* 0x000fea0003800000 */
[----:B------:R-:W-:Y:S05]  /*3e10*/  BRA `(.L_x_46949) ;  /* 0x0000005000007947 */ /* 0x000fea0003800000 */
.L_x_46947:
[----:B-----5:R-:W-:Y:S01]  /*3e20*/  FADD.FTZ R195, R163, R195 ;  /* 0x000000c3a3c37221 */ /* 0x020fe20000010000 */
[----:B------:R-:W-:Y:S05]  /*3e30*/  BRA `(.L_x_46948) ;  /* 0x0000002000007947 */ /* 0x000fea0003800000 */
.L_x_46946:
[----:B-----5:R-:W-:-:S04]  /*3e40*/  FADD.FTZ R195, R159, R195 ;  /* 0x000000c39fc37221 */ /* 0x020fc80000010000 */
[----:B------:R-:W-:-:S05]  /*3e50*/  @P2 FADD.FTZ R195, R163, R195 ;  /* 0x000000c3a3c32221 */ /* 0x000fca0000010000 */
.L_x_46948:
[----:B-----5:R-:W-:Y:S02]  /*3e60*/  MOV R171, R195 ;  /* 0x000000c300ab7202 */ /* 0x020fe40000000f00 */
.L_x_46949:
[----:B------:R-:W-:-:S04]  /*3e70*/  @P0 LEA R6, P2, R3, c[0x0][0x188], 0x4 ;  /* 0x0000620003060a11 */ /* 0x000fc800078420ff */
[C---:B------:R-:W-:Y:S02]  /*3e80*/  @P0 LEA.HI.X R7, R3.reuse, c[0x0][0x18c], RZ, 0x4, P2 ;  /* 0x0000630003070a11 */ /* 0x040fe400010f24ff */
[----:B------:R-:W-:-:S03]  /*3e90*/  IADD3 R3, R3, 0x20, RZ ;  /* 0x0000002003037810 */ /* 0x000fc60007ffe0ff */
[----:B------:R0:W-:Y:S04]  /*3ea0*/  @P0 STG.E.128 [R6.64], R168 ;  /* 0x000000a806000986 */ /* 0x0001e8000c101d04 */
.L_x_46933:
[----:B------:R-:W-:Y:S05]  /*3eb0*/  BSYNC B0 ;  /* 0x0000000000007941 */ /* 0x000fea0003800000 */
.L_x_46932:
        /* <DEDUP_REMOVED lines=24> */
.L_x_46953:
[----:B-----5:R-:W-:Y:S01]  /*4040*/  FADD.FTZ R196, R160, R196 ;  /* 0x000000c4a0c47221 */ /* 0x020fe20000010000 */
[----:B------:R-:W-:Y:S05]  /*4050*/  BRA `(.L_x_46954) ;  /* 0x0000002000007947 */ /* 0x000fea0003800000 */
.L_x_46952:
[----:B0----5:R-:W-:-:S04]  /*4060*/  FADD.FTZ R196, R156, R196 ;  /* 0x000000c49cc47221 */ /* 0x021fc80000010000 */
[----:B------:R-:W-:-:S05]  /*4070*/  @P2 FADD.FTZ R196, R160, R196 ;  /* 0x000000c4a0c42221 */ /* 0x000fca0000010000 */
.L_x_46954:
[----:B-----5:R-:W-:Y:S02]  /*4080*/  MOV R168, R196 ;  /* 0x000000c400a87202 */ /* 0x020fe40000000f00 */
.L_x_46955:
[----:B------:R-:W-:Y:S05]  /*4090*/  @P3 BRA `(.L_x_46956) ;  /* 0x0000007000003947 */ /* 0x000fea0003800000 */
[----:B------:R-:W-:-:S04]  /*40a0*/  ISETP.NE.U32.AND P4, PT, RZ, c[0x0][0x180], PT ;  /* 0x00006000ff007a0c */ /* 0x000fc80003f85070 */
[----:B------:R-:W-:-:S13]  /*40b0*/  ISETP.NE.AND.EX P4, PT, RZ, c[0x0][0x184], PT, P4 ;  /* 0x00006100ff007a0c */ /* 0x000fda0003f85340 */
[----:B------:R-:W-:Y:S05]  /*40c0*/  @P4 BRA `(.L_x_46957) ;  /* 0x0000002000004947 */ /* 0x000fea0003800000 */
[----:B------:R-:W-:Y:S05]  /*40d0*/  @P0 BRA `(.L_x_46958) ;  /* 0x0000005000000947 */ /* 0x000fea0003800000 */
[----:B------:R-:W-:Y:S05]  /*40e0*/  BRA `(.L_x_46959) ;  /* 0x0000005000007947 */ /* 0x000fea0003800000 */
.L_x_46957:
[----:B-----5:R-:W-:Y:S01]  /*40f0*/  FADD.FTZ R197, R161, R197 ;  /* 0x000000c5a1c57221 */ /* 0x020fe20000010000 */
[----:B------:R-:W-:Y:S05]  /*4100*/  BRA `(.L_x_46958) ;  /* 0x0000002000007947 */ /* 0x000fea0003800000 */
.L_x_46956:
[----:B-----5:R-:W-:-:S04]  /*4110*/  FADD.FTZ R197, R157, R197 ;  /* 0x000000c59dc57221 */ /* 0x020fc80000010000 */
[----:B------:R-:W-:-:S05]  /*4120*/  @P2 FADD.FTZ R197, R161, R197 ;  /* 0x000000c5a1c52221 */ /* 0x000fca0000010000 */
.L_x_46958:
[----:B-----5:R-:W-:Y:S02]  /*4130*/  MOV R169, R197 ;  /* 0x000000c500a97202 */ /* 0x020fe40000000f00 */
.L_x_46959:
[----:B------:R-:W-:Y:S05]  /*4140*/  @P3 BRA `(.L_x_46960) ;  /* 0x0000007000003947 */ /* 0x000fea0003800000 */
[----:B------:R-:W-:-:S04]  /*4150*/  ISETP.NE.U32.AND P4, PT, RZ, c[0x0][0x180], PT ;  /* 0x00006000ff007a0c */ /* 0x000fc80003f85070 */
[----:B------:R-:W-:-:S13]  /*4160*/  ISETP.NE.AND.EX P4, PT, RZ, c[0x0][0x184], PT, P4 ;  /* 0x00006100ff007a0c */ /* 0x000fda0003f85340 */
[----:B------:R-:W-:Y:S05]  /*4170*/  @P4 BRA `(.L_x_46961) ;  /* 0x0000002000004947 */ /* 0x000fea0003800000 */
[----:B------:R-:W-:Y:S05]  /*4180*/  @P0 BRA `(.L_x_46962) ;  /* 0x0000005000000947 */ /* 0x000fea0003800000 */
[----:B------:R-:W-:Y:S05]  /*4190*/  BRA `(.L_x_46963) ;  /* 0x0000005000007947 */ /* 0x000fea0003800000 */
.L_x_46961:
[----:B-----5:R-:W-:Y:S01]  /*41a0*/  FADD.FTZ R198, R162, R198 ;  /* 0x000000c6a2c67221 */ /* 0x020fe20000010000 */
[----:B------:R-:W-:Y:S05]  /*41b0*/  BRA `(.L_x_46962) ;  /* 0x0000002000007947 */ /* 0x000fea0003800000 */
.L_x_46960:
[----:B-----5:R-:W-:-:S04]  /*41c0*/  FADD.FTZ R198, R158, R198 ;  /* 0x000000c69ec67221 */ /* 0x020fc80000010000 */
[----:B------:R-:W-:-:S05]  /*41d0*/  @P2 FADD.FTZ R198, R162, R198 ;  /* 0x000000c6a2c62221 */ /* 0x000fca0000010000 */
.L_x_46962:
[----:B-----5:R-:W-:Y:S02]  /*41e0*/  MOV R170, R198 ;  /* 0x000000c600aa7202 */ /* 0x020fe40000000f00 */
.L_x_46963:
[----:B------:R-:W-:Y:S05]  /*41f0*/  @P3 BRA `(.L_x_46964) ;  /* 0x0000007000003947 */ /* 0x000fea0003800000 */
[----:B------:R-:W-:-:S04]  /*4200*/  ISETP.NE.U32.AND P2, PT, RZ, c[0x0][0x180], PT ;  /* 0x00006000ff007a0c */ /* 0x000fc80003f45070 */
[----:B------:R-:W-:-:S13]  /*4210*/  ISETP.NE.AND.EX P2, PT, RZ, c[0x0][0x184], PT, P2 ;  /* 0x00006100ff007a0c */ /* 0x000fda0003f45320 */
[----:B------:R-:W-:Y:S05]  /*4220*/  @P2 BRA `(.L_x_46965) ;  /* 0x0000002000002947 */ /* 0x000fea0003800000 */
[----:B------:R-:W-:Y:S05]  /*4230*/  @P0 BRA `(.L_x_46966) ;  /* 0x0000005000000947 */ /* 0x000fea0003800000 */
[----:B------:R-:W-:Y:S05]  /*4240*/  BRA `(.L_x_46967) ;  /* 0x0000005000007947 */ /* 0x000fea0003800000 */
.L_x_46965:
[----:B-----5:R-:W-:Y:S01]  /*4250*/  FADD.FTZ R199, R163, R199 ;  /* 0x000000c7a3c77221 */ /* 0x020fe20000010000 */
[----:B------:R-:W-:Y:S05]  /*4260*/  BRA `(.L_x_46966) ;  /* 0x0000002000007947 */ /* 0x000fea0003800000 */
.L_x_46964:
[----:B-----5:R-:W-:-:S04]  /*4270*/  FADD.FTZ R199, R159, R199 ;  /* 0x000000c79fc77221 */ /* 0x020fc80000010000 */
[----:B------:R-:W-:-:S04]  /*4280*/  @P2 FADD.FTZ R199, R163, R199 ;  /* 0x000000c7a3c72221 */ /* 0x000fc80000010000 */
.L_x_46966:
[----:B-----5:R-:W-:-:S03]  /*4290*/  IMAD.MOV.U32 R171, RZ, RZ, R199 ;  /* 0x000000ffffab7224 */ /* 0x020fc600078e00c7 */
.L_x_46967:
[----:B------:R-:W-:-:S04]  /*42a0*/  @P0 LEA R6, P2, R3, c[0x0][0x188], 0x4 ;  /* 0x0000620003060a11 */ /* 0x000fc800078420ff */
[C---:B------:R-:W-:Y:S02]  /*42b0*/  @P0 LEA.HI.X R7, R3.reuse, c[0x0][0x18c], RZ, 0x4, P2 ;  /* 0x0000630003070a11 */ /* 0x040fe400010f24ff */
[----:B------:R-:W-:-:S03]  /*42c0*/  IADD3 R3, R3, 0x20, RZ ;  /* 0x0000002003037810 */ /* 0x000fc60007ffe0ff */
[----:B------:R0:W-:Y:S04]  /*42d0*/  @P0 STG.E.128 [R6.64], R168 ;  /* 0x000000a806000986 */ /* 0x0001e8000c101d04 */
.L_x_46951:
[----:B------:R-:W-:Y:S05]  /*42e0*/  BSYNC B0 ;  /* 0x0000000000007941 */ /* 0x000fea0003800000 */
.L_x_46950:
        /* <DEDUP_REMOVED lines=24> */
.L_x_46971:
[----:B-----5:R-:W-:Y:S01]  /*4470*/  FADD.FTZ R200, R160, R200 ;  /* 0x000000c8a0c87221 */ /* 0x020fe20000010000 */
[----:B------:R-:W-:Y:S05]  /*4480*/  BRA `(.L_x_46972) ;  /* 0x0000002000007947 */ /* 0x000fea0003800000 */
.L_x_46970:
[----:B0----5:R-:W-:-:S04]  /*4490*/  FADD.FTZ R200, R156, R200 ;  /* 0x000000c89cc87221 */ /* 0x021fc80000010000 */
[----:B------:R-:W-:-:S05]  /*44a0*/  @P2 FADD.FTZ R200, R160, R200 ;  /* 0x000000c8a0c82221 */ /* 0x000fca0000010000 */
.L_x_46972:
[----:B-----5:R-:W-:Y:S02]  /*44b0*/  MOV R168, R200 ;  /* 0x000000c800a87202 */ /* 0x020fe40000000f00 */
.L_x_46973:
[----:B------:R-:W-:Y:S05]  /*44c0*/  @P3 BRA `(.L_x_46974) ;  /* 0x0000007000003947 */ /* 0x000fea0003800000 */
[----:B------:R-:W-:-:S04]  /*44d0*/  ISETP.NE.U32.AND P4, PT, RZ, c[0x0][0x180], PT ;  /* 0x00006000ff007a0c */ /* 0x000fc80003f85070 */
[----:B------:R-:W-:-:S13]  /*44e0*/  ISETP.NE.AND.EX P4, PT, RZ, c[0x0][0x184], PT, P4 ;  /* 0x00006100ff007a0c */ /* 0x000fda0003f85340 */
[----:B------:R-:W-:Y:S05]  /*44f0*/  @P4 BRA `(.L_x_46975) ;  /* 0x0000002000004947 */ /* 0x000fea0003800000 */
[----:B------:R-:W-:Y:S05]  /*4500*/  @P0 BRA `(.L_x_46976) ;  /* 0x0000005000000947 */ /* 0x000fea0003800000 */
[----:B------:R-:W-:Y:S05]  /*4510*/  BRA `(.L_x_46977) ;  /* 0x0000005000007947 */ /* 0x000fea0003800000 */
.L_x_46975:
[----:B-----5:R-:W-:Y:S01]  /*4520*/  FADD.FTZ R201, R161, R201 ;  /* 0x000000c9a1c97221 */ /* 0x020fe20000010000 */
[----:B------:R-:W-:Y:S05]  /*4530*/  BRA `(.L_x_46976) ;  /* 0x0000002000007947 */ /* 0x000fea0003800000 */
.L_x_46974:
[----:B-----5:R-:W-:-:S04]  /*4540*/  FADD.FTZ R201, R157, R201 ;  /* 0x000000c99dc97221 */ /* 0x020fc80000010000 */
[----:B------:R-:W-:-:S05]  /*4550*/  @P2 FADD.FTZ R201, R161, R201 ;  /* 0x000000c9a1c92221 */ /* 0x000fca0000010000 */
.L_x_46976:
[----:B-----5:R-:W-:Y:S02]  /*4560*/  MOV R169, R201 ;  /* 0x000000c900a97202 */ /* 0x020fe40000000f00 */
.L_x_46977:
[----:B------:R-:W-:Y:S05]  /*4570*/  @P3 BRA `(.L_x_46978) ;  /* 0x0000007000003947 */ /* 0x000fea0003800000 */
[----:B------:R-:W-:-:S04]  /*4580*/  ISETP.NE.U32.AND P4, PT, RZ, c[0x0][0x180], PT ;  /* 0x00006000ff007a0c */ /* 0x000fc80003f85070 */
[----:B------:R-:W-:-:S13]  /*4590*/  ISETP.NE.AND.EX P4, PT, RZ, c[0x0][0x184], PT, P4 ;  /* 0x00006100ff007a0c */ /* 0x000fda0003f85340 */
[----:B------:R-:W-:Y:S05]  /*45a0*/  @P4 BRA `(.L_x_46979) ;  /* 0x0000002000004947 */ /* 0x000fea0003800000 */
[----:B------:R-:W-:Y:S05]  /*45b0*/  @P0 BRA `(.L_x_46980) ;  /* 0x0000005000000947 */ /* 0x000fea0003800000 */
[----:B------:R-:W-:Y:S05]  /*45c0*/  BRA `(.L_x_46981) ;  /* 0x0000005000007947 */ /* 0x000fea0003800000 */
.L_x_46979:
[----:B-----5:R-:W-:Y:S01]  /*45d0*/  FADD.FTZ R202, R162, R202 ;  /* 0x000000caa2ca7221 */ /* 0x020fe20000010000 */
[----:B------:R-:W-:Y:S05]  /*45e0*/  BRA `(.L_x_46980) ;  /* 0x0000002000007947 */ /* 0x000fea0003800000 */
.L_x_46978:
[----:B-----5:R-:W-:-:S04]  /*45f0*/  FADD.FTZ R202, R158, R202 ;  /* 0x000000ca9eca7221 */ /* 0x020fc80000010000 */
[----:B------:R-:W-:-:S05]  /*4600*/  @P2 FADD.FTZ R202, R162, R202 ;  /* 0x000000caa2ca2221 */ /* 0x000fca0000010000 */
.L_x_46980:
[----:B-----5:R-:W-:Y:S02]  /*4610*/  MOV R170, R202 ;  /* 0x000000ca00aa7202 */ /* 0x020fe40000000f00 */
.L_x_46981:
[----:B------:R-:W-:Y:S05]  /*4620*/  @P3 BRA `(.L_x_46982) ;  /* 0x0000007000003947 */ /* 0x000fea0003800000 */
[----:B------:R-:W-:-:S04]  /*4630*/  ISETP.NE.U32.AND P2, PT, RZ, c[0x0][0x180], PT ;  /* 0x00006000ff007a0c */ /* 0x000fc80003f45070 */
[----:B------:R-:W-:-:S13]  /*4640*/  ISETP.NE.AND.EX P2, PT, RZ, c[0x0][0x184], PT, P2 ;  /* 0x00006100ff007a0c */ /* 0x000fda0003f45320 */
[----:B------:R-:W-:Y:S05]  /*4650*/  @P2 BRA `(.L_x_46983) ;  /* 0x0000002000002947 */ /* 0x000fea0003800000 */
[----:B------:R-:W-:Y:S05]  /*4660*/  @P0 BRA `(.L_x_46984) ;  /* 0x0000005000000947 */ /* 0x000fea0003800000 */
[----:B------:R-:W-:Y:S05]  /*4670*/  BRA `(.L_x_46985) ;  /* 0x0000005000007947 */ /* 0x000fea0003800000 */
.L_x_46983:
[----:B-----5:R-:W-:Y:S01]  /*4680*/  FADD.FTZ R203, R163, R203 ;  /* 0x000000cba3cb7221 */ /* 0x020fe20000010000 */
[----:B------:R-:W-:Y:S05]  /*4690*/  BRA `(.L_x_46984) ;  /* 0x0000002000007947 */ /* 0x000fea0003800000 */
.L_x_46982:
[----:B-----5:R-:W-:-:S04]  /*46a0*/  FADD.FTZ R203, R159, R203 ;  /* 0x000000cb9fcb7221 */ /* 0x020fc80000010000 */
[----:B------:R-:W-:-:S05]  /*46b0*/  @P2 FADD.FTZ R203, R163, R203 ;  /* 0x000000cba3cb2221 */ /* 0x000fca0000010000 */
.L_x_46984:
[----:B-----5:R-:W-:Y:S02]  /*46c0*/  MOV R171, R203 ;  /* 0x000000cb00ab7202 */ /* 0x020fe40000000f00 */
.L_x_46985:
[----:B------:R-:W-:-:S04]  /*46d0*/  @P0 LEA R6, P2, R3, c[0x0][0x188], 0x4 ;  /* 0x0000620003060a11 */ /* 0x000fc800078420ff */
[C---:B------:R-:W-:Y:S02]  /*46e0*/  @P0 LEA.HI.X R7, R3.reuse, c[0x0][0x18c], RZ, 0x4, P2 ;  /* 0x0000630003070a11 */ /* 0x040fe400010f24ff */
[----:B------:R-:W-:-:S03]  /*46f0*/  IADD3 R3, R3, 0x20, RZ ;  /* 0x0000002003037810 */ /* 0x000fc60007ffe0ff */
[----:B------:R0:W-:Y:S04]  /*4700*/  @P0 STG.E.128 [R6.64], R168 ;  /* 0x000000a806000986 */ /* 0x0001e8000c101d04 */
.L_x_46969:
[----:B------:R-:W-:Y:S05]  /*4710*/  BSYNC B0 ;  /* 0x0000000000007941 */ /* 0x000fea0003800000 */
.L_x_46968:
        /* <DEDUP_REMOVED lines=24> */
.L_x_46989:
[----:B-----5:R-:W-:Y:S01]  /*48a0*/  FADD.FTZ R204, R160, R204 ;  /* 0x000000cca0cc7221 */ /* 0x020fe20000010000 */
[----:B------:R-:W-:Y:S05]  /*48b0*/  BRA `(.L_x_46990) ;  /* 0x0000002000007947 */ /* 0x000fea0003800000 */
.L_x_46988:
[----:B0----5:R-:W-:-:S04]  /*48c0*/  FADD.FTZ R204, R156, R204 ;  /* 0x000000cc9ccc7221 */ /* 0x021fc80000010000 */
[----:B------:R-:W-:-:S05]  /*48d0*/  @P2 FADD.FTZ R204, R160, R204 ;  /* 0x000000cca0cc2221 */ /* 0x000fca0000010000 */
.L_x_46990:
[----:B-----5:R-:W-:Y:S02]  /*48e0*/  MOV R168, R204 ;  /* 0x000000cc00a87202 */ /* 0x020fe40000000f00 */
.L_x_46991:
[----:B------:R-:W-:Y:S05]  /*48f0*/  @P3 BRA `(.L_x_46992) ;  /* 0x0000007000003947 */ /* 0x000fea0003800000 */
[----:B------:R-:W-:-:S04]  /*4900*/  ISETP.NE.U32.AND P4, PT, RZ, c[0x0][0x180], PT ;  /* 0x00006000ff007a0c */ /* 0x000fc80003f85070 */
[----:B------:R-:W-:-:S13]  /*4910*/  ISETP.NE.AND.EX P4, PT, RZ, c[0x0][0x184], PT, P4 ;  /* 0x00006100ff007a0c */ /* 0x000fda0003f85340 */
[----:B------:R-:W-:Y:S05]  /*4920*/  @P4 BRA `(.L_x_46993) ;  /* 0x0000002000004947 */ /* 0x000fea0003800000 */
[----:B------:R-:W-:Y:S05]  /*4930*/  @P0 BRA `(.L_x_46994) ;  /* 0x0000005000000947 */ /* 0x000fea0003800000 */
[----:B------:R-:W-:Y:S05]  /*4940*/  BRA `(.L_x_46995) ;  /* 0x0000005000007947 */ /* 0x000fea0003800000 */
.L_x_46993:
[----:B-----5:R-:W-:Y:S01]  /*4950*/  FADD.FTZ R205, R161, R205 ;  /* 0x000000cda1cd7221 */ /* 0x020fe20000010000 */
[----:B------:R-:W-:Y:S05]  /*4960*/  BRA `(.L_x_46994) ;  /* 0x0000002000007947 */ /* 0x000fea0003800000 */
.L_x_46992:
[----:B-----5:R-:W-:-:S04]  /*4970*/  FADD.FTZ R205, R157, R205 ;  /* 0x000000cd9dcd7221 */ /* 0x020fc80000010000 */
[----:B------:R-:W-:-:S05]  /*4980*/  @P2 FADD.FTZ R205, R161, R205 ;  /* 0x000000cda1cd2221 */ /* 0x000fca0000010000 */
.L_x_46994:
[----:B-----5:R-:W-:Y:S02]  /*4990*/  MOV R169, R205 ;  /* 0x000000cd00a97202 */ /* 0x020fe40000000f00 */
.L_x_46995:
[----:B------:R-:W-:Y:S05]  /*49a0*/  @P3 BRA `(.L_x_46996) ;  /* 0x0000007000003947 */ /* 0x000fea0003800000 */
[----:B------:R-:W-:-:S04]  /*49b0*/  ISETP.NE.U32.AND P4, PT, RZ, c[0x0][0x180], PT ;  /* 0x00006000ff007a0c */ /* 0x000fc80003f85070 */
[----:B------:R-:W-:-:S13]  /*49c0*/  ISETP.NE.AND.EX P4, PT, RZ, c[0x0][0x184], PT, P4 ;  /* 0x00006100ff007a0c */ /* 0x000fda0003f85340 */
[----:B------:R-:W-:Y:S05]  /*49d0*/  @P4 BRA `(.L_x_46997) ;  /* 0x0000002000004947 */ /* 0x000fea0003800000 */
[----:B------:R-:W-:Y:S05]  /*49e0*/  @P0 BRA `(.L_x_46998) ;  /* 0x0000005000000947 */ /* 0x000fea0003800000 */
[----:B------:R-:W-:Y:S05]  /*49f0*/  BRA `(.L_x_46999) ;  /* 0x0000005000007947 */ /* 0x000fea0003800000 */
.L_x_46997:
[----:B-----5:R-:W-:Y:S01]  /*4a00*/  FADD.FTZ R206, R162, R206 ;  /* 0x000000cea2ce7221 */ /* 0x020fe20000010000 */
[----:B------:R-:W-:Y:S05]  /*4a10*/  BRA `(.L_x_46998) ;  /* 0x0000002000007947 */ /* 0x000fea0003800000 */
.L_x_46996:
[----:B-----5:R-:W-:-:S04]  /*4a20*/  FADD.FTZ R206, R158, R206 ;  /* 0x000000ce9ece7221 */ /* 0x020fc80000010000 */
[----:B------:R-:W-:-:S05]  /*4a30*/  @P2 FADD.FTZ R206, R162, R206 ;  /* 0x000000cea2ce2221 */ /* 0x000fca0000010000 */
.L_x_46998:
[----:B-----5:R-:W-:Y:S02]  /*4a40*/  MOV R170, R206 ;  /* 0x000000ce00aa7202 */ /* 0x020fe40000000f00 */
.L_x_46999:
[----:B------:R-:W-:Y:S05]  /*4a50*/  @P3 BRA `(.L_x_47000) ;  /* 0x0000007000003947 */ /* 0x000fea0003800000 */
[----:B------:R-:W-:-:S04]  /*4a60*/  ISETP.NE.U32.AND P2, PT, RZ, c[0x0][0x180], PT ;  /* 0x00006000ff007a0c */ /* 0x000fc80003f45070 */
[----:B------:R-:W-:-:S13]  /*4a70*/  ISETP.NE.AND.EX P2, PT, RZ, c[0x0][0x184], PT, P2 ;  /* 0x00006100ff007a0c */ /* 0x000fda0003f45320 */
[----:B------:R-:W-:Y:S05]  /*4a80*/  @P2 BRA `(.L_x_47001) ;  /* 0x0000002000002947 */ /* 0x000fea0003800000 */
[----:B------:R-:W-:Y:S05]  /*4a90*/  @P0 BRA `(.L_x_47002) ;  /* 0x0000005000000947 */ /* 0x000fea0003800000 */
[----:B------:R-:W-:Y:S05]  /*4aa0*/  BRA `(.L_x_47003) ;  /* 0x0000005000007947 */ /* 0x000fea0003800000 */
.L_x_47001:
[----:B-----5:R-:W-:Y:S01]  /*4ab0*/  FADD.FTZ R207, R163, R207 ;  /* 0x000000cfa3cf7221 */ /* 0x020fe20000010000 */
[----:B------:R-:W-:Y:S05]  /*4ac0*/  BRA `(.L_x_47002) ;  /* 0x0000002000007947 */ /* 0x000fea0003800000 */
.L_x_47000:
[----:B-----5:R-:W-:-:S04]  /*4ad0*/  FADD.FTZ R207, R159, R207 ;  /* 0x000000cf9fcf7221 */ /* 0x020fc80000010000 */
[----:B------:R-:W-:-:S05]  /*4ae0*/  @P2 FADD.FTZ R207, R163, R207 ;  /* 0x000000cfa3cf2221 */ /* 0x000fca0000010000 */
.L_x_47002:
[----:B-----5:R-:W-:Y:S02]  /*4af0*/  MOV R171, R207 ;  /* 0x000000cf00ab7202 */ /* 0x020fe40000000f00 */
.L_x_47003:
[----:B------:R-:W-:-:S04]  /*4b00*/  @P0 LEA R6, P2, R3, c[0x0][0x188], 0x4 ;  /* 0x0000620003060a11 */ /* 0x000fc800078420ff */
[C---:B------:R-:W-:Y:S02]  /*4b10*/  @P0 LEA.HI.X R7, R3.reuse, c[0x0][0x18c], RZ, 0x4, P2 ;  /* 0x0000630003070a11 */ /* 0x040fe400010f24ff */
[----:B------:R-:W-:-:S03]  /*4b20*/  IADD3 R3, R3, 0x20, RZ ;  /* 0x0000002003037810 */ /* 0x000fc60007ffe0ff */
[----:B------:R0:W-:Y:S04]  /*4b30*/  @P0 STG.E.128 [R6.64], R168 ;  /* 0x000000a806000986 */ /* 0x0001e8000c101d04 */
.L_x_46987:
[----:B------:R-:W-:Y:S05]  /*4b40*/  BSYNC B0 ;  /* 0x0000000000007941 */ /* 0x000fea0003800000 */
.L_x_46986:
        /* <DEDUP_REMOVED lines=24> */
.L_x_47007:
[----:B-----5:R-:W-:Y:S01]  /*4cd0*/  FADD.FTZ R208, R160, R208 ;  /* 0x000000d0a0d07221 */ /* 0x020fe20000010000 */
[----:B------:R-:W-:Y:S05]  /*4ce0*/  BRA `(.L_x_47008) ;  /* 0x0000002000007947 */ /* 0x000fea0003800000 */
.L_x_47006:
[----:B0----5:R-:W-:-:S04]  /*4cf0*/  FADD.FTZ R208, R156, R208 ;  /* 0x000000d09cd07221 */ /* 0x021fc80000010000 */
[----:B------:R-:W-:-:S04]  /*4d00*/  @P2 FADD.FTZ R208, R160, R208 ;  /* 0x000000d0a0d02221 */ /* 0x000fc80000010000 */
.L_x_47008:
[----:B-----5:R-:W-:-:S03]  /*4d10*/  IMAD.MOV.U32 R168, RZ, RZ, R208 ;  /* 0x000000ffffa87224 */ /* 0x020fc600078e00d0 */
.L_x_47009:
[----:B------:R-:W-:Y:S05]  /*4d20*/  @P3 BRA `(.L_x_47010) ;  /* 0x0000007000003947 */ /* 0x000fea0003800000 */
[----:B------:R-:W-:-:S04]  /*4d30*/  ISETP.NE.U32.AND P4, PT, RZ, c[0x0][0x180], PT ;  /* 0x00006000ff007a0c */ /* 0x000fc80003f85070 */
[----:B------:R-:W-:-:S13]  /*4d40*/  ISETP.NE.AND.EX P4, PT, RZ, c[0x0][0x184], PT, P4 ;  /* 0x00006100ff007a0c */ /* 0x000fda0003f85340 */
[----:B------:R-:W-:Y:S05]  /*4d50*/  @P4 BRA `(.L_x_47011) ;  /* 0x0000002000004947 */ /* 0x000fea0003800000 */
[----:B------:R-:W-:Y:S05]  /*4d60*/  @P0 BRA `(.L_x_47012) ;  /* 0x0000005000000947 */ /* 0x000fea0003800000 */
[----:B------:R-:W-:Y:S05]  /*4d70*/  BRA `(.L_x_47013) ;  /* 0x0000005000007947 */ /* 0x000fea0003800000 */
.L_x_47011:
[----:B-----5:R-:W-:Y:S01]  /*4d80*/  FADD.FTZ R209, R161, R209 ;  /* 0x000000d1a1d17221 */ /* 0x020fe20000010000 */
[----:B------:R-:W-:Y:S05]  /*4d90*/  BRA `(.L_x_47012) ;  /* 0x0000002000007947 */ /* 0x000fea0003800000 */
.L_x_47010:
[----:B-----5:R-:W-:-:S04]  /*4da0*/  FADD.FTZ R209, R157, R209 ;  /* 0x000000d19dd17221 */ /* 0x020fc80000010000 */
[----:B------:R-:W-:-:S05]  /*4db0*/  @P2 FADD.FTZ R209, R161, R209 ;  /* 0x000000d1a1d12221 */ /* 0x000fca0000010000 */
.L_x_47012:
[----:B-----5:R-:W-:Y:S02]  /*4dc0*/  MOV R169, R209 ;  /* 0x000000d100a97202 */ /* 0x020fe40000000f00 */
.L_x_47013:
[----:B------:R-:W-:Y:S05]  /*4dd0*/  @P3 BRA `(.L_x_47014) ;  /* 0x0000007000003947 */ /* 0x000fea0003800000 */
[----:B------:R-:W-:-:S04]  /*4de0*/  ISETP.NE.U32.AND P4, PT, RZ, c[0x0][0x180], PT ;  /* 0x00006000ff007a0c */ /* 0x000fc80003f85070 */
[----:B------:R-:W-:-:S13]  /*4df0*/  ISETP.NE.AND.EX P4, PT, RZ, c[0x0][0x184], PT, P4 ;  /* 0x00006100ff007a0c */ /* 0x000fda0003f85340 */
[----:B------:R-:W-:Y:S05]  /*4e00*/  @P4 BRA `(.L_x_47015) ;  /* 0x0000002000004947 */ /* 0x000fea0003800000 */
[----:B------:R-:W-:Y:S05]  /*4e10*/  @P0 BRA `(.L_x_47016) ;  /* 0x0000005000000947 */ /* 0x000fea0003800000 */
[----:B------:R-:W-:Y:S05]  /*4e20*/  BRA `(.L_x_47017) ;  /* 0x0000005000007947 */ /* 0x000fea0003800000 */
.L_x_47015:
[----:B-----5:R-:W-:Y:S01]  /*4e30*/  FADD.FTZ R210, R162, R210 ;  /* 0x000000d2a2d27221 */ /* 0x020fe20000010000 */
[----:B------:R-:W-:Y:S05]  /*4e40*/  BRA `(.L_x_47016) ;  /* 0x0000002000007947 */ /* 0x000fea0003800000 */
.L_x_47014:
[----:B-----5:R-:W-:-:S04]  /*4e50*/  FADD.FTZ R210, R158, R210 ;  /* 0x000000d29ed27221 */ /* 0x020fc80000010000 */
[----:B------:R-:W-:-:S05]  /*4e60*/  @P2 FADD.FTZ R210, R162, R210 ;  /* 0x000000d2a2d22221 */ /* 0x000fca0000010000 */
.L_x_47016:
[----:B-----5:R-:W-:Y:S02]  /*4e70*/  MOV R170, R210 ;  /* 0x000000d200aa7202 */ /* 0x020fe40000000f00 */
.L_x_47017:
[----:B------:R-:W-:Y:S05]  /*4e80*/  @P3 BRA `(.L_x_47018) ;  /* 0x0000007000003947 */ /* 0x000fea0003800000 */
[----:B------:R-:W-:-:S04]  /*4e90*/  ISETP.NE.U32.AND P2, PT, RZ, c[0x0][0x180], PT ;  /* 0x00006000ff007a0c */ /* 0x000fc80003f45070 */
[----:B------:R-:W-:-:S13]  /*4ea0*/  ISETP.NE.AND.EX P2, PT, RZ, c[0x0][0x184], PT, P2 ;  /* 0x00006100ff007a0c */ /* 0x000fda0003f45320 */
[----:B------:R-:W-:Y:S05]  /*4eb0*/  @P2 BRA `(.L_x_47019) ;  /* 0x0000002000002947 */ /* 0x000fea0003800000 */
[----:B------:R-:W-:Y:S05]  /*4ec0*/  @P0 BRA `(.L_x_47020) ;  /* 0x0000005000000947 */ /* 0x000fea0003800000 */
[----:B------:R-:W-:Y:S05]  /*4ed0*/  BRA `(.L_x_47021) ;  /* 0x0000005000007947 */ /* 0x000fea0003800000 */
.L_x_47019:
[----:B-----5:R-:W-:Y:S01]  /*4ee0*/  FADD.FTZ R211, R163, R211 ;  /* 0x000000d3a3d37221 */ /* 0x020fe20000010000 */
[----:B------:R-:W-:Y:S05]  /*4ef0*/  BRA `(.L_x_47020) ;  /* 0x0000002000007947 */ /* 0x000fea0003800000 */
.L_x_47018:
[----:B-----5:R-:W-:-:S04]  /*4f00*/  FADD.FTZ R211, R159, R211 ;  /* 0x000000d39fd37221 */ /* 0x020fc80000010000 */
[----:B------:R-:W-:-:S05]  /*4f10*/  @P2 FADD.FTZ R211, R163, R211 ;  /* 0x000000d3a3d32221 */ /* 0x000fca0000010000 */
.L_x_47020:
[----:B-----5:R-:W-:Y:S02]  /*4f20*/  MOV R171, R211 ;  /* 0x000000d300ab7202 */ /* 0x020fe40000000f00 */
.L_x_47021:
[----:B------:R-:W-:-:S04]  /*4f30*/  @P0 LEA R6, P2, R3, c[0x0][0x188], 0x4 ;  /* 0x0000620003060a11 */ /* 0x000fc800078420ff */
[C---:B------:R-:W-:Y:S02]  /*4f40*/  @P0 LEA.HI.X R7, R3.reuse, c[0x0][0x18c], RZ, 0x4, P2 ;  /* 0x0000630003070a11 */ /* 0x040fe400010f24ff */
[----:B------:R-:W-:-:S03]  /*4f50*/  IADD3 R3, R3, 0x20, RZ ;  /* 0x0000002003037810 */ /* 0x000fc60007ffe0ff */
[----:B------:R0:W-:Y:S04]  /*4f60*/  @P0 STG.E.128 [R6.64], R168 ;  /* 0x000000a806000986 */ /* 0x0001e8000c101d04 */
.L_x_47005:
[----:B------:R-:W-:Y:S05]  /*4f70*/  BSYNC B0 ;  /* 0x0000000000007941 */ /* 0x000fea0003800000 */
.L_x_47004:
        /* <DEDUP_REMOVED lines=24> */
.L_x_47025:
[----:B-----5:R-:W-:Y:S01]  /*5100*/  FADD.FTZ R212, R160, R212 ;  /* 0x000000d4a0d47221 */ /* 0x020fe20000010000 */
[----:B------:R-:W-:Y:S05]  /*5110*/  BRA `(.L_x_47026) ;  /* 0x0000002000007947 */ /* 0x000fea0003800000 */
.L_x_47024:
[----:B0----5:R-:W-:-:S04]  /*5120*/  FADD.FTZ R212, R156, R212 ;  /* 0x000000d49cd47221 */ /* 0x021fc80000010000 */
[----:B------:R-:W-:-:S05]  /*5130*/  @P2 FADD.FTZ R212, R160, R212 ;  /* 0x000000d4a0d42221 */ /* 0x000fca0000010000 */
.L_x_47026:
[----:B-----5:R-:W-:Y:S02]  /*5140*/  MOV R168, R212 ;  /* 0x000000d400a87202 */ /* 0x020fe40000000f00 */
.L_x_47027:
[----:B------:R-:W-:Y:S05]  /*5150*/  @P3 BRA `(.L_x_47028) ;  /* 0x0000007000003947 */ /* 0x000fea0003800000 */
[----:B------:R-:W-:-:S04]  /*5160*/  ISETP.NE.U32.AND P4, PT, RZ, c[0x0][0x180], PT ;  /* 0x00006000ff007a0c */ /* 0x000fc80003f85070 */
[----:B------:R-:W-:-:S13]  /*5170*/  ISETP.NE.AND.EX P4, PT, RZ, c[0x0][0x184], PT, P4 ;  /* 0x00006100ff007a0c */ /* 0x000fda0003f85340 */
[----:B------:R-:W-:Y:S05]  /*5180*/  @P4 BRA `(.L_x_47029) ;  /* 0x0000002000004947 */ /* 0x000fea0003800000 */
[----:B------:R-:W-:Y:S05]  /*5190*/  @P0 BRA `(.L_x_47030) ;  /* 0x0000005000000947 */ /* 0x000fea0003800000 */
[----:B------:R-:W-:Y:S05]  /*51a0*/  BRA `(.L_x_47031) ;  /* 0x0000005000007947 */ /* 0x000fea0003800000 */
.L_x_47029:
[----:B-----5:R-:W-:Y:S01]  /*51b0*/  FADD.FTZ R213, R161, R213 ;  /* 0x000000d5a1d57221 */ /* 0x020fe20000010000 */
[----:B------:R-:W-:Y:S05]  /*51c0*/  BRA `(.L_x_47030) ;  /* 0x0000002000007947 */ /* 0x000fea0003800000 */
.L_x_47028:
[----:B-----5:R-:W-:-:S04]  /*51d0*/  FADD.FTZ R213, R157, R213 ;  /* 0x000000d59dd57221 */ /* 0x020fc80000010000 */
[----:B------:R-:W-:-:S04]  /*51e0*/  @P2 FADD.FTZ R213, R161, R213 ;  /* 0x000000d5a1d52221 */ /* 0x000fc80000010000 */
.L_x_47030:
[----:B-----5:R-:W-:-:S03]  /*51f0*/  IMAD.MOV.U32 R169, RZ, RZ, R213 ;  /* 0x000000ffffa97224 */ /* 0x020fc600078e00d5 */
.L_x_47031:
[----:B------:R-:W-:Y:S05]  /*5200*/  @P3 BRA `(.L_x_47032) ;  /* 0x0000007000003947 */ /* 0x000fea0003800000 */
[----:B------:R-:W-:-:S04]  /*5210*/  ISETP.NE.U32.AND P4, PT, RZ, c[0x0][0x180], PT ;  /* 0x00006000ff007a0c */ /* 0x000fc80003f85070 */
[----:B------:R-:W-:-:S13]  /*5220*/  ISETP.NE.AND.EX P4, PT, RZ, c[0x0][0x184], PT, P4 ;  /* 0x00006100ff007a0c */ /* 0x000fda0003f85340 */
[----:B------:R-:W-:Y:S05]  /*5230*/  @P4 BRA `(.L_x_47033) ;  /* 0x0000002000004947 */ /* 0x000fea0003800000 */
[----:B------:R-:W-:Y:S05]  /*5240*/  @P0 BRA `(.L_x_47034) ;  /* 0x0000005000000947 */ /* 0x000fea0003800000 */
[----:B------:R-:W-:Y:S05]  /*5250*/  BRA `(.L_x_47035) ;  /* 0x0000005000007947 */ /* 0x000fea0003800000 */
.L_x_47033:
[----:B-----5:R-:W-:Y:S01]  /*5260*/  FADD.FTZ R214, R162, R214 ;  /* 0x000000d6a2d67221 */ /* 0x020fe20000010000 */
[----:B------:R-:W-:Y:S05]  /*5270*/  BRA `(.L_x_47034) ;  /* 0x0000002000007947 */ /* 0x000fea0003800000 */
.L_x_47032:
[----:B-----5:R-:W-:-:S04]  /*5280*/  FADD.FTZ R214, R158, R214 ;  /* 0x000000d69ed67221 */ /* 0x020fc80000010000 */
[----:B------:R-:W-:-:S05]  /*5290*/  @P2 FADD.FTZ R214, R162, R214 ;  /* 0x000000d6a2d62221 */ /* 0x000fca0000010000 */
.L_x_47034:
[----:B-----5:R-:W-:Y:S02]  /*52a0*/  MOV R170, R214 ;  /* 0x000000d600aa7202 */ /* 0x020fe40000000f00 */
.L_x_47035:
[----:B------:R-:W-:Y:S05]  /*52b0*/  @P3 BRA `(.L_x_47036) ;  /* 0x0000007000003947 */ /* 0x000fea0003800000 */
[----:B------:R-:W-:-:S04]  /*52c0*/  ISETP.NE.U32.AND P2, PT, RZ, c[0x0][0x180], PT ;  /* 0x00006000ff007a0c */ /* 0x000fc80003f45070 */
[----:B------:R-:W-:-:S13]  /*52d0*/  ISETP.NE.AND.EX P2, PT, RZ, c[0x0][0x184], PT, P2 ;  /* 0x00006100ff007a0c */ /* 0x000fda0003f45320 */
[----:B------:R-:W-:Y:S05]  /*52e0*/  @P2 BRA `(.L_x_47037) ;  /* 0x0000002000002947 */ /* 0x000fea0003800000 */
[----:B------:R-:W-:Y:S05]  /*52f0*/  @P0 BRA `(.L_x_47038) ;  /* 0x0000005000000947 */ /* 0x000fea0003800000 */
[----:B------:R-:W-:Y:S05]  /*5300*/  BRA `(.L_x_47039) ;  /* 0x0000005000007947 */ /* 0x000fea0003800000 */
.L_x_47037:
[----:B-----5:R-:W-:Y:S01]  /*5310*/  FADD.FTZ R215, R163, R215 ;  /* 0x000000d7a3d77221 */ /* 0x020fe20000010000 */
[----:B------:R-:W-:Y:S05]  /*5320*/  BRA `(.L_x_47038) ;  /* 0x0000002000007947 */ /* 0x000fea0003800000 */
.L_x_47036:
[----:B-----5:R-:W-:-:S04]  /*5330*/  FADD.FTZ R215, R159, R215 ;  /* 0x000000d79fd77221 */ /* 0x020fc80000010000 */
[----:B------:R-:W-:-:S05]  /*5340*/  @P2 FADD.FTZ R215, R163, R215 ;  /* 0x000000d7a3d72221 */ /* 0x000fca0000010000 */
.L_x_47038:
[----:B-----5:R-:W-:Y:S02]  /*5350*/  MOV R171, R215 ;  /* 0x000000d700ab7202 */ /* 0x020fe40000000f00 */
.L_x_47039:
[----:B------:R-:W-:-:S04]  /*5360*/  @P0 LEA R6, P2, R3, c[0x0][0x188], 0x4 ;  /* 0x0000620003060a11 */ /* 0x000fc800078420ff */
[C---:B------:R-:W-:Y:S02]  /*5370*/  @P0 LEA.HI.X R7, R3.reuse, c[0x0][0x18c], RZ, 0x4, P2 ;  /* 0x0000630003070a11 */ /* 0x040fe400010f24ff */
[----:B------:R-:W-:-:S03]  /*5380*/  IADD3 R3, R3, 0x20, RZ ;  /* 0x0000002003037810 */ /* 0x000fc60007ffe0ff */
[----:B------:R0:W-:Y:S04]  /*5390*/  @P0 STG.E.128 [R6.64], R168 ;  /* 0x000000a806000986 */ /* 0x0001e8000c101d04 */
.L_x_47023:
[----:B------:R-:W-:Y:S05]  /*53a0*/  BSYNC B0 ;  /* 0x0000000000007941 */ /* 0x000fea0003800000 */
.L_x_47022:
        /* <DEDUP_REMOVED lines=24> */
.L_x_47043:
[----:B-----5:R-:W-:Y:S01]  /*5530*/  FADD.FTZ R216, R160, R216 ;  /* 0x000000d8a0d87221 */ /* 0x020fe20000010000 */
[----:B------:R-:W-:Y:S05]  /*5540*/  BRA `(.L_x_47044) ;  /* 0x0000002000007947 */ /* 0x000fea0003800000 */
.L_x_47042:
[----:B0----5:R-:W-:-:S04]  /*5550*/  FADD.FTZ R216, R156, R216 ;  /* 0x000000d89cd87221 */ /* 0x021fc80000010000 */
[----:B------:R-:W-:-:S05]  /*5560*/  @P2 FADD.FTZ R216, R160, R216 ;  /* 0x000000d8a0d82221 */ /* 0x000fca0000010000 */
.L_x_47044:
[----:B-----5:R-:W-:Y:S02]  /*5570*/  MOV R168, R216 ;  /* 0x000000d800a87202 */ /* 0x020fe40000000f00 */
.L_x_47045:
[----:B------:R-:W-:Y:S05]  /*5580*/  @P3 BRA `(.L_x_47046) ;  /* 0x0000007000003947 */ /* 0x000fea0003800000 */
[----:B------:R-:W-:-:S04]  /*5590*/  ISETP.NE.U32.AND P4, PT, RZ, c[0x0][0x180], PT ;  /* 0x00006000ff007a0c */ /* 0x000fc80003f85070 */
[----:B------:R-:W-:-:S13]  /*55a0*/  ISETP.NE.AND.EX P4, PT, RZ, c[0x0][0x184], PT, P4 ;  /* 0x00006100ff007a0c */ /* 0x000fda0003f85340 */
[----:B------:R-:W-:Y:S05]  /*55b0*/  @P4 BRA `(.L_x_47047) ;  /* 0x0000002000004947 */ /* 0x000fea0003800000 */
[----:B------:R-:W-:Y:S05]  /*55c0*/  @P0 BRA `(.L_x_47048) ;  /* 0x0000005000000947 */ /* 0x000fea0003800000 */
[----:B------:R-:W-:Y:S05]  /*55d0*/  BRA `(.L_x_47049) ;  /* 0x0000005000007947 */ /* 0x000fea0003800000 */
.L_x_47047:
[----:B-----5:R-:W-:Y:S01]  /*55e0*/  FADD.FTZ R217, R161, R217 ;  /* 0x000000d9a1d97221 */ /* 0x020fe20000010000 */
[----:B------:R-:W-:Y:S05]  /*55f0*/  BRA `(.L_x_47048) ;  /* 0x0000002000007947 */ /* 0x000fea0003800000 */
.L_x_47046:
[----:B-----5:R-:W-:-:S04]  /*5600*/  FADD.FTZ R217, R157, R217 ;  /* 0x000000d99dd97221 */ /* 0x020fc80000010000 */
[----:B------:R-:W-:-:S05]  /*5610*/  @P2 FADD.FTZ R217, R161, R217 ;  /* 0x000000d9a1d92221 */ /* 0x000fca0000010000 */
.L_x_47048:
[----:B-----5:R-:W-:Y:S02]  /*5620*/  MOV R169, R217 ;  /* 0x000000d900a97202 */ /* 0x020fe40000000f00 */
.L_x_47049:
[----:B------:R-:W-:Y:S05]  /*5630*/  @P3 BRA `(.L_x_47050) ;  /* 0x0000007000003947 */ /* 0x000fea0003800000 */
[----:B------:R-:W-:-:S04]  /*5640*/  ISETP.NE.U32.AND P4, PT, RZ, c[0x0][0x180], PT ;  /* 0x00006000ff007a0c */ /* 0x000fc80003f85070 */
[----:B------:R-:W-:-:S13]  /*5650*/  ISETP.NE.AND.EX P4, PT, RZ, c[0x0][0x184], PT, P4 ;  /* 0x00006100ff007a0c */ /* 0x000fda0003f85340 */
[----:B------:R-:W-:Y:S05]  /*5660*/  @P4 BRA `(.L_x_47051) ;  /* 0x0000002000004947 */ /* 0x000fea0003800000 */
[----:B------:R-:W-:Y:S05]  /*5670*/  @P0 BRA `(.L_x_47052) ;  /* 0x0000005000000947 */ /* 0x000fea0003800000 */
[----:B------:R-:W-:Y:S05]  /*5680*/  BRA `(.L_x_47053) ;  /* 0x0000005000007947 */ /* 0x000fea0003800000 */
.L_x_47051:
[----:B-----5:R-:W-:Y:S01]  /*5690*/  FADD.FTZ R218, R162, R218 ;  /* 0x000000daa2da7221 */ /* 0x020fe20000010000 */
[----:B------:R-:W-:Y:S05]  /*56a0*/  BRA `(.L_x_47052) ;  /* 0x0000002000007947 */ /* 0x000fea0003800000 */
.L_x_47050:
[----:B-----5:R-:W-:-:S04]  /*56b0*/  FADD.FTZ R218, R158, R218 ;  /* 0x000000da9eda7221 */ /* 0x020fc80000010000 */
[----:B------:R-:W-:-:S04]  /*56c0*/  @P2 FADD.FTZ R218, R162, R218 ;  /* 0x000000daa2da2221 */ /* 0x000fc80000010000 */
.L_x_47052:
[----:B-----5:R-:W-:-:S03]  /*56d0*/  IMAD.MOV.U32 R170, RZ, RZ, R218 ;  /* 0x000000ffffaa7224 */ /* 0x020fc600078e00da */
.L_x_47053:
[----:B------:R-:W-:Y:S05]  /*56e0*/  @P3 BRA `(.L_x_47054) ;  /* 0x0000007000003947 */ /* 0x000fea0003800000 */
[----:B------:R-:W-:-:S04]  /*56f0*/  ISETP.NE.U32.AND P2, PT, RZ, c[0x0][0x180], PT ;  /* 0x00006000ff007a0c */ /* 0x000fc80003f45070 */
[----:B------:R-:W-:-:S13]  /*5700*/  ISETP.NE.AND.EX P2, PT, RZ, c[0x0][0x184], PT, P2 ;  /* 0x00006100ff007a0c */ /* 0x000fda0003f45320 */
[----:B------:R-:W-:Y:S05]  /*5710*/  @P2 BRA `(.L_x_47055) ;  /* 0x0000002000002947 */ /* 0x000fea0003800000 */
[----:B------:R-:W-:Y:S05]  /*5720*/  @P0 BRA `(.L_x_47056) ;  /* 0x0000005000000947 */ /* 0x000fea0003800000 */
[----:B------:R-:W-:Y:S05]  /*5730*/  BRA `(.L_x_47057) ;  /* 0x0000005000007947 */ /* 0x000fea0003800000 */
.L_x_47055:
[----:B-----5:R-:W-:Y:S01]  /*5740*/  FADD.FTZ R219, R163, R219 ;  /* 0x000000dba3db7221 */ /* 0x020fe20000010000 */
[----:B------:R-:W-:Y:S05]  /*5750*/  BRA `(.L_x_47056) ;  /* 0x0000002000007947 */ /* 0x000fea0003800000 */
.L_x_47054:
[----:B-----5:R-:W-:-:S04]  /*5760*/  FADD.FTZ R219, R159, R219 ;  /* 0x000000db9fdb7221 */ /* 0x020fc80000010000 */
[----:B------:R-:W-:-:S05]  /*5770*/  @P2 FADD.FTZ R219, R163, R219 ;  /* 0x000000dba3db2221 */ /* 0x000fca0000010000 */
.L_x_47056:
[----:B-----5:R-:W-:Y:S02]  /*5780*/  MOV R171, R219 ;  /* 0x000000db00ab7202 */ /* 0x020fe40000000f00 */
.L_x_47057:
[----:B------:R-:W-:-:S04]  /*5790*/  @P0 LEA R6, P2, R3, c[0x0][0x188], 0x4 ;  /* 0x0000620003060a11 */ /* 0x000fc800078420ff */
[C---:B------:R-:W-:Y:S02]  /*57a0*/  @P0 LEA.HI.X R7, R3.reuse, c[0x0][0x18c], RZ, 0x4, P2 ;  /* 0x0000630003070a11 */ /* 0x040fe400010f24ff */
[----:B------:R-:W-:-:S03]  /*57b0*/  IADD3 R3, R3, 0x20, RZ ;  /* 0x0000002003037810 */ /* 0x000fc60007ffe0ff */
[----:B------:R0:W-:Y:S04]  /*57c0*/  @P0 STG.E.128 [R6.64], R168 ;  /* 0x000000a806000986 */ /* 0x0001e8000c101d04 */
.L_x_47041:
[----:B------:R-:W-:Y:S05]  /*57d0*/  BSYNC B0 ;  /* 0x0000000000007941 */ /* 0x000fea0003800000 */
.L_x_47040:
        /* <DEDUP_REMOVED lines=24> */
.L_x_47061:
[----:B-----5:R-:W-:Y:S01]  /*5960*/  FADD.FTZ R220, R160, R220 ;  /* 0x000000dca0dc7221 */ /* 0x020fe20000010000 */
[----:B------:R-:W-:Y:S05]  /*5970*/  BRA `(.L_x_47062) ;  /* 0x0000002000007947 */ /* 0x000fea0003800000 */
.L_x_47060:
[----:B0----5:R-:W-:-:S04]  /*5980*/  FADD.FTZ R220, R156, R220 ;  /* 0x000000dc9cdc7221 */ /* 0x021fc80000010000 */
[----:B------:R-:W-:-:S05]  /*5990*/  @P2 FADD.FTZ R220, R160, R220 ;  /* 0x000000dca0dc2221 */ /* 0x000fca0000010000 */
.L_x_47062:
[----:B-----5:R-:W-:Y:S02]  /*59a0*/  MOV R168, R220 ;  /* 0x000000dc00a87202 */ /* 0x020fe40000000f00 */
.L_x_47063:
[----:B------:R-:W-:Y:S05]  /*59b0*/  @P3 BRA `(.L_x_47064) ;  /* 0x0000007000003947 */ /* 0x000fea0003800000 */
[----:B------:R-:W-:-:S04]  /*59c0*/  ISETP.NE.U32.AND P4, PT, RZ, c[0x0][0x180], PT ;  /* 0x00006000ff007a0c */ /* 0x000fc80003f85070 */
[----:B------:R-:W-:-:S13]  /*59d0*/  ISETP.NE.AND.EX P4, PT, RZ, c[0x0][0x184], PT, P4 ;  /* 0x00006100ff007a0c */ /* 0x000fda0003f85340 */
[----:B------:R-:W-:Y:S05]  /*59e0*/  @P4 BRA `(.L_x_47065) ;  /* 0x0000002000004947 */ /* 0x000fea0003800000 */
[----:B------:R-:W-:Y:S05]  /*59f0*/  @P0 BRA `(.L_x_47066) ;  /* 0x0000005000000947 */ /* 0x000fea0003800000 */
[----:B------:R-:W-:Y:S05]  /*5a00*/  BRA `(.L_x_47067) ;  /* 0x0000005000007947 */ /* 0x000fea0003800000 */
.L_x_47065:
[----:B-----5:R-:W-:Y:S01]  /*5a10*/  FADD.FTZ R221, R161, R221 ;  /* 0x000000dda1dd7221 */ /* 0x020fe20000010000 */
[----:B------:R-:W-:Y:S05]  /*5a20*/  BRA `(.L_x_47066) ;  /* 0x0000002000007947 */ /* 0x000fea0003800000 */
.L_x_47064:
[----:B-----5:R-:W-:-:S04]  /*5a30*/  FADD.FTZ R221, R157, R221 ;  /* 0x000000dd9ddd7221 */ /* 0x020fc80000010000 */
[----:B------:R-:W-:-:S05]  /*5a40*/  @P2 FADD.FTZ R221, R161, R221 ;  /* 0x000000dda1dd2221 */ /* 0x000fca0000010000 */
.L_x_47066:
[----:B-----5:R-:W-:Y:S02]  /*5a50*/  MOV R169, R221 ;  /* 0x000000dd00a97202 */ /* 0x020fe40000000f00 */
.L_x_47067:
[----:B------:R-:W-:Y:S05]  /*5a60*/  @P3 BRA `(.L_x_47068) ;  /* 0x0000007000003947 */ /* 0x000fea0003800000 */
[----:B------:R-:W-:-:S04]  /*5a70*/  ISETP.NE.U32.AND P4, PT, RZ, c[0x0][0x180], PT ;  /* 0x00006000ff007a0c */ /* 0x000fc80003f85070 */
[----:B------:R-:W-:-:S13]  /*5a80*/  ISETP.NE.AND.EX P4, PT, RZ, c[0x0][0x184], PT, P4 ;  /* 0x00006100ff007a0c */ /* 0x000fda0003f85340 */
[----:B------:R-:W-:Y:S05]  /*5a90*/  @P4 BRA `(.L_x_47069) ;  /* 0x0000002000004947 */ /* 0x000fea0003800000 */
[----:B------:R-:W-:Y:S05]  /*5aa0*/  @P0 BRA `(.L_x_47070) ;  /* 0x0000005000000947 */ /* 0x000fea0003800000 */
[----:B------:R-:W-:Y:S05]  /*5ab0*/  BRA `(.L_x_47071) ;  /* 0x0000005000007947 */ /* 0x000fea0003800000 */
.L_x_47069:
[----:B-----5:R-:W-:Y:S01]  /*5ac0*/  FADD.FTZ R222, R162, R222 ;  /* 0x000000dea2de7221 */ /* 0x020fe20000010000 */
[----:B------:R-:W-:Y:S05]  /*5ad0*/  BRA `(.L_x_47070) ;  /* 0x0000002000007947 */ /* 0x000fea0003800000 */
.L_x_47068:
[----:B-----5:R-:W-:-:S04]  /*5ae0*/  FADD.FTZ R222, R158, R222 ;  /* 0x000000de9ede7221 */ /* 0x020fc80000010000 */
[----:B------:R-:W-:-:S05]  /*5af0*/  @P2 FADD.FTZ R222, R162, R222 ;  /* 0x000000dea2de2221 */ /* 0x000fca0000010000 */
.L_x_47070:
[----:B-----5:R-:W-:Y:S02]  /*5b00*/  MOV R170, R222 ;  /* 0x000000de00aa7202 */ /* 0x020fe40000000f00 */
.L_x_47071:
[----:B------:R-:W-:Y:S05]  /*5b10*/  @P3 BRA `(.L_x_47072) ;  /* 0x0000007000003947 */ /* 0x000fea0003800000 */
[----:B------:R-:W-:-:S04]  /*5b20*/  ISETP.NE.U32.AND P2, PT, RZ, c[0x0][0x180], PT ;  /* 0x00006000ff007a0c */ /* 0x000fc80003f45070 */
[----:B------:R-:W-:-:S13]  /*5b30*/  ISETP.NE.AND.EX P2, PT, RZ, c[0x0][0x184], PT, P2 ;  /* 0x00006100ff007a0c */ /* 0x000fda0003f45320 */
[----:B------:R-:W-:Y:S05]  /*5b40*/  @P2 BRA `(.L_x_47073) ;  /* 0x0000002000002947 */ /* 0x000fea0003800000 */
[----:B------:R-:W-:Y:S05]  /*5b50*/  @P0 BRA `(.L_x_47074) ;  /* 0x0000005000000947 */ /* 0x000fea0003800000 */
[----:B------:R-:W-:Y:S05]  /*5b60*/  BRA `(.L_x_47075) ;  /* 0x0000005000007947 */ /* 0x000fea0003800000 */
.L_x_47073:
[----:B-----5:R-:W-:Y:S01]  /*5b70*/  FADD.FTZ R223, R163, R223 ;  /* 0x000000dfa3df7221 */ /* 0x020fe20000010000 */
[----:B------:R-:W-:Y:S05]  /*5b80*/  BRA `(.L_x_47074) ;  /* 0x0000002000007947 */ /* 0x000fea0003800000 */
.L_x_47072:
[----:B-----5:R-:W-:-:S04]  /*5b90*/  FADD.FTZ R223, R159, R223 ;  /* 0x000000df9fdf7221 */ /* 0x020fc80000010000 */
[----:B------:R-:W-:-:S04]  /*5ba0*/  @P2 FADD.FTZ R223, R163, R223 ;  /* 0x000000dfa3df2221 */ /* 0x000fc80000010000 */
.L_x_47074:
[----:B-----5:R-:W-:-:S03]  /*5bb0*/  IMAD.MOV.U32 R171, RZ, RZ, R223 ;  /* 0x000000ffffab7224 */ /* 0x020fc600078e00df */
.L_x_47075:
[----:B------:R-:W-:-:S04]  /*5bc0*/  @P0 LEA R6, P2, R3, c[0x0][0x188], 0x4 ;  /* 0x0000620003060a11 */ /* 0x000fc800078420ff */
[C---:B------:R-:W-:Y:S02]  /*5bd0*/  @P0 LEA.HI.X R7, R3.reuse, c[0x0][0x18c], RZ, 0x4, P2 ;  /* 0x0000630003070a11 */ /* 0x040fe400010f24ff */
[----:B------:R-:W-:-:S03]  /*5be0*/  IADD3 R3, R3, 0x20, RZ ;  /* 0x0000002003037810 */ /* 0x000fc60007ffe0ff */
[----:B------:R0:W-:Y:S04]  /*5bf0*/  @P0 STG.E.128 [R6.64], R168 ;  /* 0x000000a806000986 */ /* 0x0001e8000c101d04 */
.L_x_47059:
[----:B------:R-:W-:Y:S05]  /*5c00*/  BSYNC B0 ;  /* 0x0000000000007941 */ /* 0x000fea0003800000 */
.L_x_47058:
        /* <DEDUP_REMOVED lines=24> */
.L_x_47079:
[----:B-----5:R-:W-:Y:S01]  /*5d90*/  FADD.FTZ R224, R160, R224 ;  /* 0x000000e0a0e07221 */ /* 0x020fe20000010000 */
[----:B------:R-:W-:Y:S05]  /*5da0*/  BRA `(.L_x_47080) ;  /* 0x0000002000007947 */ /* 0x000fea0003800000 */
.L_x_47078:
[----:B0----5:R-:W-:-:S04]  /*5db0*/  FADD.FTZ R224, R156, R224 ;  /* 0x000000e09ce07221 */ /* 0x021fc80000010000 */
[----:B------:R-:W-:-:S05]  /*5dc0*/  @P2 FADD.FTZ R224, R160, R224 ;  /* 0x000000e0a0e02221 */ /* 0x000fca0000010000 */
.L_x_47080:
[----:B-----5:R-:W-:Y:S02]  /*5dd0*/  MOV R168, R224 ;  /* 0x000000e000a87202 */ /* 0x020fe40000000f00 */
.L_x_47081:
[----:B------:R-:W-:Y:S05]  /*5de0*/  @P3 BRA `(.L_x_47082) ;  /* 0x0000007000003947 */ /* 0x000fea0003800000 */
[----:B------:R-:W-:-:S04]  /*5df0*/  ISETP.NE.U32.AND P4, PT, RZ, c[0x0][0x180], PT ;  /* 0x00006000ff007a0c */ /* 0x000fc80003f85070 */
[----:B------:R-:W-:-:S13]  /*5e00*/  ISETP.NE.AND.EX P4, PT, RZ, c[0x0][0x184], PT, P4 ;  /* 0x00006100ff007a0c */ /* 0x000fda0003f85340 */
[----:B------:R-:W-:Y:S05]  /*5e10*/  @P4 BRA `(.L_x_47083) ;  /* 0x0000002000004947 */ /* 0x000fea0003800000 */
[----:B------:R-:W-:Y:S05]  /*5e20*/  @P0 BRA `(.L_x_47084) ;  /* 0x0000005000000947 */ /* 0x000fea0003800000 */
[----:B------:R-:W-:Y:S05]  /*5e30*/  BRA `(.L_x_47085) ;  /* 0x0000005000007947 */ /* 0x000fea0003800000 */
.L_x_47083:
[----:B-----5:R-:W-:Y:S01]  /*5e40*/  FADD.FTZ R225, R161, R225 ;  /* 0x000000e1a1e17221 */ /* 0x020fe20000010000 */
[----:B------:R-:W-:Y:S05]  /*5e50*/  BRA `(.L_x_47084) ;  /* 0x0000002000007947 */ /* 0x000fea0003800000 */
.L_x_47082:
[----:B-----5:R-:W-:-:S04]  /*5e60*/  FADD.FTZ R225, R157, R225 ;  /* 0x000000e19de17221 */ /* 0x020fc80000010000 */
[----:B------:R-:W-:-:S05]  /*5e70*/  @P2 FADD.FTZ R225, R161, R225 ;  /* 0x000000e1a1e12221 */ /* 0x000fca0000010000 */
.L_x_47084:
[----:B-----5:R-:W-:Y:S02]  /*5e80*/  MOV R169, R225 ;  /* 0x000000e100a97202 */ /* 0x020fe40000000f00 */
.L_x_47085:
[----:B------:R-:W-:Y:S05]  /*5e90*/  @P3 BRA `(.L_x_47086) ;  /* 0x0000007000003947 */ /* 0x000fea0003800000 */
[----:B------:R-:W-:-:S04]  /*5ea0*/  ISETP.NE.U32.AND P4, PT, RZ, c[0x0][0x180], PT ;  /* 0x00006000ff007a0c */ /* 0x000fc80003f85070 */
[----:B------:R-:W-:-:S13]  /*5eb0*/  ISETP.NE.AND.EX P4, PT, RZ, c[0x0][0x184], PT, P4 ;  /* 0x00006100ff007a0c */ /* 0x000fda0003f85340 */
[----:B------:R-:W-:Y:S05]  /*5ec0*/  @P4 BRA `(.L_x_47087) ;  /* 0x0000002000004947 */ /* 0x000fea0003800000 */
[----:B------:R-:W-:Y:S05]  /*5ed0*/  @P0 BRA `(.L_x_47088) ;  /* 0x0000005000000947 */ /* 0x000fea0003800000 */
[----:B------:R-:W-:Y:S05]  /*5ee0*/  BRA `(.L_x_47089) ;  /* 0x0000005000007947 */ /* 0x000fea0003800000 */
.L_x_47087:
[----:B-----5:R-:W-:Y:S01]  /*5ef0*/  FADD.FTZ R226, R162, R226 ;  /* 0x000000e2a2e27221 */ /* 0x020fe20000010000 */
[----:B------:R-:W-:Y:S05]  /*5f00*/  BRA `(.L_x_47088) ;  /* 0x0000002000007947 */ /* 0x000fea0003800000 */
.L_x_47086:
[----:B-----5:R-:W-:-:S04]  /*5f10*/  FADD.FTZ R226, R158, R226 ;  /* 0x000000e29ee27221 */ /* 0x020fc80000010000 */
[----:B------:R-:W-:-:S05]  /*5f20*/  @P2 FADD.FTZ R226, R162, R226 ;  /* 0x000000e2a2e22221 */ /* 0x000fca0000010000 */
.L_x_47088:
[----:B-----5:R-:W-:Y:S02]  /*5f30*/  MOV R170, R226 ;  /* 0x000000e200aa7202 */ /* 0x020fe40000000f00 */
.L_x_47089:
[----:B------:R-:W-:Y:S05]  /*5f40*/  @P3 BRA `(.L_x_47090) ;  /* 0x0000007000003947 */ /* 0x000fea0003800000 */
[----:B------:R-:W-:-:S04]  /*5f50*/  ISETP.NE.U32.AND P2, PT, RZ, c[0x0][0x180], PT ;  /* 0x00006000ff007a0c */ /* 0x000fc80003f45070 */
[----:B------:R-:W-:-:S13]  /*5f60*/  ISETP.NE.AND.EX P2, PT, RZ, c[0x0][0x184], PT, P2 ;  /* 0x00006100ff007a0c */ /* 0x000fda0003f45320 */
[----:B------:R-:W-:Y:S05]  /*5f70*/  @P2 BRA `(.L_x_47091) ;  /* 0x0000002000002947 */ /* 0x000fea0003800000 */
[----:B------:R-:W-:Y:S05]  /*5f80*/  @P0 BRA `(.L_x_47092) ;  /* 0x0000005000000947 */ /* 0x000fea0003800000 */
[----:B------:R-:W-:Y:S05]  /*5f90*/  BRA `(.L_x_47093) ;  /* 0x0000005000007947 */ /* 0x000fea0003800000 */
.L_x_47091:
[----:B-----5:R-:W-:Y:S01]  /*5fa0*/  FADD.FTZ R227, R163, R227 ;  /* 0x000000e3a3e37221 */ /* 0x020fe20000010000 */
[----:B------:R-:W-:Y:S05]  /*5fb0*/  BRA `(.L_x_47092) ;  /* 0x0000002000007947 */ /* 0x000fea0003800000 */
.L_x_47090:
[----:B-----5:R-:W-:-:S04]  /*5fc0*/  FADD.FTZ R227, R159, R227 ;  /* 0x000000e39fe37221 */ /* 0x020fc80000010000 */
[----:B------:R-:W-:-:S05]  /*5fd0*/  @P2 FADD.FTZ R227, R163, R227 ;  /* 0x000000e3a3e32221 */ /* 0x000fca0000010000 */
.L_x_47092:
[----:B-----5:R-:W-:Y:S02]  /*5fe0*/  MOV R171, R227 ;  /* 0x000000e300ab7202 */ /* 0x020fe40000000f00 */
.L_x_47093:
[----:B------:R-:W-:-:S04]  /*5ff0*/  @P0 LEA R6, P2, R3, c[0x0][0x188], 0x4 ;  /* 0x0000620003060a11 */ /* 0x000fc800078420ff */
[C---:B------:R-:W-:Y:S02]  /*6000*/  @P0 LEA.HI.X R7, R3.reuse, c[0x0][0x18c], RZ, 0x4, P2 ;  /* 0x0000630003070a11 */ /* 0x040fe400010f24ff */
[----:B------:R-:W-:-:S03]  /*6010*/  IADD3 R3, R3, 0x20, RZ ;  /* 0x0000002003037810 */ /* 0x000fc60007ffe0ff */
[----:B------:R0:W-:Y:S04]  /*6020*/  @P0 STG.E.128 [R6.64], R168 ;  /* 0x000000a806000986 */ /* 0x0001e8000c101d04 */
.L_x_47077:
[----:B------:R-:W-:Y:S05]  /*6030*/  BSYNC B0 ;  /* 0x0000000000007941 */ /* 0x000fea0003800000 */
.L_x_47076:
        /* <DEDUP_REMOVED lines=24> */
.L_x_47097:
[----:B-----5:R-:W-:Y:S01]  /*61c0*/  FADD.FTZ R228, R160, R228 ;  /* 0x000000e4a0e47221 */ /* 0x020fe20000010000 */
[----:B------:R-:W-:Y:S05]  /*61d0*/  BRA `(.L_x_47098) ;  /* 0x0000002000007947 */ /* 0x000fea0003800000 */
.L_x_47096:
[----:B0----5:R-:W-:-:S04]  /*61e0*/  FADD.FTZ R228, R156, R228 ;  /* 0x000000e49ce47221 */ /* 0x021fc80000010000 */
[----:B------:R-:W-:-:S05]  /*61f0*/  @P2 FADD.FTZ R228, R160, R228 ;  /* 0x000000e4a0e42221 */ /* 0x000fca0000010000 */
.L_x_47098:
[----:B-----5:R-:W-:Y:S02]  /*6200*/  MOV R168, R228 ;  /* 0x000000e400a87202 */ /* 0x020fe40000000f00 */
.L_x_47099:
[----:B------:R-:W-:Y:S05]  /*6210*/  @P3 BRA `(.L_x_47100) ;  /* 0x0000007000003947 */ /* 0x000fea0003800000 */
[----:B------:R-:W-:-:S04]  /*6220*/  ISETP.NE.U32.AND P4, PT, RZ, c[0x0][0x180], PT ;  /* 0x00006000ff007a0c */ /* 0x000fc80003f85070 */
[----:B------:R-:W-:-:S13]  /*6230*/  ISETP.NE.AND.EX P4, PT, RZ, c[0x0][0x184], PT, P4 ;  /* 0x00006100ff007a0c */ /* 0x000fda0003f85340 */
[----:B------:R-:W-:Y:S05]  /*6240*/  @P4 BRA `(.L_x_47101) ;  /* 0x0000002000004947 */ /* 0x000fea0003800000 */
[----:B------:R-:W-:Y:S05]  /*6250*/  @P0 BRA `(.L_x_47102) ;  /* 0x0000005000000947 */ /* 0x000fea0003800000 */
[----:B------:R-:W-:Y:S05]  /*6260*/  BRA `(.L_x_47103) ;  /* 0x0000005000007947 */ /* 0x000fea0003800000 */
.L_x_47101:
[----:B-----5:R-:W-:Y:S01]  /*6270*/  FADD.FTZ R229, R161, R229 ;  /* 0x000000e5a1e57221 */ /* 0x020fe20000010000 */
[----:B------:R-:W-:Y:S05]  /*6280*/  BRA `(.L_x_47102) ;  /* 0x0000002000007947 */ /* 0x000fea0003800000 */
.L_x_47100:
[----:B-----5:R-:W-:-:S04]  /*6290*/  FADD.FTZ R229, R157, R229 ;  /* 0x000000e59de57221 */ /* 0x020fc80000010000 */
[----:B------:R-:W-:-:S05]  /*62a0*/  @P2 FADD.FTZ R229, R161, R229 ;  /* 0x000000e5a1e52221 */ /* 0x000fca0000010000 */
.L_x_47102:
[----:B-----5:R-:W-:Y:S02]  /*62b0*/  MOV R169, R229 ;  /* 0x000000e500a97202 */ /* 0x020fe40000000f00 */
.L_x_47103:
[----:B------:R-:W-:Y:S05]  /*62c0*/  @P3 BRA `(.L_x_47104) ;  /* 0x0000007000003947 */ /* 0x000fea0003800000 */
[----:B------:R-:W-:-:S04]  /*62d0*/  ISETP.NE.U32.AND P4, PT, RZ, c[0x0][0x180], PT ;  /* 0x00006000ff007a0c */ /* 0x000fc80003f85070 */
[----:B------:R-:W-:-:S13]  /*62e0*/  ISETP.NE.AND.EX P4, PT, RZ, c[0x0][0x184], PT, P4 ;  /* 0x00006100ff007a0c */ /* 0x000fda0003f85340 */
[----:B------:R-:W-:Y:S05]  /*62f0*/  @P4 BRA `(.L_x_47105) ;  /* 0x0000002000004947 */ /* 0x000fea0003800000 */
[----:B------:R-:W-:Y:S05]  /*6300*/  @P0 BRA `(.L_x_47106) ;  /* 0x0000005000000947 */ /* 0x000fea0003800000 */
[----:B------:R-:W-:Y:S05]  /*6310*/  BRA `(.L_x_47107) ;  /* 0x0000005000007947 */ /* 0x000fea0003800000 */
.L_x_47105:
[----:B-----5:R-:W-:Y:S01]  /*6320*/  FADD.FTZ R230, R162, R230 ;  /* 0x000000e6a2e67221 */ /* 0x020fe20000010000 */
[----:B------:R-:W-:Y:S05]  /*6330*/  BRA `(.L_x_47106) ;  /* 0x0000002000007947 */ /* 0x000fea0003800000 */
.L_x_47104:
[----:B-----5:R-:W-:-:S04]  /*6340*/  FADD.FTZ R230, R158, R230 ;  /* 0x000000e69ee67221 */ /* 0x020fc80000010000 */
[----:B------:R-:W-:-:S05]  /*6350*/  @P2 FADD.FTZ R230, R162, R230 ;  /* 0x000000e6a2e62221 */ /* 0x000fca0000010000 */
.L_x_47106:
[----:B-----5:R-:W-:Y:S02]  /*6360*/  MOV R170, R230 ;  /* 0x000000e600aa7202 */ /* 0x020fe40000000f00 */
.L_x_47107:
[----:B------:R-:W-:Y:S05]  /*6370*/  @P3 BRA `(.L_x_47108) ;  /* 0x0000007000003947 */ /* 0x000fea0003800000 */
[----:B------:R-:W-:-:S04]  /*6380*/  ISETP.NE.U32.AND P2, PT, RZ, c[0x0][0x180], PT ;  /* 0x00006000ff007a0c */ /* 0x000fc80003f45070 */
[----:B------:R-:W-:-:S13]  /*6390*/  ISETP.NE.AND.EX P2, PT, RZ, c[0x0][0x184], PT, P2 ;  /* 0x00006100ff007a0c */ /* 0x000fda0003f45320 */
[----:B------:R-:W-:Y:S05]  /*63a0*/  @P2 BRA `(.L_x_47109) ;  /* 0x0000002000002947 */ /* 0x000fea0003800000 */
[----:B------:R-:W-:Y:S05]  /*63b0*/  @P0 BRA `(.L_x_47110) ;  /* 0x0000005000000947 */ /* 0x000fea0003800000 */
[----:B------:R-:W-:Y:S05]  /*63c0*/  BRA `(.L_x_47111) ;  /* 0x0000005000007947 */ /* 0x000fea0003800000 */
.L_x_47109:
[----:B-----5:R-:W-:Y:S01]  /*63d0*/  FADD.FTZ R231, R163, R231 ;  /* 0x000000e7a3e77221 */ /* 0x020fe20000010000 */
[----:B------:R-:W-:Y:S05]  /*63e0*/  BRA `(.L_x_47110) ;  /* 0x0000002000007947 */ /* 0x000fea0003800000 */
.L_x_47108:
[----:B-----5:R-:W-:-:S04]  /*63f0*/  FADD.FTZ R231, R159, R231 ;  /* 0x000000e79fe77221 */ /* 0x020fc80000010000 */
[----:B------:R-:W-:-:S05]  /*6400*/  @P2 FADD.FTZ R231, R163, R231 ;  /* 0x000000e7a3e72221 */ /* 0x000fca0000010000 */
.L_x_47110:
[----:B-----5:R-:W-:Y:S02]  /*6410*/  MOV R171, R231 ;  /* 0x000000e700ab7202 */ /* 0x020fe40000000f00 */
.L_x_47111:
[----:B------:R-:W-:-:S04]  /*6420*/  @P0 LEA R6, P2, R3, c[0x0][0x188], 0x4 ;  /* 0x0000620003060a11 */ /* 0x000fc800078420ff */
[----:B------:R-:W-:-:S05]  /*6430*/  @P0 LEA.HI.X R7, R3, c[0x0][0x18c], RZ, 0x4, P2 ;  /* 0x0000630003070a11 */ /* 0x000fca00010f24ff */
[----:B------:R0:W-:Y:S04]  /*6440*/  @P0 STG.E.128 [R6.64], R168 ;  /* 0x000000a806000986 */ /* 0x0001e8000c101d04 */
.L_x_47095:
[----:B------:R-:W-:Y:S05]  /*6450*/  BSYNC B0 ;  /* 0x0000000000007941 */ /* 0x000fea0003800000 */
.L_x_47094:
[----:B-----5:R-:W-:Y:S01]  /*6460*/  FADD.FTZ R3, RZ, R164 ;  /* 0x000000a4ff037221 */ /* 0x020fe20000010000 */
[----:B------:R-:W-:Y:S02]  /*6470*/  ISETP.GT.U32.AND P2, PT, R0, 0x3f, PT ;  /* 0x0000003f0000780c */ /* 0x000fe40003f44070 */
        /* <DEDUP_REMOVED lines=102> */
[----:B------:R1:W2:Y:S02]  /*6ae0*/  SHFL.BFLY PT, R3, R4, 0x1, 0x1f ;  /* 0x0c201f0004037f89 */ /* 0x0002a400000e0000 */
.L_x_47148:
[----:B-12---:R-:W-:Y:S01]  /*6af0*/  FADD.FTZ R4, R4, R3 ;  /* 0x0000000304047221 */ /* 0x006fe20000010000 */
[----:B------:R-:W-:Y:S05]  /*6b00*/  BRA.DIV ~URZ, `(.L_x_47113) ;  /* 0x00002d927f007947 */ /* 0x000fea000b800000 */
[----:B------:R-:W1:Y:S01]  /*6b10*/  SHFL.BFLY PT, R3, R4, 0x2, 0x1f ;  /* 0x0c401f0004037f89 */ /* 0x000e6200000e0000 */
[----:B------:R-:W-:-:S04]  /*6b20*/  LOP3.LUT R2, R2, 0xfbffffff, RZ, 0xc0, !PT ;  /* 0xfbffffff02027812 */ /* 0x000fc800078ec0ff */
[----:B------:R-:W-:Y:S02]  /*6b30*/  @P0 LOP3.LUT R2, R2, 0x4000000, RZ, 0xfc, !PT ;  /* 0x0400000002020812 */ /* 0x000fe400078efcff */
[----:B------:R-:W-:Y:S01]  /*6b40*/  ISETP.GT.U32.AND P0, PT, R0, 0x3f, PT ;  /* 0x0000003f0000780c */ /* 0x000fe20003f04070 */
[----:B-1----:R-:W-:-:S05]  /*6b50*/  FADD.FTZ R3, R4, R3 ;  /* 0x0000000304037221 */ /* 0x002fca0000010000 */
[----:B------:R-:W1:Y:S02]  /*6b60*/  SHFL.BFLY PT, R4, R3, 0x4, 0x1f ;  /* 0x0c801f0003047f89 */ /* 0x000e6400000e0000 */
[----:B-1----:R-:W-:-:S05]  /*6b70*/  FADD.FTZ R3, R3, R4 ;  /* 0x0000000403037221 */ /* 0x002fca0000010000 */
[----:B------:R-:W1:Y:S02]  /*6b80*/  SHFL.BFLY PT, R4, R3, 0x8, 0x1f ;  /* 0x0d001f0003047f89 */ /* 0x000e6400000e0000 */
[----:B-1----:R-:W-:-:S05]  /*6b90*/  FADD.FTZ R3, R3, R4 ;  /* 0x0000000403037221 */ /* 0x002fca0000010000 */
[----:B------:R-:W1:Y:S02]  /*6ba0*/  SHFL.BFLY PT, R4, R3, 0x10, 0x1f ;  /* 0x0e001f0003047f89 */ /* 0x000e6400000e0000 */
[----:B-1----:R-:W-:-:S04]  /*6bb0*/  FADD.FTZ R3, R3, R4 ;  /* 0x0000000403037221 */ /* 0x002fc80000010000 */
[----:B------:R-:W-:-:S04]  /*6bc0*/  FMUL.FTZ R4, R3, c[0x0][0x1e0] ;  /* 0x0000780003047a20 */ /* 0x000fc80000410000 */
[--C-:B------:R-:W-:Y:S02]  /*6bd0*/  FADD.FTZ R3, R164, -R4.reuse ;  /* 0x80000004a4037221 */ /* 0x100fe40000010000 */
[--C-:B0-----:R-:W-:Y:S02]  /*6be0*/  FADD.FTZ R6, R165, -R4.reuse ;  /* 0x80000004a5067221 */ /* 0x101fe40000010000 */
        /* <DEDUP_REMOVED lines=147> */
.L_x_47149:
[----:B------:R-:W-:Y:S01]  /*7520*/  @!P6 MOV R6, 0x4 ;  /* 0x000000040006e802 */ /* 0x000fe20000000f00 */
[----:B-1----:R-:W-:Y:S01]  /*7530*/  FADD.FTZ R3, R3, R232 ;  /* 0x000000e803037221 */ /* 0x002fe20000010000 */
[----:B------:R-:W-:Y:S01]  /*7540*/  ISETP.NE.AND P2, PT, RZ, UR6, PT ;  /* 0x00000006ff007c0c */ /* 0x000fe2000bf45270 */
[----:B------:R-:W-:Y:S02]  /*7550*/  BSSY B0, `(.L_x_47114) ;  /* 0x000002d000007945 */ /* 0x000fe40003800000 */
[----:B------:R-:W-:-:S05]  /*7560*/  @!P6 IMAD.WIDE R6, R248, R6, c[0x0][0x1a0] ;  /* 0x00006800f806e625 */ /* 0x000fca00078e0206 */
[----:B------:R1:W-:Y:S02]  /*7570*/  @!P6 STG.E [R6.64], R4 ;  /* 0x000000040600e986 */ /* 0x0003e4000c101904 */
[----:B-1----:R-:W-:-:S04]  /*7580*/  IMAD.MOV.U32 R6, RZ, RZ, c[0x0][0x1e0] ;  /* 0x00007800ff067624 */ /* 0x002fc800078e00ff */
[----:B------:R-:W-:Y:S02]  /*7590*/  FFMA.FTZ R3, R3, R6, c[0x0][0x228] ;  /* 0x00008a0003037623 */ /* 0x000fe40000010006 */
[----:B------:R-:W-:-:S05]  /*75a0*/  FMUL.FTZ R6, R4, R4 ;  /* 0x0000000404067220 */ /* 0x000fca0000410000 */
[----:B------:R-:W-:-:S05]  /*75b0*/  FSEL R6, R6, RZ, P2 ;  /* 0x000000ff06067208 */ /* 0x000fca0001000000 */
[----:B------:R-:W-:Y:S01]  /*75c0*/  FADD.FTZ R3, R3, R6 ;  /* 0x0000000603037221 */ /* 0x000fe20000010000 */
[----:B------:R-:W-:-:S05]  /*75d0*/  @!P6 MOV R6, 0x4 ;  /* 0x000000040006e802 */ /* 0x000fca0000000f00 */
[----:B------:R-:W1:Y:S01]  /*75e0*/  MUFU.RSQ R3, R3 ;  /* 0x0000000300037308 */ /* 0x000e620000001400 */
[----:B------:R-:W-:-:S05]  /*75f0*/  @!P6 IMAD.WIDE R6, R248, R6, c[0x0][0x1a8] ;  /* 0x00006a00f806e625 */ /* 0x000fca00078e0206 */
[----:B-1----:R1:W-:Y:S01]  /*7600*/  @!P6 STG.E [R6.64], R3 ;  /* 0x000000030600e986 */ /* 0x0023e2000c101904 */
[----:B------:R-:W-:Y:S05]  /*7610*/  @!P1 BRA `(.L_x_47115) ;  /* 0x0000020000009947 */ /* 0x000fea0003800000 */
[----:B-1----:R-:W-:Y:S01]  /*7620*/  FSEL R6, R4, RZ, !P2 ;  /* 0x000000ff04067208 */ /* 0x002fe20005000000 */
[----:B------:R-:W2:Y:S04]  /*7630*/  LDL R235, [R1+0x17c] ;  /* 0x00017c0001eb7983 */ /* 0x000ea80000100800 */
[--C-:B------:R-:W-:Y:S01]  /*7640*/  FADD.FTZ R233, R164, -R6.reuse ;  /* 0x80000006a4e97221 */ /* 0x100fe20000010000 */
[----:B------:R-:W3:Y:S01]  /*7650*/  LDL R234, [R1+0x178] ;  /* 0x0001780001ea7983 */ /* 0x000ee20000100800 */
[----:B0-----:R-:W-:Y:S02]  /*7660*/  FADD.FTZ R232, R167, -R6 ;  /* 0x80000006a7e87221 */ /* 0x001fe40000010000 */
[----:B------:R-:W-:-:S02]  /*7670*/  FMUL.FTZ R249, R3, R233 ;  /* 0x000000e903f97220 */ /* 0x000fc40000410000 */
[----:B------:R-:W-:Y:S01]  /*7680*/  FMUL.FTZ R252, R3, R232 ;  /* 0x000000e803fc7220 */ /* 0x000fe20000410000 */
[----:B------:R-:W4:Y:S01]  /*7690*/  LDL R233, [R1+0x174] ;  /* 0x0001740001e97983 */ /* 0x000f220000100800 */
[--C-:B------:R-:W-:Y:S02]  /*76a0*/  FADD.FTZ R7, R166, -R6.reuse ;  /* 0x80000006a6077221 */ /* 0x100fe40000010000 */
[----:B------:R-:W-:Y:S01]  /*76b0*/  FADD.FTZ R6, R165, -R6 ;  /* 0x80000006a5067221 */ /* 0x000fe20000010000 */
[----:B------:R-:W5:Y:S01]  /*76c0*/  LDL R232, [R1+0x170] ;  /* 0x0001700001e87983 */ /* 0x000f620000100800 */
[C---:B------:R-:W-:Y:S01]  /*76d0*/  FMUL.FTZ R251, R3.reuse, R7 ;  /* 0x0000000703fb7220 */ /* 0x040fe20000410000 */
[----:B------:R-:W-:Y:S01]  /*76e0*/  HFMA2.MMA R7, -RZ, RZ, 0, 9.5367431640625e-07 ;  /* 0x00000010ff077435 */ /* 0x000fe200000001ff */
[----:B------:R-:W-:-:S09]  /*76f0*/  FMUL.FTZ R250, R3, R6 ;  /* 0x0000000603fa7220 */ /* 0x000fd20000410000 */
[----:B------:R-:W-:-:S04]  /*7700*/  IMAD.WIDE.U32 R6, R5, R7, c[0x0][0x208] ;  /* 0x0000820005067625 */ /* 0x000fc800078e0007 */
        /* <DEDUP_REMOVED lines=9> */
[----:B--2---:R-:W-:Y:S01]  /*77a0*/  FFMA.FTZ R235, R7, R252, R15 ;  /* 0x000000fc07eb7223 */ /* 0x004fe2000001000f */
[----:B------:R-:W-:Y:S01]  /*77b0*/  MOV R7, 0x10 ;  /* 0x0000001000077802 */ /* 0x000fe20000000f00 */
[----:B---3--:R-:W-:-:S04]  /*77c0*/  FFMA.FTZ R232, R6, R249, R12 ;  /* 0x000000f906e87223 */ /* 0x008fc8000001000c */
[----:B------:R-:W-:-:S04]  /*77d0*/  IMAD.WIDE.U32 R6, R5, R7, c[0x0][0x210] ;  /* 0x0000840005067625 */ /* 0x000fc800078e0007 */
[----:B----4-:R-:W-:Y:S02]  /*77e0*/  FFMA.FTZ R234, R234, R251, R14 ;  /* 0x000000fbeaea7223 */ /* 0x010fe4000001000e */
[----:B-----5:R-:W-:-:S05]  /*77f0*/  FFMA.FTZ R233, R233, R250, R13 ;  /* 0x000000fae9e97223 */ /* 0x020fca000001000d */
[----:B------:R0:W-:Y:S01]  /*7800*/  STG.E.128 [R6.64], R232 ;  /* 0x000000e806007986 */ /* 0x0001e2000c101d04 */
[----:B------:R-:W-:-:S03]  /*7810*/  IADD3 R5, R5, 0x20, RZ ;  /* 0x0000002005057810 */ /* 0x000fc60007ffe0ff */
.L_x_47115:
[----:B------:R-:W-:Y:S05]  /*7820*/  BSYNC B0 ;  /* 0x0000000000007941 */ /* 0x000fea0003800000 */
.L_x_47114:
[----:B------:R-:W-:Y:S01]  /*7830*/  ISETP.GE.U32.AND P3, PT, R0, 0x40, PT ;  /* 0x000000400000780c */ /* 0x000fe20003f66070 */
[----:B------:R-:W-:-:S12]  /*7840*/  BSSY B0, `(.L_x_47116) ;  /* 0x0000022000007945 */ /* 0x000fd80003800000 */
[----:B------:R-:W-:Y:S05]  /*7850*/  @!P3 BRA `(.L_x_47117) ;  /* 0x000002000000b947 */ /* 0x000fea0003800000 */
[----:B01----:R-:W-:Y:S01]  /*7860*/  FSEL R6, R4, RZ, !P2 ;  /* 0x000000ff04067208 */ /* 0x003fe20005000000 */
[----:B------:R-:W2:Y:S04]  /*7870*/  LDL R235, [R1+0x5c] ;  /* 0x00005c0001eb7983 */ /* 0x000ea80000100800 */
[--C-:B------:R-:W-:Y:S01]  /*7880*/  FADD.FTZ R233, R172, -R6.reuse ;  /* 0x80000006ace97221 */ /* 0x100fe20000010000 */
[----:B------:R-:W3:Y:S01]  /*7890*/  LDL R234, [R1+0x58] ;  /* 0x0000580001ea7983 */ /* 0x000ee20000100800 */
[--C-:B------:R-:W-:Y:S02]  /*78a0*/  FADD.FTZ R232, R175, -R6.reuse ;  /* 0x80000006afe87221 */ /* 0x100fe40000010000 */
[C---:B------:R-:W-:Y:S02]  /*78b0*/  FMUL.FTZ R249, R3.reuse, R233 ;  /* 0x000000e903f97220 */ /* 0x040fe40000410000 */
[----:B------:R-:W-:Y:S01]  /*78c0*/  FMUL.FTZ R252, R3, R232 ;  /* 0x000000e803fc7220 */ /* 0x000fe20000410000 */
[----:B------:R-:W4:Y:S01]  /*78d0*/  LDL R233, [R1+0x54] ;  /* 0x0000540001e97983 */ /* 0x000f220000100800 */
[----:B------:R-:W-:-:S02]  /*78e0*/  FADD.FTZ R7, R174, -R6 ;  /* 0x80000006ae077221 */ /* 0x000fc40000010000 */
        /* <DEDUP_REMOVED lines=23> */
.L_x_47117:
[----:B------:R-:W-:Y:S05]  /*7a60*/  BSYNC B0 ;  /* 0x0000000000007941 */ /* 0x000fea0003800000 */
.L_x_47116:
        /* <DEDUP_REMOVED lines=27> */
[----:B--2---:R-:W-:-:S02]  /*7c20*/  FFMA.FTZ R235, R7, R252, R31 ;  /* 0x000000fc07eb7223 */ /* 0x004fc4000001001f */
[----:B------:R-:W-:Y:S02]  /*7c30*/  IMAD.MOV.U32 R7, RZ, RZ, 0x10 ;  /* 0x00000010ff077424 */ /* 0x000fe400078e00ff */
[----:B---3--:R-:W-:Y:S02]  /*7c40*/  FFMA.FTZ R232, R6, R249, R28 ;  /* 0x000000f906e87223 */ /* 0x008fe4000001001c */
[----:B------:R-:W-:-:S04]  /*7c50*/  IMAD.WIDE.U32 R6, R5, R7, c[0x0][0x210] ;  /* 0x0000840005067625 */ /* 0x000fc800078e0007 */
[----:B----4-:R-:W-:Y:S02]  /*7c60*/  FFMA.FTZ R234, R234, R251, R30 ;  /* 0x000000fbeaea7223 */ /* 0x010fe4000001001e */
[----:B-----5:R-:W-:-:S05]  /*7c70*/  FFMA.FTZ R233, R233, R250, R29 ;  /* 0x000000fae9e97223 */ /* 0x020fca000001001d */
[----:B------:R0:W-:Y:S01]  /*7c80*/  STG.E.128 [R6.64], R232 ;  /* 0x000000e806007986 */ /* 0x0001e2000c101d04 */
[----:B------:R-:W-:-:S03]  /*7c90*/  IADD3 R5, R5, 0x20, RZ ;  /* 0x0000002005057810 */ /* 0x000fc60007ffe0ff */
.L_x_47119:
[----:B------:R-:W-:Y:S05]  /*7ca0*/  BSYNC B0 ;  /* 0x0000000000007941 */ /* 0x000fea0003800000 */
.L_x_47118:
        /* <DEDUP_REMOVED lines=15> */
[----:B------:R-:W-:Y:S01]  /*7da0*/  MOV R7, 0x10 ;  /* 0x0000001000077802 */ /* 0x000fe20000000f00 */
[----:B------:R-:W-:-:S04]  /*7db0*/  FMUL.FTZ R250, R3, R6 ;  /* 0x0000000603fa7220 */ /* 0x000fc80000410000 */
        /* <DEDUP_REMOVED lines=11> */
[----:B------:R-:W-:Y:S01]  /*7e70*/  HFMA2.MMA R7, -RZ, RZ, 0, 9.5367431640625e-07 ;  /* 0x00000010ff077435 */ /* 0x000fe200000001ff */
[----:B---3--:R-:W-:-:S02]  /*7e80*/  FFMA.FTZ R232, R6, R249, R36 ;  /* 0x000000f906e87223 */ /* 0x008fc40000010024 */
[----:B----4-:R-:W-:-:S07]  /*7e90*/  FFMA.FTZ R234, R234, R251, R38 ;  /* 0x000000fbeaea7223 */ /* 0x010fce0000010026 */
[----:B------:R-:W-:-:S04]  /*7ea0*/  IMAD.WIDE.U32 R6, R5, R7, c[0x0][0x210] ;  /* 0x0000840005067625 */ /* 0x000fc800078e0007 */
[----:B-----5:R-:W-:-:S05]  /*7eb0*/  FFMA.FTZ R233, R233, R250, R37 ;  /* 0x000000fae9e97223 */ /* 0x020fca0000010025 */
[----:B------:R0:W-:Y:S01]  /*7ec0*/  STG.E.128 [R6.64], R232 ;  /* 0x000000e806007986 */ /* 0x0001e2000c101d04 */
[----:B------:R-:W-:-:S03]  /*7ed0*/  IADD3 R5, R5, 0x20, RZ ;  /* 0x0000002005057810 */ /* 0x000fc60007ffe0ff */
.L_x_47121:
[----:B------:R-:W-:Y:S05]  /*7ee0*/  BSYNC B0 ;  /* 0x0000000000007941 */ /* 0x000fea0003800000 */
.L_x_47120:
        /* <DEDUP_REMOVED lines=35> */
.L_x_47123:
[----:B------:R-:W-:Y:S05]  /*8120*/  BSYNC B0 ;  /* 0x0000000000007941 */ /* 0x000fea0003800000 */
.L_x_47122:
        /* <DEDUP_REMOVED lines=35> */
.L_x_47125:
[----:B------:R-:W-:Y:S05]  /*8360*/  BSYNC B0 ;  /* 0x0000000000007941 */ /* 0x000fea0003800000 */
.L_x_47124:
        /* <DEDUP_REMOVED lines=13> */
[----:B------:R-:W5:Y:S01]  /*8440*/  LDL R232, [R1] ;  /* 0x0000000001e87983 */ /* 0x000f620000100800 */
[C---:B------:R-:W-:Y:S02]  /*8450*/  FMUL.FTZ R251, R3.reuse, R7 ;  /* 0x0000000703fb7220 */ /* 0x040fe40000410000 */
[----:B------:R-:W-:Y:S02]  /*8460*/  FMUL.FTZ R250, R3, R6 ;  /* 0x0000000603fa7220 */ /* 0x000fe40000410000 */
[----:B------:R-:W-:-:S04]  /*8470*/  IMAD.MOV.U32 R7, RZ, RZ, 0x10 ;  /* 0x00000010ff077424 */ /* 0x000fc800078e00ff */
        /* <DEDUP_REMOVED lines=18> */
.L_x_47127:
[----:B------:R-:W-:Y:S05]  /*85a0*/  BSYNC B0 ;  /* 0x0000000000007941 */ /* 0x000fea0003800000 */
.L_x_47126:
[----:B------:R-:W-:Y:S01]  /*85b0*/  ISETP.GE.U32.AND P3, PT, R0, 0x100, PT ;  /* 0x000001000000780c */ /* 0x000fe20003f66070 */
[----:B------:R-:W-:-:S12]  /*85c0*/  BSSY B0, `(.L_x_47128) ;  /* 0x000001e000007945 */ /* 0x000fd80003800000 */
[----:B------:R-:W-:Y:S05]  /*85d0*/  @!P3 BRA `(.L_x_47129) ;  /* 0x000001c00000b947 */ /* 0x000fea0003800000 */
[----:B01----:R-:W-:-:S05]  /*85e0*/  FSEL R6, R4, RZ, !P2 ;  /* 0x000000ff04067208 */ /* 0x003fca0005000000 */
[--C-:B------:R-:W-:Y:S02]  /*85f0*/  FADD.FTZ R7, R198, -R6.reuse ;  /* 0x80000006c6077221 */ /* 0x100fe40000010000 */
[--C-:B------:R-:W-:Y:S02]  /*8600*/  FADD.FTZ R233, R196, -R6.reuse ;  /* 0x80000006c4e97221 */ /* 0x100fe40000010000 */
[----:B------:R-:W-:Y:S01]  /*8610*/  FMUL.FTZ R251, R3, R7 ;  /* 0x0000000703fb7220 */ /* 0x000fe20000410000 */
[----:B------:R-:W-:Y:S01]  /*8620*/  HFMA2.MMA R7, -RZ, RZ, 0, 9.5367431640625e-07 ;  /* 0x00000010ff077435 */ /* 0x000fe200000001ff */
[--C-:B------:R-:W-:Y:S02]  /*8630*/  FADD.FTZ R232, R199, -R6.reuse ;  /* 0x80000006c7e87221 */ /* 0x100fe40000010000 */
[----:B------:R-:W-:Y:S02]  /*8640*/  FADD.FTZ R6, R197, -R6 ;  /* 0x80000006c5067221 */ /* 0x000fe40000010000 */
        /* <DEDUP_REMOVED lines=21> */
.L_x_47129:
[----:B------:R-:W-:Y:S05]  /*87a0*/  BSYNC B0 ;  /* 0x0000000000007941 */ /* 0x000fea0003800000 */
.L_x_47128:
        /* <DEDUP_REMOVED lines=31> */
.L_x_47131:
[----:B------:R-:W-:Y:S05]  /*89a0*/  BSYNC B0 ;  /* 0x0000000000007941 */ /* 0x000fea0003800000 */
.L_x_47130:
        /* <DEDUP_REMOVED lines=31> */
.L_x_47133:
[----:B------:R-:W-:Y:S05]  /*8ba0*/  BSYNC B0 ;  /* 0x0000000000007941 */ /* 0x000fea0003800000 */
.L_x_47132:
[----:B------:R-:W-:Y:S01]  /*8bb0*/  ISETP.GE.U32.AND P3, PT, R0, 0x160, PT ;  /* 0x000001600000780c */ /* 0x000fe20003f66070 */
[----:B------:R-:W-:-:S12]  /*8bc0*/  BSSY B0, `(.L_x_47134) ;  /* 0x000001e000007945 */ /* 0x000fd80003800000 */
[----:B------:R-:W-:Y:S05]  /*8bd0*/  @!P3 BRA `(.L_x_47135) ;  /* 0x000001c00000b947 */ /* 0x000fea0003800000 */
[----:B01----:R-:W-:-:S05]  /*8be0*/  FSEL R6, R4, RZ, !P2 ;  /* 0x000000ff04067208 */ /* 0x003fca0005000000 */
[--C-:B------:R-:W-:Y:S02]  /*8bf0*/  FADD.FTZ R7, R210, -R6.reuse ;  /* 0x80000006d2077221 */ /* 0x100fe40000010000 */
[--C-:B------:R-:W-:Y:S02]  /*8c00*/  FADD.FTZ R233, R208, -R6.reuse ;  /* 0x80000006d0e97221 */ /* 0x100fe40000010000 */
[--C-:B------:R-:W-:Y:S02]  /*8c10*/  FADD.FTZ R232, R211, -R6.reuse ;  /* 0x80000006d3e87221 */ /* 0x100fe40000010000 */
[----:B------:R-:W-:Y:S02]  /*8c20*/  FADD.FTZ R6, R209, -R6 ;  /* 0x80000006d1067221 */ /* 0x000fe40000010000 */
[C---:B------:R-:W-:Y:S01]  /*8c30*/  FMUL.FTZ R251, R3.reuse, R7 ;  /* 0x0000000703fb7220 */ /* 0x040fe20000410000 */
[----:B------:R-:W-:Y:S01]  /*8c40*/  MOV R7, 0x10 ;  /* 0x0000001000077802 */ /* 0x000fe20000000f00 */
        /* <DEDUP_REMOVED lines=21> */
.L_x_47135:
[----:B------:R-:W-:Y:S05]  /*8da0*/  BSYNC B0 ;  /* 0x0000000000007941 */ /* 0x000fea0003800000 */
.L_x_47134:
        /* <DEDUP_REMOVED lines=31> */
.L_x_47137:
[----:B------:R-:W-:Y:S05]  /*8fa0*/  BSYNC B0 ;  /* 0x0000000000007941 */ /* 0x000fea0003800000 */
.L_x_47136:
        /* <DEDUP_REMOVED lines=31> */
.L_x_47139:
[----:B------:R-:W-:Y:S05]  /*91a0*/  BSYNC B0 ;  /* 0x0000000000007941 */ /* 0x000fea0003800000 */
.L_x_47138:
        /* <DEDUP_REMOVED lines=13> */
[----:B------:R-:W-:Y:S02]  /*9280*/  FFMA.FTZ R235, R135, R252, R127 ;  /* 0x000000fc87eb7223 */ /* 0x000fe4000001007f */
[----:B------:R-:W-:Y:S02]  /*9290*/  FFMA.FTZ R234, R134, R251, R126 ;  /* 0x000000fb86ea7223 */ /* 0x000fe4000001007e */
[----:B------:R-:W-:-:S02]  /*92a0*/  FFMA.FTZ R233, R133, R250, R125 ;  /* 0x000000fa85e97223 */ /* 0x000fc4000001007d */
[----:B------:R-:W-:Y:S02]  /*92b0*/  FFMA.FTZ R232, R132, R249, R124 ;  /* 0x000000f984e87223 */ /* 0x000fe4000001007c */
        /* <DEDUP_REMOVED lines=14> */
.L_x_47141:
[----:B------:R-:W-:Y:S05]  /*93a0*/  BSYNC B0 ;  /* 0x0000000000007941 */ /* 0x000fea0003800000 */
.L_x_47140:
        /* <DEDUP_REMOVED lines=31> */
.L_x_47143:
[----:B------:R-:W-:Y:S05]  /*95a0*/  BSYNC B0 ;  /* 0x0000000000007941 */ /* 0x000fea0003800000 */
.L_x_47142:
[----:B------:R-:W-:Y:S01]  /*95b0*/  ISETP.GE.U32.AND P3, PT, R0, 0x200, PT ;  /* 0x000002000000780c */ /* 0x000fe20003f66070 */
[----:B------:R-:W-:-:S12]  /*95c0*/  BSSY B0, `(.L_x_47144) ;  /* 0x0000020000007945 */ /* 0x000fd80003800000 */
[----:B------:R-:W-:Y:S05]  /*95d0*/  @!P3 BRA `(.L_x_47145) ;  /* 0x000001e00000b947 */ /* 0x000fea0003800000 */
[----:B01----:R-:W-:Y:S01]  /*95e0*/  FSEL R6, R4, RZ, !P2 ;  /* 0x000000ff04067208 */ /* 0x003fe20005000000 */
[----:B------:R-:W2:Y:S04]  /*95f0*/  LDL R235, [R1+0x7c] ;  /* 0x00007c0001eb7983 */ /* 0x000ea80000100800 */
[--C-:B------:R-:W-:Y:S01]  /*9600*/  FADD.FTZ R232, R228, -R6.reuse ;  /* 0x80000006e4e87221 */ /* 0x100fe20000010000 */
[----:B------:R-:W3:Y:S03]  /*9610*/  LDL R234, [R1+0x78] ;  /* 0x0000780001ea7983 */ /* 0x000ee60000100800 */
[----:B------:R-:W-:Y:S01]  /*9620*/  FMUL.FTZ R250, R3, R232 ;  /* 0x000000e803fa7220 */ /* 0x000fe20000410000 */
[----:B------:R-:W4:Y:S04]  /*9630*/  LDL R233, [R1+0x74] ;  /* 0x0000740001e97983 */ /* 0x000f280000100800 */
[----:B------:R-:W5:Y:S01]  /*9640*/  LDL R232, [R1+0x70] ;  /* 0x0000700001e87983 */ /* 0x000f620000100800 */
[----:B------:R-:W-:Y:S01]  /*9650*/  HFMA2.MMA R251, -RZ, RZ, 0, 9.5367431640625e-07 ;  /* 0x00000010fffb7435 */ /* 0x000fe200000001ff */
[----:B------:R-:W-:-:S02]  /*9660*/  FADD.FTZ R7, R231, -R6 ;  /* 0x80000006e7077221 */ /* 0x000fc40000010000 */
[--C-:B------:R-:W-:Y:S01]  /*9670*/  FADD.FTZ R4, R230, -R6.reuse ;  /* 0x80000006e6047221 */ /* 0x100fe20000010000 */
[----:B------:R-:W5:Y:S01]  /*9680*/  LDL R252, [R1+0x60] ;  /* 0x0000600001fc7983 */ /* 0x000f620000100800 */
[----:B------:R-:W-:Y:S02]  /*9690*/  FADD.FTZ R6, R229, -R6 ;  /* 0x80000006e5067221 */ /* 0x000fe40000010000 */
[C---:B------:R-:W-:Y:S02]  /*96a0*/  FMUL.FTZ R249, R3.reuse, R7 ;  /* 0x0000000703f97220 */ /* 0x040fe40000410000 */
[C---:B------:R-:W-:Y:S02]  /*96b0*/  FMUL.FTZ R4, R3.reuse, R4 ;  /* 0x0000000403047220 */ /* 0x040fe40000410000 */
[----:B------:R-:W-:Y:S02]  /*96c0*/  FMUL.FTZ R3, R3, R6 ;  /* 0x0000000603037220 */ /* 0x000fe40000410000 */
        /* <DEDUP_REMOVED lines=8> */
[----:B------:R-:W4:Y:S01]  /*9750*/  LDL R235, [R1+0x64] ;  /* 0x0000640001eb7983 */ /* 0x000f220000100800 */
[----:B------:R-:W-:-:S04]  /*9760*/  IMAD.WIDE.U32 R232, R5, R251, c[0x0][0x210] ;  /* 0x0000840005e87625 */ /* 0x000fc800078e00fb */
[----:B--2---:R-:W-:Y:S02]  /*9770*/  FFMA.FTZ R6, R6, R4, R154 ;  /* 0x0000000406067223 */ /* 0x004fe4000001009a */
[----:B------:R-:W-:Y:S02]  /*9780*/  FFMA.FTZ R4, R252, R250, R152 ;  /* 0x000000fafc047223 */ /* 0x000fe40000010098 */
[----:B---3--:R-:W-:Y:S02]  /*9790*/  FFMA.FTZ R7, R7, R249, R155 ;  /* 0x000000f907077223 */ /* 0x008fe4000001009b */
[----:B----4-:R-:W-:-:S05]  /*97a0*/  FFMA.FTZ R5, R235, R3, R153 ;  /* 0x00000003eb057223 */ /* 0x010fca0000010099 */
[----:B------:R0:W-:Y:S02]  /*97b0*/  STG.E.128 [R232.64], R4 ;  /* 0x00000004e8007986 */ /* 0x0001e4000c101d04 */
.L_x_47145:
[----:B------:R-:W-:Y:S05]  /*97c0*/  BSYNC B0 ;  /* 0x0000000000007941 */ /* 0x000fea0003800000 */
.L_x_47144:
[----:B-1----:R-:W-:-:S05]  /*97d0*/  MOV R3, 0x4 ;  /* 0x0000000400037802 */ /* 0x002fca0000000f00 */
[----:B------:R-:W-:-:S05]  /*97e0*/  IMAD R248, R3, c[0x0][0x160], R248 ;  /* 0x0000580003f87a24 */ /* 0x000fca00078e02f8 */
[----:B------:R-:W-:-:S13]  /*97f0*/  ISETP.GE.AND P2, PT, R248, c[0x0][0x164], PT ;  /* 0x00005900f8007a0c */ /* 0x000fda0003f46270 */
[----:B0-----:R-:W-:Y:S01]  /*9800*/  @P2 CALL.REL.NOINC `(.L_x_47146) ;  /* 0x0000001000002944 */ /* 0x001fe20003c00000 */
[----:B------:R-:W-:Y:S05]  /*9810*/  BRA `(.L_x_47147) ;  /* 0xffff88f000007947 */ /* 0x000fea000383ffff */
.L_x_47146:
[----:B------:R-:W-:Y:S05]  /*9820*/  EXIT ;  /* 0x000000000000794d */ /* 0x000fea0003800000 */
.L_x_47112:
[----:B------:R-:W-:Y:S01]  /*9830*/  HFMA2.MMA R233, -RZ, RZ, 0, 1.847743988037109375e-06 ;  /* 0x0000001fffe97435 */ /* 0x000fe200000001ff */
[----:B------:R-:W-:Y:S01]  /*9840*/  MOV R232, R4 ;  /* 0x0000000400e87202 */ /* 0x000fe20000000f00 */
[----:B------:R-:W-:Y:S01]  /*9850*/  IMAD.MOV.U32 R3, RZ, RZ, 0x1 ;  /* 0x00000001ff037424 */ /* 0x000fe200078e00ff */
[----:B0-----:R-:W-:Y:S02]  /*9860*/  MOV R7, 0xffffffff ;  /* 0xffffffff00077802 */ /* 0x001fe40000000f00 */
[----:B------:R-:W-:Y:S02]  /*9870*/  MOV R6, 0x9890 ;  /* 0x0000989000067802 */ /* 0x000fe40000000f00 */
[----:B------:R-:W-:Y:S05]  /*9880*/  CALL.REL.NOINC `($__internal_72_$__cuda_sm70_shflsync_bfly_p) ;  /* 0x00000cb000007944 */ /* 0x000fea0003c00000 */
[----:B-1----:R-:W-:Y:S05]  /*9890*/  BRA `(.L_x_47148) ;  /* 0xffffd25000007947 */ /* 0x002fea000383ffff */
.L_x_47113:
[----:B------:R-:W-:Y:S01]  /*98a0*/  HFMA2.MMA R3, -RZ, RZ, 0, 1.1920928955078125e-07 ;  /* 0x00000002ff037435 */ /* 0x000fe200000001ff */
[----:B------:R-:W-:Y:S02]  /*98b0*/  MOV R232, R4 ;  /* 0x0000000400e87202 */ /* 0x000fe40000000f00 */
[----:B------:R-:W-:Y:S02]  /*98c0*/  MOV R233, 0x1f ;  /* 0x0000001f00e97802 */ /* 0x000fe40000000f00 */
[----:B0-----:R-:W-:-:S02]  /*98d0*/  MOV R7, 0xffffffff ;  /* 0xffffffff00077802 */ /* 0x001fc40000000f00 */
[----:B------:R-:W-:Y:S02]  /*98e0*/  MOV R6, 0x9900 ;  /* 0x0000990000067802 */ /* 0x000fe40000000f00 */
[----:B------:R-:W-:Y:S05]  /*98f0*/  CALL.REL.NOINC `($__internal_72_$__cuda_sm70_shflsync_bfly_p) ;  /* 0x00000c4000007944 */ /* 0x000fea0003c00000 */
[----:B-1----:R-:W-:Y:S01]  /*9900*/  FADD.FTZ R4, R4, R3 ;  /* 0x0000000304047221 */ /* 0x002fe20000010000 */
[----:B------:R-:W-:Y:S01]  /*9910*/  HFMA2.MMA R233, -RZ, RZ, 0, 1.847743988037109375e-06 ;  /* 0x0000001fffe97435 */ /* 0x000fe200000001ff */
[----:B------:R-:W-:Y:S01]  /*9920*/  IMAD.MOV.U32 R3, RZ, RZ, 0x4 ;  /* 0x00000004ff037424 */ /* 0x000fe200078e00ff */
[----:B------:R-:W-:Y:S02]  /*9930*/  MOV R7, 0xffffffff ;  /* 0xffffffff00077802 */ /* 0x000fe40000000f00 */
[----:B------:R-:W-:Y:S02]  /*9940*/  MOV R232, R4 ;  /* 0x0000000400e87202 */ /* 0x000fe40000000f00 */
[----:B------:R-:W-:Y:S02]  /*9950*/  MOV R6, 0x9970 ;  /* 0x0000997000067802 */ /* 0x000fe40000000f00 */
[----:B------:R-:W-:Y:S05]  /*9960*/  CALL.REL.NOINC `($__internal_72_$__cuda_sm70_shflsync_bfly_p) ;  /* 0x00000bd000007944 */ /* 0x000fea0003c00000 */
[----:B-1----:R-:W-:Y:S01]  /*9970*/  FADD.FTZ R4, R4, R3 ;  /* 0x0000000304047221 */ /* 0x002fe20000010000 */
[----:B------:R-:W-:Y:S01]  /*9980*/  HFMA2.MMA R3, -RZ, RZ, 0, 4.76837158203125e-07 ;  /* 0x00000008ff037435 */ /* 0x000fe200000001ff */
[----:B------:R-:W-:Y:S02]  /*9990*/  MOV R233, 0x1f ;  /* 0x0000001f00e97802 */ /* 0x000fe40000000f00 */
[----:B------:R-:W-:Y:S01]  /*99a0*/  MOV R7, 0xffffffff ;  /* 0xffffffff00077802 */ /* 0x000fe20000000f00 */
[----:B------:R-:W-:Y:S01]  /*99b0*/  IMAD.MOV.U32 R232, RZ, RZ, R4 ;  /* 0x000000ffffe87224 */ /* 0x000fe200078e0004 */
[----:B------:R-:W-:-:S02]  /*99c0*/  MOV R6, 0x99e0 ;  /* 0x000099e000067802 */ /* 0x000fc40000000f00 */
[----:B------:R-:W-:Y:S05]  /*99d0*/  CALL.REL.NOINC `($__internal_72_$__cuda_sm70_shflsync_bfly_p) ;  /* 0x00000b6000007944 */ /* 0x000fea0003c00000 */
[----:B-1----:R-:W-:Y:S01]  /*99e0*/  FADD.FTZ R4, R4, R3 ;  /* 0x0000000304047221 */ /* 0x002fe20000010000 */
[----:B------:R-:W-:Y:S01]  /*99f0*/  HFMA2.MMA R3, -RZ, RZ, 0, 9.5367431640625e-07 ;  /* 0x00000010ff037435 */ /* 0x000fe200000001ff */
[----:B------:R-:W-:-:S02]  /*9a00*/  MOV R233, 0x1f ;  /* 0x0000001f00e97802 */ /* 0x000fc40000000f00 */
[----:B------:R-:W-:Y:S02]  /*9a10*/  MOV R7, 0xffffffff ;  /* 0xffffffff00077802 */ /* 0x000fe40000000f00 */
[----:B------:R-:W-:Y:S02]  /*9a20*/  MOV R232, R4 ;  /* 0x0000000400e87202 */ /* 0x000fe40000000f00 */
[----:B------:R-:W-:Y:S02]  /*9a30*/  MOV R6, 0x9a50 ;  /* 0x00009a5000067802 */ /* 0x000fe40000000f00 */
[----:B------:R-:W-:Y:S05]  /*9a40*/  CALL.REL.NOINC `($__internal_72_$__cuda_sm70_shflsync_bfly_p) ;  /* 0x00000af000007944 */ /* 0x000fea0003c00000 */
[----:B-1----:R-:W-:Y:S01]  /*9a50*/  FADD.FTZ R3, R4, R3 ;  /* 0x0000000304037221 */ /* 0x002fe20000010000 */
[----:B------:R-:W-:Y:S01]  /*9a60*/  LOP3.LUT R2, R2, 0xfbffffff, RZ, 0xc0, !PT ;  /* 0xfbffffff02027812 */ /* 0x000fe200078ec0ff */
[----:B------:R-:W-:Y:S01]  /*9a70*/  IMAD.MOV.U32 R7, RZ, RZ, -0x1 ;  /* 0xffffffffff077424 */ /* 0x000fe200078e00ff */
[----:B------:R-:W-:Y:S01]  /*9a80*/  MOV R233, 0x1f ;  /* 0x0000001f00e97802 */ /* 0x000fe20000000f00 */
[----:B------:R-:W-:Y:S01]  /*9a90*/  FMUL.FTZ R4, R3, c[0x0][0x1e0] ;  /* 0x0000780003047a20 */ /* 0x000fe20000410000 */
[----:B------:R-:W-:Y:S02]  /*9aa0*/  @P0 LOP3.LUT R2, R2, 0x4000000, RZ, 0xfc, !PT ;  /* 0x0400000002020812 */ /* 0x000fe400078efcff */
        /* <DEDUP_REMOVED lines=141> */
[----:B------:R-:W-:Y:S01]  /*a380*/  HFMA2.MMA R3, -RZ, RZ, 0, 5.9604644775390625e-08 ;  /* 0x00000001ff037435 */ /* 0x000fe200000001ff */
[----:B------:R-:W-:-:S05]  /*a390*/  MOV R6, 0xa3b0 ;  /* 0x0000a3b000067802 */ /* 0x000fca0000000f00 */
[----:B------:R-:W-:Y:S05]  /*a3a0*/  CALL.REL.NOINC `($__internal_72_$__cuda_sm70_shflsync_bfly_p) ;  /* 0x0000019000007944 */ /* 0x000fea0003c00000 */
[----:B-1----:R-:W-:Y:S01]  /*a3b0*/  FADD.FTZ R232, R232, R3 ;  /* 0x00000003e8e87221 */ /* 0x002fe20000010000 */
[----:B------:R-:W-:Y:S01]  /*a3c0*/  HFMA2.MMA R3, -RZ, RZ, 0, 1.1920928955078125e-07 ;  /* 0x00000002ff037435 */ /* 0x000fe200000001ff */
[----:B------:R-:W-:Y:S02]  /*a3d0*/  MOV R233, 0x1f ;  /* 0x0000001f00e97802 */ /* 0x000fe40000000f00 */
[----:B------:R-:W-:Y:S02]  /*a3e0*/  MOV R7, 0xffffffff ;  /* 0xffffffff00077802 */ /* 0x000fe40000000f00 */
[----:B------:R-:W-:Y:S02]  /*a3f0*/  MOV R6, 0xa410 ;  /* 0x0000a41000067802 */ /* 0x000fe40000000f00 */
[----:B------:R-:W-:Y:S05]  /*a400*/  CALL.REL.NOINC `($__internal_72_$__cuda_sm70_shflsync_bfly_p) ;  /* 0x0000013000007944 */ /* 0x000fea0003c00000 */
[----:B-1----:R-:W-:Y:S01]  /*a410*/  FADD.FTZ R232, R232, R3 ;  /* 0x00000003e8e87221 */ /* 0x002fe20000010000 */
[----:B------:R-:W-:Y:S01]  /*a420*/  HFMA2.MMA R3, -RZ, RZ, 0, 2.384185791015625e-07 ;  /* 0x00000004ff037435 */ /* 0x000fe200000001ff */
[----:B------:R-:W-:-:S02]  /*a430*/  MOV R233, 0x1f ;  /* 0x0000001f00e97802 */ /* 0x000fc40000000f00 */
[----:B------:R-:W-:Y:S02]  /*a440*/  MOV R7, 0xffffffff ;  /* 0xffffffff00077802 */ /* 0x000fe40000000f00 */
[----:B------:R-:W-:Y:S02]  /*a450*/  MOV R6, 0xa470 ;  /* 0x0000a47000067802 */ /* 0x000fe40000000f00 */
[----:B------:R-:W-:Y:S05]  /*a460*/  CALL.REL.NOINC `($__internal_72_$__cuda_sm70_shflsync_bfly_p) ;  /* 0x000000d000007944 */ /* 0x000fea0003c00000 */
[----:B------:R-:W-:Y:S01]  /*a470*/  HFMA2.MMA R233, -RZ, RZ, 0, 1.847743988037109375e-06 ;  /* 0x0000001fffe97435 */ /* 0x000fe200000001ff */
[----:B-1----:R-:W-:Y:S01]  /*a480*/  FADD.FTZ R232, R232, R3 ;  /* 0x00000003e8e87221 */ /* 0x002fe20000010000 */
[----:B------:R-:W-:Y:S01]  /*a490*/  MOV R7, 0xffffffff ;  /* 0xffffffff00077802 */ /* 0x000fe20000000f00 */
[----:B------:R-:W-:Y:S01]  /*a4a0*/  IMAD.MOV.U32 R3, RZ, RZ, 0x8 ;  /* 0x00000008ff037424 */ /* 0x000fe200078e00ff */
[----:B------:R-:W-:Y:S02]  /*a4b0*/  MOV R6, 0xa4d0 ;  /* 0x0000a4d000067802 */ /* 0x000fe40000000f00 */
[----:B------:R-:W-:Y:S05]  /*a4c0*/  CALL.REL.NOINC `($__internal_72_$__cuda_sm70_shflsync_bfly_p) ;  /* 0x0000007000007944 */ /* 0x000fea0003c00000 */
[----:B-1----:R-:W-:Y:S01]  /*a4d0*/  FADD.FTZ R232, R232, R3 ;  /* 0x00000003e8e87221 */ /* 0x002fe20000010000 */
[----:B------:R-:W-:Y:S01]  /*a4e0*/  HFMA2.MMA R3, -RZ, RZ, 0, 9.5367431640625e-07 ;  /* 0x00000010ff037435 */ /* 0x000fe200000001ff */
[----:B------:R-:W-:Y:S02]  /*a4f0*/  MOV R233, 0x1f ;  /* 0x0000001f00e97802 */ /* 0x000fe40000000f00 */
[----:B------:R-:W-:-:S02]  /*a500*/  MOV R7, 0xffffffff ;  /* 0xffffffff00077802 */ /* 0x000fc40000000f00 */
[----:B------:R-:W-:Y:S02]  /*a510*/  MOV R6, 0xa530 ;  /* 0x0000a53000067802 */ /* 0x000fe40000000f00 */
[----:B------:R-:W-:Y:S05]  /*a520*/  CALL.REL.NOINC `($__internal_72_$__cuda_sm70_shflsync_bfly_p) ;  /* 0x0000001000007944 */ /* 0x000fea0003c00000 */
[----:B-1----:R-:W-:Y:S05]  /*a530*/  BRA `(.L_x_47149) ;  /* 0xffffcfe000007947 */ /* 0x002fea000383ffff */
        .weak           $__internal_72_$__cuda_sm70_shflsync_bfly_p
        .type           $__internal_72_$__cuda_sm70_shflsync_bfly_p,@function
        .size           $__internal_72_$__cuda_sm70_shflsync_bfly_p,(.L_x_52490 - $__internal_72_$__cuda_sm70_shflsync_bfly_p)
$__internal_72_$__cuda_sm70_shflsync_bfly_p:
[----:B------:R-:W-:Y:S04]  /*a540*/  WARPSYNC R7 ;  /* 0x0000000700007348 */ /* 0x000fe80003800000 */
[----:B------:R0:W1:Y:S02]  /*a550*/  SHFL.BFLY PT, R3, R232, R3, R233 ;  /* 0x0c000003e8037389 */ /* 0x00006400000e00e9 */
[----:B0-----:R-:W-:-:S06]  /*a560*/  HFMA2.MMA R7, -RZ, RZ, 0, 0 ;  /* 0x00000000ff077435 */ /* 0x001fcc00000001ff */
[----:B------:R-:W-:Y:S05]  /*a570*/  RET.REL.NODEC R6 `(_ZN10layer_norm31ln_parallel_residual_fwd_kernelINS_13Kernel_traitsIfffffjLj2048ELj1ELj4ELj1ELj16ENS_18Kernel_traits_baseILj2048EfffffjLj128EEEEELb0ELb0ELb0EEEvNS_9FwdParamsE) ;  /* 0xffff5a8006007950 */ /* 0x000fea0003c3ffff */
.L_x_47150:
        /* <DEDUP_REMOVED lines=16> */
.L_x_52490:


//--------------------- .text._ZN10layer_norm31ln_parallel_residual_fwd_kernelINS_13Kernel_traitsIfffffjLj2048ELj1ELj4ELj1ELj16ENS_18Kernel_traits_baseILj2048EfffffjLj128EEEEELb0ELb0ELb1EEEvNS_9FwdParamsE --------------------------
	.section	.text._ZN10layer_norm31ln_parallel_residual_fwd_kernelINS_13Kernel_traitsIfffffjLj2048ELj1ELj4ELj1ELj16ENS_18Kernel_traits_baseILj2048EfffffjLj128EEEEELb0ELb0ELb1EEEvNS_9FwdParamsE,"ax",@progbits
	.sectioninfo	@"SHI_REGISTERS=255"
	.align	128
        .global         _ZN10layer_norm31ln_parallel_residual_fwd_kernelINS_13Kernel_traitsIfffffjLj2048ELj1ELj4ELj1ELj16ENS_18Kernel_traits_baseILj2048EfffffjLj128EEEEELb0ELb0ELb1EEEvNS_9FwdParamsE
        .type           _ZN10layer_norm31ln_parallel_residual_fwd_kernelINS_13Kernel_traitsIfffffjLj2048ELj1ELj4ELj1ELj16ENS_18Kernel_traits_baseILj2048EfffffjLj128EEEEELb0ELb0ELb1EEEvNS_9FwdParamsE,@function
        .size           _ZN10layer_norm31ln_parallel_residual_fwd_kernelINS_13Kernel_traitsIfffffjLj2048ELj1ELj4ELj1ELj16ENS_18Kernel_traits_baseILj2048EfffffjLj128EEEEELb0ELb0ELb1EEEvNS_9FwdParamsE,(.L_x_52491 - _ZN10layer_norm31ln_parallel_residual_fwd_kernelINS_13Kernel_traitsIfffffjLj2048ELj1ELj4ELj1ELj16ENS_18Kernel_traits_baseILj2048EfffffjLj128EEEEELb0ELb0ELb1EEEvNS_9FwdParamsE)
        .other          _ZN10layer_norm31ln_parallel_residual_fwd_kernelINS_13Kernel_traitsIfffffjLj2048ELj1ELj4ELj1ELj16ENS_18Kernel_traits_baseILj2048EfffffjLj128EEEEELb0ELb0ELb1EEEvNS_9FwdParamsE,@"STO_CUDA_ENTRY STV_DEFAULT"
_ZN10layer_norm31ln_parallel_residual_fwd_kernelINS_13Kernel_traitsIfffffjLj2048ELj1ELj4ELj1ELj16ENS_18Kernel_traits_baseILj2048EfffffjLj128EEEEELb0ELb0ELb1EEEvNS_9FwdParamsE:
.text._ZN10layer_norm31ln_parallel_residual_fwd_kernelINS_13Kernel_traitsIfffffjLj2048ELj1ELj4ELj1ELj16ENS_18Kernel_traits_baseILj2048EfffffjLj128EEEEELb0ELb0ELb1EEEvNS_9FwdParamsE:
[----:B------:R-:W-:Y:S02]  /*0000*/  MOV R1, c[0x0][0x28] ;  /* 0x00000a0000017a02 */ /* 0x000fe40000000f00 */
[----:B------:R-:W0:Y:S01]  /*0010*/  S2R R139, SR_TID.X ;  /* 0x00000000008b7919 */ /* 0x000e220000002100 */
[----:B------:R-:W-:Y:S01]  /*0020*/  ISETP.NE.U32.AND P1, PT, RZ, c[0x0][0x218], PT ;  /* 0x00008600ff007a0c */ /* 0x000fe20003f25070 */
[----:B------:R-:W-:Y:S01]  /*0030*/  CS2R R8, SRZ ;  /* 0x0000000000087805 */ /* 0x000fe2000001ff00 */
[----:B------:R-:W-:Y:S01]  /*0040*/  CS2R R10, SRZ ;  /* 0x00000000000a7805 */ /* 0x000fe2000001ff00 */
[----:B------:R-:W1:Y:S01]  /*0050*/  S2R R5, SR_CTAID.X ;  /* 0x0000000000057919 */ /* 0x000e620000002500 */
[----:B------:R-:W-:Y:S01]  /*0060*/  ISETP.NE.AND.EX P1, PT, RZ, c[0x0][0x21c], PT, P1 ;  /* 0x00008700ff007a0c */ /* 0x000fe20003f25310 */
[----:B------:R-:W-:Y:S01]  /*0070*/  ULDC.64 UR4, c[0x0][0x118] ;  /* 0x0000460000047ab9 */ /* 0x000fe20000000a00 */
[----:B------:R-:W-:Y:S01]  /*0080*/  MOV R0, c[0x0][0x180] ;  /* 0x0000600000007a02 */ /* 0x000fe20000000f00 */
[----:B------:R-:W-:Y:S01]  /*0090*/  CS2R R12, SRZ ;  /* 0x00000000000c7805 */ /* 0x000fe2000001ff00 */
[----:B------:R-:W-:Y:S01]  /*00a0*/  CS2R R14, SRZ ;  /* 0x00000000000e7805 */ /* 0x000fe2000001ff00 */
[----:B------:R-:W-:-:S02]  /*00b0*/  MOV R4, c[0x0][0x184] ;  /* 0x0000610000047a02 */ /* 0x000fc40000000f00 */
[----:B------:R-:W-:Y:S01]  /*00c0*/  LOP3.LUT P0, RZ, R0, c[0x0][0x178], RZ, 0xfc, !PT ;  /* 0x00005e0000ff7a12 */ /* 0x000fe2000780fcff */
[----:B------:R-:W-:Y:S01]  /*00d0*/  CS2R R24, SRZ ;  /* 0x0000000000187805 */ /* 0x000fe2000001ff00 */
[----:B------:R-:W-:Y:S01]  /*00e0*/  CS2R R26, SRZ ;  /* 0x00000000001a7805 */ /* 0x000fe2000001ff00 */
[----:B------:R-:W-:Y:S02]  /*00f0*/  IADD3 R1, R1, -0x1b0, RZ ;  /* 0xfffffe5001017810 */ /* 0x000fe40007ffe0ff */
[----:B------:R-:W-:Y:S02]  /*0100*/  LOP3.LUT P0, RZ, R4, c[0x0][0x17c], RZ, 0xfc, P0 ;  /* 0x00005f0004ff7a12 */ /* 0x000fe4000000fcff */
[----:B0-----:R-:W-:Y:S02]  /*0110*/  LOP3.LUT R78, R139, 0x1f, RZ, 0xc0, !PT ;  /* 0x0000001f8b4e7812 */ /* 0x001fe400078ec0ff */
[----:B------:R-:W-:Y:S02]  /*0120*/  SHF.R.U32.HI R0, RZ, 0x5, R139 ;  /* 0x00000005ff007819 */ /* 0x000fe4000001168b */
[----:B------:R-:W-:-:S02]  /*0130*/  @P1 LEA R2, P2, R78, c[0x0][0x218], 0x4 ;  /* 0x000086004e021a11 */ /* 0x000fc400078420ff */
[C---:B------:R-:W-:Y:S02]  /*0140*/  LOP3.LUT R176, R78.reuse, 0x20, RZ, 0xfc, !PT ;  /* 0x000000204eb07812 */ /* 0x040fe400078efcff */
[----:B------:R-:W-:Y:S02]  /*0150*/  @P1 IADD3.X R3, RZ, c[0x0][0x21c], RZ, P2, !PT ;  /* 0x00008700ff031a10 */ /* 0x000fe400017fe4ff */
[C---:B------:R-:W-:Y:S02]  /*0160*/  LOP3.LUT R168, R78.reuse, 0x80, RZ, 0xfc, !PT ;  /* 0x000000804ea87812 */ /* 0x040fe400078efcff */
[C---:B------:R-:W-:Y:S01]  /*0170*/  LOP3.LUT R172, R78.reuse, 0x40, RZ, 0xfc, !PT ;  /* 0x000000404eac7812 */ /* 0x040fe200078efcff */
[----:B------:R0:W5:Y:S01]  /*0180*/  @P1 LDG.E.128 R8, [R2.64] ;  /* 0x0000000402081981 */ /* 0x000162000c1e1d00 */
[----:B------:R-:W-:Y:S01]  /*0190*/  LOP3.LUT R170, R78, 0x60, RZ, 0xfc, !PT ;  /* 0x000000604eaa7812 */ /* 0x000fe200078efcff */
[----:B------:R-:W-:Y:S01]  /*01a0*/  CS2R R16, SRZ ;  /* 0x0000000000107805 */ /* 0x000fe2000001ff00 */
[----:B-1----:R-:W-:-:S02]  /*01b0*/  LEA R0, R5, R0, 0x2 ;  /* 0x0000000005007211 */ /* 0x002fc400078e10ff */
[----:B0-----:R-:W-:-:S04]  /*01c0*/  @P1 LEA R2, P2, R176, c[0x0][0x218], 0x4 ;  /* 0x00008600b0021a11 */ /* 0x001fc800078420ff */
[----:B------:R-:W-:Y:S02]  /*01d0*/  @P1 LEA.HI.X R3, R176, c[0x0][0x21c], RZ, 0x4, P2 ;  /* 0x00008700b0031a11 */ /* 0x000fe400010f24ff */
[----:B------:R-:W-:-:S03]  /*01e0*/  @P1 LEA R4, P3, R172, c[0x0][0x218], 0x4 ;  /* 0x00008600ac041a11 */ /* 0x000fc600078620ff */
[----:B------:R0:W5:Y:S01]  /*01f0*/  @P1 LDG.E.128 R12, [R2.64] ;  /* 0x00000004020c1981 */ /* 0x000162000c1e1d00 */
[----:B------:R-:W-:Y:S01]  /*0200*/  @P1 LEA R6, P4, R170, c[0x0][0x218], 0x4 ;  /* 0x00008600aa061a11 */ /* 0x000fe200078820ff */
[----:B------:R-:W-:Y:S01]  /*0210*/  CS2R R18, SRZ ;  /* 0x0000000000127805 */ /* 0x000fe2000001ff00 */
[----:B------:R-:W-:Y:S01]  /*0220*/  CS2R R20, SRZ ;  /* 0x0000000000147805 */ /* 0x000fe2000001ff00 */
[----:B------:R-:W-:Y:S01]  /*0230*/  CS2R R22, SRZ ;  /* 0x0000000000167805 */ /* 0x000fe2000001ff00 */
[----:B0-----:R-:W-:Y:S02]  /*0240*/  @P1 LEA R2, P2, R168, c[0x0][0x218], 0x4 ;  /* 0x00008600a8021a11 */ /* 0x001fe400078420ff */
[----:B------:R-:W-:Y:S02]  /*0250*/  @P1 LEA.HI.X R5, R172, c[0x0][0x21c], RZ, 0x4, P3 ;  /* 0x00008700ac051a11 */ /* 0x000fe400018f24ff */
[----:B------:R-:W-:Y:S02]  /*0260*/  @P1 LEA.HI.X R3, R168, c[0x0][0x21c], RZ, 0x4, P2 ;  /* 0x00008700a8031a11 */ /* 0x000fe400010f24ff */
[----:B------:R-:W-:Y:S01]  /*0270*/  @P1 LEA.HI.X R7, R170, c[0x0][0x21c], RZ, 0x4, P4 ;  /* 0x00008700aa071a11 */ /* 0x000fe200020f24ff */
[----:B------:R0:W5:Y:S01]  /*0280*/  @P1 LDG.E.128 R16, [R4.64] ;  /* 0x0000000404101981 */ /* 0x000162000c1e1d00 */
[----:B------:R-:W-:-:S02]  /*0290*/  LOP3.LUT R162, R78, 0xe0, RZ, 0xfc, !PT ;  /* 0x000000e04ea27812 */ /* 0x000fc400078efcff */
[C---:B------:R-:W-:Y:S01]  /*02a0*/  LOP3.LUT R166, R78.reuse, 0xa0, RZ, 0xfc, !PT ;  /* 0x000000a04ea67812 */ /* 0x040fe200078efcff */
[----:B------:R1:W5:Y:S01]  /*02b0*/  @P1 LDG.E.128 R24, [R2.64] ;  /* 0x0000000402181981 */ /* 0x000362000c1e1d00 */
[----:B------:R-:W-:Y:S01]  /*02c0*/  LOP3.LUT R164, R78, 0xc0, RZ, 0xfc, !PT ;  /* 0x000000c04ea47812 */ /* 0x000fe200078efcff */
[----:B------:R-:W-:Y:S02]  /*02d0*/  CS2R R36, SRZ ;  /* 0x0000000000247805 */ /* 0x000fe4000001ff00 */
[----:B------:R2:W5:Y:S01]  /*02e0*/  @P1 LDG.E.128 R20, [R6.64] ;  /* 0x0000000406141981 */ /* 0x000562000c1e1d00 */
[----:B------:R-:W-:Y:S01]  /*02f0*/  CS2R R38, SRZ ;  /* 0x0000000000267805 */ /* 0x000fe2000001ff00 */
[----:B0-----:R-:W-:Y:S02]  /*0300*/  @P1 LEA R4, P3, R166, c[0x0][0x218], 0x4 ;  /* 0x00008600a6041a11 */ /* 0x001fe400078620ff */
[----:B-1----:R-:W-:Y:S01]  /*0310*/  @P1 LEA R2, P2, R162, c[0x0][0x218], 0x4 ;  /* 0x00008600a2021a11 */ /* 0x002fe200078420ff */
[----:B------:R-:W-:Y:S01]  /*0320*/  CS2R R28, SRZ ;  /* 0x00000000001c7805 */ /* 0x000fe2000001ff00 */
[----:B--2---:R-:W-:Y:S01]  /*0330*/  @P1 LEA R6, P4, R164, c[0x0][0x218], 0x4 ;  /* 0x00008600a4061a11 */ /* 0x004fe200078820ff */
[----:B------:R-:W-:Y:S01]  /*0340*/  CS2R R30, SRZ ;  /* 0x00000000001e7805 */ /* 0x000fe2000001ff00 */
[----:B------:R-:W-:Y:S01]  /*0350*/  @P1 LEA.HI.X R3, R162, c[0x0][0x21c], RZ, 0x4, P2 ;  /* 0x00008700a2031a11 */ /* 0x000fe200010f24ff */
[----:B------:R-:W-:Y:S01]  /*0360*/  CS2R R32, SRZ ;  /* 0x0000000000207805 */ /* 0x000fe2000001ff00 */
[----:B------:R-:W-:Y:S01]  /*0370*/  CS2R R34, SRZ ;  /* 0x0000000000227805 */ /* 0x000fe2000001ff00 */
[----:B------:R-:W-:-:S02]  /*0380*/  @P1 LEA.HI.X R5, R166, c[0x0][0x21c], RZ, 0x4, P3 ;  /* 0x00008700a6051a11 */ /* 0x000fc400018f24ff */
[----:B------:R-:W-:Y:S01]  /*0390*/  @P1 LEA.HI.X R7, R164, c[0x0][0x21c], RZ, 0x4, P4 ;  /* 0x00008700a4071a11 */ /* 0x000fe200020f24ff */
[----:B------:R0:W5:Y:S01]  /*03a0*/  @P1 LDG.E.128 R36, [R2.64] ;  /* 0x0000000402241981 */ /* 0x000162000c1e1d00 */
[C---:B------:R-:W-:Y:S02]  /*03b0*/  LOP3.LUT R158, R78.reuse, 0x140, RZ, 0xfc, !PT ;  /* 0x000001404e9e7812 */ /* 0x040fe400078efcff */
[C---:B------:R-:W-:Y:S01]  /*03c0*/  LOP3.LUT R142, R78.reuse, 0x100, RZ, 0xfc, !PT ;  /* 0x000001004e8e7812 */ /* 0x040fe200078efcff */
[----:B------:R1:W5:Y:S01]  /*03d0*/  @P1 LDG.E.128 R28, [R4.64] ;  /* 0x00000004041c1981 */ /* 0x000362000c1e1d00 */
[C---:B------:R-:W-:Y:S02]  /*03e0*/  LOP3.LUT R150, R78.reuse, 0x120, RZ, 0xfc, !PT ;  /* 0x000001204e967812 */ /* 0x040fe400078efcff */
[----:B------:R-:W-:Y:S01]  /*03f0*/  LOP3.LUT R138, R78, 0x1a0, RZ, 0xfc, !PT ;  /* 0x000001a04e8a7812 */ /* 0x000fe200078efcff */
[----:B------:R2:W5:Y:S01]  /*0400*/  @P1 LDG.E.128 R32, [R6.64] ;  /* 0x0000000406201981 */ /* 0x000562000c1e1d00 */
[----:B0-----:R-:W-:Y:S01]  /*0410*/  @P1 LEA R2, P2, R158, c[0x0][0x218], 0x4 ;  /* 0x000086009e021a11 */ /* 0x001fe200078420ff */
[----:B------:R-:W-:Y:S01]  /*0420*/  CS2R R40, SRZ ;  /* 0x0000000000287805 */ /* 0x000fe2000001ff00 */
[----:B-1----:R-:W-:Y:S01]  /*0430*/  @P1 LEA R4, P3, R142, c[0x0][0x218], 0x4 ;  /* 0x000086008e041a11 */ /* 0x002fe200078620ff */
[----:B------:R-:W-:Y:S01]  /*0440*/  CS2R R42, SRZ ;  /* 0x00000000002a7805 */ /* 0x000fe2000001ff00 */
[----:B------:R-:W-:-:S02]  /*0450*/  @P1 LEA.HI.X R3, R158, c[0x0][0x21c], RZ, 0x4, P2 ;  /* 0x000087009e031a11 */ /* 0x000fc400010f24ff */
[----:B--2---:R-:W-:Y:S01]  /*0460*/  @P1 LEA R6, P4, R150, c[0x0][0x218], 0x4 ;  /* 0x0000860096061a11 */ /* 0x004fe200078820ff */
[----:B------:R-:W-:Y:S01]  /*0470*/  CS2R R44, SRZ ;  /* 0x00000000002c7805 */ /* 0x000fe2000001ff00 */
[----:B------:R-:W-:Y:S01]  /*0480*/  CS2R R46, SRZ ;  /* 0x00000000002e7805 */ /* 0x000fe2000001ff00 */
[----:B------:R-:W-:Y:S02]  /*0490*/  @P1 LEA R76, P2, R138, c[0x0][0x218], 0x4 ;  /* 0x000086008a4c1a11 */ /* 0x000fe400078420ff */
[----:B------:R-:W-:Y:S02]  /*04a0*/  @P1 LEA.HI.X R5, R142, c[0x0][0x21c], RZ, 0x4, P3 ;  /* 0x000087008e051a11 */ /* 0x000fe400018f24ff */
[----:B------:R-:W-:Y:S02]  /*04b0*/  @P1 LEA.HI.X R7, R150, c[0x0][0x21c], RZ, 0x4, P4 ;  /* 0x0000870096071a11 */ /* 0x000fe400020f24ff */
[C---:B------:R-:W-:Y:S01]  /*04c0*/  LOP3.LUT R136, R78.reuse, 0x160, RZ, 0xfc, !PT ;  /* 0x000001604e887812 */ /* 0x040fe200078efcff */
[----:B------:R-:W-:Y:S01]  /*04d0*/  CS2R R48, SRZ ;  /* 0x0000000000307805 */ /* 0x000fe2000001ff00 */
[----:B------:R-:W-:Y:S01]  /*04e0*/  LOP3.LUT R137, R78, 0x180, RZ, 0xfc, !PT ;  /* 0x000001804e897812 */ /* 0x000fe200078efcff */
[----:B------:R-:W-:Y:S01]  /*04f0*/  CS2R R50, SRZ ;  /* 0x0000000000327805 */ /* 0x000fe2000001ff00 */
[----:B------:R-:W-:Y:S01]  /*0500*/  @P1 LEA.HI.X R77, R138, c[0x0][0x21c], RZ, 0x4, P2 ;  /* 0x000087008a4d1a11 */ /* 0x000fe200010f24ff */
[----:B------:R0:W5:Y:S01]  /*0510*/  @P1 LDG.E.128 R40, [R4.64] ;  /* 0x0000000404281981 */ /* 0x000162000c1e1d00 */
[----:B------:R-:W-:-:S03]  /*0520*/  ISETP.NE.U32.AND P2, PT, RZ, c[0x0][0x220], PT ;  /* 0x00008800ff007a0c */ /* 0x000fc60003f45070 */
[----:B------:R1:W5:Y:S01]  /*0530*/  @P1 LDG.E.128 R44, [R6.64] ;  /* 0x00000004062c1981 */ /* 0x000362000c1e1d00 */
[----:B------:R-:W-:Y:S01]  /*0540*/  LOP3.LUT R144, R78, 0x1c0, RZ, 0xfc, !PT ;  /* 0x000001c04e907812 */ /* 0x000fe200078efcff */
[----:B------:R-:W-:Y:S01]  /*0550*/  CS2R R56, SRZ ;  /* 0x0000000000387805 */ /* 0x000fe2000001ff00 */
[----:B------:R-:W-:Y:S01]  /*0560*/  ISETP.NE.AND.EX P2, PT, RZ, c[0x0][0x224], PT, P2 ;  /* 0x00008900ff007a0c */ /* 0x000fe20003f45320 */
[----:B------:R-:W-:Y:S01]  /*0570*/  CS2R R58, SRZ ;  /* 0x00000000003a7805 */ /* 0x000fe2000001ff00 */
[----:B------:R2:W5:Y:S01]  /*0580*/  @P1 LDG.E.128 R48, [R2.64] ;  /* 0x0000000402301981 */ /* 0x000562000c1e1d00 */
[C---:B0-----:R-:W-:Y:S02]  /*0590*/  @P1 LEA R4, P3, R136.reuse, c[0x0][0x218], 0x4 ;  /* 0x0000860088041a11 */ /* 0x041fe400078620ff */
[----:B-1----:R-:W-:Y:S02]  /*05a0*/  @P1 LEA R6, P4, R137, c[0x0][0x218], 0x4 ;  /* 0x0000860089061a11 */ /* 0x002fe400078820ff */
[----:B------:R-:W-:-:S02]  /*05b0*/  @P1 LEA.HI.X R5, R136, c[0x0][0x21c], RZ, 0x4, P3 ;  /* 0x0000870088051a11 */ /* 0x000fc400018f24ff */
[----:B------:R-:W-:Y:S02]  /*05c0*/  @P1 LEA.HI.X R7, R137, c[0x0][0x21c], RZ, 0x4, P4 ;  /* 0x0000870089071a11 */ /* 0x000fe400020f24ff */
[----:B--2---:R-:W-:Y:S02]  /*05d0*/  @P1 LEA R2, P3, R144, c[0x0][0x218], 0x4 ;  /* 0x0000860090021a11 */ /* 0x004fe400078620ff */
[----:B------:R-:W-:Y:S01]  /*05e0*/  LOP3.LUT R152, R78, 0x1e0, RZ, 0xfc, !PT ;  /* 0x000001e04e987812 */ /* 0x000fe200078efcff */
[----:B------:R-:W-:Y:S01]  /*05f0*/  CS2R R52, SRZ ;  /* 0x0000000000347805 */ /* 0x000fe2000001ff00 */
[----:B------:R-:W-:Y:S01]  /*0600*/  CS2R R54, SRZ ;  /* 0x0000000000367805 */ /* 0x000fe2000001ff00 */
[----:B------:R-:W-:Y:S01]  /*0610*/  CS2R R64, SRZ ;  /* 0x0000000000407805 */ /* 0x000fe2000001ff00 */
[----:B------:R-:W-:Y:S01]  /*0620*/  CS2R R66, SRZ ;  /* 0x0000000000427805 */ /* 0x000fe2000001ff00 */
[----:B------:R0:W5:Y:S01]  /*0630*/  @P1 LDG.E.128 R56, [R6.64] ;  /* 0x0000000406381981 */ /* 0x000162000c1e1d00 */
[----:B------:R-:W-:Y:S01]  /*0640*/  @P1 LEA.HI.X R3, R144, c[0x0][0x21c], RZ, 0x4, P3 ;  /* 0x0000870090031a11 */ /* 0x000fe200018f24ff */
[----:B------:R-:W-:Y:S01]  /*0650*/  CS2R R60, SRZ ;  /* 0x00000000003c7805 */ /* 0x000fe2000001ff00 */
[----:B------:R-:W-:Y:S01]  /*0660*/  CS2R R62, SRZ ;  /* 0x00000000003e7805 */ /* 0x000fe2000001ff00 */
[----:B------:R-:W-:Y:S01]  /*0670*/  SHF.L.U32 R180, R78, 0x4, RZ ;  /* 0x000000044eb47819 */ /* 0x000fe200000006ff */
[----:B------:R1:W5:Y:S01]  /*0680*/  @P1 LDG.E.128 R52, [R4.64] ;  /* 0x0000000404341981 */ /* 0x000362000c1e1d00 */
[----:B------:R-:W-:-:S02]  /*0690*/  SHF.L.U32 R190, R176, 0x4, RZ ;  /* 0x00000004b0be7819 */ /* 0x000fc400000006ff */
[----:B------:R-:W-:Y:S01]  /*06a0*/  SHF.R.U32.HI R147, RZ, 0x1c, R176 ;  /* 0x0000001cff937819 */ /* 0x000fe200000116b0 */
[----:B------:R2:W5:Y:S01]  /*06b0*/  @P1 LDG.E.128 R64, [R2.64] ;  /* 0x0000000402401981 */ /* 0x000562000c1e1d00 */
[C---:B0-----:R-:W-:Y:S01]  /*06c0*/  @P1 LEA R6, P4, R152.reuse, c[0x0][0x218], 0x4 ;  /* 0x0000860098061a11 */ /* 0x041fe200078820ff */
[----:B------:R-:W-:Y:S01]  /*06d0*/  CS2R R68, SRZ ;  /* 0x0000000000447805 */ /* 0x000fe2000001ff00 */
[----:B------:R-:W-:Y:S01]  /*06e0*/  CS2R R70, SRZ ;  /* 0x0000000000467805 */ /* 0x000fe2000001ff00 */
[----:B------:R0:W5:Y:S01]  /*06f0*/  @P1 LDG.E.128 R60, [R76.64] ;  /* 0x000000044c3c1981 */ /* 0x000162000c1e1d00 */
[----:B------:R-:W-:Y:S02]  /*0700*/  @P1 LEA.HI.X R7, R152, c[0x0][0x21c], RZ, 0x4, P4 ;  /* 0x0000870098071a11 */ /* 0x000fe400020f24ff */
[----:B-1----:R-:W-:Y:S02]  /*0710*/  @P2 IADD3 R4, P4, R190, c[0x0][0x220], RZ ;  /* 0x00008800be042a10 */ /* 0x002fe40007f9e0ff */
[----:B--2---:R-:W-:Y:S01]  /*0720*/  @P2 IADD3 R2, P3, R180, c[0x0][0x220], RZ ;  /* 0x00008800b4022a10 */ /* 0x004fe20007f7e0ff */
[----:B------:R-:W-:Y:S01]  /*0730*/  CS2R R74, SRZ ;  /* 0x00000000004a7805 */ /* 0x000fe2000001ff00 */
[----:B------:R-:W-:Y:S01]  /*0740*/  CS2R R72, SRZ ;  /* 0x0000000000487805 */ /* 0x000fe2000001ff00 */
[----:B------:R-:W-:Y:S01]  /*0750*/  CS2R R78, SRZ ;  /* 0x00000000004e7805 */ /* 0x000fe2000001ff00 */
[----:B0-----:R-:W-:Y:S01]  /*0760*/  CS2R R76, SRZ ;  /* 0x00000000004c7805 */ /* 0x001fe2000001ff00 */
[----:B------:R-:W-:Y:S01]  /*0770*/  @P2 IADD3.X R3, RZ, c[0x0][0x224], RZ, P3, !PT ;  /* 0x00008900ff032a10 */ /* 0x000fe20001ffe4ff */
[----:B------:R0:W5:Y:S01]  /*0780*/  @P1 LDG.E.128 R68, [R6.64] ;  /* 0x0000000406441981 */ /* 0x000162000c1e1d00 */
[----:B------:R-:W-:-:S02]  /*0790*/  @P2 IADD3.X R5, R147, c[0x0][0x224], RZ, P4, !PT ;  /* 0x0000890093052a10 */ /* 0x000fc400027fe4ff */
[----:B------:R-:W-:Y:S01]  /*07a0*/  SHF.L.U32 R188, R172, 0x4, RZ ;  /* 0x00000004acbc7819 */ /* 0x000fe200000006ff */
[----:B------:R1:W5:Y:S01]  /*07b0*/  @P2 LDG.E.128 R72, [R2.64] ;  /* 0x0000000402482981 */ /* 0x000362000c1e1d00 */
[----:B------:R-:W-:Y:S02]  /*07c0*/  SHF.L.U32 R186, R170, 0x4, RZ ;  /* 0x00000004aaba7819 */ /* 0x000fe400000006ff */
[----:B------:R-:W-:Y:S01]  /*07d0*/  SHF.L.U32 R184, R168, 0x4, RZ ;  /* 0x00000004a8b87819 */ /* 0x000fe200000006ff */
[----:B------:R2:W5:Y:S01]  /*07e0*/  @P2 LDG.E.128 R76, [R4.64] ;  /* 0x00000004044c2981 */ /* 0x000562000c1e1d00 */
[----:B------:R-:W-:Y:S02]  /*07f0*/  SHF.R.U32.HI R175, RZ, 0x1c, R172 ;  /* 0x0000001cffaf7819 */ /* 0x000fe400000116ac */
[----:B------:R-:W-:Y:S02]  /*0800*/  SHF.R.U32.HI R179, RZ, 0x1c, R170 ;  /* 0x0000001cffb37819 */ /* 0x000fe400000116aa */
[----:B-1----:R-:W-:Y:S01]  /*0810*/  @P2 IADD3 R2, P1, R188, c[0x0][0x220], RZ ;  /* 0x00008800bc022a10 */ /* 0x002fe20007f3e0ff */
[----:B------:R-:W-:Y:S01]  /*0820*/  CS2R R82, SRZ ;  /* 0x0000000000527805 */ /* 0x000fe2000001ff00 */
[----:B------:R-:W-:-:S02]  /*0830*/  SHF.R.U32.HI R155, RZ, 0x1c, R168 ;  /* 0x0000001cff9b7819 */ /* 0x000fc400000116a8 */
[----:B--2---:R-:W-:Y:S01]  /*0840*/  @P2 IADD3 R4, P3, R186, c[0x0][0x220], RZ ;  /* 0x00008800ba042a10 */ /* 0x004fe20007f7e0ff */
[----:B------:R-:W-:Y:S01]  /*0850*/  CS2R R80, SRZ ;  /* 0x0000000000507805 */ /* 0x000fe2000001ff00 */
[----:B0-----:R-:W-:Y:S01]  /*0860*/  @P2 IADD3 R6, P4, R184, c[0x0][0x220], RZ ;  /* 0x00008800b8062a10 */ /* 0x001fe20007f9e0ff */
[----:B------:R-:W-:Y:S01]  /*0870*/  CS2R R86, SRZ ;  /* 0x0000000000567805 */ /* 0x000fe2000001ff00 */
[----:B------:R-:W-:Y:S01]  /*0880*/  CS2R R84, SRZ ;  /* 0x0000000000547805 */ /* 0x000fe2000001ff00 */
[----:B------:R-:W-:Y:S01]  /*0890*/  @P2 IADD3.X R3, R175, c[0x0][0x224], RZ, P1, !PT ;  /* 0x00008900af032a10 */ /* 0x000fe20000ffe4ff */
[----:B------:R-:W-:Y:S01]  /*08a0*/  CS2R R90, SRZ ;  /* 0x00000000005a7805 */ /* 0x000fe2000001ff00 */
[----:B------:R-:W-:Y:S01]  /*08b0*/  @P2 IADD3.X R5, R179, c[0x0][0x224], RZ, P3, !PT ;  /* 0x00008900b3052a10 */ /* 0x000fe20001ffe4ff */
[----:B------:R-:W-:Y:S01]  /*08c0*/  CS2R R88, SRZ ;  /* 0x0000000000587805 */ /* 0x000fe2000001ff00 */
[----:B------:R-:W-:Y:S01]  /*08d0*/  @P2 IADD3.X R7, R155, c[0x0][0x224], RZ, P4, !PT ;  /* 0x000089009b072a10 */ /* 0x000fe200027fe4ff */
[----:B------:R0:W5:Y:S01]  /*08e0*/  @P2 LDG.E.128 R80, [R2.64] ;  /* 0x0000000402502981 */ /* 0x000162000c1e1d00 */
[----:B------:R-:W-:-:S02]  /*08f0*/  SHF.L.U32 R178, R166, 0x4, RZ ;  /* 0x00000004a6b27819 */ /* 0x000fc400000006ff */
[----:B------:R-:W-:Y:S01]  /*0900*/  SHF.L.U32 R174, R164, 0x4, RZ ;  /* 0x00000004a4ae7819 */ /* 0x000fe200000006ff */
[----:B------:R1:W5:Y:S01]  /*0910*/  @P2 LDG.E.128 R84, [R4.64] ;  /* 0x0000000404542981 */ /* 0x000362000c1e1d00 */
[----:B------:R-:W-:Y:S02]  /*0920*/  SHF.L.U32 R140, R162, 0x4, RZ ;  /* 0x00000004a28c7819 */ /* 0x000fe400000006ff */
[----:B------:R-:W-:Y:S01]  /*0930*/  SHF.R.U32.HI R194, RZ, 0x1c, R166 ;  /* 0x0000001cffc27819 */ /* 0x000fe200000116a6 */
[----:B------:R2:W5:Y:S01]  /*0940*/  @P2 LDG.E.128 R88, [R6.64] ;  /* 0x0000000406582981 */ /* 0x000562000c1e1d00 */
[----:B------:R-:W-:Y:S02]  /*0950*/  SHF.R.U32.HI R195, RZ, 0x1c, R164 ;  /* 0x0000001cffc37819 */ /* 0x000fe400000116a4 */
[----:B0-----:R-:W-:Y:S02]  /*0960*/  @P2 IADD3 R2, P1, R178, c[0x0][0x220], RZ ;  /* 0x00008800b2022a10 */ /* 0x001fe40007f3e0ff */
[----:B-1----:R-:W-:Y:S01]  /*0970*/  @P2 IADD3 R4, P3, R174, c[0x0][0x220], RZ ;  /* 0x00008800ae042a10 */ /* 0x002fe20007f7e0ff */
[----:B------:R-:W-:Y:S01]  /*0980*/  CS2R R94, SRZ ;  /* 0x00000000005e7805 */ /* 0x000fe2000001ff00 */
[----:B------:R-:W-:Y:S01]  /*0990*/  SHF.R.U32.HI R161, RZ, 0x1c, R162 ;  /* 0x0000001cffa17819 */ /* 0x000fe200000116a2 */
[----:B------:R-:W-:Y:S01]  /*09a0*/  CS2R R92, SRZ ;  /* 0x00000000005c7805 */ /* 0x000fe2000001ff00 */
[----:B--2---:R-:W-:Y:S01]  /*09b0*/  @P2 IADD3 R6, P4, R140, c[0x0][0x220], RZ ;  /* 0x000088008c062a10 */ /* 0x004fe20007f9e0ff */
        /* <DEDUP_REMOVED lines=53> */
[----:B------:R-:W-:Y:S01]  /*0d10*/  SHF.R.U32.HI R157, RZ, 0x1c, R144 ;  /* 0x0000001cff9d7819 */ /* 0x000fe20000011690 */
[----:B------:R-:W-:Y:S01]  /*0d20*/  HFMA2.MMA R153, -RZ, RZ, 0, 9.5367431640625e-07 ;  /* 0x00000010ff997435 */ /* 0x000fe200000001ff */
[----:B------:R-:W-:Y:S01]  /*0d30*/  SHF.R.U32.HI R199, RZ, 0x1c, R152 ;  /* 0x0000001cffc77819 */ /* 0x000fe20000011698 */
[----:B------:R2:W5:Y:S01]  /*0d40*/  @P2 LDG.E.128 R124, [R6.64] ;  /* 0x00000004067c2981 */ /* 0x000562000c1e1d00 */
[----:B0-----:R-:W-:Y:S01]  /*0d50*/  @P2 IADD3 R2, P1, R149, c[0x0][0x220], RZ ;  /* 0x0000880095022a10 */ /* 0x001fe20007f3e0ff */
[----:B------:R-:W-:Y:S01]  /*0d60*/  CS2R R128, SRZ ;  /* 0x0000000000807805 */ /* 0x000fe2000001ff00 */
[----:B-1----:R-:W-:Y:S01]  /*0d70*/  @P2 IADD3 R4, P3, R156, c[0x0][0x220], RZ ;  /* 0x000088009c042a10 */ /* 0x002fe20007f7e0ff */
[----:B------:R-:W-:Y:S01]  /*0d80*/  CS2R R130, SRZ ;  /* 0x0000000000827805 */ /* 0x000fe2000001ff00 */
[----:B------:R-:W-:Y:S01]  /*0d90*/  CS2R R132, SRZ ;  /* 0x0000000000847805 */ /* 0x000fe2000001ff00 */
[----:B------:R-:W-:Y:S01]  /*0da0*/  CS2R R134, SRZ ;  /* 0x0000000000867805 */ /* 0x000fe2000001ff00 */
[----:B--2---:R-:W-:-:S02]  /*0db0*/  SHF.L.U32 R6, R139, 0x4, RZ ;  /* 0x000000048b067819 */ /* 0x004fc400000006ff */
[----:B------:R-:W-:Y:S02]  /*0dc0*/  IADD3 R180, P4, R180, c[0x0][0x1b8], RZ ;  /* 0x00006e00b4b47a10 */ /* 0x000fe40007f9e0ff */
[----:B------:R-:W-:Y:S02]  /*0dd0*/  @P2 IADD3.X R3, R157, c[0x0][0x224], RZ, P1, !PT ;  /* 0x000089009d032a10 */ /* 0x000fe40000ffe4ff */
[----:B------:R-:W-:Y:S02]  /*0de0*/  @P2 IADD3.X R5, R199, c[0x0][0x224], RZ, P3, !PT ;  /* 0x00008900c7052a10 */ /* 0x000fe40001ffe4ff */
[----:B------:R-:W-:Y:S01]  /*0df0*/  IADD3 R190, P5, R190, c[0x0][0x1b8], RZ ;  /* 0x00006e00bebe7a10 */ /* 0x000fe20007fbe0ff */
[----:B------:R0:W5:Y:S01]  /*0e00*/  @P2 LDG.E.128 R128, [R2.64] ;  /* 0x0000000402802981 */ /* 0x000162000c1e1d00 */
[----:B------:R-:W-:Y:S02]  /*0e10*/  LOP3.LUT R6, R6, 0x1f0, RZ, 0xc0, !PT ;  /* 0x000001f006067812 */ /* 0x000fe400078ec0ff */
[----:B------:R-:W-:Y:S01]  /*0e20*/  IADD3.X R181, RZ, c[0x0][0x1bc], RZ, P4, !PT ;  /* 0x00006f00ffb57a10 */ /* 0x000fe200027fe4ff */
[----:B------:R1:W5:Y:S01]  /*0e30*/  @P2 LDG.E.128 R132, [R4.64] ;  /* 0x0000000404842981 */ /* 0x000362000c1e1d00 */
[----:B------:R-:W-:-:S02]  /*0e40*/  IADD3 R186, P6, R186, c[0x0][0x1b8], RZ ;  /* 0x00006e00baba7a10 */ /* 0x000fc40007fde0ff */
[----:B------:R-:W-:Y:S02]  /*0e50*/  IADD3.X R191, R147, c[0x0][0x1bc], RZ, P5, !PT ;  /* 0x00006f0093bf7a10 */ /* 0x000fe40002ffe4ff */
[----:B------:R-:W-:Y:S02]  /*0e60*/  IADD3 R184, P4, R184, c[0x0][0x1b8], RZ ;  /* 0x00006e00b8b87a10 */ /* 0x000fe40007f9e0ff */
[----:B------:R-:W-:Y:S01]  /*0e70*/  IADD3 R178, P5, R178, c[0x0][0x1b8], RZ ;  /* 0x00006e00b2b27a10 */ /* 0x000fe20007fbe0ff */
[-C--:B0-----:R-:W-:Y:S01]  /*0e80*/  IMAD.WIDE.U32 R2, R137, R153.reuse, c[0x0][0x1b0] ;  /* 0x00006c0089027625 */ /* 0x081fe200078e0099 */
[----:B------:R-:W-:Y:S02]  /*0e90*/  IADD3 R182, P2, R6, c[0x0][0x1b0], RZ ;  /* 0x00006c0006b67a10 */ /* 0x000fe40007f5e0ff */
[----:B------:R-:W-:Y:S01]  /*0ea0*/  IADD3 R188, P3, R188, c[0x0][0x1b8], RZ ;  /* 0x00006e00bcbc7a10 */ /* 0x000fe20007f7e0ff */
[----:B------:R-:W-:Y:S01]  /*0eb0*/  IMAD.WIDE.U32 R6, R136, R153, c[0x0][0x1b0] ;  /* 0x00006c0088067625 */ /* 0x000fe200078e0099 */
[----:B------:R-:W-:-:S02]  /*0ec0*/  IADD3.X R187, R179, c[0x0][0x1bc], RZ, P6, !PT ;  /* 0x00006f00b3bb7a10 */ /* 0x000fc400037fe4ff */
[----:B------:R-:W-:Y:S01]  /*0ed0*/  IADD3.X R185, R155, c[0x0][0x1bc], RZ, P4, !PT ;  /* 0x00006f009bb97a10 */ /* 0x000fe200027fe4ff */
[----:B------:R-:W-:Y:S01]  /*0ee0*/  IMAD.WIDE.U32 R136, R138, R153, c[0x0][0x1b0] ;  /* 0x00006c008a887625 */ /* 0x000fe200078e0099 */
[----:B------:R-:W-:Y:S02]  /*0ef0*/  IADD3 R138, P4, R140, c[0x0][0x1b8], RZ ;  /* 0x00006e008c8a7a10 */ /* 0x000fe40007f9e0ff */
[----:B------:R-:W-:Y:S02]  /*0f00*/  IADD3.X R179, R194, c[0x0][0x1bc], RZ, P5, !PT ;  /* 0x00006f00c2b37a10 */ /* 0x000fe40002ffe4ff */
[----:B------:R-:W-:Y:S02]  /*0f10*/  ISETP.GE.AND P1, PT, R0, c[0x0][0x164], PT ;  /* 0x0000590000007a0c */ /* 0x000fe40003f26270 */
[----:B------:R-:W-:Y:S02]  /*0f20*/  IADD3.X R189, R175, c[0x0][0x1bc], RZ, P3, !PT ;  /* 0x00006f00afbd7a10 */ /* 0x000fe40001ffe4ff */
[----:B------:R-:W-:-:S02]  /*0f30*/  IADD3 R146, P5, R146, c[0x0][0x1b8], RZ ;  /* 0x00006e0092927a10 */ /* 0x000fc40007fbe0ff */
[----:B------:R-:W-:Y:S02]  /*0f40*/  IADD3 R174, P3, R174, c[0x0][0x1b8], RZ ;  /* 0x00006e00aeae7a10 */ /* 0x000fe40007f7e0ff */
[----:B------:R-:W-:Y:S02]  /*0f50*/  IADD3.X R139, R161, c[0x0][0x1bc], RZ, P4, !PT ;  /* 0x00006f00a18b7a10 */ /* 0x000fe400027fe4ff */
[----:B------:R-:W-:Y:S02]  /*0f60*/  IADD3 R160, P4, R160, c[0x0][0x1b8], RZ ;  /* 0x00006e00a0a07a10 */ /* 0x000fe40007f9e0ff */
[----:B------:R-:W-:Y:S02]  /*0f70*/  IADD3.X R147, R196, c[0x0][0x1bc], RZ, P5, !PT ;  /* 0x00006f00c4937a10 */ /* 0x000fe40002ffe4ff */
[----:B------:R-:W-:Y:S02]  /*0f80*/  IADD3.X R175, R195, c[0x0][0x1bc], RZ, P3, !PT ;  /* 0x00006f00c3af7a10 */ /* 0x000fe40001ffe4ff */
[----:B-1----:R-:W-:-:S02]  /*0f90*/  IADD3 R4, P5, R141, c[0x0][0x1b8], RZ ;  /* 0x00006e008d047a10 */ /* 0x002fc40007fbe0ff */
[----:B------:R-:W-:Y:S02]  /*0fa0*/  IADD3 R154, P3, R154, c[0x0][0x1b8], RZ ;  /* 0x00006e009a9a7a10 */ /* 0x000fe40007f7e0ff */
[----:B------:R-:W-:Y:S02]  /*0fb0*/  IADD3.X R161, R183, c[0x0][0x1bc], RZ, P4, !PT ;  /* 0x00006f00b7a17a10 */ /* 0x000fe400027fe4ff */
[----:B------:R-:W-:Y:S02]  /*0fc0*/  IADD3 R140, P4, R148, c[0x0][0x1b8], RZ ;  /* 0x00006e00948c7a10 */ /* 0x000fe40007f9e0ff */
[----:B------:R-:W-:Y:S02]  /*0fd0*/  IADD3.X R5, R198, c[0x0][0x1bc], RZ, P5, !PT ;  /* 0x00006f00c6057a10 */ /* 0x000fe40002ffe4ff */
[----:B------:R-:W-:Y:S02]  /*0fe0*/  IADD3.X R155, R197, c[0x0][0x1bc], RZ, P3, !PT ;  /* 0x00006f00c59b7a10 */ /* 0x000fe40001ffe4ff */
[----:B------:R-:W-:-:S02]  /*0ff0*/  IADD3 R148, P5, R149, c[0x0][0x1b8], RZ ;  /* 0x00006e0095947a10 */ /* 0x000fc40007fbe0ff */
[----:B------:R-:W-:Y:S02]  /*1000*/  IADD3 R248, P3, R248, c[0x0][0x1b8], RZ ;  /* 0x00006e00f8f87a10 */ /* 0x000fe40007f7e0ff */
[----:B------:R-:W-:Y:S01]  /*1010*/  IADD3 R156, P6, R156, c[0x0][0x1b8], RZ ;  /* 0x00006e009c9c7a10 */ /* 0x000fe20007fde0ff */
[-C--:B------:R-:W-:Y:S01]  /*1020*/  IMAD.WIDE.U32 R176, R176, R153.reuse, c[0x0][0x1b0] ;  /* 0x00006c00b0b07625 */ /* 0x080fe200078e0099 */
[----:B------:R-:W-:Y:S02]  /*1030*/  IADD3.X R149, R157, c[0x0][0x1bc], RZ, P5, !PT ;  /* 0x00006f009d957a10 */ /* 0x000fe40002ffe4ff */
[----:B------:R-:W-:Y:S01]  /*1040*/  IADD3.X R183, RZ, c[0x0][0x1b4], RZ, P2, !PT ;  /* 0x00006d00ffb77a10 */ /* 0x000fe200017fe4ff */
        /* <DEDUP_REMOVED lines=8> */
[----:B------:R-:W-:-:S04]  /*10d0*/  IMAD.WIDE.U32 R162, R162, R153, c[0x0][0x1b0] ;  /* 0x00006c00a2a27625 */ /* 0x000fc800078e0099 */
[----:B------:R-:W-:-:S04]  /*10e0*/  IMAD.WIDE.U32 R142, R142, R153, c[0x0][0x1b0] ;  /* 0x00006c008e8e7625 */ /* 0x000fc800078e0099 */
[----:B------:R-:W-:-:S04]  /*10f0*/  IMAD.WIDE.U32 R150, R150, R153, c[0x0][0x1b0] ;  /* 0x00006c0096967625 */ /* 0x000fc800078e0099 */
[----:B------:R-:W-:-:S04]  /*1100*/  IMAD.WIDE.U32 R158, R158, R153, c[0x0][0x1b0] ;  /* 0x00006c009e9e7625 */ /* 0x000fc800078e0099 */
[----:B------:R-:W-:-:S04]  /*1110*/  IMAD.WIDE.U32 R144, R144, R153, c[0x0][0x1b0] ;  /* 0x00006c0090907625 */ /* 0x000fc800078e0099 */
[----:B------:R-:W-:Y:S01]  /*1120*/  IMAD.WIDE.U32 R152, R152, R153, c[0x0][0x1b0] ;  /* 0x00006c0098987625 */ /* 0x000fe200078e0099 */
[----:B------:R-:W-:Y:S06]  /*1130*/  @P1 EXIT ;  /* 0x000000000000194d */ /* 0x000fec0003800000 */
[----:B------:R0:W2:Y:S04]  /*1140*/  LDG.E.128 R192, [R182.64] ;  /* 0x00000004b6c07981 */ /* 0x0000a8000c1e1d00 */
[----:B------:R1:W3:Y:S04]  /*1150*/  LDG.E.128 R244, [R176.64] ;  /* 0x00000004b0f47981 */ /* 0x0002e8000c1e1d00 */
[----:B------:R4:W3:Y:S04]  /*1160*/  LDG.E.128 R240, [R190.64] ;  /* 0x00000004bef07981 */ /* 0x0008e8000c1e1d00 */
[----:B0-----:R-:W3:Y:S04]  /*1170*/  LDG.E.128 R180, [R180.64] ;  /* 0x00000004b4b47981 */ /* 0x001ee8000c1e1d00 */
[----:B------:R0:W3:Y:S04]  /*1180*/  LDG.E.128 R228, [R170.64] ;  /* 0x00000004aae47981 */ /* 0x0000e8000c1e1d00 */
[----:B------:R0:W3:Y:S04]  /*1190*/  LDG.E.128 R220, [R168.64] ;  /* 0x00000004a8dc7981 */ /* 0x0000e8000c1e1d00 */
[----:B------:R0:W3:Y:S04]  /*11a0*/  LDG.E.128 R236, [R172.64] ;  /* 0x00000004acec7981 */ /* 0x0000e8000c1e1d00 */
[----:B------:R0:W3:Y:S04]  /*11b0*/  LDG.E.128 R212, [R166.64] ;  /* 0x00000004a6d47981 */ /* 0x0000e8000c1e1d00 */
[----:B------:R1:W3:Y:S04]  /*11c0*/  LDG.E.128 R204, [R164.64] ;  /* 0x00000004a4cc7981 */ /* 0x0002e8000c1e1d00 */
[----:B------:R4:W3:Y:S04]  /*11d0*/  LDG.E.128 R196, [R162.64] ;  /* 0x00000004a2c47981 */ /* 0x0008e8000c1e1d00 */
[----:B0-----:R4:W3:Y:S04]  /*11e0*/  LDG.E.128 R168, [R160.64] ;  /* 0x00000004a0a87981 */ /* 0x0018e8000c1e1d00 */
[----:B-1----:R0:W3:Y:S04]  /*11f0*/  LDG.E.128 R164, [R6.64] ;  /* 0x0000000406a47981 */ /* 0x0020e8000c1e1d00 */
[----:B------:R1:W3:Y:S04]  /*1200*/  LDG.E.128 R232, [R188.64] ;  /* 0x00000004bce87981 */ /* 0x0002e8000c1e1d00 */
[----:B----4-:R0:W4:Y:S04]  /*1210*/  LDG.E.128 R160, [R4.64] ;  /* 0x0000000404a07981 */ /* 0x010128000c1e1d00 */
[----:B------:R1:W4:Y:S04]  /*1220*/  LDG.E.128 R224, [R186.64] ;  /* 0x00000004bae07981 */ /* 0x000328000c1e1d00 */
[----:B------:R1:W4:Y:S04]  /*1230*/  LDG.E.128 R216, [R184.64] ;  /* 0x00000004b8d87981 */ /* 0x000328000c1e1d00 */
[----:B0-----:R-:W4:Y:S04]  /*1240*/  LDG.E.128 R4, [R2.64] ;  /* 0x0000000402047981 */ /* 0x001f28000c1e1d00 */
[----:B------:R0:W4:Y:S04]  /*1250*/  LDG.E.128 R208, [R178.64] ;  /* 0x00000004b2d07981 */ /* 0x000128000c1e1d00 */
[----:B------:R0:W4:Y:S04]  /*1260*/  LDG.E.128 R200, [R174.64] ;  /* 0x00000004aec87981 */ /* 0x000128000c1e1d00 */
[----:B-1----:R1:W4:Y:S04]  /*1270*/  LDG.E.128 R188, [R142.64] ;  /* 0x000000048ebc7981 */ /* 0x002328000c1e1d00 */
[----:B0-----:R0:W4:Y:S04]  /*1280*/  LDG.E.128 R176, [R154.64] ;  /* 0x000000049ab07981 */ /* 0x001128000c1e1d00 */
[----:B------:R0:W4:Y:S04]  /*1290*/  LDG.E.128 R172, [R158.64] ;  /* 0x000000049eac7981 */ /* 0x000128000c1e1d00 */
[----:B------:R0:W4:Y:S04]  /*12a0*/  LDG.E.128 R184, [R146.64] ;  /* 0x0000000492b87981 */ /* 0x000128000c1e1d00 */
[----:B------:R-:W5:Y:S04]  /*12b0*/  LDG.E.128 R248, [R248.64] ;  /* 0x00000004f8f87981 */ /* 0x000f68000c1e1d00 */
[----:B-1----:R-:W5:Y:S04]  /*12c0*/  LDG.E.128 R140, [R140.64] ;  /* 0x000000048c8c7981 */ /* 0x002f68000c1e1d00 */
[----:B0-----:R-:W5:Y:S04]  /*12d0*/  LDG.E.128 R144, [R144.64] ;  /* 0x0000000490907981 */ /* 0x001f68000c1e1d00 */
[----:B------:R-:W5:Y:S04]  /*12e0*/  LDG.E.128 R152, [R152.64] ;  /* 0x0000000498987981 */ /* 0x000f68000c1e1d00 */
[----:B------:R-:W5:Y:S04]  /*12f0*/  LDG.E.128 R156, [R156.64] ;  /* 0x000000049c9c7981 */ /* 0x000f68000c1e1d00 */
[----:B--2---:R-:W-:Y:S04]  /*1300*/  STL.64 [R1+0x188], R192 ;  /* 0x000188c001007387 */ /* 0x004fe80000100a00 */
[----:B------:R0:W-:Y:S04]  /*1310*/  STL.64 [R1+0x190], R194 ;  /* 0x000190c201007387 */ /* 0x0001e80000100a00 */
[----:B---3--:R-:W-:Y:S04]  /*1320*/  STL.64 [R1+0x178], R180 ;  /* 0x000178b401007387 */ /* 0x008fe80000100a00 */
[----:B0-----:R0:W2:Y:S04]  /*1330*/  LDG.E.128 R192, [R138.64] ;  /* 0x000000048ac07981 */ /* 0x0010a8000c1e1d00 */
[----:B------:R1:W-:Y:S04]  /*1340*/  STL.64 [R1+0x180], R182 ;  /* 0x000180b601007387 */ /* 0x0003e80000100a00 */
[----:B0-----:R-:W5:Y:S04]  /*1350*/  LDG.E.128 R136, [R136.64] ;  /* 0x0000000488887981 */ /* 0x001f68000c1e1d00 */
[----:B-1----:R0:W3:Y:S04]  /*1360*/  LDG.E.128 R180, [R150.64] ;  /* 0x0000000496b47981 */ /* 0x0020e8000c1e1d00 */
[----:B0-----:R-:W5:Y:S04]  /*1370*/  LDG.E.128 R148, [R148.64] ;  /* 0x0000000494947981 */ /* 0x001f68000c1e1d00 */
[----:B------:R0:W-:Y:S04]  /*1380*/  STL.64 [R1+0x168], R244 ;  /* 0x000168f401007387 */ /* 0x0001e80000100a00 */
[----:B------:R0:W-:Y:S04]  /*1390*/  STL.64 [R1+0x170], R246 ;  /* 0x000170f601007387 */ /* 0x0001e80000100a00 */
[----:B------:R0:W-:Y:S04]  /*13a0*/  STL [R1], R0 ;  /* 0x0000000001007387 */ /* 0x0001e80000100800 */
[----:B------:R0:W-:Y:S04]  /*13b0*/  STL.64 [R1+0x158], R240 ;  /* 0x000158f001007387 */ /* 0x0001e80000100a00 */
[----:B------:R0:W-:Y:S04]  /*13c0*/  STL.64 [R1+0x160], R242 ;  /* 0x000160f201007387 */ /* 0x0001e80000100a00 */
[----:B------:R0:W-:Y:S04]  /*13d0*/  STL.64 [R1+0x148], R236 ;  /* 0x000148ec01007387 */ /* 0x0001e80000100a00 */
[----:B------:R0:W-:Y:S04]  /*13e0*/  STL.64 [R1+0x150], R238 ;  /* 0x000150ee01007387 */ /* 0x0001e80000100a00 */
[----:B----4-:R0:W-:Y:S04]  /*13f0*/  STL.64 [R1+0x8], R4 ;  /* 0x0000080401007387 */ /* 0x0101e80000100a00 */
        /* <DEDUP_REMOVED lines=36> */
[----:B---3--:R0:W-:Y:S04]  /*1640*/  STL.64 [R1+0x68], R180 ;  /* 0x000068b401007387 */ /* 0x0081e80000100a00 */
[----:B------:R0:W-:Y:S04]  /*1650*/  STL.64 [R1+0x78], R184 ;  /* 0x000078b801007387 */ /* 0x0001e80000100a00 */
[----:B------:R0:W-:Y:S04]  /*1660*/  STL.64 [R1+0x80], R186 ;  /* 0x000080ba01007387 */ /* 0x0001e80000100a00 */
[----:B------:R0:W-:Y:S02]  /*1670*/  STL.64 [R1+0x70], R182 ;  /* 0x000070b601007387 */ /* 0x0001e40000100a00 */
.L_x_47410:
        /* <DEDUP_REMOVED lines=17> */
[----:B------:R0:W5:Y:S02]  /*1790*/  @P2 LDG.E.128 R164, [R2.64] ;  /* 0x0000000402a42981 */ /* 0x000164000c1e1d00 */
[----:B0-----:R-:W-:-:S05]  /*17a0*/  IMAD.WIDE.U32 R2, R246, R247, c[0x0][0x170] ;  /* 0x00005c00f6027625 */ /* 0x001fca00078e00f7 */
        /* <DEDUP_REMOVED lines=9> */
.L_x_47152:
[----:B-----5:R-:W-:Y:S01]  /*1840*/  FADD.FTZ R232, R164, R232 ;  /* 0x000000e8a4e87221 */ /* 0x020fe20000010000 */
[----:B------:R-:W-:Y:S05]  /*1850*/  BRA `(.L_x_47153) ;  /* 0x0000002000007947 */ /* 0x000fea0003800000 */
.L_x_47151:
[----:B0----5:R-:W-:-:S04]  /*1860*/  FADD.FTZ R232, R160, R232 ;  /* 0x000000e8a0e87221 */ /* 0x021fc80000010000 */
[----:B------:R-:W-:-:S05]  /*1870*/  @P2 FADD.FTZ R232, R164, R232 ;  /* 0x000000e8a4e82221 */ /* 0x000fca0000010000 */
.L_x_47153:
[----:B-----5:R-:W-:Y:S02]  /*1880*/  MOV R168, R232 ;  /* 0x000000e800a87202 */ /* 0x020fe40000000f00 */
.L_x_47154:
[----:B------:R-:W-:Y:S05]  /*1890*/  @P3 BRA `(.L_x_47155) ;  /* 0x0000007000003947 */ /* 0x000fea0003800000 */
[----:B------:R-:W-:-:S04]  /*18a0*/  ISETP.NE.U32.AND P4, PT, RZ, c[0x0][0x180], PT ;  /* 0x00006000ff007a0c */ /* 0x000fc80003f85070 */
[----:B------:R-:W-:-:S13]  /*18b0*/  ISETP.NE.AND.EX P4, PT, RZ, c[0x0][0x184], PT, P4 ;  /* 0x00006100ff007a0c */ /* 0x000fda0003f85340 */
[----:B------:R-:W-:Y:S05]  /*18c0*/  @P4 BRA `(.L_x_47156) ;  /* 0x0000002000004947 */ /* 0x000fea0003800000 */
[----:B------:R-:W-:Y:S05]  /*18d0*/  @P0 BRA `(.L_x_47157) ;  /* 0x0000005000000947 */ /* 0x000fea0003800000 */
[----:B------:R-:W-:Y:S05]  /*18e0*/  BRA `(.L_x_47158) ;  /* 0x0000005000007947 */ /* 0x000fea0003800000 */
.L_x_47156:
[----:B-----5:R-:W-:Y:S01]  /*18f0*/  FADD.FTZ R233, R165, R233 ;  /* 0x000000e9a5e97221 */ /* 0x020fe20000010000 */
[----:B------:R-:W-:Y:S05]  /*1900*/  BRA `(.L_x_47157) ;  /* 0x0000002000007947 */ /* 0x000fea0003800000 */
.L_x_47155:
[----:B-----5:R-:W-:-:S04]  /*1910*/  FADD.FTZ R233, R161, R233 ;  /* 0x000000e9a1e97221 */ /* 0x020fc80000010000 */
[----:B------:R-:W-:-:S05]  /*1920*/  @P2 FADD.FTZ R233, R165, R233 ;  /* 0x000000e9a5e92221 */ /* 0x000fca0000010000 */
.L_x_47157:
[----:B-----5:R-:W-:Y:S02]  /*1930*/  MOV R169, R233 ;  /* 0x000000e900a97202 */ /* 0x020fe40000000f00 */
.L_x_47158:
[----:B------:R-:W-:Y:S05]  /*1940*/  @P3 BRA `(.L_x_47159) ;  /* 0x0000007000003947 */ /* 0x000fea0003800000 */
[----:B------:R-:W-:-:S04]  /*1950*/  ISETP.NE.U32.AND P4, PT, RZ, c[0x0][0x180], PT ;  /* 0x00006000ff007a0c */ /* 0x000fc80003f85070 */
[----:B------:R-:W-:-:S13]  /*1960*/  ISETP.NE.AND.EX P4, PT, RZ, c[0x0][0x184], PT, P4 ;  /* 0x00006100ff007a0c */ /* 0x000fda0003f85340 */
[----:B------:R-:W-:Y:S05]  /*1970*/  @P4 BRA `(.L_x_47160) ;  /* 0x0000002000004947 */ /* 0x000fea0003800000 */
[----:B------:R-:W-:Y:S05]  /*1980*/  @P0 BRA `(.L_x_47161) ;  /* 0x0000005000000947 */ /* 0x000fea0003800000 */
[----:B------:R-:W-:Y:S05]  /*1990*/  BRA `(.L_x_47162) ;  /* 0x0000005000007947 */ /* 0x000fea0003800000 */
.L_x_47160:
[----:B-----5:R-:W-:Y:S01]  /*19a0*/  FADD.FTZ R234, R166, R234 ;  /* 0x000000eaa6ea7221 */ /* 0x020fe20000010000 */
[----:B------:R-:W-:Y:S05]  /*19b0*/  BRA `(.L_x_47161) ;  /* 0x0000002000007947 */ /* 0x000fea0003800000 */
.L_x_47159:
[----:B-----5:R-:W-:-:S04]  /*19c0*/  FADD.FTZ R234, R162, R234 ;  /* 0x000000eaa2ea7221 */ /* 0x020fc80000010000 */
[----:B------:R-:W-:-:S05]  /*19d0*/  @P2 FADD.FTZ R234, R166, R234 ;  /* 0x000000eaa6ea2221 */ /* 0x000fca0000010000 */
.L_x_47161:
[----:B-----5:R-:W-:Y:S02]  /*19e0*/  MOV R170, R234 ;  /* 0x000000ea00aa7202 */ /* 0x020fe40000000f00 */
.L_x_47162:
[----:B------:R-:W-:Y:S05]  /*19f0*/  @P3 BRA `(.L_x_47163) ;  /* 0x0000007000003947 */ /* 0x000fea0003800000 */
[----:B------:R-:W-:-:S04]  /*1a00*/  ISETP.NE.U32.AND P4, PT, RZ, c[0x0][0x180], PT ;  /* 0x00006000ff007a0c */ /* 0x000fc80003f85070 */
[----:B------:R-:W-:-:S13]  /*1a10*/  ISETP.NE.AND.EX P4, PT, RZ, c[0x0][0x184], PT, P4 ;  /* 0x00006100ff007a0c */ /* 0x000fda0003f85340 */
[----:B------:R-:W-:Y:S05]  /*1a20*/  @P4 BRA `(.L_x_47164) ;  /* 0x0000002000004947 */ /* 0x000fea0003800000 */
[----:B------:R-:W-:Y:S05]  /*1a30*/  @P0 BRA `(.L_x_47165) ;  /* 0x0000005000000947 */ /* 0x000fea0003800000 */
[----:B------:R-:W-:Y:S05]  /*1a40*/  BRA `(.L_x_47166) ;  /* 0x0000005000007947 */ /* 0x000fea0003800000 */
.L_x_47164:
[----:B-----5:R-:W-:Y:S01]  /*1a50*/  FADD.FTZ R235, R167, R235 ;  /* 0x000000eba7eb7221 */ /* 0x020fe20000010000 */
[----:B------:R-:W-:Y:S05]  /*1a60*/  BRA `(.L_x_47165) ;  /* 0x0000002000007947 */ /* 0x000fea0003800000 */
.L_x_47163:
[----:B-----5:R-:W-:-:S04]  /*1a70*/  FADD.FTZ R235, R163, R235 ;  /* 0x000000eba3eb7221 */ /* 0x020fc80000010000 */
[----:B------:R-:W-:-:S05]  /*1a80*/  @P2 FADD.FTZ R235, R167, R235 ;  /* 0x000000eba7eb2221 */ /* 0x000fca0000010000 */
.L_x_47165:
[----:B-----5:R-:W-:Y:S02]  /*1a90*/  MOV R171, R235 ;  /* 0x000000eb00ab7202 */ /* 0x020fe40000000f00 */
.L_x_47166:
        /* <DEDUP_REMOVED lines=9> */
[----:B------:R0:W5:Y:S01]  /*1b30*/  LDG.E.128 R228, [R2.64] ;  /* 0x0000000402e47981 */ /* 0x000162000c1e1d00 */
[----:B------:R-:W-:Y:S05]  /*1b40*/  @P3 BRA `(.L_x_47167) ;  /* 0x0000007000003947 */ /* 0x000fea0003800000 */
[----:B------:R-:W-:-:S04]  /*1b50*/  ISETP.NE.U32.AND P4, PT, RZ, c[0x0][0x180], PT ;  /* 0x00006000ff007a0c */ /* 0x000fc80003f85070 */
[----:B------:R-:W-:-:S13]  /*1b60*/  ISETP.NE.AND.EX P4, PT, RZ, c[0x0][0x184], PT, P4 ;  /* 0x00006100ff007a0c */ /* 0x000fda0003f85340 */
[----:B------:R-:W-:Y:S05]  /*1b70*/  @P4 BRA `(.L_x_47168) ;  /* 0x0000002000004947 */ /* 0x000fea0003800000 */
[----:B------:R-:W-:Y:S05]  /*1b80*/  @P0 BRA `(.L_x_47169) ;  /* 0x0000005000000947 */ /* 0x000fea0003800000 */
[----:B------:R-:W-:Y:S05]  /*1b90*/  BRA `(.L_x_47170) ;  /* 0x0000005000007947 */ /* 0x000fea0003800000 */
.L_x_47168:
[----:B-----5:R-:W-:Y:S01]  /*1ba0*/  FADD.FTZ R228, R164, R228 ;  /* 0x000000e4a4e47221 */ /* 0x020fe20000010000 */
[----:B------:R-:W-:Y:S05]  /*1bb0*/  BRA `(.L_x_47169) ;  /* 0x0000002000007947 */ /* 0x000fea0003800000 */
.L_x_47167:
[----:B-----5:R-:W-:-:S04]  /*1bc0*/  FADD.FTZ R228, R160, R228 ;  /* 0x000000e4a0e47221 */ /* 0x020fc80000010000 */
[----:B------:R-:W-:-:S05]  /*1bd0*/  @P2 FADD.FTZ R228, R164, R228 ;  /* 0x000000e4a4e42221 */ /* 0x000fca0000010000 */
.L_x_47169:
[----:B-----5:R-:W-:Y:S02]  /*1be0*/  MOV R168, R228 ;  /* 0x000000e400a87202 */ /* 0x020fe40000000f00 */
.L_x_47170:
[----:B------:R-:W-:Y:S05]  /*1bf0*/  @P3 BRA `(.L_x_47171) ;  /* 0x0000007000003947 */ /* 0x000fea0003800000 */
[----:B------:R-:W-:-:S04]  /*1c00*/  ISETP.NE.U32.AND P4, PT, RZ, c[0x0][0x180], PT ;  /* 0x00006000ff007a0c */ /* 0x000fc80003f85070 */
[----:B------:R-:W-:-:S13]  /*1c10*/  ISETP.NE.AND.EX P4, PT, RZ, c[0x0][0x184], PT, P4 ;  /* 0x00006100ff007a0c */ /* 0x000fda0003f85340 */
[----:B------:R-:W-:Y:S05]  /*1c20*/  @P4 BRA `(.L_x_47172) ;  /* 0x0000002000004947 */ /* 0x000fea0003800000 */
[----:B------:R-:W-:Y:S05]  /*1c30*/  @P0 BRA `(.L_x_47173) ;  /* 0x0000005000000947 */ /* 0x000fea0003800000 */
[----:B------:R-:W-:Y:S05]  /*1c40*/  BRA `(.L_x_47174) ;  /* 0x0000005000007947 */ /* 0x000fea0003800000 */
.L_x_47172:
[----:B-----5:R-:W-:Y:S01]  /*1c50*/  FADD.FTZ R229, R165, R229 ;  /* 0x000000e5a5e57221 */ /* 0x020fe20000010000 */
[----:B------:R-:W-:Y:S05]  /*1c60*/  BRA `(.L_x_47173) ;  /* 0x0000002000007947 */ /* 0x000fea0003800000 */
.L_x_47171:
[----:B-----5:R-:W-:-:S04]  /*1c70*/  FADD.FTZ R229, R161, R229 ;  /* 0x000000e5a1e57221 */ /* 0x020fc80000010000 */
[----:B------:R-:W-:-:S05]  /*1c80*/  @P2 FADD.FTZ R229, R165, R229 ;  /* 0x000000e5a5e52221 */ /* 0x000fca0000010000 */
.L_x_47173:
[----:B-----5:R-:W-:Y:S02]  /*1c90*/  MOV R169, R229 ;  /* 0x000000e500a97202 */ /* 0x020fe40000000f00 */
.L_x_47174:
[----:B------:R-:W-:Y:S05]  /*1ca0*/  @P3 BRA `(.L_x_47175) ;  /* 0x0000007000003947 */ /* 0x000fea0003800000 */
[----:B------:R-:W-:-:S04]  /*1cb0*/  ISETP.NE.U32.AND P4, PT, RZ, c[0x0][0x180], PT ;  /* 0x00006000ff007a0c */ /* 0x000fc80003f85070 */
[----:B------:R-:W-:-:S13]  /*1cc0*/  ISETP.NE.AND.EX P4, PT, RZ, c[0x0][0x184], PT, P4 ;  /* 0x00006100ff007a0c */ /* 0x000fda0003f85340 */
[----:B------:R-:W-:Y:S05]  /*1cd0*/  @P4 BRA `(.L_x_47176) ;  /* 0x0000002000004947 */ /* 0x000fea0003800000 */
[----:B------:R-:W-:Y:S05]  /*1ce0*/  @P0 BRA `(.L_x_47177) ;  /* 0x0000005000000947 */ /* 0x000fea0003800000 */
[----:B------:R-:W-:Y:S05]  /*1cf0*/  BRA `(.L_x_47178) ;  /* 0x0000005000007947 */ /* 0x000fea0003800000 */
.L_x_47176:
[----:B-----5:R-:W-:Y:S01]  /*1d00*/  FADD.FTZ R230, R166, R230 ;  /* 0x000000e6a6e67221 */ /* 0x020fe20000010000 */
[----:B------:R-:W-:Y:S05]  /*1d10*/  BRA `(.L_x_47177) ;  /* 0x0000002000007947 */ /* 0x000fea0003800000 */
.L_x_47175:
[----:B-----5:R-:W-:-:S04]  /*1d20*/  FADD.FTZ R230, R162, R230 ;  /* 0x000000e6a2e67221 */ /* 0x020fc80000010000 */
[----:B------:R-:W-:-:S05]  /*1d30*/  @P2 FADD.FTZ R230, R166, R230 ;  /* 0x000000e6a6e62221 */ /* 0x000fca0000010000 */
.L_x_47177:
[----:B-----5:R-:W-:Y:S02]  /*1d40*/  MOV R170, R230 ;  /* 0x000000e600aa7202 */ /* 0x020fe40000000f00 */
.L_x_47178:
[----:B------:R-:W-:Y:S05]  /*1d50*/  @P3 BRA `(.L_x_47179) ;  /* 0x0000007000003947 */ /* 0x000fea0003800000 */
[----:B------:R-:W-:-:S04]  /*1d60*/  ISETP.NE.U32.AND P4, PT, RZ, c[0x0][0x180], PT ;  /* 0x00006000ff007a0c */ /* 0x000fc80003f85070 */
[----:B------:R-:W-:-:S13]  /*1d70*/  ISETP.NE.AND.EX P4, PT, RZ, c[0x0][0x184], PT, P4 ;  /* 0x00006100ff007a0c */ /* 0x000fda0003f85340 */
[----:B------:R-:W-:Y:S05]  /*1d80*/  @P4 BRA `(.L_x_47180) ;  /* 0x0000002000004947 */ /* 0x000fea0003800000 */
[----:B------:R-:W-:Y:S05]  /*1d90*/  @P0 BRA `(.L_x_47181) ;  /* 0x0000005000000947 */ /* 0x000fea0003800000 */
[----:B------:R-:W-:Y:S05]  /*1da0*/  BRA `(.L_x_47182) ;  /* 0x0000005000007947 */ /* 0x000fea0003800000 */
.L_x_47180:
[----:B-----5:R-:W-:Y:S01]  /*1db0*/  FADD.FTZ R231, R167, R231 ;  /* 0x000000e7a7e77221 */ /* 0x020fe20000010000 */
[----:B------:R-:W-:Y:S05]  /*1dc0*/  BRA `(.L_x_47181) ;  /* 0x0000002000007947 */ /* 0x000fea0003800000 */
.L_x_47179:
[----:B-----5:R-:W-:-:S04]  /*1dd0*/  FADD.FTZ R231, R163, R231 ;  /* 0x000000e7a3e77221 */ /* 0x020fc80000010000 */
[----:B------:R-:W-:-:S05]  /*1de0*/  @P2 FADD.FTZ R231, R167, R231 ;  /* 0x000000e7a7e72221 */ /* 0x000fca0000010000 */
.L_x_47181:
[----:B-----5:R-:W-:Y:S02]  /*1df0*/  MOV R171, R231 ;  /* 0x000000e700ab7202 */ /* 0x020fe40000000f00 */
.L_x_47182:
[----:B0-----:R-:W-:Y:S01]  /*1e00*/  @P0 IMAD.WIDE.U32 R2, R236, R247, c[0x0][0x188] ;  /* 0x00006200ec020625 */ /* 0x001fe200078e00f7 */
[----:B------:R-:W-:-:S04]  /*1e10*/  IADD3 R237, R246, 0x40, RZ ;  /* 0x00000040f6ed7810 */ /* 0x000fc80007ffe0ff */
        /* <DEDUP_REMOVED lines=13> */
.L_x_47184:
[----:B-----5:R-:W-:Y:S01]  /*1ef0*/  FADD.FTZ R224, R164, R224 ;  /* 0x000000e0a4e07221 */ /* 0x020fe20000010000 */
[----:B------:R-:W-:Y:S05]  /*1f00*/  BRA `(.L_x_47185) ;  /* 0x0000002000007947 */ /* 0x000fea0003800000 */
.L_x_47183:
[----:B-----5:R-:W-:-:S04]  /*1f10*/  FADD.FTZ R224, R160, R224 ;  /* 0x000000e0a0e07221 */ /* 0x020fc80000010000 */
[----:B------:R-:W-:-:S05]  /*1f20*/  @P2 FADD.FTZ R224, R164, R224 ;  /* 0x000000e0a4e02221 */ /* 0x000fca0000010000 */
.L_x_47185:
[----:B-----5:R-:W-:Y:S02]  /*1f30*/  MOV R168, R224 ;  /* 0x000000e000a87202 */ /* 0x020fe40000000f00 */
.L_x_47186:
[----:B------:R-:W-:Y:S05]  /*1f40*/  @P3 BRA `(.L_x_47187) ;  /* 0x0000007000003947 */ /* 0x000fea0003800000 */
[----:B------:R-:W-:-:S04]  /*1f50*/  ISETP.NE.U32.AND P4, PT, RZ, c[0x0][0x180], PT ;  /* 0x00006000ff007a0c */ /* 0x000fc80003f85070 */
[----:B------:R-:W-:-:S13]  /*1f60*/  ISETP.NE.AND.EX P4, PT, RZ, c[0x0][0x184], PT, P4 ;  /* 0x00006100ff007a0c */ /* 0x000fda0003f85340 */
[----:B------:R-:W-:Y:S05]  /*1f70*/  @P4 BRA `(.L_x_47188) ;  /* 0x0000002000004947 */ /* 0x000fea0003800000 */
[----:B------:R-:W-:Y:S05]  /*1f80*/  @P0 BRA `(.L_x_47189) ;  /* 0x0000005000000947 */ /* 0x000fea0003800000 */
[----:B------:R-:W-:Y:S05]  /*1f90*/  BRA `(.L_x_47190) ;  /* 0x0000005000007947 */ /* 0x000fea0003800000 */
.L_x_47188:
[----:B-----5:R-:W-:Y:S01]  /*1fa0*/  FADD.FTZ R225, R165, R225 ;  /* 0x000000e1a5e17221 */ /* 0x020fe20000010000 */
[----:B------:R-:W-:Y:S05]  /*1fb0*/  BRA `(.L_x_47189) ;  /* 0x0000002000007947 */ /* 0x000fea0003800000 */
.L_x_47187:
[----:B-----5:R-:W-:-:S04]  /*1fc0*/  FADD.FTZ R225, R161, R225 ;  /* 0x000000e1a1e17221 */ /* 0x020fc80000010000 */
[----:B------:R-:W-:-:S05]  /*1fd0*/  @P2 FADD.FTZ R225, R165, R225 ;  /* 0x000000e1a5e12221 */ /* 0x000fca0000010000 */
.L_x_47189:
[----:B-----5:R-:W-:Y:S02]  /*1fe0*/  MOV R169, R225 ;  /* 0x000000e100a97202 */ /* 0x020fe40000000f00 */
.L_x_47190:
[----:B------:R-:W-:Y:S05]  /*1ff0*/  @P3 BRA `(.L_x_47191) ;  /* 0x0000007000003947 */ /* 0x000fea0003800000 */
[----:B------:R-:W-:-:S04]  /*2000*/  ISETP.NE.U32.AND P4, PT, RZ, c[0x0][0x180], PT ;  /* 0x00006000ff007a0c */ /* 0x000fc80003f85070 */
[----:B------:R-:W-:-:S13]  /*2010*/  ISETP.NE.AND.EX P4, PT, RZ, c[0x0][0x184], PT, P4 ;  /* 0x00006100ff007a0c */ /* 0x000fda0003f85340 */
[----:B------:R-:W-:Y:S05]  /*2020*/  @P4 BRA `(.L_x_47192) ;  /* 0x0000002000004947 */ /* 0x000fea0003800000 */
[----:B------:R-:W-:Y:S05]  /*2030*/  @P0 BRA `(.L_x_47193) ;  /* 0x0000005000000947 */ /* 0x000fea0003800000 */
[----:B------:R-:W-:Y:S05]  /*2040*/  BRA `(.L_x_47194) ;  /* 0x0000005000007947 */ /* 0x000fea0003800000 */
.L_x_47192:
[----:B-----5:R-:W-:Y:S01]  /*2050*/  FADD.FTZ R226, R166, R226 ;  /* 0x000000e2a6e27221 */ /* 0x020fe20000010000 */
[----:B------:R-:W-:Y:S05]  /*2060*/  BRA `(.L_x_47193) ;  /* 0x0000002000007947 */ /* 0x000fea0003800000 */
.L_x_47191:
[----:B-----5:R-:W-:-:S04]  /*2070*/  FADD.FTZ R226, R162, R226 ;  /* 0x000000e2a2e27221 */ /* 0x020fc80000010000 */
[----:B------:R-:W-:-:S05]  /*2080*/  @P2 FADD.FTZ R226, R166, R226 ;  /* 0x000000e2a6e22221 */ /* 0x000fca0000010000 */
.L_x_47193:
[----:B-----5:R-:W-:Y:S02]  /*2090*/  MOV R170, R226 ;  /* 0x000000e200aa7202 */ /* 0x020fe40000000f00 */
.L_x_47194:
[----:B------:R-:W-:Y:S05]  /*20a0*/  @P3 BRA `(.L_x_47195) ;  /* 0x0000007000003947 */ /* 0x000fea0003800000 */
[----:B------:R-:W-:-:S04]  /*20b0*/  ISETP.NE.U32.AND P4, PT, RZ, c[0x0][0x180], PT ;  /* 0x00006000ff007a0c */ /* 0x000fc80003f85070 */
[----:B------:R-:W-:-:S13]  /*20c0*/  ISETP.NE.AND.EX P4, PT, RZ, c[0x0][0x184], PT, P4 ;  /* 0x00006100ff007a0c */ /* 0x000fda0003f85340 */
[----:B------:R-:W-:Y:S05]  /*20d0*/  @P4 BRA `(.L_x_47196) ;  /* 0x0000002000004947 */ /* 0x000fea0003800000 */
[----:B------:R-:W-:Y:S05]  /*20e0*/  @P0 BRA `(.L_x_47197) ;  /* 0x0000005000000947 */ /* 0x000fea0003800000 */
[----:B------:R-:W-:Y:S05]  /*20f0*/  BRA `(.L_x_47198) ;  /* 0x0000005000007947 */ /* 0x000fea0003800000 */
.L_x_47196:
[----:B-----5:R-:W-:Y:S01]  /*2100*/  FADD.FTZ R227, R167, R227 ;  /* 0x000000e3a7e37221 */ /* 0x020fe20000010000 */
[----:B------:R-:W-:Y:S05]  /*2110*/  BRA `(.L_x_47197) ;  /* 0x0000002000007947 */ /* 0x000fea0003800000 */
.L_x_47195:
[----:B-----5:R-:W-:-:S04]  /*2120*/  FADD.FTZ R227, R163, R227 ;  /* 0x000000e3a3e37221 */ /* 0x020fc80000010000 */
[----:B------:R-:W-:-:S05]  /*2130*/  @P2 FADD.FTZ R227, R167, R227 ;  /* 0x000000e3a7e32221 */ /* 0x000fca0000010000 */
.L_x_47197:
[----:B-----5:R-:W-:Y:S02]  /*2140*/  MOV R171, R227 ;  /* 0x000000e300ab7202 */ /* 0x020fe40000000f00 */
.L_x_47198:
        /* <DEDUP_REMOVED lines=15> */
.L_x_47200:
[----:B-----5:R-:W-:Y:S01]  /*2240*/  FADD.FTZ R220, R164, R220 ;  /* 0x000000dca4dc7221 */ /* 0x020fe20000010000 */
[----:B------:R-:W-:Y:S05]  /*2250*/  BRA `(.L_x_47201) ;  /* 0x0000002000007947 */ /* 0x000fea0003800000 */
.L_x_47199:
[----:B-----5:R-:W-:-:S04]  /*2260*/  FADD.FTZ R220, R160, R220 ;  /* 0x000000dca0dc7221 */ /* 0x020fc80000010000 */
[----:B------:R-:W-:-:S05]  /*2270*/  @P2 FADD.FTZ R220, R164, R220 ;  /* 0x000000dca4dc2221 */ /* 0x000fca0000010000 */
.L_x_47201:
[----:B-----5:R-:W-:Y:S02]  /*2280*/  MOV R168, R220 ;  /* 0x000000dc00a87202 */ /* 0x020fe40000000f00 */
.L_x_47202:
[----:B------:R-:W-:Y:S05]  /*2290*/  @P3 BRA `(.L_x_47203) ;  /* 0x0000007000003947 */ /* 0x000fea0003800000 */
[----:B------:R-:W-:-:S04]  /*22a0*/  ISETP.NE.U32.AND P4, PT, RZ, c[0x0][0x180], PT ;  /* 0x00006000ff007a0c */ /* 0x000fc80003f85070 */
[----:B------:R-:W-:-:S13]  /*22b0*/  ISETP.NE.AND.EX P4, PT, RZ, c[0x0][0x184], PT, P4 ;  /* 0x00006100ff007a0c */ /* 0x000fda0003f85340 */
[----:B------:R-:W-:Y:S05]  /*22c0*/  @P4 BRA `(.L_x_47204) ;  /* 0x0000002000004947 */ /* 0x000fea0003800000 */
[----:B------:R-:W-:Y:S05]  /*22d0*/  @P0 BRA `(.L_x_47205) ;  /* 0x0000005000000947 */ /* 0x000fea0003800000 */
[----:B------:R-:W-:Y:S05]  /*22e0*/  BRA `(.L_x_47206) ;  /* 0x0000005000007947 */ /* 0x000fea0003800000 */
.L_x_47204:
[----:B-----5:R-:W-:Y:S01]  /*22f0*/  FADD.FTZ R221, R165, R221 ;  /* 0x000000dda5dd7221 */ /* 0x020fe20000010000 */
[----:B------:R-:W-:Y:S05]  /*2300*/  BRA `(.L_x_47205) ;  /* 0x0000002000007947 */ /* 0x000fea0003800000 */
.L_x_47203:
[----:B-----5:R-:W-:-:S04]  /*2310*/  FADD.FTZ R221, R161, R221 ;  /* 0x000000dda1dd7221 */ /* 0x020fc80000010000 */
[----:B------:R-:W-:-:S05]  /*2320*/  @P2 FADD.FTZ R221, R165, R221 ;  /* 0x000000dda5dd2221 */ /* 0x000fca0000010000 */
.L_x_47205:
[----:B-----5:R-:W-:Y:S02]  /*2330*/  MOV R169, R221 ;  /* 0x000000dd00a97202 */ /* 0x020fe40000000f00 */
.L_x_47206:
[----:B------:R-:W-:Y:S05]  /*2340*/  @P3 BRA `(.L_x_47207) ;  /* 0x0000007000003947 */ /* 0x000fea0003800000 */
[----:B------:R-:W-:-:S04]  /*2350*/  ISETP.NE.U32.AND P4, PT, RZ, c[0x0][0x180], PT ;  /* 0x00006000ff007a0c */ /* 0x000fc80003f85070 */
[----:B------:R-:W-:-:S13]  /*2360*/  ISETP.NE.AND.EX P4, PT, RZ, c[0x0][0x184], PT, P4 ;  /* 0x00006100ff007a0c */ /* 0x000fda0003f85340 */
[----:B------:R-:W-:Y:S05]  /*2370*/  @P4 BRA `(.L_x_47208) ;  /* 0x0000002000004947 */ /* 0x000fea0003800000 */
[----:B------:R-:W-:Y:S05]  /*2380*/  @P0 BRA `(.L_x_47209) ;  /* 0x0000005000000947 */ /* 0x000fea0003800000 */
[----:B------:R-:W-:Y:S05]  /*2390*/  BRA `(.L_x_47210) ;  /* 0x0000005000007947 */ /* 0x000fea0003800000 */
.L_x_47208:
[----:B-----5:R-:W-:Y:S01]  /*23a0*/  FADD.FTZ R222, R166, R222 ;  /* 0x000000dea6de7221 */ /* 0x020fe20000010000 */
[----:B------:R-:W-:Y:S05]  /*23b0*/  BRA `(.L_x_47209) ;  /* 0x0000002000007947 */ /* 0x000fea0003800000 */
.L_x_47207:
[----:B-----5:R-:W-:-:S04]  /*23c0*/  FADD.FTZ R222, R162, R222 ;  /* 0x000000dea2de7221 */ /* 0x020fc80000010000 */
[----:B------:R-:W-:-:S05]  /*23d0*/  @P2 FADD.FTZ R222, R166, R222 ;  /* 0x000000dea6de2221 */ /* 0x000fca0000010000 */
.L_x_47209:
[----:B-----5:R-:W-:Y:S02]  /*23e0*/  MOV R170, R222 ;  /* 0x000000de00aa7202 */ /* 0x020fe40000000f00 */
.L_x_47210:
[----:B------:R-:W-:Y:S05]  /*23f0*/  @P3 BRA `(.L_x_47211) ;  /* 0x0000007000003947 */ /* 0x000fea0003800000 */
[----:B------:R-:W-:-:S04]  /*2400*/  ISETP.NE.U32.AND P4, PT, RZ, c[0x0][0x180], PT ;  /* 0x00006000ff007a0c */ /* 0x000fc80003f85070 */
[----:B------:R-:W-:-:S13]  /*2410*/  ISETP.NE.AND.EX P4, PT, RZ, c[0x0][0x184], PT, P4 ;  /* 0x00006100ff007a0c */ /* 0x000fda0003f85340 */
[----:B------:R-:W-:Y:S05]  /*2420*/  @P4 BRA `(.L_x_47212) ;  /* 0x0000002000004947 */ /* 0x000fea0003800000 */
[----:B------:R-:W-:Y:S05]  /*2430*/  @P0 BRA `(.L_x_47213) ;  /* 0x0000005000000947 */ /* 0x000fea0003800000 */
[----:B------:R-:W-:Y:S05]  /*2440*/  BRA `(.L_x_47214) ;  /* 0x0000005000007947 */ /* 0x000fea0003800000 */
.L_x_47212:
[----:B-----5:R-:W-:Y:S01]  /*2450*/  FADD.FTZ R223, R167, R223 ;  /* 0x000000dfa7df7221 */ /* 0x020fe20000010000 */
[----:B------:R-:W-:Y:S05]  /*2460*/  BRA `(.L_x_47213) ;  /* 0x0000002000007947 */ /* 0x000fea0003800000 */
.L_x_47211:
[----:B-----5:R-:W-:-:S04]  /*2470*/  FADD.FTZ R223, R163, R223 ;  /* 0x000000dfa3df7221 */ /* 0x020fc80000010000 */
[----:B------:R-:W-:-:S05]  /*2480*/  @P2 FADD.FTZ R223, R167, R223 ;  /* 0x000000dfa7df2221 */ /* 0x000fca0000010000 */
.L_x_47213:
[----:B-----5:R-:W-:Y:S02]  /*2490*/  MOV R171, R223 ;  /* 0x000000df00ab7202 */ /* 0x020fe40000000f00 */
.L_x_47214:
[----:B0-----:R-:W-:-:S05]  /*24a0*/  @P0 IMAD.WIDE.U32 R2, R7, R247, c[0x0][0x188] ;  /* 0x0000620007020625 */ /* 0x001fca00078e00f7 */
[----:B------:R0:W-:Y:S02]  /*24b0*/  @P0 STG.E.128 [R2.64], R168 ;  /* 0x000000a802000986 */ /* 0x0001e4000c101d04 */
[----:B0-----:R-:W-:-:S05]  /*24c0*/  IADD3 R2, R246, 0x80, RZ ;  /* 0x00000080f6027810 */ /* 0x001fca0007ffe0ff */
[----:B------:R-:W-:-:S05]  /*24d0*/  @P1 IMAD.WIDE.U32 R4, R2, R247, c[0x0][0x178] ;  /* 0x00005e0002041625 */ /* 0x000fca00078e00f7 */
        /* <DEDUP_REMOVED lines=11> */
.L_x_47216:
[----:B-----5:R-:W-:Y:S01]  /*2590*/  FADD.FTZ R216, R164, R216 ;  /* 0x000000d8a4d87221 */ /* 0x020fe20000010000 */
[----:B------:R-:W-:Y:S05]  /*25a0*/  BRA `(.L_x_47217) ;  /* 0x0000002000007947 */ /* 0x000fea0003800000 */
.L_x_47215:
[----:B-----5:R-:W-:-:S04]  /*25b0*/  FADD.FTZ R216, R160, R216 ;  /* 0x000000d8a0d87221 */ /* 0x020fc80000010000 */
[----:B------:R-:W-:-:S05]  /*25c0*/  @P2 FADD.FTZ R216, R164, R216 ;  /* 0x000000d8a4d82221 */ /* 0x000fca0000010000 */
.L_x_47217:
[----:B-----5:R-:W-:Y:S02]  /*25d0*/  MOV R168, R216 ;  /* 0x000000d800a87202 */ /* 0x020fe40000000f00 */
.L_x_47218:
[----:B------:R-:W-:Y:S05]  /*25e0*/  @P3 BRA `(.L_x_47219) ;  /* 0x0000007000003947 */ /* 0x000fea0003800000 */
[----:B------:R-:W-:-:S04]  /*25f0*/  ISETP.NE.U32.AND P4, PT, RZ, c[0x0][0x180], PT ;  /* 0x00006000ff007a0c */ /* 0x000fc80003f85070 */
[----:B------:R-:W-:-:S13]  /*2600*/  ISETP.NE.AND.EX P4, PT, RZ, c[0x0][0x184], PT, P4 ;  /* 0x00006100ff007a0c */ /* 0x000fda0003f85340 */
[----:B------:R-:W-:Y:S05]  /*2610*/  @P4 BRA `(.L_x_47220) ;  /* 0x0000002000004947 */ /* 0x000fea0003800000 */
[----:B------:R-:W-:Y:S05]  /*2620*/  @P0 BRA `(.L_x_47221) ;  /* 0x0000005000000947 */ /* 0x000fea0003800000 */
[----:B------:R-:W-:Y:S05]  /*2630*/  BRA `(.L_x_47222) ;  /* 0x0000005000007947 */ /* 0x000fea0003800000 */
.L_x_47220:
[----:B-----5:R-:W-:Y:S01]  /*2640*/  FADD.FTZ R217, R165, R217 ;  /* 0x000000d9a5d97221 */ /* 0x020fe20000010000 */
[----:B------:R-:W-:Y:S05]  /*2650*/  BRA `(.L_x_47221) ;  /* 0x0000002000007947 */ /* 0x000fea0003800000 */
.L_x_47219:
[----:B-----5:R-:W-:-:S04]  /*2660*/  FADD.FTZ R217, R161, R217 ;  /* 0x000000d9a1d97221 */ /* 0x020fc80000010000 */
[----:B------:R-:W-:-:S05]  /*2670*/  @P2 FADD.FTZ R217, R165, R217 ;  /* 0x000000d9a5d92221 */ /* 0x000fca0000010000 */
.L_x_47221:
[----:B-----5:R-:W-:Y:S02]  /*2680*/  MOV R169, R217 ;  /* 0x000000d900a97202 */ /* 0x020fe40000000f00 */
.L_x_47222:
[----:B------:R-:W-:Y:S05]  /*2690*/  @P3 BRA `(.L_x_47223) ;  /* 0x0000007000003947 */ /* 0x000fea0003800000 */
[----:B------:R-:W-:-:S04]  /*26a0*/  ISETP.NE.U32.AND P4, PT, RZ, c[0x0][0x180], PT ;  /* 0x00006000ff007a0c */ /* 0x000fc80003f85070 */
[----:B------:R-:W-:-:S13]  /*26b0*/  ISETP.NE.AND.EX P4, PT, RZ, c[0x0][0x184], PT, P4 ;  /* 0x00006100ff007a0c */ /* 0x000fda0003f85340 */
[----:B------:R-:W-:Y:S05]  /*26c0*/  @P4 BRA `(.L_x_47224) ;  /* 0x0000002000004947 */ /* 0x000fea0003800000 */
[----:B------:R-:W-:Y:S05]  /*26d0*/  @P0 BRA `(.L_x_47225) ;  /* 0x0000005000000947 */ /* 0x000fea0003800000 */
[----:B------:R-:W-:Y:S05]  /*26e0*/  BRA `(.L_x_47226) ;  /* 0x0000005000007947 */ /* 0x000fea0003800000 */
.L_x_47224:
[----:B-----5:R-:W-:Y:S01]  /*26f0*/  FADD.FTZ R218, R166, R218 ;  /* 0x000000daa6da7221 */ /* 0x020fe20000010000 */
[----:B------:R-:W-:Y:S05]  /*2700*/  BRA `(.L_x_47225) ;  /* 0x0000002000007947 */ /* 0x000fea0003800000 */
.L_x_47223:
[----:B-----5:R-:W-:-:S04]  /*2710*/  FADD.FTZ R218, R162, R218 ;  /* 0x000000daa2da7221 */ /* 0x020fc80000010000 */
[----:B------:R-:W-:-:S05]  /*2720*/  @P2 FADD.FTZ R218, R166, R218 ;  /* 0x000000daa6da2221 */ /* 0x000fca0000010000 */
.L_x_47225:
[----:B-----5:R-:W-:Y:S02]  /*2730*/  MOV R170, R218 ;  /* 0x000000da00aa7202 */ /* 0x020fe40000000f00 */
.L_x_47226:
[----:B------:R-:W-:Y:S05]  /*2740*/  @P3 BRA `(.L_x_47227) ;  /* 0x0000007000003947 */ /* 0x000fea0003800000 */
[----:B------:R-:W-:-:S04]  /*2750*/  ISETP.NE.U32.AND P4, PT, RZ, c[0x0][0x180], PT ;  /* 0x00006000ff007a0c */ /* 0x000fc80003f85070 */
[----:B------:R-:W-:-:S13]  /*2760*/  ISETP.NE.AND.EX P4, PT, RZ, c[0x0][0x184], PT, P4 ;  /* 0x00006100ff007a0c */ /* 0x000fda0003f85340 */
[----:B------:R-:W-:Y:S05]  /*2770*/  @P4 BRA `(.L_x_47228) ;  /* 0x0000002000004947 */ /* 0x000fea0003800000 */
[----:B------:R-:W-:Y:S05]  /*2780*/  @P0 BRA `(.L_x_47229) ;  /* 0x0000005000000947 */ /* 0x000fea0003800000 */
[----:B------:R-:W-:Y:S05]  /*2790*/  BRA `(.L_x_47230) ;  /* 0x0000005000007947 */ /* 0x000fea0003800000 */
.L_x_47228:
[----:B-----5:R-:W-:Y:S01]  /*27a0*/  FADD.FTZ R219, R167, R219 ;  /* 0x000000dba7db7221 */ /* 0x020fe20000010000 */
[----:B------:R-:W-:Y:S05]  /*27b0*/  BRA `(.L_x_47229) ;  /* 0x0000002000007947 */ /* 0x000fea0003800000 */
.L_x_47227:
[----:B-----5:R-:W-:-:S04]  /*27c0*/  FADD.FTZ R219, R163, R219 ;  /* 0x000000dba3db7221 */ /* 0x020fc80000010000 */
[----:B------:R-:W-:-:S05]  /*27d0*/  @P2 FADD.FTZ R219, R167, R219 ;  /* 0x000000dba7db2221 */ /* 0x000fca0000010000 */
.L_x_47229:
[----:B-----5:R-:W-:Y:S02]  /*27e0*/  MOV R171, R219 ;  /* 0x000000db00ab7202 */ /* 0x020fe40000000f00 */
.L_x_47230:
        /* <DEDUP_REMOVED lines=15> */
.L_x_47232:
[----:B-----5:R-:W-:Y:S01]  /*28e0*/  FADD.FTZ R212, R164, R212 ;  /* 0x000000d4a4d47221 */ /* 0x020fe20000010000 */
[----:B------:R-:W-:Y:S05]  /*28f0*/  BRA `(.L_x_47233) ;  /* 0x0000002000007947 */ /* 0x000fea0003800000 */
.L_x_47231:
[----:B-----5:R-:W-:-:S04]  /*2900*/  FADD.FTZ R212, R160, R212 ;  /* 0x000000d4a0d47221 */ /* 0x020fc80000010000 */
[----:B------:R-:W-:-:S05]  /*2910*/  @P2 FADD.FTZ R212, R164, R212 ;  /* 0x000000d4a4d42221 */ /* 0x000fca0000010000 */
.L_x_47233:
[----:B-----5:R-:W-:Y:S02]  /*2920*/  MOV R168, R212 ;  /* 0x000000d400a87202 */ /* 0x020fe40000000f00 */
.L_x_47234:
[----:B------:R-:W-:Y:S05]  /*2930*/  @P3 BRA `(.L_x_47235) ;  /* 0x0000007000003947 */ /* 0x000fea0003800000 */
[----:B------:R-:W-:-:S04]  /*2940*/  ISETP.NE.U32.AND P4, PT, RZ, c[0x0][0x180], PT ;  /* 0x00006000ff007a0c */ /* 0x000fc80003f85070 */
[----:B------:R-:W-:-:S13]  /*2950*/  ISETP.NE.AND.EX P4, PT, RZ, c[0x0][0x184], PT, P4 ;  /* 0x00006100ff007a0c */ /* 0x000fda0003f85340 */
[----:B------:R-:W-:Y:S05]  /*2960*/  @P4 BRA `(.L_x_47236) ;  /* 0x0000002000004947 */ /* 0x000fea0003800000 */
[----:B------:R-:W-:Y:S05]  /*2970*/  @P0 BRA `(.L_x_47237) ;  /* 0x0000005000000947 */ /* 0x000fea0003800000 */
[----:B------:R-:W-:Y:S05]  /*2980*/  BRA `(.L_x_47238) ;  /* 0x0000005000007947 */ /* 0x000fea0003800000 */
.L_x_47236:
[----:B-----5:R-:W-:Y:S01]  /*2990*/  FADD.FTZ R213, R165, R213 ;  /* 0x000000d5a5d57221 */ /* 0x020fe20000010000 */
[----:B------:R-:W-:Y:S05]  /*29a0*/  BRA `(.L_x_47237) ;  /* 0x0000002000007947 */ /* 0x000fea0003800000 */
.L_x_47235:
[----:B-----5:R-:W-:-:S04]  /*29b0*/  FADD.FTZ R213, R161, R213 ;  /* 0x000000d5a1d57221 */ /* 0x020fc80000010000 */
[----:B------:R-:W-:-:S05]  /*29c0*/  @P2 FADD.FTZ R213, R165, R213 ;  /* 0x000000d5a5d52221 */ /* 0x000fca0000010000 */
.L_x_47237:
[----:B-----5:R-:W-:Y:S02]  /*29d0*/  MOV R169, R213 ;  /* 0x000000d500a97202 */ /* 0x020fe40000000f00 */
.L_x_47238:
[----:B------:R-:W-:Y:S05]  /*29e0*/  @P3 BRA `(.L_x_47239) ;  /* 0x0000007000003947 */ /* 0x000fea0003800000 */
[----:B------:R-:W-:-:S04]  /*29f0*/  ISETP.NE.U32.AND P4, PT, RZ, c[0x0][0x180], PT ;  /* 0x00006000ff007a0c */ /* 0x000fc80003f85070 */
[----:B------:R-:W-:-:S13]  /*2a00*/  ISETP.NE.AND.EX P4, PT, RZ, c[0x0][0x184], PT, P4 ;  /* 0x00006100ff007a0c */ /* 0x000fda0003f85340 */
[----:B------:R-:W-:Y:S05]  /*2a10*/  @P4 BRA `(.L_x_47240) ;  /* 0x0000002000004947 */ /* 0x000fea0003800000 */
[----:B------:R-:W-:Y:S05]  /*2a20*/  @P0 BRA `(.L_x_47241) ;  /* 0x0000005000000947 */ /* 0x000fea0003800000 */
[----:B------:R-:W-:Y:S05]  /*2a30*/  BRA `(.L_x_47242) ;  /* 0x0000005000007947 */ /* 0x000fea0003800000 */
.L_x_47240:
[----:B-----5:R-:W-:Y:S01]  /*2a40*/  FADD.FTZ R214, R166, R214 ;  /* 0x000000d6a6d67221 */ /* 0x020fe20000010000 */
[----:B------:R-:W-:Y:S05]  /*2a50*/  BRA `(.L_x_47241) ;  /* 0x0000002000007947 */ /* 0x000fea0003800000 */
.L_x_47239:
[----:B-----5:R-:W-:-:S04]  /*2a60*/  FADD.FTZ R214, R162, R214 ;  /* 0x000000d6a2d67221 */ /* 0x020fc80000010000 */
[----:B------:R-:W-:-:S05]  /*2a70*/  @P2 FADD.FTZ R214, R166, R214 ;  /* 0x000000d6a6d62221 */ /* 0x000fca0000010000 */
.L_x_47241:
[----:B-----5:R-:W-:Y:S02]  /*2a80*/  MOV R170, R214 ;  /* 0x000000d600aa7202 */ /* 0x020fe40000000f00 */
.L_x_47242:
[----:B------:R-:W-:Y:S05]  /*2a90*/  @P3 BRA `(.L_x_47243) ;  /* 0x0000007000003947 */ /* 0x000fea0003800000 */
[----:B------:R-:W-:-:S04]  /*2aa0*/  ISETP.NE.U32.AND P4, PT, RZ, c[0x0][0x180], PT ;  /* 0x00006000ff007a0c */ /* 0x000fc80003f85070 */
[----:B------:R-:W-:-:S13]  /*2ab0*/  ISETP.NE.AND.EX P4, PT, RZ, c[0x0][0x184], PT, P4 ;  /* 0x00006100ff007a0c */ /* 0x000fda0003f85340 */
[----:B------:R-:W-:Y:S05]  /*2ac0*/  @P4 BRA `(.L_x_47244) ;  /* 0x0000002000004947 */ /* 0x000fea0003800000 */
[----:B------:R-:W-:Y:S05]  /*2ad0*/  @P0 BRA `(.L_x_47245) ;  /* 0x0000005000000947 */ /* 0x000fea0003800000 */
[----:B------:R-:W-:Y:S05]  /*2ae0*/  BRA `(.L_x_47246) ;  /* 0x0000005000007947 */ /* 0x000fea0003800000 */
.L_x_47244:
[----:B-----5:R-:W-:Y:S01]  /*2af0*/  FADD.FTZ R215, R167, R215 ;  /* 0x000000d7a7d77221 */ /* 0x020fe20000010000 */
[----:B------:R-:W-:Y:S05]  /*2b00*/  BRA `(.L_x_47245) ;  /* 0x0000002000007947 */ /* 0x000fea0003800000 */
.L_x_47243:
[----:B-----5:R-:W-:-:S04]  /*2b10*/  FADD.FTZ R215, R163, R215 ;  /* 0x000000d7a3d77221 */ /* 0x020fc80000010000 */
[----:B------:R-:W-:-:S05]  /*2b20*/  @P2 FADD.FTZ R215, R167, R215 ;  /* 0x000000d7a7d72221 */ /* 0x000fca0000010000 */
.L_x_47245:
[----:B-----5:R-:W-:Y:S02]  /*2b30*/  MOV R171, R215 ;  /* 0x000000d700ab7202 */ /* 0x020fe40000000f00 */
.L_x_47246:
        /* <DEDUP_REMOVED lines=15> */
.L_x_47248:
[----:B-----5:R-:W-:Y:S01]  /*2c30*/  FADD.FTZ R172, R164, R172 ;  /* 0x000000aca4ac7221 */ /* 0x020fe20000010000 */
[----:B------:R-:W-:Y:S05]  /*2c40*/  BRA `(.L_x_47249) ;  /* 0x0000002000007947 */ /* 0x000fea0003800000 */
.L_x_47247:
[----:B-----5:R-:W-:-:S04]  /*2c50*/  FADD.FTZ R172, R160, R172 ;  /* 0x000000aca0ac7221 */ /* 0x020fc80000010000 */
[----:B------:R-:W-:-:S05]  /*2c60*/  @P2 FADD.FTZ R172, R164, R172 ;  /* 0x000000aca4ac2221 */ /* 0x000fca0000010000 */
.L_x_47249:
[----:B-----5:R-:W-:Y:S02]  /*2c70*/  MOV R168, R172 ;  /* 0x000000ac00a87202 */ /* 0x020fe40000000f00 */
.L_x_47250:
[----:B------:R-:W-:Y:S05]  /*2c80*/  @P3 BRA `(.L_x_47251) ;  /* 0x0000007000003947 */ /* 0x000fea0003800000 */
[----:B------:R-:W-:-:S04]  /*2c90*/  ISETP.NE.U32.AND P4, PT, RZ, c[0x0][0x180], PT ;  /* 0x00006000ff007a0c */ /* 0x000fc80003f85070 */
[----:B------:R-:W-:-:S13]  /*2ca0*/  ISETP.NE.AND.EX P4, PT, RZ, c[0x0][0x184], PT, P4 ;  /* 0x00006100ff007a0c */ /* 0x000fda0003f85340 */
[----:B------:R-:W-:Y:S05]  /*2cb0*/  @P4 BRA `(.L_x_47252) ;  /* 0x0000002000004947 */ /* 0x000fea0003800000 */
[----:B------:R-:W-:Y:S05]  /*2cc0*/  @P0 BRA `(.L_x_47253) ;  /* 0x0000005000000947 */ /* 0x000fea0003800000 */
[----:B------:R-:W-:Y:S05]  /*2cd0*/  BRA `(.L_x_47254) ;  /* 0x0000005000007947 */ /* 0x000fea0003800000 */
.L_x_47252:
[----:B-----5:R-:W-:Y:S01]  /*2ce0*/  FADD.FTZ R173, R165, R173 ;  /* 0x000000ada5ad7221 */ /* 0x020fe20000010000 */
[----:B------:R-:W-:Y:S05]  /*2cf0*/  BRA `(.L_x_47253) ;  /* 0x0000002000007947 */ /* 0x000fea0003800000 */
.L_x_47251:
[----:B-----5:R-:W-:-:S04]  /*2d00*/  FADD.FTZ R173, R161, R173 ;  /* 0x000000ada1ad7221 */ /* 0x020fc80000010000 */
[----:B------:R-:W-:-:S05]  /*2d10*/  @P2 FADD.FTZ R173, R165, R173 ;  /* 0x000000ada5ad2221 */ /* 0x000fca0000010000 */
.L_x_47253:
[----:B-----5:R-:W-:Y:S02]  /*2d20*/  MOV R169, R173 ;  /* 0x000000ad00a97202 */ /* 0x020fe40000000f00 */
.L_x_47254:
[----:B------:R-:W-:Y:S05]  /*2d30*/  @P3 BRA `(.L_x_47255) ;  /* 0x0000007000003947 */ /* 0x000fea0003800000 */
[----:B------:R-:W-:-:S04]  /*2d40*/  ISETP.NE.U32.AND P4, PT, RZ, c[0x0][0x180], PT ;  /* 0x00006000ff007a0c */ /* 0x000fc80003f85070 */
[----:B------:R-:W-:-:S13]  /*2d50*/  ISETP.NE.AND.EX P4, PT, RZ, c[0x0][0x184], PT, P4 ;  /* 0x00006100ff007a0c */ /* 0x000fda0003f85340 */
[----:B------:R-:W-:Y:S05]  /*2d60*/  @P4 BRA `(.L_x_47256) ;  /* 0x0000002000004947 */ /* 0x000fea0003800000 */
[----:B------:R-:W-:Y:S05]  /*2d70*/  @P0 BRA `(.L_x_47257) ;  /* 0x0000005000000947 */ /* 0x000fea0003800000 */
[----:B------:R-:W-:Y:S05]  /*2d80*/  BRA `(.L_x_47258) ;  /* 0x0000005000007947 */ /* 0x000fea0003800000 */
.L_x_47256:
[----:B-----5:R-:W-:Y:S01]  /*2d90*/  FADD.FTZ R174, R166, R174 ;  /* 0x000000aea6ae7221 */ /* 0x020fe20000010000 */
[----:B------:R-:W-:Y:S05]  /*2da0*/  BRA `(.L_x_47257) ;  /* 0x0000002000007947 */ /* 0x000fea0003800000 */
.L_x_47255:
[----:B-----5:R-:W-:-:S04]  /*2db0*/  FADD.FTZ R174, R162, R174 ;  /* 0x000000aea2ae7221 */ /* 0x020fc80000010000 */
[----:B------:R-:W-:-:S05]  /*2dc0*/  @P2 FADD.FTZ R174, R166, R174 ;  /* 0x000000aea6ae2221 */ /* 0x000fca0000010000 */
.L_x_47257:
[----:B-----5:R-:W-:Y:S02]  /*2dd0*/  MOV R170, R174 ;  /* 0x000000ae00aa7202 */ /* 0x020fe40000000f00 */
.L_x_47258:
[----:B------:R-:W-:Y:S05]  /*2de0*/  @P3 BRA `(.L_x_47259) ;  /* 0x0000007000003947 */ /* 0x000fea0003800000 */
[----:B------:R-:W-:-:S04]  /*2df0*/  ISETP.NE.U32.AND P4, PT, RZ, c[0x0][0x180], PT ;  /* 0x00006000ff007a0c */ /* 0x000fc80003f85070 */
[----:B------:R-:W-:-:S13]  /*2e00*/  ISETP.NE.AND.EX P4, PT, RZ, c[0x0][0x184], PT, P4 ;  /* 0x00006100ff007a0c */ /* 0x000fda0003f85340 */
[----:B------:R-:W-:Y:S05]  /*2e10*/  @P4 BRA `(.L_x_47260) ;  /* 0x0000002000004947 */ /* 0x000fea0003800000 */
[----:B------:R-:W-:Y:S05]  /*2e20*/  @P0 BRA `(.L_x_47261) ;  /* 0x0000005000000947 */ /* 0x000fea0003800000 */
[----:B------:R-:W-:Y:S05]  /*2e30*/  BRA `(.L_x_47262) ;  /* 0x0000005000007947 */ /* 0x000fea0003800000 */
.L_x_47260:
[----:B-----5:R-:W-:Y:S01]  /*2e40*/  FADD.FTZ R175, R167, R175 ;  /* 0x000000afa7af7221 */ /* 0x020fe20000010000 */
[----:B------:R-:W-:Y:S05]  /*2e50*/  BRA `(.L_x_47261) ;  /* 0x0000002000007947 */ /* 0x000fea0003800000 */
.L_x_47259:
[----:B-----5:R-:W-:-:S04]  /*2e60*/  FADD.FTZ R175, R163, R175 ;  /* 0x000000afa3af7221 */ /* 0x020fc80000010000 */
[----:B------:R-:W-:-:S05]  /*2e70*/  @P2 FADD.FTZ R175, R167, R175 ;  /* 0x000000afa7af2221 */ /* 0x000fca0000010000 */
.L_x_47261:
[----:B-----5:R-:W-:Y:S02]  /*2e80*/  MOV R171, R175 ;  /* 0x000000af00ab7202 */ /* 0x020fe40000000f00 */
.L_x_47262:
        /* <DEDUP_REMOVED lines=15> */
.L_x_47264:
[----:B-----5:R-:W-:Y:S01]  /*2f80*/  FADD.FTZ R176, R164, R176 ;  /* 0x000000b0a4b07221 */ /* 0x020fe20000010000 */
[----:B------:R-:W-:Y:S05]  /*2f90*/  BRA `(.L_x_47265) ;  /* 0x0000002000007947 */ /* 0x000fea0003800000 */
.L_x_47263:
[----:B-----5:R-:W-:-:S04]  /*2fa0*/  FADD.FTZ R176, R160, R176 ;  /* 0x000000b0a0b07221 */ /* 0x020fc80000010000 */
[----:B------:R-:W-:-:S05]  /*2fb0*/  @P2 FADD.FTZ R176, R164, R176 ;  /* 0x000000b0a4b02221 */ /* 0x000fca0000010000 */
.L_x_47265:
[----:B-----5:R-:W-:Y:S02]  /*2fc0*/  MOV R168, R176 ;  /* 0x000000b000a87202 */ /* 0x020fe40000000f00 */
.L_x_47266:
[----:B------:R-:W-:Y:S05]  /*2fd0*/  @P3 BRA `(.L_x_47267) ;  /* 0x0000007000003947 */ /* 0x000fea0003800000 */
[----:B------:R-:W-:-:S04]  /*2fe0*/  ISETP.NE.U32.AND P4, PT, RZ, c[0x0][0x180], PT ;  /* 0x00006000ff007a0c */ /* 0x000fc80003f85070 */
[----:B------:R-:W-:-:S13]  /*2ff0*/  ISETP.NE.AND.EX P4, PT, RZ, c[0x0][0x184], PT, P4 ;  /* 0x00006100ff007a0c */ /* 0x000fda0003f85340 */
[----:B------:R-:W-:Y:S05]  /*3000*/  @P4 BRA `(.L_x_47268) ;  /* 0x0000002000004947 */ /* 0x000fea0003800000 */
[----:B------:R-:W-:Y:S05]  /*3010*/  @P0 BRA `(.L_x_47269) ;  /* 0x0000005000000947 */ /* 0x000fea0003800000 */
[----:B------:R-:W-:Y:S05]  /*3020*/  BRA `(.L_x_47270) ;  /* 0x0000005000007947 */ /* 0x000fea0003800000 */
.L_x_47268:
[----:B-----5:R-:W-:Y:S01]  /*3030*/  FADD.FTZ R177, R165, R177 ;  /* 0x000000b1a5b17221 */ /* 0x020fe20000010000 */
[----:B------:R-:W-:Y:S05]  /*3040*/  BRA `(.L_x_47269) ;  /* 0x0000002000007947 */ /* 0x000fea0003800000 */
.L_x_47267:
[----:B-----5:R-:W-:-:S04]  /*3050*/  FADD.FTZ R177, R161, R177 ;  /* 0x000000b1a1b17221 */ /* 0x020fc80000010000 */
[----:B------:R-:W-:-:S05]  /*3060*/  @P2 FADD.FTZ R177, R165, R177 ;  /* 0x000000b1a5b12221 */ /* 0x000fca0000010000 */
.L_x_47269:
[----:B-----5:R-:W-:Y:S02]  /*3070*/  MOV R169, R177 ;  /* 0x000000b100a97202 */ /* 0x020fe40000000f00 */
.L_x_47270:
[----:B------:R-:W-:Y:S05]  /*3080*/  @P3 BRA `(.L_x_47271) ;  /* 0x0000007000003947 */ /* 0x000fea0003800000 */
[----:B------:R-:W-:-:S04]  /*3090*/  ISETP.NE.U32.AND P4, PT, RZ, c[0x0][0x180], PT ;  /* 0x00006000ff007a0c */ /* 0x000fc80003f85070 */
[----:B------:R-:W-:-:S13]  /*30a0*/  ISETP.NE.AND.EX P4, PT, RZ, c[0x0][0x184], PT, P4 ;  /* 0x00006100ff007a0c */ /* 0x000fda0003f85340 */
[----:B------:R-:W-:Y:S05]  /*30b0*/  @P4 BRA `(.L_x_47272) ;  /* 0x0000002000004947 */ /* 0x000fea0003800000 */
[----:B------:R-:W-:Y:S05]  /*30c0*/  @P0 BRA `(.L_x_47273) ;  /* 0x0000005000000947 */ /* 0x000fea0003800000 */
[----:B------:R-:W-:Y:S05]  /*30d0*/  BRA `(.L_x_47274) ;  /* 0x0000005000007947 */ /* 0x000fea0003800000 */
.L_x_47272:
[----:B-----5:R-:W-:Y:S01]  /*30e0*/  FADD.FTZ R178, R166, R178 ;  /* 0x000000b2a6b27221 */ /* 0x020fe20000010000 */
[----:B------:R-:W-:Y:S05]  /*30f0*/  BRA `(.L_x_47273) ;  /* 0x0000002000007947 */ /* 0x000fea0003800000 */
.L_x_47271:
[----:B-----5:R-:W-:-:S04]  /*3100*/  FADD.FTZ R178, R162, R178 ;  /* 0x000000b2a2b27221 */ /* 0x020fc80000010000 */
[----:B------:R-:W-:-:S05]  /*3110*/  @P2 FADD.FTZ R178, R166, R178 ;  /* 0x000000b2a6b22221 */ /* 0x000fca0000010000 */
.L_x_47273:
[----:B-----5:R-:W-:Y:S02]  /*3120*/  MOV R170, R178 ;  /* 0x000000b200aa7202 */ /* 0x020fe40000000f00 */
.L_x_47274:
[----:B------:R-:W-:Y:S05]  /*3130*/  @P3 BRA `(.L_x_47275) ;  /* 0x0000007000003947 */ /* 0x000fea0003800000 */
[----:B------:R-:W-:-:S04]  /*3140*/  ISETP.NE.U32.AND P4, PT, RZ, c[0x0][0x180], PT ;  /* 0x00006000ff007a0c */ /* 0x000fc80003f85070 */
[----:B------:R-:W-:-:S13]  /*3150*/  ISETP.NE.AND.EX P4, PT, RZ, c[0x0][0x184], PT, P4 ;  /* 0x00006100ff007a0c */ /* 0x000fda0003f85340 */
[----:B------:R-:W-:Y:S05]  /*3160*/  @P4 BRA `(.L_x_47276) ;  /* 0x0000002000004947 */ /* 0x000fea0003800000 */
[----:B------:R-:W-:Y:S05]  /*3170*/  @P0 BRA `(.L_x_47277) ;  /* 0x0000005000000947 */ /* 0x000fea0003800000 */
[----:B------:R-:W-:Y:S05]  /*3180*/  BRA `(.L_x_47278) ;  /* 0x0000005000007947 */ /* 0x000fea0003800000 */
.L_x_47276:
[----:B-----5:R-:W-:Y:S01]  /*3190*/  FADD.FTZ R179, R167, R179 ;  /* 0x000000b3a7b37221 */ /* 0x020fe20000010000 */
[----:B------:R-:W-:Y:S05]  /*31a0*/  BRA `(.L_x_47277) ;  /* 0x0000002000007947 */ /* 0x000fea0003800000 */
.L_x_47275:
[----:B-----5:R-:W-:-:S04]  /*31b0*/  FADD.FTZ R179, R163, R179 ;  /* 0x000000b3a3b37221 */ /* 0x020fc80000010000 */
[----:B------:R-:W-:-:S05]  /*31c0*/  @P2 FADD.FTZ R179, R167, R179 ;  /* 0x000000b3a7b32221 */ /* 0x000fca0000010000 */
.L_x_47277:
[----:B-----5:R-:W-:Y:S02]  /*31d0*/  MOV R171, R179 ;  /* 0x000000b300ab7202 */ /* 0x020fe40000000f00 */
.L_x_47278:
        /* <DEDUP_REMOVED lines=15> */
.L_x_47280:
[----:B-----5:R-:W-:Y:S01]  /*32d0*/  FADD.FTZ R192, R164, R192 ;  /* 0x000000c0a4c07221 */ /* 0x020fe20000010000 */
[----:B------:R-:W-:Y:S05]  /*32e0*/  BRA `(.L_x_47281) ;  /* 0x0000002000007947 */ /* 0x000fea0003800000 */
.L_x_47279:
[----:B-----5:R-:W-:-:S04]  /*32f0*/  FADD.FTZ R192, R160, R192 ;  /* 0x000000c0a0c07221 */ /* 0x020fc80000010000 */
[----:B------:R-:W-:-:S05]  /*3300*/  @P2 FADD.FTZ R192, R164, R192 ;  /* 0x000000c0a4c02221 */ /* 0x000fca0000010000 */
.L_x_47281:
[----:B-----5:R-:W-:Y:S02]  /*3310*/  MOV R168, R192 ;  /* 0x000000c000a87202 */ /* 0x020fe40000000f00 */
.L_x_47282:
[----:B------:R-:W-:Y:S05]  /*3320*/  @P3 BRA `(.L_x_47283) ;  /* 0x0000007000003947 */ /* 0x000fea0003800000 */
[----:B------:R-:W-:-:S04]  /*3330*/  ISETP.NE.U32.AND P4, PT, RZ, c[0x0][0x180], PT ;  /* 0x00006000ff007a0c */ /* 0x000fc80003f85070 */
[----:B------:R-:W-:-:S13]  /*3340*/  ISETP.NE.AND.EX P4, PT, RZ, c[0x0][0x184], PT, P4 ;  /* 0x00006100ff007a0c */ /* 0x000fda0003f85340 */
[----:B------:R-:W-:Y:S05]  /*3350*/  @P4 BRA `(.L_x_47284) ;  /* 0x0000002000004947 */ /* 0x000fea0003800000 */
[----:B------:R-:W-:Y:S05]  /*3360*/  @P0 BRA `(.L_x_47285) ;  /* 0x0000005000000947 */ /* 0x000fea0003800000 */
[----:B------:R-:W-:Y:S05]  /*3370*/  BRA `(.L_x_47286) ;  /* 0x0000005000007947 */ /* 0x000fea0003800000 */
.L_x_47284:
[----:B-----5:R-:W-:Y:S01]  /*3380*/  FADD.FTZ R193, R165, R193 ;  /* 0x000000c1a5c17221 */ /* 0x020fe20000010000 */
[----:B------:R-:W-:Y:S05]  /*3390*/  BRA `(.L_x_47285) ;  /* 0x0000002000007947 */ /* 0x000fea0003800000 */
.L_x_47283:
[----:B-----5:R-:W-:-:S04]  /*33a0*/  FADD.FTZ R193, R161, R193 ;  /* 0x000000c1a1c17221 */ /* 0x020fc80000010000 */
[----:B------:R-:W-:-:S05]  /*33b0*/  @P2 FADD.FTZ R193, R165, R193 ;  /* 0x000000c1a5c12221 */ /* 0x000fca0000010000 */
.L_x_47285:
[----:B-----5:R-:W-:Y:S02]  /*33c0*/  MOV R169, R193 ;  /* 0x000000c100a97202 */ /* 0x020fe40000000f00 */
.L_x_47286:
[----:B------:R-:W-:Y:S05]  /*33d0*/  @P3 BRA `(.L_x_47287) ;  /* 0x0000007000003947 */ /* 0x000fea0003800000 */
[----:B------:R-:W-:-:S04]  /*33e0*/  ISETP.NE.U32.AND P4, PT, RZ, c[0x0][0x180], PT ;  /* 0x00006000ff007a0c */ /* 0x000fc80003f85070 */
[----:B------:R-:W-:-:S13]  /*33f0*/  ISETP.NE.AND.EX P4, PT, RZ, c[0x0][0x184], PT, P4 ;  /* 0x00006100ff007a0c */ /* 0x000fda0003f85340 */
[----:B------:R-:W-:Y:S05]  /*3400*/  @P4 BRA `(.L_x_47288) ;  /* 0x0000002000004947 */ /* 0x000fea0003800000 */
[----:B------:R-:W-:Y:S05]  /*3410*/  @P0 BRA `(.L_x_47289) ;  /* 0x0000005000000947 */ /* 0x000fea0003800000 */
[----:B------:R-:W-:Y:S05]  /*3420*/  BRA `(.L_x_47290) ;  /* 0x0000005000007947 */ /* 0x000fea0003800000 */
.L_x_47288:
[----:B-----5:R-:W-:Y:S01]  /*3430*/  FADD.FTZ R194, R166, R194 ;  /* 0x000000c2a6c27221 */ /* 0x020fe20000010000 */
[----:B------:R-:W-:Y:S05]  /*3440*/  BRA `(.L_x_47289) ;  /* 0x0000002000007947 */ /* 0x000fea0003800000 */
.L_x_47287:
[----:B-----5:R-:W-:-:S04]  /*3450*/  FADD.FTZ R194, R162, R194 ;  /* 0x000000c2a2c27221 */ /* 0x020fc80000010000 */
[----:B------:R-:W-:-:S05]  /*3460*/  @P2 FADD.FTZ R194, R166, R194 ;  /* 0x000000c2a6c22221 */ /* 0x000fca0000010000 */
.L_x_47289:
[----:B-----5:R-:W-:Y:S02]  /*3470*/  MOV R170, R194 ;  /* 0x000000c200aa7202 */ /* 0x020fe40000000f00 */
.L_x_47290:
[----:B------:R-:W-:Y:S05]  /*3480*/  @P3 BRA `(.L_x_47291) ;  /* 0x0000007000003947 */ /* 0x000fea0003800000 */
[----:B------:R-:W-:-:S04]  /*3490*/  ISETP.NE.U32.AND P4, PT, RZ, c[0x0][0x180], PT ;  /* 0x00006000ff007a0c */ /* 0x000fc80003f85070 */
[----:B------:R-:W-:-:S13]  /*34a0*/  ISETP.NE.AND.EX P4, PT, RZ, c[0x0][0x184], PT, P4 ;  /* 0x00006100ff007a0c */ /* 0x000fda0003f85340 */
[----:B------:R-:W-:Y:S05]  /*34b0*/  @P4 BRA `(.L_x_47292) ;  /* 0x0000002000004947 */ /* 0x000fea0003800000 */
[----:B------:R-:W-:Y:S05]  /*34c0*/  @P0 BRA `(.L_x_47293) ;  /* 0x0000005000000947 */ /* 0x000fea0003800000 */
[----:B------:R-:W-:Y:S05]  /*34d0*/  BRA `(.L_x_47294) ;  /* 0x0000005000007947 */ /* 0x000fea0003800000 */
.L_x_47292:
[----:B-----5:R-:W-:Y:S01]  /*34e0*/  FADD.FTZ R195, R167, R195 ;  /* 0x000000c3a7c37221 */ /* 0x020fe20000010000 */
[----:B------:R-:W-:Y:S05]  /*34f0*/  BRA `(.L_x_47293) ;  /* 0x0000002000007947 */ /* 0x000fea0003800000 */
.L_x_47291:
[----:B-----5:R-:W-:-:S04]  /*3500*/  FADD.FTZ R195, R163, R195 ;  /* 0x000000c3a3c37221 */ /* 0x020fc80000010000 */
[----:B------:R-:W-:-:S05]  /*3510*/  @P2 FADD.FTZ R195, R167, R195 ;  /* 0x000000c3a7c32221 */ /* 0x000fca0000010000 */
.L_x_47293:
[----:B-----5:R-:W-:Y:S02]  /*3520*/  MOV R171, R195 ;  /* 0x000000c300ab7202 */ /* 0x020fe40000000f00 */
.L_x_47294:
        /* <DEDUP_REMOVED lines=15> */
.L_x_47296:
[----:B-----5:R-:W-:Y:S01]  /*3620*/  FADD.FTZ R180, R164, R180 ;  /* 0x000000b4a4b47221 */ /* 0x020fe20000010000 */
[----:B------:R-:W-:Y:S05]  /*3630*/  BRA `(.L_x_47297) ;  /* 0x0000002000007947 */ /* 0x000fea0003800000 */
.L_x_47295:
[----:B-----5:R-:W-:-:S04]  /*3640*/  FADD.FTZ R180, R160, R180 ;  /* 0x000000b4a0b47221 */ /* 0x020fc80000010000 */
[----:B------:R-:W-:-:S05]  /*3650*/  @P2 FADD.FTZ R180, R164, R180 ;  /* 0x000000b4a4b42221 */ /* 0x000fca0000010000 */
.L_x_47297:
[----:B-----5:R-:W-:Y:S02]  /*3660*/  MOV R168, R180 ;  /* 0x000000b400a87202 */ /* 0x020fe40000000f00 */
.L_x_47298:
[----:B------:R-:W-:Y:S05]  /*3670*/  @P3 BRA `(.L_x_47299) ;  /* 0x0000007000003947 */ /* 0x000fea0003800000 */
[----:B------:R-:W-:-:S04]  /*3680*/  ISETP.NE.U32.AND P4, PT, RZ, c[0x0][0x180], PT ;  /* 0x00006000ff007a0c */ /* 0x000fc80003f85070 */
[----:B------:R-:W-:-:S13]  /*3690*/  ISETP.NE.AND.EX P4, PT, RZ, c[0x0][0x184], PT, P4 ;  /* 0x00006100ff007a0c */ /* 0x000fda0003f85340 */
[----:B------:R-:W-:Y:S05]  /*36a0*/  @P4 BRA `(.L_x_47300) ;  /* 0x0000002000004947 */ /* 0x000fea0003800000 */
[----:B------:R-:W-:Y:S05]  /*36b0*/  @P0 BRA `(.L_x_47301) ;  /* 0x0000005000000947 */ /* 0x000fea0003800000 */
[----:B------:R-:W-:Y:S05]  /*36c0*/  BRA `(.L_x_47302) ;  /* 0x0000005000007947 */ /* 0x000fea0003800000 */
.L_x_47300:
[----:B-----5:R-:W-:Y:S01]  /*36d0*/  FADD.FTZ R181, R165, R181 ;  /* 0x000000b5a5b57221 */ /* 0x020fe20000010000 */
[----:B------:R-:W-:Y:S05]  /*36e0*/  BRA `(.L_x_47301) ;  /* 0x0000002000007947 */ /* 0x000fea0003800000 */
.L_x_47299:
[----:B-----5:R-:W-:-:S04]  /*36f0*/  FADD.FTZ R181, R161, R181 ;  /* 0x000000b5a1b57221 */ /* 0x020fc80000010000 */
[----:B------:R-:W-:-:S05]  /*3700*/  @P2 FADD.FTZ R181, R165, R181 ;  /* 0x000000b5a5b52221 */ /* 0x000fca0000010000 */
.L_x_47301:
[----:B-----5:R-:W-:Y:S02]  /*3710*/  MOV R169, R181 ;  /* 0x000000b500a97202 */ /* 0x020fe40000000f00 */
.L_x_47302:
[----:B------:R-:W-:Y:S05]  /*3720*/  @P3 BRA `(.L_x_47303) ;  /* 0x0000007000003947 */ /* 0x000fea0003800000 */
[----:B------:R-:W-:-:S04]  /*3730*/  ISETP.NE.U32.AND P4, PT, RZ, c[0x0][0x180], PT ;  /* 0x00006000ff007a0c */ /* 0x000fc80003f85070 */
[----:B------:R-:W-:-:S13]  /*3740*/  ISETP.NE.AND.EX P4, PT, RZ, c[0x0][0x184], PT, P4 ;  /* 0x00006100ff007a0c */ /* 0x000fda0003f85340 */
[----:B------:R-:W-:Y:S05]  /*3750*/  @P4 BRA `(.L_x_47304) ;  /* 0x0000002000004947 */ /* 0x000fea0003800000 */
[----:B------:R-:W-:Y:S05]  /*3760*/  @P0 BRA `(.L_x_47305) ;  /* 0x0000005000000947 */ /* 0x000fea0003800000 */
[----:B------:R-:W-:Y:S05]  /*3770*/  BRA `(.L_x_47306) ;  /* 0x0000005000007947 */ /* 0x000fea0003800000 */
.L_x_47304:
[----:B-----5:R-:W-:Y:S01]  /*3780*/  FADD.FTZ R182, R166, R182 ;  /* 0x000000b6a6b67221 */ /* 0x020fe20000010000 */
[----:B------:R-:W-:Y:S05]  /*3790*/  BRA `(.L_x_47305) ;  /* 0x0000002000007947 */ /* 0x000fea0003800000 */
.L_x_47303:
[----:B-----5:R-:W-:-:S04]  /*37a0*/  FADD.FTZ R182, R162, R182 ;  /* 0x000000b6a2b67221 */ /* 0x020fc80000010000 */
[----:B------:R-:W-:-:S05]  /*37b0*/  @P2 FADD.FTZ R182, R166, R182 ;  /* 0x000000b6a6b62221 */ /* 0x000fca0000010000 */
.L_x_47305:
[----:B-----5:R-:W-:Y:S02]  /*37c0*/  MOV R170, R182 ;  /* 0x000000b600aa7202 */ /* 0x020fe40000000f00 */
.L_x_47306:
[----:B------:R-:W-:Y:S05]  /*37d0*/  @P3 BRA `(.L_x_47307) ;  /* 0x0000007000003947 */ /* 0x000fea0003800000 */
[----:B------:R-:W-:-:S04]  /*37e0*/  ISETP.NE.U32.AND P4, PT, RZ, c[0x0][0x180], PT ;  /* 0x00006000ff007a0c */ /* 0x000fc80003f85070 */
[----:B------:R-:W-:-:S13]  /*37f0*/  ISETP.NE.AND.EX P4, PT, RZ, c[0x0][0x184], PT, P4 ;  /* 0x00006100ff007a0c */ /* 0x000fda0003f85340 */
[----:B------:R-:W-:Y:S05]  /*3800*/  @P4 BRA `(.L_x_47308) ;  /* 0x0000002000004947 */ /* 0x000fea0003800000 */
[----:B------:R-:W-:Y:S05]  /*3810*/  @P0 BRA `(.L_x_47309) ;  /* 0x0000005000000947 */ /* 0x000fea0003800000 */
[----:B------:R-:W-:Y:S05]  /*3820*/  BRA `(.L_x_47310) ;  /* 0x0000005000007947 */ /* 0x000fea0003800000 */
.L_x_47308:
[----:B-----5:R-:W-:Y:S01]  /*3830*/  FADD.FTZ R183, R167, R183 ;  /* 0x000000b7a7b77221 */ /* 0x020fe20000010000 */
[----:B------:R-:W-:Y:S05]  /*3840*/  BRA `(.L_x_47309) ;  /* 0x0000002000007947 */ /* 0x000fea0003800000 */
.L_x_47307:
[----:B-----5:R-:W-:-:S04]  /*3850*/  FADD.FTZ R183, R163, R183 ;  /* 0x000000b7a3b77221 */ /* 0x020fc80000010000 */
[----:B------:R-:W-:-:S05]  /*3860*/  @P2 FADD.FTZ R183, R167, R183 ;  /* 0x000000b7a7b72221 */ /* 0x000fca0000010000 */
.L_x_47309:
[----:B-----5:R-:W-:Y:S02]  /*3870*/  MOV R171, R183 ;  /* 0x000000b700ab7202 */ /* 0x020fe40000000f00 */
.L_x_47310:
        /* <DEDUP_REMOVED lines=15> */
.L_x_47312:
[----:B-----5:R-:W-:Y:S01]  /*3970*/  FADD.FTZ R188, R164, R188 ;  /* 0x000000bca4bc7221 */ /* 0x020fe20000010000 */
[----:B------:R-:W-:Y:S05]  /*3980*/  BRA `(.L_x_47313) ;  /* 0x0000002000007947 */ /* 0x000fea0003800000 */
.L_x_47311:
[----:B-----5:R-:W-:-:S04]  /*3990*/  FADD.FTZ R188, R160, R188 ;  /* 0x000000bca0bc7221 */ /* 0x020fc80000010000 */
[----:B------:R-:W-:-:S05]  /*39a0*/  @P2 FADD.FTZ R188, R164, R188 ;  /* 0x000000bca4bc2221 */ /* 0x000fca0000010000 */
.L_x_47313:
[----:B-----5:R-:W-:Y:S02]  /*39b0*/  MOV R168, R188 ;  /* 0x000000bc00a87202 */ /* 0x020fe40000000f00 */
.L_x_47314:
[----:B------:R-:W-:Y:S05]  /*39c0*/  @P3 BRA `(.L_x_47315) ;  /* 0x0000007000003947 */ /* 0x000fea0003800000 */
[----:B------:R-:W-:-:S04]  /*39d0*/  ISETP.NE.U32.AND P4, PT, RZ, c[0x0][0x180], PT ;  /* 0x00006000ff007a0c */ /* 0x000fc80003f85070 */
[----:B------:R-:W-:-:S13]  /*39e0*/  ISETP.NE.AND.EX P4, PT, RZ, c[0x0][0x184], PT, P4 ;  /* 0x00006100ff007a0c */ /* 0x000fda0003f85340 */
[----:B------:R-:W-:Y:S05]  /*39f0*/  @P4 BRA `(.L_x_47316) ;  /* 0x0000002000004947 */ /* 0x000fea0003800000 */
[----:B------:R-:W-:Y:S05]  /*3a00*/  @P0 BRA `(.L_x_47317) ;  /* 0x0000005000000947 */ /* 0x000fea0003800000 */
[----:B------:R-:W-:Y:S05]  /*3a10*/  BRA `(.L_x_47318) ;  /* 0x0000005000007947 */ /* 0x000fea0003800000 */
.L_x_47316:
[----:B-----5:R-:W-:Y:S01]  /*3a20*/  FADD.FTZ R189, R165, R189 ;  /* 0x000000bda5bd7221 */ /* 0x020fe20000010000 */
[----:B------:R-:W-:Y:S05]  /*3a30*/  BRA `(.L_x_47317) ;  /* 0x0000002000007947 */ /* 0x000fea0003800000 */
.L_x_47315:
[----:B-----5:R-:W-:-:S04]  /*3a40*/  FADD.FTZ R189, R161, R189 ;  /* 0x000000bda1bd7221 */ /* 0x020fc80000010000 */
[----:B------:R-:W-:-:S05]  /*3a50*/  @P2 FADD.FTZ R189, R165, R189 ;  /* 0x000000bda5bd2221 */ /* 0x000fca0000010000 */
.L_x_47317:
[----:B-----5:R-:W-:Y:S02]  /*3a60*/  MOV R169, R189 ;  /* 0x000000bd00a97202 */ /* 0x020fe40000000f00 */
.L_x_47318:
[----:B------:R-:W-:Y:S05]  /*3a70*/  @P3 BRA `(.L_x_47319) ;  /* 0x0000007000003947 */ /* 0x000fea0003800000 */
[----:B------:R-:W-:-:S04]  /*3a80*/  ISETP.NE.U32.AND P4, PT, RZ, c[0x0][0x180], PT ;  /* 0x00006000ff007a0c */ /* 0x000fc80003f85070 */
[----:B------:R-:W-:-:S13]  /*3a90*/  ISETP.NE.AND.EX P4, PT, RZ, c[0x0][0x184], PT, P4 ;  /* 0x00006100ff007a0c */ /* 0x000fda0003f85340 */
[----:B------:R-:W-:Y:S05]  /*3aa0*/  @P4 BRA `(.L_x_47320) ;  /* 0x0000002000004947 */ /* 0x000fea0003800000 */
[----:B------:R-:W-:Y:S05]  /*3ab0*/  @P0 BRA `(.L_x_47321) ;  /* 0x0000005000000947 */ /* 0x000fea0003800000 */
[----:B------:R-:W-:Y:S05]  /*3ac0*/  BRA `(.L_x_47322) ;  /* 0x0000005000007947 */ /* 0x000fea0003800000 */
.L_x_47320:
[----:B-----5:R-:W-:Y:S01]  /*3ad0*/  FADD.FTZ R190, R166, R190 ;  /* 0x000000bea6be7221 */ /* 0x020fe20000010000 */
[----:B------:R-:W-:Y:S05]  /*3ae0*/  BRA `(.L_x_47321) ;  /* 0x0000002000007947 */ /* 0x000fea0003800000 */
.L_x_47319:
[----:B-----5:R-:W-:-:S04]  /*3af0*/  FADD.FTZ R190, R162, R190 ;  /* 0x000000bea2be7221 */ /* 0x020fc80000010000 */
[----:B------:R-:W-:-:S05]  /*3b00*/  @P2 FADD.FTZ R190, R166, R190 ;  /* 0x000000bea6be2221 */ /* 0x000fca0000010000 */
.L_x_47321:
[----:B-----5:R-:W-:Y:S02]  /*3b10*/  MOV R170, R190 ;  /* 0x000000be00aa7202 */ /* 0x020fe40000000f00 */
.L_x_47322:
[----:B------:R-:W-:Y:S05]  /*3b20*/  @P3 BRA `(.L_x_47323) ;  /* 0x0000007000003947 */ /* 0x000fea0003800000 */
[----:B------:R-:W-:-:S04]  /*3b30*/  ISETP.NE.U32.AND P4, PT, RZ, c[0x0][0x180], PT ;  /* 0x00006000ff007a0c */ /* 0x000fc80003f85070 */
[----:B------:R-:W-:-:S13]  /*3b40*/  ISETP.NE.AND.EX P4, PT, RZ, c[0x0][0x184], PT, P4 ;  /* 0x00006100ff007a0c */ /* 0x000fda0003f85340 */
[----:B------:R-:W-:Y:S05]  /*3b50*/  @P4 BRA `(.L_x_47324) ;  /* 0x0000002000004947 */ /* 0x000fea0003800000 */
[----:B------:R-:W-:Y:S05]  /*3b60*/  @P0 BRA `(.L_x_47325) ;  /* 0x0000005000000947 */ /* 0x000fea0003800000 */
[----:B------:R-:W-:Y:S05]  /*3b70*/  BRA `(.L_x_47326) ;  /* 0x0000005000007947 */ /* 0x000fea0003800000 */
.L_x_47324:
[----:B-----5:R-:W-:Y:S01]  /*3b80*/  FADD.FTZ R191, R167, R191 ;  /* 0x000000bfa7bf7221 */ /* 0x020fe20000010000 */
[----:B------:R-:W-:Y:S05]  /*3b90*/  BRA `(.L_x_47325) ;  /* 0x0000002000007947 */ /* 0x000fea0003800000 */
.L_x_47323:
[----:B-----5:R-:W-:-:S04]  /*3ba0*/  FADD.FTZ R191, R163, R191 ;  /* 0x000000bfa3bf7221 */ /* 0x020fc80000010000 */
[----:B------:R-:W-:-:S05]  /*3bb0*/  @P2 FADD.FTZ R191, R167, R191 ;  /* 0x000000bfa7bf2221 */ /* 0x000fca0000010000 */
.L_x_47325:
[----:B-----5:R-:W-:Y:S02]  /*3bc0*/  MOV R171, R191 ;  /* 0x000000bf00ab7202 */ /* 0x020fe40000000f00 */
.L_x_47326:
        /* <DEDUP_REMOVED lines=15> */
.L_x_47328:
[----:B-----5:R-:W-:Y:S01]  /*3cc0*/  FADD.FTZ R184, R164, R184 ;  /* 0x000000b8a4b87221 */ /* 0x020fe20000010000 */
[----:B------:R-:W-:Y:S05]  /*3cd0*/  BRA `(.L_x_47329) ;  /* 0x0000002000007947 */ /* 0x000fea0003800000 */
.L_x_47327:
[----:B-----5:R-:W-:-:S04]  /*3ce0*/  FADD.FTZ R184, R160, R184 ;  /* 0x000000b8a0b87221 */ /* 0x020fc80000010000 */
[----:B------:R-:W-:-:S05]  /*3cf0*/  @P2 FADD.FTZ R184, R164, R184 ;  /* 0x000000b8a4b82221 */ /* 0x000fca0000010000 */
.L_x_47329:
[----:B-----5:R-:W-:Y:S02]  /*3d00*/  MOV R168, R184 ;  /* 0x000000b800a87202 */ /* 0x020fe40000000f00 */
.L_x_47330:
[----:B------:R-:W-:Y:S05]  /*3d10*/  @P3 BRA `(.L_x_47331) ;  /* 0x0000007000003947 */ /* 0x000fea0003800000 */
[----:B------:R-:W-:-:S04]  /*3d20*/  ISETP.NE.U32.AND P4, PT, RZ, c[0x0][0x180], PT ;  /* 0x00006000ff007a0c */ /* 0x000fc80003f85070 */
[----:B------:R-:W-:-:S13]  /*3d30*/  ISETP.NE.AND.EX P4, PT, RZ, c[0x0][0x184], PT, P4 ;  /* 0x00006100ff007a0c */ /* 0x000fda0003f85340 */
[----:B------:R-:W-:Y:S05]  /*3d40*/  @P4 BRA `(.L_x_47332) ;  /* 0x0000002000004947 */ /* 0x000fea0003800000 */
[----:B------:R-:W-:Y:S05]  /*3d50*/  @P0 BRA `(.L_x_47333) ;  /* 0x0000005000000947 */ /* 0x000fea0003800000 */
[----:B------:R-:W-:Y:S05]  /*3d60*/  BRA `(.L_x_47334) ;  /* 0x0000005000007947 */ /* 0x000fea0003800000 */
.L_x_47332:
[----:B-----5:R-:W-:Y:S01]  /*3d70*/  FADD.FTZ R185, R165, R185 ;  /* 0x000000b9a5b97221 */ /* 0x020fe20000010000 */
[----:B------:R-:W-:Y:S05]  /*3d80*/  BRA `(.L_x_47333) ;  /* 0x0000002000007947 */ /* 0x000fea0003800000 */
.L_x_47331:
[----:B-----5:R-:W-:-:S04]  /*3d90*/  FADD.FTZ R185, R161, R185 ;  /* 0x000000b9a1b97221 */ /* 0x020fc80000010000 */
[----:B------:R-:W-:-:S05]  /*3da0*/  @P2 FADD.FTZ R185, R165, R185 ;  /* 0x000000b9a5b92221 */ /* 0x000fca0000010000 */
.L_x_47333:
[----:B-----5:R-:W-:Y:S02]  /*3db0*/  MOV R169, R185 ;  /* 0x000000b900a97202 */ /* 0x020fe40000000f00 */
.L_x_47334:
[----:B------:R-:W-:Y:S05]  /*3dc0*/  @P3 BRA `(.L_x_47335) ;  /* 0x0000007000003947 */ /* 0x000fea0003800000 */
[----:B------:R-:W-:-:S04]  /*3dd0*/  ISETP.NE.U32.AND P4, PT, RZ, c[0x0][0x180], PT ;  /* 0x00006000ff007a0c */ /* 0x000fc80003f85070 */
[----:B------:R-:W-:-:S13]  /*3de0*/  ISETP.NE.AND.EX P4, PT, RZ, c[0x0][0x184], PT, P4 ;  /* 0x00006100ff007a0c */ /* 0x000fda0003f85340 */
[----:B------:R-:W-:Y:S05]  /*3df0*/  @P4 BRA `(.L_x_47336) ;  /* 0x0000002000004947 */ /* 0x000fea0003800000 */
[----:B------:R-:W-:Y:S05]  /*3e00*/  @P0 BRA `(.L_x_47337) ;  /* 0x0000005000000947 */ /* 0x000fea0003800000 */
[----:B------:R-:W-:Y:S05]  /*3e10*/  BRA `(.L_x_47338) ;  /* 0x0000005000007947 */ /* 0x000fea0003800000 */
.L_x_47336:
[----:B-----5:R-:W-:Y:S01]  /*3e20*/  FADD.FTZ R186, R166, R186 ;  /* 0x000000baa6ba7221 */ /* 0x020fe20000010000 */
[----:B------:R-:W-:Y:S05]  /*3e30*/  BRA `(.L_x_47337) ;  /* 0x0000002000007947 */ /* 0x000fea0003800000 */
.L_x_47335:
[----:B-----5:R-:W-:-:S04]  /*3e40*/  FADD.FTZ R186, R162, R186 ;  /* 0x000000baa2ba7221 */ /* 0x020fc80000010000 */
[----:B------:R-:W-:-:S05]  /*3e50*/  @P2 FADD.FTZ R186, R166, R186 ;  /* 0x000000baa6ba2221 */ /* 0x000fca0000010000 */
.L_x_47337:
[----:B-----5:R-:W-:Y:S02]  /*3e60*/  MOV R170, R186 ;  /* 0x000000ba00aa7202 */ /* 0x020fe40000000f00 */
.L_x_47338:
[----:B------:R-:W-:Y:S05]  /*3e70*/  @P3 BRA `(.L_x_47339) ;  /* 0x0000007000003947 */ /* 0x000fea0003800000 */
[----:B------:R-:W-:-:S04]  /*3e80*/  ISETP.NE.U32.AND P4, PT, RZ, c[0x0][0x180], PT ;  /* 0x00006000ff007a0c */ /* 0x000fc80003f85070 */
[----:B------:R-:W-:-:S13]  /*3e90*/  ISETP.NE.AND.EX P4, PT, RZ, c[0x0][0x184], PT, P4 ;  /* 0x00006100ff007a0c */ /* 0x000fda0003f85340 */
[----:B------:R-:W-:Y:S05]  /*3ea0*/  @P4 BRA `(.L_x_47340) ;  /* 0x0000002000004947 */ /* 0x000fea0003800000 */
[----:B------:R-:W-:Y:S05]  /*3eb0*/  @P0 BRA `(.L_x_47341) ;  /* 0x0000005000000947 */ /* 0x000fea0003800000 */
[----:B------:R-:W-:Y:S05]  /*3ec0*/  BRA `(.L_x_47342) ;  /* 0x0000005000007947 */ /* 0x000fea0003800000 */
.L_x_47340:
[----:B-----5:R-:W-:Y:S01]  /*3ed0*/  FADD.FTZ R187, R167, R187 ;  /* 0x000000bba7bb7221 */ /* 0x020fe20000010000 */
[----:B------:R-:W-:Y:S05]  /*3ee0*/  BRA `(.L_x_47341) ;  /* 0x0000002000007947 */ /* 0x000fea0003800000 */
.L_x_47339:
[----:B-----5:R-:W-:-:S04]  /*3ef0*/  FADD.FTZ R187, R163, R187 ;  /* 0x000000bba3bb7221 */ /* 0x020fc80000010000 */
[----:B------:R-:W-:-:S05]  /*3f00*/  @P2 FADD.FTZ R187, R167, R187 ;  /* 0x000000bba7bb2221 */ /* 0x000fca0000010000 */
.L_x_47341:
[----:B-----5:R-:W-:Y:S02]  /*3f10*/  MOV R171, R187 ;  /* 0x000000bb00ab7202 */ /* 0x020fe40000000f00 */
.L_x_47342:
        /* <DEDUP_REMOVED lines=15> */
.L_x_47344:
[----:B-----5:R-:W-:Y:S01]  /*4010*/  FADD.FTZ R208, R164, R208 ;  /* 0x000000d0a4d07221 */ /* 0x020fe20000010000 */
[----:B------:R-:W-:Y:S05]  /*4020*/  BRA `(.L_x_47345) ;  /* 0x0000002000007947 */ /* 0x000fea0003800000 */
.L_x_47343:
[----:B-----5:R-:W-:-:S04]  /*4030*/  FADD.FTZ R208, R160, R208 ;  /* 0x000000d0a0d07221 */ /* 0x020fc80000010000 */
[----:B------:R-:W-:-:S05]  /*4040*/  @P2 FADD.FTZ R208, R164, R208 ;  /* 0x000000d0a4d02221 */ /* 0x000fca0000010000 */
.L_x_47345:
[----:B-----5:R-:W-:Y:S02]  /*4050*/  MOV R168, R208 ;  /* 0x000000d000a87202 */ /* 0x020fe40000000f00 */
.L_x_47346:
[----:B------:R-:W-:Y:S05]  /*4060*/  @P3 BRA `(.L_x_47347) ;  /* 0x0000007000003947 */ /* 0x000fea0003800000 */
[----:B------:R-:W-:-:S04]  /*4070*/  ISETP.NE.U32.AND P4, PT, RZ, c[0x0][0x180], PT ;  /* 0x00006000ff007a0c */ /* 0x000fc80003f85070 */
[----:B------:R-:W-:-:S13]  /*4080*/  ISETP.NE.AND.EX P4, PT, RZ, c[0x0][0x184], PT, P4 ;  /* 0x00006100ff007a0c */ /* 0x000fda0003f85340 */
[----:B------:R-:W-:Y:S05]  /*4090*/  @P4 BRA `(.L_x_47348) ;  /* 0x0000002000004947 */ /* 0x000fea0003800000 */
[----:B------:R-:W-:Y:S05]  /*40a0*/  @P0 BRA `(.L_x_47349) ;  /* 0x0000005000000947 */ /* 0x000fea0003800000 */
[----:B------:R-:W-:Y:S05]  /*40b0*/  BRA `(.L_x_47350) ;  /* 0x0000005000007947 */ /* 0x000fea0003800000 */
.L_x_47348:
[----:B-----5:R-:W-:Y:S01]  /*40c0*/  FADD.FTZ R209, R165, R209 ;  /* 0x000000d1a5d17221 */ /* 0x020fe20000010000 */
[----:B------:R-:W-:Y:S05]  /*40d0*/  BRA `(.L_x_47349) ;  /* 0x0000002000007947 */ /* 0x000fea0003800000 */
.L_x_47347:
[----:B-----5:R-:W-:-:S04]  /*40e0*/  FADD.FTZ R209, R161, R209 ;  /* 0x000000d1a1d17221 */ /* 0x020fc80000010000 */
[----:B------:R-:W-:-:S05]  /*40f0*/  @P2 FADD.FTZ R209, R165, R209 ;  /* 0x000000d1a5d12221 */ /* 0x000fca0000010000 */
.L_x_47349:
[----:B-----5:R-:W-:Y:S02]  /*4100*/  MOV R169, R209 ;  /* 0x000000d100a97202 */ /* 0x020fe40000000f00 */
.L_x_47350:
[----:B------:R-:W-:Y:S05]  /*4110*/  @P3 BRA `(.L_x_47351) ;  /* 0x0000007000003947 */ /* 0x000fea0003800000 */
[----:B------:R-:W-:-:S04]  /*4120*/  ISETP.NE.U32.AND P4, PT, RZ, c[0x0][0x180], PT ;  /* 0x00006000ff007a0c */ /* 0x000fc80003f85070 */
[----:B------:R-:W-:-:S13]  /*4130*/  ISETP.NE.AND.EX P4, PT, RZ, c[0x0][0x184], PT, P4 ;  /* 0x00006100ff007a0c */ /* 0x000fda0003f85340 */
[----:B------:R-:W-:Y:S05]  /*4140*/  @P4 BRA `(.L_x_47352) ;  /* 0x0000002000004947 */ /* 0x000fea0003800000 */
[----:B------:R-:W-:Y:S05]  /*4150*/  @P0 BRA `(.L_x_47353) ;  /* 0x0000005000000947 */ /* 0x000fea0003800000 */
[----:B------:R-:W-:Y:S05]  /*4160*/  BRA `(.L_x_47354) ;  /* 0x0000005000007947 */ /* 0x000fea0003800000 */
.L_x_47352:
[----:B-----5:R-:W-:Y:S01]  /*4170*/  FADD.FTZ R210, R166, R210 ;  /* 0x000000d2a6d27221 */ /* 0x020fe20000010000 */
[----:B------:R-:W-:Y:S05]  /*4180*/  BRA `(.L_x_47353) ;  /* 0x0000002000007947 */ /* 0x000fea0003800000 */
.L_x_47351:
[----:B-----5:R-:W-:-:S04]  /*4190*/  FADD.FTZ R210, R162, R210 ;  /* 0x000000d2a2d27221 */ /* 0x020fc80000010000 */
[----:B------:R-:W-:-:S05]  /*41a0*/  @P2 FADD.FTZ R210, R166, R210 ;  /* 0x000000d2a6d22221 */ /* 0x000fca0000010000 */
.L_x_47353:
[----:B-----5:R-:W-:Y:S02]  /*41b0*/  MOV R170, R210 ;  /* 0x000000d200aa7202 */ /* 0x020fe40000000f00 */
.L_x_47354:
[----:B------:R-:W-:Y:S05]  /*41c0*/  @P3 BRA `(.L_x_47355) ;  /* 0x0000007000003947 */ /* 0x000fea0003800000 */
[----:B------:R-:W-:-:S04]  /*41d0*/  ISETP.NE.U32.AND P4, PT, RZ, c[0x0][0x180], PT ;  /* 0x00006000ff007a0c */ /* 0x000fc80003f85070 */
[----:B------:R-:W-:-:S13]  /*41e0*/  ISETP.NE.AND.EX P4, PT, RZ, c[0x0][0x184], PT, P4 ;  /* 0x00006100ff007a0c */ /* 0x000fda0003f85340 */
[----:B------:R-:W-:Y:S05]  /*41f0*/  @P4 BRA `(.L_x_47356) ;  /* 0x0000002000004947 */ /* 0x000fea0003800000 */
[----:B------:R-:W-:Y:S05]  /*4200*/  @P0 BRA `(.L_x_47357) ;  /* 0x0000005000000947 */ /* 0x000fea0003800000 */
[----:B------:R-:W-:Y:S05]  /*4210*/  BRA `(.L_x_47358) ;  /* 0x0000005000007947 */ /* 0x000fea0003800000 */
.L_x_47356:
[----:B-----5:R-:W-:Y:S01]  /*4220*/  FADD.FTZ R211, R167, R211 ;  /* 0x000000d3a7d37221 */ /* 0x020fe20000010000 */
[----:B------:R-:W-:Y:S05]  /*4230*/  BRA `(.L_x_47357) ;  /* 0x0000002000007947 */ /* 0x000fea0003800000 */
.L_x_47355:
[----:B-----5:R-:W-:-:S04]  /*4240*/  FADD.FTZ R211, R163, R211 ;  /* 0x000000d3a3d37221 */ /* 0x020fc80000010000 */
[----:B------:R-:W-:-:S05]  /*4250*/  @P2 FADD.FTZ R211, R167, R211 ;  /* 0x000000d3a7d32221 */ /* 0x000fca0000010000 */
.L_x_47357:
[----:B-----5:R-:W-:Y:S02]  /*4260*/  MOV R171, R211 ;  /* 0x000000d300ab7202 */ /* 0x020fe40000000f00 */
.L_x_47358:
        /* <DEDUP_REMOVED lines=15> */
.L_x_47360:
[----:B-----5:R-:W-:Y:S01]  /*4360*/  FADD.FTZ R204, R164, R204 ;  /* 0x000000cca4cc7221 */ /* 0x020fe20000010000 */
[----:B------:R-:W-:Y:S05]  /*4370*/  BRA `(.L_x_47361) ;  /* 0x0000002000007947 */ /* 0x000fea0003800000 */
.L_x_47359:
[----:B-----5:R-:W-:-:S04]  /*4380*/  FADD.FTZ R204, R160, R204 ;  /* 0x000000cca0cc7221 */ /* 0x020fc80000010000 */
[----:B------:R-:W-:-:S05]  /*4390*/  @P2 FADD.FTZ R204, R164, R204 ;  /* 0x000000cca4cc2221 */ /* 0x000fca0000010000 */
.L_x_47361:
[----:B-----5:R-:W-:Y:S02]  /*43a0*/  MOV R168, R204 ;  /* 0x000000cc00a87202 */ /* 0x020fe40000000f00 */
.L_x_47362:
[----:B------:R-:W-:Y:S05]  /*43b0*/  @P3 BRA `(.L_x_47363) ;  /* 0x0000007000003947 */ /* 0x000fea0003800000 */
[----:B------:R-:W-:-:S04]  /*43c0*/  ISETP.NE.U32.AND P4, PT, RZ, c[0x0][0x180], PT ;  /* 0x00006000ff007a0c */ /* 0x000fc80003f85070 */
[----:B------:R-:W-:-:S13]  /*43d0*/  ISETP.NE.AND.EX P4, PT, RZ, c[0x0][0x184], PT, P4 ;  /* 0x00006100ff007a0c */ /* 0x000fda0003f85340 */
[----:B------:R-:W-:Y:S05]  /*43e0*/  @P4 BRA `(.L_x_47364) ;  /* 0x0000002000004947 */ /* 0x000fea0003800000 */
[----:B------:R-:W-:Y:S05]  /*43f0*/  @P0 BRA `(.L_x_47365) ;  /* 0x0000005000000947 */ /* 0x000fea0003800000 */
[----:B------:R-:W-:Y:S05]  /*4400*/  BRA `(.L_x_47366) ;  /* 0x0000005000007947 */ /* 0x000fea0003800000 */
.L_x_47364:
[----:B-----5:R-:W-:Y:S01]  /*4410*/  FADD.FTZ R205, R165, R205 ;  /* 0x000000cda5cd7221 */ /* 0x020fe20000010000 */
[----:B------:R-:W-:Y:S05]  /*4420*/  BRA `(.L_x_47365) ;  /* 0x0000002000007947 */ /* 0x000fea0003800000 */
.L_x_47363:
[----:B-----5:R-:W-:-:S04]  /*4430*/  FADD.FTZ R205, R161, R205 ;  /* 0x000000cda1cd7221 */ /* 0x020fc80000010000 */
[----:B------:R-:W-:-:S05]  /*4440*/  @P2 FADD.FTZ R205, R165, R205 ;  /* 0x000000cda5cd2221 */ /* 0x000fca0000010000 */
.L_x_47365:
[----:B-----5:R-:W-:Y:S02]  /*4450*/  MOV R169, R205 ;  /* 0x000000cd00a97202 */ /* 0x020fe40000000f00 */
.L_x_47366:
[----:B------:R-:W-:Y:S05]  /*4460*/  @P3 BRA `(.L_x_47367) ;  /* 0x0000007000003947 */ /* 0x000fea0003800000 */
[----:B------:R-:W-:-:S04]  /*4470*/  ISETP.NE.U32.AND P4, PT, RZ, c[0x0][0x180], PT ;  /* 0x00006000ff007a0c */ /* 0x000fc80003f85070 */
[----:B------:R-:W-:-:S13]  /*4480*/  ISETP.NE.AND.EX P4, PT, RZ, c[0x0][0x184], PT, P4 ;  /* 0x00006100ff007a0c */ /* 0x000fda0003f85340 */
[----:B------:R-:W-:Y:S05]  /*4490*/  @P4 BRA `(.L_x_47368) ;  /* 0x0000002000004947 */ /* 0x000fea0003800000 */
[----:B------:R-:W-:Y:S05]  /*44a0*/  @P0 BRA `(.L_x_47369) ;  /* 0x0000005000000947 */ /* 0x000fea0003800000 */
[----:B------:R-:W-:Y:S05]  /*44b0*/  BRA `(.L_x_47370) ;  /* 0x0000005000007947 */ /* 0x000fea0003800000 */
.L_x_47368:
[----:B-----5:R-:W-:Y:S01]  /*44c0*/  FADD.FTZ R206, R166, R206 ;  /* 0x000000cea6ce7221 */ /* 0x020fe20000010000 */
[----:B------:R-:W-:Y:S05]  /*44d0*/  BRA `(.L_x_47369) ;  /* 0x0000002000007947 */ /* 0x000fea0003800000 */
.L_x_47367:
[----:B-----5:R-:W-:-:S04]  /*44e0*/  FADD.FTZ R206, R162, R206 ;  /* 0x000000cea2ce7221 */ /* 0x020fc80000010000 */
[----:B------:R-:W-:-:S05]  /*44f0*/  @P2 FADD.FTZ R206, R166, R206 ;  /* 0x000000cea6ce2221 */ /* 0x000fca0000010000 */
.L_x_47369:
[----:B-----5:R-:W-:Y:S02]  /*4500*/  MOV R170, R206 ;  /* 0x000000ce00aa7202 */ /* 0x020fe40000000f00 */
.L_x_47370:
[----:B------:R-:W-:Y:S05]  /*4510*/  @P3 BRA `(.L_x_47371) ;  /* 0x0000007000003947 */ /* 0x000fea0003800000 */
[----:B------:R-:W-:-:S04]  /*4520*/  ISETP.NE.U32.AND P4, PT, RZ, c[0x0][0x180], PT ;  /* 0x00006000ff007a0c */ /* 0x000fc80003f85070 */
[----:B------:R-:W-:-:S13]  /*4530*/  ISETP.NE.AND.EX P4, PT, RZ, c[0x0][0x184], PT, P4 ;  /* 0x00006100ff007a0c */ /* 0x000fda0003f85340 */
[----:B------:R-:W-:Y:S05]  /*4540*/  @P4 BRA `(.L_x_47372) ;  /* 0x0000002000004947 */ /* 0x000fea0003800000 */
[----:B------:R-:W-:Y:S05]  /*4550*/  @P0 BRA `(.L_x_47373) ;  /* 0x0000005000000947 */ /* 0x000fea0003800000 */
[----:B------:R-:W-:Y:S05]  /*4560*/  BRA `(.L_x_47374) ;  /* 0x0000005000007947 */ /* 0x000fea0003800000 */
.L_x_47372:
[----:B-----5:R-:W-:Y:S01]  /*4570*/  FADD.FTZ R207, R167, R207 ;  /* 0x000000cfa7cf7221 */ /* 0x020fe20000010000 */
[----:B------:R-:W-:Y:S05]  /*4580*/  BRA `(.L_x_47373) ;  /* 0x0000002000007947 */ /* 0x000fea0003800000 */
.L_x_47371:
[----:B-----5:R-:W-:-:S04]  /*4590*/  FADD.FTZ R207, R163, R207 ;  /* 0x000000cfa3cf7221 */ /* 0x020fc80000010000 */
[----:B------:R-:W-:-:S05]  /*45a0*/  @P2 FADD.FTZ R207, R167, R207 ;  /* 0x000000cfa7cf2221 */ /* 0x000fca0000010000 */
.L_x_47373:
[----:B-----5:R-:W-:Y:S02]  /*45b0*/  MOV R171, R207 ;  /* 0x000000cf00ab7202 */ /* 0x020fe40000000f00 */
.L_x_47374:
        /* <DEDUP_REMOVED lines=15> */
.L_x_47376:
[----:B-----5:R-:W-:Y:S01]  /*46b0*/  FADD.FTZ R200, R164, R200 ;  /* 0x000000c8a4c87221 */ /* 0x020fe20000010000 */
[----:B------:R-:W-:Y:S05]  /*46c0*/  BRA `(.L_x_47377) ;  /* 0x0000002000007947 */ /* 0x000fea0003800000 */
.L_x_47375:
[----:B-----5:R-:W-:-:S04]  /*46d0*/  FADD.FTZ R200, R160, R200 ;  /* 0x000000c8a0c87221 */ /* 0x020fc80000010000 */
[----:B------:R-:W-:-:S05]  /*46e0*/  @P2 FADD.FTZ R200, R164, R200 ;  /* 0x000000c8a4c82221 */ /* 0x000fca0000010000 */
.L_x_47377:
[----:B-----5:R-:W-:Y:S02]  /*46f0*/  MOV R168, R200 ;  /* 0x000000c800a87202 */ /* 0x020fe40000000f00 */
.L_x_47378:
[----:B------:R-:W-:Y:S05]  /*4700*/  @P3 BRA `(.L_x_47379) ;  /* 0x0000007000003947 */ /* 0x000fea0003800000 */
[----:B------:R-:W-:-:S04]  /*4710*/  ISETP.NE.U32.AND P4, PT, RZ, c[0x0][0x180], PT ;  /* 0x00006000ff007a0c */ /* 0x000fc80003f85070 */
[----:B------:R-:W-:-:S13]  /*4720*/  ISETP.NE.AND.EX P4, PT, RZ, c[0x0][0x184], PT, P4 ;  /* 0x00006100ff007a0c */ /* 0x000fda0003f85340 */
[----:B------:R-:W-:Y:S05]  /*4730*/  @P4 BRA `(.L_x_47380) ;  /* 0x0000002000004947 */ /* 0x000fea0003800000 */
[----:B------:R-:W-:Y:S05]  /*4740*/  @P0 BRA `(.L_x_47381) ;  /* 0x0000005000000947 */ /* 0x000fea0003800000 */
[----:B------:R-:W-:Y:S05]  /*4750*/  BRA `(.L_x_47382) ;  /* 0x0000005000007947 */ /* 0x000fea0003800000 */
.L_x_47380:
[----:B-----5:R-:W-:Y:S01]  /*4760*/  FADD.FTZ R201, R165, R201 ;  /* 0x000000c9a5c97221 */ /* 0x020fe20000010000 */
[----:B------:R-:W-:Y:S05]  /*4770*/  BRA `(.L_x_47381) ;  /* 0x0000002000007947 */ /* 0x000fea0003800000 */
.L_x_47379:
[----:B-----5:R-:W-:-:S04]  /*4780*/  FADD.FTZ R201, R161, R201 ;  /* 0x000000c9a1c97221 */ /* 0x020fc80000010000 */
[----:B------:R-:W-:-:S05]  /*4790*/  @P2 FADD.FTZ R201, R165, R201 ;  /* 0x000000c9a5c92221 */ /* 0x000fca0000010000 */
.L_x_47381:
[----:B-----5:R-:W-:Y:S02]  /*47a0*/  MOV R169, R201 ;  /* 0x000000c900a97202 */ /* 0x020fe40000000f00 */
.L_x_47382:
[----:B------:R-:W-:Y:S05]  /*47b0*/  @P3 BRA `(.L_x_47383) ;  /* 0x0000007000003947 */ /* 0x000fea0003800000 */
[----:B------:R-:W-:-:S04]  /*47c0*/  ISETP.NE.U32.AND P4, PT, RZ, c[0x0][0x180], PT ;  /* 0x00006000ff007a0c */ /* 0x000fc80003f85070 */
[----:B------:R-:W-:-:S13]  /*47d0*/  ISETP.NE.AND.EX P4, PT, RZ, c[0x0][0x184], PT, P4 ;  /* 0x00006100ff007a0c */ /* 0x000fda0003f85340 */
[----:B------:R-:W-:Y:S05]  /*47e0*/  @P4 BRA `(.L_x_47384) ;  /* 0x0000002000004947 */ /* 0x000fea0003800000 */
[----:B------:R-:W-:Y:S05]  /*47f0*/  @P0 BRA `(.L_x_47385) ;  /* 0x0000005000000947 */ /* 0x000fea0003800000 */
[----:B------:R-:W-:Y:S05]  /*4800*/  BRA `(.L_x_47386) ;  /* 0x0000005000007947 */ /* 0x000fea0003800000 */
.L_x_47384:
[----:B-----5:R-:W-:Y:S01]  /*4810*/  FADD.FTZ R202, R166, R202 ;  /* 0x000000caa6ca7221 */ /* 0x020fe20000010000 */
[----:B------:R-:W-:Y:S05]  /*4820*/  BRA `(.L_x_47385) ;  /* 0x0000002000007947 */ /* 0x000fea0003800000 */
.L_x_47383:
[----:B-----5:R-:W-:-:S04]  /*4830*/  FADD.FTZ R202, R162, R202 ;  /* 0x000000caa2ca7221 */ /* 0x020fc80000010000 */
[----:B------:R-:W-:-:S05]  /*4840*/  @P2 FADD.FTZ R202, R166, R202 ;  /* 0x000000caa6ca2221 */ /* 0x000fca0000010000 */
.L_x_47385:
[----:B-----5:R-:W-:Y:S02]  /*4850*/  MOV R170, R202 ;  /* 0x000000ca00aa7202 */ /* 0x020fe40000000f00 */
.L_x_47386:
[----:B------:R-:W-:Y:S05]  /*4860*/  @P3 BRA `(.L_x_47387) ;  /* 0x0000007000003947 */ /* 0x000fea0003800000 */
[----:B------:R-:W-:-:S04]  /*4870*/  ISETP.NE.U32.AND P4, PT, RZ, c[0x0][0x180], PT ;  /* 0x00006000ff007a0c */ /* 0x000fc80003f85070 */
[----:B------:R-:W-:-:S13]  /*4880*/  ISETP.NE.AND.EX P4, PT, RZ, c[0x0][0x184], PT, P4 ;  /* 0x00006100ff007a0c */ /* 0x000fda0003f85340 */
[----:B------:R-:W-:Y:S05]  /*4890*/  @P4 BRA `(.L_x_47388) ;  /* 0x0000002000004947 */ /* 0x000fea0003800000 */
[----:B------:R-:W-:Y:S05]  /*48a0*/  @P0 BRA `(.L_x_47389) ;  /* 0x0000005000000947 */ /* 0x000fea0003800000 */
[----:B------:R-:W-:Y:S05]  /*48b0*/  BRA `(.L_x_47390) ;  /* 0x0000005000007947 */ /* 0x000fea0003800000 */
.L_x_47388:
[----:B-----5:R-:W-:Y:S01]  /*48c0*/  FADD.FTZ R203, R167, R203 ;  /* 0x000000cba7cb7221 */ /* 0x020fe20000010000 */
[----:B------:R-:W-:Y:S05]  /*48d0*/  BRA `(.L_x_47389) ;  /* 0x0000002000007947 */ /* 0x000fea0003800000 */
.L_x_47387:
[----:B-----5:R-:W-:-:S04]  /*48e0*/  FADD.FTZ R203, R163, R203 ;  /* 0x000000cba3cb7221 */ /* 0x020fc80000010000 */
[----:B------:R-:W-:-:S05]  /*48f0*/  @P2 FADD.FTZ R203, R167, R203 ;  /* 0x000000cba7cb2221 */ /* 0x000fca0000010000 */
.L_x_47389:
[----:B-----5:R-:W-:Y:S02]  /*4900*/  MOV R171, R203 ;  /* 0x000000cb00ab7202 */ /* 0x020fe40000000f00 */
.L_x_47390:
        /* <DEDUP_REMOVED lines=15> */
.L_x_47392:
[----:B-----5:R-:W-:Y:S01]  /*4a00*/  FADD.FTZ R196, R164, R196 ;  /* 0x000000c4a4c47221 */ /* 0x020fe20000010000 */
[----:B------:R-:W-:Y:S05]  /*4a10*/  BRA `(.L_x_47393) ;  /* 0x0000002000007947 */ /* 0x000fea0003800000 */
.L_x_47391:
[----:B-----5:R-:W-:-:S04]  /*4a20*/  FADD.FTZ R196, R160, R196 ;  /* 0x000000c4a0c47221 */ /* 0x020fc80000010000 */
[----:B------:R-:W-:-:S05]  /*4a30*/  @P2 FADD.FTZ R196, R164, R196 ;  /* 0x000000c4a4c42221 */ /* 0x000fca0000010000 */
.L_x_47393:
[----:B-----5:R-:W-:Y:S02]  /*4a40*/  MOV R168, R196 ;  /* 0x000000c400a87202 */ /* 0x020fe40000000f00 */
.L_x_47394:
[----:B------:R-:W-:Y:S05]  /*4a50*/  @P3 BRA `(.L_x_47395) ;  /* 0x0000007000003947 */ /* 0x000fea0003800000 */
[----:B------:R-:W-:-:S04]  /*4a60*/  ISETP.NE.U32.AND P1, PT, RZ, c[0x0][0x180], PT ;  /* 0x00006000ff007a0c */ /* 0x000fc80003f25070 */
[----:B------:R-:W-:-:S13]  /*4a70*/  ISETP.NE.AND.EX P1, PT, RZ, c[0x0][0x184], PT, P1 ;  /* 0x00006100ff007a0c */ /* 0x000fda0003f25310 */
[----:B------:R-:W-:Y:S05]  /*4a80*/  @P1 BRA `(.L_x_47396) ;  /* 0x0000002000001947 */ /* 0x000fea0003800000 */
[----:B------:R-:W-:Y:S05]  /*4a90*/  @P0 BRA `(.L_x_47397) ;  /* 0x0000005000000947 */ /* 0x000fea0003800000 */
[----:B------:R-:W-:Y:S05]  /*4aa0*/  BRA `(.L_x_47398) ;  /* 0x0000005000007947 */ /* 0x000fea0003800000 */
.L_x_47396:
[----:B-----5:R-:W-:Y:S01]  /*4ab0*/  FADD.FTZ R197, R165, R197 ;  /* 0x000000c5a5c57221 */ /* 0x020fe20000010000 */
[----:B------:R-:W-:Y:S05]  /*4ac0*/  BRA `(.L_x_47397) ;  /* 0x0000002000007947 */ /* 0x000fea0003800000 */
.L_x_47395:
[----:B-----5:R-:W-:-:S04]  /*4ad0*/  FADD.FTZ R197, R161, R197 ;  /* 0x000000c5a1c57221 */ /* 0x020fc80000010000 */
[----:B------:R-:W-:-:S05]  /*4ae0*/  @P2 FADD.FTZ R197, R165, R197 ;  /* 0x000000c5a5c52221 */ /* 0x000fca0000010000 */
.L_x_47397:
[----:B-----5:R-:W-:Y:S02]  /*4af0*/  MOV R169, R197 ;  /* 0x000000c500a97202 */ /* 0x020fe40000000f00 */
.L_x_47398:
[----:B------:R-:W-:Y:S05]  /*4b00*/  @P3 BRA `(.L_x_47399) ;  /* 0x0000007000003947 */ /* 0x000fea0003800000 */
[----:B------:R-:W-:-:S04]  /*4b10*/  ISETP.NE.U32.AND P1, PT, RZ, c[0x0][0x180], PT ;  /* 0x00006000ff007a0c */ /* 0x000fc80003f25070 */
[----:B------:R-:W-:-:S13]  /*4b20*/  ISETP.NE.AND.EX P1, PT, RZ, c[0x0][0x184], PT, P1 ;  /* 0x00006100ff007a0c */ /* 0x000fda0003f25310 */
[----:B------:R-:W-:Y:S05]  /*4b30*/  @P1 BRA `(.L_x_47400) ;  /* 0x0000002000001947 */ /* 0x000fea0003800000 */
[----:B------:R-:W-:Y:S05]  /*4b40*/  @P0 BRA `(.L_x_47401) ;  /* 0x0000005000000947 */ /* 0x000fea0003800000 */
[----:B------:R-:W-:Y:S05]  /*4b50*/  BRA `(.L_x_47402) ;  /* 0x0000005000007947 */ /* 0x000fea0003800000 */
.L_x_47400:
[----:B-----5:R-:W-:Y:S01]  /*4b60*/  FADD.FTZ R198, R166, R198 ;  /* 0x000000c6a6c67221 */ /* 0x020fe20000010000 */
[----:B------:R-:W-:Y:S05]  /*4b70*/  BRA `(.L_x_47401) ;  /* 0x0000002000007947 */ /* 0x000fea0003800000 */
.L_x_47399:
[----:B-----5:R-:W-:-:S04]  /*4b80*/  FADD.FTZ R198, R162, R198 ;  /* 0x000000c6a2c67221 */ /* 0x020fc80000010000 */
[----:B------:R-:W-:-:S05]  /*4b90*/  @P2 FADD.FTZ R198, R166, R198 ;  /* 0x000000c6a6c62221 */ /* 0x000fca0000010000 */
.L_x_47401:
[----:B-----5:R-:W-:Y:S02]  /*4ba0*/  MOV R170, R198 ;  /* 0x000000c600aa7202 */ /* 0x020fe40000000f00 */
.L_x_47402:
[----:B------:R-:W-:Y:S05]  /*4bb0*/  @P3 BRA `(.L_x_47403) ;  /* 0x0000007000003947 */ /* 0x000fea0003800000 */
[----:B------:R-:W-:-:S04]  /*4bc0*/  ISETP.NE.U32.AND P1, PT, RZ, c[0x0][0x180], PT ;  /* 0x00006000ff007a0c */ /* 0x000fc80003f25070 */
[----:B------:R-:W-:-:S13]  /*4bd0*/  ISETP.NE.AND.EX P1, PT, RZ, c[0x0][0x184], PT, P1 ;  /* 0x00006100ff007a0c */ /* 0x000fda0003f25310 */
[----:B------:R-:W-:Y:S05]  /*4be0*/  @P1 BRA `(.L_x_47404) ;  /* 0x0000002000001947 */ /* 0x000fea0003800000 */
[----:B------:R-:W-:Y:S05]  /*4bf0*/  @P0 BRA `(.L_x_47405) ;  /* 0x0000005000000947 */ /* 0x000fea0003800000 */
[----:B------:R-:W-:Y:S05]  /*4c00*/  BRA `(.L_x_47406) ;  /* 0x0000005000007947 */ /* 0x000fea0003800000 */
.L_x_47404:
[----:B-----5:R-:W-:Y:S01]  /*4c10*/  FADD.FTZ R199, R167, R199 ;  /* 0x000000c7a7c77221 */ /* 0x020fe20000010000 */
[----:B------:R-:W-:Y:S05]  /*4c20*/  BRA `(.L_x_47405) ;  /* 0x0000002000007947 */ /* 0x000fea0003800000 */
.L_x_47403:
[----:B-----5:R-:W-:-:S04]  /*4c30*/  FADD.FTZ R199, R163, R199 ;  /* 0x000000c7a3c77221 */ /* 0x020fc80000010000 */
[----:B------:R-:W-:-:S05]  /*4c40*/  @P2 FADD.FTZ R199, R167, R199 ;  /* 0x000000c7a7c72221 */ /* 0x000fca0000010000 */
.L_x_47405:
[----:B-----5:R-:W-:Y:S02]  /*4c50*/  MOV R171, R199 ;  /* 0x000000c700ab7202 */ /* 0x020fe40000000f00 */
.L_x_47406:
[----:B0-----:R-:W-:Y:S01]  /*4c60*/  @P0 IMAD.WIDE.U32 R4, R245, R247, c[0x0][0x188] ;  /* 0x00006200f5040625 */ /* 0x001fe200078e00f7 */
        /* <DEDUP_REMOVED lines=68> */
.L_x_47411:
        /* <DEDUP_REMOVED lines=149> */
.L_x_47412:
[----:B------:R-:W2:Y:S04]  /*5a00*/  LDL.LU R5, [R1+0x4] ;  /* 0x0000040001057983 */ /* 0x000ea80000300800 */
[----:B------:R-:W-:Y:S04]  /*5a10*/  STL [R1+0x1ac], R165 ;  /* 0x0001aca501007387 */ /* 0x000fe80000100800 */
[----:B------:R-:W-:Y:S04]  /*5a20*/  STL [R1+0x1a8], R164 ;  /* 0x0001a8a401007387 */ /* 0x000fe80000100800 */
[----:B------:R-:W-:Y:S04]  /*5a30*/  STL [R1+0x1a4], R163 ;  /* 0x0001a4a301007387 */ /* 0x000fe80000100800 */
[----:B------:R-:W-:Y:S04]  /*5a40*/  STL [R1+0x1a0], R162 ;  /* 0x0001a0a201007387 */ /* 0x000fe80000100800 */
[----:B------:R-:W-:Y:S04]  /*5a50*/  STL [R1+0x19c], R161 ;  /* 0x00019ca101007387 */ /* 0x000fe80000100800 */
[----:B------:R3:W-:Y:S04]  /*5a60*/  STL [R1+0x198], R160 ;  /* 0x000198a001007387 */ /* 0x0007e80000100800 */
[----:B---3--:R-:W3:Y:S01]  /*5a70*/  LDL.LU R160, [R1] ;  /* 0x0000000001a07983 */ /* 0x008ee20000300800 */
[----:B------:R-:W-:Y:S01]  /*5a80*/  ISETP.NE.AND P1, PT, RZ, UR6, PT ;  /* 0x00000006ff007c0c */ /* 0x000fe2000bf25270 */
[----:B------:R-:W-:Y:S01]  /*5a90*/  HFMA2.MMA R161, -RZ, RZ, 0, 2.384185791015625e-07 ;  /* 0x00000004ffa17435 */ /* 0x000fe200000001ff */
[----:B0-----:R-:W-:Y:S01]  /*5aa0*/  MOV R252, c[0x0][0x1e0] ;  /* 0x0000780000fc7a02 */ /* 0x001fe20000000f00 */
[----:B-12---:R-:W-:-:S02]  /*5ab0*/  FADD.FTZ R5, R4, R5 ;  /* 0x0000000504057221 */ /* 0x006fc40000010000 */
[----:B------:R-:W-:Y:S02]  /*5ac0*/  FMUL.FTZ R4, R247, R247 ;  /* 0x000000f7f7047220 */ /* 0x000fe40000410000 */
[----:B------:R-:W-:-:S03]  /*5ad0*/  FFMA.FTZ R5, R5, R252, c[0x0][0x228] ;  /* 0x00008a0005057623 */ /* 0x000fc600000100fc */
[----:B------:R-:W-:-:S05]  /*5ae0*/  FSEL R4, R4, RZ, P1 ;  /* 0x000000ff04047208 */ /* 0x000fca0000800000 */
[----:B------:R-:W-:Y:S01]  /*5af0*/  FADD.FTZ R4, R5, R4 ;  /* 0x0000000405047221 */ /* 0x000fe20000010000 */
[----:B------:R-:W-:-:S05]  /*5b00*/  FSEL R5, R247, RZ, !P1 ;  /* 0x000000fff7057208 */ /* 0x000fca0004800000 */
[----:B------:R-:W0:Y:S01]  /*5b10*/  MUFU.RSQ R4, R4 ;  /* 0x0000000400047308 */ /* 0x000e220000001400 */
[C---:B------:R-:W-:Y:S02]  /*5b20*/  FADD.FTZ R232, -R5.reuse, R232 ;  /* 0x000000e805e87221 */ /* 0x040fe40000010100 */
[----:B------:R-:W-:Y:S02]  /*5b30*/  FADD.FTZ R234, -R5, R234 ;  /* 0x000000ea05ea7221 */ /* 0x000fe40000010100 */
[----:B---3--:R-:W-:-:S05]  /*5b40*/  @!P2 IMAD.WIDE R162, R160, R161, c[0x0][0x1a0] ;  /* 0x00006800a0a2a625 */ /* 0x008fca00078e02a1 */
[----:B------:R1:W-:Y:S02]  /*5b50*/  @!P2 STG.E [R162.64], R247 ;  /* 0x000000f7a200a986 */ /* 0x0003e4000c101904 */
[----:B-1----:R-:W-:-:S04]  /*5b60*/  @!P2 IMAD.WIDE R162, R160, R161, c[0x0][0x1a8] ;  /* 0x00006a00a0a2a625 */ /* 0x002fc800078e02a1 */
[C---:B------:R-:W-:Y:S01]  /*5b70*/  FADD.FTZ R247, -R5.reuse, R233 ;  /* 0x000000e905f77221 */ /* 0x040fe20000010100 */
[----:B0-----:R0:W-:Y:S01]  /*5b80*/  @!P2 STG.E [R162.64], R4 ;  /* 0x00000004a200a986 */ /* 0x0011e2000c101904 */
[----:B------:R-:W-:Y:S02]  /*5b90*/  FADD.FTZ R233, -R5, R235 ;  /* 0x000000eb05e97221 */ /* 0x000fe40000010100 */
[C---:B------:R-:W-:Y:S01]  /*5ba0*/  FMUL.FTZ R161, R4.reuse, R232 ;  /* 0x000000e804a17220 */ /* 0x040fe20000410000 */
[----:B------:R-:W2:Y:S01]  /*5bb0*/  LDL R235, [R1+0x194] ;  /* 0x0001940001eb7983 */ /* 0x000ea20000100800 */
[----:B------:R-:W-:Y:S01]  /*5bc0*/  FMUL.FTZ R164, R4, R233 ;  /* 0x000000e904a47220 */ /* 0x000fe20000410000 */
[----:B------:R-:W-:Y:S02]  /*5bd0*/  SHF.L.U32 R252, R246, 0x4, RZ ;  /* 0x00000004f6fc7819 */ /* 0x000fe400000006ff */
[----:B------:R-:W3:Y:S01]  /*5be0*/  LDL R232, [R1+0x188] ;  /* 0x0001880001e87983 */ /* 0x000ee20000100800 */
[----:B------:R-:W-:Y:S01]  /*5bf0*/  SHF.R.U32.HI R165, RZ, 0x1c, R246 ;  /* 0x0000001cffa57819 */ /* 0x000fe200000116f6 */
[----:B0-----:R-:W-:-:S02]  /*5c00*/  FMUL.FTZ R163, R4, R234 ;  /* 0x000000ea04a37220 */ /* 0x001fc40000410000 */
[----:B------:R-:W4:Y:S04]  /*5c10*/  LDL R233, [R1+0x18c] ;  /* 0x00018c0001e97983 */ /* 0x000f280000100800 */
[----:B------:R-:W4:Y:S01]  /*5c20*/  LDL R234, [R1+0x190] ;  /* 0x0001900001ea7983 */ /* 0x000f220000100800 */
[----:B------:R-:W-:Y:S01]  /*5c30*/  IADD3 R246, P1, R252, c[0x0][0x208], RZ ;  /* 0x00008200fcf67a10 */ /* 0x000fe20007f3e0ff */
[----:B------:R-:W-:-:S03]  /*5c40*/  FMUL.FTZ R162, R4, R247 ;  /* 0x000000f704a27220 */ /* 0x000fc60000410000 */
[----:B------:R-:W-:Y:S01]  /*5c50*/  IADD3.X R247, R165, c[0x0][0x20c], RZ, P1, !PT ;  /* 0x00008300a5f77a10 */ /* 0x000fe20000ffe4ff */
[----:B--2---:R-:W-:Y:S02]  /*5c60*/  FFMA.FTZ R235, R235, R164, R11 ;  /* 0x000000a4ebeb7223 */ /* 0x004fe4000001000b */
[----:B---3--:R-:W-:Y:S02]  /*5c70*/  FFMA.FTZ R232, R232, R161, R8 ;  /* 0x000000a1e8e87223 */ /* 0x008fe40000010008 */
[----:B----4-:R-:W-:Y:S02]  /*5c80*/  FFMA.FTZ R233, R233, R162, R9 ;  /* 0x000000a2e9e97223 */ /* 0x010fe40000010009 */
[----:B------:R-:W-:-:S05]  /*5c90*/  FFMA.FTZ R234, R234, R163, R10 ;  /* 0x000000a3eaea7223 */ /* 0x000fca000001000a */
[----:B------:R0:W-:Y:S04]  /*5ca0*/  STG.E.128 [R246.64], R232 ;  /* 0x000000e8f6007986 */ /* 0x0001e8000c101d04 */
[----:B0-----:R-:W2:Y:S04]  /*5cb0*/  LDL R235, [R1+0x184] ;  /* 0x0001840001eb7983 */ /* 0x001ea80000100800 */
[----:B------:R-:W3:Y:S04]  /*5cc0*/  LDL R234, [R1+0x180] ;  /* 0x0001800001ea7983 */ /* 0x000ee80000100800 */
[----:B------:R-:W4:Y:S04]  /*5cd0*/  LDL R233, [R1+0x17c] ;  /* 0x00017c0001e97983 */ /* 0x000f280000100800 */
[----:B------:R-:W4:Y:S01]  /*5ce0*/  LDL R232, [R1+0x178] ;  /* 0x0001780001e87983 */ /* 0x000f220000100800 */
[----:B------:R-:W-:Y:S01]  /*5cf0*/  IADD3 R246, P1, R252, c[0x0][0x210], RZ ;  /* 0x00008400fcf67a10 */ /* 0x000fe20007f3e0ff */
[----:B------:R-:W-:-:S03]  /*5d00*/  FADD.FTZ R228, -R5, R228 ;  /* 0x000000e405e47221 */ /* 0x000fc60000010100 */
[----:B------:R-:W-:Y:S01]  /*5d10*/  IADD3.X R247, R165, c[0x0][0x214], RZ, P1, !PT ;  /* 0x00008500a5f77a10 */ /* 0x000fe20000ffe4ff */
[----:B------:R-:W-:Y:S01]  /*5d20*/  FADD.FTZ R231, -R5, R231 ;  /* 0x000000e705e77221 */ /* 0x000fe20000010100 */
[----:B------:R0:W5:Y:S01]  /*5d30*/  LDL.LU R165, [R1+0x1ac] ;  /* 0x0001ac0001a57983 */ /* 0x0001620000300800 */
[----:B--2---:R-:W-:-:S03]  /*5d40*/  FFMA.FTZ R235, R235, R164, R75 ;  /* 0x000000a4ebeb7223 */ /* 0x004fc6000001004b */
[----:B------:R0:W5:Y:S01]  /*5d50*/  LDL.LU R164, [R1+0x1a8] ;  /* 0x0001a80001a47983 */ /* 0x0001620000300800 */
[----:B---3--:R-:W-:-:S03]  /*5d60*/  FFMA.FTZ R234, R234, R163, R74 ;  /* 0x000000a3eaea7223 */ /* 0x008fc6000001004a */
[----:B------:R0:W5:Y:S01]  /*5d70*/  LDL.LU R163, [R1+0x1a4] ;  /* 0x0001a40001a37983 */ /* 0x0001620000300800 */
[----:B----4-:R-:W-:-:S03]  /*5d80*/  FFMA.FTZ R233, R233, R162, R73 ;  /* 0x000000a2e9e97223 */ /* 0x010fc60000010049 */
[----:B------:R0:W5:Y:S01]  /*5d90*/  LDL.LU R162, [R1+0x1a0] ;  /* 0x0001a00001a27983 */ /* 0x0001620000300800 */
[----:B------:R-:W-:-:S03]  /*5da0*/  FFMA.FTZ R232, R232, R161, R72 ;  /* 0x000000a1e8e87223 */ /* 0x000fc60000010048 */
[----:B------:R0:W5:Y:S04]  /*5db0*/  LDL.LU R161, [R1+0x19c] ;  /* 0x00019c0001a17983 */ /* 0x0001680000300800 */
[----:B------:R1:W-:Y:S02]  /*5dc0*/  STG.E.128 [R246.64], R232 ;  /* 0x000000e8f6007986 */ /* 0x0003e4000c101d04 */
[C---:B-1----:R-:W-:Y:S02]  /*5dd0*/  FMUL.FTZ R234, R4.reuse, R228 ;  /* 0x000000e404ea7220 */ /* 0x042fe40000410000 */
[----:B------:R-:W2:Y:S01]  /*5de0*/  LDL R232, [R1+0x16c] ;  /* 0x00016c0001e87983 */ /* 0x000ea20000100800 */
[----:B------:R-:W-:-:S03]  /*5df0*/  FMUL.FTZ R247, R4, R231 ;  /* 0x000000e704f77220 */ /* 0x000fc60000410000 */
[----:B------:R-:W3:Y:S04]  /*5e00*/  LDL R228, [R1+0x170] ;  /* 0x0001700001e47983 */ /* 0x000ee80000100800 */
[----:B------:R-:W4:Y:S04]  /*5e10*/  LDL R233, [R1+0x168] ;  /* 0x0001680001e97983 */ /* 0x000f280000100800 */
[----:B------:R-:W4:Y:S01]  /*5e20*/  LDL R231, [R1+0x174] ;  /* 0x0001740001e77983 */ /* 0x000f220000100800 */
[C---:B------:R-:W-:Y:S02]  /*5e30*/  FADD.FTZ R230, -R5.reuse, R230 ;  /* 0x000000e605e67221 */ /* 0x040fe40000010100 */
[----:B------:R-:W-:Y:S01]  /*5e40*/  FADD.FTZ R229, -R5, R229 ;  /* 0x000000e505e57221 */ /* 0x000fe20000010100 */
[----:B------:R-:W-:Y:S01]  /*5e50*/  MOV R252, 0x10 ;  /* 0x0000001000fc7802 */ /* 0x000fe20000000f00 */
[----:B------:R-:W-:-:S02]  /*5e60*/  FMUL.FTZ R246, R4, R230 ;  /* 0x000000e604f67220 */ /* 0x000fc40000410000 */
[----:B------:R-:W-:-:S04]  /*5e70*/  FMUL.FTZ R235, R4, R229 ;  /* 0x000000e504eb7220 */ /* 0x000fc80000410000 */
[----:B--2---:R-:W-:Y:S02]  /*5e80*/  FFMA.FTZ R229, R232, R235, R13 ;  /* 0x000000ebe8e57223 */ /* 0x004fe4000001000d */
[----:B---3--:R-:W-:Y:S02]  /*5e90*/  FFMA.FTZ R230, R228, R246, R14 ;  /* 0x000000f6e4e67223 */ /* 0x008fe4000001000e */
[----:B----4-:R-:W-:Y:S02]  /*5ea0*/  FFMA.FTZ R228, R233, R234, R12 ;  /* 0x000000eae9e47223 */ /* 0x010fe4000001000c */
[----:B------:R-:W-:-:S04]  /*5eb0*/  IMAD.WIDE.U32 R232, R236, R252, c[0x0][0x208] ;  /* 0x00008200ece87625 */ /* 0x000fc800078e00fc */
[----:B------:R-:W-:-:S05]  /*5ec0*/  FFMA.FTZ R231, R231, R247, R15 ;  /* 0x000000f7e7e77223 */ /* 0x000fca000001000f */
[----:B------:R1:W-:Y:S04]  /*5ed0*/  STG.E.128 [R232.64], R228 ;  /* 0x000000e4e8007986 */ /* 0x0003e8000c101d04 */
[----:B-1----:R-:W2:Y:S04]  /*5ee0*/  LDL R232, [R1+0x15c] ;  /* 0x00015c0001e87983 */ /* 0x002ea80000100800 */
[----:B------:R-:W3:Y:S04]  /*5ef0*/  LDL R233, [R1+0x158] ;  /* 0x0001580001e97983 */ /* 0x000ee80000100800 */
[----:B------:R-:W4:Y:S04]  /*5f00*/  LDL R231, [R1+0x164] ;  /* 0x0001640001e77983 */ /* 0x000f280000100800 */
[----:B------:R-:W4:Y:S01]  /*5f10*/  LDL R230, [R1+0x160] ;  /* 0x0001600001e67983 */ /* 0x000f220000100800 */
[----:B------:R-:W-:-:S02]  /*5f20*/  FADD.FTZ R227, -R5, R227 ;  /* 0x000000e305e37221 */ /* 0x000fc40000010100 */
[----:B--2---:R-:W-:Y:S02]  /*5f30*/  FFMA.FTZ R229, R232, R235, R77 ;  /* 0x000000ebe8e57223 */ /* 0x004fe4000001004d */
[----:B------:R-:W2:Y:S01]  /*5f40*/  LDL R235, [R1+0x148] ;  /* 0x0001480001eb7983 */ /* 0x000ea20000100800 */
[----:B---3--:R-:W-:Y:S02]  /*5f50*/  FFMA.FTZ R228, R233, R234, R76 ;  /* 0x000000eae9e47223 */ /* 0x008fe4000001004c */
[----:B------:R-:W-:Y:S01]  /*5f60*/  IMAD.WIDE.U32 R232, R236, R252, c[0x0][0x210] ;  /* 0x00008400ece87625 */ /* 0x000fe200078e00fc */
[----:B------:R-:W3:Y:S03]  /*5f70*/  LDL R234, [R1+0x140] ;  /* 0x0001400001ea7983 */ /* 0x000ee60000100800 */
[----:B----4-:R-:W-:Y:S01]  /*5f80*/  FFMA.FTZ R231, R231, R247, R79 ;  /* 0x000000f7e7e77223 */ /* 0x010fe2000001004f */
[----:B------:R-:W4:Y:S01]  /*5f90*/  LDL R236, [R1+0x144] ;  /* 0x0001440001ec7983 */ /* 0x000f220000100800 */
[----:B------:R-:W-:-:S03]  /*5fa0*/  FFMA.FTZ R230, R230, R246, R78 ;  /* 0x000000f6e6e67223 */ /* 0x000fc6000001004e */
[----:B------:R-:W3:Y:S04]  /*5fb0*/  LDL R247, [R1+0x13c] ;  /* 0x00013c0001f77983 */ /* 0x000ee80000100800 */
[----:B------:R1:W-:Y:S04]  /*5fc0*/  STG.E.128 [R232.64], R228 ;  /* 0x000000e4e8007986 */ /* 0x0003e8000c101d04 */
[----:B------:R-:W3:Y:S04]  /*5fd0*/  LDL R246, [R1+0x138] ;  /* 0x0001380001f67983 */ /* 0x000ee80000100800 */
[----:B-1----:R-:W3:Y:S01]  /*5fe0*/  LDL R228, [R1+0x150] ;  /* 0x0001500001e47983 */ /* 0x002ee20000100800 */
[----:B------:R-:W-:-:S03]  /*5ff0*/  FMUL.FTZ R233, R4, R227 ;  /* 0x000000e304e97220 */ /* 0x000fc60000410000 */
[----:B------:R-:W4:Y:S04]  /*6000*/  LDL R229, [R1+0x14c] ;  /* 0x00014c0001e57983 */ /* 0x000f280000100800 */
[----:B------:R-:W4:Y:S01]  /*6010*/  LDL R227, [R1+0x154] ;  /* 0x0001540001e37983 */ /* 0x000f220000100800 */
[C---:B------:R-:W-:Y:S02]  /*6020*/  FADD.FTZ R226, -R5.reuse, R226 ;  /* 0x000000e205e27221 */ /* 0x040fe40000010100 */
[C---:B------:R-:W-:Y:S02]  /*6030*/  FADD.FTZ R225, -R5.reuse, R225 ;  /* 0x000000e105e17221 */ /* 0x040fe40000010100 */
[----:B------:R-:W-:Y:S02]  /*6040*/  FADD.FTZ R224, -R5, R224 ;  /* 0x000000e005e07221 */ /* 0x000fe40000010100 */
[----:B------:R-:W-:-:S02]  /*6050*/  FMUL.FTZ R232, R4, R226 ;  /* 0x000000e204e87220 */ /* 0x000fc40000410000 */
[C---:B------:R-:W-:Y:S02]  /*6060*/  FMUL.FTZ R231, R4.reuse, R225 ;  /* 0x000000e104e77220 */ /* 0x040fe40000410000 */
[----:B------:R-:W-:-:S04]  /*6070*/  FMUL.FTZ R230, R4, R224 ;  /* 0x000000e004e67220 */ /* 0x000fc80000410000 */
[----:B--2---:R-:W-:Y:S02]  /*6080*/  FFMA.FTZ R224, R235, R230, R16 ;  /* 0x000000e6ebe07223 */ /* 0x004fe40000010010 */
[----:B------:R-:W2:Y:S01]  /*6090*/  LDL R235, [R1+0x118] ;  /* 0x0001180001eb7983 */ /* 0x000ea20000100800 */
[----:B---3--:R-:W-:Y:S02]  /*60a0*/  FFMA.FTZ R226, R228, R232, R18 ;  /* 0x000000e8e4e27223 */ /* 0x008fe40000010012 */
[----:B----4-:R-:W-:Y:S02]  /*60b0*/  FFMA.FTZ R225, R229, R231, R17 ;  /* 0x000000e7e5e17223 */ /* 0x010fe40000010011 */
[----:B------:R-:W-:-:S04]  /*60c0*/  IMAD.WIDE.U32 R228, R237, R252, c[0x0][0x208] ;  /* 0x00008200ede47625 */ /* 0x000fc800078e00fc */
[----:B------:R-:W-:-:S05]  /*60d0*/  FFMA.FTZ R227, R227, R233, R19 ;  /* 0x000000e9e3e37223 */ /* 0x000fca0000010013 */
[----:B------:R1:W-:Y:S02]  /*60e0*/  STG.E.128 [R228.64], R224 ;  /* 0x000000e0e4007986 */ /* 0x0003e4000c101d04 */
[----:B-1----:R-:W-:Y:S02]  /*60f0*/  FFMA.FTZ R227, R236, R233, R83 ;  /* 0x000000e9ece37223 */ /* 0x002fe40000010053 */
[----:B------:R-:W-:Y:S01]  /*6100*/  FFMA.FTZ R226, R234, R232, R82 ;  /* 0x000000e8eae27223 */ /* 0x000fe20000010052 */
[----:B------:R-:W3:Y:S01]  /*6110*/  LDL R236, [R1+0x11c] ;  /* 0x00011c0001ec7983 */ /* 0x000ee20000100800 */
[----:B------:R-:W-:Y:S02]  /*6120*/  FFMA.FTZ R225, R247, R231, R81 ;  /* 0x000000e7f7e17223 */ /* 0x000fe40000010051 */
[----:B------:R-:W-:Y:S01]  /*6130*/  FFMA.FTZ R224, R246, R230, R80 ;  /* 0x000000e6f6e07223 */ /* 0x000fe20000010050 */
[----:B------:R-:W4:Y:S01]  /*6140*/  LDL R247, [R1+0x124] ;  /* 0x0001240001f77983 */ /* 0x000f220000100800 */
[----:B------:R-:W-:-:S03]  /*6150*/  IMAD.WIDE.U32 R228, R237, R252, c[0x0][0x210] ;  /* 0x00008400ede47625 */ /* 0x000fc600078e00fc */
[----:B------:R-:W2:Y:S04]  /*6160*/  LDL R230, [R1+0x128] ;  /* 0x0001280001e67983 */ /* 0x000ea80000100800 */
[----:B------:R1:W-:Y:S04]  /*6170*/  STG.E.128 [R228.64], R224 ;  /* 0x000000e0e4007986 */ /* 0x0003e8000c101d04 */
[----:B------:R-:W3:Y:S04]  /*6180*/  LDL R237, [R1+0x12c] ;  /* 0x00012c0001ed7983 */ /* 0x000ee80000100800 */
[----:B------:R-:W4:Y:S04]  /*6190*/  LDL R246, [R1+0x120] ;  /* 0x0001200001f67983 */ /* 0x000f280000100800 */
[----:B------:R-:W4:Y:S04]  /*61a0*/  LDL R234, [R1+0x114] ;  /* 0x0001140001ea7983 */ /* 0x000f280000100800 */
[----:B------:R-:W4:Y:S04]  /*61b0*/  LDL R233, [R1+0x110] ;  /* 0x0001100001e97983 */ /* 0x000f280000100800 */
[----:B-1----:R-:W4:Y:S04]  /*61c0*/  LDL R224, [R1+0x134] ;  /* 0x0001340001e07983 */ /* 0x002f280000100800 */
[----:B------:R-:W4:Y:S04]  /*61d0*/  LDL R225, [R1+0x130] ;  /* 0x0001300001e17983 */ /* 0x000f280000100800 */
        /* <DEDUP_REMOVED lines=10> */
[C---:B------:R-:W-:Y:S02]  /*6280*/  FADD.FTZ R218, -R5.reuse, R218 ;  /* 0x000000da05da7221 */ /* 0x040fe40000010100 */
[C---:B------:R-:W-:Y:S02]  /*6290*/  FADD.FTZ R217, -R5.reuse, R217 ;  /* 0x000000d905d97221 */ /* 0x040fe40000010100 */
[----:B------:R-:W-:Y:S02]  /*62a0*/  FADD.FTZ R216, -R5, R216 ;  /* 0x000000d805d87221 */ /* 0x000fe40000010100 */
[----:B--2---:R-:W-:Y:S02]  /*62b0*/  FFMA.FTZ R220, R230, R226, R20 ;  /* 0x000000e2e6dc7223 */ /* 0x004fe40000010014 */
[----:B---3--:R-:W-:-:S02]  /*62c0*/  FFMA.FTZ R221, R237, R227, R21 ;  /* 0x000000e3eddd7223 */ /* 0x008fc40000010015 */
[----:B----4-:R-:W-:Y:S02]  /*62d0*/  FFMA.FTZ R223, R224, R229, R23 ;  /* 0x000000e5e0df7223 */ /* 0x010fe40000010017 */
[----:B------:R-:W-:Y:S02]  /*62e0*/  FFMA.FTZ R222, R225, R228, R22 ;  /* 0x000000e4e1de7223 */ /* 0x000fe40000010016 */
[----:B------:R-:W-:-:S05]  /*62f0*/  IMAD.WIDE.U32 R224, R7, R252, c[0x0][0x208] ;  /* 0x0000820007e07625 */ /* 0x000fca00078e00fc */
[----:B------:R1:W-:Y:S02]  /*6300*/  STG.E.128 [R224.64], R220 ;  /* 0x000000dce0007986 */ /* 0x0003e4000c101d04 */
[----:B-1----:R-:W-:Y:S02]  /*6310*/  FFMA.FTZ R223, R247, R229, R87 ;  /* 0x000000e5f7df7223 */ /* 0x002fe40000010057 */
[----:B------:R-:W-:Y:S02]  /*6320*/  FFMA.FTZ R222, R246, R228, R86 ;  /* 0x000000e4f6de7223 */ /* 0x000fe40000010056 */
[----:B------:R-:W-:Y:S02]  /*6330*/  FFMA.FTZ R221, R236, R227, R85 ;  /* 0x000000e3ecdd7223 */ /* 0x000fe40000010055 */
[----:B------:R-:W-:Y:S02]  /*6340*/  FFMA.FTZ R220, R235, R226, R84 ;  /* 0x000000e2ebdc7223 */ /* 0x000fe40000010054 */
[----:B------:R-:W-:-:S04]  /*6350*/  IMAD.WIDE.U32 R224, R7, R252, c[0x0][0x210] ;  /* 0x0000840007e07625 */ /* 0x000fc800078e00fc */
[----:B------:R-:W-:Y:S01]  /*6360*/  FADD.FTZ R7, -R5, R219 ;  /* 0x000000db05077221 */ /* 0x000fe20000010100 */
[----:B------:R1:W-:Y:S03]  /*6370*/  STG.E.128 [R224.64], R220 ;  /* 0x000000dce0007986 */ /* 0x0003e6000c101d04 */
[C---:B-1----:R-:W-:Y:S02]  /*6380*/  FMUL.FTZ R225, R4.reuse, R7 ;  /* 0x0000000704e17220 */ /* 0x042fe40000410000 */
[C---:B------:R-:W-:Y:S02]  /*6390*/  FMUL.FTZ R224, R4.reuse, R218 ;  /* 0x000000da04e07220 */ /* 0x040fe40000410000 */
[C---:B------:R-:W-:Y:S02]  /*63a0*/  FMUL.FTZ R221, R4.reuse, R217 ;  /* 0x000000d904dd7220 */ /* 0x040fe40000410000 */
[----:B------:R-:W-:-:S02]  /*63b0*/  FMUL.FTZ R220, R4, R216 ;  /* 0x000000d804dc7220 */ /* 0x000fc40000410000 */
[----:B------:R-:W-:Y:S02]  /*63c0*/  FFMA.FTZ R219, R234, R225, R27 ;  /* 0x000000e1eadb7223 */ /* 0x000fe4000001001b */
[----:B------:R-:W-:Y:S02]  /*63d0*/  FFMA.FTZ R218, R233, R224, R26 ;  /* 0x000000e0e9da7223 */ /* 0x000fe4000001001a */
[----:B------:R-:W-:Y:S02]  /*63e0*/  FFMA.FTZ R217, R232, R221, R25 ;  /* 0x000000dde8d97223 */ /* 0x000fe40000010019 */
[----:B------:R-:W-:Y:S02]  /*63f0*/  FFMA.FTZ R216, R231, R220, R24 ;  /* 0x000000dce7d87223 */ /* 0x000fe40000010018 */
[----:B------:R-:W-:-:S05]  /*6400*/  IMAD.WIDE.U32 R222, R2, R252, c[0x0][0x208] ;  /* 0x0000820002de7625 */ /* 0x000fca00078e00fc */
[----:B------:R1:W-:Y:S02]  /*6410*/  STG.E.128 [R222.64], R216 ;  /* 0x000000d8de007986 */ /* 0x0003e4000c101d04 */
[C---:B-1----:R-:W-:Y:S02]  /*6420*/  FADD.FTZ R218, -R5.reuse, R212 ;  /* 0x000000d405da7221 */ /* 0x042fe40000010100 */
[C---:B------:R-:W-:Y:S02]  /*6430*/  FADD.FTZ R212, -R5.reuse, R172 ;  /* 0x000000ac05d47221 */ /* 0x040fe40000010100 */
[C---:B------:R-:W-:Y:S01]  /*6440*/  FADD.FTZ R219, -R5.reuse, R213 ;  /* 0x000000d505db7221 */ /* 0x040fe20000010100 */
[----:B------:R-:W2:Y:S01]  /*6450*/  LDL R172, [R1+0xf8] ;  /* 0x0000f80001ac7983 */ /* 0x000ea20000100800 */
[C---:B------:R-:W-:Y:S02]  /*6460*/  FADD.FTZ R216, -R5.reuse, R174 ;  /* 0x000000ae05d87221 */ /* 0x040fe40000010100 */
[C---:B------:R-:W-:Y:S01]  /*6470*/  FADD.FTZ R213, -R5.reuse, R173 ;  /* 0x000000ad05d57221 */ /* 0x040fe20000010100 */
[----:B------:R-:W3:Y:S04]  /*6480*/  LDL R174, [R1+0x100] ;  /* 0x0001000001ae7983 */ /* 0x000ee80000100800 */
[----:B------:R-:W4:Y:S01]  /*6490*/  LDL R173, [R1+0xfc] ;  /* 0x0000fc0001ad7983 */ /* 0x000f220000100800 */
[----:B------:R-:W-:-:S03]  /*64a0*/  FADD.FTZ R217, -R5, R175 ;  /* 0x000000af05d97221 */ /* 0x000fc60000010100 */
[----:B------:R-:W4:Y:S01]  /*64b0*/  LDL R175, [R1+0x104] ;  /* 0x0001040001af7983 */ /* 0x000f220000100800 */
[C---:B------:R-:W-:Y:S02]  /*64c0*/  FADD.FTZ R247, -R5.reuse, R176 ;  /* 0x000000b005f77221 */ /* 0x040fe40000010100 */
[C---:B------:R-:W-:Y:S02]  /*64d0*/  FADD.FTZ R246, -R5.reuse, R177 ;  /* 0x000000b105f67221 */ /* 0x040fe40000010100 */
[C---:B------:R-:W-:Y:S02]  /*64e0*/  FADD.FTZ R229, -R5.reuse, R188 ;  /* 0x000000bc05e57221 */ /* 0x040fe40000010100 */
[C---:B------:R-:W-:Y:S01]  /*64f0*/  FADD.FTZ R177, -R5.reuse, R185 ;  /* 0x000000b905b17221 */ /* 0x040fe20000010100 */
[----:B------:R-:W4:Y:S01]  /*6500*/  LDL R188, [R1+0xe8] ;  /* 0x0000e80001bc7983 */ /* 0x000f220000100800 */
[C---:B------:R-:W-:Y:S02]  /*6510*/  FADD.FTZ R176, -R5.reuse, R186 ;  /* 0x000000ba05b07221 */ /* 0x040fe40000010100 */
[C---:B------:R-:W-:Y:S01]  /*6520*/  FADD.FTZ R7, -R5.reuse, R187 ;  /* 0x000000bb05077221 */ /* 0x040fe20000010100 */
[----:B------:R-:W4:Y:S04]  /*6530*/  LDL R185, [R1+0xec] ;  /* 0x0000ec0001b97983 */ /* 0x000f280000100800 */
[----:B------:R-:W4:Y:S04]  /*6540*/  LDL R186, [R1+0xf0] ;  /* 0x0000f00001ba7983 */ /* 0x000f280000100800 */
[----:B------:R-:W4:Y:S01]  /*6550*/  LDL R187, [R1+0xf4] ;  /* 0x0000f40001bb7983 */ /* 0x000f220000100800 */
[----:B------:R-:W-:-:S02]  /*6560*/  FADD.FTZ R235, -R5, R192 ;  /* 0x000000c005eb7221 */ /* 0x000fc40000010100 */
        /* <DEDUP_REMOVED lines=8> */
[C---:B------:R-:W-:Y:S02]  /*65f0*/  FADD.FTZ R233, -R5.reuse, R180 ;  /* 0x000000b405e97221 */ /* 0x040fe40000010100 */
[C---:B------:R-:W-:Y:S02]  /*6600*/  FADD.FTZ R232, -R5.reuse, R181 ;  /* 0x000000b505e87221 */ /* 0x040fe40000010100 */
[C---:B------:R-:W-:Y:S02]  /*6610*/  FADD.FTZ R227, -R5.reuse, R190 ;  /* 0x000000be05e37221 */ /* 0x040fe40000010100 */
[----:B------:R-:W-:Y:S02]  /*6620*/  FADD.FTZ R191, -R5, R184 ;  /* 0x000000b805bf7221 */ /* 0x000fe40000010100 */
[----:B------:R-:W-:-:S04]  /*6630*/  IMAD.WIDE.U32 R180, R2, R252, c[0x0][0x210] ;  /* 0x0000840002b47625 */ /* 0x000fc800078e00fc */
[C---:B------:R-:W-:Y:S02]  /*6640*/  FADD.FTZ R184, -R5.reuse, R211 ;  /* 0x000000d305b87221 */ /* 0x040fe40000010100 */
        /* <DEDUP_REMOVED lines=8> */
[----:B------:R-:W-:-:S03]  /*66d0*/  FADD.FTZ R178, -R5, R209 ;  /* 0x000000d105b27221 */ /* 0x000fc60000010100 */
[----:B------:R-:W4:Y:S04]  /*66e0*/  LDL R210, [R1+0xd0] ;  /* 0x0000d00001d27983 */ /* 0x000f280000100800 */
        /* <DEDUP_REMOVED lines=8> */
[----:B------:R-:W-:Y:S02]  /*6770*/  FADD.FTZ R215, -R5, R215 ;  /* 0x000000d705d77221 */ /* 0x000fe40000010100 */
[----:B------:R-:W-:Y:S02]  /*6780*/  FFMA.FTZ R175, R175, R225, R91 ;  /* 0x000000e1afaf7223 */ /* 0x000fe4000001005b */
[C---:B------:R-:W-:Y:S02]  /*6790*/  FADD.FTZ R231, -R5.reuse, R182 ;  /* 0x000000b605e77221 */ /* 0x040fe40000010100 */
[C---:B------:R-:W-:Y:S02]  /*67a0*/  FADD.FTZ R230, -R5.reuse, R183 ;  /* 0x000000b705e67221 */ /* 0x040fe40000010100 */
[----:B------:R-:W-:-:S02]  /*67b0*/  FADD.FTZ R228, -R5, R189 ;  /* 0x000000bd05e47221 */ /* 0x000fc40000010100 */
[C---:B------:R-:W-:Y:S02]  /*67c0*/  FMUL.FTZ R182, R4.reuse, R215 ;  /* 0x000000d704b67220 */ /* 0x040fe40000410000 */
[C---:B------:R-:W-:Y:S02]  /*67d0*/  FMUL.FTZ R183, R4.reuse, R214 ;  /* 0x000000d604b77220 */ /* 0x040fe40000410000 */
[----:B------:R-:W-:Y:S01]  /*67e0*/  FMUL.FTZ R189, R4, R219 ;  /* 0x000000db04bd7220 */ /* 0x000fe20000410000 */
[----:B------:R1:W-:Y:S02]  /*67f0*/  STG.E.128 [R180.64], R172 ;  /* 0x000000acb4007986 */ /* 0x0003e4000c101d04 */
[----:B-1----:R-:W-:-:S04]  /*6800*/  IMAD.WIDE.U32 R180, R6, R252, c[0x0][0x208] ;  /* 0x0000820006b47625 */ /* 0x002fc800078e00fc */
[----:B------:R-:W-:Y:S02]  /*6810*/  FFMA.FTZ R175, R187, R182, R31 ;  /* 0x000000b6bbaf7223 */ /* 0x000fe4000001001f */
[----:B------:R-:W-:Y:S02]  /*6820*/  FFMA.FTZ R174, R186, R183, R30 ;  /* 0x000000b7baae7223 */ /* 0x000fe4000001001e */
[----:B------:R-:W-:Y:S02]  /*6830*/  FFMA.FTZ R173, R185, R189, R29 ;  /* 0x000000bdb9ad7223 */ /* 0x000fe4000001001d */
[----:B------:R-:W-:-:S05]  /*6840*/  FFMA.FTZ R172, R188, R190, R28 ;  /* 0x000000bebcac7223 */ /* 0x000fca000001001c */
[----:B------:R1:W-:Y:S02]  /*6850*/  STG.E.128 [R180.64], R172 ;  /* 0x000000acb4007986 */ /* 0x0003e4000c101d04 */
[----:B-1----:R-:W-:-:S04]  /*6860*/  IMAD.WIDE.U32 R180, R6, R252, c[0x0][0x210] ;  /* 0x0000840006b47625 */ /* 0x002fc800078e00fc */
[----:B------:R-:W-:Y:S02]  /*6870*/  FFMA.FTZ R175, R195, R182, R95 ;  /* 0x000000b6c3af7223 */ /* 0x000fe4000001005f */
[----:B------:R-:W-:Y:S02]  /*6880*/  FFMA.FTZ R174, R194, R183, R94 ;  /* 0x000000b7c2ae7223 */ /* 0x000fe4000001005e */
[----:B------:R-:W-:Y:S02]  /*6890*/  FFMA.FTZ R173, R193, R189, R93 ;  /* 0x000000bdc1ad7223 */ /* 0x000fe4000001005d */
[----:B------:R-:W-:Y:S02]  /*68a0*/  FFMA.FTZ R172, R192, R190, R92 ;  /* 0x000000bec0ac7223 */ /* 0x000fe4000001005c */
[----:B------:R-:W-:-:S03]  /*68b0*/  FMUL.FTZ R6, R4, R212 ;  /* 0x000000d404067220 */ /* 0x000fc60000410000 */
[----:B------:R1:W-:Y:S01]  /*68c0*/  STG.E.128 [R180.64], R172 ;  /* 0x000000acb4007986 */ /* 0x0003e2000c101d04 */
[----:B------:R-:W-:Y:S02]  /*68d0*/  FMUL.FTZ R182, R4, R216 ;  /* 0x000000d804b67220 */ /* 0x000fe40000410000 */
[CC--:B------:R-:W-:Y:S01]  /*68e0*/  IMAD.WIDE.U32 R192, R244.reuse, R252.reuse, c[0x0][0x208] ;  /* 0x00008200f4c07625 */ /* 0x0c0fe200078e00fc */
[----:B------:R-:W4:Y:S03]  /*68f0*/  LDL R216, [R1+0x8c] ;  /* 0x00008c0001d87983 */ /* 0x000f260000100800 */
[----:B------:R-:W-:Y:S02]  /*6900*/  IMAD.WIDE.U32 R194, R244, R252, c[0x0][0x210] ;  /* 0x00008400f4c27625 */ /* 0x000fe400078e00fc */
[----:B------:R-:W4:Y:S02]  /*6910*/  LDL R244, [R1+0x94] ;  /* 0x0000940001f47983 */ /* 0x000f240000100800 */
[----:B-1----:R-:W-:-:S02]  /*6920*/  FMUL.FTZ R173, R4, R217 ;  /* 0x000000d904ad7220 */ /* 0x002fc40000410000 */
[----:B------:R-:W-:Y:S01]  /*6930*/  FMUL.FTZ R172, R4, R213 ;  /* 0x000000d504ac7220 */ /* 0x000fe20000410000 */
[----:B------:R-:W4:Y:S01]  /*6940*/  LDL R217, [R1+0x90] ;  /* 0x0000900001d97983 */ /* 0x000f220000100800 */
[-C--:B------:R-:W-:Y:S02]  /*6950*/  FFMA.FTZ R175, R218, R173.reuse, R35 ;  /* 0x000000addaaf7223 */ /* 0x080fe40000010023 */
[----:B------:R-:W-:Y:S01]  /*6960*/  FFMA.FTZ R183, R211, R173, R99 ;  /* 0x000000add3b77223 */ /* 0x000fe20000010063 */
[----:B------:R-:W4:Y:S01]  /*6970*/  LDL R213, [R1+0x88] ;  /* 0x0000880001d57983 */ /* 0x000f220000100800 */
[----:B------:R-:W-:Y:S02]  /*6980*/  FFMA.FTZ R173, R208, R172, R33 ;  /* 0x000000acd0ad7223 */ /* 0x000fe40000010021 */
[-C--:B------:R-:W-:Y:S02]  /*6990*/  FFMA.FTZ R174, R210, R182.reuse, R34 ;  /* 0x000000b6d2ae7223 */ /* 0x080fe40000010022 */
[----:B------:R-:W-:-:S02]  /*69a0*/  FFMA.FTZ R182, R209, R182, R98 ;  /* 0x000000b6d1b67223 */ /* 0x000fc40000010062 */
[C---:B------:R-:W-:Y:S02]  /*69b0*/  FADD.FTZ R210, -R5.reuse, R198 ;  /* 0x000000c605d27221 */ /* 0x040fe40000010100 */
[----:B------:R-:W-:Y:S02]  /*69c0*/  FADD.FTZ R211, -R5, R199 ;  /* 0x000000c705d37221 */ /* 0x000fe40000010100 */
[----:B------:R-:W-:-:S04]  /*69d0*/  IMAD.WIDE.U32 R198, R243, R252, c[0x0][0x210] ;  /* 0x00008400f3c67625 */ /* 0x000fc800078e00fc */
[----:B--2---:R-:W-:Y:S02]  /*69e0*/  FFMA.FTZ R181, R220, R172, R97 ;  /* 0x000000acdcb57223 */ /* 0x004fe40000010061 */
[-C--:B---3--:R-:W-:Y:S02]  /*69f0*/  FFMA.FTZ R172, R224, R6.reuse, R32 ;  /* 0x00000006e0ac7223 */ /* 0x088fe40000010020 */
[----:B----4-:R-:W-:-:S03]  /*6a00*/  FFMA.FTZ R180, R221, R6, R96 ;  /* 0x00000006ddb47223 */ /* 0x010fc60000010060 */
[----:B------:R-:W-:Y:S01]  /*6a10*/  STG.E.128 [R192.64], R172 ;  /* 0x000000acc0007986 */ /* 0x000fe2000c101d04 */
[----:B------:R-:W-:-:S03]  /*6a20*/  FMUL.FTZ R224, R4, R234 ;  /* 0x000000ea04e07220 */ /* 0x000fc60000410000 */
[----:B------:R1:W-:Y:S04]  /*6a30*/  STG.E.128 [R194.64], R180 ;  /* 0x000000b4c2007986 */ /* 0x0003e8000c101d04 */
[----:B------:R-:W2:Y:S01]  /*6a40*/  LDL R234, [R1+0xb4] ;  /* 0x0000b40001ea7983 */ /* 0x000ea20000100800 */
[----:B-1----:R-:W-:-:S03]  /*6a50*/  IMAD.WIDE.U32 R194, R243, R252, c[0x0][0x208] ;  /* 0x00008200f3c27625 */ /* 0x002fc600078e00fc */
[----:B------:R-:W3:Y:S01]  /*6a60*/  LDL R180, [R1+0x98] ;  /* 0x0000980001b47983 */ /* 0x000ee20000100800 */
[----:B------:R-:W-:-:S03]  /*6a70*/  FMUL.FTZ R181, R4, R246 ;  /* 0x000000f604b57220 */ /* 0x000fc60000410000 */
[----:B------:R-:W4:Y:S01]  /*6a80*/  LDL R243, [R1+0xa8] ;  /* 0x0000a80001f37983 */ /* 0x000f220000100800 */
[----:B------:R-:W-:-:S03]  /*6a90*/  FMUL.FTZ R183, R4, R236 ;  /* 0x000000ec04b77220 */ /* 0x000fc60000410000 */
[----:B------:R-:W3:Y:S04]  /*6aa0*/  LDL R246, [R1+0xac] ;  /* 0x0000ac0001f67983 */ /* 0x000ee80000100800 */
[----:B------:R-:W3:Y:S01]  /*6ab0*/  LDL R236, [R1+0xb0] ;  /* 0x0000b00001ec7983 */ /* 0x000ee20000100800 */
[----:B------:R-:W-:-:S03]  /*6ac0*/  FMUL.FTZ R175, R4, R247 ;  /* 0x000000f704af7220 */ /* 0x000fc60000410000 */
[----:B------:R-:W3:Y:S01]  /*6ad0*/  LDL R247, [R1+0x9c] ;  /* 0x00009c0001f77983 */ /* 0x000ee20000100800 */
[C---:B------:R-:W-:Y:S02]  /*6ae0*/  FADD.FTZ R187, -R5.reuse, R205 ;  /* 0x000000cd05bb7221 */ /* 0x040fe40000010100 */
[C---:B------:R-:W-:Y:S02]  /*6af0*/  FADD.FTZ R186, -R5.reuse, R206 ;  /* 0x000000ce05ba7221 */ /* 0x040fe40000010100 */
[C---:B------:R-:W-:Y:S02]  /*6b00*/  FADD.FTZ R185, -R5.reuse, R207 ;  /* 0x000000cf05b97221 */ /* 0x040fe40000010100 */
[----:B------:R-:W-:Y:S02]  /*6b10*/  FMUL.FTZ R182, R4, R237 ;  /* 0x000000ed04b67220 */ /* 0x000fe40000410000 */
[C---:B------:R-:W-:Y:S01]  /*6b20*/  FADD.FTZ R188, -R5.reuse, R204 ;  /* 0x000000cc05bc7221 */ /* 0x040fe20000010100 */
[----:B------:R-:W3:Y:S01]  /*6b30*/  LDL R237, [R1+0xa0] ;  /* 0x0000a00001ed7983 */ /* 0x000ee20000100800 */
[----:B------:R-:W-:-:S02]  /*6b40*/  FADD.FTZ R190, -R5, R200 ;  /* 0x000000c805be7221 */ /* 0x000fc40000010100 */
[C---:B------:R-:W-:Y:S02]  /*6b50*/  FADD.FTZ R189, -R5.reuse, R201 ;  /* 0x000000c905bd7221 */ /* 0x040fe40000010100 */
[C---:B------:R-:W-:Y:S02]  /*6b60*/  FADD.FTZ R214, -R5.reuse, R202 ;  /* 0x000000ca05d67221 */ /* 0x040fe40000010100 */
[C---:B------:R-:W-:Y:S02]  /*6b70*/  FADD.FTZ R215, -R5.reuse, R203 ;  /* 0x000000cb05d77221 */ /* 0x040fe40000010100 */
[C---:B------:R-:W-:Y:S02]  /*6b80*/  FADD.FTZ R225, -R5.reuse, R196 ;  /* 0x000000c405e17221 */ /* 0x040fe40000010100 */
[----:B------:R-:W-:Y:S02]  /*6b90*/  FADD.FTZ R212, -R5, R197 ;  /* 0x000000c505d47221 */ /* 0x000fe40000010100 */
[----:B------:R-:W-:-:S02]  /*6ba0*/  FMUL.FTZ R221, R4, R235 ;  /* 0x000000eb04dd7220 */ /* 0x000fc40000410000 */
[----:B------:R-:W3:Y:S01]  /*6bb0*/  LDL R235, [R1+0xa4] ;  /* 0x0000a40001eb7983 */ /* 0x000ee20000100800 */
[C---:B------:R-:W-:Y:S02]  /*6bc0*/  FMUL.FTZ R202, R4.reuse, R184 ;  /* 0x000000b804ca7220 */ /* 0x040fe40000410000 */
[C---:B------:R-:W-:Y:S02]  /*6bd0*/  FMUL.FTZ R6, R4.reuse, R187 ;  /* 0x000000bb04067220 */ /* 0x040fe40000410000 */
[C---:B------:R-:W-:Y:S02]  /*6be0*/  FMUL.FTZ R5, R4.reuse, R186 ;  /* 0x000000ba04057220 */ /* 0x040fe40000410000 */
[C---:B------:R-:W-:Y:S02]  /*6bf0*/  FMUL.FTZ R172, R4.reuse, R185 ;  /* 0x000000b904ac7220 */ /* 0x040fe40000410000 */
[C---:B------:R-:W-:Y:S02]  /*6c00*/  FMUL.FTZ R192, R4.reuse, R228 ;  /* 0x000000e404c07220 */ /* 0x040fe40000410000 */
[C---:B------:R-:W-:Y:S01]  /*6c10*/  FMUL.FTZ R197, R4.reuse, R226 ;  /* 0x000000e204c57220 */ /* 0x040fe20000410000 */
[----:B------:R-:W3:Y:S01]  /*6c20*/  LDL R228, [R1+0x60] ;  /* 0x0000600001e47983 */ /* 0x000ee20000100800 */
[----:B------:R-:W-:-:S02]  /*6c30*/  FMUL.FTZ R193, R4, R227 ;  /* 0x000000e304c17220 */ /* 0x000fc40000410000 */
[C---:B------:R-:W-:Y:S01]  /*6c40*/  FMUL.FTZ R201, R4.reuse, R179 ;  /* 0x000000b304c97220 */ /* 0x040fe20000410000 */
[----:B------:R-:W3:Y:S01]  /*6c50*/  LDL R226, [R1+0x5c] ;  /* 0x00005c0001e27983 */ /* 0x000ee20000100800 */
[----:B------:R-:W-:-:S03]  /*6c60*/  FMUL.FTZ R173, R4, R225 ;  /* 0x000000e104ad7220 */ /* 0x000fc60000410000 */
[----:B------:R-:W3:Y:S04]  /*6c70*/  LDL R227, [R1+0x6c] ;  /* 0x00006c0001e37983 */ /* 0x000ee80000100800 */
[----:B------:R-:W3:Y:S01]  /*6c80*/  LDL R225, [R1+0x68] ;  /* 0x0000680001e17983 */ /* 0x000ee20000100800 */
[----:B------:R-:W-:-:S03]  /*6c90*/  FFMA.FTZ R179, R244, R224, R43 ;  /* 0x000000e0f4b37223 */ /* 0x000fc6000001002b */
[----:B------:R-:W3:Y:S01]  /*6ca0*/  LDL R244, [R1+0x64] ;  /* 0x0000640001f47983 */ /* 0x000ee20000100800 */
[----:B--2---:R-:W-:Y:S02]  /*6cb0*/  FFMA.FTZ R187, R234, R183, R39 ;  /* 0x000000b7eabb7223 */ /* 0x004fe40000010027 */
[----:B------:R-:W-:Y:S01]  /*6cc0*/  FMUL.FTZ R222, R4, R222 ;  /* 0x000000de04de7220 */ /* 0x000fe20000410000 */
[----:B------:R-:W2:Y:S01]  /*6cd0*/  LDL R234, [R1+0x50] ;  /* 0x0000500001ea7983 */ /* 0x000ea20000100800 */
[----:B----4-:R-:W-:-:S03]  /*6ce0*/  FFMA.FTZ R184, R243, R175, R36 ;  /* 0x000000aff3b87223 */ /* 0x010fc60000010024 */
[----:B------:R-:W4:Y:S01]  /*6cf0*/  LDL R243, [R1+0x70] ;  /* 0x0000700001f37983 */ /* 0x000f220000100800 */
[----:B---3--:R-:W-:-:S03]  /*6d00*/  FFMA.FTZ R185, R246, R181, R37 ;  /* 0x000000b5f6b97223 */ /* 0x008fc60000010025 */
[----:B------:R-:W3:Y:S01]  /*6d10*/  LDL R246, [R1+0x74] ;  /* 0x0000740001f67983 */ /* 0x000ee20000100800 */
[----:B------:R-:W-:Y:S02]  /*6d20*/  FFMA.FTZ R186, R236, R182, R38 ;  /* 0x000000b6ecba7223 */ /* 0x000fe40000010026 */
[----:B------:R-:W-:Y:S01]  /*6d30*/  FMUL.FTZ R223, R4, R223 ;  /* 0x000000df04df7220 */ /* 0x000fe20000410000 */
[----:B------:R-:W2:Y:S01]  /*6d40*/  LDL R236, [R1+0x54] ;  /* 0x0000540001ec7983 */ /* 0x000ea20000100800 */
[----:B------:R-:W-:-:S03]  /*6d50*/  FFMA.FTZ R181, R247, R181, R101 ;  /* 0x000000b5f7b57223 */ /* 0x000fc60000010065 */
[----:B------:R1:W-:Y:S04]  /*6d60*/  STG.E.128 [R194.64], R184 ;  /* 0x000000b8c2007986 */ /* 0x0003e8000c101d04 */
[----:B------:R-:W2:Y:S04]  /*6d70*/  LDL R247, [R1+0x78] ;  /* 0x0000780001f77983 */ /* 0x000ea80000100800 */
[----:B-1----:R-:W2:Y:S04]  /*6d80*/  LDL R187, [R1+0x84] ;  /* 0x0000840001bb7983 */ /* 0x002ea80000100800 */
[----:B------:R-:W2:Y:S04]  /*6d90*/  LDL R195, [R1+0x7c] ;  /* 0x00007c0001c37983 */ /* 0x000ea80000100800 */
[----:B------:R-:W2:Y:S01]  /*6da0*/  LDL R194, [R1+0x80] ;  /* 0x0000800001c27983 */ /* 0x000ea20000100800 */
[----:B------:R-:W-:-:S02]  /*6db0*/  FMUL.FTZ R204, R4, R177 ;  /* 0x000000b104cc7220 */ /* 0x000fc40000410000 */
[C---:B------:R-:W-:Y:S02]  /*6dc0*/  FMUL.FTZ R205, R4.reuse, R176 ;  /* 0x000000b004cd7220 */ /* 0x040fe40000410000 */
[----:B------:R-:W-:Y:S02]  /*6dd0*/  FMUL.FTZ R200, R4, R178 ;  /* 0x000000b204c87220 */ /* 0x000fe40000410000 */
[----:B------:R-:W-:Y:S02]  /*6de0*/  FFMA.FTZ R183, R235, R183, R103 ;  /* 0x000000b7ebb77223 */ /* 0x000fe40000010067 */
[----:B------:R-:W-:Y:S01]  /*6df0*/  FFMA.FTZ R182, R237, R182, R102 ;  /* 0x000000b6edb67223 */ /* 0x000fe20000010066 */
[----:B------:R-:W2:Y:S01]  /*6e00*/  LDL R235, [R1+0x44] ;  /* 0x0000440001eb7983 */ /* 0x000ea20000100800 */
[----:B------:R-:W-:Y:S02]  /*6e10*/  FFMA.FTZ R180, R180, R175, R100 ;  /* 0x000000afb4b47223 */ /* 0x000fe40000010064 */
[----:B------:R-:W-:Y:S01]  /*6e20*/  IMAD.WIDE.U32 R208, R3, R252, c[0x0][0x208] ;  /* 0x0000820003d07625 */ /* 0x000fe200078e00fc */
[----:B------:R-:W2:Y:S03]  /*6e30*/  LDL R237, [R1+0x58] ;  /* 0x0000580001ed7983 */ /* 0x000ea60000100800 */
[----:B------:R-:W-:-:S02]  /*6e40*/  FMUL.FTZ R207, R4, R233 ;  /* 0x000000e904cf7220 */ /* 0x000fc40000410000 */
[----:B------:R-:W-:Y:S01]  /*6e50*/  FFMA.FTZ R178, R217, R223, R42 ;  /* 0x000000dfd9b27223 */ /* 0x000fe2000001002a */
[----:B------:R-:W2:Y:S01]  /*6e60*/  LDL R233, [R1+0x40] ;  /* 0x0000400001e97983 */ /* 0x000ea20000100800 */
[----:B------:R-:W-:Y:S02]  /*6e70*/  FFMA.FTZ R177, R216, R222, R41 ;  /* 0x000000ded8b17223 */ /* 0x000fe40000010029 */
[----:B------:R-:W-:Y:S02]  /*6e80*/  FFMA.FTZ R176, R213, R221, R40 ;  /* 0x000000ddd5b07223 */ /* 0x000fe40000010028 */
[C---:B------:R-:W-:Y:S02]  /*6e90*/  FMUL.FTZ R218, R4.reuse, R232 ;  /* 0x000000e804da7220 */ /* 0x040fe40000410000 */
[C---:B------:R-:W-:Y:S01]  /*6ea0*/  FMUL.FTZ R219, R4.reuse, R231 ;  /* 0x000000e704db7220 */ /* 0x040fe20000410000 */
[----:B------:R-:W2:Y:S01]  /*6eb0*/  LDL R232, [R1+0x4c] ;  /* 0x00004c0001e87983 */ /* 0x000ea20000100800 */
[----:B------:R-:W-:-:S03]  /*6ec0*/  FMUL.FTZ R220, R4, R230 ;  /* 0x000000e604dc7220 */ /* 0x000fc60000410000 */
[----:B------:R-:W2:Y:S01]  /*6ed0*/  LDL R231, [R1+0x3c] ;  /* 0x00003c0001e77983 */ /* 0x000ea20000100800 */
[----:B------:R-:W-:-:S03]  /*6ee0*/  FMUL.FTZ R196, R4, R229 ;  /* 0x000000e504c47220 */ /* 0x000fc60000410000 */
[----:B------:R-:W2:Y:S01]  /*6ef0*/  LDL R230, [R1+0x48] ;  /* 0x0000480001e67983 */ /* 0x000ea20000100800 */
[----:B------:R-:W-:-:S03]  /*6f00*/  FFMA.FTZ R186, R228, R219, R110 ;  /* 0x000000dbe4ba7223 */ /* 0x000fc6000001006e */
[----:B------:R1:W-:Y:S01]  /*6f10*/  STG.E.128 [R198.64], R180 ;  /* 0x000000b4c6007986 */ /* 0x0003e2000c101d04 */
[----:B------:R-:W-:-:S03]  /*6f20*/  FFMA.FTZ R185, R226, R218, R109 ;  /* 0x000000dae2b97223 */ /* 0x000fc6000001006d */
[----:B------:R0:W-:Y:S04]  /*6f30*/  STG.E.128 [R208.64], R176 ;  /* 0x000000b0d0007986 */ /* 0x0001e8000c101d04 */
[----:B------:R-:W2:Y:S04]  /*6f40*/  LDL R229, [R1+0x38] ;  /* 0x0000380001e57983 */ /* 0x000ea80000100800 */
[----:B------:R-:W2:Y:S04]  /*6f50*/  LDL R228, [R1+0x34] ;  /* 0x0000340001e47983 */ /* 0x000ea80000100800 */
[----:B------:R-:W2:Y:S01]  /*6f60*/  LDL R226, [R1+0x30] ;  /* 0x0000300001e27983 */ /* 0x000ea20000100800 */
[----:B-1----:R-:W-:-:S02]  /*6f70*/  FFMA.FTZ R181, R227, R218, R45 ;  /* 0x000000dae3b57223 */ /* 0x002fc4000001002d */
[----:B------:R-:W-:Y:S01]  /*6f80*/  FFMA.FTZ R180, R225, R207, R44 ;  /* 0x000000cfe1b47223 */ /* 0x000fe2000001002c */
[----:B------:R-:W2:Y:S01]  /*6f90*/  LDL R227, [R1+0x24] ;  /* 0x0000240001e37983 */ /* 0x000ea20000100800 */
[----:B0-----:R-:W-:-:S03]  /*6fa0*/  IMAD.WIDE.U32 R208, R3, R252, c[0x0][0x210] ;  /* 0x0000840003d07625 */ /* 0x001fc600078e00fc */
[----:B------:R-:W2:Y:S04]  /*6fb0*/  LDL R225, [R1+0x20] ;  /* 0x0000200001e17983 */ /* 0x000ea80000100800 */
[----:B------:R-:W2:Y:S04]  /*6fc0*/  LDL R218, [R1+0xc] ;  /* 0x00000c0001da7983 */ /* 0x000ea80000100800 */
[----:B------:R-:W2:Y:S01]  /*6fd0*/  LDL R3, [R1+0x8] ;  /* 0x0000080001037983 */ /* 0x000ea20000100800 */
[----:B----4-:R-:W-:-:S03]  /*6fe0*/  FFMA.FTZ R182, R243, R219, R46 ;  /* 0x000000dbf3b67223 */ /* 0x010fc6000001002e */
[----:B------:R-:W4:Y:S01]  /*6ff0*/  LDL R219, [R1+0x10] ;  /* 0x0000100001db7983 */ /* 0x000f220000100800 */
[----:B---3--:R-:W-:Y:S02]  /*7000*/  FFMA.FTZ R183, R246, R220, R47 ;  /* 0x000000dcf6b77223 */ /* 0x008fe4000001002f */
[----:B--2---:R-:W-:Y:S02]  /*7010*/  FFMA.FTZ R176, R247, R221, R104 ;  /* 0x000000ddf7b07223 */ /* 0x004fe40000010068 */
[----:B------:R-:W2:Y:S01]  /*7020*/  LDL R221, [R1+0x18] ;  /* 0x0000180001dd7983 */ /* 0x000ea20000100800 */
[----:B------:R-:W-:-:S03]  /*7030*/  FFMA.FTZ R179, R187, R224, R107 ;  /* 0x000000e0bbb37223 */ /* 0x000fc6000001006b */
[----:B------:R-:W3:Y:S01]  /*7040*/  LDL R224, [R1+0x2c] ;  /* 0x00002c0001e07983 */ /* 0x000ee20000100800 */
[----:B------:R-:W-:-:S03]  /*7050*/  FFMA.FTZ R177, R195, R222, R105 ;  /* 0x000000dec3b17223 */ /* 0x000fc60000010069 */
[----:B------:R-:W3:Y:S01]  /*7060*/  LDL R222, [R1+0x28] ;  /* 0x0000280001de7983 */ /* 0x000ee20000100800 */
[----:B------:R-:W-:Y:S02]  /*7070*/  FFMA.FTZ R187, R244, R220, R111 ;  /* 0x000000dcf4bb7223 */ /* 0x000fe4000001006f */
[----:B------:R-:W-:Y:S01]  /*7080*/  FFMA.FTZ R178, R194, R223, R106 ;  /* 0x000000dfc2b27223 */ /* 0x000fe2000001006a */
[----:B------:R-:W3:Y:S04]  /*7090*/  LDL R220, [R1+0x14] ;  /* 0x0000140001dc7983 */ /* 0x000ee80000100800 */
[----:B------:R-:W3:Y:S01]  /*70a0*/  LDL R223, [R1+0x1c] ;  /* 0x00001c0001df7983 */ /* 0x000ee20000100800 */
[----:B------:R-:W-:-:S10]  /*70b0*/  HFMA2.MMA R244, -RZ, RZ, 0, 2.384185791015625e-07 ;  /* 0x00000004fff47435 */ /* 0x000fd400000001ff */
[----:B------:R-:W-:-:S05]  /*70c0*/  IMAD R160, R244, c[0x0][0x160], R160 ;  /* 0x00005800f4a07a24 */ /* 0x000fca00078e02a0 */
[----:B------:R0:W-:Y:S01]  /*70d0*/  STL [R1], R160 ;  /* 0x000000a001007387 */ /* 0x0001e20000100800 */
[----:B------:R-:W-:-:S03]  /*70e0*/  ISETP.GE.AND P1, PT, R160, c[0x0][0x164], PT ;  /* 0x00005900a0007a0c */ /* 0x000fc60003f26270 */
[----:B0-----:R0:W5:Y:S01]  /*70f0*/  LDL.LU R160, [R1+0x198] ;  /* 0x0001980001a07983 */ /* 0x0011620000300800 */
        /* <DEDUP_REMOVED lines=11> */
[----:B------:R-:W-:-:S04]  /*71b0*/  IMAD.WIDE.U32 R210, R242, R252, c[0x0][0x208] ;  /* 0x00008200f2d27625 */ /* 0x000fc800078e00fc */
[-C--:B------:R-:W-:Y:S02]  /*71c0*/  FFMA.FTZ R195, R236, R197.reuse, R51 ;  /* 0x000000c5ecc37223 */ /* 0x080fe40000010033 */
[----:B------:R-:W-:Y:S02]  /*71d0*/  FFMA.FTZ R199, R235, R197, R115 ;  /* 0x000000c5ebc77223 */ /* 0x000fe40000010073 */
[-C--:B------:R-:W-:Y:S02]  /*71e0*/  FFMA.FTZ R194, R234, R193.reuse, R50 ;  /* 0x000000c1eac27223 */ /* 0x080fe40000010032 */
[----:B------:R-:W-:Y:S02]  /*71f0*/  FFMA.FTZ R198, R233, R193, R114 ;  /* 0x000000c1e9c67223 */ /* 0x000fe40000010072 */
[----:B------:R-:W-:Y:S01]  /*7200*/  IMAD.WIDE.U32 R214, R242, R252, c[0x0][0x210] ;  /* 0x00008400f2d67625 */ /* 0x000fe200078e00fc */
[----:B------:R1:W-:Y:S03]  /*7210*/  STG.E.128 [R208.64], R176 ;  /* 0x000000b0d0007986 */ /* 0x0003e6000c101d04 */
[----:B------:R-:W-:-:S02]  /*7220*/  FFMA.FTZ R184, R237, R207, R108 ;  /* 0x000000cfedb87223 */ /* 0x000fc4000001006c */
[-C--:B------:R-:W-:Y:S02]  /*7230*/  FFMA.FTZ R193, R232, R192.reuse, R49 ;  /* 0x000000c0e8c17223 */ /* 0x080fe40000010031 */
[----:B------:R-:W-:Y:S02]  /*7240*/  FFMA.FTZ R197, R231, R192, R113 ;  /* 0x000000c0e7c57223 */ /* 0x000fe40000010071 */
[C---:B------:R-:W-:Y:S01]  /*7250*/  IMAD.WIDE.U32 R212, R241.reuse, R252, c[0x0][0x208] ;  /* 0x00008200f1d47625 */ /* 0x040fe200078e00fc */
[----:B------:R0:W-:Y:S03]  /*7260*/  STG.E.128 [R210.64], R180 ;  /* 0x000000b4d2007986 */ /* 0x0001e6000c101d04 */
[----:B------:R-:W-:Y:S01]  /*7270*/  FFMA.FTZ R192, R230, R196, R48 ;  /* 0x000000c4e6c07223 */ /* 0x000fe20000010030 */
[----:B------:R0:W-:Y:S01]  /*7280*/  STG.E.128 [R214.64], R184 ;  /* 0x000000b8d6007986 */ /* 0x0001e2000c101d04 */
[----:B------:R-:W-:-:S04]  /*7290*/  IMAD.WIDE.U32 R216, R241, R252, c[0x0][0x210] ;  /* 0x00008400f1d87625 */ /* 0x000fc800078e00fc */
[----:B------:R-:W-:Y:S01]  /*72a0*/  FFMA.FTZ R196, R229, R196, R112 ;  /* 0x000000c4e5c47223 */ /* 0x000fe20000010070 */
[----:B------:R0:W-:Y:S01]  /*72b0*/  STG.E.128 [R212.64], R192 ;  /* 0x000000c0d4007986 */ /* 0x0001e2000c101d04 */
[----:B-1----:R-:W-:-:S04]  /*72c0*/  IMAD.WIDE.U32 R208, R240, R252, c[0x0][0x208] ;  /* 0x00008200f0d07625 */ /* 0x002fc800078e00fc */
[----:B------:R-:W-:Y:S02]  /*72d0*/  FFMA.FTZ R179, R228, R206, R55 ;  /* 0x000000cee4b37223 */ /* 0x000fe40000010037 */
[-C--:B------:R-:W-:Y:S02]  /*72e0*/  FFMA.FTZ R178, R226, R205.reuse, R54 ;  /* 0x000000cde2b27223 */ /* 0x080fe40000010036 */
        /* <DEDUP_REMOVED lines=10> */
[----:B------:R-:W-:Y:S02]  /*7390*/  FFMA.FTZ R193, R249, R200, R121 ;  /* 0x000000c8f9c17223 */ /* 0x000fe40000010079 */
[----:B------:R-:W-:Y:S02]  /*73a0*/  FFMA.FTZ R192, R248, R191, R120 ;  /* 0x000000bff8c07223 */ /* 0x000fe40000010078 */
[----:B0-----:R-:W-:-:S04]  /*73b0*/  IMAD.WIDE.U32 R216, R0, R252, c[0x0][0x208] ;  /* 0x0000820000d87625 */ /* 0x001fc800078e00fc */
[----:B------:R-:W-:Y:S02]  /*73c0*/  FFMA.FTZ R199, R139, R172, R63 ;  /* 0x000000ac8bc77223 */ /* 0x000fe4000001003f */
[----:B------:R-:W-:Y:S02]  /*73d0*/  FFMA.FTZ R198, R138, R5, R62 ;  /* 0x000000058ac67223 */ /* 0x000fe4000001003e */
[----:B------:R-:W-:Y:S02]  /*73e0*/  FFMA.FTZ R197, R137, R6, R61 ;  /* 0x0000000689c57223 */ /* 0x000fe4000001003d */
[----:B------:R-:W-:Y:S02]  /*73f0*/  FFMA.FTZ R196, R136, R7, R60 ;  /* 0x0000000788c47223 */ /* 0x000fe4000001003c */
[----:B------:R-:W-:Y:S02]  /*7400*/  FFMA.FTZ R191, R151, R189, R131 ;  /* 0x000000bd97bf7223 */ /* 0x000fe40000010083 */
[----:B------:R-:W-:-:S02]  /*7410*/  FFMA.FTZ R200, R156, R173, R132 ;  /* 0x000000ad9cc87223 */ /* 0x000fc40000010084 */
[----:B----4-:R-:W-:Y:S02]  /*7420*/  FFMA.FTZ R186, R219, R201, R58 ;  /* 0x000000c9dbba7223 */ /* 0x010fe4000001003a */
[----:B------:R-:W-:Y:S02]  /*7430*/  FFMA.FTZ R201, R157, R174, R133 ;  /* 0x000000ae9dc97223 */ /* 0x000fe40000010085 */
[-C--:B--2---:R-:W-:Y:S02]  /*7440*/  FFMA.FTZ R180, R221, R203.reuse, R116 ;  /* 0x000000cbddb47223 */ /* 0x084fe40000010074 */
[----:B---3--:R-:W-:Y:S02]  /*7450*/  FFMA.FTZ R177, R224, R204, R53 ;  /* 0x000000cce0b17223 */ /* 0x008fe40000010035 */
[----:B------:R-:W-:Y:S02]  /*7460*/  FFMA.FTZ R176, R222, R203, R52 ;  /* 0x000000cbdeb07223 */ /* 0x000fe40000010034 */
[----:B------:R-:W-:-:S02]  /*7470*/  FFMA.FTZ R187, R220, R202, R59 ;  /* 0x000000cadcbb7223 */ /* 0x000fc4000001003b */
[----:B------:R-:W-:Y:S01]  /*7480*/  FFMA.FTZ R181, R223, R204, R117 ;  /* 0x000000ccdfb57223 */ /* 0x000fe20000010075 */
[----:B------:R0:W-:Y:S04]  /*7490*/  STG.E.128 [R208.64], R176 ;  /* 0x000000b0d0007986 */ /* 0x0001e8000c101d04 */
[----:B------:R1:W-:Y:S04]  /*74a0*/  STG.E.128 [R210.64], R180 ;  /* 0x000000b4d2007986 */ /* 0x0003e8000c101d04 */
[----:B------:R-:W-:Y:S01]  /*74b0*/  STG.E.128 [R212.64], R184 ;  /* 0x000000b8d4007986 */ /* 0x000fe2000c101d04 */
[----:B------:R-:W-:-:S03]  /*74c0*/  FFMA.FTZ R203, R159, R4, R135 ;  /* 0x000000049fcb7223 */ /* 0x000fc60000010087 */
[----:B------:R2:W-:Y:S01]  /*74d0*/  STG.E.128 [R214.64], R192 ;  /* 0x000000c0d6007986 */ /* 0x0005e2000c101d04 */
[----:B------:R-:W-:Y:S02]  /*74e0*/  FFMA.FTZ R202, R158, R175, R134 ;  /* 0x000000af9eca7223 */ /* 0x000fe40000010086 */
[----:B0-----:R-:W-:Y:S01]  /*74f0*/  IMAD.WIDE.U32 R178, R0, R252, c[0x0][0x210] ;  /* 0x0000840000b27625 */ /* 0x001fe200078e00fc */
[----:B------:R0:W-:Y:S03]  /*7500*/  STG.E.128 [R216.64], R196 ;  /* 0x000000c4d8007986 */ /* 0x0001e6000c101d04 */
[----:B-1----:R-:W-:Y:S02]  /*7510*/  FFMA.FTZ R183, R143, R172, R127 ;  /* 0x000000ac8fb77223 */ /* 0x002fe4000001007f */
[----:B------:R-:W-:Y:S02]  /*7520*/  FFMA.FTZ R182, R142, R5, R126 ;  /* 0x000000058eb67223 */ /* 0x000fe4000001007e */
[----:B------:R-:W-:-:S02]  /*7530*/  FFMA.FTZ R181, R141, R6, R125 ;  /* 0x000000068db57223 */ /* 0x000fc4000001007d */
[----:B------:R-:W-:Y:S02]  /*7540*/  FFMA.FTZ R180, R140, R7, R124 ;  /* 0x000000078cb47223 */ /* 0x000fe4000001007c */
[----:B--2---:R-:W-:Y:S02]  /*7550*/  FFMA.FTZ R195, R147, R189, R67 ;  /* 0x000000bd93c37223 */ /* 0x004fe40000010043 */
[----:B------:R-:W-:-:S04]  /*7560*/  IMAD.WIDE.U32 R176, R238, R252, c[0x0][0x208] ;  /* 0x00008200eeb07625 */ /* 0x000fc800078e00fc */
[----:B------:R-:W-:Y:S02]  /*7570*/  FFMA.FTZ R194, R146, R190, R66 ;  /* 0x000000be92c27223 */ /* 0x000fe40000010042 */
[-C--:B------:R-:W-:Y:S02]  /*7580*/  FFMA.FTZ R193, R145, R188.reuse, R65 ;  /* 0x000000bc91c17223 */ /* 0x080fe40000010041 */
[----:B------:R-:W-:Y:S02]  /*7590*/  FFMA.FTZ R189, R149, R188, R129 ;  /* 0x000000bc95bd7223 */ /* 0x000fe40000010081 */
[----:B------:R-:W-:Y:S02]  /*75a0*/  FFMA.FTZ R192, R144, R2, R64 ;  /* 0x0000000290c07223 */ /* 0x000fe40000010040 */
[----:B------:R-:W-:Y:S01]  /*75b0*/  IMAD.WIDE.U32 R184, R238, R252, c[0x0][0x210] ;  /* 0x00008400eeb87625 */ /* 0x000fe200078e00fc */
[----:B------:R1:W-:Y:S03]  /*75c0*/  STG.E.128 [R178.64], R180 ;  /* 0x000000b4b2007986 */ /* 0x0003e6000c101d04 */
[----:B------:R-:W-:-:S02]  /*75d0*/  FFMA.FTZ R190, R150, R190, R130 ;  /* 0x000000be96be7223 */ /* 0x000fc40000010082 */
[----:B------:R-:W-:Y:S02]  /*75e0*/  FFMA.FTZ R188, R148, R2, R128 ;  /* 0x0000000294bc7223 */ /* 0x000fe40000010080 */
[----:B------:R-:W-:Y:S02]  /*75f0*/  FFMA.FTZ R7, R155, R4, R71 ;  /* 0x000000049b077223 */ /* 0x000fe40000010047 */
[----:B------:R-:W-:Y:S01]  /*7600*/  IMAD.WIDE.U32 R186, R245, R252, c[0x0][0x208] ;  /* 0x00008200f5ba7625 */ /* 0x000fe200078e00fc */
[----:B------:R1:W-:Y:S03]  /*7610*/  STG.E.128 [R176.64], R192 ;  /* 0x000000c0b0007986 */ /* 0x0003e6000c101d04 */
[----:B------:R-:W-:Y:S02]  /*7620*/  FFMA.FTZ R6, R154, R175, R70 ;  /* 0x000000af9a067223 */ /* 0x000fe40000010046 */
[----:B------:R-:W-:-:S02]  /*7630*/  FFMA.FTZ R5, R153, R174, R69 ;  /* 0x000000ae99057223 */ /* 0x000fc40000010045 */
[----:B------:R-:W-:Y:S02]  /*7640*/  FFMA.FTZ R4, R152, R173, R68 ;  /* 0x000000ad98047223 */ /* 0x000fe40000010044 */
[----:B0-----:R-:W-:Y:S01]  /*7650*/  IMAD.WIDE.U32 R196, R245, R252, c[0x0][0x210] ;  /* 0x00008400f5c47625 */ /* 0x001fe200078e00fc */
[----:B------:R1:W-:Y:S04]  /*7660*/  STG.E.128 [R184.64], R188 ;  /* 0x000000bcb8007986 */ /* 0x0003e8000c101d04 */
[----:B------:R1:W-:Y:S04]  /*7670*/  STG.E.128 [R186.64], R4 ;  /* 0x00000004ba007986 */ /* 0x0003e8000c101d04 */
[----:B------:R1:W-:Y:S02]  /*7680*/  STG.E.128 [R196.64], R200 ;  /* 0x000000c8c4007986 */ /* 0x0003e4000c101d04 */
[----:B-1---5:R-:W-:Y:S01]  /*7690*/  @P1 CALL.REL.NOINC `(.L_x_47409) ;  /* 0x0000001000001944 */ /* 0x022fe20003c00000 */
[----:B------:R-:W-:Y:S05]  /*76a0*/  BRA `(.L_x_47410) ;  /* 0xffff9fd000007947 */ /* 0x000fea000383ffff */
.L_x_47409:
[----:B------:R-:W-:Y:S05]  /*76b0*/  EXIT ;  /* 0x000000000000794d */ /* 0x000fea0003800000 */
.L_x_47407:
[----:B------:R-:W-:Y:S01]  /*76c0*/  HFMA2.MMA R252, -RZ, RZ, 0, 5.9604644775390625e-08 ;  /* 0x00000001fffc7435 */ /* 0x000fe200000001ff */
[----:B------:R-:W-:-:S02]  /*76d0*/  MOV R5, R247 ;  /* 0x000000f700057202 */ /* 0x000fc40000000f00 */
[----:B------:R-:W-:-:S03]  /*76e0*/  MOV R4, 0x7700 ;  /* 0x0000770000047802 */ /* 0x000fc60000000f00 */
[----:B------:R-:W-:Y:S05]  /*76f0*/  CALL.REL.NOINC `($__internal_73_$__cuda_sm70_shflsync_bfly_p) ;  /* 0x00000ba000007944 */ /* 0x000fea0003c00000 */
[----:B-1----:R-:W-:Y:S01]  /*7700*/  MOV R4, R252 ;  /* 0x000000fc00047202 */ /* 0x002fe20000000f00 */
[----:B0----5:R-:W-:Y:S05]  /*7710*/  BRA `(.L_x_47411) ;  /* 0xffffd99000007947 */ /* 0x021fea000383ffff */
.L_x_47408:
[----:B------:R-:W-:Y:S01]  /*7720*/  HFMA2.MMA R252, -RZ, RZ, 0, 1.1920928955078125e-07 ;  /* 0x00000002fffc7435 */ /* 0x000fe200000001ff */
[----:B------:R-:W-:Y:S02]  /*7730*/  MOV R5, R247 ;  /* 0x000000f700057202 */ /* 0x000fe40000000f00 */
[----:B------:R-:W-:-:S03]  /*7740*/  MOV R4, 0x7760 ;  /* 0x0000776000047802 */ /* 0x000fc60000000f00 */
[----:B------:R-:W-:Y:S05]  /*7750*/  CALL.REL.NOINC `($__internal_73_$__cuda_sm70_shflsync_bfly_p) ;  /* 0x00000b4000007944 */ /* 0x000fea0003c00000 */
[----:B-1----:R-:W-:Y:S01]  /*7760*/  FADD.FTZ R247, R247, R252 ;  /* 0x000000fcf7f77221 */ /* 0x002fe20000010000 */
[----:B------:R-:W-:Y:S02]  /*7770*/  MOV R252, 0x4 ;  /* 0x0000000400fc7802 */ /* 0x000fe40000000f00 */
[----:B------:R-:W-:Y:S02]  /*7780*/  MOV R4, 0x77b0 ;  /* 0x000077b000047802 */ /* 0x000fe40000000f00 */
[----:B------:R-:W-:Y:S02]  /*7790*/  MOV R5, R247 ;  /* 0x000000f700057202 */ /* 0x000fe40000000f00 */
[----:B0----5:R-:W-:Y:S05]  /*77a0*/  CALL.REL.NOINC `($__internal_73_$__cuda_sm70_shflsync_bfly_p) ;  /* 0x00000af000007944 */ /* 0x021fea0003c00000 */
[----:B-1----:R-:W-:Y:S01]  /*77b0*/  FADD.FTZ R247, R247, R252 ;  /* 0x000000fcf7f77221 */ /* 0x002fe20000010000 */
[----:B------:R-:W-:Y:S01]  /*77c0*/  HFMA2.MMA R252, -RZ, RZ, 0, 4.76837158203125e-07 ;  /* 0x00000008fffc7435 */ /* 0x000fe200000001ff */
[----:B------:R-:W-:-:S03]  /*77d0*/  MOV R4, 0x7800 ;  /* 0x0000780000047802 */ /* 0x000fc60000000f00 */
[----:B------:R-:W-:Y:S02]  /*77e0*/  MOV R5, R247 ;  /* 0x000000f700057202 */ /* 0x000fe40000000f00 */
[----:B0----5:R-:W-:Y:S05]  /*77f0*/  CALL.REL.NOINC `($__internal_73_$__cuda_sm70_shflsync_bfly_p) ;  /* 0x00000aa000007944 */ /* 0x021fea0003c00000 */
[----:B-1----:R-:W-:Y:S01]  /*7800*/  FADD.FTZ R247, R247, R252 ;  /* 0x000000fcf7f77221 */ /* 0x002fe20000010000 */
[----:B------:R-:W-:Y:S01]  /*7810*/  HFMA2.MMA R252, -RZ, RZ, 0, 9.5367431640625e-07 ;  /* 0x00000010fffc7435 */ /* 0x000fe200000001ff */
[----:B------:R-:W-:-:S03]  /*7820*/  MOV R4, 0x7850 ;  /* 0x0000785000047802 */ /* 0x000fc60000000f00 */
[----:B------:R-:W-:Y:S02]  /*7830*/  MOV R5, R247 ;  /* 0x000000f700057202 */ /* 0x000fe40000000f00 */
[----:B0----5:R-:W-:Y:S05]  /*7840*/  CALL.REL.NOINC `($__internal_73_$__cuda_sm70_shflsync_bfly_p) ;  /* 0x00000a5000007944 */ /* 0x021fea0003c00000 */
        /* <DEDUP_REMOVED lines=131> */
[----:B------:R1:W-:Y:S01]  /*8080*/  STL [R1+0x4], R4 ;  /* 0x0000040401007387 */ /* 0x0003e20000100800 */
[----:B------:R-:W-:Y:S02]  /*8090*/  MOV R5, R4 ;  /* 0x0000000400057202 */ /* 0x000fe40000000f00 */
[----:B-1----:R-:W-:Y:S02]  /*80a0*/  MOV R4, 0x80c0 ;  /* 0x000080c000047802 */ /* 0x002fe40000000f00 */
[----:B0----5:R-:W-:Y:S05]  /*80b0*/  CALL.REL.NOINC `($__internal_73_$__cuda_sm70_shflsync_bfly_p) ;  /* 0x000001e000007944 */ /* 0x021fea0003c00000 */
[----:B------:R-:W2:Y:S02]  /*80c0*/  LDL.LU R4, [R1+0x4] ;  /* 0x0000040001047983 */ /* 0x000ea40000300800 */
[----:B-12---:R-:W-:Y:S01]  /*80d0*/  FADD.FTZ R4, R4, R252 ;  /* 0x000000fc04047221 */ /* 0x006fe20000010000 */
[----:B------:R-:W-:-:S04]  /*80e0*/  HFMA2.MMA R252, -RZ, RZ, 0, 1.1920928955078125e-07 ;  /* 0x00000002fffc7435 */ /* 0x000fc800000001ff */
[----:B------:R1:W-:Y:S01]  /*80f0*/  STL [R1+0x4], R4 ;  /* 0x0000040401007387 */ /* 0x0003e20000100800 */
[----:B------:R-:W-:Y:S02]  /*8100*/  MOV R5, R4 ;  /* 0x0000000400057202 */ /* 0x000fe40000000f00 */
[----:B-1----:R-:W-:Y:S02]  /*8110*/  MOV R4, 0x8130 ;  /* 0x0000813000047802 */ /* 0x002fe40000000f00 */
[----:B0----5:R-:W-:Y:S05]  /*8120*/  CALL.REL.NOINC `($__internal_73_$__cuda_sm70_shflsync_bfly_p) ;  /* 0x0000017000007944 */ /* 0x021fea0003c00000 */
[----:B------:R-:W2:Y:S02]  /*8130*/  LDL.LU R4, [R1+0x4] ;  /* 0x0000040001047983 */ /* 0x000ea40000300800 */
[----:B-12---:R-:W-:Y:S01]  /*8140*/  FADD.FTZ R4, R4, R252 ;  /* 0x000000fc04047221 */ /* 0x006fe20000010000 */
[----:B------:R-:W-:-:S04]  /*8150*/  HFMA2.MMA R252, -RZ, RZ, 0, 2.384185791015625e-07 ;  /* 0x00000004fffc7435 */ /* 0x000fc800000001ff */
[----:B------:R1:W-:Y:S01]  /*8160*/  STL [R1+0x4], R4 ;  /* 0x0000040401007387 */ /* 0x0003e20000100800 */
[----:B------:R-:W-:Y:S02]  /*8170*/  MOV R5, R4 ;  /* 0x0000000400057202 */ /* 0x000fe40000000f00 */
[----:B-1----:R-:W-:Y:S02]  /*8180*/  MOV R4, 0x81a0 ;  /* 0x000081a000047802 */ /* 0x002fe40000000f00 */
[----:B0----5:R-:W-:Y:S05]  /*8190*/  CALL.REL.NOINC `($__internal_73_$__cuda_sm70_shflsync_bfly_p) ;  /* 0x0000010000007944 */ /* 0x021fea0003c00000 */
[----:B------:R-:W2:Y:S02]  /*81a0*/  LDL.LU R4, [R1+0x4] ;  /* 0x0000040001047983 */ /* 0x000ea40000300800 */
[----:B-12---:R-:W-:Y:S01]  /*81b0*/  FADD.FTZ R4, R4, R252 ;  /* 0x000000fc04047221 */ /* 0x006fe20000010000 */
[----:B------:R-:W-:-:S04]  /*81c0*/  HFMA2.MMA R252, -RZ, RZ, 0, 4.76837158203125e-07 ;  /* 0x00000008fffc7435 */ /* 0x000fc800000001ff */
[----:B------:R1:W-:Y:S01]  /*81d0*/  STL [R1+0x4], R4 ;  /* 0x0000040401007387 */ /* 0x0003e20000100800 */
[----:B------:R-:W-:Y:S02]  /*81e0*/  MOV R5, R4 ;  /* 0x0000000400057202 */ /* 0x000fe40000000f00 */
[----:B-1----:R-:W-:Y:S02]  /*81f0*/  MOV R4, 0x8210 ;  /* 0x0000821000047802 */ /* 0x002fe40000000f00 */
[----:B0----5:R-:W-:Y:S05]  /*8200*/  CALL.REL.NOINC `($__internal_73_$__cuda_sm70_shflsync_bfly_p) ;  /* 0x0000009000007944 */ /* 0x021fea0003c00000 */
[----:B------:R-:W2:Y:S02]  /*8210*/  LDL.LU R4, [R1+0x4] ;  /* 0x0000040001047983 */ /* 0x000ea40000300800 */
[----:B-12---:R-:W-:Y:S01]  /*8220*/  FADD.FTZ R4, R4, R252 ;  /* 0x000000fc04047221 */ /* 0x006fe20000010000 */
[----:B------:R-:W-:-:S04]  /*8230*/  HFMA2.MMA R252, -RZ, RZ, 0, 9.5367431640625e-07 ;  /* 0x00000010fffc7435 */ /* 0x000fc800000001ff */
[----:B------:R1:W-:Y:S01]  /*8240*/  STL [R1+0x4], R4 ;  /* 0x0000040401007387 */ /* 0x0003e20000100800 */
[----:B------:R-:W-:Y:S02]  /*8250*/  MOV R5, R4 ;  /* 0x0000000400057202 */ /* 0x000fe40000000f00 */
[----:B-1----:R-:W-:Y:S02]  /*8260*/  MOV R4, 0x8280 ;  /* 0x0000828000047802 */ /* 0x002fe40000000f00 */
[----:B0----5:R-:W-:Y:S05]  /*8270*/  CALL.REL.NOINC `($__internal_73_$__cuda_sm70_shflsync_bfly_p) ;  /* 0x0000002000007944 */ /* 0x021fea0003c00000 */
[----:B-1----:R-:W-:Y:S01]  /*8280*/  MOV R4, R252 ;  /* 0x000000fc00047202 */ /* 0x002fe20000000f00 */
[----:B0----5:R-:W-:Y:S05]  /*8290*/  BRA `(.L_x_47412) ;  /* 0xffffd76000007947 */ /* 0x021fea000383ffff */
        .weak           $__internal_73_$__cuda_sm70_shflsync_bfly_p
        .type           $__internal_73_$__cuda_sm70_shflsync_bfly_p,@function
        .size           $__internal_73_$__cuda_sm70_shflsync_bfly_p,(.L_x_52491 - $__internal_73_$__cuda_sm70_shflsync_bfly_p)
$__internal_73_$__cuda_sm70_shflsync_bfly_p:
        /* <DEDUP_REMOVED lines=9> */
[----:B------:R-:W-:Y:S05]  /*8330*/  RET.REL.NODEC R4 `(_ZN10layer_norm31ln_parallel_residual_fwd_kernelINS_13Kernel_traitsIfffffjLj2048ELj1ELj4ELj1ELj16ENS_18Kernel_traits_baseILj2048EfffffjLj128EEEEELb0ELb0ELb1EEEvNS_9FwdParamsE) ;  /* 0xffff7cc004007950 */ /* 0x000fea0003c3ffff */
.L_x_47413:
        /* <DEDUP_REMOVED lines=12> */
.L_x_52491:


//--------------------- .text._ZN10layer_norm31ln_parallel_residual_fwd_kernelINS_13Kernel_traitsIfffffjLj2048ELj1ELj4ELj1ELj16ENS_18Kernel_traits_baseILj2048EfffffjLj128EEEEELb0ELb1ELb0EEEvNS_9FwdParamsE --------------------------
	.section	.text._ZN10layer_norm31ln_parallel_residual_fwd_kernelINS_13Kernel_traitsIfffffjLj2048ELj1ELj4ELj1ELj16ENS_18Kernel_traits_baseILj2048EfffffjLj128EEEEELb0ELb1ELb0EEEvNS_9FwdParamsE,"ax",@progbits
	.sectioninfo	@"SHI_REGISTERS=230"
	.align	128
        .global         _ZN10layer_norm31ln_parallel_residual_fwd_kernelINS_13Kernel_traitsIfffffjLj2048ELj1ELj4ELj1ELj16ENS_18Kernel_traits_baseILj2048EfffffjLj128EEEEELb0ELb1ELb0EEEvNS_9FwdParamsE
        .type           _ZN10layer_norm31ln_parallel_residual_fwd_kernelINS_13Kernel_traitsIfffffjLj2048ELj1ELj4ELj1ELj16ENS_18Kernel_traits_baseILj2048EfffffjLj128EEEEELb0ELb1ELb0EEEvNS_9FwdParamsE,@function
        .size           _ZN10layer_norm31ln_parallel_residual_fwd_kernelINS_13Kernel_traitsIfffffjLj2048ELj1ELj4ELj1ELj16ENS_18Kernel_traits_baseILj2048EfffffjLj128EEEEELb0ELb1ELb0EEEvNS_9FwdParamsE,(.L_x_52492 - _ZN10layer_norm31ln_parallel_residual_fwd_kernelINS_13Kernel_traitsIfffffjLj2048ELj1ELj4ELj1ELj16ENS_18Kernel_traits_baseILj2048EfffffjLj128EEEEELb0ELb1ELb0EEEvNS_9FwdParamsE)
        .other          _ZN10layer_norm31ln_parallel_residual_fwd_kernelINS_13Kernel_traitsIfffffjLj2048ELj1ELj4ELj1ELj16ENS_18Kernel_traits_baseILj2048EfffffjLj128EEEEELb0ELb1ELb0EEEvNS_9FwdParamsE,@"STO_CUDA_ENTRY STV_DEFAULT"
_ZN10layer_norm31ln_parallel_residual_fwd_kernelINS_13Kernel_traitsIfffffjLj2048ELj1ELj4ELj1ELj16ENS_18Kernel_traits_baseILj2048EfffffjLj128EEEEELb0ELb1ELb0EEEvNS_9FwdParamsE:
.text._ZN10layer_norm31ln_parallel_residual_fwd_kernelINS_13Kernel_traitsIfffffjLj2048ELj1ELj4ELj1ELj16ENS_18Kernel_traits_baseILj2048EfffffjLj128EEEEELb0ELb1ELb0EEEvNS_9FwdParamsE:
        /* <DEDUP_REMOVED lines=26> */
[----:B------:R-:W-:Y:S01]  /*01a0*/  HFMA2.MMA R9, -RZ, RZ, 0, 9.5367431640625e-07 ;  /* 0x00000010ff097435 */ /* 0x000fe200000001ff */
[----:B------:R-:W-:Y:S01]  /*01b0*/  CS2R R6, SRZ ;  /* 0x0000000000067805 */ /* 0x000fe2000001ff00 */
[----:B------:R-:W-:Y:S01]  /*01c0*/  CS2R R4, SRZ ;  /* 0x0000000000047805 */ /* 0x000fe2000001ff00 */
[----:B------:R-:W-:-:S07]  /*01d0*/  ISETP.NE.AND.EX P0, PT, RZ, c[0x0][0x21c], PT, P0 ;  /* 0x00008700ff007a0c */ /* 0x000fce0003f05300 */
[----:B------:R-:W-:-:S06]  /*01e0*/  IMAD.WIDE.U32 R8, R128, R9, c[0x0][0x1b0] ;  /* 0x00006c0080087625 */ /* 0x000fcc00078e0009 */
[C---:B------:R-:W-:Y:S01]  /*01f0*/  @P0 LEA R2, P2, R128.reuse, c[0x0][0x218], 0x4 ;  /* 0x0000860080020a11 */ /* 0x040fe200078420ff */
[----:B------:R-:W5:Y:S03]  /*0200*/  LDG.E.128 R8, [R8.64] ;  /* 0x0000000408087981 */ /* 0x000f66000c1e1d00 */
[----:B------:R-:W-:-:S05]  /*0210*/  @P0 LEA.HI.X R3, R128, c[0x0][0x21c], RZ, 0x4, P2 ;  /* 0x0000870080030a11 */ /* 0x000fca00010f24ff */
[----:B------:R0:W5:Y:S01]  /*0220*/  @P0 LDG.E.128 R4, [R2.64] ;  /* 0x0000000402040981 */ /* 0x000162000c1e1d00 */
[----:B------:R-:W-:-:S03]  /*0230*/  LOP3.LUT R128, R128, 0x20, RZ, 0xfc, !PT ;  /* 0x0000002080807812 */ /* 0x000fc600078efcff */
.L_x_47415:
[----:B-1----:R-:W-:Y:S05]  /*0240*/  BSYNC B0 ;  /* 0x0000000000007941 */ /* 0x002fea0003800000 */
.L_x_47414:
[----:B------:R-:W-:Y:S01]  /*0250*/  BSSY B0, `(.L_x_47416) ;  /* 0x000000d000007945 */ /* 0x000fe20003800000 */
[----:B------:R-:W-:Y:S05]  /*0260*/  @!P6 BRA `(.L_x_47417) ;  /* 0x000000b00000e947 */ /* 0x000fea0003800000 */
[----:B------:R-:W-:Y:S01]  /*0270*/  ISETP.NE.U32.AND P0, PT, RZ, c[0x0][0x218], PT ;  /* 0x00008600ff007a0c */ /* 0x000fe20003f05070 */
[----:B------:R-:W-:Y:S01]  /*0280*/  CS2R R14, SRZ ;  /* 0x00000000000e7805 */ /* 0x000fe2000001ff00 */
[----:B------:R-:W-:Y:S01]  /*0290*/  MOV R17, 0x10 ;  /* 0x0000001000117802 */ /* 0x000fe20000000f00 */
[----:B------:R-:W-:Y:S01]  /*02a0*/  CS2R R12, SRZ ;  /* 0x00000000000c7805 */ /* 0x000fe2000001ff00 */
[----:B------:R-:W-:-:S03]  /*02b0*/  ISETP.NE.AND.EX P0, PT, RZ, c[0x0][0x21c], PT, P0 ;  /* 0x00008700ff007a0c */ /* 0x000fc60003f05300 */
[----:B------:R-:W-:-:S06]  /*02c0*/  IMAD.WIDE.U32 R16, R128, R17, c[0x0][0x1b0] ;  /* 0x00006c0080107625 */ /* 0x000fcc00078e0011 */
[----:B------:R-:W5:Y:S04]  /*02d0*/  LDG.E.128 R16, [R16.64] ;  /* 0x0000000410107981 */ /* 0x000f68000c1e1d00 */
[----:B0-----:R-:W-:-:S04]  /*02e0*/  @P0 LEA R2, P2, R128, c[0x0][0x218], 0x4 ;  /* 0x0000860080020a11 */ /* 0x001fc800078420ff */
[----:B------:R-:W-:-:S05]  /*02f0*/  @P0 LEA.HI.X R3, R128, c[0x0][0x21c], RZ, 0x4, P2 ;  /* 0x0000870080030a11 */ /* 0x000fca00010f24ff */
[----:B------:R0:W5:Y:S01]  /*0300*/  @P0 LDG.E.128 R12, [R2.64] ;  /* 0x00000004020c0981 */ /* 0x000162000c1e1d00 */
[----:B------:R-:W-:-:S03]  /*0310*/  IADD3 R128, R128, 0x20, RZ ;  /* 0x0000002080807810 */ /* 0x000fc60007ffe0ff */
.L_x_47417:
[----:B------:R-:W-:Y:S05]  /*0320*/  BSYNC B0 ;  /* 0x0000000000007941 */ /* 0x000fea0003800000 */
.L_x_47416:
[----:B------:R-:W-:Y:S01]  /*0330*/  BSSY B0, `(.L_x_47418) ;  /* 0x000000d000007945 */ /* 0x000fe20003800000 */
[----:B------:R-:W-:Y:S05]  /*0340*/  @!P5 BRA `(.L_x_47419) ;  /* 0x000000b00000d947 */ /* 0x000fea0003800000 */
[----:B------:R-:W-:Y:S01]  /*0350*/  ISETP.NE.U32.AND P0, PT, RZ, c[0x0][0x218], PT ;  /* 0x00008600ff007a0c */ /* 0x000fe20003f05070 */
[----:B------:R-:W-:Y:S01]  /*0360*/  HFMA2.MMA R25, -RZ, RZ, 0, 9.5367431640625e-07 ;  /* 0x00000010ff197435 */ /* 0x000fe200000001ff */
[----:B------:R-:W-:Y:S01]  /*0370*/  CS2R R22, SRZ ;  /* 0x0000000000167805 */ /* 0x000fe2000001ff00 */
[----:B------:R-:W-:Y:S01]  /*0380*/  CS2R R20, SRZ ;  /* 0x0000000000147805 */ /* 0x000fe2000001ff00 */
[----:B------:R-:W-:-:S07]  /*0390*/  ISETP.NE.AND.EX P0, PT, RZ, c[0x0][0x21c], PT, P0 ;  /* 0x00008700ff007a0c */ /* 0x000fce0003f05300 */
[----:B------:R-:W-:-:S06]  /*03a0*/  IMAD.WIDE.U32 R24, R128, R25, c[0x0][0x1b0] ;  /* 0x00006c0080187625 */ /* 0x000fcc00078e0019 */
[C---:B0-----:R-:W-:Y:S01]  /*03b0*/  @P0 LEA R2, P2, R128.reuse, c[0x0][0x218], 0x4 ;  /* 0x0000860080020a11 */ /* 0x041fe200078420ff */
[----:B------:R-:W5:Y:S03]  /*03c0*/  LDG.E.128 R24, [R24.64] ;  /* 0x0000000418187981 */ /* 0x000f66000c1e1d00 */
[----:B------:R-:W-:-:S05]  /*03d0*/  @P0 LEA.HI.X R3, R128, c[0x0][0x21c], RZ, 0x4, P2 ;  /* 0x0000870080030a11 */ /* 0x000fca00010f24ff */
[----:B------:R0:W5:Y:S01]  /*03e0*/  @P0 LDG.E.128 R20, [R2.64] ;  /* 0x0000000402140981 */ /* 0x000162000c1e1d00 */
[----:B------:R-:W-:-:S03]  /*03f0*/  IADD3 R128, R128, 0x20, RZ ;  /* 0x0000002080807810 */ /* 0x000fc60007ffe0ff */
.L_x_47419:
[----:B------:R-:W-:Y:S05]  /*0400*/  BSYNC B0 ;  /* 0x0000000000007941 */ /* 0x000fea0003800000 */
.L_x_47418:
        /* <DEDUP_REMOVED lines=13> */
.L_x_47421:
[----:B------:R-:W-:Y:S05]  /*04e0*/  BSYNC B0 ;  /* 0x0000000000007941 */ /* 0x000fea0003800000 */
.L_x_47420:
        /* <DEDUP_REMOVED lines=13> */
.L_x_47423:
[----:B------:R-:W-:Y:S05]  /*05c0*/  BSYNC B0 ;  /* 0x0000000000007941 */ /* 0x000fea0003800000 */
.L_x_47422:
[----:B------:R-:W-:Y:S01]  /*05d0*/  ISETP.GE.U32.AND P0, PT, R0, 0xc0, PT ;  /* 0x000000c00000780c */ /* 0x000fe20003f06070 */
[----:B------:R-:W-:Y:S01]  /*05e0*/  BSSY B0, `(.L_x_47424) ;  /* 0x000000f000007945 */ /* 0x000fe20003800000 */
[----:B------:R-:W-:-:S11]  /*05f0*/  LOP3.LUT R214, R214, 0xffdfffff, RZ, 0xc0, !PT ;  /* 0xffdfffffd6d67812 */ /* 0x000fd600078ec0ff */
[----:B------:R-:W-:Y:S01]  /*0600*/  @P0 LOP3.LUT R214, R214, 0x200000, RZ, 0xfc, !PT ;  /* 0x00200000d6d60812 */ /* 0x000fe200078efcff */
        /* <DEDUP_REMOVED lines=12> */
.L_x_47425:
[----:B------:R-:W-:Y:S05]  /*06d0*/  BSYNC B0 ;  /* 0x0000000000007941 */ /* 0x000fea0003800000 */
.L_x_47424:
[----:B------:R-:W-:Y:S01]  /*06e0*/  ISETP.GE.U32.AND P0, PT, R0, 0xe0, PT ;  /* 0x000000e00000780c */ /* 0x000fe20003f06070 */
[----:B------:R-:W-:Y:S01]  /*06f0*/  BSSY B0, `(.L_x_47426) ;  /* 0x0000012000007945 */ /* 0x000fe20003800000 */
[----:B0-----:R-:W-:Y:S02]  /*0700*/  SHF.R.U32.HI R2, RZ, 0x5, R52 ;  /* 0x00000005ff027819 */ /* 0x001fe40000011634 */
[----:B------:R-:W-:Y:S02]  /*0710*/  LOP3.LUT R214, R214, 0xffefffff, RZ, 0xc0, !PT ;  /* 0xffefffffd6d67812 */ /* 0x000fe400078ec0ff */
[----:B------:R-:W-:Y:S02]  /*0720*/  LEA R132, R53, R2, 0x2 ;  /* 0x0000000235847211 */ /* 0x000fe400078e10ff */
[----:B------:R-:W-:-:S05]  /*0730*/  MOV R133, c[0x0][0x180] ;  /* 0x0000600000857a02 */ /* 0x000fca0000000f00 */
[----:B------:R-:W-:Y:S01]  /*0740*/  @P0 LOP3.LUT R214, R214, 0x100000, RZ, 0xfc, !PT ;  /* 0x00100000d6d60812 */ /* 0x000fe200078efcff */
[----:B------:R-:W-:Y:S05]  /*0750*/  @!P0 BRA `(.L_x_47427) ;  /* 0x000000b000008947 */ /* 0x000fea0003800000 */
[----:B------:R-:W-:Y:S01]  /*0760*/  ISETP.NE.U32.AND P0, PT, RZ, c[0x0][0x218], PT ;  /* 0x00008600ff007a0c */ /* 0x000fe20003f05070 */
[----:B------:R-:W-:Y:S01]  /*0770*/  CS2R R54, SRZ ;  /* 0x0000000000367805 */ /* 0x000fe2000001ff00 */
[----:B------:R-:W-:Y:S02]  /*0780*/  CS2R R52, SRZ ;  /* 0x0000000000347805 */ /* 0x000fe4000001ff00 */
[----:B------:R-:W-:Y:S01]  /*0790*/  ISETP.NE.AND.EX P0, PT, RZ, c[0x0][0x21c], PT, P0 ;  /* 0x00008700ff007a0c */ /* 0x000fe20003f05300 */
[----:B------:R-:W-:-:S12]  /*07a0*/  HFMA2.MMA R57, -RZ, RZ, 0, 9.5367431640625e-07 ;  /* 0x00000010ff397435 */ /* 0x000fd800000001ff */
[C---:B------:R-:W-:Y:S01]  /*07b0*/  @P0 LEA R2, P2, R128.reuse, c[0x0][0x218], 0x4 ;  /* 0x0000860080020a11 */ /* 0x040fe200078420ff */
[----:B------:R-:W-:-:S03]  /*07c0*/  IMAD.WIDE.U32 R56, R128, R57, c[0x0][0x1b0] ;  /* 0x00006c0080387625 */ /* 0x000fc600078e0039 */
[----:B------:R-:W-:-:S03]  /*07d0*/  @P0 LEA.HI.X R3, R128, c[0x0][0x21c], RZ, 0x4, P2 ;  /* 0x0000870080030a11 */ /* 0x000fc600010f24ff */
[----:B------:R-:W5:Y:S04]  /*07e0*/  LDG.E.128 R56, [R56.64] ;  /* 0x0000000438387981 */ /* 0x000f68000c1e1d00 */
[----:B------:R0:W5:Y:S01]  /*07f0*/  @P0 LDG.E.128 R52, [R2.64] ;  /* 0x0000000402340981 */ /* 0x000162000c1e1d00 */
[----:B------:R-:W-:-:S03]  /*0800*/  IADD3 R128, R128, 0x20, RZ ;  /* 0x0000002080807810 */ /* 0x000fc60007ffe0ff */
.L_x_47427:
[----:B------:R-:W-:Y:S05]  /*0810*/  BSYNC B0 ;  /* 0x0000000000007941 */ /* 0x000fea0003800000 */
.L_x_47426:
        /* <DEDUP_REMOVED lines=8> */
[----:B------:R-:W-:Y:S02]  /*08a0*/  ISETP.NE.AND.EX P0, PT, RZ, c[0x0][0x21c], PT, P0 ;  /* 0x00008700ff007a0c */ /* 0x000fe40003f05300 */
[----:B------:R-:W-:-:S05]  /*08b0*/  MOV R65, 0x10 ;  /* 0x0000001000417802 */ /* 0x000fca0000000f00 */
[----:B------:R-:W-:-:S06]  /*08c0*/  IMAD.WIDE.U32 R64, R128, R65, c[0x0][0x1b0] ;  /* 0x00006c0080407625 */ /* 0x000fcc00078e0041 */
[C---:B0-----:R-:W-:Y:S01]  /*08d0*/  @P0 LEA R2, P2, R128.reuse, c[0x0][0x218], 0x4 ;  /* 0x0000860080020a11 */ /* 0x041fe200078420ff */
[----:B------:R-:W5:Y:S03]  /*08e0*/  LDG.E.128 R64, [R64.64] ;  /* 0x0000000440407981 */ /* 0x000f66000c1e1d00 */
[----:B------:R-:W-:-:S05]  /*08f0*/  @P0 LEA.HI.X R3, R128, c[0x0][0x21c], RZ, 0x4, P2 ;  /* 0x0000870080030a11 */ /* 0x000fca00010f24ff */
[----:B------:R0:W5:Y:S01]  /*0900*/  @P0 LDG.E.128 R60, [R2.64] ;  /* 0x00000004023c0981 */ /* 0x000162000c1e1d00 */
[----:B------:R-:W-:-:S03]  /*0910*/  IADD3 R128, R128, 0x20, RZ ;  /* 0x0000002080807810 */ /* 0x000fc60007ffe0ff */
.L_x_47429:
[----:B------:R-:W-:Y:S05]  /*0920*/  BSYNC B0 ;  /* 0x0000000000007941 */ /* 0x000fea0003800000 */
.L_x_47428:
        /* <DEDUP_REMOVED lines=8> */
[----:B------:R-:W-:Y:S01]  /*09b0*/  ISETP.NE.AND.EX P0, PT, RZ, c[0x0][0x21c], PT, P0 ;  /* 0x00008700ff007a0c */ /* 0x000fe20003f05300 */
[----:B------:R-:W-:-:S12]  /*09c0*/  HFMA2.MMA R73, -RZ, RZ, 0, 9.5367431640625e-07 ;  /* 0x00000010ff497435 */ /* 0x000fd800000001ff */
[C---:B0-----:R-:W-:Y:S01]  /*09d0*/  @P0 LEA R2, P2, R128.reuse, c[0x0][0x218], 0x4 ;  /* 0x0000860080020a11 */ /* 0x041fe200078420ff */
[----:B------:R-:W-:-:S03]  /*09e0*/  IMAD.WIDE.U32 R72, R128, R73, c[0x0][0x1b0] ;  /* 0x00006c0080487625 */ /* 0x000fc600078e0049 */
[----:B------:R-:W-:-:S03]  /*09f0*/  @P0 LEA.HI.X R3, R128, c[0x0][0x21c], RZ, 0x4, P2 ;  /* 0x0000870080030a11 */ /* 0x000fc600010f24ff */
[----:B------:R-:W5:Y:S04]  /*0a00*/  LDG.E.128 R72, [R72.64] ;  /* 0x0000000448487981 */ /* 0x000f68000c1e1d00 */
[----:B------:R0:W5:Y:S01]  /*0a10*/  @P0 LDG.E.128 R68, [R2.64] ;  /* 0x0000000402440981 */ /* 0x000162000c1e1d00 */
[----:B------:R-:W-:-:S03]  /*0a20*/  IADD3 R128, R128, 0x20, RZ ;  /* 0x0000002080807810 */ /* 0x000fc60007ffe0ff */
.L_x_47431:
[----:B------:R-:W-:Y:S05]  /*0a30*/  BSYNC B0 ;  /* 0x0000000000007941 */ /* 0x000fea0003800000 */
.L_x_47430:
        /* <DEDUP_REMOVED lines=16> */
.L_x_47433:
[----:B------:R-:W-:Y:S05]  /*0b40*/  BSYNC B0 ;  /* 0x0000000000007941 */ /* 0x000fea0003800000 */
.L_x_47432:
        /* <DEDUP_REMOVED lines=16> */
.L_x_47435:
[----:B------:R-:W-:Y:S05]  /*0c50*/  BSYNC B0 ;  /* 0x0000000000007941 */ /* 0x000fea0003800000 */
.L_x_47434:
        /* <DEDUP_REMOVED lines=16> */
.L_x_47437:
[----:B------:R-:W-:Y:S05]  /*0d60*/  BSYNC B0 ;  /* 0x0000000000007941 */ /* 0x000fea0003800000 */
.L_x_47436:
        /* <DEDUP_REMOVED lines=16> */
.L_x_47439:
[----:B------:R-:W-:Y:S05]  /*0e70*/  BSYNC B0 ;  /* 0x0000000000007941 */ /* 0x000fea0003800000 */
.L_x_47438:
        /* <DEDUP_REMOVED lines=16> */
.L_x_47441:
[----:B------:R-:W-:Y:S05]  /*0f80*/  BSYNC B0 ;  /* 0x0000000000007941 */ /* 0x000fea0003800000 */
.L_x_47440:
        /* <DEDUP_REMOVED lines=16> */
.L_x_47443:
[----:B------:R-:W-:Y:S05]  /*1090*/  BSYNC B0 ;  /* 0x0000000000007941 */ /* 0x000fea0003800000 */
.L_x_47442:
        /* <DEDUP_REMOVED lines=9> */
[----:B------:R-:W-:-:S11]  /*1130*/  MOV R129, 0x10 ;  /* 0x0000001000817802 */ /* 0x000fd60000000f00 */
[----:B0-----:R-:W-:-:S04]  /*1140*/  @P0 LEA R2, P2, R128, c[0x0][0x218], 0x4 ;  /* 0x0000860080020a11 */ /* 0x001fc800078420ff */
[C---:B------:R-:W-:Y:S01]  /*1150*/  @P0 LEA.HI.X R3, R128.reuse, c[0x0][0x21c], RZ, 0x4, P2 ;  /* 0x0000870080030a11 */ /* 0x040fe200010f24ff */
[----:B------:R-:W-:-:S04]  /*1160*/  IMAD.WIDE.U32 R128, R128, R129, c[0x0][0x1b0] ;  /* 0x00006c0080807625 */ /* 0x000fc800078e0081 */
[----:B------:R0:W5:Y:S04]  /*1170*/  @P0 LDG.E.128 R124, [R2.64] ;  /* 0x00000004027c0981 */ /* 0x000168000c1e1d00 */
[----:B------:R-:W5:Y:S02]  /*1180*/  LDG.E.128 R128, [R128.64] ;  /* 0x0000000480807981 */ /* 0x000f64000c1e1d00 */
.L_x_47445:
[----:B------:R-:W-:Y:S05]  /*1190*/  BSYNC B0 ;  /* 0x0000000000007941 */ /* 0x000fea0003800000 */
.L_x_47444:
[----:B------:R-:W-:Y:S02]  /*11a0*/  ISETP.GE.AND P2, PT, R132, c[0x0][0x164], PT ;  /* 0x0000590084007a0c */ /* 0x000fe40003f46270 */
[----:B0-----:R-:W-:Y:S02]  /*11b0*/  MOV R2, c[0x0][0x184] ;  /* 0x0000610000027a02 */ /* 0x001fe40000000f00 */
[----:B------:R-:W-:-:S04]  /*11c0*/  LOP3.LUT P0, RZ, R133, c[0x0][0x178], RZ, 0xfc, !PT ;  /* 0x00005e0085ff7a12 */ /* 0x000fc8000780fcff */
[----:B------:R-:W-:-:S05]  /*11d0*/  LOP3.LUT P0, RZ, R2, c[0x0][0x17c], RZ, 0xfc, P0 ;  /* 0x00005f0002ff7a12 */ /* 0x000fca000000fcff */
[----:B------:R-:W-:Y:S08]  /*11e0*/  @P2 EXIT ;  /* 0x000000000000294d */ /* 0x000ff00003800000 */
[----:B------:R-:W-:Y:S01]  /*11f0*/  MOV R2, R132 ;  /* 0x0000008400027202 */ /* 0x000fe20000000f00 */
[----:B------:R-:W-:-:S03]  /*1200*/  ULDC.U8 UR6, c[0x0][0x1f0] ;  /* 0x00007c0000067ab9 */ /* 0x000fc60000000000 */
.L_x_47769:
        /* <DEDUP_REMOVED lines=30> */
.L_x_47449:
[----:B-----5:R-:W-:Y:S01]  /*13f0*/  FADD.FTZ R200, R136, R200 ;  /* 0x000000c888c87221 */ /* 0x020fe20000010000 */
[----:B------:R-:W-:Y:S05]  /*1400*/  BRA `(.L_x_47450) ;  /* 0x0000002000007947 */ /* 0x000fea0003800000 */
.L_x_47448:
[----:B0----5:R-:W-:-:S04]  /*1410*/  FADD.FTZ R200, R132, R200 ;  /* 0x000000c884c87221 */ /* 0x021fc80000010000 */
[----:B------:R-:W-:-:S05]  /*1420*/  @P2 FADD.FTZ R200, R136, R200 ;  /* 0x000000c888c82221 */ /* 0x000fca0000010000 */
.L_x_47450:
[----:B-----5:R-:W-:Y:S02]  /*1430*/  MOV R140, R200 ;  /* 0x000000c8008c7202 */ /* 0x020fe40000000f00 */
.L_x_47451:
[----:B------:R-:W-:Y:S05]  /*1440*/  @P3 BRA `(.L_x_47452) ;  /* 0x0000007000003947 */ /* 0x000fea0003800000 */
[----:B------:R-:W-:-:S04]  /*1450*/  ISETP.NE.U32.AND P4, PT, RZ, c[0x0][0x180], PT ;  /* 0x00006000ff007a0c */ /* 0x000fc80003f85070 */
[----:B------:R-:W-:-:S13]  /*1460*/  ISETP.NE.AND.EX P4, PT, RZ, c[0x0][0x184], PT, P4 ;  /* 0x00006100ff007a0c */ /* 0x000fda0003f85340 */
[----:B------:R-:W-:Y:S05]  /*1470*/  @P4 BRA `(.L_x_47453) ;  /* 0x0000002000004947 */ /* 0x000fea0003800000 */
[----:B------:R-:W-:Y:S05]  /*1480*/  @P0 BRA `(.L_x_47454) ;  /* 0x0000005000000947 */ /* 0x000fea0003800000 */
[----:B------:R-:W-:Y:S05]  /*1490*/  BRA `(.L_x_47455) ;  /* 0x0000005000007947 */ /* 0x000fea0003800000 */
.L_x_47453:
[----:B-----5:R-:W-:Y:S01]  /*14a0*/  FADD.FTZ R201, R137, R201 ;  /* 0x000000c989c97221 */ /* 0x020fe20000010000 */
[----:B------:R-:W-:Y:S05]  /*14b0*/  BRA `(.L_x_47454) ;  /* 0x0000002000007947 */ /* 0x000fea0003800000 */
.L_x_47452:
[----:B-----5:R-:W-:-:S04]  /*14c0*/  FADD.FTZ R201, R133, R201 ;  /* 0x000000c985c97221 */ /* 0x020fc80000010000 */
[----:B------:R-:W-:-:S05]  /*14d0*/  @P2 FADD.FTZ R201, R137, R201 ;  /* 0x000000c989c92221 */ /* 0x000fca0000010000 */
.L_x_47454:
[----:B-----5:R-:W-:Y:S02]  /*14e0*/  MOV R141, R201 ;  /* 0x000000c9008d7202 */ /* 0x020fe40000000f00 */
.L_x_47455:
[----:B------:R-:W-:Y:S05]  /*14f0*/  @P3 BRA `(.L_x_47456) ;  /* 0x0000007000003947 */ /* 0x000fea0003800000 */
[----:B------:R-:W-:-:S04]  /*1500*/  ISETP.NE.U32.AND P4, PT, RZ, c[0x0][0x180], PT ;  /* 0x00006000ff007a0c */ /* 0x000fc80003f85070 */
[----:B------:R-:W-:-:S13]  /*1510*/  ISETP.NE.AND.EX P4, PT, RZ, c[0x0][0x184], PT, P4 ;  /* 0x00006100ff007a0c */ /* 0x000fda0003f85340 */
[----:B------:R-:W-:Y:S05]  /*1520*/  @P4 BRA `(.L_x_47457) ;  /* 0x0000002000004947 */ /* 0x000fea0003800000 */
[----:B------:R-:W-:Y:S05]  /*1530*/  @P0 BRA `(.L_x_47458) ;  /* 0x0000005000000947 */ /* 0x000fea0003800000 */
[----:B------:R-:W-:Y:S05]  /*1540*/  BRA `(.L_x_47459) ;  /* 0x0000005000007947 */ /* 0x000fea0003800000 */
.L_x_47457:
[----:B-----5:R-:W-:Y:S01]  /*1550*/  FADD.FTZ R202, R138, R202 ;  /* 0x000000ca8aca7221 */ /* 0x020fe20000010000 */
[----:B------:R-:W-:Y:S05]  /*1560*/  BRA `(.L_x_47458) ;  /* 0x0000002000007947 */ /* 0x000fea0003800000 */
.L_x_47456:
[----:B-----5:R-:W-:-:S04]  /*1570*/  FADD.FTZ R202, R134, R202 ;  /* 0x000000ca86ca7221 */ /* 0x020fc80000010000 */
[----:B------:R-:W-:-:S05]  /*1580*/  @P2 FADD.FTZ R202, R138, R202 ;  /* 0x000000ca8aca2221 */ /* 0x000fca0000010000 */
.L_x_47458:
[----:B-----5:R-:W-:Y:S02]  /*1590*/  MOV R142, R202 ;  /* 0x000000ca008e7202 */ /* 0x020fe40000000f00 */
.L_x_47459:
[----:B------:R-:W-:Y:S05]  /*15a0*/  @P3 BRA `(.L_x_47460) ;  /* 0x0000007000003947 */ /* 0x000fea0003800000 */
[----:B------:R-:W-:-:S04]  /*15b0*/  ISETP.NE.U32.AND P2, PT, RZ, c[0x0][0x180], PT ;  /* 0x00006000ff007a0c */ /* 0x000fc80003f45070 */
[----:B------:R-:W-:-:S13]  /*15c0*/  ISETP.NE.AND.EX P2, PT, RZ, c[0x0][0x184], PT, P2 ;  /* 0x00006100ff007a0c */ /* 0x000fda0003f45320 */
[----:B------:R-:W-:Y:S05]  /*15d0*/  @P2 BRA `(.L_x_47461) ;  /* 0x0000002000002947 */ /* 0x000fea0003800000 */
[----:B------:R-:W-:Y:S05]  /*15e0*/  @P0 BRA `(.L_x_47462) ;  /* 0x0000005000000947 */ /* 0x000fea0003800000 */
[----:B------:R-:W-:Y:S05]  /*15f0*/  BRA `(.L_x_47463) ;  /* 0x0000005000007947 */ /* 0x000fea0003800000 */
.L_x_47461:
[----:B-----5:R-:W-:Y:S01]  /*1600*/  FADD.FTZ R203, R139, R203 ;  /* 0x000000cb8bcb7221 */ /* 0x020fe20000010000 */
[----:B------:R-:W-:Y:S05]  /*1610*/  BRA `(.L_x_47462) ;  /* 0x0000002000007947 */ /* 0x000fea0003800000 */
.L_x_47460:
[----:B-----5:R-:W-:-:S04]  /*1620*/  FADD.FTZ R203, R135, R203 ;  /* 0x000000cb87cb7221 */ /* 0x020fc80000010000 */
[----:B------:R-:W-:-:S05]  /*1630*/  @P2 FADD.FTZ R203, R139, R203 ;  /* 0x000000cb8bcb2221 */ /* 0x000fca0000010000 */
.L_x_47462:
[----:B-----5:R-:W-:Y:S02]  /*1640*/  MOV R143, R203 ;  /* 0x000000cb008f7202 */ /* 0x020fe40000000f00 */
.L_x_47463:
[C---:B------:R-:W-:Y:S02]  /*1650*/  @P0 LEA R210, P2, R3.reuse, c[0x0][0x188], 0x4 ;  /* 0x0000620003d20a11 */ /* 0x040fe400078420ff */
[C---:B------:R-:W-:Y:S02]  /*1660*/  IADD3 R209, R3.reuse, 0x20, RZ ;  /* 0x0000002003d17810 */ /* 0x040fe40007ffe0ff */
[----:B------:R-:W-:-:S05]  /*1670*/  @P0 LEA.HI.X R211, R3, c[0x0][0x18c], RZ, 0x4, P2 ;  /* 0x0000630003d30a11 */ /* 0x000fca00010f24ff */
[----:B------:R0:W-:Y:S04]  /*1680*/  @P0 STG.E.128 [R210.64], R140 ;  /* 0x0000008cd2000986 */ /* 0x0001e8000c101d04 */
.L_x_47447:
[----:B------:R-:W-:Y:S05]  /*1690*/  BSYNC B0 ;  /* 0x0000000000007941 */ /* 0x000fea0003800000 */
.L_x_47446:
[----:B------:R-:W-:Y:S01]  /*16a0*/  ISETP.GE.U32.AND P2, PT, R0, 0x40, PT ;  /* 0x000000400000780c */ /* 0x000fe20003f46070 */
[----:B------:R-:W-:-:S12]  /*16b0*/  BSSY B0, `(.L_x_47464) ;  /* 0x0000041000007945 */ /* 0x000fd80003800000 */
[----:B------:R-:W-:Y:S05]  /*16c0*/  @!P2 BRA `(.L_x_47465) ;  /* 0x000003f00000a947 */ /* 0x000fea0003800000 */
[----:B------:R-:W-:-:S04]  /*16d0*/  ISETP.NE.U32.AND P3, PT, RZ, c[0x0][0x178], PT ;  /* 0x00005e00ff007a0c */ /* 0x000fc80003f65070 */
[----:B------:R-:W-:-:S13]  /*16e0*/  ISETP.NE.AND.EX P3, PT, RZ, c[0x0][0x17c], PT, P3 ;  /* 0x00005f00ff007a0c */ /* 0x000fda0003f65330 */
[----:B0-----:R-:W-:-:S04]  /*16f0*/  @P3 LEA R210, P2, R209, c[0x0][0x178], 0x4 ;  /* 0x00005e00d1d23a11 */ /* 0x001fc800078420ff */
[----:B------:R-:W-:Y:S02]  /*1700*/  @P3 LEA.HI.X R211, R209, c[0x0][0x17c], RZ, 0x4, P2 ;  /* 0x00005f00d1d33a11 */ /* 0x000fe400010f24ff */
[----:B------:R-:W-:Y:S01]  /*1710*/  ISETP.NE.U32.AND P2, PT, RZ, c[0x0][0x180], PT ;  /* 0x00006000ff007a0c */ /* 0x000fe20003f45070 */
[----:B------:R-:W-:Y:S02]  /*1720*/  HFMA2.MMA R204, -RZ, RZ, 0, 9.5367431640625e-07 ;  /* 0x00000010ffcc7435 */ /* 0x000fe400000001ff */
[----:B-----5:R0:W5:Y:S01]  /*1730*/  @P3 LDG.E.128 R132, [R210.64] ;  /* 0x00000004d2843981 */ /* 0x020162000c1e1d00 */
        /* <DEDUP_REMOVED lines=14> */
.L_x_47467:
[----:B-----5:R-:W-:Y:S01]  /*1820*/  FADD.FTZ R204, R136, R204 ;  /* 0x000000cc88cc7221 */ /* 0x020fe20000010000 */
[----:B------:R-:W-:Y:S05]  /*1830*/  BRA `(.L_x_47468) ;  /* 0x0000002000007947 */ /* 0x000fea0003800000 */
.L_x_47466:
[----:B0----5:R-:W-:-:S04]  /*1840*/  FADD.FTZ R204, R132, R204 ;  /* 0x000000cc84cc7221 */ /* 0x021fc80000010000 */
[----:B------:R-:W-:-:S05]  /*1850*/  @P2 FADD.FTZ R204, R136, R204 ;  /* 0x000000cc88cc2221 */ /* 0x000fca0000010000 */
.L_x_47468:
[----:B-----5:R-:W-:Y:S02]  /*1860*/  MOV R140, R204 ;  /* 0x000000cc008c7202 */ /* 0x020fe40000000f00 */
.L_x_47469:
[----:B------:R-:W-:Y:S05]  /*1870*/  @P3 BRA `(.L_x_47470) ;  /* 0x0000007000003947 */ /* 0x000fea0003800000 */
[----:B------:R-:W-:-:S04]  /*1880*/  ISETP.NE.U32.AND P4, PT, RZ, c[0x0][0x180], PT ;  /* 0x00006000ff007a0c */ /* 0x000fc80003f85070 */
[----:B------:R-:W-:-:S13]  /*1890*/  ISETP.NE.AND.EX P4, PT, RZ, c[0x0][0x184], PT, P4 ;  /* 0x00006100ff007a0c */ /* 0x000fda0003f85340 */
[----:B------:R-:W-:Y:S05]  /*18a0*/  @P4 BRA `(.L_x_47471) ;  /* 0x0000002000004947 */ /* 0x000fea0003800000 */
[----:B------:R-:W-:Y:S05]  /*18b0*/  @P0 BRA `(.L_x_47472) ;  /* 0x0000005000000947 */ /* 0x000fea0003800000 */
[----:B------:R-:W-:Y:S05]  /*18c0*/  BRA `(.L_x_47473) ;  /* 0x0000005000007947 */ /* 0x000fea0003800000 */
.L_x_47471:
[----:B-----5:R-:W-:Y:S01]  /*18d0*/  FADD.FTZ R205, R137, R205 ;  /* 0x000000cd89cd7221 */ /* 0x020fe20000010000 */
[----:B------:R-:W-:Y:S05]  /*18e0*/  BRA `(.L_x_47472) ;  /* 0x0000002000007947 */ /* 0x000fea0003800000 */
.L_x_47470:
[----:B-----5:R-:W-:-:S04]  /*18f0*/  FADD.FTZ R205, R133, R205 ;  /* 0x000000cd85cd7221 */ /* 0x020fc80000010000 */
[----:B------:R-:W-:-:S05]  /*1900*/  @P2 FADD.FTZ R205, R137, R205 ;  /* 0x000000cd89cd2221 */ /* 0x000fca0000010000 */
.L_x_47472:
[----:B-----5:R-:W-:Y:S02]  /*1910*/  MOV R141, R205 ;  /* 0x000000cd008d7202 */ /* 0x020fe40000000f00 */
.L_x_47473:
[----:B------:R-:W-:Y:S05]  /*1920*/  @P3 BRA `(.L_x_47474) ;  /* 0x0000007000003947 */ /* 0x000fea0003800000 */
[----:B------:R-:W-:-:S04]  /*1930*/  ISETP.NE.U32.AND P4, PT, RZ, c[0x0][0x180], PT ;  /* 0x00006000ff007a0c */ /* 0x000fc80003f85070 */
[----:B------:R-:W-:-:S13]  /*1940*/  ISETP.NE.AND.EX P4, PT, RZ, c[0x0][0x184], PT, P4 ;  /* 0x00006100ff007a0c */ /* 0x000fda0003f85340 */
[----:B------:R-:W-:Y:S05]  /*1950*/  @P4 BRA `(.L_x_47475) ;  /* 0x0000002000004947 */ /* 0x000fea0003800000 */
[----:B------:R-:W-:Y:S05]  /*1960*/  @P0 BRA `(.L_x_47476) ;  /* 0x0000005000000947 */ /* 0x000fea0003800000 */
[----:B------:R-:W-:Y:S05]  /*1970*/  BRA `(.L_x_47477) ;  /* 0x0000005000007947 */ /* 0x000fea0003800000 */
.L_x_47475:
[----:B-----5:R-:W-:Y:S01]  /*1980*/  FADD.FTZ R206, R138, R206 ;  /* 0x000000ce8ace7221 */ /* 0x020fe20000010000 */
[----:B------:R-:W-:Y:S05]  /*1990*/  BRA `(.L_x_47476) ;  /* 0x0000002000007947 */ /* 0x000fea0003800000 */
.L_x_47474:
[----:B-----5:R-:W-:-:S04]  /*19a0*/  FADD.FTZ R206, R134, R206 ;  /* 0x000000ce86ce7221 */ /* 0x020fc80000010000 */
[----:B------:R-:W-:-:S05]  /*19b0*/  @P2 FADD.FTZ R206, R138, R206 ;  /* 0x000000ce8ace2221 */ /* 0x000fca0000010000 */
.L_x_47476:
[----:B-----5:R-:W-:Y:S02]  /*19c0*/  MOV R142, R206 ;  /* 0x000000ce008e7202 */ /* 0x020fe40000000f00 */
.L_x_47477:
[----:B------:R-:W-:Y:S05]  /*19d0*/  @P3 BRA `(.L_x_47478) ;  /* 0x0000007000003947 */ /* 0x000fea0003800000 */
[----:B------:R-:W-:-:S04]  /*19e0*/  ISETP.NE.U32.AND P2, PT, RZ, c[0x0][0x180], PT ;  /* 0x00006000ff007a0c */ /* 0x000fc80003f45070 */
[----:B------:R-:W-:-:S13]  /*19f0*/  ISETP.NE.AND.EX P2, PT, RZ, c[0x0][0x184], PT, P2 ;  /* 0x00006100ff007a0c */ /* 0x000fda0003f45320 */
[----:B------:R-:W-:Y:S05]  /*1a00*/  @P2 BRA `(.L_x_47479) ;  /* 0x0000002000002947 */ /* 0x000fea0003800000 */
[----:B------:R-:W-:Y:S05]  /*1a10*/  @P0 BRA `(.L_x_47480) ;  /* 0x0000005000000947 */ /* 0x000fea0003800000 */
[----:B------:R-:W-:Y:S05]  /*1a20*/  BRA `(.L_x_47481) ;  /* 0x0000005000007947 */ /* 0x000fea0003800000 */
.L_x_47479:
[----:B-----5:R-:W-:Y:S01]  /*1a30*/  FADD.FTZ R207, R139, R207 ;  /* 0x000000cf8bcf7221 */ /* 0x020fe20000010000 */
[----:B------:R-:W-:Y:S05]  /*1a40*/  BRA `(.L_x_47480) ;  /* 0x0000002000007947 */ /* 0x000fea0003800000 */
.L_x_47478:
[----:B-----5:R-:W-:-:S04]  /*1a50*/  FADD.FTZ R207, R135, R207 ;  /* 0x000000cf87cf7221 */ /* 0x020fc80000010000 */
[----:B------:R-:W-:-:S05]  /*1a60*/  @P2 FADD.FTZ R207, R139, R207 ;  /* 0x000000cf8bcf2221 */ /* 0x000fca0000010000 */
.L_x_47480:
[----:B-----5:R-:W-:Y:S02]  /*1a70*/  MOV R143, R207 ;  /* 0x000000cf008f7202 */ /* 0x020fe40000000f00 */
.L_x_47481:
[----:B------:R-:W-:-:S04]  /*1a80*/  @P0 LEA R210, P2, R209, c[0x0][0x188], 0x4 ;  /* 0x00006200d1d20a11 */ /* 0x000fc800078420ff */
[C---:B------:R-:W-:Y:S02]  /*1a90*/  @P0 LEA.HI.X R211, R209.reuse, c[0x0][0x18c], RZ, 0x4, P2 ;  /* 0x00006300d1d30a11 */ /* 0x040fe400010f24ff */
[----:B------:R-:W-:-:S03]  /*1aa0*/  IADD3 R209, R209, 0x20, RZ ;  /* 0x00000020d1d17810 */ /* 0x000fc60007ffe0ff */
[----:B------:R0:W-:Y:S04]  /*1ab0*/  @P0 STG.E.128 [R210.64], R140 ;  /* 0x0000008cd2000986 */ /* 0x0001e8000c101d04 */
.L_x_47465:
[----:B------:R-:W-:Y:S05]  /*1ac0*/  BSYNC B0 ;  /* 0x0000000000007941 */ /* 0x000fea0003800000 */
.L_x_47464:
        /* <DEDUP_REMOVED lines=24> */
.L_x_47485:
[----:B-----5:R-:W-:Y:S01]  /*1c50*/  FADD.FTZ R144, R136, R144 ;  /* 0x0000009088907221 */ /* 0x020fe20000010000 */
[----:B------:R-:W-:Y:S05]  /*1c60*/  BRA `(.L_x_47486) ;  /* 0x0000002000007947 */ /* 0x000fea0003800000 */
.L_x_47484:
[----:B0----5:R-:W-:-:S04]  /*1c70*/  FADD.FTZ R144, R132, R144 ;  /* 0x0000009084907221 */ /* 0x021fc80000010000 */
[----:B------:R-:W-:-:S05]  /*1c80*/  @P2 FADD.FTZ R144, R136, R144 ;  /* 0x0000009088902221 */ /* 0x000fca0000010000 */
.L_x_47486:
[----:B-----5:R-:W-:Y:S02]  /*1c90*/  MOV R140, R144 ;  /* 0x00000090008c7202 */ /* 0x020fe40000000f00 */
.L_x_47487:
[----:B------:R-:W-:Y:S05]  /*1ca0*/  @P3 BRA `(.L_x_47488) ;  /* 0x0000007000003947 */ /* 0x000fea0003800000 */
[----:B------:R-:W-:-:S04]  /*1cb0*/  ISETP.NE.U32.AND P4, PT, RZ, c[0x0][0x180], PT ;  /* 0x00006000ff007a0c */ /* 0x000fc80003f85070 */
[----:B------:R-:W-:-:S13]  /*1cc0*/  ISETP.NE.AND.EX P4, PT, RZ, c[0x0][0x184], PT, P4 ;  /* 0x00006100ff007a0c */ /* 0x000fda0003f85340 */
[----:B------:R-:W-:Y:S05]  /*1cd0*/  @P4 BRA `(.L_x_47489) ;  /* 0x0000002000004947 */ /* 0x000fea0003800000 */
[----:B------:R-:W-:Y:S05]  /*1ce0*/  @P0 BRA `(.L_x_47490) ;  /* 0x0000005000000947 */ /* 0x000fea0003800000 */
[----:B------:R-:W-:Y:S05]  /*1cf0*/  BRA `(.L_x_47491) ;  /* 0x0000005000007947 */ /* 0x000fea0003800000 */
.L_x_47489:
[----:B-----5:R-:W-:Y:S01]  /*1d00*/  FADD.FTZ R145, R137, R145 ;  /* 0x0000009189917221 */ /* 0x020fe20000010000 */
[----:B------:R-:W-:Y:S05]  /*1d10*/  BRA `(.L_x_47490) ;  /* 0x0000002000007947 */ /* 0x000fea0003800000 */
.L_x_47488:
[----:B-----5:R-:W-:-:S04]  /*1d20*/  FADD.FTZ R145, R133, R145 ;  /* 0x0000009185917221 */ /* 0x020fc80000010000 */
[----:B------:R-:W-:-:S05]  /*1d30*/  @P2 FADD.FTZ R145, R137, R145 ;  /* 0x0000009189912221 */ /* 0x000fca0000010000 */
.L_x_47490:
[----:B-----5:R-:W-:Y:S02]  /*1d40*/  MOV R141, R145 ;  /* 0x00000091008d7202 */ /* 0x020fe40000000f00 */
.L_x_47491:
[----:B------:R-:W-:Y:S05]  /*1d50*/  @P3 BRA `(.L_x_47492) ;  /* 0x0000007000003947 */ /* 0x000fea0003800000 */
[----:B------:R-:W-:-:S04]  /*1d60*/  ISETP.NE.U32.AND P4, PT, RZ, c[0x0][0x180], PT ;  /* 0x00006000ff007a0c */ /* 0x000fc80003f85070 */
[----:B------:R-:W-:-:S13]  /*1d70*/  ISETP.NE.AND.EX P4, PT, RZ, c[0x0][0x184], PT, P4 ;  /* 0x00006100ff007a0c */ /* 0x000fda0003f85340 */
[----:B------:R-:W-:Y:S05]  /*1d80*/  @P4 BRA `(.L_x_47493) ;  /* 0x0000002000004947 */ /* 0x000fea0003800000 */
[----:B------:R-:W-:Y:S05]  /*1d90*/  @P0 BRA `(.L_x_47494) ;  /* 0x0000005000000947 */ /* 0x000fea0003800000 */
[----:B------:R-:W-:Y:S05]  /*1da0*/  BRA `(.L_x_47495) ;  /* 0x0000005000007947 */ /* 0x000fea0003800000 */
.L_x_47493:
[----:B-----5:R-:W-:Y:S01]  /*1db0*/  FADD.FTZ R146, R138, R146 ;  /* 0x000000928a927221 */ /* 0x020fe20000010000 */
[----:B------:R-:W-:Y:S05]  /*1dc0*/  BRA `(.L_x_47494) ;  /* 0x0000002000007947 */ /* 0x000fea0003800000 */
.L_x_47492:
[----:B-----5:R-:W-:-:S04]  /*1dd0*/  FADD.FTZ R146, R134, R146 ;  /* 0x0000009286927221 */ /* 0x020fc80000010000 */
[----:B------:R-:W-:-:S05]  /*1de0*/  @P2 FADD.FTZ R146, R138, R146 ;  /* 0x000000928a922221 */ /* 0x000fca0000010000 */
.L_x_47494:
[----:B-----5:R-:W-:Y:S02]  /*1df0*/  MOV R142, R146 ;  /* 0x00000092008e7202 */ /* 0x020fe40000000f00 */
.L_x_47495:
[----:B------:R-:W-:Y:S05]  /*1e00*/  @P3 BRA `(.L_x_47496) ;  /* 0x0000007000003947 */ /* 0x000fea0003800000 */
[----:B------:R-:W-:-:S04]  /*1e10*/  ISETP.NE.U32.AND P2, PT, RZ, c[0x0][0x180], PT ;  /* 0x00006000ff007a0c */ /* 0x000fc80003f45070 */
[----:B------:R-:W-:-:S13]  /*1e20*/  ISETP.NE.AND.EX P2, PT, RZ, c[0x0][0x184], PT, P2 ;  /* 0x00006100ff007a0c */ /* 0x000fda0003f45320 */
[----:B------:R-:W-:Y:S05]  /*1e30*/  @P2 BRA `(.L_x_47497) ;  /* 0x0000002000002947 */ /* 0x000fea0003800000 */
[----:B------:R-:W-:Y:S05]  /*1e40*/  @P0 BRA `(.L_x_47498) ;  /* 0x0000005000000947 */ /* 0x000fea0003800000 */
[----:B------:R-:W-:Y:S05]  /*1e50*/  BRA `(.L_x_47499) ;  /* 0x0000005000007947 */ /* 0x000fea0003800000 */
.L_x_47497:
[----:B-----5:R-:W-:Y:S01]  /*1e60*/  FADD.FTZ R147, R139, R147 ;  /* 0x000000938b937221 */ /* 0x020fe20000010000 */
[----:B------:R-:W-:Y:S05]  /*1e70*/  BRA `(.L_x_47498) ;  /* 0x0000002000007947 */ /* 0x000fea0003800000 */
.L_x_47496:
[----:B-----5:R-:W-:-:S04]  /*1e80*/  FADD.FTZ R147, R135, R147 ;  /* 0x0000009387937221 */ /* 0x020fc80000010000 */
[----:B------:R-:W-:-:S05]  /*1e90*/  @P2 FADD.FTZ R147, R139, R147 ;  /* 0x000000938b932221 */ /* 0x000fca0000010000 */
.L_x_47498:
[----:B-----5:R-:W-:Y:S02]  /*1ea0*/  MOV R143, R147 ;  /* 0x00000093008f7202 */ /* 0x020fe40000000f00 */
.L_x_47499:
[----:B------:R-:W-:-:S04]  /*1eb0*/  @P0 LEA R210, P2, R209, c[0x0][0x188], 0x4 ;  /* 0x00006200d1d20a11 */ /* 0x000fc800078420ff */
[C---:B------:R-:W-:Y:S02]  /*1ec0*/  @P0 LEA.HI.X R211, R209.reuse, c[0x0][0x18c], RZ, 0x4, P2 ;  /* 0x00006300d1d30a11 */ /* 0x040fe400010f24ff */
[----:B------:R-:W-:-:S03]  /*1ed0*/  IADD3 R209, R209, 0x20, RZ ;  /* 0x00000020d1d17810 */ /* 0x000fc60007ffe0ff */
[----:B------:R0:W-:Y:S04]  /*1ee0*/  @P0 STG.E.128 [R210.64], R140 ;  /* 0x0000008cd2000986 */ /* 0x0001e8000c101d04 */
.L_x_47483:
[----:B------:R-:W-:Y:S05]  /*1ef0*/  BSYNC B0 ;  /* 0x0000000000007941 */ /* 0x000fea0003800000 */
.L_x_47482:
        /* <DEDUP_REMOVED lines=24> */
.L_x_47503:
[----:B-----5:R-:W-:Y:S01]  /*2080*/  FADD.FTZ R148, R136, R148 ;  /* 0x0000009488947221 */ /* 0x020fe20000010000 */
[----:B------:R-:W-:Y:S05]  /*2090*/  BRA `(.L_x_47504) ;  /* 0x0000002000007947 */ /* 0x000fea0003800000 */
.L_x_47502:
[----:B0----5:R-:W-:-:S04]  /*20a0*/  FADD.FTZ R148, R132, R148 ;  /* 0x0000009484947221 */ /* 0x021fc80000010000 */
[----:B------:R-:W-:-:S05]  /*20b0*/  @P2 FADD.FTZ R148, R136, R148 ;  /* 0x0000009488942221 */ /* 0x000fca0000010000 */
.L_x_47504:
[----:B-----5:R-:W-:Y:S02]  /*20c0*/  MOV R140, R148 ;  /* 0x00000094008c7202 */ /* 0x020fe40000000f00 */
.L_x_47505:
[----:B------:R-:W-:Y:S05]  /*20d0*/  @P3 BRA `(.L_x_47506) ;  /* 0x0000007000003947 */ /* 0x000fea0003800000 */
[----:B------:R-:W-:-:S04]  /*20e0*/  ISETP.NE.U32.AND P4, PT, RZ, c[0x0][0x180], PT ;  /* 0x00006000ff007a0c */ /* 0x000fc80003f85070 */
[----:B------:R-:W-:-:S13]  /*20f0*/  ISETP.NE.AND.EX P4, PT, RZ, c[0x0][0x184], PT, P4 ;  /* 0x00006100ff007a0c */ /* 0x000fda0003f85340 */
[----:B------:R-:W-:Y:S05]  /*2100*/  @P4 BRA `(.L_x_47507) ;  /* 0x0000002000004947 */ /* 0x000fea0003800000 */
[----:B------:R-:W-:Y:S05]  /*2110*/  @P0 BRA `(.L_x_47508) ;  /* 0x0000005000000947 */ /* 0x000fea0003800000 */
[----:B------:R-:W-:Y:S05]  /*2120*/  BRA `(.L_x_47509) ;  /* 0x0000005000007947 */ /* 0x000fea0003800000 */
.L_x_47507:
[----:B-----5:R-:W-:Y:S01]  /*2130*/  FADD.FTZ R149, R137, R149 ;  /* 0x0000009589957221 */ /* 0x020fe20000010000 */
[----:B------:R-:W-:Y:S05]  /*2140*/  BRA `(.L_x_47508) ;  /* 0x0000002000007947 */ /* 0x000fea0003800000 */
.L_x_47506:
[----:B-----5:R-:W-:-:S04]  /*2150*/  FADD.FTZ R149, R133, R149 ;  /* 0x0000009585957221 */ /* 0x020fc80000010000 */
[----:B------:R-:W-:-:S05]  /*2160*/  @P2 FADD.FTZ R149, R137, R149 ;  /* 0x0000009589952221 */ /* 0x000fca0000010000 */
.L_x_47508:
[----:B-----5:R-:W-:Y:S02]  /*2170*/  MOV R141, R149 ;  /* 0x00000095008d7202 */ /* 0x020fe40000000f00 */
.L_x_47509:
[----:B------:R-:W-:Y:S05]  /*2180*/  @P3 BRA `(.L_x_47510) ;  /* 0x0000007000003947 */ /* 0x000fea0003800000 */
[----:B------:R-:W-:-:S04]  /*2190*/  ISETP.NE.U32.AND P4, PT, RZ, c[0x0][0x180], PT ;  /* 0x00006000ff007a0c */ /* 0x000fc80003f85070 */
[----:B------:R-:W-:-:S13]  /*21a0*/  ISETP.NE.AND.EX P4, PT, RZ, c[0x0][0x184], PT, P4 ;  /* 0x00006100ff007a0c */ /* 0x000fda0003f85340 */
[----:B------:R-:W-:Y:S05]  /*21b0*/  @P4 BRA `(.L_x_47511) ;  /* 0x0000002000004947 */ /* 0x000fea0003800000 */
[----:B------:R-:W-:Y:S05]  /*21c0*/  @P0 BRA `(.L_x_47512) ;  /* 0x0000005000000947 */ /* 0x000fea0003800000 */
[----:B------:R-:W-:Y:S05]  /*21d0*/  BRA `(.L_x_47513) ;  /* 0x0000005000007947 */ /* 0x000fea0003800000 */
.L_x_47511:
[----:B-----5:R-:W-:Y:S01]  /*21e0*/  FADD.FTZ R150, R138, R150 ;  /* 0x000000968a967221 */ /* 0x020fe20000010000 */
[----:B------:R-:W-:Y:S05]  /*21f0*/  BRA `(.L_x_47512) ;  /* 0x0000002000007947 */ /* 0x000fea0003800000 */
.L_x_47510:
[----:B-----5:R-:W-:-:S04]  /*2200*/  FADD.FTZ R150, R134, R150 ;  /* 0x0000009686967221 */ /* 0x020fc80000010000 */
[----:B------:R-:W-:-:S05]  /*2210*/  @P2 FADD.FTZ R150, R138, R150 ;  /* 0x000000968a962221 */ /* 0x000fca0000010000 */
.L_x_47512:
[----:B-----5:R-:W-:Y:S02]  /*2220*/  MOV R142, R150 ;  /* 0x00000096008e7202 */ /* 0x020fe40000000f00 */
.L_x_47513:
[----:B------:R-:W-:Y:S05]  /*2230*/  @P3 BRA `(.L_x_47514) ;  /* 0x0000007000003947 */ /* 0x000fea0003800000 */
[----:B------:R-:W-:-:S04]  /*2240*/  ISETP.NE.U32.AND P2, PT, RZ, c[0x0][0x180], PT ;  /* 0x00006000ff007a0c */ /* 0x000fc80003f45070 */
[----:B------:R-:W-:-:S13]  /*2250*/  ISETP.NE.AND.EX P2, PT, RZ, c[0x0][0x184], PT, P2 ;  /* 0x00006100ff007a0c */ /* 0x000fda0003f45320 */
[----:B------:R-:W-:Y:S05]  /*2260*/  @P2 BRA `(.L_x_47515) ;  /* 0x0000002000002947 */ /* 0x000fea0003800000 */
[----:B------:R-:W-:Y:S05]  /*2270*/  @P0 BRA `(.L_x_47516) ;  /* 0x0000005000000947 */ /* 0x000fea0003800000 */
[----:B------:R-:W-:Y:S05]  /*2280*/  BRA `(.L_x_47517) ;  /* 0x0000005000007947 */ /* 0x000fea0003800000 */
.L_x_47515:
[----:B-----5:R-:W-:Y:S01]  /*2290*/  FADD.FTZ R151, R139, R151 ;  /* 0x000000978b977221 */ /* 0x020fe20000010000 */
[----:B------:R-:W-:Y:S05]  /*22a0*/  BRA `(.L_x_47516) ;  /* 0x0000002000007947 */ /* 0x000fea0003800000 */
.L_x_47514:
[----:B-----5:R-:W-:-:S04]  /*22b0*/  FADD.FTZ R151, R135, R151 ;  /* 0x0000009787977221 */ /* 0x020fc80000010000 */
[----:B------:R-:W-:-:S05]  /*22c0*/  @P2 FADD.FTZ R151, R139, R151 ;  /* 0x000000978b972221 */ /* 0x000fca0000010000 */
.L_x_47516:
[----:B-----5:R-:W-:Y:S02]  /*22d0*/  MOV R143, R151 ;  /* 0x00000097008f7202 */ /* 0x020fe40000000f00 */
.L_x_47517:
[----:B------:R-:W-:-:S04]  /*22e0*/  @P0 LEA R210, P2, R209, c[0x0][0x188], 0x4 ;  /* 0x00006200d1d20a11 */ /* 0x000fc800078420ff */
[C---:B------:R-:W-:Y:S02]  /*22f0*/  @P0 LEA.HI.X R211, R209.reuse, c[0x0][0x18c], RZ, 0x4, P2 ;  /* 0x00006300d1d30a11 */ /* 0x040fe400010f24ff */
[----:B------:R-:W-:-:S03]  /*2300*/  IADD3 R209, R209, 0x20, RZ ;  /* 0x00000020d1d17810 */ /* 0x000fc60007ffe0ff */
[----:B------:R0:W-:Y:S04]  /*2310*/  @P0 STG.E.128 [R210.64], R140 ;  /* 0x0000008cd2000986 */ /* 0x0001e8000c101d04 */
.L_x_47501:
[----:B------:R-:W-:Y:S05]  /*2320*/  BSYNC B0 ;  /* 0x0000000000007941 */ /* 0x000fea0003800000 */
.L_x_47500:
        /* <DEDUP_REMOVED lines=24> */
.L_x_47521:
[----:B-----5:R-:W-:Y:S01]  /*24b0*/  FADD.FTZ R152, R136, R152 ;  /* 0x0000009888987221 */ /* 0x020fe20000010000 */
[----:B------:R-:W-:Y:S05]  /*24c0*/  BRA `(.L_x_47522) ;  /* 0x0000002000007947 */ /* 0x000fea0003800000 */
.L_x_47520:
[----:B0----5:R-:W-:-:S04]  /*24d0*/  FADD.FTZ R152, R132, R152 ;  /* 0x0000009884987221 */ /* 0x021fc80000010000 */
[----:B------:R-:W-:-:S05]  /*24e0*/  @P2 FADD.FTZ R152, R136, R152 ;  /* 0x0000009888982221 */ /* 0x000fca0000010000 */
.L_x_47522:
[----:B-----5:R-:W-:Y:S02]  /*24f0*/  MOV R140, R152 ;  /* 0x00000098008c7202 */ /* 0x020fe40000000f00 */
.L_x_47523:
[----:B------:R-:W-:Y:S05]  /*2500*/  @P3 BRA `(.L_x_47524) ;  /* 0x0000007000003947 */ /* 0x000fea0003800000 */
[----:B------:R-:W-:-:S04]  /*2510*/  ISETP.NE.U32.AND P4, PT, RZ, c[0x0][0x180], PT ;  /* 0x00006000ff007a0c */ /* 0x000fc80003f85070 */
[----:B------:R-:W-:-:S13]  /*2520*/  ISETP.NE.AND.EX P4, PT, RZ, c[0x0][0x184], PT, P4 ;  /* 0x00006100ff007a0c */ /* 0x000fda0003f85340 */
[----:B------:R-:W-:Y:S05]  /*2530*/  @P4 BRA `(.L_x_47525) ;  /* 0x0000002000004947 */ /* 0x000fea0003800000 */
[----:B------:R-:W-:Y:S05]  /*2540*/  @P0 BRA `(.L_x_47526) ;  /* 0x0000005000000947 */ /* 0x000fea0003800000 */
[----:B------:R-:W-:Y:S05]  /*2550*/  BRA `(.L_x_47527) ;  /* 0x0000005000007947 */ /* 0x000fea0003800000 */
.L_x_47525:
[----:B-----5:R-:W-:Y:S01]  /*2560*/  FADD.FTZ R153, R137, R153 ;  /* 0x0000009989997221 */ /* 0x020fe20000010000 */
[----:B------:R-:W-:Y:S05]  /*2570*/  BRA `(.L_x_47526) ;  /* 0x0000002000007947 */ /* 0x000fea0003800000 */
.L_x_47524:
[----:B-----5:R-:W-:-:S04]  /*2580*/  FADD.FTZ R153, R133, R153 ;  /* 0x0000009985997221 */ /* 0x020fc80000010000 */
[----:B------:R-:W-:-:S05]  /*2590*/  @P2 FADD.FTZ R153, R137, R153 ;  /* 0x0000009989992221 */ /* 0x000fca0000010000 */
.L_x_47526:
[----:B-----5:R-:W-:Y:S02]  /*25a0*/  MOV R141, R153 ;  /* 0x00000099008d7202 */ /* 0x020fe40000000f00 */
.L_x_47527:
[----:B------:R-:W-:Y:S05]  /*25b0*/  @P3 BRA `(.L_x_47528) ;  /* 0x0000007000003947 */ /* 0x000fea0003800000 */
[----:B------:R-:W-:-:S04]  /*25c0*/  ISETP.NE.U32.AND P4, PT, RZ, c[0x0][0x180], PT ;  /* 0x00006000ff007a0c */ /* 0x000fc80003f85070 */
[----:B------:R-:W-:-:S13]  /*25d0*/  ISETP.NE.AND.EX P4, PT, RZ, c[0x0][0x184], PT, P4 ;  /* 0x00006100ff007a0c */ /* 0x000fda0003f85340 */
[----:B------:R-:W-:Y:S05]  /*25e0*/  @P4 BRA `(.L_x_47529) ;  /* 0x0000002000004947 */ /* 0x000fea0003800000 */
[----:B------:R-:W-:Y:S05]  /*25f0*/  @P0 BRA `(.L_x_47530) ;  /* 0x0000005000000947 */ /* 0x000fea0003800000 */
[----:B------:R-:W-:Y:S05]  /*2600*/  BRA `(.L_x_47531) ;  /* 0x0000005000007947 */ /* 0x000fea0003800000 */
.L_x_47529:
[----:B-----5:R-:W-:Y:S01]  /*2610*/  FADD.FTZ R154, R138, R154 ;  /* 0x0000009a8a9a7221 */ /* 0x020fe20000010000 */
[----:B------:R-:W-:Y:S05]  /*2620*/  BRA `(.L_x_47530) ;  /* 0x0000002000007947 */ /* 0x000fea0003800000 */
.L_x_47528:
[----:B-----5:R-:W-:-:S04]  /*2630*/  FADD.FTZ R154, R134, R154 ;  /* 0x0000009a869a7221 */ /* 0x020fc80000010000 */
[----:B------:R-:W-:-:S05]  /*2640*/  @P2 FADD.FTZ R154, R138, R154 ;  /* 0x0000009a8a9a2221 */ /* 0x000fca0000010000 */
.L_x_47530:
[----:B-----5:R-:W-:Y:S02]  /*2650*/  MOV R142, R154 ;  /* 0x0000009a008e7202 */ /* 0x020fe40000000f00 */
.L_x_47531:
[----:B------:R-:W-:Y:S05]  /*2660*/  @P3 BRA `(.L_x_47532) ;  /* 0x0000007000003947 */ /* 0x000fea0003800000 */
[----:B------:R-:W-:-:S04]  /*2670*/  ISETP.NE.U32.AND P2, PT, RZ, c[0x0][0x180], PT ;  /* 0x00006000ff007a0c */ /* 0x000fc80003f45070 */
[----:B------:R-:W-:-:S13]  /*2680*/  ISETP.NE.AND.EX P2, PT, RZ, c[0x0][0x184], PT, P2 ;  /* 0x00006100ff007a0c */ /* 0x000fda0003f45320 */
[----:B------:R-:W-:Y:S05]  /*2690*/  @P2 BRA `(.L_x_47533) ;  /* 0x0000002000002947 */ /* 0x000fea0003800000 */
[----:B------:R-:W-:Y:S05]  /*26a0*/  @P0 BRA `(.L_x_47534) ;  /* 0x0000005000000947 */ /* 0x000fea0003800000 */
[----:B------:R-:W-:Y:S05]  /*26b0*/  BRA `(.L_x_47535) ;  /* 0x0000005000007947 */ /* 0x000fea0003800000 */
.L_x_47533:
[----:B-----5:R-:W-:Y:S01]  /*26c0*/  FADD.FTZ R155, R139, R155 ;  /* 0x0000009b8b9b7221 */ /* 0x020fe20000010000 */
[----:B------:R-:W-:Y:S05]  /*26d0*/  BRA `(.L_x_47534) ;  /* 0x0000002000007947 */ /* 0x000fea0003800000 */
.L_x_47532:
[----:B-----5:R-:W-:-:S04]  /*26e0*/  FADD.FTZ R155, R135, R155 ;  /* 0x0000009b879b7221 */ /* 0x020fc80000010000 */
[----:B------:R-:W-:-:S05]  /*26f0*/  @P2 FADD.FTZ R155, R139, R155 ;  /* 0x0000009b8b9b2221 */ /* 0x000fca0000010000 */
.L_x_47534:
[----:B-----5:R-:W-:Y:S02]  /*2700*/  MOV R143, R155 ;  /* 0x0000009b008f7202 */ /* 0x020fe40000000f00 */
.L_x_47535:
[----:B------:R-:W-:-:S04]  /*2710*/  @P0 LEA R210, P2, R209, c[0x0][0x188], 0x4 ;  /* 0x00006200d1d20a11 */ /* 0x000fc800078420ff */
[C---:B------:R-:W-:Y:S02]  /*2720*/  @P0 LEA.HI.X R211, R209.reuse, c[0x0][0x18c], RZ, 0x4, P2 ;  /* 0x00006300d1d30a11 */ /* 0x040fe400010f24ff */
[----:B------:R-:W-:-:S03]  /*2730*/  IADD3 R209, R209, 0x20, RZ ;  /* 0x00000020d1d17810 */ /* 0x000fc60007ffe0ff */
[----:B------:R0:W-:Y:S04]  /*2740*/  @P0 STG.E.128 [R210.64], R140 ;  /* 0x0000008cd2000986 */ /* 0x0001e8000c101d04 */
.L_x_47519:
[----:B------:R-:W-:Y:S05]  /*2750*/  BSYNC B0 ;  /* 0x0000000000007941 */ /* 0x000fea0003800000 */
.L_x_47518:
        /* <DEDUP_REMOVED lines=24> */
.L_x_47539:
[----:B-----5:R-:W-:Y:S01]  /*28e0*/  FADD.FTZ R156, R136, R156 ;  /* 0x0000009c889c7221 */ /* 0x020fe20000010000 */
[----:B------:R-:W-:Y:S05]  /*28f0*/  BRA `(.L_x_47540) ;  /* 0x0000002000007947 */ /* 0x000fea0003800000 */
.L_x_47538:
[----:B0----5:R-:W-:-:S04]  /*2900*/  FADD.FTZ R156, R132, R156 ;  /* 0x0000009c849c7221 */ /* 0x021fc80000010000 */
[----:B------:R-:W-:-:S05]  /*2910*/  @P2 FADD.FTZ R156, R136, R156 ;  /* 0x0000009c889c2221 */ /* 0x000fca0000010000 */
.L_x_47540:
[----:B-----5:R-:W-:Y:S02]  /*2920*/  MOV R140, R156 ;  /* 0x0000009c008c7202 */ /* 0x020fe40000000f00 */
.L_x_47541:
[----:B------:R-:W-:Y:S05]  /*2930*/  @P3 BRA `(.L_x_47542) ;  /* 0x0000007000003947 */ /* 0x000fea0003800000 */
[----:B------:R-:W-:-:S04]  /*2940*/  ISETP.NE.U32.AND P4, PT, RZ, c[0x0][0x180], PT ;  /* 0x00006000ff007a0c */ /* 0x000fc80003f85070 */
[----:B------:R-:W-:-:S13]  /*2950*/  ISETP.NE.AND.EX P4, PT, RZ, c[0x0][0x184], PT, P4 ;  /* 0x00006100ff007a0c */ /* 0x000fda0003f85340 */
[----:B------:R-:W-:Y:S05]  /*2960*/  @P4 BRA `(.L_x_47543) ;  /* 0x0000002000004947 */ /* 0x000fea0003800000 */
[----:B------:R-:W-:Y:S05]  /*2970*/  @P0 BRA `(.L_x_47544) ;  /* 0x0000005000000947 */ /* 0x000fea0003800000 */
[----:B------:R-:W-:Y:S05]  /*2980*/  BRA `(.L_x_47545) ;  /* 0x0000005000007947 */ /* 0x000fea0003800000 */
.L_x_47543:
[----:B-----5:R-:W-:Y:S01]  /*2990*/  FADD.FTZ R157, R137, R157 ;  /* 0x0000009d899d7221 */ /* 0x020fe20000010000 */
[----:B------:R-:W-:Y:S05]  /*29a0*/  BRA `(.L_x_47544) ;  /* 0x0000002000007947 */ /* 0x000fea0003800000 */
.L_x_47542:
[----:B-----5:R-:W-:-:S04]  /*29b0*/  FADD.FTZ R157, R133, R157 ;  /* 0x0000009d859d7221 */ /* 0x020fc80000010000 */
[----:B------:R-:W-:-:S05]  /*29c0*/  @P2 FADD.FTZ R157, R137, R157 ;  /* 0x0000009d899d2221 */ /* 0x000fca0000010000 */
.L_x_47544:
[----:B-----5:R-:W-:Y:S02]  /*29d0*/  MOV R141, R157 ;  /* 0x0000009d008d7202 */ /* 0x020fe40000000f00 */
.L_x_47545:
[----:B------:R-:W-:Y:S05]  /*29e0*/  @P3 BRA `(.L_x_47546) ;  /* 0x0000007000003947 */ /* 0x000fea0003800000 */
[----:B------:R-:W-:-:S04]  /*29f0*/  ISETP.NE.U32.AND P4, PT, RZ, c[0x0][0x180], PT ;  /* 0x00006000ff007a0c */ /* 0x000fc80003f85070 */
[----:B------:R-:W-:-:S13]  /*2a00*/  ISETP.NE.AND.EX P4, PT, RZ, c[0x0][0x184], PT, P4 ;  /* 0x00006100ff007a0c */ /* 0x000fda0003f85340 */
[----:B------:R-:W-:Y:S05]  /*2a10*/  @P4 BRA `(.L_x_47547) ;  /* 0x0000002000004947 */ /* 0x000fea0003800000 */
[----:B------:R-:W-:Y:S05]  /*2a20*/  @P0 BRA `(.L_x_47548) ;  /* 0x0000005000000947 */ /* 0x000fea0003800000 */
[----:B------:R-:W-:Y:S05]  /*2a30*/  BRA `(.L_x_47549) ;  /* 0x0000005000007947 */ /* 0x000fea0003800000 */
.L_x_47547:
[----:B-----5:R-:W-:Y:S01]  /*2a40*/  FADD.FTZ R158, R138, R158 ;  /* 0x0000009e8a9e7221 */ /* 0x020fe20000010000 */
[----:B------:R-:W-:Y:S05]  /*2a50*/  BRA `(.L_x_47548) ;  /* 0x0000002000007947 */ /* 0x000fea0003800000 */
.L_x_47546:
[----:B-----5:R-:W-:-:S04]  /*2a60*/  FADD.FTZ R158, R134, R158 ;  /* 0x0000009e869e7221 */ /* 0x020fc80000010000 */
[----:B------:R-:W-:-:S05]  /*2a70*/  @P2 FADD.FTZ R158, R138, R158 ;  /* 0x0000009e8a9e2221 */ /* 0x000fca0000010000 */
.L_x_47548:
[----:B-----5:R-:W-:Y:S02]  /*2a80*/  MOV R142, R158 ;  /* 0x0000009e008e7202 */ /* 0x020fe40000000f00 */
.L_x_47549:
[----:B------:R-:W-:Y:S05]  /*2a90*/  @P3 BRA `(.L_x_47550) ;  /* 0x0000007000003947 */ /* 0x000fea0003800000 */
[----:B------:R-:W-:-:S04]  /*2aa0*/  ISETP.NE.U32.AND P2, PT, RZ, c[0x0][0x180], PT ;  /* 0x00006000ff007a0c */ /* 0x000fc80003f45070 */
[----:B------:R-:W-:-:S13]  /*2ab0*/  ISETP.NE.AND.EX P2, PT, RZ, c[0x0][0x184], PT, P2 ;  /* 0x00006100ff007a0c */ /* 0x000fda0003f45320 */
[----:B------:R-:W-:Y:S05]  /*2ac0*/  @P2 BRA `(.L_x_47551) ;  /* 0x0000002000002947 */ /* 0x000fea0003800000 */
[----:B------:R-:W-:Y:S05]  /*2ad0*/  @P0 BRA `(.L_x_47552) ;  /* 0x0000005000000947 */ /* 0x000fea0003800000 */
[----:B------:R-:W-:Y:S05]  /*2ae0*/  BRA `(.L_x_47553) ;  /* 0x0000005000007947 */ /* 0x000fea0003800000 */
.L_x_47551:
[----:B-----5:R-:W-:Y:S01]  /*2af0*/  FADD.FTZ R159, R139, R159 ;  /* 0x0000009f8b9f7221 */ /* 0x020fe20000010000 */
[----:B------:R-:W-:Y:S05]  /*2b00*/  BRA `(.L_x_47552) ;  /* 0x0000002000007947 */ /* 0x000fea0003800000 */
.L_x_47550:
[----:B-----5:R-:W-:-:S04]  /*2b10*/  FADD.FTZ R159, R135, R159 ;  /* 0x0000009f879f7221 */ /* 0x020fc80000010000 */
[----:B------:R-:W-:-:S05]  /*2b20*/  @P2 FADD.FTZ R159, R139, R159 ;  /* 0x0000009f8b9f2221 */ /* 0x000fca0000010000 */
.L_x_47552:
[----:B-----5:R-:W-:Y:S02]  /*2b30*/  MOV R143, R159 ;  /* 0x0000009f008f7202 */ /* 0x020fe40000000f00 */
.L_x_47553:
[----:B------:R-:W-:-:S04]  /*2b40*/  @P0 LEA R210, P2, R209, c[0x0][0x188], 0x4 ;  /* 0x00006200d1d20a11 */ /* 0x000fc800078420ff */
[C---:B------:R-:W-:Y:S02]  /*2b50*/  @P0 LEA.HI.X R211, R209.reuse, c[0x0][0x18c], RZ, 0x4, P2 ;  /* 0x00006300d1d30a11 */ /* 0x040fe400010f24ff */
[----:B------:R-:W-:-:S03]  /*2b60*/  IADD3 R209, R209, 0x20, RZ ;  /* 0x00000020d1d17810 */ /* 0x000fc60007ffe0ff */
[----:B------:R0:W-:Y:S04]  /*2b70*/  @P0 STG.E.128 [R210.64], R140 ;  /* 0x0000008cd2000986 */ /* 0x0001e8000c101d04 */
.L_x_47537:
[----:B------:R-:W-:Y:S05]  /*2b80*/  BSYNC B0 ;  /* 0x0000000000007941 */ /* 0x000fea0003800000 */
.L_x_47536:
        /* <DEDUP_REMOVED lines=24> */
.L_x_47557:
[----:B-----5:R-:W-:Y:S01]  /*2d10*/  FADD.FTZ R160, R136, R160 ;  /* 0x000000a088a07221 */ /* 0x020fe20000010000 */
[----:B------:R-:W-:Y:S05]  /*2d20*/  BRA `(.L_x_47558) ;  /* 0x0000002000007947 */ /* 0x000fea0003800000 */
.L_x_47556:
[----:B0----5:R-:W-:-:S04]  /*2d30*/  FADD.FTZ R160, R132, R160 ;  /* 0x000000a084a07221 */ /* 0x021fc80000010000 */
[----:B------:R-:W-:-:S05]  /*2d40*/  @P2 FADD.FTZ R160, R136, R160 ;  /* 0x000000a088a02221 */ /* 0x000fca0000010000 */
.L_x_47558:
[----:B-----5:R-:W-:Y:S02]  /*2d50*/  MOV R140, R160 ;  /* 0x000000a0008c7202 */ /* 0x020fe40000000f00 */
.L_x_47559:
[----:B------:R-:W-:Y:S05]  /*2d60*/  @P3 BRA `(.L_x_47560) ;  /* 0x0000007000003947 */ /* 0x000fea0003800000 */
[----:B------:R-:W-:-:S04]  /*2d70*/  ISETP.NE.U32.AND P4, PT, RZ, c[0x0][0x180], PT ;  /* 0x00006000ff007a0c */ /* 0x000fc80003f85070 */
[----:B------:R-:W-:-:S13]  /*2d80*/  ISETP.NE.AND.EX P4, PT, RZ, c[0x0][0x184], PT, P4 ;  /* 0x00006100ff007a0c */ /* 0x000fda0003f85340 */
[----:B------:R-:W-:Y:S05]  /*2d90*/  @P4 BRA `(.L_x_47561) ;  /* 0x0000002000004947 */ /* 0x000fea0003800000 */
[----:B------:R-:W-:Y:S05]  /*2da0*/  @P0 BRA `(.L_x_47562) ;  /* 0x0000005000000947 */ /* 0x000fea0003800000 */
[----:B------:R-:W-:Y:S05]  /*2db0*/  BRA `(.L_x_47563) ;  /* 0x0000005000007947 */ /* 0x000fea0003800000 */
.L_x_47561:
[----:B-----5:R-:W-:Y:S01]  /*2dc0*/  FADD.FTZ R161, R137, R161 ;  /* 0x000000a189a17221 */ /* 0x020fe20000010000 */
[----:B------:R-:W-:Y:S05]  /*2dd0*/  BRA `(.L_x_47562) ;  /* 0x0000002000007947 */ /* 0x000fea0003800000 */
.L_x_47560:
[----:B-----5:R-:W-:-:S04]  /*2de0*/  FADD.FTZ R161, R133, R161 ;  /* 0x000000a185a17221 */ /* 0x020fc80000010000 */
[----:B------:R-:W-:-:S05]  /*2df0*/  @P2 FADD.FTZ R161, R137, R161 ;  /* 0x000000a189a12221 */ /* 0x000fca0000010000 */
.L_x_47562:
[----:B-----5:R-:W-:Y:S02]  /*2e00*/  MOV R141, R161 ;  /* 0x000000a1008d7202 */ /* 0x020fe40000000f00 */
.L_x_47563:
[----:B------:R-:W-:Y:S05]  /*2e10*/  @P3 BRA `(.L_x_47564) ;  /* 0x0000007000003947 */ /* 0x000fea0003800000 */
[----:B------:R-:W-:-:S04]  /*2e20*/  ISETP.NE.U32.AND P4, PT, RZ, c[0x0][0x180], PT ;  /* 0x00006000ff007a0c */ /* 0x000fc80003f85070 */
[----:B------:R-:W-:-:S13]  /*2e30*/  ISETP.NE.AND.EX P4, PT, RZ, c[0x0][0x184], PT, P4 ;  /* 0x00006100ff007a0c */ /* 0x000fda0003f85340 */
[----:B------:R-:W-:Y:S05]  /*2e40*/  @P4 BRA `(.L_x_47565) ;  /* 0x0000002000004947 */ /* 0x000fea0003800000 */
[----:B------:R-:W-:Y:S05]  /*2e50*/  @P0 BRA `(.L_x_47566) ;  /* 0x0000005000000947 */ /* 0x000fea0003800000 */
[----:B------:R-:W-:Y:S05]  /*2e60*/  BRA `(.L_x_47567) ;  /* 0x0000005000007947 */ /* 0x000fea0003800000 */
.L_x_47565:
[----:B-----5:R-:W-:Y:S01]  /*2e70*/  FADD.FTZ R162, R138, R162 ;  /* 0x000000a28aa27221 */ /* 0x020fe20000010000 */
[----:B------:R-:W-:Y:S05]  /*2e80*/  BRA `(.L_x_47566) ;  /* 0x0000002000007947 */ /* 0x000fea0003800000 */
.L_x_47564:
[----:B-----5:R-:W-:-:S04]  /*2e90*/  FADD.FTZ R162, R134, R162 ;  /* 0x000000a286a27221 */ /* 0x020fc80000010000 */
[----:B------:R-:W-:-:S05]  /*2ea0*/  @P2 FADD.FTZ R162, R138, R162 ;  /* 0x000000a28aa22221 */ /* 0x000fca0000010000 */
.L_x_47566:
[----:B-----5:R-:W-:Y:S02]  /*2eb0*/  MOV R142, R162 ;  /* 0x000000a2008e7202 */ /* 0x020fe40000000f00 */
.L_x_47567:
[----:B------:R-:W-:Y:S05]  /*2ec0*/  @P3 BRA `(.L_x_47568) ;  /* 0x0000007000003947 */ /* 0x000fea0003800000 */
[----:B------:R-:W-:-:S04]  /*2ed0*/  ISETP.NE.U32.AND P2, PT, RZ, c[0x0][0x180], PT ;  /* 0x00006000ff007a0c */ /* 0x000fc80003f45070 */
[----:B------:R-:W-:-:S13]  /*2ee0*/  ISETP.NE.AND.EX P2, PT, RZ, c[0x0][0x184], PT, P2 ;  /* 0x00006100ff007a0c */ /* 0x000fda0003f45320 */
[----:B------:R-:W-:Y:S05]  /*2ef0*/  @P2 BRA `(.L_x_47569) ;  /* 0x0000002000002947 */ /* 0x000fea0003800000 */
[----:B------:R-:W-:Y:S05]  /*2f00*/  @P0 BRA `(.L_x_47570) ;  /* 0x0000005000000947 */ /* 0x000fea0003800000 */
[----:B------:R-:W-:Y:S05]  /*2f10*/  BRA `(.L_x_47571) ;  /* 0x0000005000007947 */ /* 0x000fea0003800000 */
.L_x_47569:
[----:B-----5:R-:W-:Y:S01]  /*2f20*/  FADD.FTZ R163, R139, R163 ;  /* 0x000000a38ba37221 */ /* 0x020fe20000010000 */
[----:B------:R-:W-:Y:S05]  /*2f30*/  BRA `(.L_x_47570) ;  /* 0x0000002000007947 */ /* 0x000fea0003800000 */
.L_x_47568:
[----:B-----5:R-:W-:-:S04]  /*2f40*/  FADD.FTZ R163, R135, R163 ;  /* 0x000000a387a37221 */ /* 0x020fc80000010000 */
[----:B------:R-:W-:-:S05]  /*2f50*/  @P2 FADD.FTZ R163, R139, R163 ;  /* 0x000000a38ba32221 */ /* 0x000fca0000010000 */
.L_x_47570:
[----:B-----5:R-:W-:Y:S02]  /*2f60*/  MOV R143, R163 ;  /* 0x000000a3008f7202 */ /* 0x020fe40000000f00 */
.L_x_47571:
[----:B------:R-:W-:-:S04]  /*2f70*/  @P0 LEA R210, P2, R209, c[0x0][0x188], 0x4 ;  /* 0x00006200d1d20a11 */ /* 0x000fc800078420ff */
[C---:B------:R-:W-:Y:S02]  /*2f80*/  @P0 LEA.HI.X R211, R209.reuse, c[0x0][0x18c], RZ, 0x4, P2 ;  /* 0x00006300d1d30a11 */ /* 0x040fe400010f24ff */
[----:B------:R-:W-:-:S03]  /*2f90*/  IADD3 R209, R209, 0x20, RZ ;  /* 0x00000020d1d17810 */ /* 0x000fc60007ffe0ff */
[----:B------:R0:W-:Y:S04]  /*2fa0*/  @P0 STG.E.128 [R210.64], R140 ;  /* 0x0000008cd2000986 */ /* 0x0001e8000c101d04 */
.L_x_47555:
[----:B------:R-:W-:Y:S05]  /*2fb0*/  BSYNC B0 ;  /* 0x0000000000007941 */ /* 0x000fea0003800000 */
.L_x_47554:
        /* <DEDUP_REMOVED lines=24> */
.L_x_47575:
[----:B-----5:R-:W-:Y:S01]  /*3140*/  FADD.FTZ R164, R136, R164 ;  /* 0x000000a488a47221 */ /* 0x020fe20000010000 */
[----:B------:R-:W-:Y:S05]  /*3150*/  BRA `(.L_x_47576) ;  /* 0x0000002000007947 */ /* 0x000fea0003800000 */
.L_x_47574:
[----:B0----5:R-:W-:-:S04]  /*3160*/  FADD.FTZ R164, R132, R164 ;  /* 0x000000a484a47221 */ /* 0x021fc80000010000 */
[----:B------:R-:W-:-:S05]  /*3170*/  @P2 FADD.FTZ R164, R136, R164 ;  /* 0x000000a488a42221 */ /* 0x000fca0000010000 */
.L_x_47576:
[----:B-----5:R-:W-:Y:S02]  /*3180*/  MOV R140, R164 ;  /* 0x000000a4008c7202 */ /* 0x020fe40000000f00 */
.L_x_47577:
[----:B------:R-:W-:Y:S05]  /*3190*/  @P3 BRA `(.L_x_47578) ;  /* 0x0000007000003947 */ /* 0x000fea0003800000 */
[----:B------:R-:W-:-:S04]  /*31a0*/  ISETP.NE.U32.AND P4, PT, RZ, c[0x0][0x180], PT ;  /* 0x00006000ff007a0c */ /* 0x000fc80003f85070 */
[----:B------:R-:W-:-:S13]  /*31b0*/  ISETP.NE.AND.EX P4, PT, RZ, c[0x0][0x184], PT, P4 ;  /* 0x00006100ff007a0c */ /* 0x000fda0003f85340 */
[----:B------:R-:W-:Y:S05]  /*31c0*/  @P4 BRA `(.L_x_47579) ;  /* 0x0000002000004947 */ /* 0x000fea0003800000 */
[----:B------:R-:W-:Y:S05]  /*31d0*/  @P0 BRA `(.L_x_47580) ;  /* 0x0000005000000947 */ /* 0x000fea0003800000 */
[----:B------:R-:W-:Y:S05]  /*31e0*/  BRA `(.L_x_47581) ;  /* 0x0000005000007947 */ /* 0x000fea0003800000 */
.L_x_47579:
[----:B-----5:R-:W-:Y:S01]  /*31f0*/  FADD.FTZ R165, R137, R165 ;  /* 0x000000a589a57221 */ /* 0x020fe20000010000 */
[----:B------:R-:W-:Y:S05]  /*3200*/  BRA `(.L_x_47580) ;  /* 0x0000002000007947 */ /* 0x000fea0003800000 */
.L_x_47578:
[----:B-----5:R-:W-:-:S04]  /*3210*/  FADD.FTZ R165, R133, R165 ;  /* 0x000000a585a57221 */ /* 0x020fc80000010000 */
[----:B------:R-:W-:-:S05]  /*3220*/  @P2 FADD.FTZ R165, R137, R165 ;  /* 0x000000a589a52221 */ /* 0x000fca0000010000 */
.L_x_47580:
[----:B-----5:R-:W-:Y:S02]  /*3230*/  MOV R141, R165 ;  /* 0x000000a5008d7202 */ /* 0x020fe40000000f00 */
.L_x_47581:
[----:B------:R-:W-:Y:S05]  /*3240*/  @P3 BRA `(.L_x_47582) ;  /* 0x0000007000003947 */ /* 0x000fea0003800000 */
[----:B------:R-:W-:-:S04]  /*3250*/  ISETP.NE.U32.AND P4, PT, RZ, c[0x0][0x180], PT ;  /* 0x00006000ff007a0c */ /* 0x000fc80003f85070 */
[----:B------:R-:W-:-:S13]  /*3260*/  ISETP.NE.AND.EX P4, PT, RZ, c[0x0][0x184], PT, P4 ;  /* 0x00006100ff007a0c */ /* 0x000fda0003f85340 */
[----:B------:R-:W-:Y:S05]  /*3270*/  @P4 BRA `(.L_x_47583) ;  /* 0x0000002000004947 */ /* 0x000fea0003800000 */
[----:B------:R-:W-:Y:S05]  /*3280*/  @P0 BRA `(.L_x_47584) ;  /* 0x0000005000000947 */ /* 0x000fea0003800000 */
[----:B------:R-:W-:Y:S05]  /*3290*/  BRA `(.L_x_47585) ;  /* 0x0000005000007947 */ /* 0x000fea0003800000 */
.L_x_47583:
[----:B-----5:R-:W-:Y:S01]  /*32a0*/  FADD.FTZ R166, R138, R166 ;  /* 0x000000a68aa67221 */ /* 0x020fe20000010000 */
[----:B------:R-:W-:Y:S05]  /*32b0*/  BRA `(.L_x_47584) ;  /* 0x0000002000007947 */ /* 0x000fea0003800000 */
.L_x_47582:
[----:B-----5:R-:W-:-:S04]  /*32c0*/  FADD.FTZ R166, R134, R166 ;  /* 0x000000a686a67221 */ /* 0x020fc80000010000 */
[----:B------:R-:W-:-:S05]  /*32d0*/  @P2 FADD.FTZ R166, R138, R166 ;  /* 0x000000a68aa62221 */ /* 0x000fca0000010000 */
.L_x_47584:
[----:B-----5:R-:W-:Y:S02]  /*32e0*/  MOV R142, R166 ;  /* 0x000000a6008e7202 */ /* 0x020fe40000000f00 */
.L_x_47585:
[----:B------:R-:W-:Y:S05]  /*32f0*/  @P3 BRA `(.L_x_47586) ;  /* 0x0000007000003947 */ /* 0x000fea0003800000 */
[----:B------:R-:W-:-:S04]  /*3300*/  ISETP.NE.U32.AND P2, PT, RZ, c[0x0][0x180], PT ;  /* 0x00006000ff007a0c */ /* 0x000fc80003f45070 */
[----:B------:R-:W-:-:S13]  /*3310*/  ISETP.NE.AND.EX P2, PT, RZ, c[0x0][0x184], PT, P2 ;  /* 0x00006100ff007a0c */ /* 0x000fda0003f45320 */
[----:B------:R-:W-:Y:S05]  /*3320*/  @P2 BRA `(.L_x_47587) ;  /* 0x0000002000002947 */ /* 0x000fea0003800000 */
[----:B------:R-:W-:Y:S05]  /*3330*/  @P0 BRA `(.L_x_47588) ;  /* 0x0000005000000947 */ /* 0x000fea0003800000 */
[----:B------:R-:W-:Y:S05]  /*3340*/  BRA `(.L_x_47589) ;  /* 0x0000005000007947 */ /* 0x000fea0003800000 */
.L_x_47587:
[----:B-----5:R-:W-:Y:S01]  /*3350*/  FADD.FTZ R167, R139, R167 ;  /* 0x000000a78ba77221 */ /* 0x020fe20000010000 */
[----:B------:R-:W-:Y:S05]  /*3360*/  BRA `(.L_x_47588) ;  /* 0x0000002000007947 */ /* 0x000fea0003800000 */
.L_x_47586:
[----:B-----5:R-:W-:-:S04]  /*3370*/  FADD.FTZ R167, R135, R167 ;  /* 0x000000a787a77221 */ /* 0x020fc80000010000 */
[----:B------:R-:W-:-:S05]  /*3380*/  @P2 FADD.FTZ R167, R139, R167 ;  /* 0x000000a78ba72221 */ /* 0x000fca0000010000 */
.L_x_47588:
[----:B-----5:R-:W-:Y:S02]  /*3390*/  MOV R143, R167 ;  /* 0x000000a7008f7202 */ /* 0x020fe40000000f00 */
.L_x_47589:
[----:B------:R-:W-:-:S04]  /*33a0*/  @P0 LEA R210, P2, R209, c[0x0][0x188], 0x4 ;  /* 0x00006200d1d20a11 */ /* 0x000fc800078420ff */
[C---:B------:R-:W-:Y:S02]  /*33b0*/  @P0 LEA.HI.X R211, R209.reuse, c[0x0][0x18c], RZ, 0x4, P2 ;  /* 0x00006300d1d30a11 */ /* 0x040fe400010f24ff */
[----:B------:R-:W-:-:S03]  /*33c0*/  IADD3 R209, R209, 0x20, RZ ;  /* 0x00000020d1d17810 */ /* 0x000fc60007ffe0ff */
[----:B------:R0:W-:Y:S04]  /*33d0*/  @P0 STG.E.128 [R210.64], R140 ;  /* 0x0000008cd2000986 */ /* 0x0001e8000c101d04 */
.L_x_47573:
[----:B------:R-:W-:Y:S05]  /*33e0*/  BSYNC B0 ;  /* 0x0000000000007941 */ /* 0x000fea0003800000 */
.L_x_47572:
        /* <DEDUP_REMOVED lines=24> */
.L_x_47593:
[----:B-----5:R-:W-:Y:S01]  /*3570*/  FADD.FTZ R168, R136, R168 ;  /* 0x000000a888a87221 */ /* 0x020fe20000010000 */
[----:B------:R-:W-:Y:S05]  /*3580*/  BRA `(.L_x_47594) ;  /* 0x0000002000007947 */ /* 0x000fea0003800000 */
.L_x_47592:
[----:B0----5:R-:W-:-:S04]  /*3590*/  FADD.FTZ R168, R132, R168 ;  /* 0x000000a884a87221 */ /* 0x021fc80000010000 */
[----:B------:R-:W-:-:S05]  /*35a0*/  @P2 FADD.FTZ R168, R136, R168 ;  /* 0x000000a888a82221 */ /* 0x000fca0000010000 */
.L_x_47594:
[----:B-----5:R-:W-:Y:S02]  /*35b0*/  MOV R140, R168 ;  /* 0x000000a8008c7202 */ /* 0x020fe40000000f00 */
.L_x_47595:
[----:B------:R-:W-:Y:S05]  /*35c0*/  @P3 BRA `(.L_x_47596) ;  /* 0x0000007000003947 */ /* 0x000fea0003800000 */
[----:B------:R-:W-:-:S04]  /*35d0*/  ISETP.NE.U32.AND P4, PT, RZ, c[0x0][0x180], PT ;  /* 0x00006000ff007a0c */ /* 0x000fc80003f85070 */
[----:B------:R-:W-:-:S13]  /*35e0*/  ISETP.NE.AND.EX P4, PT, RZ, c[0x0][0x184], PT, P4 ;  /* 0x00006100ff007a0c */ /* 0x000fda0003f85340 */
[----:B------:R-:W-:Y:S05]  /*35f0*/  @P4 BRA `(.L_x_47597) ;  /* 0x0000002000004947 */ /* 0x000fea0003800000 */
[----:B------:R-:W-:Y:S05]  /*3600*/  @P0 BRA `(.L_x_47598) ;  /* 0x0000005000000947 */ /* 0x000fea0003800000 */
[----:B------:R-:W-:Y:S05]  /*3610*/  BRA `(.L_x_47599) ;  /* 0x0000005000007947 */ /* 0x000fea0003800000 */
.L_x_47597:
[----:B-----5:R-:W-:Y:S01]  /*3620*/  FADD.FTZ R169, R137, R169 ;  /* 0x000000a989a97221 */ /* 0x020fe20000010000 */
[----:B------:R-:W-:Y:S05]  /*3630*/  BRA `(.L_x_47598) ;  /* 0x0000002000007947 */ /* 0x000fea0003800000 */
.L_x_47596:
[----:B-----5:R-:W-:-:S04]  /*3640*/  FADD.FTZ R169, R133, R169 ;  /* 0x000000a985a97221 */ /* 0x020fc80000010000 */
[----:B------:R-:W-:-:S05]  /*3650*/  @P2 FADD.FTZ R169, R137, R169 ;  /* 0x000000a989a92221 */ /* 0x000fca0000010000 */
.L_x_47598:
[----:B-----5:R-:W-:Y:S02]  /*3660*/  MOV R141, R169 ;  /* 0x000000a9008d7202 */ /* 0x020fe40000000f00 */
.L_x_47599:
[----:B------:R-:W-:Y:S05]  /*3670*/  @P3 BRA `(.L_x_47600) ;  /* 0x0000007000003947 */ /* 0x000fea0003800000 */
[----:B------:R-:W-:-:S04]  /*3680*/  ISETP.NE.U32.AND P4, PT, RZ, c[0x0][0x180], PT ;  /* 0x00006000ff007a0c */ /* 0x000fc80003f85070 */
[----:B------:R-:W-:-:S13]  /*3690*/  ISETP.NE.AND.EX P4, PT, RZ, c[0x0][0x184], PT, P4 ;  /* 0x00006100ff007a0c */ /* 0x000fda0003f85340 */
[----:B------:R-:W-:Y:S05]  /*36a0*/  @P4 BRA `(.L_x_47601) ;  /* 0x0000002000004947 */ /* 0x000fea0003800000 */
[----:B------:R-:W-:Y:S05]  /*36b0*/  @P0 BRA `(.L_x_47602) ;  /* 0x0000005000000947 */ /* 0x000fea0003800000 */
[----:B------:R-:W-:Y:S05]  /*36c0*/  BRA `(.L_x_47603) ;  /* 0x0000005000007947 */ /* 0x000fea0003800000 */
.L_x_47601:
[----:B-----5:R-:W-:Y:S01]  /*36d0*/  FADD.FTZ R170, R138, R170 ;  /* 0x000000aa8aaa7221 */ /* 0x020fe20000010000 */
[----:B------:R-:W-:Y:S05]  /*36e0*/  BRA `(.L_x_47602) ;  /* 0x0000002000007947 */ /* 0x000fea0003800000 */
.L_x_47600:
[----:B-----5:R-:W-:-:S04]  /*36f0*/  FADD.FTZ R170, R134, R170 ;  /* 0x000000aa86aa7221 */ /* 0x020fc80000010000 */
[----:B------:R-:W-:-:S05]  /*3700*/  @P2 FADD.FTZ R170, R138, R170 ;  /* 0x000000aa8aaa2221 */ /* 0x000fca0000010000 */
.L_x_47602:
[----:B-----5:R-:W-:Y:S02]  /*3710*/  MOV R142, R170 ;  /* 0x000000aa008e7202 */ /* 0x020fe40000000f00 */
.L_x_47603:
[----:B------:R-:W-:Y:S05]  /*3720*/  @P3 BRA `(.L_x_47604) ;  /* 0x0000007000003947 */ /* 0x000fea0003800000 */
[----:B------:R-:W-:-:S04]  /*3730*/  ISETP.NE.U32.AND P2, PT, RZ, c[0x0][0x180], PT ;  /* 0x00006000ff007a0c */ /* 0x000fc80003f45070 */
[----:B------:R-:W-:-:S13]  /*3740*/  ISETP.NE.AND.EX P2, PT, RZ, c[0x0][0x184], PT, P2 ;  /* 0x00006100ff007a0c */ /* 0x000fda0003f45320 */
[----:B------:R-:W-:Y:S05]  /*3750*/  @P2 BRA `(.L_x_47605) ;  /* 0x0000002000002947 */ /* 0x000fea0003800000 */
[----:B------:R-:W-:Y:S05]  /*3760*/  @P0 BRA `(.L_x_47606) ;  /* 0x0000005000000947 */ /* 0x000fea0003800000 */
[----:B------:R-:W-:Y:S05]  /*3770*/  BRA `(.L_x_47607) ;  /* 0x0000005000007947 */ /* 0x000fea0003800000 */
.L_x_47605:
[----:B-----5:R-:W-:Y:S01]  /*3780*/  FADD.FTZ R171, R139, R171 ;  /* 0x000000ab8bab7221 */ /* 0x020fe20000010000 */
[----:B------:R-:W-:Y:S05]  /*3790*/  BRA `(.L_x_47606) ;  /* 0x0000002000007947 */ /* 0x000fea0003800000 */
.L_x_47604:
[----:B-----5:R-:W-:-:S04]  /*37a0*/  FADD.FTZ R171, R135, R171 ;  /* 0x000000ab87ab7221 */ /* 0x020fc80000010000 */
[----:B------:R-:W-:-:S05]  /*37b0*/  @P2 FADD.FTZ R171, R139, R171 ;  /* 0x000000ab8bab2221 */ /* 0x000fca0000010000 */
.L_x_47606:
[----:B-----5:R-:W-:Y:S02]  /*37c0*/  MOV R143, R171 ;  /* 0x000000ab008f7202 */ /* 0x020fe40000000f00 */
.L_x_47607:
[----:B------:R-:W-:-:S04]  /*37d0*/  @P0 LEA R210, P2, R209, c[0x0][0x188], 0x4 ;  /* 0x00006200d1d20a11 */ /* 0x000fc800078420ff */
[C---:B------:R-:W-:Y:S02]  /*37e0*/  @P0 LEA.HI.X R211, R209.reuse, c[0x0][0x18c], RZ, 0x4, P2 ;  /* 0x00006300d1d30a11 */ /* 0x040fe400010f24ff */
[----:B------:R-:W-:-:S03]  /*37f0*/  IADD3 R209, R209, 0x20, RZ ;  /* 0x00000020d1d17810 */ /* 0x000fc60007ffe0ff */
[----:B------:R0:W-:Y:S04]  /*3800*/  @P0 STG.E.128 [R210.64], R140 ;  /* 0x0000008cd2000986 */ /* 0x0001e8000c101d04 */
.L_x_47591:
[----:B------:R-:W-:Y:S05]  /*3810*/  BSYNC B0 ;  /* 0x0000000000007941 */ /* 0x000fea0003800000 */
.L_x_47590:
        /* <DEDUP_REMOVED lines=24> */
.L_x_47611:
[----:B-----5:R-:W-:Y:S01]  /*39a0*/  FADD.FTZ R172, R136, R172 ;  /* 0x000000ac88ac7221 */ /* 0x020fe20000010000 */
[----:B------:R-:W-:Y:S05]  /*39b0*/  BRA `(.L_x_47612) ;  /* 0x0000002000007947 */ /* 0x000fea0003800000 */
.L_x_47610:
[----:B0----5:R-:W-:-:S04]  /*39c0*/  FADD.FTZ R172, R132, R172 ;  /* 0x000000ac84ac7221 */ /* 0x021fc80000010000 */
[----:B------:R-:W-:-:S05]  /*39d0*/  @P2 FADD.FTZ R172, R136, R172 ;  /* 0x000000ac88ac2221 */ /* 0x000fca0000010000 */
.L_x_47612:
[----:B-----5:R-:W-:Y:S02]  /*39e0*/  MOV R140, R172 ;  /* 0x000000ac008c7202 */ /* 0x020fe40000000f00 */
.L_x_47613:
[----:B------:R-:W-:Y:S05]  /*39f0*/  @P3 BRA `(.L_x_47614) ;  /* 0x0000007000003947 */ /* 0x000fea0003800000 */
[----:B------:R-:W-:-:S04]  /*3a00*/  ISETP.NE.U32.AND P4, PT, RZ, c[0x0][0x180], PT ;  /* 0x00006000ff007a0c */ /* 0x000fc80003f85070 */
[----:B------:R-:W-:-:S13]  /*3a10*/  ISETP.NE.AND.EX P4, PT, RZ, c[0x0][0x184], PT, P4 ;  /* 0x00006100ff007a0c */ /* 0x000fda0003f85340 */
[----:B------:R-:W-:Y:S05]  /*3a20*/  @P4 BRA `(.L_x_47615) ;  /* 0x0000002000004947 */ /* 0x000fea0003800000 */
[----:B------:R-:W-:Y:S05]  /*3a30*/  @P0 BRA `(.L_x_47616) ;  /* 0x0000005000000947 */ /* 0x000fea0003800000 */
[----:B------:R-:W-:Y:S05]  /*3a40*/  BRA `(.L_x_47617) ;  /* 0x0000005000007947 */ /* 0x000fea0003800000 */
.L_x_47615:
[----:B-----5:R-:W-:Y:S01]  /*3a50*/  FADD.FTZ R173, R137, R173 ;  /* 0x000000ad89ad7221 */ /* 0x020fe20000010000 */
[----:B------:R-:W-:Y:S05]  /*3a60*/  BRA `(.L_x_47616) ;  /* 0x0000002000007947 */ /* 0x000fea0003800000 */
.L_x_47614:
[----:B-----5:R-:W-:-:S04]  /*3a70*/  FADD.FTZ R173, R133, R173 ;  /* 0x000000ad85ad7221 */ /* 0x020fc80000010000 */
[----:B------:R-:W-:-:S05]  /*3a80*/  @P2 FADD.FTZ R173, R137, R173 ;  /* 0x000000ad89ad2221 */ /* 0x000fca0000010000 */
.L_x_47616:
[----:B-----5:R-:W-:Y:S02]  /*3a90*/  MOV R141, R173 ;  /* 0x000000ad008d7202 */ /* 0x020fe40000000f00 */
.L_x_47617:
[----:B------:R-:W-:Y:S05]  /*3aa0*/  @P3 BRA `(.L_x_47618) ;  /* 0x0000007000003947 */ /* 0x000fea0003800000 */
[----:B------:R-:W-:-:S04]  /*3ab0*/  ISETP.NE.U32.AND P4, PT, RZ, c[0x0][0x180], PT ;  /* 0x00006000ff007a0c */ /* 0x000fc80003f85070 */
[----:B------:R-:W-:-:S13]  /*3ac0*/  ISETP.NE.AND.EX P4, PT, RZ, c[0x0][0x184], PT, P4 ;  /* 0x00006100ff007a0c */ /* 0x000fda0003f85340 */
[----:B------:R-:W-:Y:S05]  /*3ad0*/  @P4 BRA `(.L_x_47619) ;  /* 0x0000002000004947 */ /* 0x000fea0003800000 */
[----:B------:R-:W-:Y:S05]  /*3ae0*/  @P0 BRA `(.L_x_47620) ;  /* 0x0000005000000947 */ /* 0x000fea0003800000 */
[----:B------:R-:W-:Y:S05]  /*3af0*/  BRA `(.L_x_47621) ;  /* 0x0000005000007947 */ /* 0x000fea0003800000 */
.L_x_47619:
[----:B-----5:R-:W-:Y:S01]  /*3b00*/  FADD.FTZ R174, R138, R174 ;  /* 0x000000ae8aae7221 */ /* 0x020fe20000010000 */
[----:B------:R-:W-:Y:S05]  /*3b10*/  BRA `(.L_x_47620) ;  /* 0x0000002000007947 */ /* 0x000fea0003800000 */
.L_x_47618:
[----:B-----5:R-:W-:-:S04]  /*3b20*/  FADD.FTZ R174, R134, R174 ;  /* 0x000000ae86ae7221 */ /* 0x020fc80000010000 */
[----:B------:R-:W-:-:S05]  /*3b30*/  @P2 FADD.FTZ R174, R138, R174 ;  /* 0x000000ae8aae2221 */ /* 0x000fca0000010000 */
.L_x_47620:
[----:B-----5:R-:W-:Y:S02]  /*3b40*/  MOV R142, R174 ;  /* 0x000000ae008e7202 */ /* 0x020fe40000000f00 */
.L_x_47621:
[----:B------:R-:W-:Y:S05]  /*3b50*/  @P3 BRA `(.L_x_47622) ;  /* 0x0000007000003947 */ /* 0x000fea0003800000 */
[----:B------:R-:W-:-:S04]  /*3b60*/  ISETP.NE.U32.AND P2, PT, RZ, c[0x0][0x180], PT ;  /* 0x00006000ff007a0c */ /* 0x000fc80003f45070 */
[----:B------:R-:W-:-:S13]  /*3b70*/  ISETP.NE.AND.EX P2, PT, RZ, c[0x0][0x184], PT, P2 ;  /* 0x00006100ff007a0c */ /* 0x000fda0003f45320 */
[----:B------:R-:W-:Y:S05]  /*3b80*/  @P2 BRA `(.L_x_47623) ;  /* 0x0000002000002947 */ /* 0x000fea0003800000 */
[----:B------:R-:W-:Y:S05]  /*3b90*/  @P0 BRA `(.L_x_47624) ;  /* 0x0000005000000947 */ /* 0x000fea0003800000 */
[----:B------:R-:W-:Y:S05]  /*3ba0*/  BRA `(.L_x_47625) ;  /* 0x0000005000007947 */ /* 0x000fea0003800000 */
.L_x_47623:
[----:B-----5:R-:W-:Y:S01]  /*3bb0*/  FADD.FTZ R175, R139, R175 ;  /* 0x000000af8baf7221 */ /* 0x020fe20000010000 */
[----:B------:R-:W-:Y:S05]  /*3bc0*/  BRA `(.L_x_47624) ;  /* 0x0000002000007947 */ /* 0x000fea0003800000 */
.L_x_47622:
[----:B-----5:R-:W-:-:S04]  /*3bd0*/  FADD.FTZ R175, R135, R175 ;  /* 0x000000af87af7221 */ /* 0x020fc80000010000 */
[----:B------:R-:W-:-:S05]  /*3be0*/  @P2 FADD.FTZ R175, R139, R175 ;  /* 0x000000af8baf2221 */ /* 0x000fca0000010000 */
.L_x_47624:
[----:B-----5:R-:W-:Y:S02]  /*3bf0*/  MOV R143, R175 ;  /* 0x000000af008f7202 */ /* 0x020fe40000000f00 */
.L_x_47625:
[----:B------:R-:W-:-:S04]  /*3c00*/  @P0 LEA R210, P2, R209, c[0x0][0x188], 0x4 ;  /* 0x00006200d1d20a11 */ /* 0x000fc800078420ff */
[C---:B------:R-:W-:Y:S02]  /*3c10*/  @P0 LEA.HI.X R211, R209.reuse, c[0x0][0x18c], RZ, 0x4, P2 ;  /* 0x00006300d1d30a11 */ /* 0x040fe400010f24ff */
[----:B------:R-:W-:-:S03]  /*3c20*/  IADD3 R209, R209, 0x20, RZ ;  /* 0x00000020d1d17810 */ /* 0x000fc60007ffe0ff */
[----:B------:R0:W-:Y:S04]  /*3c30*/  @P0 STG.E.128 [R210.64], R140 ;  /* 0x0000008cd2000986 */ /* 0x0001e8000c101d04 */
.L_x_47609:
[----:B------:R-:W-:Y:S05]  /*3c40*/  BSYNC B0 ;  /* 0x0000000000007941 */ /* 0x000fea0003800000 */
.L_x_47608:
        /* <DEDUP_REMOVED lines=24> */
.L_x_47629:
[----:B-----5:R-:W-:Y:S01]  /*3dd0*/  FADD.FTZ R176, R136, R176 ;  /* 0x000000b088b07221 */ /* 0x020fe20000010000 */
[----:B------:R-:W-:Y:S05]  /*3de0*/  BRA `(.L_x_47630) ;  /* 0x0000002000007947 */ /* 0x000fea0003800000 */
.L_x_47628:
[----:B0----5:R-:W-:-:S04]  /*3df0*/  FADD.FTZ R176, R132, R176 ;  /* 0x000000b084b07221 */ /* 0x021fc80000010000 */
[----:B------:R-:W-:-:S05]  /*3e00*/  @P2 FADD.FTZ R176, R136, R176 ;  /* 0x000000b088b02221 */ /* 0x000fca0000010000 */
.L_x_47630:
[----:B-----5:R-:W-:Y:S02]  /*3e10*/  MOV R140, R176 ;  /* 0x000000b0008c7202 */ /* 0x020fe40000000f00 */
.L_x_47631:
[----:B------:R-:W-:Y:S05]  /*3e20*/  @P3 BRA `(.L_x_47632) ;  /* 0x0000007000003947 */ /* 0x000fea0003800000 */
[----:B------:R-:W-:-:S04]  /*3e30*/  ISETP.NE.U32.AND P4, PT, RZ, c[0x0][0x180], PT ;  /* 0x00006000ff007a0c */ /* 0x000fc80003f85070 */
[----:B------:R-:W-:-:S13]  /*3e40*/  ISETP.NE.AND.EX P4, PT, RZ, c[0x0][0x184], PT, P4 ;  /* 0x00006100ff007a0c */ /* 0x000fda0003f85340 */
[----:B------:R-:W-:Y:S05]  /*3e50*/  @P4 BRA `(.L_x_47633) ;  /* 0x0000002000004947 */ /* 0x000fea0003800000 */
[----:B------:R-:W-:Y:S05]  /*3e60*/  @P0 BRA `(.L_x_47634) ;  /* 0x0000005000000947 */ /* 0x000fea0003800000 */
[----:B------:R-:W-:Y:S05]  /*3e70*/  BRA `(.L_x_47635) ;  /* 0x0000005000007947 */ /* 0x000fea0003800000 */
.L_x_47633:
[----:B-----5:R-:W-:Y:S01]  /*3e80*/  FADD.FTZ R177, R137, R177 ;  /* 0x000000b189b17221 */ /* 0x020fe20000010000 */
[----:B------:R-:W-:Y:S05]  /*3e90*/  BRA `(.L_x_47634) ;  /* 0x0000002000007947 */ /* 0x000fea0003800000 */
.L_x_47632:
[----:B-----5:R-:W-:-:S04]  /*3ea0*/  FADD.FTZ R177, R133, R177 ;  /* 0x000000b185b17221 */ /* 0x020fc80000010000 */
[----:B------:R-:W-:-:S05]  /*3eb0*/  @P2 FADD.FTZ R177, R137, R177 ;  /* 0x000000b189b12221 */ /* 0x000fca0000010000 */
.L_x_47634:
[----:B-----5:R-:W-:Y:S02]  /*3ec0*/  MOV R141, R177 ;  /* 0x000000b1008d7202 */ /* 0x020fe40000000f00 */
.L_x_47635:
[----:B------:R-:W-:Y:S05]  /*3ed0*/  @P3 BRA `(.L_x_47636) ;  /* 0x0000007000003947 */ /* 0x000fea0003800000 */
[----:B------:R-:W-:-:S04]  /*3ee0*/  ISETP.NE.U32.AND P4, PT, RZ, c[0x0][0x180], PT ;  /* 0x00006000ff007a0c */ /* 0x000fc80003f85070 */
[----:B------:R-:W-:-:S13]  /*3ef0*/  ISETP.NE.AND.EX P4, PT, RZ, c[0x0][0x184], PT, P4 ;  /* 0x00006100ff007a0c */ /* 0x000fda0003f85340 */
[----:B------:R-:W-:Y:S05]  /*3f00*/  @P4 BRA `(.L_x_47637) ;  /* 0x0000002000004947 */ /* 0x000fea0003800000 */
[----:B------:R-:W-:Y:S05]  /*3f10*/  @P0 BRA `(.L_x_47638) ;  /* 0x0000005000000947 */ /* 0x000fea0003800000 */
[----:B------:R-:W-:Y:S05]  /*3f20*/  BRA `(.L_x_47639) ;  /* 0x0000005000007947 */ /* 0x000fea0003800000 */
.L_x_47637:
[----:B-----5:R-:W-:Y:S01]  /*3f30*/  FADD.FTZ R178, R138, R178 ;  /* 0x000000b28ab27221 */ /* 0x020fe20000010000 */
[----:B------:R-:W-:Y:S05]  /*3f40*/  BRA `(.L_x_47638) ;  /* 0x0000002000007947 */ /* 0x000fea0003800000 */
.L_x_47636:
[----:B-----5:R-:W-:-:S04]  /*3f50*/  FADD.FTZ R178, R134, R178 ;  /* 0x000000b286b27221 */ /* 0x020fc80000010000 */
[----:B------:R-:W-:-:S05]  /*3f60*/  @P2 FADD.FTZ R178, R138, R178 ;  /* 0x000000b28ab22221 */ /* 0x000fca0000010000 */
.L_x_47638:
[----:B-----5:R-:W-:Y:S02]  /*3f70*/  MOV R142, R178 ;  /* 0x000000b2008e7202 */ /* 0x020fe40000000f00 */
.L_x_47639:
[----:B------:R-:W-:Y:S05]  /*3f80*/  @P3 BRA `(.L_x_47640) ;  /* 0x0000007000003947 */ /* 0x000fea0003800000 */
[----:B------:R-:W-:-:S04]  /*3f90*/  ISETP.NE.U32.AND P2, PT, RZ, c[0x0][0x180], PT ;  /* 0x00006000ff007a0c */ /* 0x000fc80003f45070 */
[----:B------:R-:W-:-:S13]  /*3fa0*/  ISETP.NE.AND.EX P2, PT, RZ, c[0x0][0x184], PT, P2 ;  /* 0x00006100ff007a0c */ /* 0x000fda0003f45320 */
[----:B------:R-:W-:Y:S05]  /*3fb0*/  @P2 BRA `(.L_x_47641) ;  /* 0x0000002000002947 */ /* 0x000fea0003800000 */
[----:B------:R-:W-:Y:S05]  /*3fc0*/  @P0 BRA `(.L_x_47642) ;  /* 0x0000005000000947 */ /* 0x000fea0003800000 */
[----:B------:R-:W-:Y:S05]  /*3fd0*/  BRA `(.L_x_47643) ;  /* 0x0000005000007947 */ /* 0x000fea0003800000 */
.L_x_47641:
[----:B-----5:R-:W-:Y:S01]  /*3fe0*/  FADD.FTZ R179, R139, R179 ;  /* 0x000000b38bb37221 */ /* 0x020fe20000010000 */
[----:B------:R-:W-:Y:S05]  /*3ff0*/  BRA `(.L_x_47642) ;  /* 0x0000002000007947 */ /* 0x000fea0003800000 */
.L_x_47640:
[----:B-----5:R-:W-:-:S04]  /*4000*/  FADD.FTZ R179, R135, R179 ;  /* 0x000000b387b37221 */ /* 0x020fc80000010000 */
[----:B------:R-:W-:-:S05]  /*4010*/  @P2 FADD.FTZ R179, R139, R179 ;  /* 0x000000b38bb32221 */ /* 0x000fca0000010000 */
.L_x_47642:
[----:B-----5:R-:W-:Y:S02]  /*4020*/  MOV R143, R179 ;  /* 0x000000b3008f7202 */ /* 0x020fe40000000f00 */
.L_x_47643:
[----:B------:R-:W-:-:S04]  /*4030*/  @P0 LEA R210, P2, R209, c[0x0][0x188], 0x4 ;  /* 0x00006200d1d20a11 */ /* 0x000fc800078420ff */
[C---:B------:R-:W-:Y:S02]  /*4040*/  @P0 LEA.HI.X R211, R209.reuse, c[0x0][0x18c], RZ, 0x4, P2 ;  /* 0x00006300d1d30a11 */ /* 0x040fe400010f24ff */
[----:B------:R-:W-:-:S03]  /*4050*/  IADD3 R209, R209, 0x20, RZ ;  /* 0x00000020d1d17810 */ /* 0x000fc60007ffe0ff */
[----:B------:R0:W-:Y:S04]  /*4060*/  @P0 STG.E.128 [R210.64], R140 ;  /* 0x0000008cd2000986 */ /* 0x0001e8000c101d04 */
.L_x_47627:
[----:B------:R-:W-:Y:S05]  /*4070*/  BSYNC B0 ;  /* 0x0000000000007941 */ /* 0x000fea0003800000 */
.L_x_47626:
        /* <DEDUP_REMOVED lines=24> */
.L_x_47647:
[----:B-----5:R-:W-:Y:S01]  /*4200*/  FADD.FTZ R180, R136, R180 ;  /* 0x000000b488b47221 */ /* 0x020fe20000010000 */
[----:B------:R-:W-:Y:S05]  /*4210*/  BRA `(.L_x_47648) ;  /* 0x0000002000007947 */ /* 0x000fea0003800000 */
.L_x_47646:
[----:B0----5:R-:W-:-:S04]  /*4220*/  FADD.FTZ R180, R132, R180 ;  /* 0x000000b484b47221 */ /* 0x021fc80000010000 */
[----:B------:R-:W-:-:S05]  /*4230*/  @P2 FADD.FTZ R180, R136, R180 ;  /* 0x000000b488b42221 */ /* 0x000fca0000010000 */
.L_x_47648:
[----:B-----5:R-:W-:Y:S02]  /*4240*/  MOV R140, R180 ;  /* 0x000000b4008c7202 */ /* 0x020fe40000000f00 */
.L_x_47649:
[----:B------:R-:W-:Y:S05]  /*4250*/  @P3 BRA `(.L_x_47650) ;  /* 0x0000007000003947 */ /* 0x000fea0003800000 */
[----:B------:R-:W-:-:S04]  /*4260*/  ISETP.NE.U32.AND P4, PT, RZ, c[0x0][0x180], PT ;  /* 0x00006000ff007a0c */ /* 0x000fc80003f85070 */
[----:B------:R-:W-:-:S13]  /*4270*/  ISETP.NE.AND.EX P4, PT, RZ, c[0x0][0x184], PT, P4 ;  /* 0x00006100ff007a0c */ /* 0x000fda0003f85340 */
[----:B------:R-:W-:Y:S05]  /*4280*/  @P4 BRA `(.L_x_47651) ;  /* 0x0000002000004947 */ /* 0x000fea0003800000 */
[----:B------:R-:W-:Y:S05]  /*4290*/  @P0 BRA `(.L_x_47652) ;  /* 0x0000005000000947 */ /* 0x000fea0003800000 */
[----:B------:R-:W-:Y:S05]  /*42a0*/  BRA `(.L_x_47653) ;  /* 0x0000005000007947 */ /* 0x000fea0003800000 */
.L_x_47651:
[----:B-----5:R-:W-:Y:S01]  /*42b0*/  FADD.FTZ R181, R137, R181 ;  /* 0x000000b589b57221 */ /* 0x020fe20000010000 */
[----:B------:R-:W-:Y:S05]  /*42c0*/  BRA `(.L_x_47652) ;  /* 0x0000002000007947 */ /* 0x000fea0003800000 */
.L_x_47650:
[----:B-----5:R-:W-:-:S04]  /*42d0*/  FADD.FTZ R181, R133, R181 ;  /* 0x000000b585b57221 */ /* 0x020fc80000010000 */
[----:B------:R-:W-:-:S05]  /*42e0*/  @P2 FADD.FTZ R181, R137, R181 ;  /* 0x000000b589b52221 */ /* 0x000fca0000010000 */
.L_x_47652:
[----:B-----5:R-:W-:Y:S02]  /*42f0*/  MOV R141, R181 ;  /* 0x000000b5008d7202 */ /* 0x020fe40000000f00 */
.L_x_47653:
[----:B------:R-:W-:Y:S05]  /*4300*/  @P3 BRA `(.L_x_47654) ;  /* 0x0000007000003947 */ /* 0x000fea0003800000 */
[----:B------:R-:W-:-:S04]  /*4310*/  ISETP.NE.U32.AND P4, PT, RZ, c[0x0][0x180], PT ;  /* 0x00006000ff007a0c */ /* 0x000fc80003f85070 */
[----:B------:R-:W-:-:S13]  /*4320*/  ISETP.NE.AND.EX P4, PT, RZ, c[0x0][0x184], PT, P4 ;  /* 0x00006100ff007a0c */ /* 0x000fda0003f85340 */
[----:B------:R-:W-:Y:S05]  /*4330*/  @P4 BRA `(.L_x_47655) ;  /* 0x0000002000004947 */ /* 0x000fea0003800000 */
[----:B------:R-:W-:Y:S05]  /*4340*/  @P0 BRA `(.L_x_47656) ;  /* 0x0000005000000947 */ /* 0x000fea0003800000 */
[----:B------:R-:W-:Y:S05]  /*4350*/  BRA `(.L_x_47657) ;  /* 0x0000005000007947 */ /* 0x000fea0003800000 */
.L_x_47655:
[----:B-----5:R-:W-:Y:S01]  /*4360*/  FADD.FTZ R182, R138, R182 ;  /* 0x000000b68ab67221 */ /* 0x020fe20000010000 */
[----:B------:R-:W-:Y:S05]  /*4370*/  BRA `(.L_x_47656) ;  /* 0x0000002000007947 */ /* 0x000fea0003800000 */
.L_x_47654:
[----:B-----5:R-:W-:-:S04]  /*4380*/  FADD.FTZ R182, R134, R182 ;  /* 0x000000b686b67221 */ /* 0x020fc80000010000 */
[----:B------:R-:W-:-:S05]  /*4390*/  @P2 FADD.FTZ R182, R138, R182 ;  /* 0x000000b68ab62221 */ /* 0x000fca0000010000 */
.L_x_47656:
[----:B-----5:R-:W-:Y:S02]  /*43a0*/  MOV R142, R182 ;  /* 0x000000b6008e7202 */ /* 0x020fe40000000f00 */
.L_x_47657:
[----:B------:R-:W-:Y:S05]  /*43b0*/  @P3 BRA `(.L_x_47658) ;  /* 0x0000007000003947 */ /* 0x000fea0003800000 */
[----:B------:R-:W-:-:S04]  /*43c0*/  ISETP.NE.U32.AND P2, PT, RZ, c[0x0][0x180], PT ;  /* 0x00006000ff007a0c */ /* 0x000fc80003f45070 */
[----:B------:R-:W-:-:S13]  /*43d0*/  ISETP.NE.AND.EX P2, PT, RZ, c[0x0][0x184], PT, P2 ;  /* 0x00006100ff007a0c */ /* 0x000fda0003f45320 */
[----:B------:R-:W-:Y:S05]  /*43e0*/  @P2 BRA `(.L_x_47659) ;  /* 0x0000002000002947 */ /* 0x000fea0003800000 */
[----:B------:R-:W-:Y:S05]  /*43f0*/  @P0 BRA `(.L_x_47660) ;  /* 0x0000005000000947 */ /* 0x000fea0003800000 */
[----:B------:R-:W-:Y:S05]  /*4400*/  BRA `(.L_x_47661) ;  /* 0x0000005000007947 */ /* 0x000fea0003800000 */
.L_x_47659:
[----:B-----5:R-:W-:Y:S01]  /*4410*/  FADD.FTZ R183, R139, R183 ;  /* 0x000000b78bb77221 */ /* 0x020fe20000010000 */
[----:B------:R-:W-:Y:S05]  /*4420*/  BRA `(.L_x_47660) ;  /* 0x0000002000007947 */ /* 0x000fea0003800000 */
.L_x_47658:
[----:B-----5:R-:W-:-:S04]  /*4430*/  FADD.FTZ R183, R135, R183 ;  /* 0x000000b787b77221 */ /* 0x020fc80000010000 */
[----:B------:R-:W-:-:S05]  /*4440*/  @P2 FADD.FTZ R183, R139, R183 ;  /* 0x000000b78bb72221 */ /* 0x000fca0000010000 */
.L_x_47660:
[----:B-----5:R-:W-:Y:S02]  /*4450*/  MOV R143, R183 ;  /* 0x000000b7008f7202 */ /* 0x020fe40000000f00 */
.L_x_47661:
[----:B------:R-:W-:-:S04]  /*4460*/  @P0 LEA R210, P2, R209, c[0x0][0x188], 0x4 ;  /* 0x00006200d1d20a11 */ /* 0x000fc800078420ff */
[C---:B------:R-:W-:Y:S02]  /*4470*/  @P0 LEA.HI.X R211, R209.reuse, c[0x0][0x18c], RZ, 0x4, P2 ;  /* 0x00006300d1d30a11 */ /* 0x040fe400010f24ff */
[----:B------:R-:W-:-:S03]  /*4480*/  IADD3 R209, R209, 0x20, RZ ;  /* 0x00000020d1d17810 */ /* 0x000fc60007ffe0ff */
[----:B------:R0:W-:Y:S04]  /*4490*/  @P0 STG.E.128 [R210.64], R140 ;  /* 0x0000008cd2000986 */ /* 0x0001e8000c101d04 */
.L_x_47645:
[----:B------:R-:W-:Y:S05]  /*44a0*/  BSYNC B0 ;  /* 0x0000000000007941 */ /* 0x000fea0003800000 */
.L_x_47644:
        /* <DEDUP_REMOVED lines=24> */
.L_x_47665:
[----:B-----5:R-:W-:Y:S01]  /*4630*/  FADD.FTZ R184, R136, R184 ;  /* 0x000000b888b87221 */ /* 0x020fe20000010000 */
[----:B------:R-:W-:Y:S05]  /*4640*/  BRA `(.L_x_47666) ;  /* 0x0000002000007947 */ /* 0x000fea0003800000 */
.L_x_47664:
[----:B0----5:R-:W-:-:S04]  /*4650*/  FADD.FTZ R184, R132, R184 ;  /* 0x000000b884b87221 */ /* 0x021fc80000010000 */
[----:B------:R-:W-:-:S05]  /*4660*/  @P2 FADD.FTZ R184, R136, R184 ;  /* 0x000000b888b82221 */ /* 0x000fca0000010000 */
.L_x_47666:
[----:B-----5:R-:W-:Y:S02]  /*4670*/  MOV R140, R184 ;  /* 0x000000b8008c7202 */ /* 0x020fe40000000f00 */
.L_x_47667:
[----:B------:R-:W-:Y:S05]  /*4680*/  @P3 BRA `(.L_x_47668) ;  /* 0x0000007000003947 */ /* 0x000fea0003800000 */
[----:B------:R-:W-:-:S04]  /*4690*/  ISETP.NE.U32.AND P4, PT, RZ, c[0x0][0x180], PT ;  /* 0x00006000ff007a0c */ /* 0x000fc80003f85070 */
[----:B------:R-:W-:-:S13]  /*46a0*/  ISETP.NE.AND.EX P4, PT, RZ, c[0x0][0x184], PT, P4 ;  /* 0x00006100ff007a0c */ /* 0x000fda0003f85340 */
[----:B------:R-:W-:Y:S05]  /*46b0*/  @P4 BRA `(.L_x_47669) ;  /* 0x0000002000004947 */ /* 0x000fea0003800000 */
[----:B------:R-:W-:Y:S05]  /*46c0*/  @P0 BRA `(.L_x_47670) ;  /* 0x0000005000000947 */ /* 0x000fea0003800000 */
[----:B------:R-:W-:Y:S05]  /*46d0*/  BRA `(.L_x_47671) ;  /* 0x0000005000007947 */ /* 0x000fea0003800000 */
.L_x_47669:
[----:B-----5:R-:W-:Y:S01]  /*46e0*/  FADD.FTZ R185, R137, R185 ;  /* 0x000000b989b97221 */ /* 0x020fe20000010000 */
[----:B------:R-:W-:Y:S05]  /*46f0*/  BRA `(.L_x_47670) ;  /* 0x0000002000007947 */ /* 0x000fea0003800000 */
.L_x_47668:
[----:B-----5:R-:W-:-:S04]  /*4700*/  FADD.FTZ R185, R133, R185 ;  /* 0x000000b985b97221 */ /* 0x020fc80000010000 */
[----:B------:R-:W-:-:S05]  /*4710*/  @P2 FADD.FTZ R185, R137, R185 ;  /* 0x000000b989b92221 */ /* 0x000fca0000010000 */
.L_x_47670:
[----:B-----5:R-:W-:Y:S02]  /*4720*/  MOV R141, R185 ;  /* 0x000000b9008d7202 */ /* 0x020fe40000000f00 */
.L_x_47671:
[----:B------:R-:W-:Y:S05]  /*4730*/  @P3 BRA `(.L_x_47672) ;  /* 0x0000007000003947 */ /* 0x000fea0003800000 */
[----:B------:R-:W-:-:S04]  /*4740*/  ISETP.NE.U32.AND P4, PT, RZ, c[0x0][0x180], PT ;  /* 0x00006000ff007a0c */ /* 0x000fc80003f85070 */
[----:B------:R-:W-:-:S13]  /*4750*/  ISETP.NE.AND.EX P4, PT, RZ, c[0x0][0x184], PT, P4 ;  /* 0x00006100ff007a0c */ /* 0x000fda0003f85340 */
[----:B------:R-:W-:Y:S05]  /*4760*/  @P4 BRA `(.L_x_47673) ;  /* 0x0000002000004947 */ /* 0x000fea0003800000 */
[----:B------:R-:W-:Y:S05]  /*4770*/  @P0 BRA `(.L_x_47674) ;  /* 0x0000005000000947 */ /* 0x000fea0003800000 */
[----:B------:R-:W-:Y:S05]  /*4780*/  BRA `(.L_x_47675) ;  /* 0x0000005000007947 */ /* 0x000fea0003800000 */
.L_x_47673:
[----:B-----5:R-:W-:Y:S01]  /*4790*/  FADD.FTZ R186, R138, R186 ;  /* 0x000000ba8aba7221 */ /* 0x020fe20000010000 */
[----:B------:R-:W-:Y:S05]  /*47a0*/  BRA `(.L_x_47674) ;  /* 0x0000002000007947 */ /* 0x000fea0003800000 */
.L_x_47672:
[----:B-----5:R-:W-:-:S04]  /*47b0*/  FADD.FTZ R186, R134, R186 ;  /* 0x000000ba86ba7221 */ /* 0x020fc80000010000 */
[----:B------:R-:W-:-:S05]  /*47c0*/  @P2 FADD.FTZ R186, R138, R186 ;  /* 0x000000ba8aba2221 */ /* 0x000fca0000010000 */
.L_x_47674:
[----:B-----5:R-:W-:Y:S02]  /*47d0*/  MOV R142, R186 ;  /* 0x000000ba008e7202 */ /* 0x020fe40000000f00 */
.L_x_47675:
[----:B------:R-:W-:Y:S05]  /*47e0*/  @P3 BRA `(.L_x_47676) ;  /* 0x0000007000003947 */ /* 0x000fea0003800000 */
[----:B------:R-:W-:-:S04]  /*47f0*/  ISETP.NE.U32.AND P2, PT, RZ, c[0x0][0x180], PT ;  /* 0x00006000ff007a0c */ /* 0x000fc80003f45070 */
[----:B------:R-:W-:-:S13]  /*4800*/  ISETP.NE.AND.EX P2, PT, RZ, c[0x0][0x184], PT, P2 ;  /* 0x00006100ff007a0c */ /* 0x000fda0003f45320 */
[----:B------:R-:W-:Y:S05]  /*4810*/  @P2 BRA `(.L_x_47677) ;  /* 0x0000002000002947 */ /* 0x000fea0003800000 */
[----:B------:R-:W-:Y:S05]  /*4820*/  @P0 BRA `(.L_x_47678) ;  /* 0x0000005000000947 */ /* 0x000fea0003800000 */
[----:B------:R-:W-:Y:S05]  /*4830*/  BRA `(.L_x_47679) ;  /* 0x0000005000007947 */ /* 0x000fea0003800000 */
.L_x_47677:
[----:B-----5:R-:W-:Y:S01]  /*4840*/  FADD.FTZ R187, R139, R187 ;  /* 0x000000bb8bbb7221 */ /* 0x020fe20000010000 */
[----:B------:R-:W-:Y:S05]  /*4850*/  BRA `(.L_x_47678) ;  /* 0x0000002000007947 */ /* 0x000fea0003800000 */
.L_x_47676:
[----:B-----5:R-:W-:-:S04]  /*4860*/  FADD.FTZ R187, R135, R187 ;  /* 0x000000bb87bb7221 */ /* 0x020fc80000010000 */
[----:B------:R-:W-:-:S05]  /*4870*/  @P2 FADD.FTZ R187, R139, R187 ;  /* 0x000000bb8bbb2221 */ /* 0x000fca0000010000 */
.L_x_47678:
[----:B-----5:R-:W-:Y:S02]  /*4880*/  MOV R143, R187 ;  /* 0x000000bb008f7202 */ /* 0x020fe40000000f00 */
.L_x_47679:
[----:B------:R-:W-:-:S04]  /*4890*/  @P0 LEA R210, P2, R209, c[0x0][0x188], 0x4 ;  /* 0x00006200d1d20a11 */ /* 0x000fc800078420ff */
[C---:B------:R-:W-:Y:S02]  /*48a0*/  @P0 LEA.HI.X R211, R209.reuse, c[0x0][0x18c], RZ, 0x4, P2 ;  /* 0x00006300d1d30a11 */ /* 0x040fe400010f24ff */
[----:B------:R-:W-:-:S03]  /*48b0*/  IADD3 R209, R209, 0x20, RZ ;  /* 0x00000020d1d17810 */ /* 0x000fc60007ffe0ff */
[----:B------:R0:W-:Y:S04]  /*48c0*/  @P0 STG.E.128 [R210.64], R140 ;  /* 0x0000008cd2000986 */ /* 0x0001e8000c101d04 */
.L_x_47663:
[----:B------:R-:W-:Y:S05]  /*48d0*/  BSYNC B0 ;  /* 0x0000000000007941 */ /* 0x000fea0003800000 */
.L_x_47662:
        /* <DEDUP_REMOVED lines=24> */
.L_x_47683:
[----:B-----5:R-:W-:Y:S01]  /*4a60*/  FADD.FTZ R188, R136, R188 ;  /* 0x000000bc88bc7221 */ /* 0x020fe20000010000 */
[----:B------:R-:W-:Y:S05]  /*4a70*/  BRA `(.L_x_47684) ;  /* 0x0000002000007947 */ /* 0x000fea0003800000 */
.L_x_47682:
[----:B0----5:R-:W-:-:S04]  /*4a80*/  FADD.FTZ R188, R132, R188 ;  /* 0x000000bc84bc7221 */ /* 0x021fc80000010000 */
[----:B------:R-:W-:-:S05]  /*4a90*/  @P2 FADD.FTZ R188, R136, R188 ;  /* 0x000000bc88bc2221 */ /* 0x000fca0000010000 */
.L_x_47684:
[----:B-----5:R-:W-:Y:S02]  /*4aa0*/  MOV R140, R188 ;  /* 0x000000bc008c7202 */ /* 0x020fe40000000f00 */
.L_x_47685:
[----:B------:R-:W-:Y:S05]  /*4ab0*/  @P3 BRA `(.L_x_47686) ;  /* 0x0000007000003947 */ /* 0x000fea0003800000 */
[----:B------:R-:W-:-:S04]  /*4ac0*/  ISETP.NE.U32.AND P4, PT, RZ, c[0x0][0x180], PT ;  /* 0x00006000ff007a0c */ /* 0x000fc80003f85070 */
[----:B------:R-:W-:-:S13]  /*4ad0*/  ISETP.NE.AND.EX P4, PT, RZ, c[0x0][0x184], PT, P4 ;  /* 0x00006100ff007a0c */ /* 0x000fda0003f85340 */
[----:B------:R-:W-:Y:S05]  /*4ae0*/  @P4 BRA `(.L_x_47687) ;  /* 0x0000002000004947 */ /* 0x000fea0003800000 */
[----:B------:R-:W-:Y:S05]  /*4af0*/  @P0 BRA `(.L_x_47688) ;  /* 0x0000005000000947 */ /* 0x000fea0003800000 */
[----:B------:R-:W-:Y:S05]  /*4b00*/  BRA `(.L_x_47689) ;  /* 0x0000005000007947 */ /* 0x000fea0003800000 */
.L_x_47687:
[----:B-----5:R-:W-:Y:S01]  /*4b10*/  FADD.FTZ R189, R137, R189 ;  /* 0x000000bd89bd7221 */ /* 0x020fe20000010000 */
[----:B------:R-:W-:Y:S05]  /*4b20*/  BRA `(.L_x_47688) ;  /* 0x0000002000007947 */ /* 0x000fea0003800000 */
.L_x_47686:
[----:B-----5:R-:W-:-:S04]  /*4b30*/  FADD.FTZ R189, R133, R189 ;  /* 0x000000bd85bd7221 */ /* 0x020fc80000010000 */
[----:B------:R-:W-:-:S05]  /*4b40*/  @P2 FADD.FTZ R189, R137, R189 ;  /* 0x000000bd89bd2221 */ /* 0x000fca0000010000 */
.L_x_47688:
[----:B-----5:R-:W-:Y:S02]  /*4b50*/  MOV R141, R189 ;  /* 0x000000bd008d7202 */ /* 0x020fe40000000f00 */
.L_x_47689:
[----:B------:R-:W-:Y:S05]  /*4b60*/  @P3 BRA `(.L_x_47690) ;  /* 0x0000007000003947 */ /* 0x000fea0003800000 */
[----:B------:R-:W-:-:S04]  /*4b70*/  ISETP.NE.U32.AND P4, PT, RZ, c[0x0][0x180], PT ;  /* 0x00006000ff007a0c */ /* 0x000fc80003f85070 */
[----:B------:R-:W-:-:S13]  /*4b80*/  ISETP.NE.AND.EX P4, PT, RZ, c[0x0][0x184], PT, P4 ;  /* 0x00006100ff007a0c */ /* 0x000fda0003f85340 */
[----:B------:R-:W-:Y:S05]  /*4b90*/  @P4 BRA `(.L_x_47691) ;  /* 0x0000002000004947 */ /* 0x000fea0003800000 */
[----:B------:R-:W-:Y:S05]  /*4ba0*/  @P0 BRA `(.L_x_47692) ;  /* 0x0000005000000947 */ /* 0x000fea0003800000 */
[----:B------:R-:W-:Y:S05]  /*4bb0*/  BRA `(.L_x_47693) ;  /* 0x0000005000007947 */ /* 0x000fea0003800000 */
.L_x_47691:
[----:B-----5:R-:W-:Y:S01]  /*4bc0*/  FADD.FTZ R190, R138, R190 ;  /* 0x000000be8abe7221 */ /* 0x020fe20000010000 */
[----:B------:R-:W-:Y:S05]  /*4bd0*/  BRA `(.L_x_47692) ;  /* 0x0000002000007947 */ /* 0x000fea0003800000 */
.L_x_47690:
[----:B-----5:R-:W-:-:S04]  /*4be0*/  FADD.FTZ R190, R134, R190 ;  /* 0x000000be86be7221 */ /* 0x020fc80000010000 */
[----:B------:R-:W-:-:S05]  /*4bf0*/  @P2 FADD.FTZ R190, R138, R190 ;  /* 0x000000be8abe2221 */ /* 0x000fca0000010000 */
.L_x_47692:
[----:B-----5:R-:W-:Y:S02]  /*4c00*/  MOV R142, R190 ;  /* 0x000000be008e7202 */ /* 0x020fe40000000f00 */
.L_x_47693:
[----:B------:R-:W-:Y:S05]  /*4c10*/  @P3 BRA `(.L_x_47694) ;  /* 0x0000007000003947 */ /* 0x000fea0003800000 */
[----:B------:R-:W-:-:S04]  /*4c20*/  ISETP.NE.U32.AND P2, PT, RZ, c[0x0][0x180], PT ;  /* 0x00006000ff007a0c */ /* 0x000fc80003f45070 */
[----:B------:R-:W-:-:S13]  /*4c30*/  ISETP.NE.AND.EX P2, PT, RZ, c[0x0][0x184], PT, P2 ;  /* 0x00006100ff007a0c */ /* 0x000fda0003f45320 */
[----:B------:R-:W-:Y:S05]  /*4c40*/  @P2 BRA `(.L_x_47695) ;  /* 0x0000002000002947 */ /* 0x000fea0003800000 */
[----:B------:R-:W-:Y:S05]  /*4c50*/  @P0 BRA `(.L_x_47696) ;  /* 0x0000005000000947 */ /* 0x000fea0003800000 */
[----:B------:R-:W-:Y:S05]  /*4c60*/  BRA `(.L_x_47697) ;  /* 0x0000005000007947 */ /* 0x000fea0003800000 */
.L_x_47695:
[----:B-----5:R-:W-:Y:S01]  /*4c70*/  FADD.FTZ R191, R139, R191 ;  /* 0x000000bf8bbf7221 */ /* 0x020fe20000010000 */
[----:B------:R-:W-:Y:S05]  /*4c80*/  BRA `(.L_x_47696) ;  /* 0x0000002000007947 */ /* 0x000fea0003800000 */
.L_x_47694:
[----:B-----5:R-:W-:-:S04]  /*4c90*/  FADD.FTZ R191, R135, R191 ;  /* 0x000000bf87bf7221 */ /* 0x020fc80000010000 */
[----:B------:R-:W-:-:S05]  /*4ca0*/  @P2 FADD.FTZ R191, R139, R191 ;  /* 0x000000bf8bbf2221 */ /* 0x000fca0000010000 */
.L_x_47696:
[----:B-----5:R-:W-:Y:S02]  /*4cb0*/  MOV R143, R191 ;  /* 0x000000bf008f7202 */ /* 0x020fe40000000f00 */
.L_x_47697:
[----:B------:R-:W-:-:S04]  /*4cc0*/  @P0 LEA R210, P2, R209, c[0x0][0x188], 0x4 ;  /* 0x00006200d1d20a11 */ /* 0x000fc800078420ff */
[C---:B------:R-:W-:Y:S02]  /*4cd0*/  @P0 LEA.HI.X R211, R209.reuse, c[0x0][0x18c], RZ, 0x4, P2 ;  /* 0x00006300d1d30a11 */ /* 0x040fe400010f24ff */
[----:B------:R-:W-:-:S03]  /*4ce0*/  IADD3 R209, R209, 0x20, RZ ;  /* 0x00000020d1d17810 */ /* 0x000fc60007ffe0ff */
[----:B------:R0:W-:Y:S04]  /*4cf0*/  @P0 STG.E.128 [R210.64], R140 ;  /* 0x0000008cd2000986 */ /* 0x0001e8000c101d04 */
.L_x_47681:
[----:B------:R-:W-:Y:S05]  /*4d00*/  BSYNC B0 ;  /* 0x0000000000007941 */ /* 0x000fea0003800000 */
.L_x_47680:
        /* <DEDUP_REMOVED lines=24> */
.L_x_47701:
[----:B-----5:R-:W-:Y:S01]  /*4e90*/  FADD.FTZ R192, R136, R192 ;  /* 0x000000c088c07221 */ /* 0x020fe20000010000 */
[----:B------:R-:W-:Y:S05]  /*4ea0*/  BRA `(.L_x_47702) ;  /* 0x0000002000007947 */ /* 0x000fea0003800000 */
.L_x_47700:
[----:B0----5:R-:W-:-:S04]  /*4eb0*/  FADD.FTZ R192, R132, R192 ;  /* 0x000000c084c07221 */ /* 0x021fc80000010000 */
[----:B------:R-:W-:-:S05]  /*4ec0*/  @P2 FADD.FTZ R192, R136, R192 ;  /* 0x000000c088c02221 */ /* 0x000fca0000010000 */
.L_x_47702:
[----:B-----5:R-:W-:Y:S02]  /*4ed0*/  MOV R140, R192 ;  /* 0x000000c0008c7202 */ /* 0x020fe40000000f00 */
.L_x_47703:
[----:B------:R-:W-:Y:S05]  /*4ee0*/  @P3 BRA `(.L_x_47704) ;  /* 0x0000007000003947 */ /* 0x000fea0003800000 */
[----:B------:R-:W-:-:S04]  /*4ef0*/  ISETP.NE.U32.AND P4, PT, RZ, c[0x0][0x180], PT ;  /* 0x00006000ff007a0c */ /* 0x000fc80003f85070 */
[----:B------:R-:W-:-:S13]  /*4f00*/  ISETP.NE.AND.EX P4, PT, RZ, c[0x0][0x184], PT, P4 ;  /* 0x00006100ff007a0c */ /* 0x000fda0003f85340 */
[----:B------:R-:W-:Y:S05]  /*4f10*/  @P4 BRA `(.L_x_47705) ;  /* 0x0000002000004947 */ /* 0x000fea0003800000 */
[----:B------:R-:W-:Y:S05]  /*4f20*/  @P0 BRA `(.L_x_47706) ;  /* 0x0000005000000947 */ /* 0x000fea0003800000 */
[----:B------:R-:W-:Y:S05]  /*4f30*/  BRA `(.L_x_47707) ;  /* 0x0000005000007947 */ /* 0x000fea0003800000 */
.L_x_47705:
[----:B-----5:R-:W-:Y:S01]  /*4f40*/  FADD.FTZ R193, R137, R193 ;  /* 0x000000c189c17221 */ /* 0x020fe20000010000 */
[----:B------:R-:W-:Y:S05]  /*4f50*/  BRA `(.L_x_47706) ;  /* 0x0000002000007947 */ /* 0x000fea0003800000 */
.L_x_47704:
[----:B-----5:R-:W-:-:S04]  /*4f60*/  FADD.FTZ R193, R133, R193 ;  /* 0x000000c185c17221 */ /* 0x020fc80000010000 */
[----:B------:R-:W-:-:S05]  /*4f70*/  @P2 FADD.FTZ R193, R137, R193 ;  /* 0x000000c189c12221 */ /* 0x000fca0000010000 */
.L_x_47706:
[----:B-----5:R-:W-:Y:S02]  /*4f80*/  MOV R141, R193 ;  /* 0x000000c1008d7202 */ /* 0x020fe40000000f00 */
.L_x_47707:
[----:B------:R-:W-:Y:S05]  /*4f90*/  @P3 BRA `(.L_x_47708) ;  /* 0x0000007000003947 */ /* 0x000fea0003800000 */
[----:B------:R-:W-:-:S04]  /*4fa0*/  ISETP.NE.U32.AND P4, PT, RZ, c[0x0][0x180], PT ;  /* 0x00006000ff007a0c */ /* 0x000fc80003f85070 */
[----:B------:R-:W-:-:S13]  /*4fb0*/  ISETP.NE.AND.EX P4, PT, RZ, c[0x0][0x184], PT, P4 ;  /* 0x00006100ff007a0c */ /* 0x000fda0003f85340 */
[----:B------:R-:W-:Y:S05]  /*4fc0*/  @P4 BRA `(.L_x_47709) ;  /* 0x0000002000004947 */ /* 0x000fea0003800000 */
[----:B------:R-:W-:Y:S05]  /*4fd0*/  @P0 BRA `(.L_x_47710) ;  /* 0x0000005000000947 */ /* 0x000fea0003800000 */
[----:B------:R-:W-:Y:S05]  /*4fe0*/  BRA `(.L_x_47711) ;  /* 0x0000005000007947 */ /* 0x000fea0003800000 */
.L_x_47709:
[----:B-----5:R-:W-:Y:S01]  /*4ff0*/  FADD.FTZ R194, R138, R194 ;  /* 0x000000c28ac27221 */ /* 0x020fe20000010000 */
[----:B------:R-:W-:Y:S05]  /*5000*/  BRA `(.L_x_47710) ;  /* 0x0000002000007947 */ /* 0x000fea0003800000 */
.L_x_47708:
[----:B-----5:R-:W-:-:S04]  /*5010*/  FADD.FTZ R194, R134, R194 ;  /* 0x000000c286c27221 */ /* 0x020fc80000010000 */
[----:B------:R-:W-:-:S05]  /*5020*/  @P2 FADD.FTZ R194, R138, R194 ;  /* 0x000000c28ac22221 */ /* 0x000fca0000010000 */
.L_x_47710:
[----:B-----5:R-:W-:Y:S02]  /*5030*/  MOV R142, R194 ;  /* 0x000000c2008e7202 */ /* 0x020fe40000000f00 */
.L_x_47711:
[----:B------:R-:W-:Y:S05]  /*5040*/  @P3 BRA `(.L_x_47712) ;  /* 0x0000007000003947 */ /* 0x000fea0003800000 */
[----:B------:R-:W-:-:S04]  /*5050*/  ISETP.NE.U32.AND P2, PT, RZ, c[0x0][0x180], PT ;  /* 0x00006000ff007a0c */ /* 0x000fc80003f45070 */
[----:B------:R-:W-:-:S13]  /*5060*/  ISETP.NE.AND.EX P2, PT, RZ, c[0x0][0x184], PT, P2 ;  /* 0x00006100ff007a0c */ /* 0x000fda0003f45320 */
[----:B------:R-:W-:Y:S05]  /*5070*/  @P2 BRA `(.L_x_47713) ;  /* 0x0000002000002947 */ /* 0x000fea0003800000 */
[----:B------:R-:W-:Y:S05]  /*5080*/  @P0 BRA `(.L_x_47714) ;  /* 0x0000005000000947 */ /* 0x000fea0003800000 */
[----:B------:R-:W-:Y:S05]  /*5090*/  BRA `(.L_x_47715) ;  /* 0x0000005000007947 */ /* 0x000fea0003800000 */
.L_x_47713:
[----:B-----5:R-:W-:Y:S01]  /*50a0*/  FADD.FTZ R195, R139, R195 ;  /* 0x000000c38bc37221 */ /* 0x020fe20000010000 */
[----:B------:R-:W-:Y:S05]  /*50b0*/  BRA `(.L_x_47714) ;  /* 0x0000002000007947 */ /* 0x000fea0003800000 */
.L_x_47712:
[----:B-----5:R-:W-:-:S04]  /*50c0*/  FADD.FTZ R195, R135, R195 ;  /* 0x000000c387c37221 */ /* 0x020fc80000010000 */
[----:B------:R-:W-:-:S05]  /*50d0*/  @P2 FADD.FTZ R195, R139, R195 ;  /* 0x000000c38bc32221 */ /* 0x000fca0000010000 */
.L_x_47714:
[----:B-----5:R-:W-:Y:S02]  /*50e0*/  MOV R143, R195 ;  /* 0x000000c3008f7202 */ /* 0x020fe40000000f00 */
.L_x_47715:
[----:B------:R-:W-:-:S04]  /*50f0*/  @P0 LEA R210, P2, R209, c[0x0][0x188], 0x4 ;  /* 0x00006200d1d20a11 */ /* 0x000fc800078420ff */
[C---:B------:R-:W-:Y:S02]  /*5100*/  @P0 LEA.HI.X R211, R209.reuse, c[0x0][0x18c], RZ, 0x4, P2 ;  /* 0x00006300d1d30a11 */ /* 0x040fe400010f24ff */
[----:B------:R-:W-:-:S03]  /*5110*/  IADD3 R209, R209, 0x20, RZ ;  /* 0x00000020d1d17810 */ /* 0x000fc60007ffe0ff */
[----:B------:R0:W-:Y:S04]  /*5120*/  @P0 STG.E.128 [R210.64], R140 ;  /* 0x0000008cd2000986 */ /* 0x0001e8000c101d04 */
.L_x_47699:
[----:B------:R-:W-:Y:S05]  /*5130*/  BSYNC B0 ;  /* 0x0000000000007941 */ /* 0x000fea0003800000 */
.L_x_47698:
        /* <DEDUP_REMOVED lines=24> */
.L_x_47719:
[----:B-----5:R-:W-:Y:S01]  /*52c0*/  FADD.FTZ R196, R136, R196 ;  /* 0x000000c488c47221 */ /* 0x020fe20000010000 */
[----:B------:R-:W-:Y:S05]  /*52d0*/  BRA `(.L_x_47720) ;  /* 0x0000002000007947 */ /* 0x000fea0003800000 */
.L_x_47718:
[----:B0----5:R-:W-:-:S04]  /*52e0*/  FADD.FTZ R196, R132, R196 ;  /* 0x000000c484c47221 */ /* 0x021fc80000010000 */
[----:B------:R-:W-:-:S05]  /*52f0*/  @P2 FADD.FTZ R196, R136, R196 ;  /* 0x000000c488c42221 */ /* 0x000fca0000010000 */
.L_x_47720:
[----:B-----5:R-:W-:Y:S02]  /*5300*/  MOV R140, R196 ;  /* 0x000000c4008c7202 */ /* 0x020fe40000000f00 */
.L_x_47721:
[----:B------:R-:W-:Y:S05]  /*5310*/  @P3 BRA `(.L_x_47722) ;  /* 0x0000007000003947 */ /* 0x000fea0003800000 */
[----:B------:R-:W-:-:S04]  /*5320*/  ISETP.NE.U32.AND P4, PT, RZ, c[0x0][0x180], PT ;  /* 0x00006000ff007a0c */ /* 0x000fc80003f85070 */
[----:B------:R-:W-:-:S13]  /*5330*/  ISETP.NE.AND.EX P4, PT, RZ, c[0x0][0x184], PT, P4 ;  /* 0x00006100ff007a0c */ /* 0x000fda0003f85340 */
[----:B------:R-:W-:Y:S05]  /*5340*/  @P4 BRA `(.L_x_47723) ;  /* 0x0000002000004947 */ /* 0x000fea0003800000 */
[----:B------:R-:W-:Y:S05]  /*5350*/  @P0 BRA `(.L_x_47724) ;  /* 0x0000005000000947 */ /* 0x000fea0003800000 */
[----:B------:R-:W-:Y:S05]  /*5360*/  BRA `(.L_x_47725) ;  /* 0x0000005000007947 */ /* 0x000fea0003800000 */
.L_x_47723:
[----:B-----5:R-:W-:Y:S01]  /*5370*/  FADD.FTZ R197, R137, R197 ;  /* 0x000000c589c57221 */ /* 0x020fe20000010000 */
[----:B------:R-:W-:Y:S05]  /*5380*/  BRA `(.L_x_47724) ;  /* 0x0000002000007947 */ /* 0x000fea0003800000 */
.L_x_47722:
[----:B-----5:R-:W-:-:S04]  /*5390*/  FADD.FTZ R197, R133, R197 ;  /* 0x000000c585c57221 */ /* 0x020fc80000010000 */
[----:B------:R-:W-:-:S05]  /*53a0*/  @P2 FADD.FTZ R197, R137, R197 ;  /* 0x000000c589c52221 */ /* 0x000fca0000010000 */
.L_x_47724:
[----:B-----5:R-:W-:Y:S02]  /*53b0*/  MOV R141, R197 ;  /* 0x000000c5008d7202 */ /* 0x020fe40000000f00 */
.L_x_47725:
[----:B------:R-:W-:Y:S05]  /*53c0*/  @P3 BRA `(.L_x_47726) ;  /* 0x0000007000003947 */ /* 0x000fea0003800000 */
[----:B------:R-:W-:-:S04]  /*53d0*/  ISETP.NE.U32.AND P4, PT, RZ, c[0x0][0x180], PT ;  /* 0x00006000ff007a0c */ /* 0x000fc80003f85070 */
[----:B------:R-:W-:-:S13]  /*53e0*/  ISETP.NE.AND.EX P4, PT, RZ, c[0x0][0x184], PT, P4 ;  /* 0x00006100ff007a0c */ /* 0x000fda0003f85340 */
[----:B------:R-:W-:Y:S05]  /*53f0*/  @P4 BRA `(.L_x_47727) ;  /* 0x0000002000004947 */ /* 0x000fea0003800000 */
[----:B------:R-:W-:Y:S05]  /*5400*/  @P0 BRA `(.L_x_47728) ;  /* 0x0000005000000947 */ /* 0x000fea0003800000 */
[----:B------:R-:W-:Y:S05]  /*5410*/  BRA `(.L_x_47729) ;  /* 0x0000005000007947 */ /* 0x000fea0003800000 */
.L_x_47727:
[----:B-----5:R-:W-:Y:S01]  /*5420*/  FADD.FTZ R198, R138, R198 ;  /* 0x000000c68ac67221 */ /* 0x020fe20000010000 */
[----:B------:R-:W-:Y:S05]  /*5430*/  BRA `(.L_x_47728) ;  /* 0x0000002000007947 */ /* 0x000fea0003800000 */
.L_x_47726:
[----:B-----5:R-:W-:-:S04]  /*5440*/  FADD.FTZ R198, R134, R198 ;  /* 0x000000c686c67221 */ /* 0x020fc80000010000 */
[----:B------:R-:W-:-:S05]  /*5450*/  @P2 FADD.FTZ R198, R138, R198 ;  /* 0x000000c68ac62221 */ /* 0x000fca0000010000 */
.L_x_47728:
[----:B-----5:R-:W-:Y:S02]  /*5460*/  MOV R142, R198 ;  /* 0x000000c6008e7202 */ /* 0x020fe40000000f00 */
.L_x_47729:
[----:B------:R-:W-:Y:S05]  /*5470*/  @P3 BRA `(.L_x_47730) ;  /* 0x0000007000003947 */ /* 0x000fea0003800000 */
[----:B------:R-:W-:-:S04]  /*5480*/  ISETP.NE.U32.AND P2, PT, RZ, c[0x0][0x180], PT ;  /* 0x00006000ff007a0c */ /* 0x000fc80003f45070 */
[----:B------:R-:W-:-:S13]  /*5490*/  ISETP.NE.AND.EX P2, PT, RZ, c[0x0][0x184], PT, P2 ;  /* 0x00006100ff007a0c */ /* 0x000fda0003f45320 */
[----:B------:R-:W-:Y:S05]  /*54a0*/  @P2 BRA `(.L_x_47731) ;  /* 0x0000002000002947 */ /* 0x000fea0003800000 */
[----:B------:R-:W-:Y:S05]  /*54b0*/  @P0 BRA `(.L_x_47732) ;  /* 0x0000005000000947 */ /* 0x000fea0003800000 */
[----:B------:R-:W-:Y:S05]  /*54c0*/  BRA `(.L_x_47733) ;  /* 0x0000005000007947 */ /* 0x000fea0003800000 */
.L_x_47731:
[----:B-----5:R-:W-:Y:S01]  /*54d0*/  FADD.FTZ R199, R139, R199 ;  /* 0x000000c78bc77221 */ /* 0x020fe20000010000 */
[----:B------:R-:W-:Y:S05]  /*54e0*/  BRA `(.L_x_47732) ;  /* 0x0000002000007947 */ /* 0x000fea0003800000 */
.L_x_47730:
[----:B-----5:R-:W-:-:S04]  /*54f0*/  FADD.FTZ R199, R135, R199 ;  /* 0x000000c787c77221 */ /* 0x020fc80000010000 */
[----:B------:R-:W-:-:S05]  /*5500*/  @P2 FADD.FTZ R199, R139, R199 ;  /* 0x000000c78bc72221 */ /* 0x000fca0000010000 */
.L_x_47732:
[----:B-----5:R-:W-:Y:S02]  /*5510*/  MOV R143, R199 ;  /* 0x000000c7008f7202 */ /* 0x020fe40000000f00 */
.L_x_47733:
[----:B------:R-:W-:-:S04]  /*5520*/  @P0 LEA R210, P2, R209, c[0x0][0x188], 0x4 ;  /* 0x00006200d1d20a11 */ /* 0x000fc800078420ff */
[----:B------:R-:W-:-:S05]  /*5530*/  @P0 LEA.HI.X R211, R209, c[0x0][0x18c], RZ, 0x4, P2 ;  /* 0x00006300d1d30a11 */ /* 0x000fca00010f24ff */
[----:B------:R0:W-:Y:S04]  /*5540*/  @P0 STG.E.128 [R210.64], R140 ;  /* 0x0000008cd2000986 */ /* 0x0001e8000c101d04 */
.L_x_47717:
[----:B------:R-:W-:Y:S05]  /*5550*/  BSYNC B0 ;  /* 0x0000000000007941 */ /* 0x000fea0003800000 */
.L_x_47716:
[----:B0----5:R-:W-:Y:S01]  /*5560*/  FADD.FTZ R210, RZ, R200 ;  /* 0x000000c8ffd27221 */ /* 0x021fe20000010000 */
        /* <DEDUP_REMOVED lines=104> */
.L_x_47770:
[----:B01----:R-:W-:Y:S01]  /*5bf0*/  FADD.FTZ R209, R209, R208 ;  /* 0x000000d0d1d17221 */ /* 0x003fe20000010000 */
[----:B------:R-:W-:Y:S05]  /*5c00*/  BRA.DIV ~URZ, `(.L_x_47735) ;  /* 0x000020927f007947 */ /* 0x000fea000b800000 */
[----:B------:R-:W0:Y:S01]  /*5c10*/  SHFL.BFLY PT, R208, R209, 0x2, 0x1f ;  /* 0x0c401f00d1d07f89 */ /* 0x000e2200000e0000 */
[----:B------:R-:W-:Y:S02]  /*5c20*/  P2R R216, PR, RZ, 0x1 ;  /* 0x00000001ffd87803 */ /* 0x000fe40000000000 */
        /* <DEDUP_REMOVED lines=158> */
.L_x_47771:
[----:B------:R-:W-:Y:S01]  /*6610*/  FMUL.FTZ R209, R208, R208 ;  /* 0x000000d0d0d17220 */ /* 0x000fe20000410000 */
[----:B------:R-:W-:Y:S01]  /*6620*/  MOV R211, c[0x0][0x1e0] ;  /* 0x0000780000d37a02 */ /* 0x000fe20000000f00 */
[----:B-1----:R-:W-:Y:S01]  /*6630*/  FADD.FTZ R216, R216, R213 ;  /* 0x000000d5d8d87221 */ /* 0x002fe20000010000 */
[----:B------:R-:W-:Y:S01]  /*6640*/  ISETP.NE.AND P2, PT, RZ, UR6, PT ;  /* 0x00000006ff007c0c */ /* 0x000fe2000bf45270 */
[----:B------:R-:W-:Y:S01]  /*6650*/  BSSY B0, `(.L_x_47736) ;  /* 0x000001d000007945 */ /* 0x000fe20003800000 */
[----:B0-----:R-:W-:Y:S02]  /*6660*/  @!P6 MOV R213, 0x4 ;  /* 0x0000000400d5e802 */ /* 0x001fe40000000f00 */
[----:B------:R-:W-:Y:S01]  /*6670*/  FSEL R210, R209, RZ, P2 ;  /* 0x000000ffd1d27208 */ /* 0x000fe20001000000 */
[----:B------:R-:W-:Y:S01]  /*6680*/  FFMA.FTZ R209, R216, R211, c[0x0][0x228] ;  /* 0x00008a00d8d17623 */ /* 0x000fe200000100d3 */
[----:B------:R-:W-:Y:S01]  /*6690*/  @!P6 MOV R211, 0x4 ;  /* 0x0000000400d3e802 */ /* 0x000fe20000000f00 */
[----:B------:R-:W-:-:S04]  /*66a0*/  @!P6 IMAD.WIDE R212, R2, R213, c[0x0][0x1a8] ;  /* 0x00006a0002d4e625 */ /* 0x000fc800078e02d5 */
[----:B------:R-:W-:Y:S02]  /*66b0*/  FADD.FTZ R209, R209, R210 ;  /* 0x000000d2d1d17221 */ /* 0x000fe40000010000 */
[----:B------:R-:W-:-:S04]  /*66c0*/  @!P6 IMAD.WIDE R210, R2, R211, c[0x0][0x1a0] ;  /* 0x0000680002d2e625 */ /* 0x000fc800078e02d3 */
[----:B------:R-:W0:Y:S01]  /*66d0*/  MUFU.RSQ R209, R209 ;  /* 0x000000d100d17308 */ /* 0x000e220000001400 */
[----:B------:R1:W-:Y:S04]  /*66e0*/  @!P6 STG.E [R210.64], R208 ;  /* 0x000000d0d200e986 */ /* 0x0003e8000c101904 */
[----:B0-----:R1:W-:Y:S01]  /*66f0*/  @!P6 STG.E [R212.64], R209 ;  /* 0x000000d1d400e986 */ /* 0x0013e2000c101904 */
[----:B------:R-:W-:Y:S05]  /*6700*/  @!P1 BRA `(.L_x_47737) ;  /* 0x0000011000009947 */ /* 0x000fea0003800000 */
[----:B-1----:R-:W-:Y:S01]  /*6710*/  FSEL R210, R208, RZ, !P2 ;  /* 0x000000ffd0d27208 */ /* 0x002fe20005000000 */
        /* <DEDUP_REMOVED lines=16> */
.L_x_47737:
[----:B------:R-:W-:Y:S05]  /*6820*/  BSYNC B0 ;  /* 0x0000000000007941 */ /* 0x000fea0003800000 */
.L_x_47736:
[----:B------:R-:W-:Y:S01]  /*6830*/  ISETP.GE.U32.AND P3, PT, R0, 0x40, PT ;  /* 0x000000400000780c */ /* 0x000fe20003f66070 */
[----:B------:R-:W-:-:S12]  /*6840*/  BSSY B0, `(.L_x_47738) ;  /* 0x0000013000007945 */ /* 0x000fd80003800000 */
[----:B------:R-:W-:Y:S05]  /*6850*/  @!P3 BRA `(.L_x_47739) ;  /* 0x000001100000b947 */ /* 0x000fea0003800000 */
[----:B------:R-:W-:Y:S02]  /*6860*/  FSEL R220, R208, RZ, !P2 ;  /* 0x000000ffd0dc7208 */ /* 0x000fe40005000000 */
[----:B01----:R-:W-:-:S03]  /*6870*/  MOV R210, 0x10 ;  /* 0x0000001000d27802 */ /* 0x003fc60000000f00 */
        /* <DEDUP_REMOVED lines=15> */
.L_x_47739:
[----:B------:R-:W-:Y:S05]  /*6970*/  BSYNC B0 ;  /* 0x0000000000007941 */ /* 0x000fea0003800000 */
.L_x_47738:
[----:B------:R-:W-:Y:S01]  /*6980*/  ISETP.GE.U32.AND P3, PT, R0, 0x60, PT ;  /* 0x000000600000780c */ /* 0x000fe20003f66070 */
[----:B------:R-:W-:-:S12]  /*6990*/  BSSY B0, `(.L_x_47740) ;  /* 0x0000013000007945 */ /* 0x000fd80003800000 */
[----:B------:R-:W-:Y:S05]  /*69a0*/  @!P3 BRA `(.L_x_47741) ;  /* 0x000001100000b947 */ /* 0x000fea0003800000 */
[----:B------:R-:W-:Y:S01]  /*69b0*/  FSEL R220, R208, RZ, !P2 ;  /* 0x000000ffd0dc7208 */ /* 0x000fe20005000000 */
[----:B01----:R-:W-:-:S04]  /*69c0*/  HFMA2.MMA R210, -RZ, RZ, 0, 9.5367431640625e-07 ;  /* 0x00000010ffd27435 */ /* 0x003fc800000001ff */
        /* <DEDUP_REMOVED lines=15> */
.L_x_47741:
[----:B------:R-:W-:Y:S05]  /*6ac0*/  BSYNC B0 ;  /* 0x0000000000007941 */ /* 0x000fea0003800000 */
.L_x_47740:
        /* <DEDUP_REMOVED lines=20> */
.L_x_47743:
[----:B------:R-:W-:Y:S05]  /*6c10*/  BSYNC B0 ;  /* 0x0000000000007941 */ /* 0x000fea0003800000 */
.L_x_47742:
        /* <DEDUP_REMOVED lines=20> */
.L_x_47745:
[----:B------:R-:W-:Y:S05]  /*6d60*/  BSYNC B0 ;  /* 0x0000000000007941 */ /* 0x000fea0003800000 */
.L_x_47744:
        /* <DEDUP_REMOVED lines=20> */
.L_x_47747:
[----:B------:R-:W-:Y:S05]  /*6eb0*/  BSYNC B0 ;  /* 0x0000000000007941 */ /* 0x000fea0003800000 */
.L_x_47746:
        /* <DEDUP_REMOVED lines=20> */
.L_x_47749:
[----:B------:R-:W-:Y:S05]  /*7000*/  BSYNC B0 ;  /* 0x0000000000007941 */ /* 0x000fea0003800000 */
.L_x_47748:
        /* <DEDUP_REMOVED lines=20> */
.L_x_47751:
[----:B------:R-:W-:Y:S05]  /*7150*/  BSYNC B0 ;  /* 0x0000000000007941 */ /* 0x000fea0003800000 */
.L_x_47750:
        /* <DEDUP_REMOVED lines=20> */
.L_x_47753:
[----:B------:R-:W-:Y:S05]  /*72a0*/  BSYNC B0 ;  /* 0x0000000000007941 */ /* 0x000fea0003800000 */
.L_x_47752:
        /* <DEDUP_REMOVED lines=20> */
.L_x_47755:
[----:B------:R-:W-:Y:S05]  /*73f0*/  BSYNC B0 ;  /* 0x0000000000007941 */ /* 0x000fea0003800000 */
.L_x_47754:
        /* <DEDUP_REMOVED lines=20> */
.L_x_47757:
[----:B------:R-:W-:Y:S05]  /*7540*/  BSYNC B0 ;  /* 0x0000000000007941 */ /* 0x000fea0003800000 */
.L_x_47756:
        /* <DEDUP_REMOVED lines=20> */
.L_x_47759:
[----:B------:R-:W-:Y:S05]  /*7690*/  BSYNC B0 ;  /* 0x0000000000007941 */ /* 0x000fea0003800000 */
.L_x_47758:
        /* <DEDUP_REMOVED lines=20> */
.L_x_47761:
[----:B------:R-:W-:Y:S05]  /*77e0*/  BSYNC B0 ;  /* 0x0000000000007941 */ /* 0x000fea0003800000 */
.L_x_47760:
        /* <DEDUP_REMOVED lines=20> */
.L_x_47763:
[----:B------:R-:W-:Y:S05]  /*7930*/  BSYNC B0 ;  /* 0x0000000000007941 */ /* 0x000fea0003800000 */
.L_x_47762:
        /* <DEDUP_REMOVED lines=20> */
.L_x_47765:
[----:B------:R-:W-:Y:S05]  /*7a80*/  BSYNC B0 ;  /* 0x0000000000007941 */ /* 0x000fea0003800000 */
.L_x_47764:
[----:B------:R-:W-:Y:S01]  /*7a90*/  ISETP.GE.U32.AND P3, PT, R0, 0x200, PT ;  /* 0x000002000000780c */ /* 0x000fe20003f66070 */
[----:B------:R-:W-:-:S12]  /*7aa0*/  BSSY B0, `(.L_x_47766) ;  /* 0x0000012000007945 */ /* 0x000fd80003800000 */
[----:B------:R-:W-:Y:S05]  /*7ab0*/  @!P3 BRA `(.L_x_47767) ;  /* 0x000001000000b947 */ /* 0x000fea0003800000 */
[----:B------:R-:W-:Y:S02]  /*7ac0*/  FSEL R216, R208, RZ, !P2 ;  /* 0x000000ffd0d87208 */ /* 0x000fe40005000000 */
[----:B------:R-:W-:-:S03]  /*7ad0*/  MOV R218, 0x10 ;  /* 0x0000001000da7802 */ /* 0x000fc60000000f00 */
[--C-:B-1----:R-:W-:Y:S02]  /*7ae0*/  FADD.FTZ R208, R196, -R216.reuse ;  /* 0x800000d8c4d07221 */ /* 0x102fe40000010000 */
[--C-:B0-----:R-:W-:Y:S02]  /*7af0*/  FADD.FTZ R210, R197, -R216.reuse ;  /* 0x800000d8c5d27221 */ /* 0x101fe40000010000 */
        /* <DEDUP_REMOVED lines=12> */
.L_x_47767:
[----:B------:R-:W-:Y:S05]  /*7bc0*/  BSYNC B0 ;  /* 0x0000000000007941 */ /* 0x000fea0003800000 */
.L_x_47766:
[----:B------:R-:W-:-:S10]  /*7bd0*/  HFMA2.MMA R3, -RZ, RZ, 0, 2.384185791015625e-07 ;  /* 0x00000004ff037435 */ /* 0x000fd400000001ff */
[----:B------:R-:W-:-:S05]  /*7be0*/  IMAD R2, R3, c[0x0][0x160], R2 ;  /* 0x0000580003027a24 */ /* 0x000fca00078e0202 */
[----:B------:R-:W-:-:S13]  /*7bf0*/  ISETP.GE.AND P2, PT, R2, c[0x0][0x164], PT ;  /* 0x0000590002007a0c */ /* 0x000fda0003f46270 */
[----:B01----:R-:W-:Y:S01]  /*7c00*/  @P2 CALL.REL.NOINC `(.L_x_47768) ;  /* 0x0000001000002944 */ /* 0x003fe20003c00000 */
[----:B------:R-:W-:Y:S05]  /*7c10*/  BRA `(.L_x_47769) ;  /* 0xffff95f000007947 */ /* 0x000fea000383ffff */
.L_x_47768:
[----:B------:R-:W-:Y:S05]  /*7c20*/  EXIT ;  /* 0x000000000000794d */ /* 0x000fea0003800000 */
.L_x_47734:
[----:B------:R-:W-:Y:S01]  /*7c30*/  HFMA2.MMA R212, -RZ, RZ, 0, 1.847743988037109375e-06 ;  /* 0x0000001fffd47435 */ /* 0x000fe200000001ff */
[----:B------:R-:W-:Y:S02]  /*7c40*/  MOV R216, 0x1 ;  /* 0x0000000100d87802 */ /* 0x000fe40000000f00 */
[----:B------:R-:W-:Y:S02]  /*7c50*/  MOV R215, 0xffffffff ;  /* 0xffffffff00d77802 */ /* 0x000fe40000000f00 */
[----:B------:R-:W-:Y:S02]  /*7c60*/  MOV R210, 0x7c80 ;  /* 0x00007c8000d27802 */ /* 0x000fe40000000f00 */
[----:B------:R-:W-:Y:S05]  /*7c70*/  CALL.REL.NOINC `($__internal_74_$__cuda_sm70_shflsync_bfly_p) ;  /* 0x00000c8000007944 */ /* 0x000fea0003c00000 */
[----:B-1----:R-:W-:Y:S01]  /*7c80*/  MOV R208, R216 ;  /* 0x000000d800d07202 */ /* 0x002fe20000000f00 */
[----:B0-----:R-:W-:Y:S05]  /*7c90*/  BRA `(.L_x_47770) ;  /* 0xffffdf5000007947 */ /* 0x001fea000383ffff */
.L_x_47735:
[----:B------:R-:W-:Y:S01]  /*7ca0*/  HFMA2.MMA R216, -RZ, RZ, 0, 1.1920928955078125e-07 ;  /* 0x00000002ffd87435 */ /* 0x000fe200000001ff */
[----:B------:R-:W-:Y:S02]  /*7cb0*/  MOV R212, 0x1f ;  /* 0x0000001f00d47802 */ /* 0x000fe40000000f00 */
[----:B------:R-:W-:Y:S02]  /*7cc0*/  MOV R215, 0xffffffff ;  /* 0xffffffff00d77802 */ /* 0x000fe40000000f00 */
[----:B------:R-:W-:-:S02]  /*7cd0*/  MOV R210, 0x7cf0 ;  /* 0x00007cf000d27802 */ /* 0x000fc40000000f00 */
[----:B------:R-:W-:Y:S05]  /*7ce0*/  CALL.REL.NOINC `($__internal_74_$__cuda_sm70_shflsync_bfly_p) ;  /* 0x00000c1000007944 */ /* 0x000fea0003c00000 */
[----:B01----:R-:W-:Y:S01]  /*7cf0*/  FADD.FTZ R209, R209, R216 ;  /* 0x000000d8d1d17221 */ /* 0x003fe20000010000 */
[----:B------:R-:W-:Y:S01]  /*7d00*/  HFMA2.MMA R216, -RZ, RZ, 0, 2.384185791015625e-07 ;  /* 0x00000004ffd87435 */ /* 0x000fe200000001ff */
[----:B------:R-:W-:-:S02]  /*7d10*/  MOV R212, 0x1f ;  /* 0x0000001f00d47802 */ /* 0x000fc40000000f00 */
[----:B------:R-:W-:Y:S02]  /*7d20*/  MOV R215, 0xffffffff ;  /* 0xffffffff00d77802 */ /* 0x000fe40000000f00 */
[----:B------:R-:W-:Y:S02]  /*7d30*/  MOV R210, 0x7d50 ;  /* 0x00007d5000d27802 */ /* 0x000fe40000000f00 */
[----:B------:R-:W-:Y:S05]  /*7d40*/  CALL.REL.NOINC `($__internal_74_$__cuda_sm70_shflsync_bfly_p) ;  /* 0x00000bb000007944 */ /* 0x000fea0003c00000 */
[----:B01----:R-:W-:Y:S01]  /*7d50*/  FADD.FTZ R209, R209, R216 ;  /* 0x000000d8d1d17221 */ /* 0x003fe20000010000 */
[----:B------:R-:W-:Y:S01]  /*7d60*/  HFMA2.MMA R216, -RZ, RZ, 0, 4.76837158203125e-07 ;  /* 0x00000008ffd87435 */ /* 0x000fe200000001ff */
[----:B------:R-:W-:Y:S02]  /*7d70*/  MOV R212, 0x1f ;  /* 0x0000001f00d47802 */ /* 0x000fe40000000f00 */
[----:B------:R-:W-:Y:S02]  /*7d80*/  MOV R215, 0xffffffff ;  /* 0xffffffff00d77802 */ /* 0x000fe40000000f00 */
[----:B------:R-:W-:Y:S02]  /*7d90*/  MOV R210, 0x7db0 ;  /* 0x00007db000d27802 */ /* 0x000fe40000000f00 */
[----:B------:R-:W-:Y:S05]  /*7da0*/  CALL.REL.NOINC `($__internal_74_$__cuda_sm70_shflsync_bfly_p) ;  /* 0x00000b5000007944 */ /* 0x000fea0003c00000 */
[----:B01----:R-:W-:Y:S01]  /*7db0*/  FADD.FTZ R209, R209, R216 ;  /* 0x000000d8d1d17221 */ /* 0x003fe20000010000 */
[----:B------:R-:W-:Y:S01]  /*7dc0*/  HFMA2.MMA R216, -RZ, RZ, 0, 9.5367431640625e-07 ;  /* 0x00000010ffd87435 */ /* 0x000fe200000001ff */
[----:B------:R-:W-:-:S02]  /*7dd0*/  MOV R212, 0x1f ;  /* 0x0000001f00d47802 */ /* 0x000fc40000000f00 */
[----:B------:R-:W-:Y:S02]  /*7de0*/  MOV R215, 0xffffffff ;  /* 0xffffffff00d77802 */ /* 0x000fe40000000f00 */
[----:B------:R-:W-:Y:S02]  /*7df0*/  MOV R210, 0x7e10 ;  /* 0x00007e1000d27802 */ /* 0x000fe40000000f00 */
[----:B------:R-:W-:Y:S05]  /*7e00*/  CALL.REL.NOINC `($__internal_74_$__cuda_sm70_shflsync_bfly_p) ;  /* 0x00000af000007944 */ /* 0x000fea0003c00000 */
[----:B-1----:R-:W-:Y:S01]  /*7e10*/  FADD.FTZ R208, R209, R216 ;  /* 0x000000d8d1d07221 */ /* 0x002fe20000010000 */
[----:B0-----:R-:W-:Y:S01]  /*7e20*/  P2R R215, PR, RZ, 0x1 ;  /* 0x00000001ffd77803 */ /* 0x001fe20000000000 */
[----:B------:R-:W-:Y:S01]  /*7e30*/  HFMA2.MMA R216, -RZ, RZ, 0, 5.9604644775390625e-08 ;  /* 0x00000001ffd87435 */ /* 0x000fe200000001ff */
[----:B------:R-:W-:Y:S01]  /*7e40*/  ISETP.GT.U32.AND P0, PT, R0, 0x3f, PT ;  /* 0x0000003f0000780c */ /* 0x000fe20003f04070 */
[----:B------:R-:W-:-:S04]  /*7e50*/  FMUL.FTZ R208, R208, c[0x0][0x1e0] ;  /* 0x00007800d0d07a20 */ /* 0x000fc80000410000 */
[--C-:B------:R-:W-:Y:S02]  /*7e60*/  FADD.FTZ R209, R200, -R208.reuse ;  /* 0x800000d0c8d17221 */ /* 0x100fe40000010000 */
[--C-:B------:R-:W-:Y:S02]  /*7e70*/  FADD.FTZ R210, R201, -R208.reuse ;  /* 0x800000d0c9d27221 */ /* 0x100fe40000010000 */
[----:B------:R-:W-:Y:S02]  /*7e80*/  FFMA.FTZ R209, R209, R209, RZ ;  /* 0x000000d1d1d17223 */ /* 0x000fe400000100ff */
[--C-:B------:R-:W-:Y:S02]  /*7e90*/  FADD.FTZ R212, R202, -R208.reuse ;  /* 0x800000d0cad47221 */ /* 0x100fe40000010000 */
[----:B------:R-:W-:Y:S02]  /*7ea0*/  FFMA.FTZ R209, R210, R210, R209 ;  /* 0x000000d2d2d17223 */ /* 0x000fe400000100d1 */
[----:B------:R-:W-:-:S02]  /*7eb0*/  FADD.FTZ R210, R203, -R208 ;  /* 0x800000d0cbd27221 */ /* 0x000fc40000010000 */
[----:B------:R-:W-:Y:S01]  /*7ec0*/  FFMA.FTZ R209, R212, R212, R209 ;  /* 0x000000d4d4d17223 */ /* 0x000fe200000100d1 */
[----:B------:R-:W-:Y:S01]  /*7ed0*/  MOV R212, 0x1f ;  /* 0x0000001f00d47802 */ /* 0x000fe20000000f00 */
[--C-:B------:R-:W-:Y:S02]  /*7ee0*/  FADD.FTZ R211, R205, -R208.reuse ;  /* 0x800000d0cdd37221 */ /* 0x100fe40000010000 */
        /* <DEDUP_REMOVED lines=134> */
[----:B------:R-:W-:Y:S05]  /*8750*/  CALL.REL.NOINC `($__internal_74_$__cuda_sm70_shflsync_bfly_p) ;  /* 0x000001a000007944 */ /* 0x000fea0003c00000 */
[----:B01----:R-:W-:Y:S01]  /*8760*/  FADD.FTZ R209, R209, R216 ;  /* 0x000000d8d1d17221 */ /* 0x003fe20000010000 */
[----:B------:R-:W-:Y:S01]  /*8770*/  HFMA2.MMA R216, -RZ, RZ, 0, 1.1920928955078125e-07 ;  /* 0x00000002ffd87435 */ /* 0x000fe200000001ff */
[----:B------:R-:W-:Y:S02]  /*8780*/  MOV R212, 0x1f ;  /* 0x0000001f00d47802 */ /* 0x000fe40000000f00 */
[----:B------:R-:W-:Y:S02]  /*8790*/  MOV R215, 0xffffffff ;  /* 0xffffffff00d77802 */ /* 0x000fe40000000f00 */
[----:B------:R-:W-:Y:S02]  /*87a0*/  MOV R210, 0x87c0 ;  /* 0x000087c000d27802 */ /* 0x000fe40000000f00 */
[----:B------:R-:W-:Y:S05]  /*87b0*/  CALL.REL.NOINC `($__internal_74_$__cuda_sm70_shflsync_bfly_p) ;  /* 0x0000014000007944 */ /* 0x000fea0003c00000 */
[----:B01----:R-:W-:Y:S01]  /*87c0*/  FADD.FTZ R209, R209, R216 ;  /* 0x000000d8d1d17221 */ /* 0x003fe20000010000 */
[----:B------:R-:W-:Y:S01]  /*87d0*/  HFMA2.MMA R216, -RZ, RZ, 0, 2.384185791015625e-07 ;  /* 0x00000004ffd87435 */ /* 0x000fe200000001ff */
[----:B------:R-:W-:Y:S02]  /*87e0*/  MOV R212, 0x1f ;  /* 0x0000001f00d47802 */ /* 0x000fe40000000f00 */
[----:B------:R-:W-:-:S02]  /*87f0*/  MOV R215, 0xffffffff ;  /* 0xffffffff00d77802 */ /* 0x000fc40000000f00 */
        /* <DEDUP_REMOVED lines=8> */
[----:B-1----:R-:W-:Y:S01]  /*8880*/  FADD.FTZ R213, R209, R216 ;  /* 0x000000d8d1d57221 */ /* 0x002fe20000010000 */
[----:B------:R-:W-:Y:S01]  /*8890*/  HFMA2.MMA R216, -RZ, RZ, 0, 9.5367431640625e-07 ;  /* 0x00000010ffd87435 */ /* 0x000fe200000001ff */
[----:B0-----:R-:W-:Y:S02]  /*88a0*/  MOV R212, 0x1f ;  /* 0x0000001f00d47802 */ /* 0x001fe40000000f00 */
[----:B------:R-:W-:-:S02]  /*88b0*/  MOV R215, 0xffffffff ;  /* 0xffffffff00d77802 */ /* 0x000fc40000000f00 */
[----:B------:R-:W-:Y:S02]  /*88c0*/  MOV R209, R213 ;  /* 0x000000d500d17202 */ /* 0x000fe40000000f00 */
[----:B------:R-:W-:Y:S02]  /*88d0*/  MOV R210, 0x88f0 ;  /* 0x000088f000d27802 */ /* 0x000fe40000000f00 */
[----:B------:R-:W-:Y:S05]  /*88e0*/  CALL.REL.NOINC `($__internal_74_$__cuda_sm70_shflsync_bfly_p) ;  /* 0x0000001000007944 */ /* 0x000fea0003c00000 */
[----:B01----:R-:W-:Y:S05]  /*88f0*/  BRA `(.L_x_47771) ;  /* 0xffffdd1000007947 */ /* 0x003fea000383ffff */
        .weak           $__internal_74_$__cuda_sm70_shflsync_bfly_p
        .type           $__internal_74_$__cuda_sm70_shflsync_bfly_p,@function
        .size           $__internal_74_$__cuda_sm70_shflsync_bfly_p,(.L_x_52492 - $__internal_74_$__cuda_sm70_shflsync_bfly_p)
$__internal_74_$__cuda_sm70_shflsync_bfly_p:
[----:B------:R-:W-:Y:S01]  /*8900*/  HFMA2.MMA R211, -RZ, RZ, 0, 0 ;  /* 0x00000000ffd37435 */ /* 0x000fe200000001ff */
[----:B------:R-:W-:Y:S04]  /*8910*/  WARPSYNC R215 ;  /* 0x000000d700007348 */ /* 0x000fe80003800000 */
[----:B------:R0:W1:Y:S01]  /*8920*/  SHFL.BFLY PT, R216, R209, R216, R212 ;  /* 0x0c0000d8d1d87389 */ /* 0x00006200000e00d4 */
[----:B------:R-:W-:Y:S05]  /*8930*/  RET.REL.NODEC R210 `(_ZN10layer_norm31ln_parallel_residual_fwd_kernelINS_13Kernel_traitsIfffffjLj2048ELj1ELj4ELj1ELj16ENS_18Kernel_traits_baseILj2048EfffffjLj128EEEEELb0ELb1ELb0EEEvNS_9FwdParamsE) ;  /* 0xffff76c0d2007950 */ /* 0x000fea0003c3ffff */
.L_x_47772:
        /* <DEDUP_REMOVED lines=12> */
.L_x_52492:


//--------------------- .text._ZN10layer_norm31ln_parallel_residual_fwd_kernelINS_13Kernel_traitsIfffffjLj2048ELj1ELj4ELj1ELj16ENS_18Kernel_traits_baseILj2048EfffffjLj128EEEEELb0ELb1ELb1EEEvNS_9FwdParamsE --------------------------
	.section	.text._ZN10layer_norm31ln_parallel_residual_fwd_kernelINS_13Kernel_traitsIfffffjLj2048ELj1ELj4ELj1ELj16ENS_18Kernel_traits_baseILj2048EfffffjLj128EEEEELb0ELb1ELb1EEEvNS_9FwdParamsE,"ax",@progbits
	.sectioninfo	@"SHI_REGISTERS=254"
	.align	128
        .global         _ZN10layer_norm31ln_parallel_residual_fwd_kernelINS_13Kernel_traitsIfffffjLj2048ELj1ELj4ELj1ELj16ENS_18Kernel_traits_baseILj2048EfffffjLj128EEEEELb0ELb1ELb1EEEvNS_9FwdParamsE
        .type           _ZN10layer_norm31ln_parallel_residual_fwd_kernelINS_13Kernel_traitsIfffffjLj2048ELj1ELj4ELj1ELj16ENS_18Kernel_traits_baseILj2048EfffffjLj128EEEEELb0ELb1ELb1EEEvNS_9FwdParamsE,@function
        .size           _ZN10layer_norm31ln_parallel_residual_fwd_kernelINS_13Kernel_traitsIfffffjLj2048ELj1ELj4ELj1ELj16ENS_18Kernel_traits_baseILj2048EfffffjLj128EEEEELb0ELb1ELb1EEEvNS_9FwdParamsE,(.L_x_52493 - _ZN10layer_norm31ln_parallel_residual_fwd_kernelINS_13Kernel_traitsIfffffjLj2048ELj1ELj4ELj1ELj16ENS_18Kernel_traits_baseILj2048EfffffjLj128EEEEELb0ELb1ELb1EEEvNS_9FwdParamsE)
        .other          _ZN10layer_norm31ln_parallel_residual_fwd_kernelINS_13Kernel_traitsIfffffjLj2048ELj1ELj4ELj1ELj16ENS_18Kernel_traits_baseILj2048EfffffjLj128EEEEELb0ELb1ELb1EEEvNS_9FwdParamsE,@"STO_CUDA_ENTRY STV_DEFAULT"
_ZN10layer_norm31ln_parallel_residual_fwd_kernelINS_13Kernel_traitsIfffffjLj2048ELj1ELj4ELj1ELj16ENS_18Kernel_traits_baseILj2048EfffffjLj128EEEEELb0ELb1ELb1EEEvNS_9FwdParamsE:
.text._ZN10layer_norm31ln_parallel_residual_fwd_kernelINS_13Kernel_traitsIfffffjLj2048ELj1ELj4ELj1ELj16ENS_18Kernel_traits_baseILj2048EfffffjLj128EEEEELb0ELb1ELb1EEEvNS_9FwdParamsE:
        /* <DEDUP_REMOVED lines=8> */
[----:B------:R-:W-:Y:S01]  /*0080*/  CS2R R172, SRZ ;  /* 0x0000000000ac7805 */ /* 0x000fe2000001ff00 */
[----:B------:R-:W-:Y:S01]  /*0090*/  CS2R R174, SRZ ;  /* 0x0000000000ae7805 */ /* 0x000fe2000001ff00 */
[----:B0-----:R-:W-:Y:S02]  /*00a0*/  SHF.R.U32.HI R2, RZ, 0x5, R11 ;  /* 0x00000005ff027819 */ /* 0x001fe4000001160b */
[----:B------:R-:W-:-:S02]  /*00b0*/  LOP3.LUT R0, R11, 0x1f, RZ, 0xc0, !PT ;  /* 0x0000001f0b007812 */ /* 0x000fc400078ec0ff */
[----:B-1----:R-:W-:-:S05]  /*00c0*/  LEA R10, R3, R2, 0x2 ;  /* 0x00000002030a7211 */ /* 0x002fca00078e10ff */
[C---:B------:R-:W-:Y:S02]  /*00d0*/  @P0 LEA R2, P1, R0.reuse, c[0x0][0x218], 0x4 ;  /* 0x0000860000020a11 */ /* 0x040fe400078220ff */
[----:B------:R-:W-:Y:S02]  /*00e0*/  LOP3.LUT R108, R0, 0x20, RZ, 0xfc, !PT ;  /* 0x00000020006c7812 */ /* 0x000fe400078efcff */
[----:B------:R-:W-:Y:S02]  /*00f0*/  @P0 IADD3.X R3, RZ, c[0x0][0x21c], RZ, P1, !PT ;  /* 0x00008700ff030a10 */ /* 0x000fe40000ffe4ff */
[----:B------:R-:W-:Y:S02]  /*0100*/  @P0 LEA R4, P2, R108, c[0x0][0x218], 0x4 ;  /* 0x000086006c040a11 */ /* 0x000fe400078420ff */
[----:B------:R-:W-:Y:S01]  /*0110*/  LOP3.LUT R104, R0, 0x40, RZ, 0xfc, !PT ;  /* 0x0000004000687812 */ /* 0x000fe200078efcff */
[----:B------:R0:W5:Y:S01]  /*0120*/  @P0 LDG.E.128 R176, [R2.64] ;  /* 0x0000000402b00981 */ /* 0x000162000c1e1d00 */
[----:B------:R-:W-:-:S02]  /*0130*/  @P0 LEA.HI.X R5, R108, c[0x0][0x21c], RZ, 0x4, P2 ;  /* 0x000087006c050a11 */ /* 0x000fc400010f24ff */
[----:B------:R-:W-:Y:S01]  /*0140*/  LOP3.LUT R100, R0, 0x60, RZ, 0xfc, !PT ;  /* 0x0000006000647812 */ /* 0x000fe200078efcff */
[----:B------:R-:W-:Y:S01]  /*0150*/  CS2R R168, SRZ ;  /* 0x0000000000a87805 */ /* 0x000fe2000001ff00 */
[----:B------:R-:W-:Y:S01]  /*0160*/  CS2R R170, SRZ ;  /* 0x0000000000aa7805 */ /* 0x000fe2000001ff00 */
[----:B------:R1:W5:Y:S01]  /*0170*/  @P0 LDG.E.128 R172, [R4.64] ;  /* 0x0000000404ac0981 */ /* 0x000362000c1e1d00 */
[----:B0-----:R-:W-:Y:S02]  /*0180*/  @P0 LEA R2, P1, R104, c[0x0][0x218], 0x4 ;  /* 0x0000860068020a11 */ /* 0x001fe400078220ff */
[----:B------:R-:W-:Y:S02]  /*0190*/  LOP3.LUT R96, R0, 0x80, RZ, 0xfc, !PT ;  /* 0x0000008000607812 */ /* 0x000fe400078efcff */
[----:B------:R-:W-:Y:S02]  /*01a0*/  @P0 LEA.HI.X R3, R104, c[0x0][0x21c], RZ, 0x4, P1 ;  /* 0x0000870068030a11 */ /* 0x000fe400008f24ff */
[----:B-1----:R-:W-:-:S02]  /*01b0*/  @P0 LEA R4, P2, R100, c[0x0][0x218], 0x4 ;  /* 0x0000860064040a11 */ /* 0x002fc400078420ff */
[----:B------:R-:W-:Y:S01]  /*01c0*/  LOP3.LUT R92, R0, 0xa0, RZ, 0xfc, !PT ;  /* 0x000000a0005c7812 */ /* 0x000fe200078efcff */
[----:B------:R-:W-:Y:S01]  /*01d0*/  CS2R R164, SRZ ;  /* 0x0000000000a47805 */ /* 0x000fe2000001ff00 */
[----:B------:R-:W-:Y:S01]  /*01e0*/  CS2R R166, SRZ ;  /* 0x0000000000a67805 */ /* 0x000fe2000001ff00 */
[----:B------:R-:W-:Y:S01]  /*01f0*/  @P0 LEA.HI.X R5, R100, c[0x0][0x21c], RZ, 0x4, P2 ;  /* 0x0000870064050a11 */ /* 0x000fe200010f24ff */
[----:B------:R0:W5:Y:S01]  /*0200*/  @P0 LDG.E.128 R168, [R2.64] ;  /* 0x0000000402a80981 */ /* 0x000162000c1e1d00 */
[----:B------:R-:W-:Y:S02]  /*0210*/  @P0 LEA R6, P3, R96, c[0x0][0x218], 0x4 ;  /* 0x0000860060060a11 */ /* 0x000fe400078620ff */
[----:B------:R-:W-:Y:S01]  /*0220*/  LOP3.LUT R88, R0, 0xc0, RZ, 0xfc, !PT ;  /* 0x000000c000587812 */ /* 0x000fe200078efcff */
[----:B------:R-:W-:Y:S01]  /*0230*/  CS2R R160, SRZ ;  /* 0x0000000000a07805 */ /* 0x000fe2000001ff00 */
[----:B------:R-:W-:Y:S01]  /*0240*/  CS2R R162, SRZ ;  /* 0x0000000000a27805 */ /* 0x000fe2000001ff00 */
[----:B------:R-:W-:Y:S01]  /*0250*/  CS2R R156, SRZ ;  /* 0x00000000009c7805 */ /* 0x000fe2000001ff00 */
[----:B------:R-:W-:Y:S01]  /*0260*/  CS2R R158, SRZ ;  /* 0x00000000009e7805 */ /* 0x000fe2000001ff00 */
[----:B------:R1:W5:Y:S01]  /*0270*/  @P0 LDG.E.128 R164, [R4.64] ;  /* 0x0000000404a40981 */ /* 0x000362000c1e1d00 */
[----:B0-----:R-:W-:-:S02]  /*0280*/  @P0 LEA R2, P1, R92, c[0x0][0x218], 0x4 ;  /* 0x000086005c020a11 */ /* 0x001fc400078220ff */
[----:B------:R-:W-:Y:S02]  /*0290*/  @P0 LEA.HI.X R7, R96, c[0x0][0x21c], RZ, 0x4, P3 ;  /* 0x0000870060070a11 */ /* 0x000fe400018f24ff */
[----:B------:R-:W-:Y:S02]  /*02a0*/  @P0 LEA.HI.X R3, R92, c[0x0][0x21c], RZ, 0x4, P1 ;  /* 0x000087005c030a11 */ /* 0x000fe400008f24ff */
[----:B------:R-:W-:Y:S01]  /*02b0*/  LOP3.LUT R84, R0, 0xe0, RZ, 0xfc, !PT ;  /* 0x000000e000547812 */ /* 0x000fe200078efcff */
[----:B------:R-:W-:Y:S01]  /*02c0*/  CS2R R152, SRZ ;  /* 0x0000000000987805 */ /* 0x000fe2000001ff00 */
[----:B-1----:R-:W-:Y:S01]  /*02d0*/  @P0 LEA R4, P2, R88, c[0x0][0x218], 0x4 ;  /* 0x0000860058040a11 */ /* 0x002fe200078420ff */
[----:B------:R-:W-:Y:S01]  /*02e0*/  CS2R R154, SRZ ;  /* 0x00000000009a7805 */ /* 0x000fe2000001ff00 */
[----:B------:R-:W-:Y:S01]  /*02f0*/  LOP3.LUT R80, R0, 0x100, RZ, 0xfc, !PT ;  /* 0x0000010000507812 */ /* 0x000fe200078efcff */
[----:B------:R0:W5:Y:S01]  /*0300*/  @P0 LDG.E.128 R160, [R6.64] ;  /* 0x0000000406a00981 */ /* 0x000162000c1e1d00 */
[----:B------:R-:W-:-:S03]  /*0310*/  @P0 LEA.HI.X R5, R88, c[0x0][0x21c], RZ, 0x4, P2 ;  /* 0x0000870058050a11 */ /* 0x000fc600010f24ff */
[----:B------:R1:W5:Y:S01]  /*0320*/  @P0 LDG.E.128 R156, [R2.64] ;  /* 0x00000004029c0981 */ /* 0x000362000c1e1d00 */
[----:B------:R-:W-:Y:S01]  /*0330*/  LOP3.LUT R76, R0, 0x120, RZ, 0xfc, !PT ;  /* 0x00000120004c7812 */ /* 0x000fe200078efcff */
[----:B------:R-:W-:Y:S01]  /*0340*/  CS2R R148, SRZ ;  /* 0x0000000000947805 */ /* 0x000fe2000001ff00 */
[----:B------:R-:W-:Y:S01]  /*0350*/  CS2R R150, SRZ ;  /* 0x0000000000967805 */ /* 0x000fe2000001ff00 */
[----:B------:R-:W-:Y:S01]  /*0360*/  CS2R R144, SRZ ;  /* 0x0000000000907805 */ /* 0x000fe2000001ff00 */
[----:B------:R-:W-:Y:S01]  /*0370*/  CS2R R146, SRZ ;  /* 0x0000000000927805 */ /* 0x000fe2000001ff00 */
[----:B0-----:R-:W-:Y:S01]  /*0380*/  @P0 LEA R6, P3, R84, c[0x0][0x218], 0x4 ;  /* 0x0000860054060a11 */ /* 0x001fe200078620ff */
[----:B------:R0:W5:Y:S01]  /*0390*/  @P0 LDG.E.128 R152, [R4.64] ;  /* 0x0000000404980981 */ /* 0x000162000c1e1d00 */
[----:B-1----:R-:W-:Y:S02]  /*03a0*/  @P0 LEA R2, P1, R80, c[0x0][0x218], 0x4 ;  /* 0x0000860050020a11 */ /* 0x002fe400078220ff */
[----:B------:R-:W-:-:S02]  /*03b0*/  @P0 LEA.HI.X R7, R84, c[0x0][0x21c], RZ, 0x4, P3 ;  /* 0x0000870054070a11 */ /* 0x000fc400018f24ff */
[----:B------:R-:W-:Y:S02]  /*03c0*/  @P0 LEA.HI.X R3, R80, c[0x0][0x21c], RZ, 0x4, P1 ;  /* 0x0000870050030a11 */ /* 0x000fe400008f24ff */
[----:B------:R-:W-:Y:S01]  /*03d0*/  LOP3.LUT R72, R0, 0x140, RZ, 0xfc, !PT ;  /* 0x0000014000487812 */ /* 0x000fe200078efcff */
[----:B------:R-:W-:Y:S01]  /*03e0*/  CS2R R140, SRZ ;  /* 0x00000000008c7805 */ /* 0x000fe2000001ff00 */
[----:B0-----:R-:W-:Y:S01]  /*03f0*/  @P0 LEA R4, P2, R76, c[0x0][0x218], 0x4 ;  /* 0x000086004c040a11 */ /* 0x001fe200078420ff */
        /* <DEDUP_REMOVED lines=16> */
[----:B------:R1:W5:Y:S01]  /*0500*/  @P0 LDG.E.128 R136, [R6.64] ;  /* 0x0000000406880981 */ /* 0x000362000c1e1d00 */
[----:B0-----:R-:W-:Y:S02]  /*0510*/  @P0 LEA R4, P2, R64, c[0x0][0x218], 0x4 ;  /* 0x0000860040040a11 */ /* 0x001fe400078420ff */
[C---:B------:R-:W-:Y:S01]  /*0520*/  LOP3.LUT R56, R0.reuse, 0x1c0, RZ, 0xfc, !PT ;  /* 0x000001c000387812 */ /* 0x040fe200078efcff */
[----:B------:R0:W5:Y:S01]  /*0530*/  @P0 LDG.E.128 R132, [R2.64] ;  /* 0x0000000402840981 */ /* 0x000162000c1e1d00 */
[----:B------:R-:W-:Y:S02]  /*0540*/  LOP3.LUT R52, R0, 0x1e0, RZ, 0xfc, !PT ;  /* 0x000001e000347812 */ /* 0x000fe400078efcff */
[----:B------:R-:W-:-:S02]  /*0550*/  @P0 LEA.HI.X R5, R64, c[0x0][0x21c], RZ, 0x4, P2 ;  /* 0x0000870040050a11 */ /* 0x000fc400010f24ff */
[----:B------:R-:W-:Y:S02]  /*0560*/  @P0 LEA R8, P1, R56, c[0x0][0x218], 0x4 ;  /* 0x0000860038080a11 */ /* 0x000fe400078220ff */
[----:B-1----:R-:W-:Y:S02]  /*0570*/  @P0 LEA R6, P3, R60, c[0x0][0x218], 0x4 ;  /* 0x000086003c060a11 */ /* 0x002fe400078620ff */
[----:B0-----:R-:W-:Y:S01]  /*0580*/  @P0 LEA R2, P2, R52, c[0x0][0x218], 0x4 ;  /* 0x0000860034020a11 */ /* 0x001fe200078420ff */
        /* <DEDUP_REMOVED lines=8> */
[----:B------:R-:W-:Y:S01]  /*0610*/  @P0 LEA.HI.X R7, R60, c[0x0][0x21c], RZ, 0x4, P3 ;  /* 0x000087003c070a11 */ /* 0x000fe200018f24ff */
[----:B------:R0:W5:Y:S01]  /*0620*/  @P0 LDG.E.128 R128, [R4.64] ;  /* 0x0000000404800981 */ /* 0x000162000c1e1d00 */
[----:B------:R-:W-:-:S02]  /*0630*/  @P0 LEA.HI.X R9, R56, c[0x0][0x21c], RZ, 0x4, P1 ;  /* 0x0000870038090a11 */ /* 0x000fc400008f24ff */
[----:B------:R-:W-:Y:S01]  /*0640*/  @P0 LEA.HI.X R3, R52, c[0x0][0x21c], RZ, 0x4, P2 ;  /* 0x0000870034030a11 */ /* 0x000fe200010f24ff */
[----:B------:R1:W5:Y:S04]  /*0650*/  @P0 LDG.E.128 R124, [R6.64] ;  /* 0x00000004067c0981 */ /* 0x000368000c1e1d00 */
[----:B------:R1:W5:Y:S04]  /*0660*/  @P0 LDG.E.128 R120, [R8.64] ;  /* 0x0000000408780981 */ /* 0x000368000c1e1d00 */
[----:B------:R1:W5:Y:S01]  /*0670*/  @P0 LDG.E.128 R116, [R2.64] ;  /* 0x0000000402740981 */ /* 0x000362000c1e1d00 */
[----:B------:R-:W-:Y:S01]  /*0680*/  ISETP.GE.AND P0, PT, R10, c[0x0][0x164], PT ;  /* 0x000059000a007a0c */ /* 0x000fe20003f06270 */
[----:B------:R-:W-:Y:S01]  /*0690*/  HFMA2.MMA R53, -RZ, RZ, 0, 9.5367431640625e-07 ;  /* 0x00000010ff357435 */ /* 0x000fe200000001ff */
[----:B0-----:R-:W-:-:S04]  /*06a0*/  SHF.L.U32 R4, R11, 0x4, RZ ;  /* 0x000000040b047819 */ /* 0x001fc800000006ff */
[----:B------:R-:W-:-:S04]  /*06b0*/  LOP3.LUT R4, R4, 0x1f0, RZ, 0xc0, !PT ;  /* 0x000001f004047812 */ /* 0x000fc800078ec0ff */
        /* <DEDUP_REMOVED lines=18> */
[----:B-1----:R-:W5:Y:S04]  /*07e0*/  LDG.E.128 R112, [R112.64] ;  /* 0x0000000470707981 */ /* 0x002f68000c1e1d00 */
        /* <DEDUP_REMOVED lines=16> */
[----:B------:R-:W-:Y:S01]  /*08f0*/  ULDC.U8 UR6, c[0x0][0x1f0] ;  /* 0x00007c0000067ab9 */ /* 0x000fe20000000000 */
[----:B------:R-:W-:-:S02]  /*0900*/  MOV R3, R10 ;  /* 0x0000000a00037202 */ /* 0x000fc40000000f00 */
[----:B------:R-:W-:Y:S02]  /*0910*/  LOP3.LUT P0, RZ, R2, c[0x0][0x178], RZ, 0xfc, !PT ;  /* 0x00005e0002ff7a12 */ /* 0x000fe4000780fcff */
[----:B------:R-:W-:-:S04]  /*0920*/  MOV R2, c[0x0][0x184] ;  /* 0x0000610000027a02 */ /* 0x000fc80000000f00 */
[----:B------:R-:W-:Y:S02]  /*0930*/  LOP3.LUT P0, RZ, R2, c[0x0][0x17c], RZ, 0xfc, P0 ;  /* 0x00005f0002ff7a12 */ /* 0x000fe4000000fcff */
.L_x_48032:
[----:B------:R-:W-:Y:S01]  /*0940*/  ISETP.NE.U32.AND P1, PT, RZ, c[0x0][0x178], PT ;  /* 0x00005e00ff007a0c */ /* 0x000fe20003f25070 */
[----:B------:R-:W-:Y:S01]  /*0950*/  IMAD R2, R3, c[0x0][0x168], RZ ;  /* 0x00005a0003027a24 */ /* 0x000fe200078e02ff */
[----:B------:R-:W-:Y:S02]  /*0960*/  ISETP.NE.U32.AND P2, PT, RZ, c[0x0][0x180], PT ;  /* 0x00006000ff007a0c */ /* 0x000fe40003f45070 */
[----:B------:R-:W-:Y:S02]  /*0970*/  ISETP.NE.AND.EX P1, PT, RZ, c[0x0][0x17c], PT, P1 ;  /* 0x00005f00ff007a0c */ /* 0x000fe40003f25310 */
[----:B------:R-:W-:Y:S02]  /*0980*/  ISETP.NE.AND.EX P2, PT, RZ, c[0x0][0x184], PT, P2 ;  /* 0x00006100ff007a0c */ /* 0x000fe40003f45320 */
[----:B------:R-:W-:-:S04]  /*0990*/  SHF.R.S32.HI R5, RZ, 0x1f, R2 ;  /* 0x0000001fff057819 */ /* 0x000fc80000011402 */
[----:B------:R-:W-:Y:S02]  /*09a0*/  LEA.HI R5, R5, R2, RZ, 0x2 ;  /* 0x0000000205057211 */ /* 0x000fe400078f10ff */
[----:B------:R-:W-:Y:S02]  /*09b0*/  MOV R2, 0x10 ;  /* 0x0000001000027802 */ /* 0x000fe40000000f00 */
        /* <DEDUP_REMOVED lines=17> */
.L_x_47774:
[----:B-----5:R-:W-:Y:S01]  /*0ad0*/  FADD.FTZ R48, R40, R48 ;  /* 0x0000003028307221 */ /* 0x020fe20000010000 */
[----:B------:R-:W-:Y:S05]  /*0ae0*/  BRA `(.L_x_47775) ;  /* 0x0000002000007947 */ /* 0x000fea0003800000 */
.L_x_47773:
[----:B0----5:R-:W-:-:S04]  /*0af0*/  FADD.FTZ R48, R44, R48 ;  /* 0x000000302c307221 */ /* 0x021fc80000010000 */
[----:B------:R-:W-:-:S05]  /*0b00*/  @P2 FADD.FTZ R48, R40, R48 ;  /* 0x0000003028302221 */ /* 0x000fca0000010000 */
.L_x_47775:
[----:B-----5:R-:W-:Y:S02]  /*0b10*/  MOV R36, R48 ;  /* 0x0000003000247202 */ /* 0x020fe40000000f00 */
.L_x_47776:
[----:B------:R-:W-:Y:S05]  /*0b20*/  @P3 BRA `(.L_x_47777) ;  /* 0x0000007000003947 */ /* 0x000fea0003800000 */
[----:B------:R-:W-:-:S04]  /*0b30*/  ISETP.NE.U32.AND P4, PT, RZ, c[0x0][0x180], PT ;  /* 0x00006000ff007a0c */ /* 0x000fc80003f85070 */
[----:B------:R-:W-:-:S13]  /*0b40*/  ISETP.NE.AND.EX P4, PT, RZ, c[0x0][0x184], PT, P4 ;  /* 0x00006100ff007a0c */ /* 0x000fda0003f85340 */
[----:B------:R-:W-:Y:S05]  /*0b50*/  @P4 BRA `(.L_x_47778) ;  /* 0x0000002000004947 */ /* 0x000fea0003800000 */
[----:B------:R-:W-:Y:S05]  /*0b60*/  @P0 BRA `(.L_x_47779) ;  /* 0x0000005000000947 */ /* 0x000fea0003800000 */
[----:B------:R-:W-:Y:S05]  /*0b70*/  BRA `(.L_x_47780) ;  /* 0x0000005000007947 */ /* 0x000fea0003800000 */
.L_x_47778:
[----:B-----5:R-:W-:Y:S01]  /*0b80*/  FADD.FTZ R49, R41, R49 ;  /* 0x0000003129317221 */ /* 0x020fe20000010000 */
[----:B------:R-:W-:Y:S05]  /*0b90*/  BRA `(.L_x_47779) ;  /* 0x0000002000007947 */ /* 0x000fea0003800000 */
.L_x_47777:
[----:B-----5:R-:W-:-:S04]  /*0ba0*/  FADD.FTZ R49, R45, R49 ;  /* 0x000000312d317221 */ /* 0x020fc80000010000 */
[----:B------:R-:W-:-:S05]  /*0bb0*/  @P2 FADD.FTZ R49, R41, R49 ;  /* 0x0000003129312221 */ /* 0x000fca0000010000 */
.L_x_47779:
[----:B-----5:R-:W-:Y:S02]  /*0bc0*/  MOV R37, R49 ;  /* 0x0000003100257202 */ /* 0x020fe40000000f00 */
.L_x_47780:
[----:B------:R-:W-:Y:S05]  /*0bd0*/  @P3 BRA `(.L_x_47781) ;  /* 0x0000007000003947 */ /* 0x000fea0003800000 */
[----:B------:R-:W-:-:S04]  /*0be0*/  ISETP.NE.U32.AND P4, PT, RZ, c[0x0][0x180], PT ;  /* 0x00006000ff007a0c */ /* 0x000fc80003f85070 */
[----:B------:R-:W-:-:S13]  /*0bf0*/  ISETP.NE.AND.EX P4, PT, RZ, c[0x0][0x184], PT, P4 ;  /* 0x00006100ff007a0c */ /* 0x000fda0003f85340 */
[----:B------:R-:W-:Y:S05]  /*0c00*/  @P4 BRA `(.L_x_47782) ;  /* 0x0000002000004947 */ /* 0x000fea0003800000 */
[----:B------:R-:W-:Y:S05]  /*0c10*/  @P0 BRA `(.L_x_47783) ;  /* 0x0000005000000947 */ /* 0x000fea0003800000 */
[----:B------:R-:W-:Y:S05]  /*0c20*/  BRA `(.L_x_47784) ;  /* 0x0000005000007947 */ /* 0x000fea0003800000 */
.L_x_47782:
[----:B-----5:R-:W-:Y:S01]  /*0c30*/  FADD.FTZ R50, R42, R50 ;  /* 0x000000322a327221 */ /* 0x020fe20000010000 */
[----:B------:R-:W-:Y:S05]  /*0c40*/  BRA `(.L_x_47783) ;  /* 0x0000002000007947 */ /* 0x000fea0003800000 */
.L_x_47781:
[----:B-----5:R-:W-:-:S04]  /*0c50*/  FADD.FTZ R50, R46, R50 ;  /* 0x000000322e327221 */ /* 0x020fc80000010000 */
[----:B------:R-:W-:-:S05]  /*0c60*/  @P2 FADD.FTZ R50, R42, R50 ;  /* 0x000000322a322221 */ /* 0x000fca0000010000 */
.L_x_47783:
[----:B-----5:R-:W-:Y:S02]  /*0c70*/  MOV R38, R50 ;  /* 0x0000003200267202 */ /* 0x020fe40000000f00 */
.L_x_47784:
[----:B------:R-:W-:Y:S05]  /*0c80*/  @P3 BRA `(.L_x_47785) ;  /* 0x0000007000003947 */ /* 0x000fea0003800000 */
[----:B------:R-:W-:-:S04]  /*0c90*/  ISETP.NE.U32.AND P4, PT, RZ, c[0x0][0x180], PT ;  /* 0x00006000ff007a0c */ /* 0x000fc80003f85070 */
[----:B------:R-:W-:-:S13]  /*0ca0*/  ISETP.NE.AND.EX P4, PT, RZ, c[0x0][0x184], PT, P4 ;  /* 0x00006100ff007a0c */ /* 0x000fda0003f85340 */
[----:B------:R-:W-:Y:S05]  /*0cb0*/  @P4 BRA `(.L_x_47786) ;  /* 0x0000002000004947 */ /* 0x000fea0003800000 */
[----:B------:R-:W-:Y:S05]  /*0cc0*/  @P0 BRA `(.L_x_47787) ;  /* 0x0000005000000947 */ /* 0x000fea0003800000 */
[----:B------:R-:W-:Y:S05]  /*0cd0*/  BRA `(.L_x_47788) ;  /* 0x0000005000007947 */ /* 0x000fea0003800000 */
.L_x_47786:
[----:B-----5:R-:W-:Y:S01]  /*0ce0*/  FADD.FTZ R51, R43, R51 ;  /* 0x000000332b337221 */ /* 0x020fe20000010000 */
[----:B------:R-:W-:Y:S05]  /*0cf0*/  BRA `(.L_x_47787) ;  /* 0x0000002000007947 */ /* 0x000fea0003800000 */
.L_x_47785:
[----:B-----5:R-:W-:-:S04]  /*0d00*/  FADD.FTZ R51, R47, R51 ;  /* 0x000000332f337221 */ /* 0x020fc80000010000 */
[----:B------:R-:W-:-:S05]  /*0d10*/  @P2 FADD.FTZ R51, R43, R51 ;  /* 0x000000332b332221 */ /* 0x000fca0000010000 */
.L_x_47787:
[----:B-----5:R-:W-:Y:S02]  /*0d20*/  MOV R39, R51 ;  /* 0x0000003300277202 */ /* 0x020fe40000000f00 */
.L_x_47788:
        /* <DEDUP_REMOVED lines=16> */
.L_x_47790:
[----:B-----5:R-:W-:Y:S01]  /*0e30*/  FADD.FTZ R32, R40, R32 ;  /* 0x0000002028207221 */ /* 0x020fe20000010000 */
[----:B------:R-:W-:Y:S05]  /*0e40*/  BRA `(.L_x_47791) ;  /* 0x0000002000007947 */ /* 0x000fea0003800000 */
.L_x_47789:
[----:B-----5:R-:W-:-:S04]  /*0e50*/  FADD.FTZ R32, R44, R32 ;  /* 0x000000202c207221 */ /* 0x020fc80000010000 */
[----:B------:R-:W-:-:S05]  /*0e60*/  @P2 FADD.FTZ R32, R40, R32 ;  /* 0x0000002028202221 */ /* 0x000fca0000010000 */
.L_x_47791:
[----:B0----5:R-:W-:Y:S02]  /*0e70*/  MOV R36, R32 ;  /* 0x0000002000247202 */ /* 0x021fe40000000f00 */
.L_x_47792:
[----:B------:R-:W-:Y:S05]  /*0e80*/  @P3 BRA `(.L_x_47793) ;  /* 0x0000007000003947 */ /* 0x000fea0003800000 */
[----:B------:R-:W-:-:S04]  /*0e90*/  ISETP.NE.U32.AND P4, PT, RZ, c[0x0][0x180], PT ;  /* 0x00006000ff007a0c */ /* 0x000fc80003f85070 */
[----:B------:R-:W-:-:S13]  /*0ea0*/  ISETP.NE.AND.EX P4, PT, RZ, c[0x0][0x184], PT, P4 ;  /* 0x00006100ff007a0c */ /* 0x000fda0003f85340 */
[----:B------:R-:W-:Y:S05]  /*0eb0*/  @P4 BRA `(.L_x_47794) ;  /* 0x0000002000004947 */ /* 0x000fea0003800000 */
[----:B------:R-:W-:Y:S05]  /*0ec0*/  @P0 BRA `(.L_x_47795) ;  /* 0x0000005000000947 */ /* 0x000fea0003800000 */
[----:B------:R-:W-:Y:S05]  /*0ed0*/  BRA `(.L_x_47796) ;  /* 0x0000005000007947 */ /* 0x000fea0003800000 */
.L_x_47794:
[----:B-----5:R-:W-:Y:S01]  /*0ee0*/  FADD.FTZ R33, R41, R33 ;  /* 0x0000002129217221 */ /* 0x020fe20000010000 */
[----:B------:R-:W-:Y:S05]  /*0ef0*/  BRA `(.L_x_47795) ;  /* 0x0000002000007947 */ /* 0x000fea0003800000 */
.L_x_47793:
[----:B-----5:R-:W-:-:S04]  /*0f00*/  FADD.FTZ R33, R45, R33 ;  /* 0x000000212d217221 */ /* 0x020fc80000010000 */
[----:B------:R-:W-:-:S05]  /*0f10*/  @P2 FADD.FTZ R33, R41, R33 ;  /* 0x0000002129212221 */ /* 0x000fca0000010000 */
.L_x_47795:
[----:B0----5:R-:W-:Y:S02]  /*0f20*/  MOV R37, R33 ;  /* 0x0000002100257202 */ /* 0x021fe40000000f00 */
.L_x_47796:
[----:B------:R-:W-:Y:S05]  /*0f30*/  @P3 BRA `(.L_x_47797) ;  /* 0x0000007000003947 */ /* 0x000fea0003800000 */
[----:B------:R-:W-:-:S04]  /*0f40*/  ISETP.NE.U32.AND P4, PT, RZ, c[0x0][0x180], PT ;  /* 0x00006000ff007a0c */ /* 0x000fc80003f85070 */
[----:B------:R-:W-:-:S13]  /*0f50*/  ISETP.NE.AND.EX P4, PT, RZ, c[0x0][0x184], PT, P4 ;  /* 0x00006100ff007a0c */ /* 0x000fda0003f85340 */
[----:B------:R-:W-:Y:S05]  /*0f60*/  @P4 BRA `(.L_x_47798) ;  /* 0x0000002000004947 */ /* 0x000fea0003800000 */
[----:B------:R-:W-:Y:S05]  /*0f70*/  @P0 BRA `(.L_x_47799) ;  /* 0x0000005000000947 */ /* 0x000fea0003800000 */
[----:B------:R-:W-:Y:S05]  /*0f80*/  BRA `(.L_x_47800) ;  /* 0x0000005000007947 */ /* 0x000fea0003800000 */
.L_x_47798:
[----:B-----5:R-:W-:Y:S01]  /*0f90*/  FADD.FTZ R34, R42, R34 ;  /* 0x000000222a227221 */ /* 0x020fe20000010000 */
[----:B------:R-:W-:Y:S05]  /*0fa0*/  BRA `(.L_x_47799) ;  /* 0x0000002000007947 */ /* 0x000fea0003800000 */
.L_x_47797:
[----:B-----5:R-:W-:-:S04]  /*0fb0*/  FADD.FTZ R34, R46, R34 ;  /* 0x000000222e227221 */ /* 0x020fc80000010000 */
[----:B------:R-:W-:-:S05]  /*0fc0*/  @P2 FADD.FTZ R34, R42, R34 ;  /* 0x000000222a222221 */ /* 0x000fca0000010000 */
.L_x_47799:
[----:B0----5:R-:W-:Y:S02]  /*0fd0*/  MOV R38, R34 ;  /* 0x0000002200267202 */ /* 0x021fe40000000f00 */
.L_x_47800:
[----:B------:R-:W-:Y:S05]  /*0fe0*/  @P3 BRA `(.L_x_47801) ;  /* 0x0000007000003947 */ /* 0x000fea0003800000 */
[----:B------:R-:W-:-:S04]  /*0ff0*/  ISETP.NE.U32.AND P4, PT, RZ, c[0x0][0x180], PT ;  /* 0x00006000ff007a0c */ /* 0x000fc80003f85070 */
[----:B------:R-:W-:-:S13]  /*1000*/  ISETP.NE.AND.EX P4, PT, RZ, c[0x0][0x184], PT, P4 ;  /* 0x00006100ff007a0c */ /* 0x000fda0003f85340 */
[----:B------:R-:W-:Y:S05]  /*1010*/  @P4 BRA `(.L_x_47802) ;  /* 0x0000002000004947 */ /* 0x000fea0003800000 */
[----:B------:R-:W-:Y:S05]  /*1020*/  @P0 BRA `(.L_x_47803) ;  /* 0x0000005000000947 */ /* 0x000fea0003800000 */
[----:B------:R-:W-:Y:S05]  /*1030*/  BRA `(.L_x_47804) ;  /* 0x0000005000007947 */ /* 0x000fea0003800000 */
.L_x_47802:
[----:B-----5:R-:W-:Y:S01]  /*1040*/  FADD.FTZ R35, R43, R35 ;  /* 0x000000232b237221 */ /* 0x020fe20000010000 */
[----:B------:R-:W-:Y:S05]  /*1050*/  BRA `(.L_x_47803) ;  /* 0x0000002000007947 */ /* 0x000fea0003800000 */
.L_x_47801:
[----:B-----5:R-:W-:-:S04]  /*1060*/  FADD.FTZ R35, R47, R35 ;  /* 0x000000232f237221 */ /* 0x020fc80000010000 */
[----:B------:R-:W-:-:S05]  /*1070*/  @P2 FADD.FTZ R35, R43, R35 ;  /* 0x000000232b232221 */ /* 0x000fca0000010000 */
.L_x_47803:
[----:B0----5:R-:W-:Y:S02]  /*1080*/  MOV R39, R35 ;  /* 0x0000002300277202 */ /* 0x021fe40000000f00 */
.L_x_47804:
[----:B------:R-:W-:Y:S01]  /*1090*/  IADD3 R221, R6, 0x40, RZ ;  /* 0x0000004006dd7810 */ /* 0x000fe20007ffe0ff */
[----:B0-----:R-:W-:-:S04]  /*10a0*/  @P0 IMAD.WIDE.U32 R4, R225, R2, c[0x0][0x188] ;  /* 0x00006200e1040625 */ /* 0x001fc800078e0002 */
[CC--:B------:R-:W-:Y:S01]  /*10b0*/  IMAD.WIDE.U32 R28, R221.reuse, R2.reuse, c[0x0][0x170] ;  /* 0x00005c00dd1c7625 */ /* 0x0c0fe200078e0002 */
        /* <DEDUP_REMOVED lines=12> */
.L_x_47806:
[----:B-----5:R-:W-:Y:S01]  /*1180*/  FADD.FTZ R28, R40, R28 ;  /* 0x0000001c281c7221 */ /* 0x020fe20000010000 */
[----:B------:R-:W-:Y:S05]  /*1190*/  BRA `(.L_x_47807) ;  /* 0x0000002000007947 */ /* 0x000fea0003800000 */
.L_x_47805:
[----:B-----5:R-:W-:-:S04]  /*11a0*/  FADD.FTZ R28, R44, R28 ;  /* 0x0000001c2c1c7221 */ /* 0x020fc80000010000 */
[----:B------:R-:W-:-:S05]  /*11b0*/  @P2 FADD.FTZ R28, R40, R28 ;  /* 0x0000001c281c2221 */ /* 0x000fca0000010000 */
.L_x_47807:
[----:B0-----:R-:W-:Y:S02]  /*11c0*/  MOV R36, R28 ;  /* 0x0000001c00247202 */ /* 0x001fe40000000f00 */
.L_x_47808:
[----:B------:R-:W-:Y:S05]  /*11d0*/  @P3 BRA `(.L_x_47809) ;  /* 0x0000007000003947 */ /* 0x000fea0003800000 */
[----:B------:R-:W-:-:S04]  /*11e0*/  ISETP.NE.U32.AND P4, PT, RZ, c[0x0][0x180], PT ;  /* 0x00006000ff007a0c */ /* 0x000fc80003f85070 */
[----:B------:R-:W-:-:S13]  /*11f0*/  ISETP.NE.AND.EX P4, PT, RZ, c[0x0][0x184], PT, P4 ;  /* 0x00006100ff007a0c */ /* 0x000fda0003f85340 */
[----:B------:R-:W-:Y:S05]  /*1200*/  @P4 BRA `(.L_x_47810) ;  /* 0x0000002000004947 */ /* 0x000fea0003800000 */
[----:B------:R-:W-:Y:S05]  /*1210*/  @P0 BRA `(.L_x_47811) ;  /* 0x0000005000000947 */ /* 0x000fea0003800000 */
[----:B------:R-:W-:Y:S05]  /*1220*/  BRA `(.L_x_47812) ;  /* 0x0000005000007947 */ /* 0x000fea0003800000 */
.L_x_47810:
[----:B-----5:R-:W-:Y:S01]  /*1230*/  FADD.FTZ R29, R41, R29 ;  /* 0x0000001d291d7221 */ /* 0x020fe20000010000 */
[----:B------:R-:W-:Y:S05]  /*1240*/  BRA `(.L_x_47811) ;  /* 0x0000002000007947 */ /* 0x000fea0003800000 */
.L_x_47809:
[----:B-----5:R-:W-:-:S04]  /*1250*/  FADD.FTZ R29, R45, R29 ;  /* 0x0000001d2d1d7221 */ /* 0x020fc80000010000 */
[----:B------:R-:W-:-:S05]  /*1260*/  @P2 FADD.FTZ R29, R41, R29 ;  /* 0x0000001d291d2221 */ /* 0x000fca0000010000 */
.L_x_47811:
[----:B0-----:R-:W-:Y:S02]  /*1270*/  MOV R37, R29 ;  /* 0x0000001d00257202 */ /* 0x001fe40000000f00 */
.L_x_47812:
[----:B------:R-:W-:Y:S05]  /*1280*/  @P3 BRA `(.L_x_47813) ;  /* 0x0000007000003947 */ /* 0x000fea0003800000 */
[----:B------:R-:W-:-:S04]  /*1290*/  ISETP.NE.U32.AND P4, PT, RZ, c[0x0][0x180], PT ;  /* 0x00006000ff007a0c */ /* 0x000fc80003f85070 */
[----:B------:R-:W-:-:S13]  /*12a0*/  ISETP.NE.AND.EX P4, PT, RZ, c[0x0][0x184], PT, P4 ;  /* 0x00006100ff007a0c */ /* 0x000fda0003f85340 */
[----:B------:R-:W-:Y:S05]  /*12b0*/  @P4 BRA `(.L_x_47814) ;  /* 0x0000002000004947 */ /* 0x000fea0003800000 */
[----:B------:R-:W-:Y:S05]  /*12c0*/  @P0 BRA `(.L_x_47815) ;  /* 0x0000005000000947 */ /* 0x000fea0003800000 */
[----:B------:R-:W-:Y:S05]  /*12d0*/  BRA `(.L_x_47816) ;  /* 0x0000005000007947 */ /* 0x000fea0003800000 */
.L_x_47814:
[----:B-----5:R-:W-:Y:S01]  /*12e0*/  FADD.FTZ R30, R42, R30 ;  /* 0x0000001e2a1e7221 */ /* 0x020fe20000010000 */
[----:B------:R-:W-:Y:S05]  /*12f0*/  BRA `(.L_x_47815) ;  /* 0x0000002000007947 */ /* 0x000fea0003800000 */
.L_x_47813:
[----:B-----5:R-:W-:-:S04]  /*1300*/  FADD.FTZ R30, R46, R30 ;  /* 0x0000001e2e1e7221 */ /* 0x020fc80000010000 */
[----:B------:R-:W-:-:S05]  /*1310*/  @P2 FADD.FTZ R30, R42, R30 ;  /* 0x0000001e2a1e2221 */ /* 0x000fca0000010000 */
.L_x_47815:
[----:B0-----:R-:W-:Y:S02]  /*1320*/  MOV R38, R30 ;  /* 0x0000001e00267202 */ /* 0x001fe40000000f00 */
.L_x_47816:
[----:B------:R-:W-:Y:S05]  /*1330*/  @P3 BRA `(.L_x_47817) ;  /* 0x0000007000003947 */ /* 0x000fea0003800000 */
[----:B------:R-:W-:-:S04]  /*1340*/  ISETP.NE.U32.AND P4, PT, RZ, c[0x0][0x180], PT ;  /* 0x00006000ff007a0c */ /* 0x000fc80003f85070 */
[----:B------:R-:W-:-:S13]  /*1350*/  ISETP.NE.AND.EX P4, PT, RZ, c[0x0][0x184], PT, P4 ;  /* 0x00006100ff007a0c */ /* 0x000fda0003f85340 */
[----:B------:R-:W-:Y:S05]  /*1360*/  @P4 BRA `(.L_x_47818) ;  /* 0x0000002000004947 */ /* 0x000fea0003800000 */
[----:B------:R-:W-:Y:S05]  /*1370*/  @P0 BRA `(.L_x_47819) ;  /* 0x0000005000000947 */ /* 0x000fea0003800000 */
[----:B------:R-:W-:Y:S05]  /*1380*/  BRA `(.L_x_47820) ;  /* 0x0000005000007947 */ /* 0x000fea0003800000 */
.L_x_47818:
[----:B-----5:R-:W-:Y:S01]  /*1390*/  FADD.FTZ R31, R43, R31 ;  /* 0x0000001f2b1f7221 */ /* 0x020fe20000010000 */
[----:B------:R-:W-:Y:S05]  /*13a0*/  BRA `(.L_x_47819) ;  /* 0x0000002000007947 */ /* 0x000fea0003800000 */
.L_x_47817:
[----:B-----5:R-:W-:-:S04]  /*13b0*/  FADD.FTZ R31, R47, R31 ;  /* 0x0000001f2f1f7221 */ /* 0x020fc80000010000 */
[----:B------:R-:W-:-:S05]  /*13c0*/  @P2 FADD.FTZ R31, R43, R31 ;  /* 0x0000001f2b1f2221 */ /* 0x000fca0000010000 */
.L_x_47819:
[----:B0-----:R-:W-:Y:S02]  /*13d0*/  MOV R39, R31 ;  /* 0x0000001f00277202 */ /* 0x001fe40000000f00 */
.L_x_47820:
        /* <DEDUP_REMOVED lines=15> */
.L_x_47822:
[----:B-----5:R-:W-:Y:S01]  /*14d0*/  FADD.FTZ R24, R40, R24 ;  /* 0x0000001828187221 */ /* 0x020fe20000010000 */
[----:B------:R-:W-:Y:S05]  /*14e0*/  BRA `(.L_x_47823) ;  /* 0x0000002000007947 */ /* 0x000fea0003800000 */
.L_x_47821:
[----:B-----5:R-:W-:-:S04]  /*14f0*/  FADD.FTZ R24, R44, R24 ;  /* 0x000000182c187221 */ /* 0x020fc80000010000 */
[----:B------:R-:W-:-:S05]  /*1500*/  @P2 FADD.FTZ R24, R40, R24 ;  /* 0x0000001828182221 */ /* 0x000fca0000010000 */
.L_x_47823:
[----:B0-----:R-:W-:Y:S02]  /*1510*/  MOV R36, R24 ;  /* 0x0000001800247202 */ /* 0x001fe40000000f00 */
.L_x_47824:
[----:B------:R-:W-:Y:S05]  /*1520*/  @P3 BRA `(.L_x_47825) ;  /* 0x0000007000003947 */ /* 0x000fea0003800000 */
[----:B------:R-:W-:-:S04]  /*1530*/  ISETP.NE.U32.AND P4, PT, RZ, c[0x0][0x180], PT ;  /* 0x00006000ff007a0c */ /* 0x000fc80003f85070 */
[----:B------:R-:W-:-:S13]  /*1540*/  ISETP.NE.AND.EX P4, PT, RZ, c[0x0][0x184], PT, P4 ;  /* 0x00006100ff007a0c */ /* 0x000fda0003f85340 */
[----:B------:R-:W-:Y:S05]  /*1550*/  @P4 BRA `(.L_x_47826) ;  /* 0x0000002000004947 */ /* 0x000fea0003800000 */
[----:B------:R-:W-:Y:S05]  /*1560*/  @P0 BRA `(.L_x_47827) ;  /* 0x0000005000000947 */ /* 0x000fea0003800000 */
[----:B------:R-:W-:Y:S05]  /*1570*/  BRA `(.L_x_47828) ;  /* 0x0000005000007947 */ /* 0x000fea0003800000 */
.L_x_47826:
[----:B-----5:R-:W-:Y:S01]  /*1580*/  FADD.FTZ R25, R41, R25 ;  /* 0x0000001929197221 */ /* 0x020fe20000010000 */
[----:B------:R-:W-:Y:S05]  /*1590*/  BRA `(.L_x_47827) ;  /* 0x0000002000007947 */ /* 0x000fea0003800000 */
.L_x_47825:
[----:B-----5:R-:W-:-:S04]  /*15a0*/  FADD.FTZ R25, R45, R25 ;  /* 0x000000192d197221 */ /* 0x020fc80000010000 */
[----:B------:R-:W-:-:S05]  /*15b0*/  @P2 FADD.FTZ R25, R41, R25 ;  /* 0x0000001929192221 */ /* 0x000fca0000010000 */
.L_x_47827:
[----:B0-----:R-:W-:Y:S02]  /*15c0*/  MOV R37, R25 ;  /* 0x0000001900257202 */ /* 0x001fe40000000f00 */
.L_x_47828:
[----:B------:R-:W-:Y:S05]  /*15d0*/  @P3 BRA `(.L_x_47829) ;  /* 0x0000007000003947 */ /* 0x000fea0003800000 */
[----:B------:R-:W-:-:S04]  /*15e0*/  ISETP.NE.U32.AND P4, PT, RZ, c[0x0][0x180], PT ;  /* 0x00006000ff007a0c */ /* 0x000fc80003f85070 */
[----:B------:R-:W-:-:S13]  /*15f0*/  ISETP.NE.AND.EX P4, PT, RZ, c[0x0][0x184], PT, P4 ;  /* 0x00006100ff007a0c */ /* 0x000fda0003f85340 */
[----:B------:R-:W-:Y:S05]  /*1600*/  @P4 BRA `(.L_x_47830) ;  /* 0x0000002000004947 */ /* 0x000fea0003800000 */
[----:B------:R-:W-:Y:S05]  /*1610*/  @P0 BRA `(.L_x_47831) ;  /* 0x0000005000000947 */ /* 0x000fea0003800000 */
[----:B------:R-:W-:Y:S05]  /*1620*/  BRA `(.L_x_47832) ;  /* 0x0000005000007947 */ /* 0x000fea0003800000 */
.L_x_47830:
[----:B-----5:R-:W-:Y:S01]  /*1630*/  FADD.FTZ R26, R42, R26 ;  /* 0x0000001a2a1a7221 */ /* 0x020fe20000010000 */
[----:B------:R-:W-:Y:S05]  /*1640*/  BRA `(.L_x_47831) ;  /* 0x0000002000007947 */ /* 0x000fea0003800000 */
.L_x_47829:
[----:B-----5:R-:W-:-:S04]  /*1650*/  FADD.FTZ R26, R46, R26 ;  /* 0x0000001a2e1a7221 */ /* 0x020fc80000010000 */
[----:B------:R-:W-:-:S05]  /*1660*/  @P2 FADD.FTZ R26, R42, R26 ;  /* 0x0000001a2a1a2221 */ /* 0x000fca0000010000 */
.L_x_47831:
[----:B0-----:R-:W-:Y:S02]  /*1670*/  MOV R38, R26 ;  /* 0x0000001a00267202 */ /* 0x001fe40000000f00 */
.L_x_47832:
[----:B------:R-:W-:Y:S05]  /*1680*/  @P3 BRA `(.L_x_47833) ;  /* 0x0000007000003947 */ /* 0x000fea0003800000 */
[----:B------:R-:W-:-:S04]  /*1690*/  ISETP.NE.U32.AND P4, PT, RZ, c[0x0][0x180], PT ;  /* 0x00006000ff007a0c */ /* 0x000fc80003f85070 */
[----:B------:R-:W-:-:S13]  /*16a0*/  ISETP.NE.AND.EX P4, PT, RZ, c[0x0][0x184], PT, P4 ;  /* 0x00006100ff007a0c */ /* 0x000fda0003f85340 */
[----:B------:R-:W-:Y:S05]  /*16b0*/  @P4 BRA `(.L_x_47834) ;  /* 0x0000002000004947 */ /* 0x000fea0003800000 */
[----:B------:R-:W-:Y:S05]  /*16c0*/  @P0 BRA `(.L_x_47835) ;  /* 0x0000005000000947 */ /* 0x000fea0003800000 */
[----:B------:R-:W-:Y:S05]  /*16d0*/  BRA `(.L_x_47836) ;  /* 0x0000005000007947 */ /* 0x000fea0003800000 */
.L_x_47834:
[----:B-----5:R-:W-:Y:S01]  /*16e0*/  FADD.FTZ R27, R43, R27 ;  /* 0x0000001b2b1b7221 */ /* 0x020fe20000010000 */
[----:B------:R-:W-:Y:S05]  /*16f0*/  BRA `(.L_x_47835) ;  /* 0x0000002000007947 */ /* 0x000fea0003800000 */
.L_x_47833:
[----:B-----5:R-:W-:-:S04]  /*1700*/  FADD.FTZ R27, R47, R27 ;  /* 0x0000001b2f1b7221 */ /* 0x020fc80000010000 */
[----:B------:R-:W-:-:S05]  /*1710*/  @P2 FADD.FTZ R27, R43, R27 ;  /* 0x0000001b2b1b2221 */ /* 0x000fca0000010000 */
.L_x_47835:
[----:B0-----:R-:W-:Y:S02]  /*1720*/  MOV R39, R27 ;  /* 0x0000001b00277202 */ /* 0x001fe40000000f00 */
.L_x_47836:
        /* <DEDUP_REMOVED lines=15> */
.L_x_47838:
[----:B-----5:R-:W-:Y:S01]  /*1820*/  FADD.FTZ R20, R40, R20 ;  /* 0x0000001428147221 */ /* 0x020fe20000010000 */
[----:B------:R-:W-:Y:S05]  /*1830*/  BRA `(.L_x_47839) ;  /* 0x0000002000007947 */ /* 0x000fea0003800000 */
.L_x_47837:
[----:B-----5:R-:W-:-:S04]  /*1840*/  FADD.FTZ R20, R44, R20 ;  /* 0x000000142c147221 */ /* 0x020fc80000010000 */
[----:B------:R-:W-:-:S05]  /*1850*/  @P2 FADD.FTZ R20, R40, R20 ;  /* 0x0000001428142221 */ /* 0x000fca0000010000 */
.L_x_47839:
[----:B0-----:R-:W-:Y:S02]  /*1860*/  MOV R36, R20 ;  /* 0x0000001400247202 */ /* 0x001fe40000000f00 */
.L_x_47840:
[----:B------:R-:W-:Y:S05]  /*1870*/  @P3 BRA `(.L_x_47841) ;  /* 0x0000007000003947 */ /* 0x000fea0003800000 */
[----:B------:R-:W-:-:S04]  /*1880*/  ISETP.NE.U32.AND P4, PT, RZ, c[0x0][0x180], PT ;  /* 0x00006000ff007a0c */ /* 0x000fc80003f85070 */
[----:B------:R-:W-:-:S13]  /*1890*/  ISETP.NE.AND.EX P4, PT, RZ, c[0x0][0x184], PT, P4 ;  /* 0x00006100ff007a0c */ /* 0x000fda0003f85340 */
[----:B------:R-:W-:Y:S05]  /*18a0*/  @P4 BRA `(.L_x_47842) ;  /* 0x0000002000004947 */ /* 0x000fea0003800000 */
[----:B------:R-:W-:Y:S05]  /*18b0*/  @P0 BRA `(.L_x_47843) ;  /* 0x0000005000000947 */ /* 0x000fea0003800000 */
[----:B------:R-:W-:Y:S05]  /*18c0*/  BRA `(.L_x_47844) ;  /* 0x0000005000007947 */ /* 0x000fea0003800000 */
.L_x_47842:
[----:B-----5:R-:W-:Y:S01]  /*18d0*/  FADD.FTZ R21, R41, R21 ;  /* 0x0000001529157221 */ /* 0x020fe20000010000 */
[----:B------:R-:W-:Y:S05]  /*18e0*/  BRA `(.L_x_47843) ;  /* 0x0000002000007947 */ /* 0x000fea0003800000 */
.L_x_47841:
[----:B-----5:R-:W-:-:S04]  /*18f0*/  FADD.FTZ R21, R45, R21 ;  /* 0x000000152d157221 */ /* 0x020fc80000010000 */
[----:B------:R-:W-:-:S05]  /*1900*/  @P2 FADD.FTZ R21, R41, R21 ;  /* 0x0000001529152221 */ /* 0x000fca0000010000 */
.L_x_47843:
[----:B0-----:R-:W-:Y:S02]  /*1910*/  MOV R37, R21 ;  /* 0x0000001500257202 */ /* 0x001fe40000000f00 */
.L_x_47844:
[----:B------:R-:W-:Y:S05]  /*1920*/  @P3 BRA `(.L_x_47845) ;  /* 0x0000007000003947 */ /* 0x000fea0003800000 */
[----:B------:R-:W-:-:S04]  /*1930*/  ISETP.NE.U32.AND P4, PT, RZ, c[0x0][0x180], PT ;  /* 0x00006000ff007a0c */ /* 0x000fc80003f85070 */
[----:B------:R-:W-:-:S13]  /*1940*/  ISETP.NE.AND.EX P4, PT, RZ, c[0x0][0x184], PT, P4 ;  /* 0x00006100ff007a0c */ /* 0x000fda0003f85340 */
[----:B------:R-:W-:Y:S05]  /*1950*/  @P4 BRA `(.L_x_47846) ;  /* 0x0000002000004947 */ /* 0x000fea0003800000 */
[----:B------:R-:W-:Y:S05]  /*1960*/  @P0 BRA `(.L_x_47847) ;  /* 0x0000005000000947 */ /* 0x000fea0003800000 */
[----:B------:R-:W-:Y:S05]  /*1970*/  BRA `(.L_x_47848) ;  /* 0x0000005000007947 */ /* 0x000fea0003800000 */
.L_x_47846:
[----:B-----5:R-:W-:Y:S01]  /*1980*/  FADD.FTZ R22, R42, R22 ;  /* 0x000000162a167221 */ /* 0x020fe20000010000 */
[----:B------:R-:W-:Y:S05]  /*1990*/  BRA `(.L_x_47847) ;  /* 0x0000002000007947 */ /* 0x000fea0003800000 */
.L_x_47845:
[----:B-----5:R-:W-:-:S04]  /*19a0*/  FADD.FTZ R22, R46, R22 ;  /* 0x000000162e167221 */ /* 0x020fc80000010000 */
[----:B------:R-:W-:-:S05]  /*19b0*/  @P2 FADD.FTZ R22, R42, R22 ;  /* 0x000000162a162221 */ /* 0x000fca0000010000 */
.L_x_47847:
[----:B0-----:R-:W-:Y:S02]  /*19c0*/  MOV R38, R22 ;  /* 0x0000001600267202 */ /* 0x001fe40000000f00 */
.L_x_47848:
[----:B------:R-:W-:Y:S05]  /*19d0*/  @P3 BRA `(.L_x_47849) ;  /* 0x0000007000003947 */ /* 0x000fea0003800000 */
[----:B------:R-:W-:-:S04]  /*19e0*/  ISETP.NE.U32.AND P4, PT, RZ, c[0x0][0x180], PT ;  /* 0x00006000ff007a0c */ /* 0x000fc80003f85070 */
[----:B------:R-:W-:-:S13]  /*19f0*/  ISETP.NE.AND.EX P4, PT, RZ, c[0x0][0x184], PT, P4 ;  /* 0x00006100ff007a0c */ /* 0x000fda0003f85340 */
[----:B------:R-:W-:Y:S05]  /*1a00*/  @P4 BRA `(.L_x_47850) ;  /* 0x0000002000004947 */ /* 0x000fea0003800000 */
[----:B------:R-:W-:Y:S05]  /*1a10*/  @P0 BRA `(.L_x_47851) ;  /* 0x0000005000000947 */ /* 0x000fea0003800000 */
[----:B------:R-:W-:Y:S05]  /*1a20*/  BRA `(.L_x_47852) ;  /* 0x0000005000007947 */ /* 0x000fea0003800000 */
.L_x_47850:
[----:B-----5:R-:W-:Y:S01]  /*1a30*/  FADD.FTZ R23, R43, R23 ;  /* 0x000000172b177221 */ /* 0x020fe20000010000 */
[----:B------:R-:W-:Y:S05]  /*1a40*/  BRA `(.L_x_47851) ;  /* 0x0000002000007947 */ /* 0x000fea0003800000 */
.L_x_47849:
[----:B-----5:R-:W-:-:S04]  /*1a50*/  FADD.FTZ R23, R47, R23 ;  /* 0x000000172f177221 */ /* 0x020fc80000010000 */
[----:B------:R-:W-:-:S05]  /*1a60*/  @P2 FADD.FTZ R23, R43, R23 ;  /* 0x000000172b172221 */ /* 0x000fca0000010000 */
.L_x_47851:
[----:B0-----:R-:W-:Y:S02]  /*1a70*/  MOV R39, R23 ;  /* 0x0000001700277202 */ /* 0x001fe40000000f00 */
.L_x_47852:
        /* <DEDUP_REMOVED lines=15> */
.L_x_47854:
[----:B-----5:R-:W-:Y:S01]  /*1b70*/  FADD.FTZ R16, R40, R16 ;  /* 0x0000001028107221 */ /* 0x020fe20000010000 */
[----:B------:R-:W-:Y:S05]  /*1b80*/  BRA `(.L_x_47855) ;  /* 0x0000002000007947 */ /* 0x000fea0003800000 */
.L_x_47853:
[----:B-----5:R-:W-:-:S04]  /*1b90*/  FADD.FTZ R16, R44, R16 ;  /* 0x000000102c107221 */ /* 0x020fc80000010000 */
[----:B------:R-:W-:-:S05]  /*1ba0*/  @P2 FADD.FTZ R16, R40, R16 ;  /* 0x0000001028102221 */ /* 0x000fca0000010000 */
.L_x_47855:
[----:B0-----:R-:W-:Y:S02]  /*1bb0*/  MOV R36, R16 ;  /* 0x0000001000247202 */ /* 0x001fe40000000f00 */
.L_x_47856:
[----:B------:R-:W-:Y:S05]  /*1bc0*/  @P3 BRA `(.L_x_47857) ;  /* 0x0000007000003947 */ /* 0x000fea0003800000 */
[----:B------:R-:W-:-:S04]  /*1bd0*/  ISETP.NE.U32.AND P4, PT, RZ, c[0x0][0x180], PT ;  /* 0x00006000ff007a0c */ /* 0x000fc80003f85070 */
[----:B------:R-:W-:-:S13]  /*1be0*/  ISETP.NE.AND.EX P4, PT, RZ, c[0x0][0x184], PT, P4 ;  /* 0x00006100ff007a0c */ /* 0x000fda0003f85340 */
[----:B------:R-:W-:Y:S05]  /*1bf0*/  @P4 BRA `(.L_x_47858) ;  /* 0x0000002000004947 */ /* 0x000fea0003800000 */
[----:B------:R-:W-:Y:S05]  /*1c00*/  @P0 BRA `(.L_x_47859) ;  /* 0x0000005000000947 */ /* 0x000fea0003800000 */
[----:B------:R-:W-:Y:S05]  /*1c10*/  BRA `(.L_x_47860) ;  /* 0x0000005000007947 */ /* 0x000fea0003800000 */
.L_x_47858:
[----:B-----5:R-:W-:Y:S01]  /*1c20*/  FADD.FTZ R17, R41, R17 ;  /* 0x0000001129117221 */ /* 0x020fe20000010000 */
[----:B------:R-:W-:Y:S05]  /*1c30*/  BRA `(.L_x_47859) ;  /* 0x0000002000007947 */ /* 0x000fea0003800000 */
.L_x_47857:
[----:B-----5:R-:W-:-:S04]  /*1c40*/  FADD.FTZ R17, R45, R17 ;  /* 0x000000112d117221 */ /* 0x020fc80000010000 */
[----:B------:R-:W-:-:S05]  /*1c50*/  @P2 FADD.FTZ R17, R41, R17 ;  /* 0x0000001129112221 */ /* 0x000fca0000010000 */
.L_x_47859:
[----:B0-----:R-:W-:Y:S02]  /*1c60*/  MOV R37, R17 ;  /* 0x0000001100257202 */ /* 0x001fe40000000f00 */
.L_x_47860:
[----:B------:R-:W-:Y:S05]  /*1c70*/  @P3 BRA `(.L_x_47861) ;  /* 0x0000007000003947 */ /* 0x000fea0003800000 */
[----:B------:R-:W-:-:S04]  /*1c80*/  ISETP.NE.U32.AND P4, PT, RZ, c[0x0][0x180], PT ;  /* 0x00006000ff007a0c */ /* 0x000fc80003f85070 */
[----:B------:R-:W-:-:S13]  /*1c90*/  ISETP.NE.AND.EX P4, PT, RZ, c[0x0][0x184], PT, P4 ;  /* 0x00006100ff007a0c */ /* 0x000fda0003f85340 */
[----:B------:R-:W-:Y:S05]  /*1ca0*/  @P4 BRA `(.L_x_47862) ;  /* 0x0000002000004947 */ /* 0x000fea0003800000 */
[----:B------:R-:W-:Y:S05]  /*1cb0*/  @P0 BRA `(.L_x_47863) ;  /* 0x0000005000000947 */ /* 0x000fea0003800000 */
[----:B------:R-:W-:Y:S05]  /*1cc0*/  BRA `(.L_x_47864) ;  /* 0x0000005000007947 */ /* 0x000fea0003800000 */
.L_x_47862:
[----:B-----5:R-:W-:Y:S01]  /*1cd0*/  FADD.FTZ R18, R42, R18 ;  /* 0x000000122a127221 */ /* 0x020fe20000010000 */
[----:B------:R-:W-:Y:S05]  /*1ce0*/  BRA `(.L_x_47863) ;  /* 0x0000002000007947 */ /* 0x000fea0003800000 */
.L_x_47861:
[----:B-----5:R-:W-:-:S04]  /*1cf0*/  FADD.FTZ R18, R46, R18 ;  /* 0x000000122e127221 */ /* 0x020fc80000010000 */
[----:B------:R-:W-:-:S05]  /*1d00*/  @P2 FADD.FTZ R18, R42, R18 ;  /* 0x000000122a122221 */ /* 0x000fca0000010000 */
.L_x_47863:
[----:B0-----:R-:W-:Y:S02]  /*1d10*/  MOV R38, R18 ;  /* 0x0000001200267202 */ /* 0x001fe40000000f00 */
.L_x_47864:
[----:B------:R-:W-:Y:S05]  /*1d20*/  @P3 BRA `(.L_x_47865) ;  /* 0x0000007000003947 */ /* 0x000fea0003800000 */
[----:B------:R-:W-:-:S04]  /*1d30*/  ISETP.NE.U32.AND P4, PT, RZ, c[0x0][0x180], PT ;  /* 0x00006000ff007a0c */ /* 0x000fc80003f85070 */
[----:B------:R-:W-:-:S13]  /*1d40*/  ISETP.NE.AND.EX P4, PT, RZ, c[0x0][0x184], PT, P4 ;  /* 0x00006100ff007a0c */ /* 0x000fda0003f85340 */
[----:B------:R-:W-:Y:S05]  /*1d50*/  @P4 BRA `(.L_x_47866) ;  /* 0x0000002000004947 */ /* 0x000fea0003800000 */
[----:B------:R-:W-:Y:S05]  /*1d60*/  @P0 BRA `(.L_x_47867) ;  /* 0x0000005000000947 */ /* 0x000fea0003800000 */
[----:B------:R-:W-:Y:S05]  /*1d70*/  BRA `(.L_x_47868) ;  /* 0x0000005000007947 */ /* 0x000fea0003800000 */
.L_x_47866:
[----:B-----5:R-:W-:Y:S01]  /*1d80*/  FADD.FTZ R19, R43, R19 ;  /* 0x000000132b137221 */ /* 0x020fe20000010000 */
[----:B------:R-:W-:Y:S05]  /*1d90*/  BRA `(.L_x_47867) ;  /* 0x0000002000007947 */ /* 0x000fea0003800000 */
.L_x_47865:
[----:B-----5:R-:W-:-:S04]  /*1da0*/  FADD.FTZ R19, R47, R19 ;  /* 0x000000132f137221 */ /* 0x020fc80000010000 */
[----:B------:R-:W-:-:S05]  /*1db0*/  @P2 FADD.FTZ R19, R43, R19 ;  /* 0x000000132b132221 */ /* 0x000fca0000010000 */
.L_x_47867:
[----:B0-----:R-:W-:Y:S02]  /*1dc0*/  MOV R39, R19 ;  /* 0x0000001300277202 */ /* 0x001fe40000000f00 */
.L_x_47868:
        /* <DEDUP_REMOVED lines=15> */
.L_x_47870:
[----:B-----5:R-:W-:Y:S01]  /*1ec0*/  FADD.FTZ R12, R40, R12 ;  /* 0x0000000c280c7221 */ /* 0x020fe20000010000 */
[----:B------:R-:W-:Y:S05]  /*1ed0*/  BRA `(.L_x_47871) ;  /* 0x0000002000007947 */ /* 0x000fea0003800000 */
.L_x_47869:
[----:B-----5:R-:W-:-:S04]  /*1ee0*/  FADD.FTZ R12, R44, R12 ;  /* 0x0000000c2c0c7221 */ /* 0x020fc80000010000 */
[----:B------:R-:W-:-:S05]  /*1ef0*/  @P2 FADD.FTZ R12, R40, R12 ;  /* 0x0000000c280c2221 */ /* 0x000fca0000010000 */
.L_x_47871:
[----:B0-----:R-:W-:Y:S02]  /*1f00*/  MOV R36, R12 ;  /* 0x0000000c00247202 */ /* 0x001fe40000000f00 */
.L_x_47872:
[----:B------:R-:W-:Y:S05]  /*1f10*/  @P3 BRA `(.L_x_47873) ;  /* 0x0000007000003947 */ /* 0x000fea0003800000 */
[----:B------:R-:W-:-:S04]  /*1f20*/  ISETP.NE.U32.AND P4, PT, RZ, c[0x0][0x180], PT ;  /* 0x00006000ff007a0c */ /* 0x000fc80003f85070 */
[----:B------:R-:W-:-:S13]  /*1f30*/  ISETP.NE.AND.EX P4, PT, RZ, c[0x0][0x184], PT, P4 ;  /* 0x00006100ff007a0c */ /* 0x000fda0003f85340 */
[----:B------:R-:W-:Y:S05]  /*1f40*/  @P4 BRA `(.L_x_47874) ;  /* 0x0000002000004947 */ /* 0x000fea0003800000 */
[----:B------:R-:W-:Y:S05]  /*1f50*/  @P0 BRA `(.L_x_47875) ;  /* 0x0000005000000947 */ /* 0x000fea0003800000 */
[----:B------:R-:W-:Y:S05]  /*1f60*/  BRA `(.L_x_47876) ;  /* 0x0000005000007947 */ /* 0x000fea0003800000 */
.L_x_47874:
[----:B-----5:R-:W-:Y:S01]  /*1f70*/  FADD.FTZ R13, R41, R13 ;  /* 0x0000000d290d7221 */ /* 0x020fe20000010000 */
[----:B------:R-:W-:Y:S05]  /*1f80*/  BRA `(.L_x_47875) ;  /* 0x0000002000007947 */ /* 0x000fea0003800000 */
.L_x_47873:
[----:B-----5:R-:W-:-:S04]  /*1f90*/  FADD.FTZ R13, R45, R13 ;  /* 0x0000000d2d0d7221 */ /* 0x020fc80000010000 */
[----:B------:R-:W-:-:S05]  /*1fa0*/  @P2 FADD.FTZ R13, R41, R13 ;  /* 0x0000000d290d2221 */ /* 0x000fca0000010000 */
.L_x_47875:
[----:B0-----:R-:W-:Y:S02]  /*1fb0*/  MOV R37, R13 ;  /* 0x0000000d00257202 */ /* 0x001fe40000000f00 */
.L_x_47876:
[----:B------:R-:W-:Y:S05]  /*1fc0*/  @P3 BRA `(.L_x_47877) ;  /* 0x0000007000003947 */ /* 0x000fea0003800000 */
[----:B------:R-:W-:-:S04]  /*1fd0*/  ISETP.NE.U32.AND P4, PT, RZ, c[0x0][0x180], PT ;  /* 0x00006000ff007a0c */ /* 0x000fc80003f85070 */
[----:B------:R-:W-:-:S13]  /*1fe0*/  ISETP.NE.AND.EX P4, PT, RZ, c[0x0][0x184], PT, P4 ;  /* 0x00006100ff007a0c */ /* 0x000fda0003f85340 */
[----:B------:R-:W-:Y:S05]  /*1ff0*/  @P4 BRA `(.L_x_47878) ;  /* 0x0000002000004947 */ /* 0x000fea0003800000 */
[----:B------:R-:W-:Y:S05]  /*2000*/  @P0 BRA `(.L_x_47879) ;  /* 0x0000005000000947 */ /* 0x000fea0003800000 */
[----:B------:R-:W-:Y:S05]  /*2010*/  BRA `(.L_x_47880) ;  /* 0x0000005000007947 */ /* 0x000fea0003800000 */
.L_x_47878:
[----:B-----5:R-:W-:Y:S01]  /*2020*/  FADD.FTZ R14, R42, R14 ;  /* 0x0000000e2a0e7221 */ /* 0x020fe20000010000 */
[----:B------:R-:W-:Y:S05]  /*2030*/  BRA `(.L_x_47879) ;  /* 0x0000002000007947 */ /* 0x000fea0003800000 */
.L_x_47877:
[----:B-----5:R-:W-:-:S04]  /*2040*/  FADD.FTZ R14, R46, R14 ;  /* 0x0000000e2e0e7221 */ /* 0x020fc80000010000 */
[----:B------:R-:W-:-:S05]  /*2050*/  @P2 FADD.FTZ R14, R42, R14 ;  /* 0x0000000e2a0e2221 */ /* 0x000fca0000010000 */
.L_x_47879:
[----:B0-----:R-:W-:Y:S02]  /*2060*/  MOV R38, R14 ;  /* 0x0000000e00267202 */ /* 0x001fe40000000f00 */
.L_x_47880:
[----:B------:R-:W-:Y:S05]  /*2070*/  @P3 BRA `(.L_x_47881) ;  /* 0x0000007000003947 */ /* 0x000fea0003800000 */
[----:B------:R-:W-:-:S04]  /*2080*/  ISETP.NE.U32.AND P4, PT, RZ, c[0x0][0x180], PT ;  /* 0x00006000ff007a0c */ /* 0x000fc80003f85070 */
[----:B------:R-:W-:-:S13]  /*2090*/  ISETP.NE.AND.EX P4, PT, RZ, c[0x0][0x184], PT, P4 ;  /* 0x00006100ff007a0c */ /* 0x000fda0003f85340 */
[----:B------:R-:W-:Y:S05]  /*20a0*/  @P4 BRA `(.L_x_47882) ;  /* 0x0000002000004947 */ /* 0x000fea0003800000 */
[----:B------:R-:W-:Y:S05]  /*20b0*/  @P0 BRA `(.L_x_47883) ;  /* 0x0000005000000947 */ /* 0x000fea0003800000 */
[----:B------:R-:W-:Y:S05]  /*20c0*/  BRA `(.L_x_47884) ;  /* 0x0000005000007947 */ /* 0x000fea0003800000 */
.L_x_47882:
[----:B-----5:R-:W-:Y:S01]  /*20d0*/  FADD.FTZ R15, R43, R15 ;  /* 0x0000000f2b0f7221 */ /* 0x020fe20000010000 */
[----:B------:R-:W-:Y:S05]  /*20e0*/  BRA `(.L_x_47883) ;  /* 0x0000002000007947 */ /* 0x000fea0003800000 */
.L_x_47881:
[----:B-----5:R-:W-:-:S04]  /*20f0*/  FADD.FTZ R15, R47, R15 ;  /* 0x0000000f2f0f7221 */ /* 0x020fc80000010000 */
[----:B------:R-:W-:-:S05]  /*2100*/  @P2 FADD.FTZ R15, R43, R15 ;  /* 0x0000000f2b0f2221 */ /* 0x000fca0000010000 */
.L_x_47883:
[----:B0-----:R-:W-:Y:S02]  /*2110*/  MOV R39, R15 ;  /* 0x0000000f00277202 */ /* 0x001fe40000000f00 */
.L_x_47884:
        /* <DEDUP_REMOVED lines=15> */
.L_x_47886:
[----:B-----5:R-:W-:Y:S01]  /*2210*/  FADD.FTZ R180, R40, R180 ;  /* 0x000000b428b47221 */ /* 0x020fe20000010000 */
[----:B------:R-:W-:Y:S05]  /*2220*/  BRA `(.L_x_47887) ;  /* 0x0000002000007947 */ /* 0x000fea0003800000 */
.L_x_47885:
[----:B-----5:R-:W-:-:S04]  /*2230*/  FADD.FTZ R180, R44, R180 ;  /* 0x000000b42cb47221 */ /* 0x020fc80000010000 */
[----:B------:R-:W-:-:S05]  /*2240*/  @P2 FADD.FTZ R180, R40, R180 ;  /* 0x000000b428b42221 */ /* 0x000fca0000010000 */
.L_x_47887:
[----:B0-----:R-:W-:Y:S02]  /*2250*/  MOV R36, R180 ;  /* 0x000000b400247202 */ /* 0x001fe40000000f00 */
.L_x_47888:
[----:B------:R-:W-:Y:S05]  /*2260*/  @P3 BRA `(.L_x_47889) ;  /* 0x0000007000003947 */ /* 0x000fea0003800000 */
[----:B------:R-:W-:-:S04]  /*2270*/  ISETP.NE.U32.AND P4, PT, RZ, c[0x0][0x180], PT ;  /* 0x00006000ff007a0c */ /* 0x000fc80003f85070 */
[----:B------:R-:W-:-:S13]  /*2280*/  ISETP.NE.AND.EX P4, PT, RZ, c[0x0][0x184], PT, P4 ;  /* 0x00006100ff007a0c */ /* 0x000fda0003f85340 */
[----:B------:R-:W-:Y:S05]  /*2290*/  @P4 BRA `(.L_x_47890) ;  /* 0x0000002000004947 */ /* 0x000fea0003800000 */
[----:B------:R-:W-:Y:S05]  /*22a0*/  @P0 BRA `(.L_x_47891) ;  /* 0x0000005000000947 */ /* 0x000fea0003800000 */
[----:B------:R-:W-:Y:S05]  /*22b0*/  BRA `(.L_x_47892) ;  /* 0x0000005000007947 */ /* 0x000fea0003800000 */
.L_x_47890:
[----:B-----5:R-:W-:Y:S01]  /*22c0*/  FADD.FTZ R181, R41, R181 ;  /* 0x000000b529b57221 */ /* 0x020fe20000010000 */
[----:B------:R-:W-:Y:S05]  /*22d0*/  BRA `(.L_x_47891) ;  /* 0x0000002000007947 */ /* 0x000fea0003800000 */
.L_x_47889:
[----:B-----5:R-:W-:-:S04]  /*22e0*/  FADD.FTZ R181, R45, R181 ;  /* 0x000000b52db57221 */ /* 0x020fc80000010000 */
[----:B------:R-:W-:-:S05]  /*22f0*/  @P2 FADD.FTZ R181, R41, R181 ;  /* 0x000000b529b52221 */ /* 0x000fca0000010000 */
.L_x_47891:
[----:B0-----:R-:W-:Y:S02]  /*2300*/  MOV R37, R181 ;  /* 0x000000b500257202 */ /* 0x001fe40000000f00 */
.L_x_47892:
[----:B------:R-:W-:Y:S05]  /*2310*/  @P3 BRA `(.L_x_47893) ;  /* 0x0000007000003947 */ /* 0x000fea0003800000 */
[----:B------:R-:W-:-:S04]  /*2320*/  ISETP.NE.U32.AND P4, PT, RZ, c[0x0][0x180], PT ;  /* 0x00006000ff007a0c */ /* 0x000fc80003f85070 */
[----:B------:R-:W-:-:S13]  /*2330*/  ISETP.NE.AND.EX P4, PT, RZ, c[0x0][0x184], PT, P4 ;  /* 0x00006100ff007a0c */ /* 0x000fda0003f85340 */
[----:B------:R-:W-:Y:S05]  /*2340*/  @P4 BRA `(.L_x_47894) ;  /* 0x0000002000004947 */ /* 0x000fea0003800000 */
[----:B------:R-:W-:Y:S05]  /*2350*/  @P0 BRA `(.L_x_47895) ;  /* 0x0000005000000947 */ /* 0x000fea0003800000 */
[----:B------:R-:W-:Y:S05]  /*2360*/  BRA `(.L_x_47896) ;  /* 0x0000005000007947 */ /* 0x000fea0003800000 */
.L_x_47894:
[----:B-----5:R-:W-:Y:S01]  /*2370*/  FADD.FTZ R182, R42, R182 ;  /* 0x000000b62ab67221 */ /* 0x020fe20000010000 */
[----:B------:R-:W-:Y:S05]  /*2380*/  BRA `(.L_x_47895) ;  /* 0x0000002000007947 */ /* 0x000fea0003800000 */
.L_x_47893:
[----:B-----5:R-:W-:-:S04]  /*2390*/  FADD.FTZ R182, R46, R182 ;  /* 0x000000b62eb67221 */ /* 0x020fc80000010000 */
[----:B------:R-:W-:-:S05]  /*23a0*/  @P2 FADD.FTZ R182, R42, R182 ;  /* 0x000000b62ab62221 */ /* 0x000fca0000010000 */
.L_x_47895:
[----:B0-----:R-:W-:Y:S02]  /*23b0*/  MOV R38, R182 ;  /* 0x000000b600267202 */ /* 0x001fe40000000f00 */
.L_x_47896:
[----:B------:R-:W-:Y:S05]  /*23c0*/  @P3 BRA `(.L_x_47897) ;  /* 0x0000007000003947 */ /* 0x000fea0003800000 */
[----:B------:R-:W-:-:S04]  /*23d0*/  ISETP.NE.U32.AND P4, PT, RZ, c[0x0][0x180], PT ;  /* 0x00006000ff007a0c */ /* 0x000fc80003f85070 */
[----:B------:R-:W-:-:S13]  /*23e0*/  ISETP.NE.AND.EX P4, PT, RZ, c[0x0][0x184], PT, P4 ;  /* 0x00006100ff007a0c */ /* 0x000fda0003f85340 */
[----:B------:R-:W-:Y:S05]  /*23f0*/  @P4 BRA `(.L_x_47898) ;  /* 0x0000002000004947 */ /* 0x000fea0003800000 */
[----:B------:R-:W-:Y:S05]  /*2400*/  @P0 BRA `(.L_x_47899) ;  /* 0x0000005000000947 */ /* 0x000fea0003800000 */
[----:B------:R-:W-:Y:S05]  /*2410*/  BRA `(.L_x_47900) ;  /* 0x0000005000007947 */ /* 0x000fea0003800000 */
.L_x_47898:
[----:B-----5:R-:W-:Y:S01]  /*2420*/  FADD.FTZ R183, R43, R183 ;  /* 0x000000b72bb77221 */ /* 0x020fe20000010000 */
[----:B------:R-:W-:Y:S05]  /*2430*/  BRA `(.L_x_47899) ;  /* 0x0000002000007947 */ /* 0x000fea0003800000 */
.L_x_47897:
[----:B-----5:R-:W-:-:S04]  /*2440*/  FADD.FTZ R183, R47, R183 ;  /* 0x000000b72fb77221 */ /* 0x020fc80000010000 */
[----:B------:R-:W-:-:S05]  /*2450*/  @P2 FADD.FTZ R183, R43, R183 ;  /* 0x000000b72bb72221 */ /* 0x000fca0000010000 */
.L_x_47899:
[----:B0-----:R-:W-:Y:S02]  /*2460*/  MOV R39, R183 ;  /* 0x000000b700277202 */ /* 0x001fe40000000f00 */
.L_x_47900:
        /* <DEDUP_REMOVED lines=15> */
.L_x_47902:
[----:B-----5:R-:W-:Y:S01]  /*2560*/  FADD.FTZ R184, R40, R184 ;  /* 0x000000b828b87221 */ /* 0x020fe20000010000 */
[----:B------:R-:W-:Y:S05]  /*2570*/  BRA `(.L_x_47903) ;  /* 0x0000002000007947 */ /* 0x000fea0003800000 */
.L_x_47901:
[----:B-----5:R-:W-:-:S04]  /*2580*/  FADD.FTZ R184, R44, R184 ;  /* 0x000000b82cb87221 */ /* 0x020fc80000010000 */
[----:B------:R-:W-:-:S05]  /*2590*/  @P2 FADD.FTZ R184, R40, R184 ;  /* 0x000000b828b82221 */ /* 0x000fca0000010000 */
.L_x_47903:
[----:B0-----:R-:W-:Y:S02]  /*25a0*/  MOV R36, R184 ;  /* 0x000000b800247202 */ /* 0x001fe40000000f00 */
.L_x_47904:
[----:B------:R-:W-:Y:S05]  /*25b0*/  @P3 BRA `(.L_x_47905) ;  /* 0x0000007000003947 */ /* 0x000fea0003800000 */
[----:B------:R-:W-:-:S04]  /*25c0*/  ISETP.NE.U32.AND P4, PT, RZ, c[0x0][0x180], PT ;  /* 0x00006000ff007a0c */ /* 0x000fc80003f85070 */
[----:B------:R-:W-:-:S13]  /*25d0*/  ISETP.NE.AND.EX P4, PT, RZ, c[0x0][0x184], PT, P4 ;  /* 0x00006100ff007a0c */ /* 0x000fda0003f85340 */
[----:B------:R-:W-:Y:S05]  /*25e0*/  @P4 BRA `(.L_x_47906) ;  /* 0x0000002000004947 */ /* 0x000fea0003800000 */
[----:B------:R-:W-:Y:S05]  /*25f0*/  @P0 BRA `(.L_x_47907) ;  /* 0x0000005000000947 */ /* 0x000fea0003800000 */
[----:B------:R-:W-:Y:S05]  /*2600*/  BRA `(.L_x_47908) ;  /* 0x0000005000007947 */ /* 0x000fea0003800000 */
.L_x_47906:
[----:B-----5:R-:W-:Y:S01]  /*2610*/  FADD.FTZ R185, R41, R185 ;  /* 0x000000b929b97221 */ /* 0x020fe20000010000 */
[----:B------:R-:W-:Y:S05]  /*2620*/  BRA `(.L_x_47907) ;  /* 0x0000002000007947 */ /* 0x000fea0003800000 */
.L_x_47905:
[----:B-----5:R-:W-:-:S04]  /*2630*/  FADD.FTZ R185, R45, R185 ;  /* 0x000000b92db97221 */ /* 0x020fc80000010000 */
[----:B------:R-:W-:-:S05]  /*2640*/  @P2 FADD.FTZ R185, R41, R185 ;  /* 0x000000b929b92221 */ /* 0x000fca0000010000 */
.L_x_47907:
[----:B0-----:R-:W-:Y:S02]  /*2650*/  MOV R37, R185 ;  /* 0x000000b900257202 */ /* 0x001fe40000000f00 */
.L_x_47908:
[----:B------:R-:W-:Y:S05]  /*2660*/  @P3 BRA `(.L_x_47909) ;  /* 0x0000007000003947 */ /* 0x000fea0003800000 */
[----:B------:R-:W-:-:S04]  /*2670*/  ISETP.NE.U32.AND P4, PT, RZ, c[0x0][0x180], PT ;  /* 0x00006000ff007a0c */ /* 0x000fc80003f85070 */
[----:B------:R-:W-:-:S13]  /*2680*/  ISETP.NE.AND.EX P4, PT, RZ, c[0x0][0x184], PT, P4 ;  /* 0x00006100ff007a0c */ /* 0x000fda0003f85340 */
[----:B------:R-:W-:Y:S05]  /*2690*/  @P4 BRA `(.L_x_47910) ;  /* 0x0000002000004947 */ /* 0x000fea0003800000 */
[----:B------:R-:W-:Y:S05]  /*26a0*/  @P0 BRA `(.L_x_47911) ;  /* 0x0000005000000947 */ /* 0x000fea0003800000 */
[----:B------:R-:W-:Y:S05]  /*26b0*/  BRA `(.L_x_47912) ;  /* 0x0000005000007947 */ /* 0x000fea0003800000 */
.L_x_47910:
[----:B-----5:R-:W-:Y:S01]  /*26c0*/  FADD.FTZ R186, R42, R186 ;  /* 0x000000ba2aba7221 */ /* 0x020fe20000010000 */
[----:B------:R-:W-:Y:S05]  /*26d0*/  BRA `(.L_x_47911) ;  /* 0x0000002000007947 */ /* 0x000fea0003800000 */
.L_x_47909:
[----:B-----5:R-:W-:-:S04]  /*26e0*/  FADD.FTZ R186, R46, R186 ;  /* 0x000000ba2eba7221 */ /* 0x020fc80000010000 */
[----:B------:R-:W-:-:S05]  /*26f0*/  @P2 FADD.FTZ R186, R42, R186 ;  /* 0x000000ba2aba2221 */ /* 0x000fca0000010000 */
.L_x_47911:
[----:B0-----:R-:W-:Y:S02]  /*2700*/  MOV R38, R186 ;  /* 0x000000ba00267202 */ /* 0x001fe40000000f00 */
.L_x_47912:
[----:B------:R-:W-:Y:S05]  /*2710*/  @P3 BRA `(.L_x_47913) ;  /* 0x0000007000003947 */ /* 0x000fea0003800000 */
[----:B------:R-:W-:-:S04]  /*2720*/  ISETP.NE.U32.AND P4, PT, RZ, c[0x0][0x180], PT ;  /* 0x00006000ff007a0c */ /* 0x000fc80003f85070 */
[----:B------:R-:W-:-:S13]  /*2730*/  ISETP.NE.AND.EX P4, PT, RZ, c[0x0][0x184], PT, P4 ;  /* 0x00006100ff007a0c */ /* 0x000fda0003f85340 */
[----:B------:R-:W-:Y:S05]  /*2740*/  @P4 BRA `(.L_x_47914) ;  /* 0x0000002000004947 */ /* 0x000fea0003800000 */
[----:B------:R-:W-:Y:S05]  /*2750*/  @P0 BRA `(.L_x_47915) ;  /* 0x0000005000000947 */ /* 0x000fea0003800000 */
[----:B------:R-:W-:Y:S05]  /*2760*/  BRA `(.L_x_47916) ;  /* 0x0000005000007947 */ /* 0x000fea0003800000 */
.L_x_47914:
[----:B-----5:R-:W-:Y:S01]  /*2770*/  FADD.FTZ R187, R43, R187 ;  /* 0x000000bb2bbb7221 */ /* 0x020fe20000010000 */
[----:B------:R-:W-:Y:S05]  /*2780*/  BRA `(.L_x_47915) ;  /* 0x0000002000007947 */ /* 0x000fea0003800000 */
.L_x_47913:
[----:B-----5:R-:W-:-:S04]  /*2790*/  FADD.FTZ R187, R47, R187 ;  /* 0x000000bb2fbb7221 */ /* 0x020fc80000010000 */
[----:B------:R-:W-:-:S05]  /*27a0*/  @P2 FADD.FTZ R187, R43, R187 ;  /* 0x000000bb2bbb2221 */ /* 0x000fca0000010000 */
.L_x_47915:
[----:B0-----:R-:W-:Y:S02]  /*27b0*/  MOV R39, R187 ;  /* 0x000000bb00277202 */ /* 0x001fe40000000f00 */
.L_x_47916:
        /* <DEDUP_REMOVED lines=15> */
.L_x_47918:
[----:B-----5:R-:W-:Y:S01]  /*28b0*/  FADD.FTZ R188, R40, R188 ;  /* 0x000000bc28bc7221 */ /* 0x020fe20000010000 */
[----:B------:R-:W-:Y:S05]  /*28c0*/  BRA `(.L_x_47919) ;  /* 0x0000002000007947 */ /* 0x000fea0003800000 */
.L_x_47917:
[----:B-----5:R-:W-:-:S04]  /*28d0*/  FADD.FTZ R188, R44, R188 ;  /* 0x000000bc2cbc7221 */ /* 0x020fc80000010000 */
[----:B------:R-:W-:-:S05]  /*28e0*/  @P2 FADD.FTZ R188, R40, R188 ;  /* 0x000000bc28bc2221 */ /* 0x000fca0000010000 */
.L_x_47919:
[----:B0-----:R-:W-:Y:S02]  /*28f0*/  MOV R36, R188 ;  /* 0x000000bc00247202 */ /* 0x001fe40000000f00 */
.L_x_47920:
[----:B------:R-:W-:Y:S05]  /*2900*/  @P3 BRA `(.L_x_47921) ;  /* 0x0000007000003947 */ /* 0x000fea0003800000 */
[----:B------:R-:W-:-:S04]  /*2910*/  ISETP.NE.U32.AND P4, PT, RZ, c[0x0][0x180], PT ;  /* 0x00006000ff007a0c */ /* 0x000fc80003f85070 */
[----:B------:R-:W-:-:S13]  /*2920*/  ISETP.NE.AND.EX P4, PT, RZ, c[0x0][0x184], PT, P4 ;  /* 0x00006100ff007a0c */ /* 0x000fda0003f85340 */
[----:B------:R-:W-:Y:S05]  /*2930*/  @P4 BRA `(.L_x_47922) ;  /* 0x0000002000004947 */ /* 0x000fea0003800000 */
[----:B------:R-:W-:Y:S05]  /*2940*/  @P0 BRA `(.L_x_47923) ;  /* 0x0000005000000947 */ /* 0x000fea0003800000 */
[----:B------:R-:W-:Y:S05]  /*2950*/  BRA `(.L_x_47924) ;  /* 0x0000005000007947 */ /* 0x000fea0003800000 */
.L_x_47922:
[----:B-----5:R-:W-:Y:S01]  /*2960*/  FADD.FTZ R189, R41, R189 ;  /* 0x000000bd29bd7221 */ /* 0x020fe20000010000 */
[----:B------:R-:W-:Y:S05]  /*2970*/  BRA `(.L_x_47923) ;  /* 0x0000002000007947 */ /* 0x000fea0003800000 */
.L_x_47921:
[----:B-----5:R-:W-:-:S04]  /*2980*/  FADD.FTZ R189, R45, R189 ;  /* 0x000000bd2dbd7221 */ /* 0x020fc80000010000 */
[----:B------:R-:W-:-:S05]  /*2990*/  @P2 FADD.FTZ R189, R41, R189 ;  /* 0x000000bd29bd2221 */ /* 0x000fca0000010000 */
.L_x_47923:
[----:B0-----:R-:W-:Y:S02]  /*29a0*/  MOV R37, R189 ;  /* 0x000000bd00257202 */ /* 0x001fe40000000f00 */
.L_x_47924:
[----:B------:R-:W-:Y:S05]  /*29b0*/  @P3 BRA `(.L_x_47925) ;  /* 0x0000007000003947 */ /* 0x000fea0003800000 */
[----:B------:R-:W-:-:S04]  /*29c0*/  ISETP.NE.U32.AND P4, PT, RZ, c[0x0][0x180], PT ;  /* 0x00006000ff007a0c */ /* 0x000fc80003f85070 */
[----:B------:R-:W-:-:S13]  /*29d0*/  ISETP.NE.AND.EX P4, PT, RZ, c[0x0][0x184], PT, P4 ;  /* 0x00006100ff007a0c */ /* 0x000fda0003f85340 */
[----:B------:R-:W-:Y:S05]  /*29e0*/  @P4 BRA `(.L_x_47926) ;  /* 0x0000002000004947 */ /* 0x000fea0003800000 */
[----:B------:R-:W-:Y:S05]  /*29f0*/  @P0 BRA `(.L_x_47927) ;  /* 0x0000005000000947 */ /* 0x000fea0003800000 */
[----:B------:R-:W-:Y:S05]  /*2a00*/  BRA `(.L_x_47928) ;  /* 0x0000005000007947 */ /* 0x000fea0003800000 */
.L_x_47926:
[----:B-----5:R-:W-:Y:S01]  /*2a10*/  FADD.FTZ R190, R42, R190 ;  /* 0x000000be2abe7221 */ /* 0x020fe20000010000 */
[----:B------:R-:W-:Y:S05]  /*2a20*/  BRA `(.L_x_47927) ;  /* 0x0000002000007947 */ /* 0x000fea0003800000 */
.L_x_47925:
[----:B-----5:R-:W-:-:S04]  /*2a30*/  FADD.FTZ R190, R46, R190 ;  /* 0x000000be2ebe7221 */ /* 0x020fc80000010000 */
[----:B------:R-:W-:-:S05]  /*2a40*/  @P2 FADD.FTZ R190, R42, R190 ;  /* 0x000000be2abe2221 */ /* 0x000fca0000010000 */
.L_x_47927:
[----:B0-----:R-:W-:Y:S02]  /*2a50*/  MOV R38, R190 ;  /* 0x000000be00267202 */ /* 0x001fe40000000f00 */
.L_x_47928:
[----:B------:R-:W-:Y:S05]  /*2a60*/  @P3 BRA `(.L_x_47929) ;  /* 0x0000007000003947 */ /* 0x000fea0003800000 */
[----:B------:R-:W-:-:S04]  /*2a70*/  ISETP.NE.U32.AND P4, PT, RZ, c[0x0][0x180], PT ;  /* 0x00006000ff007a0c */ /* 0x000fc80003f85070 */
[----:B------:R-:W-:-:S13]  /*2a80*/  ISETP.NE.AND.EX P4, PT, RZ, c[0x0][0x184], PT, P4 ;  /* 0x00006100ff007a0c */ /* 0x000fda0003f85340 */
[----:B------:R-:W-:Y:S05]  /*2a90*/  @P4 BRA `(.L_x_47930) ;  /* 0x0000002000004947 */ /* 0x000fea0003800000 */
[----:B------:R-:W-:Y:S05]  /*2aa0*/  @P0 BRA `(.L_x_47931) ;  /* 0x0000005000000947 */ /* 0x000fea0003800000 */
[----:B------:R-:W-:Y:S05]  /*2ab0*/  BRA `(.L_x_47932) ;  /* 0x0000005000007947 */ /* 0x000fea0003800000 */
.L_x_47930:
[----:B-----5:R-:W-:Y:S01]  /*2ac0*/  FADD.FTZ R191, R43, R191 ;  /* 0x000000bf2bbf7221 */ /* 0x020fe20000010000 */
[----:B------:R-:W-:Y:S05]  /*2ad0*/  BRA `(.L_x_47931) ;  /* 0x0000002000007947 */ /* 0x000fea0003800000 */
.L_x_47929:
[----:B-----5:R-:W-:-:S04]  /*2ae0*/  FADD.FTZ R191, R47, R191 ;  /* 0x000000bf2fbf7221 */ /* 0x020fc80000010000 */
[----:B------:R-:W-:-:S05]  /*2af0*/  @P2 FADD.FTZ R191, R43, R191 ;  /* 0x000000bf2bbf2221 */ /* 0x000fca0000010000 */
.L_x_47931:
[----:B0-----:R-:W-:Y:S02]  /*2b00*/  MOV R39, R191 ;  /* 0x000000bf00277202 */ /* 0x001fe40000000f00 */
.L_x_47932:
        /* <DEDUP_REMOVED lines=15> */
.L_x_47934:
[----:B-----5:R-:W-:Y:S01]  /*2c00*/  FADD.FTZ R192, R40, R192 ;  /* 0x000000c028c07221 */ /* 0x020fe20000010000 */
[----:B------:R-:W-:Y:S05]  /*2c10*/  BRA `(.L_x_47935) ;  /* 0x0000002000007947 */ /* 0x000fea0003800000 */
.L_x_47933:
[----:B-----5:R-:W-:-:S04]  /*2c20*/  FADD.FTZ R192, R44, R192 ;  /* 0x000000c02cc07221 */ /* 0x020fc80000010000 */
[----:B------:R-:W-:-:S05]  /*2c30*/  @P2 FADD.FTZ R192, R40, R192 ;  /* 0x000000c028c02221 */ /* 0x000fca0000010000 */
.L_x_47935:
[----:B0-----:R-:W-:Y:S02]  /*2c40*/  MOV R36, R192 ;  /* 0x000000c000247202 */ /* 0x001fe40000000f00 */
.L_x_47936:
[----:B------:R-:W-:Y:S05]  /*2c50*/  @P3 BRA `(.L_x_47937) ;  /* 0x0000007000003947 */ /* 0x000fea0003800000 */
[----:B------:R-:W-:-:S04]  /*2c60*/  ISETP.NE.U32.AND P4, PT, RZ, c[0x0][0x180], PT ;  /* 0x00006000ff007a0c */ /* 0x000fc80003f85070 */
[----:B------:R-:W-:-:S13]  /*2c70*/  ISETP.NE.AND.EX P4, PT, RZ, c[0x0][0x184], PT, P4 ;  /* 0x00006100ff007a0c */ /* 0x000fda0003f85340 */
[----:B------:R-:W-:Y:S05]  /*2c80*/  @P4 BRA `(.L_x_47938) ;  /* 0x0000002000004947 */ /* 0x000fea0003800000 */
[----:B------:R-:W-:Y:S05]  /*2c90*/  @P0 BRA `(.L_x_47939) ;  /* 0x0000005000000947 */ /* 0x000fea0003800000 */
[----:B------:R-:W-:Y:S05]  /*2ca0*/  BRA `(.L_x_47940) ;  /* 0x0000005000007947 */ /* 0x000fea0003800000 */
.L_x_47938:
[----:B-----5:R-:W-:Y:S01]  /*2cb0*/  FADD.FTZ R193, R41, R193 ;  /* 0x000000c129c17221 */ /* 0x020fe20000010000 */
[----:B------:R-:W-:Y:S05]  /*2cc0*/  BRA `(.L_x_47939) ;  /* 0x0000002000007947 */ /* 0x000fea0003800000 */
.L_x_47937:
[----:B-----5:R-:W-:-:S04]  /*2cd0*/  FADD.FTZ R193, R45, R193 ;  /* 0x000000c12dc17221 */ /* 0x020fc80000010000 */
[----:B------:R-:W-:-:S05]  /*2ce0*/  @P2 FADD.FTZ R193, R41, R193 ;  /* 0x000000c129c12221 */ /* 0x000fca0000010000 */
.L_x_47939:
[----:B0-----:R-:W-:Y:S02]  /*2cf0*/  MOV R37, R193 ;  /* 0x000000c100257202 */ /* 0x001fe40000000f00 */
.L_x_47940:
[----:B------:R-:W-:Y:S05]  /*2d00*/  @P3 BRA `(.L_x_47941) ;  /* 0x0000007000003947 */ /* 0x000fea0003800000 */
[----:B------:R-:W-:-:S04]  /*2d10*/  ISETP.NE.U32.AND P4, PT, RZ, c[0x0][0x180], PT ;  /* 0x00006000ff007a0c */ /* 0x000fc80003f85070 */
[----:B------:R-:W-:-:S13]  /*2d20*/  ISETP.NE.AND.EX P4, PT, RZ, c[0x0][0x184], PT, P4 ;  /* 0x00006100ff007a0c */ /* 0x000fda0003f85340 */
[----:B------:R-:W-:Y:S05]  /*2d30*/  @P4 BRA `(.L_x_47942) ;  /* 0x0000002000004947 */ /* 0x000fea0003800000 */
[----:B------:R-:W-:Y:S05]  /*2d40*/  @P0 BRA `(.L_x_47943) ;  /* 0x0000005000000947 */ /* 0x000fea0003800000 */
[----:B------:R-:W-:Y:S05]  /*2d50*/  BRA `(.L_x_47944) ;  /* 0x0000005000007947 */ /* 0x000fea0003800000 */
.L_x_47942:
[----:B-----5:R-:W-:Y:S01]  /*2d60*/  FADD.FTZ R194, R42, R194 ;  /* 0x000000c22ac27221 */ /* 0x020fe20000010000 */
[----:B------:R-:W-:Y:S05]  /*2d70*/  BRA `(.L_x_47943) ;  /* 0x0000002000007947 */ /* 0x000fea0003800000 */
.L_x_47941:
[----:B-----5:R-:W-:-:S04]  /*2d80*/  FADD.FTZ R194, R46, R194 ;  /* 0x000000c22ec27221 */ /* 0x020fc80000010000 */
[----:B------:R-:W-:-:S05]  /*2d90*/  @P2 FADD.FTZ R194, R42, R194 ;  /* 0x000000c22ac22221 */ /* 0x000fca0000010000 */
.L_x_47943:
[----:B0-----:R-:W-:Y:S02]  /*2da0*/  MOV R38, R194 ;  /* 0x000000c200267202 */ /* 0x001fe40000000f00 */
.L_x_47944:
[----:B------:R-:W-:Y:S05]  /*2db0*/  @P3 BRA `(.L_x_47945) ;  /* 0x0000007000003947 */ /* 0x000fea0003800000 */
[----:B------:R-:W-:-:S04]  /*2dc0*/  ISETP.NE.U32.AND P4, PT, RZ, c[0x0][0x180], PT ;  /* 0x00006000ff007a0c */ /* 0x000fc80003f85070 */
[----:B------:R-:W-:-:S13]  /*2dd0*/  ISETP.NE.AND.EX P4, PT, RZ, c[0x0][0x184], PT, P4 ;  /* 0x00006100ff007a0c */ /* 0x000fda0003f85340 */
[----:B------:R-:W-:Y:S05]  /*2de0*/  @P4 BRA `(.L_x_47946) ;  /* 0x0000002000004947 */ /* 0x000fea0003800000 */
[----:B------:R-:W-:Y:S05]  /*2df0*/  @P0 BRA `(.L_x_47947) ;  /* 0x0000005000000947 */ /* 0x000fea0003800000 */
[----:B------:R-:W-:Y:S05]  /*2e00*/  BRA `(.L_x_47948) ;  /* 0x0000005000007947 */ /* 0x000fea0003800000 */
.L_x_47946:
[----:B-----5:R-:W-:Y:S01]  /*2e10*/  FADD.FTZ R195, R43, R195 ;  /* 0x000000c32bc37221 */ /* 0x020fe20000010000 */
[----:B------:R-:W-:Y:S05]  /*2e20*/  BRA `(.L_x_47947) ;  /* 0x0000002000007947 */ /* 0x000fea0003800000 */
.L_x_47945:
[----:B-----5:R-:W-:-:S04]  /*2e30*/  FADD.FTZ R195, R47, R195 ;  /* 0x000000c32fc37221 */ /* 0x020fc80000010000 */
[----:B------:R-:W-:-:S05]  /*2e40*/  @P2 FADD.FTZ R195, R43, R195 ;  /* 0x000000c32bc32221 */ /* 0x000fca0000010000 */
.L_x_47947:
[----:B0-----:R-:W-:Y:S02]  /*2e50*/  MOV R39, R195 ;  /* 0x000000c300277202 */ /* 0x001fe40000000f00 */
.L_x_47948:
[----:B0-----:R-:W-:Y:S01]  /*2e60*/  IADD3 R11, R6, 0x160, RZ ;  /* 0x00000160060b7810 */ /* 0x001fe20007ffe0ff */
[----:B------:R-:W-:-:S04]  /*2e70*/  @P0 IMAD.WIDE.U32 R4, R217, R2, c[0x0][0x188] ;  /* 0x00006200d9040625 */ /* 0x000fc800078e0002 */
        /* <DEDUP_REMOVED lines=13> */
.L_x_47950:
[----:B-----5:R-:W-:Y:S01]  /*2f50*/  FADD.FTZ R196, R40, R196 ;  /* 0x000000c428c47221 */ /* 0x020fe20000010000 */
[----:B------:R-:W-:Y:S05]  /*2f60*/  BRA `(.L_x_47951) ;  /* 0x0000002000007947 */ /* 0x000fea0003800000 */
.L_x_47949:
[----:B-----5:R-:W-:-:S04]  /*2f70*/  FADD.FTZ R196, R44, R196 ;  /* 0x000000c42cc47221 */ /* 0x020fc80000010000 */
[----:B------:R-:W-:-:S05]  /*2f80*/  @P2 FADD.FTZ R196, R40, R196 ;  /* 0x000000c428c42221 */ /* 0x000fca0000010000 */
.L_x_47951:
[----:B0-----:R-:W-:Y:S02]  /*2f90*/  MOV R36, R196 ;  /* 0x000000c400247202 */ /* 0x001fe40000000f00 */
.L_x_47952:
[----:B------:R-:W-:Y:S05]  /*2fa0*/  @P3 BRA `(.L_x_47953) ;  /* 0x0000007000003947 */ /* 0x000fea0003800000 */
[----:B------:R-:W-:-:S04]  /*2fb0*/  ISETP.NE.U32.AND P4, PT, RZ, c[0x0][0x180], PT ;  /* 0x00006000ff007a0c */ /* 0x000fc80003f85070 */
[----:B------:R-:W-:-:S13]  /*2fc0*/  ISETP.NE.AND.EX P4, PT, RZ, c[0x0][0x184], PT, P4 ;  /* 0x00006100ff007a0c */ /* 0x000fda0003f85340 */
[----:B------:R-:W-:Y:S05]  /*2fd0*/  @P4 BRA `(.L_x_47954) ;  /* 0x0000002000004947 */ /* 0x000fea0003800000 */
[----:B------:R-:W-:Y:S05]  /*2fe0*/  @P0 BRA `(.L_x_47955) ;  /* 0x0000005000000947 */ /* 0x000fea0003800000 */
[----:B------:R-:W-:Y:S05]  /*2ff0*/  BRA `(.L_x_47956) ;  /* 0x0000005000007947 */ /* 0x000fea0003800000 */
.L_x_47954:
[----:B-----5:R-:W-:Y:S01]  /*3000*/  FADD.FTZ R197, R41, R197 ;  /* 0x000000c529c57221 */ /* 0x020fe20000010000 */
[----:B------:R-:W-:Y:S05]  /*3010*/  BRA `(.L_x_47955) ;  /* 0x0000002000007947 */ /* 0x000fea0003800000 */
.L_x_47953:
[----:B-----5:R-:W-:-:S04]  /*3020*/  FADD.FTZ R197, R45, R197 ;  /* 0x000000c52dc57221 */ /* 0x020fc80000010000 */
[----:B------:R-:W-:-:S05]  /*3030*/  @P2 FADD.FTZ R197, R41, R197 ;  /* 0x000000c529c52221 */ /* 0x000fca0000010000 */
.L_x_47955:
[----:B0-----:R-:W-:Y:S02]  /*3040*/  MOV R37, R197 ;  /* 0x000000c500257202 */ /* 0x001fe40000000f00 */
.L_x_47956:
[----:B------:R-:W-:Y:S05]  /*3050*/  @P3 BRA `(.L_x_47957) ;  /* 0x0000007000003947 */ /* 0x000fea0003800000 */
[----:B------:R-:W-:-:S04]  /*3060*/  ISETP.NE.U32.AND P4, PT, RZ, c[0x0][0x180], PT ;  /* 0x00006000ff007a0c */ /* 0x000fc80003f85070 */
[----:B------:R-:W-:-:S13]  /*3070*/  ISETP.NE.AND.EX P4, PT, RZ, c[0x0][0x184], PT, P4 ;  /* 0x00006100ff007a0c */ /* 0x000fda0003f85340 */
[----:B------:R-:W-:Y:S05]  /*3080*/  @P4 BRA `(.L_x_47958) ;  /* 0x0000002000004947 */ /* 0x000fea0003800000 */
[----:B------:R-:W-:Y:S05]  /*3090*/  @P0 BRA `(.L_x_47959) ;  /* 0x0000005000000947 */ /* 0x000fea0003800000 */
[----:B------:R-:W-:Y:S05]  /*30a0*/  BRA `(.L_x_47960) ;  /* 0x0000005000007947 */ /* 0x000fea0003800000 */
.L_x_47958:
[----:B-----5:R-:W-:Y:S01]  /*30b0*/  FADD.FTZ R198, R42, R198 ;  /* 0x000000c62ac67221 */ /* 0x020fe20000010000 */
[----:B------:R-:W-:Y:S05]  /*30c0*/  BRA `(.L_x_47959) ;  /* 0x0000002000007947 */ /* 0x000fea0003800000 */
.L_x_47957:
[----:B-----5:R-:W-:-:S04]  /*30d0*/  FADD.FTZ R198, R46, R198 ;  /* 0x000000c62ec67221 */ /* 0x020fc80000010000 */
[----:B------:R-:W-:-:S05]  /*30e0*/  @P2 FADD.FTZ R198, R42, R198 ;  /* 0x000000c62ac62221 */ /* 0x000fca0000010000 */
.L_x_47959:
[----:B0-----:R-:W-:Y:S02]  /*30f0*/  MOV R38, R198 ;  /* 0x000000c600267202 */ /* 0x001fe40000000f00 */
.L_x_47960:
[----:B------:R-:W-:Y:S05]  /*3100*/  @P3 BRA `(.L_x_47961) ;  /* 0x0000007000003947 */ /* 0x000fea0003800000 */
[----:B------:R-:W-:-:S04]  /*3110*/  ISETP.NE.U32.AND P4, PT, RZ, c[0x0][0x180], PT ;  /* 0x00006000ff007a0c */ /* 0x000fc80003f85070 */
[----:B------:R-:W-:-:S13]  /*3120*/  ISETP.NE.AND.EX P4, PT, RZ, c[0x0][0x184], PT, P4 ;  /* 0x00006100ff007a0c */ /* 0x000fda0003f85340 */
[----:B------:R-:W-:Y:S05]  /*3130*/  @P4 BRA `(.L_x_47962) ;  /* 0x0000002000004947 */ /* 0x000fea0003800000 */
[----:B------:R-:W-:Y:S05]  /*3140*/  @P0 BRA `(.L_x_47963) ;  /* 0x0000005000000947 */ /* 0x000fea0003800000 */
[----:B------:R-:W-:Y:S05]  /*3150*/  BRA `(.L_x_47964) ;  /* 0x0000005000007947 */ /* 0x000fea0003800000 */
.L_x_47962:
[----:B-----5:R-:W-:Y:S01]  /*3160*/  FADD.FTZ R199, R43, R199 ;  /* 0x000000c72bc77221 */ /* 0x020fe20000010000 */
[----:B------:R-:W-:Y:S05]  /*3170*/  BRA `(.L_x_47963) ;  /* 0x0000002000007947 */ /* 0x000fea0003800000 */
.L_x_47961:
[----:B-----5:R-:W-:-:S04]  /*3180*/  FADD.FTZ R199, R47, R199 ;  /* 0x000000c72fc77221 */ /* 0x020fc80000010000 */
[----:B------:R-:W-:-:S05]  /*3190*/  @P2 FADD.FTZ R199, R43, R199 ;  /* 0x000000c72bc72221 */ /* 0x000fca0000010000 */
.L_x_47963:
[----:B0-----:R-:W-:Y:S02]  /*31a0*/  MOV R39, R199 ;  /* 0x000000c700277202 */ /* 0x001fe40000000f00 */
.L_x_47964:
        /* <DEDUP_REMOVED lines=15> */
.L_x_47966:
[----:B-----5:R-:W-:Y:S01]  /*32a0*/  FADD.FTZ R200, R40, R200 ;  /* 0x000000c828c87221 */ /* 0x020fe20000010000 */
[----:B------:R-:W-:Y:S05]  /*32b0*/  BRA `(.L_x_47967) ;  /* 0x0000002000007947 */ /* 0x000fea0003800000 */
.L_x_47965:
[----:B-----5:R-:W-:-:S04]  /*32c0*/  FADD.FTZ R200, R44, R200 ;  /* 0x000000c82cc87221 */ /* 0x020fc80000010000 */
[----:B------:R-:W-:-:S05]  /*32d0*/  @P2 FADD.FTZ R200, R40, R200 ;  /* 0x000000c828c82221 */ /* 0x000fca0000010000 */
.L_x_47967:
[----:B0-----:R-:W-:Y:S02]  /*32e0*/  MOV R36, R200 ;  /* 0x000000c800247202 */ /* 0x001fe40000000f00 */
.L_x_47968:
[----:B------:R-:W-:Y:S05]  /*32f0*/  @P3 BRA `(.L_x_47969) ;  /* 0x0000007000003947 */ /* 0x000fea0003800000 */
[----:B------:R-:W-:-:S04]  /*3300*/  ISETP.NE.U32.AND P4, PT, RZ, c[0x0][0x180], PT ;  /* 0x00006000ff007a0c */ /* 0x000fc80003f85070 */
[----:B------:R-:W-:-:S13]  /*3310*/  ISETP.NE.AND.EX P4, PT, RZ, c[0x0][0x184], PT, P4 ;  /* 0x00006100ff007a0c */ /* 0x000fda0003f85340 */
[----:B------:R-:W-:Y:S05]  /*3320*/  @P4 BRA `(.L_x_47970) ;  /* 0x0000002000004947 */ /* 0x000fea0003800000 */
[----:B------:R-:W-:Y:S05]  /*3330*/  @P0 BRA `(.L_x_47971) ;  /* 0x0000005000000947 */ /* 0x000fea0003800000 */
[----:B------:R-:W-:Y:S05]  /*3340*/  BRA `(.L_x_47972) ;  /* 0x0000005000007947 */ /* 0x000fea0003800000 */
.L_x_47970:
[----:B-----5:R-:W-:Y:S01]  /*3350*/  FADD.FTZ R201, R41, R201 ;  /* 0x000000c929c97221 */ /* 0x020fe20000010000 */
[----:B------:R-:W-:Y:S05]  /*3360*/  BRA `(.L_x_47971) ;  /* 0x0000002000007947 */ /* 0x000fea0003800000 */
.L_x_47969:
[----:B-----5:R-:W-:-:S04]  /*3370*/  FADD.FTZ R201, R45, R201 ;  /* 0x000000c92dc97221 */ /* 0x020fc80000010000 */
[----:B------:R-:W-:-:S05]  /*3380*/  @P2 FADD.FTZ R201, R41, R201 ;  /* 0x000000c929c92221 */ /* 0x000fca0000010000 */
.L_x_47971:
[----:B0-----:R-:W-:Y:S02]  /*3390*/  MOV R37, R201 ;  /* 0x000000c900257202 */ /* 0x001fe40000000f00 */
.L_x_47972:
[----:B------:R-:W-:Y:S05]  /*33a0*/  @P3 BRA `(.L_x_47973) ;  /* 0x0000007000003947 */ /* 0x000fea0003800000 */
[----:B------:R-:W-:-:S04]  /*33b0*/  ISETP.NE.U32.AND P4, PT, RZ, c[0x0][0x180], PT ;  /* 0x00006000ff007a0c */ /* 0x000fc80003f85070 */
[----:B------:R-:W-:-:S13]  /*33c0*/  ISETP.NE.AND.EX P4, PT, RZ, c[0x0][0x184], PT, P4 ;  /* 0x00006100ff007a0c */ /* 0x000fda0003f85340 */
[----:B------:R-:W-:Y:S05]  /*33d0*/  @P4 BRA `(.L_x_47974) ;  /* 0x0000002000004947 */ /* 0x000fea0003800000 */
[----:B------:R-:W-:Y:S05]  /*33e0*/  @P0 BRA `(.L_x_47975) ;  /* 0x0000005000000947 */ /* 0x000fea0003800000 */
[----:B------:R-:W-:Y:S05]  /*33f0*/  BRA `(.L_x_47976) ;  /* 0x0000005000007947 */ /* 0x000fea0003800000 */
.L_x_47974:
[----:B-----5:R-:W-:Y:S01]  /*3400*/  FADD.FTZ R202, R42, R202 ;  /* 0x000000ca2aca7221 */ /* 0x020fe20000010000 */
[----:B------:R-:W-:Y:S05]  /*3410*/  BRA `(.L_x_47975) ;  /* 0x0000002000007947 */ /* 0x000fea0003800000 */
.L_x_47973:
[----:B-----5:R-:W-:-:S04]  /*3420*/  FADD.FTZ R202, R46, R202 ;  /* 0x000000ca2eca7221 */ /* 0x020fc80000010000 */
[----:B------:R-:W-:-:S05]  /*3430*/  @P2 FADD.FTZ R202, R42, R202 ;  /* 0x000000ca2aca2221 */ /* 0x000fca0000010000 */
.L_x_47975:
[----:B0-----:R-:W-:Y:S02]  /*3440*/  MOV R38, R202 ;  /* 0x000000ca00267202 */ /* 0x001fe40000000f00 */
.L_x_47976:
[----:B------:R-:W-:Y:S05]  /*3450*/  @P3 BRA `(.L_x_47977) ;  /* 0x0000007000003947 */ /* 0x000fea0003800000 */
[----:B------:R-:W-:-:S04]  /*3460*/  ISETP.NE.U32.AND P4, PT, RZ, c[0x0][0x180], PT ;  /* 0x00006000ff007a0c */ /* 0x000fc80003f85070 */
[----:B------:R-:W-:-:S13]  /*3470*/  ISETP.NE.AND.EX P4, PT, RZ, c[0x0][0x184], PT, P4 ;  /* 0x00006100ff007a0c */ /* 0x000fda0003f85340 */
[----:B------:R-:W-:Y:S05]  /*3480*/  @P4 BRA `(.L_x_47978) ;  /* 0x0000002000004947 */ /* 0x000fea0003800000 */
[----:B------:R-:W-:Y:S05]  /*3490*/  @P0 BRA `(.L_x_47979) ;  /* 0x0000005000000947 */ /* 0x000fea0003800000 */
[----:B------:R-:W-:Y:S05]  /*34a0*/  BRA `(.L_x_47980) ;  /* 0x0000005000007947 */ /* 0x000fea0003800000 */
.L_x_47978:
[----:B-----5:R-:W-:Y:S01]  /*34b0*/  FADD.FTZ R203, R43, R203 ;  /* 0x000000cb2bcb7221 */ /* 0x020fe20000010000 */
[----:B------:R-:W-:Y:S05]  /*34c0*/  BRA `(.L_x_47979) ;  /* 0x0000002000007947 */ /* 0x000fea0003800000 */
.L_x_47977:
[----:B-----5:R-:W-:-:S04]  /*34d0*/  FADD.FTZ R203, R47, R203 ;  /* 0x000000cb2fcb7221 */ /* 0x020fc80000010000 */
[----:B------:R-:W-:-:S05]  /*34e0*/  @P2 FADD.FTZ R203, R43, R203 ;  /* 0x000000cb2bcb2221 */ /* 0x000fca0000010000 */
.L_x_47979:
[----:B0-----:R-:W-:Y:S02]  /*34f0*/  MOV R39, R203 ;  /* 0x000000cb00277202 */ /* 0x001fe40000000f00 */
.L_x_47980:
        /* <DEDUP_REMOVED lines=15> */
.L_x_47982:
[----:B-----5:R-:W-:Y:S01]  /*35f0*/  FADD.FTZ R204, R40, R204 ;  /* 0x000000cc28cc7221 */ /* 0x020fe20000010000 */
[----:B------:R-:W-:Y:S05]  /*3600*/  BRA `(.L_x_47983) ;  /* 0x0000002000007947 */ /* 0x000fea0003800000 */
.L_x_47981:
[----:B-----5:R-:W-:-:S04]  /*3610*/  FADD.FTZ R204, R44, R204 ;  /* 0x000000cc2ccc7221 */ /* 0x020fc80000010000 */
[----:B------:R-:W-:-:S05]  /*3620*/  @P2 FADD.FTZ R204, R40, R204 ;  /* 0x000000cc28cc2221 */ /* 0x000fca0000010000 */
.L_x_47983:
[----:B0-----:R-:W-:Y:S02]  /*3630*/  MOV R36, R204 ;  /* 0x000000cc00247202 */ /* 0x001fe40000000f00 */
.L_x_47984:
[----:B------:R-:W-:Y:S05]  /*3640*/  @P3 BRA `(.L_x_47985) ;  /* 0x0000007000003947 */ /* 0x000fea0003800000 */
[----:B------:R-:W-:-:S04]  /*3650*/  ISETP.NE.U32.AND P4, PT, RZ, c[0x0][0x180], PT ;  /* 0x00006000ff007a0c */ /* 0x000fc80003f85070 */
[----:B------:R-:W-:-:S13]  /*3660*/  ISETP.NE.AND.EX P4, PT, RZ, c[0x0][0x184], PT, P4 ;  /* 0x00006100ff007a0c */ /* 0x000fda0003f85340 */
[----:B------:R-:W-:Y:S05]  /*3670*/  @P4 BRA `(.L_x_47986) ;  /* 0x0000002000004947 */ /* 0x000fea0003800000 */
[----:B------:R-:W-:Y:S05]  /*3680*/  @P0 BRA `(.L_x_47987) ;  /* 0x0000005000000947 */ /* 0x000fea0003800000 */
[----:B------:R-:W-:Y:S05]  /*3690*/  BRA `(.L_x_47988) ;  /* 0x0000005000007947 */ /* 0x000fea0003800000 */
.L_x_47986:
[----:B-----5:R-:W-:Y:S01]  /*36a0*/  FADD.FTZ R205, R41, R205 ;  /* 0x000000cd29cd7221 */ /* 0x020fe20000010000 */
[----:B------:R-:W-:Y:S05]  /*36b0*/  BRA `(.L_x_47987) ;  /* 0x0000002000007947 */ /* 0x000fea0003800000 */
.L_x_47985:
[----:B-----5:R-:W-:-:S04]  /*36c0*/  FADD.FTZ R205, R45, R205 ;  /* 0x000000cd2dcd7221 */ /* 0x020fc80000010000 */
[----:B------:R-:W-:-:S05]  /*36d0*/  @P2 FADD.FTZ R205, R41, R205 ;  /* 0x000000cd29cd2221 */ /* 0x000fca0000010000 */
.L_x_47987:
[----:B0-----:R-:W-:Y:S02]  /*36e0*/  MOV R37, R205 ;  /* 0x000000cd00257202 */ /* 0x001fe40000000f00 */
.L_x_47988:
[----:B------:R-:W-:Y:S05]  /*36f0*/  @P3 BRA `(.L_x_47989) ;  /* 0x0000007000003947 */ /* 0x000fea0003800000 */
[----:B------:R-:W-:-:S04]  /*3700*/  ISETP.NE.U32.AND P4, PT, RZ, c[0x0][0x180], PT ;  /* 0x00006000ff007a0c */ /* 0x000fc80003f85070 */
[----:B------:R-:W-:-:S13]  /*3710*/  ISETP.NE.AND.EX P4, PT, RZ, c[0x0][0x184], PT, P4 ;  /* 0x00006100ff007a0c */ /* 0x000fda0003f85340 */
[----:B------:R-:W-:Y:S05]  /*3720*/  @P4 BRA `(.L_x_47990) ;  /* 0x0000002000004947 */ /* 0x000fea0003800000 */
[----:B------:R-:W-:Y:S05]  /*3730*/  @P0 BRA `(.L_x_47991) ;  /* 0x0000005000000947 */ /* 0x000fea0003800000 */
[----:B------:R-:W-:Y:S05]  /*3740*/  BRA `(.L_x_47992) ;  /* 0x0000005000007947 */ /* 0x000fea0003800000 */
.L_x_47990:
[----:B-----5:R-:W-:Y:S01]  /*3750*/  FADD.FTZ R206, R42, R206 ;  /* 0x000000ce2ace7221 */ /* 0x020fe20000010000 */
[----:B------:R-:W-:Y:S05]  /*3760*/  BRA `(.L_x_47991) ;  /* 0x0000002000007947 */ /* 0x000fea0003800000 */
.L_x_47989:
[----:B-----5:R-:W-:-:S04]  /*3770*/  FADD.FTZ R206, R46, R206 ;  /* 0x000000ce2ece7221 */ /* 0x020fc80000010000 */
[----:B------:R-:W-:-:S05]  /*3780*/  @P2 FADD.FTZ R206, R42, R206 ;  /* 0x000000ce2ace2221 */ /* 0x000fca0000010000 */
.L_x_47991:
[----:B0-----:R-:W-:Y:S02]  /*3790*/  MOV R38, R206 ;  /* 0x000000ce00267202 */ /* 0x001fe40000000f00 */
.L_x_47992:
[----:B------:R-:W-:Y:S05]  /*37a0*/  @P3 BRA `(.L_x_47993) ;  /* 0x0000007000003947 */ /* 0x000fea0003800000 */
[----:B------:R-:W-:-:S04]  /*37b0*/  ISETP.NE.U32.AND P4, PT, RZ, c[0x0][0x180], PT ;  /* 0x00006000ff007a0c */ /* 0x000fc80003f85070 */
[----:B------:R-:W-:-:S13]  /*37c0*/  ISETP.NE.AND.EX P4, PT, RZ, c[0x0][0x184], PT, P4 ;  /* 0x00006100ff007a0c */ /* 0x000fda0003f85340 */
[----:B------:R-:W-:Y:S05]  /*37d0*/  @P4 BRA `(.L_x_47994) ;  /* 0x0000002000004947 */ /* 0x000fea0003800000 */
[----:B------:R-:W-:Y:S05]  /*37e0*/  @P0 BRA `(.L_x_47995) ;  /* 0x0000005000000947 */ /* 0x000fea0003800000 */
[----:B------:R-:W-:Y:S05]  /*37f0*/  BRA `(.L_x_47996) ;  /* 0x0000005000007947 */ /* 0x000fea0003800000 */
.L_x_47994:
[----:B-----5:R-:W-:Y:S01]  /*3800*/  FADD.FTZ R207, R43, R207 ;  /* 0x000000cf2bcf7221 */ /* 0x020fe20000010000 */
[----:B------:R-:W-:Y:S05]  /*3810*/  BRA `(.L_x_47995) ;  /* 0x0000002000007947 */ /* 0x000fea0003800000 */
.L_x_47993:
[----:B-----5:R-:W-:-:S04]  /*3820*/  FADD.FTZ R207, R47, R207 ;  /* 0x000000cf2fcf7221 */ /* 0x020fc80000010000 */
[----:B------:R-:W-:-:S05]  /*3830*/  @P2 FADD.FTZ R207, R43, R207 ;  /* 0x000000cf2bcf2221 */ /* 0x000fca0000010000 */
.L_x_47995:
[----:B0-----:R-:W-:Y:S02]  /*3840*/  MOV R39, R207 ;  /* 0x000000cf00277202 */ /* 0x001fe40000000f00 */
.L_x_47996:
        /* <DEDUP_REMOVED lines=15> */
.L_x_47998:
[----:B-----5:R-:W-:Y:S01]  /*3940*/  FADD.FTZ R208, R40, R208 ;  /* 0x000000d028d07221 */ /* 0x020fe20000010000 */
[----:B------:R-:W-:Y:S05]  /*3950*/  BRA `(.L_x_47999) ;  /* 0x0000002000007947 */ /* 0x000fea0003800000 */
.L_x_47997:
[----:B-----5:R-:W-:-:S04]  /*3960*/  FADD.FTZ R208, R44, R208 ;  /* 0x000000d02cd07221 */ /* 0x020fc80000010000 */
[----:B------:R-:W-:-:S05]  /*3970*/  @P2 FADD.FTZ R208, R40, R208 ;  /* 0x000000d028d02221 */ /* 0x000fca0000010000 */
.L_x_47999:
[----:B0-----:R-:W-:Y:S02]  /*3980*/  MOV R36, R208 ;  /* 0x000000d000247202 */ /* 0x001fe40000000f00 */
.L_x_48000:
[----:B------:R-:W-:Y:S05]  /*3990*/  @P3 BRA `(.L_x_48001) ;  /* 0x0000007000003947 */ /* 0x000fea0003800000 */
[----:B------:R-:W-:-:S04]  /*39a0*/  ISETP.NE.U32.AND P4, PT, RZ, c[0x0][0x180], PT ;  /* 0x00006000ff007a0c */ /* 0x000fc80003f85070 */
[----:B------:R-:W-:-:S13]  /*39b0*/  ISETP.NE.AND.EX P4, PT, RZ, c[0x0][0x184], PT, P4 ;  /* 0x00006100ff007a0c */ /* 0x000fda0003f85340 */
[----:B------:R-:W-:Y:S05]  /*39c0*/  @P4 BRA `(.L_x_48002) ;  /* 0x0000002000004947 */ /* 0x000fea0003800000 */
[----:B------:R-:W-:Y:S05]  /*39d0*/  @P0 BRA `(.L_x_48003) ;  /* 0x0000005000000947 */ /* 0x000fea0003800000 */
[----:B------:R-:W-:Y:S05]  /*39e0*/  BRA `(.L_x_48004) ;  /* 0x0000005000007947 */ /* 0x000fea0003800000 */
.L_x_48002:
[----:B-----5:R-:W-:Y:S01]  /*39f0*/  FADD.FTZ R209, R41, R209 ;  /* 0x000000d129d17221 */ /* 0x020fe20000010000 */
[----:B------:R-:W-:Y:S05]  /*3a00*/  BRA `(.L_x_48003) ;  /* 0x0000002000007947 */ /* 0x000fea0003800000 */
.L_x_48001:
[----:B-----5:R-:W-:-:S04]  /*3a10*/  FADD.FTZ R209, R45, R209 ;  /* 0x000000d12dd17221 */ /* 0x020fc80000010000 */
[----:B------:R-:W-:-:S05]  /*3a20*/  @P2 FADD.FTZ R209, R41, R209 ;  /* 0x000000d129d12221 */ /* 0x000fca0000010000 */
.L_x_48003:
[----:B0-----:R-:W-:Y:S02]  /*3a30*/  MOV R37, R209 ;  /* 0x000000d100257202 */ /* 0x001fe40000000f00 */
.L_x_48004:
[----:B------:R-:W-:Y:S05]  /*3a40*/  @P3 BRA `(.L_x_48005) ;  /* 0x0000007000003947 */ /* 0x000fea0003800000 */
[----:B------:R-:W-:-:S04]  /*3a50*/  ISETP.NE.U32.AND P4, PT, RZ, c[0x0][0x180], PT ;  /* 0x00006000ff007a0c */ /* 0x000fc80003f85070 */
[----:B------:R-:W-:-:S13]  /*3a60*/  ISETP.NE.AND.EX P4, PT, RZ, c[0x0][0x184], PT, P4 ;  /* 0x00006100ff007a0c */ /* 0x000fda0003f85340 */
[----:B------:R-:W-:Y:S05]  /*3a70*/  @P4 BRA `(.L_x_48006) ;  /* 0x0000002000004947 */ /* 0x000fea0003800000 */
[----:B------:R-:W-:Y:S05]  /*3a80*/  @P0 BRA `(.L_x_48007) ;  /* 0x0000005000000947 */ /* 0x000fea0003800000 */
[----:B------:R-:W-:Y:S05]  /*3a90*/  BRA `(.L_x_48008) ;  /* 0x0000005000007947 */ /* 0x000fea0003800000 */
.L_x_48006:
[----:B-----5:R-:W-:Y:S01]  /*3aa0*/  FADD.FTZ R210, R42, R210 ;  /* 0x000000d22ad27221 */ /* 0x020fe20000010000 */
[----:B------:R-:W-:Y:S05]  /*3ab0*/  BRA `(.L_x_48007) ;  /* 0x0000002000007947 */ /* 0x000fea0003800000 */
.L_x_48005:
[----:B-----5:R-:W-:-:S04]  /*3ac0*/  FADD.FTZ R210, R46, R210 ;  /* 0x000000d22ed27221 */ /* 0x020fc80000010000 */
[----:B------:R-:W-:-:S05]  /*3ad0*/  @P2 FADD.FTZ R210, R42, R210 ;  /* 0x000000d22ad22221 */ /* 0x000fca0000010000 */
.L_x_48007:
[----:B0-----:R-:W-:Y:S02]  /*3ae0*/  MOV R38, R210 ;  /* 0x000000d200267202 */ /* 0x001fe40000000f00 */
.L_x_48008:
[----:B------:R-:W-:Y:S05]  /*3af0*/  @P3 BRA `(.L_x_48009) ;  /* 0x0000007000003947 */ /* 0x000fea0003800000 */
[----:B------:R-:W-:-:S04]  /*3b00*/  ISETP.NE.U32.AND P4, PT, RZ, c[0x0][0x180], PT ;  /* 0x00006000ff007a0c */ /* 0x000fc80003f85070 */
[----:B------:R-:W-:-:S13]  /*3b10*/  ISETP.NE.AND.EX P4, PT, RZ, c[0x0][0x184], PT, P4 ;  /* 0x00006100ff007a0c */ /* 0x000fda0003f85340 */
[----:B------:R-:W-:Y:S05]  /*3b20*/  @P4 BRA `(.L_x_48010) ;  /* 0x0000002000004947 */ /* 0x000fea0003800000 */
[----:B------:R-:W-:Y:S05]  /*3b30*/  @P0 BRA `(.L_x_48011) ;  /* 0x0000005000000947 */ /* 0x000fea0003800000 */
[----:B------:R-:W-:Y:S05]  /*3b40*/  BRA `(.L_x_48012) ;  /* 0x0000005000007947 */ /* 0x000fea0003800000 */
.L_x_48010:
[----:B-----5:R-:W-:Y:S01]  /*3b50*/  FADD.FTZ R211, R43, R211 ;  /* 0x000000d32bd37221 */ /* 0x020fe20000010000 */
[----:B------:R-:W-:Y:S05]  /*3b60*/  BRA `(.L_x_48011) ;  /* 0x0000002000007947 */ /* 0x000fea0003800000 */
.L_x_48009:
[----:B-----5:R-:W-:-:S04]  /*3b70*/  FADD.FTZ R211, R47, R211 ;  /* 0x000000d32fd37221 */ /* 0x020fc80000010000 */
[----:B------:R-:W-:-:S05]  /*3b80*/  @P2 FADD.FTZ R211, R43, R211 ;  /* 0x000000d32bd32221 */ /* 0x000fca0000010000 */
.L_x_48011:
[----:B0-----:R-:W-:Y:S02]  /*3b90*/  MOV R39, R211 ;  /* 0x000000d300277202 */ /* 0x001fe40000000f00 */
.L_x_48012:
        /* <DEDUP_REMOVED lines=15> */
.L_x_48014:
[----:B-----5:R-:W-:Y:S01]  /*3c90*/  FADD.FTZ R212, R40, R212 ;  /* 0x000000d428d47221 */ /* 0x020fe20000010000 */
[----:B------:R-:W-:Y:S05]  /*3ca0*/  BRA `(.L_x_48015) ;  /* 0x0000002000007947 */ /* 0x000fea0003800000 */
.L_x_48013:
[----:B-----5:R-:W-:-:S04]  /*3cb0*/  FADD.FTZ R212, R44, R212 ;  /* 0x000000d42cd47221 */ /* 0x020fc80000010000 */
[----:B------:R-:W-:-:S05]  /*3cc0*/  @P2 FADD.FTZ R212, R40, R212 ;  /* 0x000000d428d42221 */ /* 0x000fca0000010000 */
.L_x_48015:
[----:B0-----:R-:W-:Y:S02]  /*3cd0*/  MOV R36, R212 ;  /* 0x000000d400247202 */ /* 0x001fe40000000f00 */
.L_x_48016:
[----:B------:R-:W-:Y:S05]  /*3ce0*/  @P3 BRA `(.L_x_48017) ;  /* 0x0000007000003947 */ /* 0x000fea0003800000 */
[----:B------:R-:W-:-:S04]  /*3cf0*/  ISETP.NE.U32.AND P1, PT, RZ, c[0x0][0x180], PT ;  /* 0x00006000ff007a0c */ /* 0x000fc80003f25070 */
[----:B------:R-:W-:-:S13]  /*3d00*/  ISETP.NE.AND.EX P1, PT, RZ, c[0x0][0x184], PT, P1 ;  /* 0x00006100ff007a0c */ /* 0x000fda0003f25310 */
[----:B------:R-:W-:Y:S05]  /*3d10*/  @P1 BRA `(.L_x_48018) ;  /* 0x0000002000001947 */ /* 0x000fea0003800000 */
[----:B------:R-:W-:Y:S05]  /*3d20*/  @P0 BRA `(.L_x_48019) ;  /* 0x0000005000000947 */ /* 0x000fea0003800000 */
[----:B------:R-:W-:Y:S05]  /*3d30*/  BRA `(.L_x_48020) ;  /* 0x0000005000007947 */ /* 0x000fea0003800000 */
.L_x_48018:
[----:B-----5:R-:W-:Y:S01]  /*3d40*/  FADD.FTZ R213, R41, R213 ;  /* 0x000000d529d57221 */ /* 0x020fe20000010000 */
[----:B------:R-:W-:Y:S05]  /*3d50*/  BRA `(.L_x_48019) ;  /* 0x0000002000007947 */ /* 0x000fea0003800000 */
.L_x_48017:
[----:B-----5:R-:W-:-:S04]  /*3d60*/  FADD.FTZ R213, R45, R213 ;  /* 0x000000d52dd57221 */ /* 0x020fc80000010000 */
[----:B------:R-:W-:-:S05]  /*3d70*/  @P2 FADD.FTZ R213, R41, R213 ;  /* 0x000000d529d52221 */ /* 0x000fca0000010000 */
.L_x_48019:
[----:B0-----:R-:W-:Y:S02]  /*3d80*/  MOV R37, R213 ;  /* 0x000000d500257202 */ /* 0x001fe40000000f00 */
.L_x_48020:
[----:B------:R-:W-:Y:S05]  /*3d90*/  @P3 BRA `(.L_x_48021) ;  /* 0x0000007000003947 */ /* 0x000fea0003800000 */
[----:B------:R-:W-:-:S04]  /*3da0*/  ISETP.NE.U32.AND P1, PT, RZ, c[0x0][0x180], PT ;  /* 0x00006000ff007a0c */ /* 0x000fc80003f25070 */
[----:B------:R-:W-:-:S13]  /*3db0*/  ISETP.NE.AND.EX P1, PT, RZ, c[0x0][0x184], PT, P1 ;  /* 0x00006100ff007a0c */ /* 0x000fda0003f25310 */
[----:B------:R-:W-:Y:S05]  /*3dc0*/  @P1 BRA `(.L_x_48022) ;  /* 0x0000002000001947 */ /* 0x000fea0003800000 */
[----:B------:R-:W-:Y:S05]  /*3dd0*/  @P0 BRA `(.L_x_48023) ;  /* 0x0000005000000947 */ /* 0x000fea0003800000 */
[----:B------:R-:W-:Y:S05]  /*3de0*/  BRA `(.L_x_48024) ;  /* 0x0000005000007947 */ /* 0x000fea0003800000 */
.L_x_48022:
[----:B-----5:R-:W-:Y:S01]  /*3df0*/  FADD.FTZ R214, R42, R214 ;  /* 0x000000d62ad67221 */ /* 0x020fe20000010000 */
[----:B------:R-:W-:Y:S05]  /*3e00*/  BRA `(.L_x_48023) ;  /* 0x0000002000007947 */ /* 0x000fea0003800000 */
.L_x_48021:
[----:B-----5:R-:W-:-:S04]  /*3e10*/  FADD.FTZ R214, R46, R214 ;  /* 0x000000d62ed67221 */ /* 0x020fc80000010000 */
[----:B------:R-:W-:-:S05]  /*3e20*/  @P2 FADD.FTZ R214, R42, R214 ;  /* 0x000000d62ad62221 */ /* 0x000fca0000010000 */
.L_x_48023:
[----:B0-----:R-:W-:Y:S02]  /*3e30*/  MOV R38, R214 ;  /* 0x000000d600267202 */ /* 0x001fe40000000f00 */
.L_x_48024:
[----:B------:R-:W-:Y:S05]  /*3e40*/  @P3 BRA `(.L_x_48025) ;  /* 0x0000007000003947 */ /* 0x000fea0003800000 */
[----:B------:R-:W-:-:S04]  /*3e50*/  ISETP.NE.U32.AND P1, PT, RZ, c[0x0][0x180], PT ;  /* 0x00006000ff007a0c */ /* 0x000fc80003f25070 */
[----:B------:R-:W-:-:S13]  /*3e60*/  ISETP.NE.AND.EX P1, PT, RZ, c[0x0][0x184], PT, P1 ;  /* 0x00006100ff007a0c */ /* 0x000fda0003f25310 */
[----:B------:R-:W-:Y:S05]  /*3e70*/  @P1 BRA `(.L_x_48026) ;  /* 0x0000002000001947 */ /* 0x000fea0003800000 */
[----:B------:R-:W-:Y:S05]  /*3e80*/  @P0 BRA `(.L_x_48027) ;  /* 0x0000005000000947 */ /* 0x000fea0003800000 */
[----:B------:R-:W-:Y:S05]  /*3e90*/  BRA `(.L_x_48028) ;  /* 0x0000005000007947 */ /* 0x000fea0003800000 */
.L_x_48026:
[----:B-----5:R-:W-:Y:S01]  /*3ea0*/  FADD.FTZ R215, R43, R215 ;  /* 0x000000d72bd77221 */ /* 0x020fe20000010000 */
[----:B------:R-:W-:Y:S05]  /*3eb0*/  BRA `(.L_x_48027) ;  /* 0x0000002000007947 */ /* 0x000fea0003800000 */
.L_x_48025:
[----:B-----5:R-:W-:-:S04]  /*3ec0*/  FADD.FTZ R215, R47, R215 ;  /* 0x000000d72fd77221 */ /* 0x020fc80000010000 */
[----:B------:R-:W-:-:S05]  /*3ed0*/  @P2 FADD.FTZ R215, R43, R215 ;  /* 0x000000d72bd72221 */ /* 0x000fca0000010000 */
.L_x_48027:
[----:B0-----:R-:W-:Y:S02]  /*3ee0*/  MOV R39, R215 ;  /* 0x000000d700277202 */ /* 0x001fe40000000f00 */
.L_x_48028:
[----:B------:R-:W-:Y:S01]  /*3ef0*/  FADD.FTZ R8, RZ, R48 ;  /* 0x00000030ff087221 */ /* 0x000fe20000010000 */
[----:B------:R-:W-:Y:S01]  /*3f00*/  ISETP.NE.AND P2, PT, R0, RZ, PT ;  /* 0x000000ff0000720c */ /* 0x000fe20003f45270 */
[----:B0-----:R-:W-:-:S04]  /*3f10*/  @P0 IMAD.WIDE.U32 R226, R10, R2, c[0x0][0x188] ;  /* 0x000062000ae20625 */ /* 0x001fc800078e0002 */
[----:B------:R-:W-:Y:S01]  /*3f20*/  FADD.FTZ R5, R8, R49 ;  /* 0x0000003108057221 */ /* 0x000fe20000010000 */
[----:B------:R0:W-:Y:S03]  /*3f30*/  @P0 STG.E.128 [R226.64], R36 ;  /* 0x00000024e2000986 */ /* 0x0001e6000c101d04 */
        /* <DEDUP_REMOVED lines=64> */
.L_x_48033:
        /* <DEDUP_REMOVED lines=148> */
.L_x_48034:
[C---:B------:R-:W-:Y:S01]  /*4c80*/  FMUL.FTZ R5, R226.reuse, R226 ;  /* 0x000000e2e2057220 */ /* 0x040fe20000410000 */
[----:B------:R-:W-:Y:S01]  /*4c90*/  MOV R8, c[0x0][0x1e0] ;  /* 0x0000780000087a02 */ /* 0x000fe20000000f00 */
[----:B-1----:R-:W-:Y:S01]  /*4ca0*/  FADD.FTZ R229, R229, R230 ;  /* 0x000000e6e5e57221 */ /* 0x002fe20000010000 */
[----:B------:R-:W-:Y:S01]  /*4cb0*/  ISETP.NE.AND P1, PT, RZ, UR6, PT ;  /* 0x00000006ff007c0c */ /* 0x000fe2000bf25270 */
[----:B------:R-:W-:Y:S01]  /*4cc0*/  HFMA2.MMA R2, -RZ, RZ, 0, 2.384185791015625e-07 ;  /* 0x00000004ff027435 */ /* 0x000fe200000001ff */
[----:B------:R-:W-:Y:S01]  /*4cd0*/  MOV R236, 0x10 ;  /* 0x0000001000ec7802 */ /* 0x000fe20000000f00 */
[----:B------:R-:W-:Y:S01]  /*4ce0*/  FFMA.FTZ R8, R229, R8, c[0x0][0x228] ;  /* 0x00008a00e5087623 */ /* 0x000fe20000010008 */
[----:B------:R-:W-:Y:S02]  /*4cf0*/  FSEL R227, R5, RZ, P1 ;  /* 0x000000ff05e37208 */ /* 0x000fe40000800000 */
[----:B------:R-:W-:Y:S01]  /*4d00*/  FSEL R5, R226, RZ, !P1 ;  /* 0x000000ffe2057208 */ /* 0x000fe20004800000 */
[----:B------:R-:W-:Y:S01]  /*4d10*/  IMAD.WIDE.U32 R250, R221, R236, c[0x0][0x208] ;  /* 0x00008200ddfa7625 */ /* 0x000fe200078e00ec */
[----:B------:R-:W-:-:S03]  /*4d20*/  LEA R248, P1, R6, c[0x0][0x208], 0x4 ;  /* 0x0000820006f87a11 */ /* 0x000fc600078220ff */
[----:B------:R-:W-:Y:S01]  /*4d30*/  FADD.FTZ R8, R8, R227 ;  /* 0x000000e308087221 */ /* 0x000fe20000010000 */
[----:B------:R-:W-:Y:S01]  /*4d40*/  LEA.HI.X R249, R6, c[0x0][0x20c], RZ, 0x4, P1 ;  /* 0x0000830006f97a11 */ /* 0x000fe200008f24ff */
[C---:B------:R-:W-:Y:S02]  /*4d50*/  FADD.FTZ R180, -R5.reuse, R180 ;  /* 0x000000b405b47221 */ /* 0x040fe40000010100 */
[----:B------:R-:W1:Y:S01]  /*4d60*/  MUFU.RSQ R227, R8 ;  /* 0x0000000800e37308 */ /* 0x000e620000001400 */
[C---:B------:R-:W-:Y:S02]  /*4d70*/  FADD.FTZ R181, -R5.reuse, R181 ;  /* 0x000000b505b57221 */ /* 0x040fe40000010100 */
[C---:B------:R-:W-:Y:S02]  /*4d80*/  FADD.FTZ R182, -R5.reuse, R182 ;  /* 0x000000b605b67221 */ /* 0x040fe40000010100 */
[C---:B------:R-:W-:Y:S02]  /*4d90*/  FADD.FTZ R183, -R5.reuse, R183 ;  /* 0x000000b705b77221 */ /* 0x040fe40000010100 */
[----:B------:R-:W-:-:S02]  /*4da0*/  FADD.FTZ R234, -R5, R211 ;  /* 0x000000d305ea7221 */ /* 0x000fc40000010100 */
[C---:B------:R-:W-:Y:S02]  /*4db0*/  FADD.FTZ R184, -R5.reuse, R184 ;  /* 0x000000b805b87221 */ /* 0x040fe40000010100 */
[C---:B------:R-:W-:Y:S02]  /*4dc0*/  FADD.FTZ R49, -R5.reuse, R49 ;  /* 0x0000003105317221 */ /* 0x040fe40000010100 */
[C---:B------:R-:W-:Y:S02]  /*4dd0*/  FADD.FTZ R185, -R5.reuse, R185 ;  /* 0x000000b905b97221 */ /* 0x040fe40000010100 */
[----:B------:R-:W-:Y:S02]  /*4de0*/  FADD.FTZ R32, -R5, R32 ;  /* 0x0000002005207221 */ /* 0x000fe40000010100 */
[C---:B-1----:R-:W-:Y:S02]  /*4df0*/  FMUL.FTZ R211, R227.reuse, R180 ;  /* 0x000000b4e3d37220 */ /* 0x042fe40000410000 */
[----:B------:R-:W-:-:S02]  /*4e00*/  FMUL.FTZ R180, R227, R181 ;  /* 0x000000b5e3b47220 */ /* 0x000fc40000410000 */
[----:B------:R-:W-:Y:S02]  /*4e10*/  FADD.FTZ R186, -R5, R186 ;  /* 0x000000ba05ba7221 */ /* 0x000fe40000010100 */
[----:B------:R-:W-:Y:S02]  /*4e20*/  FMUL.FTZ R181, R227, R182 ;  /* 0x000000b6e3b57220 */ /* 0x000fe40000410000 */
[C---:B------:R-:W-:Y:S02]  /*4e30*/  FADD.FTZ R33, -R5.reuse, R33 ;  /* 0x0000002105217221 */ /* 0x040fe40000010100 */
[----:B------:R-:W-:Y:S02]  /*4e40*/  FADD.FTZ R187, -R5, R187 ;  /* 0x000000bb05bb7221 */ /* 0x000fe40000010100 */
[----:B------:R-:W-:Y:S02]  /*4e50*/  FMUL.FTZ R182, R227, R183 ;  /* 0x000000b7e3b67220 */ /* 0x000fe40000410000 */
[----:B------:R-:W-:-:S02]  /*4e60*/  FADD.FTZ R34, -R5, R34 ;  /* 0x0000002205227221 */ /* 0x000fc40000010100 */
[----:B------:R-:W-:Y:S02]  /*4e70*/  FADD.FTZ R188, -R5, R188 ;  /* 0x000000bc05bc7221 */ /* 0x000fe40000010100 */
[----:B------:R-:W-:Y:S02]  /*4e80*/  FMUL.FTZ R183, R227, R184 ;  /* 0x000000b8e3b77220 */ /* 0x000fe40000410000 */
[C---:B------:R-:W-:Y:S02]  /*4e90*/  FADD.FTZ R35, -R5.reuse, R35 ;  /* 0x0000002305237221 */ /* 0x040fe40000010100 */
[----:B------:R-:W-:Y:S02]  /*4ea0*/  FADD.FTZ R189, -R5, R189 ;  /* 0x000000bd05bd7221 */ /* 0x000fe40000010100 */
[C---:B------:R-:W-:Y:S02]  /*4eb0*/  FMUL.FTZ R6, R227.reuse, R49 ;  /* 0x00000031e3067220 */ /* 0x040fe40000410000 */
[----:B------:R-:W-:-:S02]  /*4ec0*/  FMUL.FTZ R184, R227, R185 ;  /* 0x000000b9e3b87220 */ /* 0x000fc40000410000 */
[C---:B------:R-:W-:Y:S02]  /*4ed0*/  FADD.FTZ R28, -R5.reuse, R28 ;  /* 0x0000001c051c7221 */ /* 0x040fe40000010100 */
[----:B------:R-:W-:Y:S02]  /*4ee0*/  FADD.FTZ R190, -R5, R190 ;  /* 0x000000be05be7221 */ /* 0x000fe40000010100 */
[C---:B------:R-:W-:Y:S02]  /*4ef0*/  FMUL.FTZ R49, R227.reuse, R32 ;  /* 0x00000020e3317220 */ /* 0x040fe40000410000 */
[----:B------:R-:W-:Y:S02]  /*4f00*/  FMUL.FTZ R185, R227, R186 ;  /* 0x000000bae3b97220 */ /* 0x000fe40000410000 */
[----:B------:R-:W-:-:S04]  /*4f10*/  @!P2 IMAD.WIDE R228, R3, R2, c[0x0][0x1a0] ;  /* 0x0000680003e4a625 */ /* 0x000fc800078e0202 */
[C---:B------:R-:W-:Y:S01]  /*4f20*/  FADD.FTZ R29, -R5.reuse, R29 ;  /* 0x0000001d051d7221 */ /* 0x040fe20000010100 */
[----:B------:R1:W-:Y:S01]  /*4f30*/  @!P2 STG.E [R228.64], R226 ;  /* 0x000000e2e400a986 */ /* 0x0003e2000c101904 */
[----:B------:R-:W-:Y:S02]  /*4f40*/  FADD.FTZ R191, -R5, R191 ;  /* 0x000000bf05bf7221 */ /* 0x000fe40000010100 */
[C---:B------:R-:W-:Y:S02]  /*4f50*/  FMUL.FTZ R32, R227.reuse, R33 ;  /* 0x00000021e3207220 */ /* 0x040fe40000410000 */
[----:B------:R-:W-:Y:S02]  /*4f60*/  FMUL.FTZ R186, R227, R187 ;  /* 0x000000bbe3ba7220 */ /* 0x000fe40000410000 */
[C---:B------:R-:W-:Y:S02]  /*4f70*/  FADD.FTZ R30, -R5.reuse, R30 ;  /* 0x0000001e051e7221 */ /* 0x040fe40000010100 */
[----:B------:R-:W-:-:S02]  /*4f80*/  FADD.FTZ R192, -R5, R192 ;  /* 0x000000c005c07221 */ /* 0x000fc40000010100 */
[C---:B------:R-:W-:Y:S02]  /*4f90*/  FMUL.FTZ R33, R227.reuse, R34 ;  /* 0x00000022e3217220 */ /* 0x040fe40000410000 */
[----:B------:R-:W-:Y:S02]  /*4fa0*/  FMUL.FTZ R187, R227, R188 ;  /* 0x000000bce3bb7220 */ /* 0x000fe40000410000 */
[C---:B------:R-:W-:Y:S02]  /*4fb0*/  FADD.FTZ R31, -R5.reuse, R31 ;  /* 0x0000001f051f7221 */ /* 0x040fe40000010100 */
[----:B------:R-:W-:Y:S02]  /*4fc0*/  FADD.FTZ R193, -R5, R193 ;  /* 0x000000c105c17221 */ /* 0x000fe40000010100 */
[C---:B------:R-:W-:Y:S02]  /*4fd0*/  FMUL.FTZ R34, R227.reuse, R35 ;  /* 0x00000023e3227220 */ /* 0x040fe40000410000 */
[----:B------:R-:W-:-:S02]  /*4fe0*/  FMUL.FTZ R188, R227, R189 ;  /* 0x000000bde3bc7220 */ /* 0x000fc40000410000 */
[C---:B------:R-:W-:Y:S02]  /*4ff0*/  FADD.FTZ R48, -R5.reuse, R48 ;  /* 0x0000003005307221 */ /* 0x040fe40000010100 */
[C---:B------:R-:W-:Y:S02]  /*5000*/  FADD.FTZ R24, -R5.reuse, R24 ;  /* 0x0000001805187221 */ /* 0x040fe40000010100 */
[----:B------:R-:W-:Y:S02]  /*5010*/  FADD.FTZ R194, -R5, R194 ;  /* 0x000000c205c27221 */ /* 0x000fe40000010100 */
[C---:B------:R-:W-:Y:S02]  /*5020*/  FMUL.FTZ R35, R227.reuse, R28 ;  /* 0x0000001ce3237220 */ /* 0x040fe40000410000 */
[----:B------:R-:W-:Y:S02]  /*5030*/  FMUL.FTZ R189, R227, R190 ;  /* 0x000000bee3bd7220 */ /* 0x000fe40000410000 */
[----:B------:R-:W-:-:S02]  /*5040*/  FADD.FTZ R50, -R5, R50 ;  /* 0x0000003205327221 */ /* 0x000fc40000010100 */
[C---:B------:R-:W-:Y:S02]  /*5050*/  FADD.FTZ R51, -R5.reuse, R51 ;  /* 0x0000003305337221 */ /* 0x040fe40000010100 */
[C---:B------:R-:W-:Y:S02]  /*5060*/  FADD.FTZ R25, -R5.reuse, R25 ;  /* 0x0000001905197221 */ /* 0x040fe40000010100 */
[----:B------:R-:W-:Y:S02]  /*5070*/  FADD.FTZ R195, -R5, R195 ;  /* 0x000000c305c37221 */ /* 0x000fe40000010100 */
[C---:B------:R-:W-:Y:S02]  /*5080*/  FMUL.FTZ R28, R227.reuse, R29 ;  /* 0x0000001de31c7220 */ /* 0x040fe40000410000 */
[----:B------:R-:W-:Y:S02]  /*5090*/  FMUL.FTZ R190, R227, R191 ;  /* 0x000000bfe3be7220 */ /* 0x000fe40000410000 */
        /* <DEDUP_REMOVED lines=28> */
[C---:B0-----:R-:W-:Y:S02]  /*5260*/  FADD.FTZ R230, -R5.reuse, R207 ;  /* 0x000000cf05e67221 */ /* 0x041fe40000010100 */
[C---:B------:R-:W-:Y:S02]  /*5270*/  FADD.FTZ R208, -R5.reuse, R208 ;  /* 0x000000d005d07221 */ /* 0x040fe40000010100 */
[----:B------:R-:W-:-:S02]  /*5280*/  FADD.FTZ R232, -R5, R209 ;  /* 0x000000d105e87221 */ /* 0x000fc40000010100 */
[C---:B------:R-:W-:Y:S02]  /*5290*/  FADD.FTZ R210, -R5.reuse, R210 ;  /* 0x000000d205d27221 */ /* 0x040fe40000010100 */
[C---:B------:R-:W-:Y:S02]  /*52a0*/  FADD.FTZ R212, -R5.reuse, R213 ;  /* 0x000000d505d47221 */ /* 0x040fe40000010100 */
[C---:B------:R-:W-:Y:S02]  /*52b0*/  FADD.FTZ R214, -R5.reuse, R214 ;  /* 0x000000d605d67221 */ /* 0x040fe40000010100 */
[----:B------:R-:W-:Y:S02]  /*52c0*/  FADD.FTZ R238, -R5, R215 ;  /* 0x000000d705ee7221 */ /* 0x000fe40000010100 */
        /* <DEDUP_REMOVED lines=9> */
[----:B------:R-:W-:-:S04]  /*5360*/  @!P2 IMAD.WIDE R240, R3, R2, c[0x0][0x1a8] ;  /* 0x00006a0003f0a625 */ /* 0x000fc800078e0202 */
[C---:B------:R-:W-:Y:S01]  /*5370*/  FMUL.FTZ R25, R227.reuse, R26 ;  /* 0x0000001ae3197220 */ /* 0x040fe20000410000 */
[----:B------:R0:W-:Y:S01]  /*5380*/  @!P2 STG.E [R240.64], R227 ;  /* 0x000000e3f000a986 */ /* 0x0001e2000c101904 */
        /* <DEDUP_REMOVED lines=21> */
[C---:B0-----:R-:W-:Y:S02]  /*54e0*/  FMUL.FTZ R240, R227.reuse, R17 ;  /* 0x00000011e3f07220 */ /* 0x041fe40000410000 */
[C---:B------:R-:W-:Y:S02]  /*54f0*/  FMUL.FTZ R205, R227.reuse, R18 ;  /* 0x00000012e3cd7220 */ /* 0x040fe40000410000 */
[C---:B------:R-:W-:Y:S02]  /*5500*/  FMUL.FTZ R242, R227.reuse, R19 ;  /* 0x00000013e3f27220 */ /* 0x040fe40000410000 */
[----:B------:R-:W-:-:S02]  /*5510*/  FMUL.FTZ R201, R227, R202 ;  /* 0x000000cae3c97220 */ /* 0x000fc40000410000 */
[----:B------:R-:W-:-:S04]  /*5520*/  IMAD.WIDE.U32 R202, R225, R236, c[0x0][0x208] ;  /* 0x00008200e1ca7625 */ /* 0x000fc800078e00ec */
[----:B------:R-:W-:Y:S02]  /*5530*/  FFMA.FTZ R19, R111, R34, R175 ;  /* 0x000000226f137223 */ /* 0x000fe400000100af */
[----:B------:R-:W-:Y:S02]  /*5540*/  FFMA.FTZ R18, R110, R33, R174 ;  /* 0x000000216e127223 */ /* 0x000fe400000100ae */
[----:B------:R-:W-:Y:S02]  /*5550*/  FFMA.FTZ R17, R109, R32, R173 ;  /* 0x000000206d117223 */ /* 0x000fe400000100ad */
[----:B------:R-:W-:Y:S02]  /*5560*/  FFMA.FTZ R16, R108, R49, R172 ;  /* 0x000000316c107223 */ /* 0x000fe400000100ac */
[----:B------:R-:W-:Y:S02]  /*5570*/  FFMA.FTZ R51, R107, R30, R171 ;  /* 0x0000001e6b337223 */ /* 0x000fe400000100ab */
[----:B------:R-:W-:Y:S01]  /*5580*/  FFMA.FTZ R50, R106, R29, R170 ;  /* 0x0000001d6a327223 */ /* 0x000fe200000100aa */
[----:B------:R-:W-:Y:S01]  /*5590*/  STG.E.128 [R202.64], R16 ;  /* 0x00000010ca007986 */ /* 0x000fe2000c101d04 */
[----:B------:R-:W-:-:S02]  /*55a0*/  FFMA.FTZ R49, R105, R28, R169 ;  /* 0x0000001c69317223 */ /* 0x000fc400000100a9 */
[----:B------:R-:W-:Y:S02]  /*55b0*/  FFMA.FTZ R48, R104, R35, R168 ;  /* 0x0000002368307223 */ /* 0x000fe400000100a8 */
[----:B------:R-:W-:-:S03]  /*55c0*/  IMAD.WIDE.U32 R224, R224, R236, c[0x0][0x208] ;  /* 0x00008200e0e07625 */ /* 0x000fc600078e00ec */
[----:B------:R-:W-:Y:S01]  /*55d0*/  STG.E.128 [R250.64], R48 ;  /* 0x00000030fa007986 */ /* 0x000fe2000c101d04 */
[----:B-1----:R-:W-:Y:S02]  /*55e0*/  FFMA.FTZ R15, R103, R26, R167 ;  /* 0x0000001a670f7223 */ /* 0x002fe400000100a7 */
[----:B------:R-:W-:Y:S02]  /*55f0*/  FFMA.FTZ R14, R102, R25, R166 ;  /* 0x00000019660e7223 */ /* 0x000fe400000100a6 */
[----:B------:R-:W-:Y:S02]  /*5600*/  FFMA.FTZ R13, R101, R24, R165 ;  /* 0x00000018650d7223 */ /* 0x000fe400000100a5 */
[----:B------:R-:W-:Y:S02]  /*5610*/  FFMA.FTZ R12, R100, R31, R164 ;  /* 0x0000001f640c7223 */ /* 0x000fe400000100a4 */
[----:B------:R-:W-:-:S03]  /*5620*/  IMAD.WIDE.U32 R248, R223, R236, c[0x0][0x208] ;  /* 0x00008200dff87625 */ /* 0x000fc600078e00ec */
[----:B------:R0:W-:Y:S01]  /*5630*/  STG.E.128 [R224.64], R12 ;  /* 0x0000000ce0007986 */ /* 0x0001e2000c101d04 */
[----:B------:R-:W-:Y:S02]  /*5640*/  FFMA.FTZ R31, R99, R22, R163 ;  /* 0x00000016631f7223 */ /* 0x000fe400000100a3 */
[----:B------:R-:W-:Y:S02]  /*5650*/  FFMA.FTZ R30, R98, R21, R162 ;  /* 0x00000015621e7223 */ /* 0x000fe400000100a2 */
[----:B------:R-:W-:Y:S02]  /*5660*/  FFMA.FTZ R29, R97, R20, R161 ;  /* 0x00000014611d7223 */ /* 0x000fe400000100a1 */
[----:B------:R-:W-:Y:S02]  /*5670*/  FFMA.FTZ R28, R96, R27, R160 ;  /* 0x0000001b601c7223 */ /* 0x000fe400000100a0 */
[----:B------:R-:W-:-:S03]  /*5680*/  IMAD.WIDE.U32 R222, R222, R236, c[0x0][0x208] ;  /* 0x00008200dede7625 */ /* 0x000fc600078e00ec */
[----:B------:R-:W-:Y:S01]  /*5690*/  STG.E.128 [R248.64], R28 ;  /* 0x0000001cf8007986 */ /* 0x000fe2000c101d04 */
[----:B------:R-:W-:Y:S02]  /*56a0*/  FFMA.FTZ R27, R95, R242, R159 ;  /* 0x000000f25f1b7223 */ /* 0x000fe4000001009f */
        /* <DEDUP_REMOVED lines=11> */
[----:B0-----:R-:W-:Y:S02]  /*5760*/  FFMA.FTZ R15, R87, R182, R151 ;  /* 0x000000b6570f7223 */ /* 0x001fe40000010097 */
        /* <DEDUP_REMOVED lines=14> */
[----:B------:R-:W-:Y:S02]  /*5850*/  FMUL.FTZ R230, R227, R230 ;  /* 0x000000e6e3e67220 */ /* 0x000fe40000410000 */
[----:B------:R-:W-:-:S04]  /*5860*/  IMAD.WIDE.U32 R218, R218, R236, c[0x0][0x208] ;  /* 0x00008200dada7625 */ /* 0x000fc800078e00ec */
[----:B------:R-:W-:-:S04]  /*5870*/  IMAD.WIDE.U32 R204, R217, R236, c[0x0][0x208] ;  /* 0x00008200d9cc7625 */ /* 0x000fc800078e00ec */
[----:B-1----:R-:W-:Y:S02]  /*5880*/  FFMA.FTZ R27, R79, R190, R143 ;  /* 0x000000be4f1b7223 */ /* 0x002fe4000001008f */
[----:B------:R-:W-:Y:S02]  /*5890*/  FFMA.FTZ R26, R78, R189, R142 ;  /* 0x000000bd4e1a7223 */ /* 0x000fe4000001008e */
[----:B------:R-:W-:Y:S02]  /*58a0*/  FFMA.FTZ R25, R77, R188, R141 ;  /* 0x000000bc4d197223 */ /* 0x000fe4000001008d */
[----:B------:R-:W-:Y:S02]  /*58b0*/  FFMA.FTZ R24, R76, R187, R140 ;  /* 0x000000bb4c187223 */ /* 0x000fe4000001008c */
[----:B------:R-:W-:-:S03]  /*58c0*/  IMAD.WIDE.U32 R48, R11, R236, c[0x0][0x208] ;  /* 0x000082000b307625 */ /* 0x000fc600078e00ec */
[----:B------:R1:W-:Y:S01]  /*58d0*/  STG.E.128 [R218.64], R24 ;  /* 0x00000018da007986 */ /* 0x0003e2000c101d04 */
[----:B------:R-:W-:-:S04]  /*58e0*/  IMAD.WIDE.U32 R50, R4, R236, c[0x0][0x208] ;  /* 0x0000820004327625 */ /* 0x000fc800078e00ec */
[----:B------:R-:W-:-:S04]  /*58f0*/  IMAD.WIDE.U32 R180, R9, R236, c[0x0][0x208] ;  /* 0x0000820009b47625 */ /* 0x000fc800078e00ec */
[----:B------:R-:W-:-:S04]  /*5900*/  IMAD.WIDE.U32 R6, R7, R236, c[0x0][0x208] ;  /* 0x0000820007067625 */ /* 0x000fc800078e00ec */
[C---:B------:R-:W-:Y:S02]  /*5910*/  FMUL.FTZ R229, R227.reuse, R208 ;  /* 0x000000d0e3e57220 */ /* 0x040fe40000410000 */
[C---:B------:R-:W-:Y:S02]  /*5920*/  FMUL.FTZ R232, R227.reuse, R232 ;  /* 0x000000e8e3e87220 */ /* 0x040fe40000410000 */
[C---:B------:R-:W-:Y:S02]  /*5930*/  FMUL.FTZ R231, R227.reuse, R210 ;  /* 0x000000d2e3e77220 */ /* 0x040fe40000410000 */
[C---:B------:R-:W-:Y:S02]  /*5940*/  FMUL.FTZ R234, R227.reuse, R234 ;  /* 0x000000eae3ea7220 */ /* 0x040fe40000410000 */
[----:B------:R-:W-:Y:S02]  /*5950*/  FMUL.FTZ R233, R227, R8 ;  /* 0x00000008e3e97220 */ /* 0x000fe40000410000 */
[----:B------:R-:W-:-:S02]  /*5960*/  FFMA.FTZ R31, R75, R194, R139 ;  /* 0x000000c24b1f7223 */ /* 0x000fc4000001008b */
[----:B------:R-:W-:Y:S02]  /*5970*/  FFMA.FTZ R30, R74, R193, R138 ;  /* 0x000000c14a1e7223 */ /* 0x000fe4000001008a */
[----:B------:R-:W-:Y:S02]  /*5980*/  FFMA.FTZ R29, R73, R192, R137 ;  /* 0x000000c0491d7223 */ /* 0x000fe40000010089 */
[----:B------:R-:W-:Y:S02]  /*5990*/  FFMA.FTZ R28, R72, R191, R136 ;  /* 0x000000bf481c7223 */ /* 0x000fe40000010088 */
[----:B------:R-:W-:-:S03]  /*59a0*/  IMAD.WIDE.U32 R236, R10, R236, c[0x0][0x208] ;  /* 0x000082000aec7625 */ /* 0x000fc600078e00ec */
[----:B------:R3:W-:Y:S01]  /*59b0*/  STG.E.128 [R204.64], R28 ;  /* 0x0000001ccc007986 */ /* 0x0007e2000c101d04 */
[C---:B------:R-:W-:Y:S02]  /*59c0*/  FMUL.FTZ R212, R227.reuse, R212 ;  /* 0x000000d4e3d47220 */ /* 0x040fe40000410000 */
[C---:B------:R-:W-:Y:S02]  /*59d0*/  FMUL.FTZ R5, R227.reuse, R214 ;  /* 0x000000d6e3057220 */ /* 0x040fe40000410000 */
[----:B------:R-:W-:Y:S02]  /*59e0*/  FMUL.FTZ R238, R227, R238 ;  /* 0x000000eee3ee7220 */ /* 0x000fe40000410000 */
[----:B------:R-:W-:Y:S02]  /*59f0*/  FFMA.FTZ R11, R71, R198, R135 ;  /* 0x000000c6470b7223 */ /* 0x000fe40000010087 */
[----:B------:R-:W-:Y:S02]  /*5a00*/  FFMA.FTZ R10, R70, R197, R134 ;  /* 0x000000c5460a7223 */ /* 0x000fe40000010086 */
[----:B------:R-:W-:-:S02]  /*5a10*/  FFMA.FTZ R9, R69, R196, R133 ;  /* 0x000000c445097223 */ /* 0x000fc40000010085 */
[----:B------:R-:W-:Y:S02]  /*5a20*/  FFMA.FTZ R8, R68, R195, R132 ;  /* 0x000000c344087223 */ /* 0x000fe40000010084 */
[----:B0-----:R-:W-:Y:S02]  /*5a30*/  FFMA.FTZ R15, R67, R226, R131 ;  /* 0x000000e2430f7223 */ /* 0x001fe40000010083 */
[----:B------:R-:W-:Y:S01]  /*5a40*/  FFMA.FTZ R14, R66, R201, R130 ;  /* 0x000000c9420e7223 */ /* 0x000fe20000010082 */
[----:B------:R3:W-:Y:S01]  /*5a50*/  STG.E.128 [R48.64], R8 ;  /* 0x0000000830007986 */ /* 0x0007e2000c101d04 */
[----:B------:R-:W-:Y:S02]  /*5a60*/  FFMA.FTZ R13, R65, R200, R129 ;  /* 0x000000c8410d7223 */ /* 0x000fe40000010081 */
[----:B------:R-:W-:Y:S02]  /*5a70*/  FFMA.FTZ R12, R64, R199, R128 ;  /* 0x000000c7400c7223 */ /* 0x000fe40000010080 */
[----:B--2---:R-:W-:-:S02]  /*5a80*/  FFMA.FTZ R19, R63, R230, R127 ;  /* 0x000000e63f137223 */ /* 0x004fc4000001007f */
[----:B------:R-:W-:Y:S01]  /*5a90*/  FFMA.FTZ R18, R62, R215, R126 ;  /* 0x000000d73e127223 */ /* 0x000fe2000001007e */
[----:B------:R3:W-:Y:S01]  /*5aa0*/  STG.E.128 [R50.64], R12 ;  /* 0x0000000c32007986 */ /* 0x0007e2000c101d04 */
[----:B------:R-:W-:Y:S02]  /*5ab0*/  FFMA.FTZ R17, R61, R228, R125 ;  /* 0x000000e43d117223 */ /* 0x000fe4000001007d */
[----:B------:R-:W-:Y:S02]  /*5ac0*/  FFMA.FTZ R16, R60, R213, R124 ;  /* 0x000000d53c107223 */ /* 0x000fe4000001007c */
[----:B------:R-:W-:Y:S02]  /*5ad0*/  FFMA.FTZ R23, R59, R234, R123 ;  /* 0x000000ea3b177223 */ /* 0x000fe4000001007b */
[----:B------:R-:W-:Y:S01]  /*5ae0*/  FFMA.FTZ R22, R58, R231, R122 ;  /* 0x000000e73a167223 */ /* 0x000fe2000001007a */
[----:B------:R3:W-:Y:S01]  /*5af0*/  STG.E.128 [R180.64], R16 ;  /* 0x00000010b4007986 */ /* 0x0007e2000c101d04 */
[----:B------:R-:W-:-:S02]  /*5b00*/  FFMA.FTZ R21, R57, R232, R121 ;  /* 0x000000e839157223 */ /* 0x000fc40000010079 */
[----:B------:R-:W-:Y:S02]  /*5b10*/  FFMA.FTZ R20, R56, R229, R120 ;  /* 0x000000e538147223 */ /* 0x000fe40000010078 */
[----:B-1----:R-:W-:Y:S02]  /*5b20*/  FFMA.FTZ R27, R55, R238, R119 ;  /* 0x000000ee371b7223 */ /* 0x002fe40000010077 */
[----:B------:R-:W-:Y:S01]  /*5b30*/  FFMA.FTZ R26, R54, R5, R118 ;  /* 0x00000005361a7223 */ /* 0x000fe20000010076 */
[----:B------:R3:W-:Y:S01]  /*5b40*/  STG.E.128 [R6.64], R20 ;  /* 0x0000001406007986 */ /* 0x0007e2000c101d04 */
[----:B------:R-:W-:Y:S02]  /*5b50*/  FFMA.FTZ R25, R53, R212, R117 ;  /* 0x000000d435197223 */ /* 0x000fe40000010075 */
[----:B------:R-:W-:Y:S02]  /*5b60*/  FFMA.FTZ R24, R52, R233, R116 ;  /* 0x000000e934187223 */ /* 0x000fe40000010074 */
[----:B------:R-:W-:-:S03]  /*5b70*/  IMAD R3, R2, c[0x0][0x160], R3 ;  /* 0x0000580002037a24 */ /* 0x000fc600078e0203 */
[----:B------:R3:W-:Y:S02]  /*5b80*/  STG.E.128 [R236.64], R24 ;  /* 0x00000018ec007986 */ /* 0x0007e4000c101d04 */
[----:B------:R-:W-:-:S13]  /*5b90*/  ISETP.GE.AND P1, PT, R3, c[0x0][0x164], PT ;  /* 0x0000590003007a0c */ /* 0x000fda0003f26270 */
[----:B---3-5:R-:W-:Y:S01]  /*5ba0*/  @P1 CALL.REL.NOINC `(.L_x_48031) ;  /* 0x0000001000001944 */ /* 0x028fe20003c00000 */
[----:B------:R-:W-:Y:S05]  /*5bb0*/  BRA `(.L_x_48032) ;  /* 0xffffad8000007947 */ /* 0x000fea000383ffff */
.L_x_48031:
[----:B------:R-:W-:Y:S05]  /*5bc0*/  EXIT ;  /* 0x000000000000794d */ /* 0x000fea0003800000 */
.L_x_48029:
[----:B0-----:R-:W-:Y:S01]  /*5bd0*/  HFMA2.MMA R5, -RZ, RZ, 0, 5.9604644775390625e-08 ;  /* 0x00000001ff057435 */ /* 0x001fe200000001ff */
[----:B------:R-:W-:Y:S02]  /*5be0*/  MOV R2, 0x1f ;  /* 0x0000001f00027802 */ /* 0x000fe40000000f00 */
[----:B------:R-:W-:Y:S02]  /*5bf0*/  MOV R227, 0xffffffff ;  /* 0xffffffff00e37802 */ /* 0x000fe40000000f00 */
[----:B------:R-:W-:Y:S02]  /*5c00*/  MOV R228, 0x5c20 ;  /* 0x00005c2000e47802 */ /* 0x000fe40000000f00 */
[----:B-----5:R-:W-:Y:S05]  /*5c10*/  CALL.REL.NOINC `($__internal_75_$__cuda_sm70_shflsync_bfly_p) ;  /* 0x00000b9000007944 */ /* 0x020fea0003c00000 */
[----:B01----:R-:W-:Y:S05]  /*5c20*/  BRA `(.L_x_48033) ;  /* 0xffffe71000007947 */ /* 0x003fea000383ffff */
.L_x_48030:
[----:B------:R-:W-:Y:S01]  /*5c30*/  HFMA2.MMA R5, -RZ, RZ, 0, 1.1920928955078125e-07 ;  /* 0x00000002ff057435 */ /* 0x000fe200000001ff */
[----:B------:R-:W-:Y:S02]  /*5c40*/  MOV R2, 0x1f ;  /* 0x0000001f00027802 */ /* 0x000fe40000000f00 */
[----:B------:R-:W-:Y:S02]  /*5c50*/  MOV R227, 0xffffffff ;  /* 0xffffffff00e37802 */ /* 0x000fe40000000f00 */
[----:B------:R-:W-:-:S02]  /*5c60*/  MOV R228, 0x5c80 ;  /* 0x00005c8000e47802 */ /* 0x000fc40000000f00 */
[----:B-----5:R-:W-:Y:S05]  /*5c70*/  CALL.REL.NOINC `($__internal_75_$__cuda_sm70_shflsync_bfly_p) ;  /* 0x00000b3000007944 */ /* 0x020fea0003c00000 */
[----:B0-----:R-:W-:Y:S01]  /*5c80*/  HFMA2.MMA R5, -RZ, RZ, 0, 2.384185791015625e-07 ;  /* 0x00000004ff057435 */ /* 0x001fe200000001ff */
[----:B-1----:R-:W-:Y:S01]  /*5c90*/  FADD.FTZ R230, R230, R2 ;  /* 0x00000002e6e67221 */ /* 0x002fe20000010000 */
[----:B------:R-:W-:-:S02]  /*5ca0*/  MOV R2, 0x1f ;  /* 0x0000001f00027802 */ /* 0x000fc40000000f00 */
[----:B------:R-:W-:Y:S02]  /*5cb0*/  MOV R227, 0xffffffff ;  /* 0xffffffff00e37802 */ /* 0x000fe40000000f00 */
[----:B------:R-:W-:Y:S02]  /*5cc0*/  MOV R228, 0x5ce0 ;  /* 0x00005ce000e47802 */ /* 0x000fe40000000f00 */
[----:B------:R-:W-:Y:S05]  /*5cd0*/  CALL.REL.NOINC `($__internal_75_$__cuda_sm70_shflsync_bfly_p) ;  /* 0x00000ad000007944 */ /* 0x000fea0003c00000 */
[----:B0-----:R-:W-:Y:S01]  /*5ce0*/  HFMA2.MMA R5, -RZ, RZ, 0, 4.76837158203125e-07 ;  /* 0x00000008ff057435 */ /* 0x001fe200000001ff */
[----:B-1----:R-:W-:Y:S01]  /*5cf0*/  FADD.FTZ R230, R230, R2 ;  /* 0x00000002e6e67221 */ /* 0x002fe20000010000 */
[----:B------:R-:W-:Y:S02]  /*5d00*/  MOV R2, 0x1f ;  /* 0x0000001f00027802 */ /* 0x000fe40000000f00 */
[----:B------:R-:W-:Y:S02]  /*5d10*/  MOV R227, 0xffffffff ;  /* 0xffffffff00e37802 */ /* 0x000fe40000000f00 */
[----:B------:R-:W-:Y:S02]  /*5d20*/  MOV R228, 0x5d40 ;  /* 0x00005d4000e47802 */ /* 0x000fe40000000f00 */
[----:B------:R-:W-:Y:S05]  /*5d30*/  CALL.REL.NOINC `($__internal_75_$__cuda_sm70_shflsync_bfly_p) ;  /* 0x00000a7000007944 */ /* 0x000fea0003c00000 */
[----:B0-----:R-:W-:Y:S01]  /*5d40*/  HFMA2.MMA R5, -RZ, RZ, 0, 9.5367431640625e-07 ;  /* 0x00000010ff057435 */ /* 0x001fe200000001ff */
[----:B-1----:R-:W-:Y:S01]  /*5d50*/  FADD.FTZ R230, R230, R2 ;  /* 0x00000002e6e67221 */ /* 0x002fe20000010000 */
[----:B------:R-:W-:-:S02]  /*5d60*/  MOV R2, 0x1f ;  /* 0x0000001f00027802 */ /* 0x000fc40000000f00 */
[----:B------:R-:W-:Y:S02]  /*5d70*/  MOV R227, 0xffffffff ;  /* 0xffffffff00e37802 */ /* 0x000fe40000000f00 */
[----:B------:R-:W-:Y:S02]  /*5d80*/  MOV R228, 0x5da0 ;  /* 0x00005da000e47802 */ /* 0x000fe40000000f00 */
[----:B------:R-:W-:Y:S05]  /*5d90*/  CALL.REL.NOINC `($__internal_75_$__cuda_sm70_shflsync_bfly_p) ;  /* 0x00000a1000007944 */ /* 0x000fea0003c00000 */
[----:B-1----:R-:W-:Y:S01]  /*5da0*/  FADD.FTZ R2, R230, R2 ;  /* 0x00000002e6027221 */ /* 0x002fe20000010000 */
[----:B------:R-:W-:-:S03]  /*5db0*/  MOV R228, 0x6610 ;  /* 0x0000661000e47802 */ /* 0x000fc60000000f00 */
[----:B------:R-:W-:-:S04]  /*5dc0*/  FMUL.FTZ R226, R2, c[0x0][0x1e0] ;  /* 0x0000780002e27a20 */ /* 0x000fc80000410000 */
[C---:B------:R-:W-:Y:S02]  /*5dd0*/  FADD.FTZ R2, -R226.reuse, R48 ;  /* 0x00000030e2027221 */ /* 0x040fe40000010100 */
[----:B0-----:R-:W-:Y:S02]  /*5de0*/  FADD.FTZ R5, -R226, R49 ;  /* 0x00000031e2057221 */ /* 0x001fe40000010100 */
        /* <DEDUP_REMOVED lines=127> */
[----:B------:R-:W-:Y:S01]  /*65e0*/  HFMA2.MMA R5, -RZ, RZ, 0, 5.9604644775390625e-08 ;  /* 0x00000001ff057435 */ /* 0x000fe200000001ff */
[----:B------:R-:W-:-:S05]  /*65f0*/  MOV R2, 0x1f ;  /* 0x0000001f00027802 */ /* 0x000fca0000000f00 */
[----:B------:R-:W-:Y:S05]  /*6600*/  CALL.REL.NOINC `($__internal_75_$__cuda_sm70_shflsync_bfly_p) ;  /* 0x000001a000007944 */ /* 0x000fea0003c00000 */
[----:B0-----:R-:W-:Y:S01]  /*6610*/  HFMA2.MMA R5, -RZ, RZ, 0, 1.1920928955078125e-07 ;  /* 0x00000002ff057435 */ /* 0x001fe200000001ff */
[----:B-1----:R-:W-:Y:S01]  /*6620*/  FADD.FTZ R230, R230, R2 ;  /* 0x00000002e6e67221 */ /* 0x002fe20000010000 */
[----:B------:R-:W-:Y:S02]  /*6630*/  MOV R2, 0x1f ;  /* 0x0000001f00027802 */ /* 0x000fe40000000f00 */
[----:B------:R-:W-:Y:S02]  /*6640*/  MOV R227, 0xffffffff ;  /* 0xffffffff00e37802 */ /* 0x000fe40000000f00 */
[----:B------:R-:W-:Y:S02]  /*6650*/  MOV R228, 0x6670 ;  /* 0x0000667000e47802 */ /* 0x000fe40000000f00 */
[----:B------:R-:W-:Y:S05]  /*6660*/  CALL.REL.NOINC `($__internal_75_$__cuda_sm70_shflsync_bfly_p) ;  /* 0x0000014000007944 */ /* 0x000fea0003c00000 */
        /* <DEDUP_REMOVED lines=18> */
[----:B-1----:R-:W-:Y:S01]  /*6790*/  MOV R229, R2 ;  /* 0x0000000200e57202 */ /* 0x002fe20000000f00 */
[----:B0-----:R-:W-:Y:S05]  /*67a0*/  BRA `(.L_x_48034) ;  /* 0xffffe4d000007947 */ /* 0x001fea000383ffff */
        .weak           $__internal_75_$__cuda_sm70_shflsync_bfly_p
        .type           $__internal_75_$__cuda_sm70_shflsync_bfly_p,@function
        .size           $__internal_75_$__cuda_sm70_shflsync_bfly_p,(.L_x_52493 - $__internal_75_$__cuda_sm70_shflsync_bfly_p)
$__internal_75_$__cuda_sm70_shflsync_bfly_p:
[----:B------:R-:W-:Y:S01]  /*67b0*/  HFMA2.MMA R229, -RZ, RZ, 0, 0 ;  /* 0x00000000ffe57435 */ /* 0x000fe200000001ff */
[----:B------:R-:W-:Y:S04]  /*67c0*/  WARPSYNC R227 ;  /* 0x000000e300007348 */ /* 0x000fe80003800000 */
[----:B------:R0:W1:Y:S01]  /*67d0*/  SHFL.BFLY PT, R2, R230, R5, R2 ;  /* 0x0c000005e6027389 */ /* 0x00006200000e0002 */
[----:B------:R-:W-:Y:S05]  /*67e0*/  RET.REL.NODEC R228 `(_ZN10layer_norm31ln_parallel_residual_fwd_kernelINS_13Kernel_traitsIfffffjLj2048ELj1ELj4ELj1ELj16ENS_18Kernel_traits_baseILj2048EfffffjLj128EEEEELb0ELb1ELb1EEEvNS_9FwdParamsE) ;  /* 0xffff9810e4007950 */ /* 0x000fea0003c3ffff */
.L_x_48035:
        /* <DEDUP_REMOVED lines=9> */
.L_x_52493:


//--------------------- .text._ZN10layer_norm31ln_parallel_residual_fwd_kernelINS_13Kernel_traitsIfffffjLj2048ELj1ELj4ELj1ELj16ENS_18Kernel_traits_baseILj2048EfffffjLj128EEEEELb1ELb0ELb0EEEvNS_9FwdParamsE --------------------------
	.section	.text._ZN10layer_norm31ln_parallel_residual_fwd_kernelINS_13Kernel_traitsIfffffjLj2048ELj1ELj4ELj1ELj16ENS_18Kernel_traits_baseILj2048EfffffjLj128EEEEELb1ELb0ELb0EEEvNS_9FwdParamsE,"ax",@progbits
	.sectioninfo	@"SHI_REGISTERS=255"
	.align	128
        .global         _ZN10layer_norm31ln_parallel_residual_fwd_kernelINS_13Kernel_traitsIfffffjLj2048ELj1ELj4ELj1ELj16ENS_18Kernel_traits_baseILj2048EfffffjLj128EEEEELb1ELb0ELb0EEEvNS_9FwdParamsE
        .type           _ZN10layer_norm31ln_parallel_residual_fwd_kernelINS_13Kernel_traitsIfffffjLj2048ELj1ELj4ELj1ELj16ENS_18Kernel_traits_baseILj2048EfffffjLj128EEEEELb1ELb0ELb0EEEvNS_9FwdParamsE,@function
        .size           _ZN10layer_norm31ln_parallel_residual_fwd_kernelINS_13Kernel_traitsIfffffjLj2048ELj1ELj4ELj1ELj16ENS_18Kernel_traits_baseILj2048EfffffjLj128EEEEELb1ELb0ELb0EEEvNS_9FwdParamsE,(.L_x_52494 - _ZN10layer_norm31ln_parallel_residual_fwd_kernelINS_13Kernel_traitsIfffffjLj2048ELj1ELj4ELj1ELj16ENS_18Kernel_traits_baseILj2048EfffffjLj128EEEEELb1ELb0ELb0EEEvNS_9FwdParamsE)
        .other          _ZN10layer_norm31ln_parallel_residual_fwd_kernelINS_13Kernel_traitsIfffffjLj2048ELj1ELj4ELj1ELj16ENS_18Kernel_traits_baseILj2048EfffffjLj128EEEEELb1ELb0ELb0EEEvNS_9FwdParamsE,@"STO_CUDA_ENTRY STV_DEFAULT"
_ZN10layer_norm31ln_parallel_residual_fwd_kernelINS_13Kernel_traitsIfffffjLj2048ELj1ELj4ELj1ELj16ENS_18Kernel_traits_baseILj2048EfffffjLj128EEEEELb1ELb0ELb0EEEvNS_9FwdParamsE:
.text._ZN10layer_norm31ln_parallel_residual_fwd_kernelINS_13Kernel_traitsIfffffjLj2048ELj1ELj4ELj1ELj16ENS_18Kernel_traits_baseILj2048EfffffjLj128EEEEELb1ELb0ELb0EEEvNS_9FwdParamsE:
        /* <DEDUP_REMOVED lines=56> */
[----:B------:R-:W-:Y:S01]  /*0380*/  UIADD3 UR20, UR10, 0x1715609d, URZ ;  /* 0x1715609d0a147890 */ /* 0x000fe2000fffe03f */
[----:B------:R-:W-:Y:S01]  /*0390*/  IMAD.U32 R4, RZ, RZ, UR6 ;  /* 0x00000006ff047e24 */ /* 0x000fe2000f8e00ff */
        /* <DEDUP_REMOVED lines=24> */
[----:B------:R-:W-:Y:S01]  /*0520*/  IMAD.WIDE.U32 R12, R12, -0x326172a9, RZ ;  /* 0xcd9e8d570c0c7825 */ /* 0x000fe200078e00ff */
[----:B------:R-:W-:-:S04]  /*0530*/  LOP3.LUT R2, R7, UR22, R2, 0x96, !PT ;  /* 0x0000001607027c12 */ /* 0x000fc8000f8e9602 */
[----:B------:R-:W-:Y:S01]  /*0540*/  LOP3.LUT R9, R13, UR24, R6, 0x96, !PT ;  /* 0x000000180d097c12 */ /* 0x000fe2000f8e9606 */
[----:B------:R-:W-:-:S05]  /*0550*/  IMAD.WIDE.U32 R2, R2, -0x2daee0ad, RZ ;  /* 0xd2511f5302027825 */ /* 0x000fca00078e00ff */
[----:B------:R-:W-:Y:S01]  /*0560*/  LOP3.LUT R11, R3, UR25, R8, 0x96, !PT ;  /* 0x00000019030b7c12 */ /* 0x000fe2000f8e9608 */
[----:B------:R-:W-:-:S05]  /*0570*/  IMAD.HI.U32 R3, R9, -0x2daee0ad, RZ ;  /* 0xd2511f5309037827 */ /* 0x000fca00078e00ff */
[----:B------:R-:W-:Y:S01]  /*0580*/  LOP3.LUT R8, R3, UR27, R2, 0x96, !PT ;  /* 0x0000001b03087c12 */ /* 0x000fe2000f8e9602 */
[----:B------:R-:W-:-:S04]  /*0590*/  IMAD.HI.U32 R3, R11, -0x326172a9, RZ ;  /* 0xcd9e8d570b037827 */ /* 0x000fc800078e00ff */
[----:B------:R-:W-:Y:S01]  /*05a0*/  IMAD.MOV.U32 R2, RZ, RZ, c[0x0][0x168] ;  /* 0x00005a00ff027624 */ /* 0x000fe200078e00ff */
[----:B------:R-:W-:Y:S02]  /*05b0*/  LOP3.LUT R10, R3, UR26, R12, 0x96, !PT ;  /* 0x0000001a030a7c12 */ /* 0x000fe4000f8e960c */
[----:B------:R-:W-:Y:S02]  /*05c0*/  LOP3.LUT R12, R14, 0x1f, RZ, 0xc0, !PT ;  /* 0x0000001f0e0c7812 */ /* 0x000fe400078ec0ff */
[----:B------:R-:W-:Y:S02]  /*05d0*/  SHF.R.S32.HI R2, RZ, 0x1f, R2 ;  /* 0x0000001fff027819 */ /* 0x000fe40000011402 */
[----:B------:R-:W-:Y:S02]  /*05e0*/  LOP3.LUT R3, R12, 0x1f, RZ, 0x3c, !PT ;  /* 0x0000001f0c037812 */ /* 0x000fe400078e3cff */
[----:B------:R-:W-:-:S04]  /*05f0*/  LEA.HI R2, R2, c[0x0][0x168], RZ, 0x2 ;  /* 0x00005a0002027a11 */ /* 0x000fc800078f10ff */
[----:B------:R-:W-:Y:S01]  /*0600*/  LEA.HI.SX32 R2, R2, R3, 0x1e ;  /* 0x0000000302027211 */ /* 0x000fe200078ff2ff */
[----:B------:R-:W-:-:S03]  /*0610*/  IMAD.U32 R3, RZ, RZ, UR14 ;  /* 0x0000000eff037e24 */ /* 0x000fc6000f8e00ff */
[----:B------:R-:W-:-:S13]  /*0620*/  LOP3.LUT P1, RZ, R2, 0xffffffe0, RZ, 0xc0, !PT ;  /* 0xffffffe002ff7812 */ /* 0x000fda000782c0ff */
[----:B------:R-:W-:Y:S01]  /*0630*/  @P1 LOP3.LUT R5, R5, 0x200, RZ, 0xfc, !PT ;  /* 0x0000020005051812 */ /* 0x000fe200078efcff */
[----:B------:R-:W-:Y:S05]  /*0640*/  @!P1 BRA `(.L_x_48037) ;  /* 0x000001b000009947 */ /* 0x000fea0003800000 */
[----:B------:R-:W-:Y:S01]  /*0650*/  ISETP.NE.U32.AND P0, PT, RZ, c[0x0][0x218], PT ;  /* 0x00008600ff007a0c */ /* 0x000fe20003f05070 */
[----:B------:R-:W-:Y:S01]  /*0660*/  CS2R R222, SRZ ;  /* 0x0000000000de7805 */ /* 0x000fe2000001ff00 */
[----:B------:R-:W-:Y:S01]  /*0670*/  ISETP.NE.U32.AND P1, PT, RZ, c[0x0][0x220], PT ;  /* 0x00008800ff007a0c */ /* 0x000fe20003f25070 */
[----:B------:R-:W-:Y:S01]  /*0680*/  CS2R R220, SRZ ;  /* 0x0000000000dc7805 */ /* 0x000fe2000001ff00 */
[----:B------:R-:W-:Y:S02]  /*0690*/  ISETP.NE.AND.EX P0, PT, RZ, c[0x0][0x21c], PT, P0 ;  /* 0x00008700ff007a0c */ /* 0x000fe40003f05300 */
[----:B------:R-:W-:Y:S01]  /*06a0*/  ISETP.NE.AND.EX P1, PT, RZ, c[0x0][0x224], PT, P1 ;  /* 0x00008900ff007a0c */ /* 0x000fe20003f25310 */
[----:B------:R-:W-:-:S10]  /*06b0*/  IMAD.SHL.U32 R14, R12, 0x10, RZ ;  /* 0x000000100c0e7824 */ /* 0x000fd400078e00ff */
[----:B------:R-:W-:-:S04]  /*06c0*/  @P0 LEA R6, P2, R12, c[0x0][0x218], 0x4 ;  /* 0x000086000c060a11 */ /* 0x000fc800078420ff */
[C---:B------:R-:W-:Y:S02]  /*06d0*/  @P0 LEA.HI.X R7, R12.reuse, c[0x0][0x21c], RZ, 0x4, P2 ;  /* 0x000087000c070a11 */ /* 0x040fe400010f24ff */
[----:B------:R-:W-:-:S03]  /*06e0*/  SHF.L.U64.HI R13, R12, 0x4, RZ ;  /* 0x000000040c0d7819 */ /* 0x000fc600000102ff */
[----:B------:R0:W5:Y:S01]  /*06f0*/  @P0 LDG.E.128 R220, [R6.64] ;  /* 0x0000000806dc0981 */ /* 0x000162000c1e1d00 */
[C---:B------:R-:W-:Y:S01]  /*0700*/  @P1 IADD3 R16, P0, R14.reuse, c[0x0][0x220], RZ ;  /* 0x000088000e101a10 */ /* 0x040fe20007f1e0ff */
[----:B------:R-:W-:Y:S01]  /*0710*/  CS2R R218, SRZ ;  /* 0x0000000000da7805 */ /* 0x000fe2000001ff00 */
[----:B------:R-:W-:Y:S02]  /*0720*/  CS2R R216, SRZ ;  /* 0x0000000000d87805 */ /* 0x000fe4000001ff00 */
[----:B------:R-:W-:Y:S02]  /*0730*/  @P1 IADD3.X R17, R13, c[0x0][0x224], RZ, P0, !PT ;  /* 0x000089000d111a10 */ /* 0x000fe400007fe4ff */
[----:B------:R-:W-:Y:S01]  /*0740*/  IADD3 R14, P0, R14, c[0x0][0x1b8], RZ ;  /* 0x00006e000e0e7a10 */ /* 0x000fe20007f1e0ff */
[----:B0-----:R-:W-:-:S03]  /*0750*/  IMAD.MOV.U32 R7, RZ, RZ, 0x10 ;  /* 0x00000010ff077424 */ /* 0x001fc600078e00ff */
[----:B------:R-:W-:Y:S01]  /*0760*/  IADD3.X R15, R13, c[0x0][0x1bc], RZ, P0, !PT ;  /* 0x00006f000d0f7a10 */ /* 0x000fe200007fe4ff */
[----:B------:R0:W5:Y:S01]  /*0770*/  @P1 LDG.E.128 R216, [R16.64] ;  /* 0x0000000810d81981 */ /* 0x000162000c1e1d00 */
[----:B------:R-:W-:-:S03]  /*0780*/  IMAD.WIDE.U32 R6, R12, R7, c[0x0][0x1b0] ;  /* 0x00006c000c067625 */ /* 0x000fc600078e0007 */
[----:B------:R-:W2:Y:S04]  /*0790*/  LDG.E.128 R20, [R14.64] ;  /* 0x000000080e147981 */ /* 0x000ea8000c1e1d00 */
[----:B------:R-:W3:Y:S01]  /*07a0*/  LDG.E.128 R24, [R6.64] ;  /* 0x0000000806187981 */ /* 0x000ee2000c1e1d00 */
[----:B------:R-:W-:-:S03]  /*07b0*/  LOP3.LUT R12, R12, 0x20, RZ, 0xfc, !PT ;  /* 0x000000200c0c7812 */ /* 0x000fc600078efcff */
[----:B--2---:R0:W-:Y:S04]  /*07c0*/  STL.64 [R1+0x190], R20 ;  /* 0x0001901401007387 */ /* 0x0041e80000100a00 */
[----:B------:R0:W-:Y:S04]  /*07d0*/  STL.64 [R1+0x198], R22 ;  /* 0x0001981601007387 */ /* 0x0001e80000100a00 */
[----:B---3--:R0:W-:Y:S04]  /*07e0*/  STL.64 [R1+0x1a0], R24 ;  /* 0x0001a01801007387 */ /* 0x0081e80000100a00 */
[----:B------:R0:W-:Y:S02]  /*07f0*/  STL.64 [R1+0x1a8], R26 ;  /* 0x0001a81a01007387 */ /* 0x0001e40000100a00 */
.L_x_48037:
[----:B------:R-:W-:Y:S05]  /*0800*/  BSYNC B0 ;  /* 0x0000000000007941 */ /* 0x000fea0003800000 */
.L_x_48036:
        /* <DEDUP_REMOVED lines=9> */
[----:B------:R-:W-:Y:S02]  /*08a0*/  ISETP.NE.AND.EX P0, PT, RZ, c[0x0][0x21c], PT, P0 ;  /* 0x00008700ff007a0c */ /* 0x000fe40003f05300 */
[----:B------:R-:W-:Y:S02]  /*08b0*/  ISETP.NE.AND.EX P1, PT, RZ, c[0x0][0x224], PT, P1 ;  /* 0x00008900ff007a0c */ /* 0x000fe40003f25310 */
[----:B------:R-:W-:-:S09]  /*08c0*/  SHF.L.U32 R14, R12, 0x4, RZ ;  /* 0x000000040c0e7819 */ /* 0x000fd200000006ff */
[----:B------:R-:W-:-:S04]  /*08d0*/  @P0 LEA R6, P2, R12, c[0x0][0x218], 0x4 ;  /* 0x000086000c060a11 */ /* 0x000fc800078420ff */
[C---:B------:R-:W-:Y:S02]  /*08e0*/  @P0 LEA.HI.X R7, R12.reuse, c[0x0][0x21c], RZ, 0x4, P2 ;  /* 0x000087000c070a11 */ /* 0x040fe400010f24ff */
[----:B------:R-:W-:-:S03]  /*08f0*/  SHF.L.U64.HI R13, R12, 0x4, RZ ;  /* 0x000000040c0d7819 */ /* 0x000fc600000102ff */
[----:B------:R1:W5:Y:S01]  /*0900*/  @P0 LDG.E.128 R212, [R6.64] ;  /* 0x0000000806d40981 */ /* 0x000362000c1e1d00 */
[C---:B0-----:R-:W-:Y:S01]  /*0910*/  @P1 IADD3 R16, P0, R14.reuse, c[0x0][0x220], RZ ;  /* 0x000088000e101a10 */ /* 0x041fe20007f1e0ff */
[----:B------:R-:W-:Y:S01]  /*0920*/  CS2R R210, SRZ ;  /* 0x0000000000d27805 */ /* 0x000fe2000001ff00 */
[----:B------:R-:W-:Y:S02]  /*0930*/  CS2R R208, SRZ ;  /* 0x0000000000d07805 */ /* 0x000fe4000001ff00 */
[----:B------:R-:W-:Y:S02]  /*0940*/  @P1 IADD3.X R17, R13, c[0x0][0x224], RZ, P0, !PT ;  /* 0x000089000d111a10 */ /* 0x000fe400007fe4ff */
[----:B------:R-:W-:Y:S01]  /*0950*/  IADD3 R14, P0, R14, c[0x0][0x1b8], RZ ;  /* 0x00006e000e0e7a10 */ /* 0x000fe20007f1e0ff */
[----:B-1----:R-:W-:-:S03]  /*0960*/  IMAD.MOV.U32 R7, RZ, RZ, 0x10 ;  /* 0x00000010ff077424 */ /* 0x002fc600078e00ff */
[----:B------:R-:W-:Y:S01]  /*0970*/  IADD3.X R15, R13, c[0x0][0x1bc], RZ, P0, !PT ;  /* 0x00006f000d0f7a10 */ /* 0x000fe200007fe4ff */
[----:B------:R0:W5:Y:S01]  /*0980*/  @P1 LDG.E.128 R208, [R16.64] ;  /* 0x0000000810d01981 */ /* 0x000162000c1e1d00 */
[----:B------:R-:W-:-:S03]  /*0990*/  IMAD.WIDE.U32 R6, R12, R7, c[0x0][0x1b0] ;  /* 0x00006c000c067625 */ /* 0x000fc600078e0007 */
[----:B------:R-:W2:Y:S04]  /*09a0*/  LDG.E.128 R20, [R14.64] ;  /* 0x000000080e147981 */ /* 0x000ea8000c1e1d00 */
[----:B------:R-:W3:Y:S01]  /*09b0*/  LDG.E.128 R24, [R6.64] ;  /* 0x0000000806187981 */ /* 0x000ee2000c1e1d00 */
[----:B------:R-:W-:-:S03]  /*09c0*/  IADD3 R12, R12, 0x20, RZ ;  /* 0x000000200c0c7810 */ /* 0x000fc60007ffe0ff */
[----:B--2---:R0:W-:Y:S04]  /*09d0*/  STL.64 [R1+0x180], R20 ;  /* 0x0001801401007387 */ /* 0x0041e80000100a00 */
[----:B------:R0:W-:Y:S04]  /*09e0*/  STL.64 [R1+0x188], R22 ;  /* 0x0001881601007387 */ /* 0x0001e80000100a00 */
[----:B---3--:R0:W-:Y:S04]  /*09f0*/  STL.64 [R1+0x80], R24 ;  /* 0x0000801801007387 */ /* 0x0081e80000100a00 */
[----:B------:R0:W-:Y:S02]  /*0a00*/  STL.64 [R1+0x88], R26 ;  /* 0x0000881a01007387 */ /* 0x0001e40000100a00 */
.L_x_48039:
[----:B------:R-:W-:Y:S05]  /*0a10*/  BSYNC B0 ;  /* 0x0000000000007941 */ /* 0x000fea0003800000 */
.L_x_48038:
        /* <DEDUP_REMOVED lines=32> */
.L_x_48041:
[----:B------:R-:W-:Y:S05]  /*0c20*/  BSYNC B0 ;  /* 0x0000000000007941 */ /* 0x000fea0003800000 */
.L_x_48040:
        /* <DEDUP_REMOVED lines=32> */
.L_x_48043:
[----:B------:R-:W-:Y:S05]  /*0e30*/  BSYNC B0 ;  /* 0x0000000000007941 */ /* 0x000fea0003800000 */
.L_x_48042:
[----:B------:R-:W-:Y:S01]  /*0e40*/  ISETP.GE.U32.AND P0, PT, R2, 0xa0, PT ;  /* 0x000000a00200780c */ /* 0x000fe20003f06070 */
[----:B------:R-:W-:Y:S01]  /*0e50*/  BSSY B0, `(.L_x_48044) ;  /* 0x000001f000007945 */ /* 0x000fe20003800000 */
[----:B------:R-:W-:-:S11]  /*0e60*/  LOP3.LUT R5, R5, 0xffdfffff, RZ, 0xc0, !PT ;  /* 0xffdfffff05057812 */ /* 0x000fd600078ec0ff */
[----:B------:R-:W-:Y:S01]  /*0e70*/  @P0 LOP3.LUT R5, R5, 0x200000, RZ, 0xfc, !PT ;  /* 0x0020000005050812 */ /* 0x000fe200078efcff */
[----:B------:R-:W-:Y:S05]  /*0e80*/  @!P0 BRA `(.L_x_48045) ;  /* 0x000001b000008947 */ /* 0x000fea0003800000 */
[----:B------:R-:W-:Y:S01]  /*0e90*/  ISETP.NE.U32.AND P0, PT, RZ, c[0x0][0x218], PT ;  /* 0x00008600ff007a0c */ /* 0x000fe20003f05070 */
[----:B0-----:R-:W-:Y:S01]  /*0ea0*/  CS2R R26, SRZ ;  /* 0x00000000001a7805 */ /* 0x001fe2000001ff00 */
[----:B------:R-:W-:Y:S02]  /*0eb0*/  CS2R R24, SRZ ;  /* 0x0000000000187805 */ /* 0x000fe4000001ff00 */
[----:B------:R-:W-:-:S13]  /*0ec0*/  ISETP.NE.AND.EX P0, PT, RZ, c[0x0][0x21c], PT, P0 ;  /* 0x00008700ff007a0c */ /* 0x000fda0003f05300 */
[----:B------:R-:W-:-:S04]  /*0ed0*/  @P0 LEA R6, P1, R12, c[0x0][0x218], 0x4 ;  /* 0x000086000c060a11 */ /* 0x000fc800078220ff */
[C---:B------:R-:W-:Y:S02]  /*0ee0*/  @P0 LEA.HI.X R7, R12.reuse, c[0x0][0x21c], RZ, 0x4, P1 ;  /* 0x000087000c070a11 */ /* 0x040fe400008f24ff */
[----:B------:R-:W-:Y:S01]  /*0ef0*/  ISETP.NE.U32.AND P1, PT, RZ, c[0x0][0x220], PT ;  /* 0x00008800ff007a0c */ /* 0x000fe20003f25070 */
[C---:B------:R-:W-:Y:S01]  /*0f00*/  IMAD.SHL.U32 R14, R12.reuse, 0x10, RZ ;  /* 0x000000100c0e7824 */ /* 0x040fe200078e00ff */
[----:B------:R-:W-:Y:S01]  /*0f10*/  SHF.L.U64.HI R13, R12, 0x4, RZ ;  /* 0x000000040c0d7819 */ /* 0x000fe200000102ff */
[----:B------:R0:W5:Y:S01]  /*0f20*/  @P0 LDG.E.128 R24, [R6.64] ;  /* 0x0000000806180981 */ /* 0x000162000c1e1d00 */
[----:B------:R-:W-:-:S13]  /*0f30*/  ISETP.NE.AND.EX P1, PT, RZ, c[0x0][0x224], PT, P1 ;  /* 0x00008900ff007a0c */ /* 0x000fda0003f25310 */
[----:B------:R-:W-:Y:S01]  /*0f40*/  @P1 IADD3 R16, P0, R14, c[0x0][0x220], RZ ;  /* 0x000088000e101a10 */ /* 0x000fe20007f1e0ff */
[----:B0-----:R-:W-:-:S03]  /*0f50*/  IMAD.MOV.U32 R7, RZ, RZ, 0x10 ;  /* 0x00000010ff077424 */ /* 0x001fc600078e00ff */
[----:B------:R-:W-:Y:S02]  /*0f60*/  @P1 IADD3.X R17, R13, c[0x0][0x224], RZ, P0, !PT ;  /* 0x000089000d111a10 */ /* 0x000fe400007fe4ff */
[----:B------:R-:W-:Y:S01]  /*0f70*/  IADD3 R14, P0, R14, c[0x0][0x1b8], RZ ;  /* 0x00006e000e0e7a10 */ /* 0x000fe20007f1e0ff */
[----:B------:R-:W-:-:S03]  /*0f80*/  IMAD.WIDE.U32 R6, R12, R7, c[0x0][0x1b0] ;  /* 0x00006c000c067625 */ /* 0x000fc600078e0007 */
[----:B------:R-:W-:Y:S02]  /*0f90*/  IADD3.X R15, R13, c[0x0][0x1bc], RZ, P0, !PT ;  /* 0x00006f000d0f7a10 */ /* 0x000fe400007fe4ff */
[----:B------:R-:W2:Y:S04]  /*0fa0*/  LDG.E.128 R36, [R6.64] ;  /* 0x0000000806247981 */ /* 0x000ea8000c1e1d00 */
[----:B------:R-:W3:Y:S01]  /*0fb0*/  LDG.E.128 R32, [R14.64] ;  /* 0x000000080e207981 */ /* 0x000ee2000c1e1d00 */
[----:B------:R-:W-:Y:S01]  /*0fc0*/  CS2R R30, SRZ ;  /* 0x00000000001e7805 */ /* 0x000fe2000001ff00 */
[----:B------:R-:W-:-:S06]  /*0fd0*/  CS2R R28, SRZ ;  /* 0x00000000001c7805 */ /* 0x000fcc000001ff00 */
[----:B------:R0:W5:Y:S01]  /*0fe0*/  @P1 LDG.E.128 R28, [R16.64] ;  /* 0x00000008101c1981 */ /* 0x000162000c1e1d00 */
[----:B------:R-:W-:-:S03]  /*0ff0*/  IADD3 R12, R12, 0x20, RZ ;  /* 0x000000200c0c7810 */ /* 0x000fc60007ffe0ff */
[----:B---3--:R0:W-:Y:S04]  /*1000*/  STL.64 [R1+0x150], R32 ;  /* 0x0001502001007387 */ /* 0x0081e80000100a00 */
[----:B------:R0:W-:Y:S04]  /*1010*/  STL.64 [R1+0x158], R34 ;  /* 0x0001582201007387 */ /* 0x0001e80000100a00 */
[----:B--2---:R0:W-:Y:S04]  /*1020*/  STL.64 [R1+0x50], R36 ;  /* 0x0000502401007387 */ /* 0x0041e80000100a00 */
[----:B------:R0:W-:Y:S02]  /*1030*/  STL.64 [R1+0x58], R38 ;  /* 0x0000582601007387 */ /* 0x0001e40000100a00 */
.L_x_48045:
[----:B------:R-:W-:Y:S05]  /*1040*/  BSYNC B0 ;  /* 0x0000000000007941 */ /* 0x000fea0003800000 */
.L_x_48044:
        /* <DEDUP_REMOVED lines=8> */
[----:B------:R-:W-:Y:S01]  /*10d0*/  ISETP.NE.AND.EX P0, PT, RZ, c[0x0][0x21c], PT, P0 ;  /* 0x00008700ff007a0c */ /* 0x000fe20003f05300 */
[C---:B------:R-:W-:Y:S01]  /*10e0*/  IMAD.SHL.U32 R16, R12.reuse, 0x10, RZ ;  /* 0x000000100c107824 */ /* 0x040fe200078e00ff */
[----:B------:R-:W-:-:S11]  /*10f0*/  SHF.L.U64.HI R13, R12, 0x4, RZ ;  /* 0x000000040c0d7819 */ /* 0x000fd600000102ff */
[----:B------:R-:W-:-:S04]  /*1100*/  @P0 LEA R6, P1, R12, c[0x0][0x218], 0x4 ;  /* 0x000086000c060a11 */ /* 0x000fc800078220ff */
[----:B------:R-:W-:-:S05]  /*1110*/  @P0 LEA.HI.X R7, R12, c[0x0][0x21c], RZ, 0x4, P1 ;  /* 0x000087000c070a11 */ /* 0x000fca00008f24ff */
[----:B------:R0:W5:Y:S01]  /*1120*/  @P0 LDG.E.128 R32, [R6.64] ;  /* 0x0000000806200981 */ /* 0x000162000c1e1d00 */
[----:B------:R-:W-:Y:S01]  /*1130*/  IADD3 R14, P0, R16, c[0x0][0x1b8], RZ ;  /* 0x00006e00100e7a10 */ /* 0x000fe20007f1e0ff */
[----:B------:R-:W-:Y:S01]  /*1140*/  CS2R R38, SRZ ;  /* 0x0000000000267805 */ /* 0x000fe2000001ff00 */
[----:B------:R-:W-:Y:S02]  /*1150*/  CS2R R36, SRZ ;  /* 0x0000000000247805 */ /* 0x000fe4000001ff00 */
[----:B------:R-:W-:Y:S02]  /*1160*/  IADD3.X R15, R13, c[0x0][0x1bc], RZ, P0, !PT ;  /* 0x00006f000d0f7a10 */ /* 0x000fe400007fe4ff */
[----:B------:R-:W-:Y:S01]  /*1170*/  ISETP.NE.U32.AND P0, PT, RZ, c[0x0][0x220], PT ;  /* 0x00008800ff007a0c */ /* 0x000fe20003f05070 */
[----:B0-----:R-:W-:Y:S02]  /*1180*/  IMAD.MOV.U32 R7, RZ, RZ, 0x10 ;  /* 0x00000010ff077424 */ /* 0x001fe400078e00ff */
[----:B------:R-:W2:Y:S01]  /*1190*/  LDG.E.128 R40, [R14.64] ;  /* 0x000000080e287981 */ /* 0x000ea2000c1e1d00 */
[----:B------:R-:W-:Y:S01]  /*11a0*/  ISETP.NE.AND.EX P0, PT, RZ, c[0x0][0x224], PT, P0 ;  /* 0x00008900ff007a0c */ /* 0x000fe20003f05300 */
[----:B------:R-:W-:-:S05]  /*11b0*/  IMAD.WIDE.U32 R6, R12, R7, c[0x0][0x1b0] ;  /* 0x00006c000c067625 */ /* 0x000fca00078e0007 */
[----:B------:R-:W3:Y:S07]  /*11c0*/  LDG.E.128 R44, [R6.64] ;  /* 0x00000008062c7981 */ /* 0x000eee000c1e1d00 */
[----:B------:R-:W-:-:S04]  /*11d0*/  @P0 IADD3 R16, P1, R16, c[0x0][0x220], RZ ;  /* 0x0000880010100a10 */ /* 0x000fc80007f3e0ff */
[----:B------:R-:W-:-:S05]  /*11e0*/  @P0 IADD3.X R17, R13, c[0x0][0x224], RZ, P1, !PT ;  /* 0x000089000d110a10 */ /* 0x000fca0000ffe4ff */
[----:B------:R0:W5:Y:S01]  /*11f0*/  @P0 LDG.E.128 R36, [R16.64] ;  /* 0x0000000810240981 */ /* 0x000162000c1e1d00 */
[----:B------:R-:W-:-:S03]  /*1200*/  IADD3 R12, R12, 0x20, RZ ;  /* 0x000000200c0c7810 */ /* 0x000fc60007ffe0ff */
[----:B--2---:R0:W-:Y:S04]  /*1210*/  STL.64 [R1+0x140], R40 ;  /* 0x0001402801007387 */ /* 0x0041e80000100a00 */
[----:B------:R0:W-:Y:S04]  /*1220*/  STL.64 [R1+0x148], R42 ;  /* 0x0001482a01007387 */ /* 0x0001e80000100a00 */
[----:B---3--:R0:W-:Y:S04]  /*1230*/  STL.64 [R1+0x40], R44 ;  /* 0x0000402c01007387 */ /* 0x0081e80000100a00 */
[----:B------:R0:W-:Y:S02]  /*1240*/  STL.64 [R1+0x48], R46 ;  /* 0x0000482e01007387 */ /* 0x0001e40000100a00 */
.L_x_48047:
[----:B------:R-:W-:Y:S05]  /*1250*/  BSYNC B0 ;  /* 0x0000000000007941 */ /* 0x000fea0003800000 */
.L_x_48046:
[----:B------:R-:W-:Y:S01]  /*1260*/  ISETP.GE.U32.AND P0, PT, R2, 0xe0, PT ;  /* 0x000000e00200780c */ /* 0x000fe20003f06070 */
[----:B------:R-:W-:Y:S01]  /*1270*/  UIADD3 UR6, UR10, -0x700cb87f, URZ ;  /* 0x8ff347810a067890 */ /* 0x000fe2000fffe03f */
[----:B------:R-:W-:Y:S01]  /*1280*/  LOP3.LUT R5, R5, 0xfff7ffff, RZ, 0xc0, !PT ;  /* 0xfff7ffff05057812 */ /* 0x000fe200078ec0ff */
[----:B------:R-:W-:Y:S01]  /*1290*/  UIADD3 UR14, UR11, -0x695add53, URZ ;  /* 0x96a522ad0b0e7890 */ /* 0x000fe2000fffe03f */
[----:B------:R-:W-:Y:S09]  /*12a0*/  BSSY B0, `(.L_x_48048) ;  /* 0x000001e000007945 */ /* 0x000ff20003800000 */
[----:B------:R-:W-:Y:S01]  /*12b0*/  @P0 LOP3.LUT R5, R5, 0x80000, RZ, 0xfc, !PT ;  /* 0x0008000005050812 */ /* 0x000fe200078efcff */
[----:B------:R-:W-:Y:S05]  /*12c0*/  @!P0 BRA `(.L_x_48049) ;  /* 0x000001b000008947 */ /* 0x000fea0003800000 */
[C---:B0-----:R-:W-:Y:S01]  /*12d0*/  IMAD.SHL.U32 R16, R12.reuse, 0x10, RZ ;  /* 0x000000100c107824 */ /* 0x041fe200078e00ff */
[----:B------:R-:W-:Y:S01]  /*12e0*/  SHF.L.U64.HI R6, R12, 0x4, RZ ;  /* 0x000000040c067819 */ /* 0x000fe200000102ff */
[----:B------:R-:W-:Y:S01]  /*12f0*/  CS2R R42, SRZ ;  /* 0x00000000002a7805 */ /* 0x000fe2000001ff00 */
[----:B------:R-:W-:-:S02]  /*1300*/  CS2R R40, SRZ ;  /* 0x0000000000287805 */ /* 0x000fc4000001ff00 */
[----:B------:R-:W-:-:S04]  /*1310*/  IADD3 R14, P0, R16, c[0x0][0x1b8], RZ ;  /* 0x00006e00100e7a10 */ /* 0x000fc80007f1e0ff */
[----:B------:R-:W-:Y:S02]  /*1320*/  IADD3.X R15, R6, c[0x0][0x1bc], RZ, P0, !PT ;  /* 0x00006f00060f7a10 */ /* 0x000fe400007fe4ff */
[----:B------:R-:W-:-:S04]  /*1330*/  ISETP.NE.U32.AND P0, PT, RZ, c[0x0][0x220], PT ;  /* 0x00008800ff007a0c */ /* 0x000fc80003f05070 */
[----:B------:R-:W-:Y:S01]  /*1340*/  ISETP.NE.AND.EX P0, PT, RZ, c[0x0][0x224], PT, P0 ;  /* 0x00008900ff007a0c */ /* 0x000fe20003f05300 */
[----:B------:R-:W-:-:S04]  /*1350*/  IMAD.MOV.U32 R49, RZ, RZ, 0x10 ;  /* 0x00000010ff317424 */ /* 0x000fc800078e00ff */
[----:B------:R-:W-:-:S05]  /*1360*/  IMAD.WIDE.U32 R48, R12, R49, c[0x0][0x1b0] ;  /* 0x00006c000c307625 */ /* 0x000fca00078e0031 */
[----:B------:R0:W2:Y:S03]  /*1370*/  LDG.E.128 R52, [R48.64] ;  /* 0x0000000830347981 */ /* 0x0000a6000c1e1d00 */
[----:B------:R-:W-:-:S04]  /*1380*/  @P0 IADD3 R16, P1, R16, c[0x0][0x220], RZ ;  /* 0x0000880010100a10 */ /* 0x000fc80007f3e0ff */
[----:B------:R-:W-:Y:S02]  /*1390*/  @P0 IADD3.X R17, R6, c[0x0][0x224], RZ, P1, !PT ;  /* 0x0000890006110a10 */ /* 0x000fe40000ffe4ff */
[----:B------:R-:W-:Y:S01]  /*13a0*/  ISETP.NE.U32.AND P1, PT, RZ, c[0x0][0x218], PT ;  /* 0x00008600ff007a0c */ /* 0x000fe20003f25070 */
[----:B0-----:R-:W3:Y:S03]  /*13b0*/  LDG.E.128 R48, [R14.64] ;  /* 0x000000080e307981 */ /* 0x001ee6000c1e1d00 */
[----:B------:R-:W-:Y:S01]  /*13c0*/  ISETP.NE.AND.EX P1, PT, RZ, c[0x0][0x21c], PT, P1 ;  /* 0x00008700ff007a0c */ /* 0x000fe20003f25310 */
[----:B------:R-:W-:Y:S01]  /*13d0*/  CS2R R46, SRZ ;  /* 0x00000000002e7805 */ /* 0x000fe2000001ff00 */
[----:B------:R-:W-:-:S06]  /*13e0*/  CS2R R44, SRZ ;  /* 0x00000000002c7805 */ /* 0x000fcc000001ff00 */
[----:B------:R0:W5:Y:S05]  /*13f0*/  @P0 LDG.E.128 R44, [R16.64] ;  /* 0x00000008102c0981 */ /* 0x00016a000c1e1d00 */
[----:B------:R-:W-:-:S04]  /*1400*/  @P1 LEA R6, P2, R12, c[0x0][0x218], 0x4 ;  /* 0x000086000c061a11 */ /* 0x000fc800078420ff */
[----:B------:R-:W-:-:S05]  /*1410*/  @P1 LEA.HI.X R7, R12, c[0x0][0x21c], RZ, 0x4, P2 ;  /* 0x000087000c071a11 */ /* 0x000fca00010f24ff */
[----:B------:R0:W5:Y:S01]  /*1420*/  @P1 LDG.E.128 R40, [R6.64] ;  /* 0x0000000806281981 */ /* 0x000162000c1e1d00 */
[----:B------:R-:W-:-:S03]  /*1430*/  IADD3 R12, R12, 0x20, RZ ;  /* 0x000000200c0c7810 */ /* 0x000fc60007ffe0ff */
[----:B---3--:R0:W-:Y:S04]  /*1440*/  STL.64 [R1+0x130], R48 ;  /* 0x0001303001007387 */ /* 0x0081e80000100a00 */
[----:B------:R0:W-:Y:S04]  /*1450*/  STL.64 [R1+0x138], R50 ;  /* 0x0001383201007387 */ /* 0x0001e80000100a00 */
[----:B--2---:R0:W-:Y:S04]  /*1460*/  STL.64 [R1+0x30], R52 ;  /* 0x0000303401007387 */ /* 0x0041e80000100a00 */
[----:B------:R0:W-:Y:S02]  /*1470*/  STL.64 [R1+0x38], R54 ;  /* 0x0000383601007387 */ /* 0x0001e40000100a00 */
.L_x_48049:
[----:B------:R-:W-:Y:S05]  /*1480*/  BSYNC B0 ;  /* 0x0000000000007941 */ /* 0x000fea0003800000 */
.L_x_48048:
[----:B------:R-:W-:Y:S01]  /*1490*/  ISETP.GE.U32.AND P0, PT, R2, 0x100, PT ;  /* 0x000001000200780c */ /* 0x000fe20003f06070 */
[----:B------:R-:W-:Y:S01]  /*14a0*/  BSSY B0, `(.L_x_48050) ;  /* 0x000001f000007945 */ /* 0x000fe20003800000 */
[----:B------:R-:W-:-:S11]  /*14b0*/  LOP3.LUT R5, R5, 0xfffbffff, RZ, 0xc0, !PT ;  /* 0xfffbffff05057812 */ /* 0x000fd600078ec0ff */
[----:B------:R-:W-:Y:S01]  /*14c0*/  @P0 LOP3.LUT R5, R5, 0x40000, RZ, 0xfc, !PT ;  /* 0x0004000005050812 */ /* 0x000fe200078efcff */
[----:B------:R-:W-:Y:S05]  /*14d0*/  @!P0 BRA `(.L_x_48051) ;  /* 0x000001b000008947 */ /* 0x000fea0003800000 */
[C---:B0-----:R-:W-:Y:S01]  /*14e0*/  IMAD.SHL.U32 R16, R12.reuse, 0x10, RZ ;  /* 0x000000100c107824 */ /* 0x041fe200078e00ff */
[----:B------:R-:W-:Y:S01]  /*14f0*/  SHF.L.U64.HI R6, R12, 0x4, RZ ;  /* 0x000000040c067819 */ /* 0x000fe200000102ff */
[----:B------:R-:W-:Y:S01]  /*1500*/  CS2R R50, SRZ ;  /* 0x0000000000327805 */ /* 0x000fe2000001ff00 */
[----:B------:R-:W-:Y:S02]  /*1510*/  CS2R R48, SRZ ;  /* 0x0000000000307805 */ /* 0x000fe4000001ff00 */
        /* <DEDUP_REMOVED lines=23> */
.L_x_48051:
[----:B------:R-:W-:Y:S05]  /*1690*/  BSYNC B0 ;  /* 0x0000000000007941 */ /* 0x000fea0003800000 */
.L_x_48050:
        /* <DEDUP_REMOVED lines=32> */
.L_x_48053:
[----:B------:R-:W-:Y:S05]  /*18a0*/  BSYNC B0 ;  /* 0x0000000000007941 */ /* 0x000fea0003800000 */
.L_x_48052:
        /* <DEDUP_REMOVED lines=11> */
[----:B------:R-:W-:Y:S01]  /*1960*/  ISETP.NE.U32.AND P0, PT, RZ, c[0x0][0x220], PT ;  /* 0x00008800ff007a0c */ /* 0x000fe20003f05070 */
[----:B------:R-:W-:-:S03]  /*1970*/  HFMA2.MMA R73, -RZ, RZ, 0, 9.5367431640625e-07 ;  /* 0x00000010ff497435 */ /* 0x000fc600000001ff */
[----:B------:R-:W-:-:S07]  /*1980*/  ISETP.NE.AND.EX P0, PT, RZ, c[0x0][0x224], PT, P0 ;  /* 0x00008900ff007a0c */ /* 0x000fce0003f05300 */
[----:B------:R-:W-:-:S05]  /*1990*/  IMAD.WIDE.U32 R72, R12, R73, c[0x0][0x1b0] ;  /* 0x00006c000c487625 */ /* 0x000fca00078e0049 */
[----:B------:R0:W2:Y:S01]  /*19a0*/  LDG.E.128 R76, [R72.64] ;  /* 0x00000008484c7981 */ /* 0x0000a2000c1e1d00 */
        /* <DEDUP_REMOVED lines=14> */
[----:B--2---:R0:W-:Y:S04]  /*1a90*/  STL.64 [R1], R76 ;  /* 0x0000004c01007387 */ /* 0x0041e80000100a00 */
[----:B------:R0:W-:Y:S02]  /*1aa0*/  STL.64 [R1+0x8], R78 ;  /* 0x0000084e01007387 */ /* 0x0001e40000100a00 */
.L_x_48055:
[----:B------:R-:W-:Y:S05]  /*1ab0*/  BSYNC B0 ;  /* 0x0000000000007941 */ /* 0x000fea0003800000 */
.L_x_48054:
        /* <DEDUP_REMOVED lines=11> */
[----:B------:R-:W-:-:S03]  /*1b70*/  ISETP.NE.U32.AND P0, PT, RZ, c[0x0][0x220], PT ;  /* 0x00008800ff007a0c */ /* 0x000fc60003f05070 */
[----:B------:R-:W2:Y:S01]  /*1b80*/  LDG.E.128 R80, [R14.64] ;  /* 0x000000080e507981 */ /* 0x000ea2000c1e1d00 */
[----:B------:R-:W-:-:S13]  /*1b90*/  ISETP.NE.AND.EX P0, PT, RZ, c[0x0][0x224], PT, P0 ;  /* 0x00008900ff007a0c */ /* 0x000fda0003f05300 */
[----:B------:R-:W-:-:S04]  /*1ba0*/  @P0 IADD3 R16, P1, R16, c[0x0][0x220], RZ ;  /* 0x0000880010100a10 */ /* 0x000fc80007f3e0ff */
[----:B------:R-:W-:Y:S02]  /*1bb0*/  @P0 IADD3.X R17, R6, c[0x0][0x224], RZ, P1, !PT ;  /* 0x0000890006110a10 */ /* 0x000fe40000ffe4ff */
[----:B------:R-:W-:-:S04]  /*1bc0*/  ISETP.NE.U32.AND P1, PT, RZ, c[0x0][0x218], PT ;  /* 0x00008600ff007a0c */ /* 0x000fc80003f25070 */
[----:B------:R-:W-:Y:S01]  /*1bd0*/  ISETP.NE.AND.EX P1, PT, RZ, c[0x0][0x21c], PT, P1 ;  /* 0x00008700ff007a0c */ /* 0x000fe20003f25310 */
[----:B------:R-:W-:Y:S01]  /*1be0*/  IMAD.MOV.U32 R245, RZ, RZ, 0x10 ;  /* 0x00000010fff57424 */ /* 0x000fe200078e00ff */
[----:B------:R-:W-:Y:S01]  /*1bf0*/  CS2R R78, SRZ ;  /* 0x00000000004e7805 */ /* 0x000fe2000001ff00 */
[----:B------:R-:W-:Y:S02]  /*1c00*/  CS2R R76, SRZ ;  /* 0x00000000004c7805 */ /* 0x000fe4000001ff00 */
[----:B------:R-:W-:-:S04]  /*1c10*/  IMAD.WIDE.U32 R244, R12, R245, c[0x0][0x1b0] ;  /* 0x00006c000cf47625 */ /* 0x000fc800078e00f5 */
[----:B------:R0:W5:Y:S04]  /*1c20*/  @P0 LDG.E.128 R76, [R16.64] ;  /* 0x00000008104c0981 */ /* 0x000168000c1e1d00 */
[C---:B------:R-:W-:Y:S01]  /*1c30*/  @P1 LEA R6, P2, R12.reuse, c[0x0][0x218], 0x4 ;  /* 0x000086000c061a11 */ /* 0x040fe200078420ff */
[----:B------:R-:W5:Y:S03]  /*1c40*/  LDG.E.128 R244, [R244.64] ;  /* 0x00000008f4f47981 */ /* 0x000f66000c1e1d00 */
[----:B------:R-:W-:-:S05]  /*1c50*/  @P1 LEA.HI.X R7, R12, c[0x0][0x21c], RZ, 0x4, P2 ;  /* 0x000087000c071a11 */ /* 0x000fca00010f24ff */
[----:B------:R0:W5:Y:S01]  /*1c60*/  @P1 LDG.E.128 R72, [R6.64] ;  /* 0x0000000806481981 */ /* 0x000162000c1e1d00 */
[----:B------:R-:W-:-:S03]  /*1c70*/  IADD3 R12, R12, 0x20, RZ ;  /* 0x000000200c0c7810 */ /* 0x000fc60007ffe0ff */
[----:B--2---:R0:W-:Y:S04]  /*1c80*/  STL.64 [R1+0xf0], R80 ;  /* 0x0000f05001007387 */ /* 0x0041e80000100a00 */
[----:B------:R0:W-:Y:S02]  /*1c90*/  STL.64 [R1+0xf8], R82 ;  /* 0x0000f85201007387 */ /* 0x0001e40000100a00 */
.L_x_48057:
[----:B------:R-:W-:Y:S05]  /*1ca0*/  BSYNC B0 ;  /* 0x0000000000007941 */ /* 0x000fea0003800000 */
.L_x_48056:
        /* <DEDUP_REMOVED lines=30> */
.L_x_48059:
[----:B------:R-:W-:Y:S05]  /*1e90*/  BSYNC B0 ;  /* 0x0000000000007941 */ /* 0x000fea0003800000 */
.L_x_48058:
        /* <DEDUP_REMOVED lines=30> */
.L_x_48061:
[----:B------:R-:W-:Y:S05]  /*2080*/  BSYNC B0 ;  /* 0x0000000000007941 */ /* 0x000fea0003800000 */
.L_x_48060:
        /* <DEDUP_REMOVED lines=30> */
.L_x_48063:
[----:B------:R-:W-:Y:S05]  /*2270*/  BSYNC B0 ;  /* 0x0000000000007941 */ /* 0x000fea0003800000 */
.L_x_48062:
        /* <DEDUP_REMOVED lines=10> */
[----:B------:R-:W-:-:S05]  /*2320*/  @P0 LEA.HI.X R7, R12, c[0x0][0x21c], RZ, 0x4, P1 ;  /* 0x000087000c070a11 */ /* 0x000fca00008f24ff */
[----:B------:R0:W5:Y:S01]  /*2330*/  @P0 LDG.E.128 R104, [R6.64] ;  /* 0x0000000806680981 */ /* 0x000162000c1e1d00 */
[----:B------:R-:W-:Y:S01]  /*2340*/  ISETP.NE.U32.AND P0, PT, RZ, c[0x0][0x220], PT ;  /* 0x00008800ff007a0c */ /* 0x000fe20003f05070 */
[C---:B------:R-:W-:Y:S01]  /*2350*/  IMAD.SHL.U32 R14, R12.reuse, 0x10, RZ ;  /* 0x000000100c0e7824 */ /* 0x040fe200078e00ff */
[----:B------:R-:W-:Y:S01]  /*2360*/  SHF.L.U64.HI R13, R12, 0x4, RZ ;  /* 0x000000040c0d7819 */ /* 0x000fe200000102ff */
[----:B------:R-:W-:Y:S01]  /*2370*/  CS2R R110, SRZ ;  /* 0x00000000006e7805 */ /* 0x000fe2000001ff00 */
[----:B------:R-:W-:Y:S01]  /*2380*/  ISETP.NE.AND.EX P0, PT, RZ, c[0x0][0x224], PT, P0 ;  /* 0x00008900ff007a0c */ /* 0x000fe20003f05300 */
[----:B------:R-:W-:-:S12]  /*2390*/  CS2R R108, SRZ ;  /* 0x00000000006c7805 */ /* 0x000fd8000001ff00 */
[----:B0-----:R-:W-:-:S04]  /*23a0*/  @P0 IADD3 R6, P1, R14, c[0x0][0x220], RZ ;  /* 0x000088000e060a10 */ /* 0x001fc80007f3e0ff */
[----:B------:R-:W-:-:S05]  /*23b0*/  @P0 IADD3.X R7, R13, c[0x0][0x224], RZ, P1, !PT ;  /* 0x000089000d070a10 */ /* 0x000fca0000ffe4ff */
[----:B------:R0:W5:Y:S01]  /*23c0*/  @P0 LDG.E.128 R108, [R6.64] ;  /* 0x00000008066c0981 */ /* 0x000162000c1e1d00 */
[----:B------:R-:W-:Y:S01]  /*23d0*/  IMAD.MOV.U32 R15, RZ, RZ, 0x10 ;  /* 0x00000010ff0f7424 */ /* 0x000fe200078e00ff */
[----:B0-----:R-:W-:-:S03]  /*23e0*/  IADD3 R6, P0, R14, c[0x0][0x1b8], RZ ;  /* 0x00006e000e067a10 */ /* 0x001fc60007f1e0ff */
[----:B------:R-:W-:Y:S01]  /*23f0*/  IMAD.WIDE.U32 R14, R12, R15, c[0x0][0x1b0] ;  /* 0x00006c000c0e7625 */ /* 0x000fe200078e000f */
[----:B------:R-:W-:-:S04]  /*2400*/  IADD3.X R7, R13, c[0x0][0x1bc], RZ, P0, !PT ;  /* 0x00006f000d077a10 */ /* 0x000fc800007fe4ff */
[----:B------:R0:W5:Y:S04]  /*2410*/  LDG.E.128 R224, [R14.64] ;  /* 0x000000080ee07981 */ /* 0x000168000c1e1d00 */
[----:B------:R-:W2:Y:S01]  /*2420*/  LDG.E.128 R112, [R6.64] ;  /* 0x0000000806707981 */ /* 0x000ea2000c1e1d00 */
[----:B------:R-:W-:-:S03]  /*2430*/  IADD3 R12, R12, 0x20, RZ ;  /* 0x000000200c0c7810 */ /* 0x000fc60007ffe0ff */
[----:B--2---:R0:W-:Y:S04]  /*2440*/  STL.64 [R1+0xb0], R112 ;  /* 0x0000b07001007387 */ /* 0x0041e80000100a00 */
[----:B------:R0:W-:Y:S02]  /*2450*/  STL.64 [R1+0xb8], R114 ;  /* 0x0000b87201007387 */ /* 0x0001e40000100a00 */
.L_x_48065:
[----:B------:R-:W-:Y:S05]  /*2460*/  BSYNC B0 ;  /* 0x0000000000007941 */ /* 0x000fea0003800000 */
.L_x_48064:
        /* <DEDUP_REMOVED lines=13> */
[----:B------:R-:W-:Y:S01]  /*2540*/  IMAD.SHL.U32 R14, R12, 0x10, RZ ;  /* 0x000000100c0e7824 */ /* 0x000fe200078e00ff */
[----:B------:R-:W-:Y:S01]  /*2550*/  SHF.R.U32.HI R13, RZ, 0x1c, R12 ;  /* 0x0000001cff0d7819 */ /* 0x000fe2000001160c */
[----:B------:R-:W-:Y:S01]  /*2560*/  CS2R R118, SRZ ;  /* 0x0000000000767805 */ /* 0x000fe2000001ff00 */
[----:B------:R-:W-:Y:S01]  /*2570*/  ISETP.NE.AND.EX P0, PT, RZ, c[0x0][0x224], PT, P0 ;  /* 0x00008900ff007a0c */ /* 0x000fe20003f05300 */
[----:B------:R-:W-:-:S12]  /*2580*/  CS2R R116, SRZ ;  /* 0x0000000000747805 */ /* 0x000fd8000001ff00 */
[----:B0-----:R-:W-:-:S04]  /*2590*/  @P0 IADD3 R6, P1, R14, c[0x0][0x220], RZ ;  /* 0x000088000e060a10 */ /* 0x001fc80007f3e0ff */
[----:B------:R-:W-:-:S05]  /*25a0*/  @P0 IADD3.X R7, R13, c[0x0][0x224], RZ, P1, !PT ;  /* 0x000089000d070a10 */ /* 0x000fca0000ffe4ff */
[----:B------:R0:W5:Y:S02]  /*25b0*/  @P0 LDG.E.128 R116, [R6.64] ;  /* 0x0000000806740981 */ /* 0x000164000c1e1d00 */
[----:B0-----:R-:W-:-:S04]  /*25c0*/  IADD3 R6, P0, R14, c[0x0][0x1b8], RZ ;  /* 0x00006e000e067a10 */ /* 0x001fc80007f1e0ff */
[----:B------:R-:W-:Y:S01]  /*25d0*/  IADD3.X R7, R13, c[0x0][0x1bc], RZ, P0, !PT ;  /* 0x00006f000d077a10 */ /* 0x000fe200007fe4ff */
[----:B------:R-:W-:-:S04]  /*25e0*/  IMAD.MOV.U32 R13, RZ, RZ, 0x10 ;  /* 0x00000010ff0d7424 */ /* 0x000fc800078e00ff */
[----:B------:R-:W-:-:S05]  /*25f0*/  IMAD.WIDE.U32 R12, R12, R13, c[0x0][0x1b0] ;  /* 0x00006c000c0c7625 */ /* 0x000fca00078e000d */
[----:B------:R0:W2:Y:S04]  /*2600*/  LDG.E.128 R120, [R12.64] ;  /* 0x000000080c787981 */ /* 0x0000a8000c1e1d00 */
[----:B0-----:R-:W3:Y:S04]  /*2610*/  LDG.E.128 R12, [R6.64] ;  /* 0x00000008060c7981 */ /* 0x001ee8000c1e1d00 */
[----:B---3--:R0:W-:Y:S04]  /*2620*/  STL.64 [R1+0x90], R12 ;  /* 0x0000900c01007387 */ /* 0x0081e80000100a00 */
[----:B------:R0:W-:Y:S04]  /*2630*/  STL.64 [R1+0x98], R14 ;  /* 0x0000980e01007387 */ /* 0x0001e80000100a00 */
[----:B--2---:R0:W-:Y:S04]  /*2640*/  STL.64 [R1+0xa0], R120 ;  /* 0x0000a07801007387 */ /* 0x0041e80000100a00 */
[----:B------:R0:W-:Y:S02]  /*2650*/  STL.64 [R1+0xa8], R122 ;  /* 0x0000a87a01007387 */ /* 0x0001e40000100a00 */
.L_x_48067:
[----:B------:R-:W-:Y:S05]  /*2660*/  BSYNC B0 ;  /* 0x0000000000007941 */ /* 0x000fea0003800000 */
.L_x_48066:
[----:B------:R-:W-:-:S13]  /*2670*/  ISETP.GE.AND P0, PT, R19, c[0x0][0x164], PT ;  /* 0x0000590013007a0c */ /* 0x000fda0003f06270 */
[----:B------:R-:W-:Y:S05]  /*2680*/  @P0 EXIT ;  /* 0x000000000000094d */ /* 0x000fea0003800000 */
[----:B0-----:R-:W-:Y:S01]  /*2690*/  IMAD R6, R11, -0x326172a9, RZ ;  /* 0xcd9e8d570b067824 */ /* 0x001fe200078e02ff */
[----:B------:R-:W-:Y:S01]  /*26a0*/  ULOP3.LUT UR4, UR7, 0x3, URZ, 0xc0, !UPT ;  /* 0x0000000307047892 */ /* 0x000fe2000f8ec03f */
[C---:B------:R-:W-:Y:S01]  /*26b0*/  IMAD.HI.U32 R7, R8.reuse, -0x326172a9, RZ ;  /* 0xcd9e8d5708077827 */ /* 0x040fe200078e00ff */
[----:B------:R-:W-:Y:S03]  /*26c0*/  BSSY B0, `(.L_x_48068) ;  /* 0x000313d000007945 */ /* 0x000fe60003800000 */
[----:B------:R-:W-:Y:S01]  /*26d0*/  IMAD R8, R8, -0x326172a9, RZ ;  /* 0xcd9e8d5708087824 */ /* 0x000fe200078e02ff */
[----:B------:R-:W-:Y:S01]  /*26e0*/  LOP3.LUT R6, R7, UR6, R6, 0x96, !PT ;  /* 0x0000000607067c12 */ /* 0x000fe2000f8e9606 */
[----:B------:R-:W-:Y:S02]  /*26f0*/  IMAD R7, R9, -0x2daee0ad, RZ ;  /* 0xd2511f5309077824 */ /* 0x000fe400078e02ff */
[----:B------:R-:W-:-:S04]  /*2700*/  IMAD.HI.U32 R9, R10, -0x2daee0ad, RZ ;  /* 0xd2511f530a097827 */ /* 0x000fc800078e00ff */
[----:B------:R-:W-:Y:S01]  /*2710*/  IMAD R10, R10, -0x2daee0ad, RZ ;  /* 0xd2511f530a0a7824 */ /* 0x000fe200078e02ff */
[----:B------:R-:W-:Y:S01]  /*2720*/  LOP3.LUT R7, R9, UR14, R7, 0x96, !PT ;  /* 0x0000000e09077c12 */ /* 0x000fe2000f8e9607 */
[----:B------:R-:W-:Y:S02]  /*2730*/  IMAD.MOV.U32 R9, RZ, RZ, RZ ;  /* 0x000000ffff097224 */ /* 0x000fe400078e00ff */
[----:B------:R-:W-:Y:S02]  /*2740*/  IMAD.U32 R11, RZ, RZ, UR4 ;  /* 0x00000004ff0b7e24 */ /* 0x000fe4000f8e00ff */
.L_x_49175:
        /* <DEDUP_REMOVED lines=37> */
.L_x_48072:
[----:B------:R-:W-:Y:S02]  /*29a0*/  IMAD.MOV.U32 R12, RZ, RZ, R8 ;  /* 0x000000ffff0c7224 */ /* 0x000fe400078e0008 */
.L_x_48073:
[----:B------:R-:W-:Y:S05]  /*29b0*/  BSYNC B2 ;  /* 0x0000000000027941 */ /* 0x000fea0003800000 */
.L_x_48071:
        /* <DEDUP_REMOVED lines=16> */
.L_x_48077:
[----:B------:R-:W-:Y:S05]  /*2ac0*/  BSYNC B3 ;  /* 0x0000000000037941 */ /* 0x000fea0003800000 */
.L_x_48076:
        /* <DEDUP_REMOVED lines=43> */
.L_x_48075:
[----:B------:R-:W-:Y:S05]  /*2d80*/  BSYNC B2 ;  /* 0x0000000000027941 */ /* 0x000fea0003800000 */
.L_x_48074:
[----:B------:R0:W1:Y:S01]  /*2d90*/  I2F.U32 R11, R12 ;  /* 0x0000000c000b7306 */ /* 0x0000620000201000 */
[----:B------:R-:W-:Y:S01]  /*2da0*/  ISETP.NE.U32.AND P1, PT, RZ, c[0x0][0x178], PT ;  /* 0x00005e00ff007a0c */ /* 0x000fe20003f25070 */
[----:B------:R-:W-:-:S03]  /*2db0*/  IMAD.MOV.U32 R232, RZ, RZ, 0x2f800000 ;  /* 0x2f800000ffe87424 */ /* 0x000fc600078e00ff */
[----:B------:R-:W-:Y:S01]  /*2dc0*/  ISETP.NE.AND.EX P1, PT, RZ, c[0x0][0x17c], PT, P1 ;  /* 0x00005f00ff007a0c */ /* 0x000fe20003f25310 */
[----:B0----5:R-:W-:Y:S02]  /*2dd0*/  FMUL.FTZ R12, R128, c[0x0][0x1e8] ;  /* 0x00007a00800c7a20 */ /* 0x021fe40000410000 */
        /* <DEDUP_REMOVED lines=9> */
.L_x_48078:
        /* <DEDUP_REMOVED lines=12> */
.L_x_48081:
[----:B------:R-:W-:Y:S02]  /*2f30*/  IMAD.MOV.U32 R11, RZ, RZ, R8 ;  /* 0x000000ffff0b7224 */ /* 0x000fe400078e0008 */
.L_x_48082:
[----:B------:R-:W-:Y:S05]  /*2f40*/  BSYNC B2 ;  /* 0x0000000000027941 */ /* 0x000fea0003800000 */
.L_x_48080:
        /* <DEDUP_REMOVED lines=16> */
.L_x_48086:
[----:B------:R-:W-:Y:S05]  /*3050*/  BSYNC B3 ;  /* 0x0000000000037941 */ /* 0x000fea0003800000 */
.L_x_48085:
        /* <DEDUP_REMOVED lines=44> */
.L_x_48084:
[----:B------:R-:W-:Y:S05]  /*3320*/  BSYNC B2 ;  /* 0x0000000000027941 */ /* 0x000fea0003800000 */
.L_x_48083:
        /* <DEDUP_REMOVED lines=9> */
.L_x_48079:
        /* <DEDUP_REMOVED lines=12> */
.L_x_48088:
[----:B------:R-:W-:Y:S02]  /*3480*/  IMAD.MOV.U32 R11, RZ, RZ, R8 ;  /* 0x000000ffff0b7224 */ /* 0x000fe400078e0008 */
.L_x_48089:
[----:B------:R-:W-:Y:S05]  /*3490*/  BSYNC B2 ;  /* 0x0000000000027941 */ /* 0x000fea0003800000 */
.L_x_48087:
        /* <DEDUP_REMOVED lines=16> */
.L_x_48093:
[----:B------:R-:W-:Y:S05]  /*35a0*/  BSYNC B3 ;  /* 0x0000000000037941 */ /* 0x000fea0003800000 */
.L_x_48092:
        /* <DEDUP_REMOVED lines=44> */
.L_x_48091:
[----:B------:R-:W-:Y:S05]  /*3870*/  BSYNC B2 ;  /* 0x0000000000027941 */ /* 0x000fea0003800000 */
.L_x_48090:
[----:B------:R-:W0:Y:S02]  /*3880*/  I2F.U32 R11, R11 ;  /* 0x0000000b000b7306 */ /* 0x000e240000201000 */
[----:B0-----:R-:W-:-:S05]  /*3890*/  FFMA.FTZ R11, R11, R232, 1.1641532182693481445e-10 ;  /* 0x2f0000000b0b7423 */ /* 0x001fca00000100e8 */
        /* <DEDUP_REMOVED lines=9> */
.L_x_48094:
        /* <DEDUP_REMOVED lines=12> */
.L_x_48097:
[----:B------:R-:W-:Y:S02]  /*39f0*/  IMAD.MOV.U32 R11, RZ, RZ, R8 ;  /* 0x000000ffff0b7224 */ /* 0x000fe400078e0008 */
.L_x_48098:
[----:B------:R-:W-:Y:S05]  /*3a00*/  BSYNC B2 ;  /* 0x0000000000027941 */ /* 0x000fea0003800000 */
.L_x_48096:
        /* <DEDUP_REMOVED lines=16> */
.L_x_48102:
[----:B------:R-:W-:Y:S05]  /*3b10*/  BSYNC B3 ;  /* 0x0000000000037941 */ /* 0x000fea0003800000 */
.L_x_48101:
        /* <DEDUP_REMOVED lines=44> */
.L_x_48100:
[----:B------:R-:W-:Y:S05]  /*3de0*/  BSYNC B2 ;  /* 0x0000000000027941 */ /* 0x000fea0003800000 */
.L_x_48099:
        /* <DEDUP_REMOVED lines=9> */
.L_x_48095:
        /* <DEDUP_REMOVED lines=12> */
.L_x_48104:
[----:B------:R-:W-:Y:S02]  /*3f40*/  IMAD.MOV.U32 R11, RZ, RZ, R8 ;  /* 0x000000ffff0b7224 */ /* 0x000fe400078e0008 */
.L_x_48105:
[----:B------:R-:W-:Y:S05]  /*3f50*/  BSYNC B2 ;  /* 0x0000000000027941 */ /* 0x000fea0003800000 */
.L_x_48103:
        /* <DEDUP_REMOVED lines=16> */
.L_x_48109:
[----:B------:R-:W-:Y:S05]  /*4060*/  BSYNC B3 ;  /* 0x0000000000037941 */ /* 0x000fea0003800000 */
.L_x_48108:
        /* <DEDUP_REMOVED lines=44> */
.L_x_48107:
[----:B------:R-:W-:Y:S05]  /*4330*/  BSYNC B2 ;  /* 0x0000000000027941 */ /* 0x000fea0003800000 */
.L_x_48106:
        /* <DEDUP_REMOVED lines=11> */
.L_x_48110:
        /* <DEDUP_REMOVED lines=12> */
.L_x_48113:
[----:B------:R-:W-:Y:S02]  /*44b0*/  IMAD.MOV.U32 R11, RZ, RZ, R8 ;  /* 0x000000ffff0b7224 */ /* 0x000fe400078e0008 */
.L_x_48114:
[----:B------:R-:W-:Y:S05]  /*44c0*/  BSYNC B2 ;  /* 0x0000000000027941 */ /* 0x000fea0003800000 */
.L_x_48112:
        /* <DEDUP_REMOVED lines=16> */
.L_x_48118:
[----:B------:R-:W-:Y:S05]  /*45d0*/  BSYNC B3 ;  /* 0x0000000000037941 */ /* 0x000fea0003800000 */
.L_x_48117:
        /* <DEDUP_REMOVED lines=44> */
.L_x_48116:
[----:B------:R-:W-:Y:S05]  /*48a0*/  BSYNC B2 ;  /* 0x0000000000027941 */ /* 0x000fea0003800000 */
.L_x_48115:
        /* <DEDUP_REMOVED lines=9> */
.L_x_48111:
        /* <DEDUP_REMOVED lines=12> */
.L_x_48120:
[----:B------:R-:W-:Y:S02]  /*4a00*/  IMAD.MOV.U32 R11, RZ, RZ, R8 ;  /* 0x000000ffff0b7224 */ /* 0x000fe400078e0008 */
.L_x_48121:
[----:B------:R-:W-:Y:S05]  /*4a10*/  BSYNC B2 ;  /* 0x0000000000027941 */ /* 0x000fea0003800000 */
.L_x_48119:
        /* <DEDUP_REMOVED lines=16> */
.L_x_48125:
[----:B------:R-:W-:Y:S05]  /*4b20*/  BSYNC B3 ;  /* 0x0000000000037941 */ /* 0x000fea0003800000 */
.L_x_48124:
        /* <DEDUP_REMOVED lines=44> */
.L_x_48123:
[----:B------:R-:W-:Y:S05]  /*4df0*/  BSYNC B2 ;  /* 0x0000000000027941 */ /* 0x000fea0003800000 */
.L_x_48122:
        /* <DEDUP_REMOVED lines=11> */
.L_x_48126:
        /* <DEDUP_REMOVED lines=12> */
.L_x_48129:
[----:B------:R-:W-:Y:S02]  /*4f70*/  IMAD.MOV.U32 R12, RZ, RZ, R8 ;  /* 0x000000ffff0c7224 */ /* 0x000fe400078e0008 */
.L_x_48130:
[----:B------:R-:W-:Y:S05]  /*4f80*/  BSYNC B2 ;  /* 0x0000000000027941 */ /* 0x000fea0003800000 */
.L_x_48128:
        /* <DEDUP_REMOVED lines=16> */
.L_x_48134:
[----:B------:R-:W-:Y:S05]  /*5090*/  BSYNC B3 ;  /* 0x0000000000037941 */ /* 0x000fea0003800000 */
.L_x_48133:
        /* <DEDUP_REMOVED lines=43> */
.L_x_48132:
[----:B------:R-:W-:Y:S05]  /*5350*/  BSYNC B2 ;  /* 0x0000000000027941 */ /* 0x000fea0003800000 */
.L_x_48131:
        /* <DEDUP_REMOVED lines=9> */
.L_x_48127:
[C---:B------:R-:W-:Y:S02]  /*53f0*/  LEA R192, P0, R18.reuse, c[0x0][0x188], 0x4 ;  /* 0x0000620012c07a11 */ /* 0x040fe400078020ff */
[----:B------:R-:W-:Y:S02]  /*5400*/  SEL R12, RZ, 0x1000000, P5 ;  /* 0x01000000ff0c7807 */ /* 0x000fe40002800000 */
[----:B------:R-:W-:Y:S02]  /*5410*/  LEA.HI.X R193, R18, c[0x0][0x18c], RZ, 0x4, P0 ;  /* 0x0000630012c17a11 */ /* 0x000fe400000f24ff */
[----:B------:R-:W-:Y:S02]  /*5420*/  SEL R17, RZ, 0x10000, P4 ;  /* 0x00010000ff117807 */ /* 0x000fe40002000000 */
[----:B------:R-:W-:Y:S01]  /*5430*/  LOP3.LUT P1, RZ, R5, 0x1, RZ, 0xc0, !PT ;  /* 0x0000000105ff7812 */ /* 0x000fe2000782c0ff */
[----:B------:R0:W-:Y:S02]  /*5440*/  STG.E.128 [R192.64], R128 ;  /* 0x00000080c0007986 */ /* 0x0001e4000c101d08 */
[----:B0-----:R-:W-:-:S04]  /*5450*/  SEL R192, RZ, 0x100, P3 ;  /* 0x00000100ffc07807 */ /* 0x001fc80001800000 */
[----:B------:R-:W-:Y:S02]  /*5460*/  IADD3 R12, R192, R12, R17 ;  /* 0x0000000cc00c7210 */ /* 0x000fe40007ffe011 */
[----:B------:R-:W-:-:S05]  /*5470*/  SEL R17, RZ, 0x1, P2 ;  /* 0x00000001ff117807 */ /* 0x000fca0001000000 */
[----:B------:R-:W-:Y:S01]  /*5480*/  IMAD.IADD R194, R12, 0x1, R17 ;  /* 0x000000010cc27824 */ /* 0x000fe200078e0211 */
[C---:B------:R-:W-:Y:S01]  /*5490*/  SHF.L.U64.HI R12, R18.reuse, 0x2, RZ ;  /* 0x00000002120c7819 */ /* 0x040fe200000102ff */
[----:B------:R-:W-:-:S05]  /*54a0*/  IMAD.SHL.U32 R17, R18, 0x4, RZ ;  /* 0x0000000412117824 */ /* 0x000fca00078e00ff */
        /* <DEDUP_REMOVED lines=15> */
.L_x_48135:
[----:B0-----:R-:W-:Y:S02]  /*55a0*/  IADD3 R12, R18, 0x20, RZ ;  /* 0x00000020120c7810 */ /* 0x001fe40007ffe0ff */
.L_x_48070:
[----:B------:R-:W-:Y:S05]  /*55b0*/  BSYNC B1 ;  /* 0x0000000000017941 */ /* 0x000fea0003800000 */
.L_x_48069:
        /* <DEDUP_REMOVED lines=30> */
.L_x_48139:
[----:B------:R-:W-:Y:S02]  /*57a0*/  IMAD.MOV.U32 R17, RZ, RZ, R8 ;  /* 0x000000ffff117224 */ /* 0x000fe400078e0008 */
.L_x_48140:
[----:B------:R-:W-:Y:S05]  /*57b0*/  BSYNC B2 ;  /* 0x0000000000027941 */ /* 0x000fea0003800000 */
.L_x_48138:
        /* <DEDUP_REMOVED lines=16> */
.L_x_48144:
[----:B------:R-:W-:Y:S05]  /*58c0*/  BSYNC B3 ;  /* 0x0000000000037941 */ /* 0x000fea0003800000 */
.L_x_48143:
        /* <DEDUP_REMOVED lines=41> */
[----:B------:R-:W-:Y:S01]  /*5b60*/  HFMA2.MMA R192, -RZ, RZ, 0, 0 ;  /* 0x00000000ffc07435 */ /* 0x000fe200000001ff */
[----:B------:R-:W-:-:S05]  /*5b70*/  LOP3.LUT R6, R193, UR6, R6, 0x96, !PT ;  /* 0x00000006c1067c12 */ /* 0x000fca000f8e9606 */
.L_x_48142:
[----:B------:R-:W-:Y:S05]  /*5b80*/  BSYNC B2 ;  /* 0x0000000000027941 */ /* 0x000fea0003800000 */
.L_x_48141:
        /* <DEDUP_REMOVED lines=14> */
.L_x_48145:
        /* <DEDUP_REMOVED lines=12> */
.L_x_48148:
[----:B------:R-:W-:Y:S02]  /*5d30*/  IMAD.MOV.U32 R11, RZ, RZ, R8 ;  /* 0x000000ffff0b7224 */ /* 0x000fe400078e0008 */
.L_x_48149:
[----:B------:R-:W-:Y:S05]  /*5d40*/  BSYNC B2 ;  /* 0x0000000000027941 */ /* 0x000fea0003800000 */
.L_x_48147:
        /* <DEDUP_REMOVED lines=16> */
.L_x_48153:
[----:B------:R-:W-:Y:S05]  /*5e50*/  BSYNC B3 ;  /* 0x0000000000037941 */ /* 0x000fea0003800000 */
.L_x_48152:
        /* <DEDUP_REMOVED lines=44> */
.L_x_48151:
[----:B------:R-:W-:Y:S05]  /*6120*/  BSYNC B2 ;  /* 0x0000000000027941 */ /* 0x000fea0003800000 */
.L_x_48150:
        /* <DEDUP_REMOVED lines=9> */
.L_x_48146:
        /* <DEDUP_REMOVED lines=12> */
.L_x_48155:
[----:B------:R-:W-:Y:S02]  /*6280*/  MOV R11, R8 ;  /* 0x00000008000b7202 */ /* 0x000fe40000000f00 */
.L_x_48156:
[----:B------:R-:W-:Y:S05]  /*6290*/  BSYNC B2 ;  /* 0x0000000000027941 */ /* 0x000fea0003800000 */
.L_x_48154:
        /* <DEDUP_REMOVED lines=16> */
.L_x_48160:
[----:B------:R-:W-:Y:S05]  /*63a0*/  BSYNC B3 ;  /* 0x0000000000037941 */ /* 0x000fea0003800000 */
.L_x_48159:
        /* <DEDUP_REMOVED lines=44> */
.L_x_48158:
[----:B------:R-:W-:Y:S05]  /*6670*/  BSYNC B2 ;  /* 0x0000000000027941 */ /* 0x000fea0003800000 */
.L_x_48157:
        /* <DEDUP_REMOVED lines=11> */
.L_x_48161:
        /* <DEDUP_REMOVED lines=12> */
.L_x_48164:
[----:B------:R-:W-:Y:S02]  /*67f0*/  IMAD.MOV.U32 R11, RZ, RZ, R8 ;  /* 0x000000ffff0b7224 */ /* 0x000fe400078e0008 */
.L_x_48165:
[----:B------:R-:W-:Y:S05]  /*6800*/  BSYNC B2 ;  /* 0x0000000000027941 */ /* 0x000fea0003800000 */
.L_x_48163:
        /* <DEDUP_REMOVED lines=16> */
.L_x_48169:
[----:B------:R-:W-:Y:S05]  /*6910*/  BSYNC B3 ;  /* 0x0000000000037941 */ /* 0x000fea0003800000 */
.L_x_48168:
        /* <DEDUP_REMOVED lines=44> */
.L_x_48167:
[----:B------:R-:W-:Y:S05]  /*6be0*/  BSYNC B2 ;  /* 0x0000000000027941 */ /* 0x000fea0003800000 */
.L_x_48166:
        /* <DEDUP_REMOVED lines=9> */
.L_x_48162:
        /* <DEDUP_REMOVED lines=12> */
.L_x_48171:
[----:B------:R-:W-:Y:S02]  /*6d40*/  IMAD.MOV.U32 R11, RZ, RZ, R8 ;  /* 0x000000ffff0b7224 */ /* 0x000fe400078e0008 */
.L_x_48172:
[----:B------:R-:W-:Y:S05]  /*6d50*/  BSYNC B2 ;  /* 0x0000000000027941 */ /* 0x000fea0003800000 */
.L_x_48170:
        /* <DEDUP_REMOVED lines=16> */
.L_x_48176:
[----:B------:R-:W-:Y:S05]  /*6e60*/  BSYNC B3 ;  /* 0x0000000000037941 */ /* 0x000fea0003800000 */
.L_x_48175:
        /* <DEDUP_REMOVED lines=44> */
.L_x_48174:
[----:B------:R-:W-:Y:S05]  /*7130*/  BSYNC B2 ;  /* 0x0000000000027941 */ /* 0x000fea0003800000 */
.L_x_48173:
        /* <DEDUP_REMOVED lines=11> */
.L_x_48177:
        /* <DEDUP_REMOVED lines=12> */
.L_x_48180:
[----:B------:R-:W-:Y:S02]  /*72b0*/  IMAD.MOV.U32 R11, RZ, RZ, R8 ;  /* 0x000000ffff0b7224 */ /* 0x000fe400078e0008 */
.L_x_48181:
[----:B------:R-:W-:Y:S05]  /*72c0*/  BSYNC B2 ;  /* 0x0000000000027941 */ /* 0x000fea0003800000 */
.L_x_48179:
        /* <DEDUP_REMOVED lines=16> */
.L_x_48185:
[----:B------:R-:W-:Y:S05]  /*73d0*/  BSYNC B3 ;  /* 0x0000000000037941 */ /* 0x000fea0003800000 */
.L_x_48184:
        /* <DEDUP_REMOVED lines=44> */
.L_x_48183:
[----:B------:R-:W-:Y:S05]  /*76a0*/  BSYNC B2 ;  /* 0x0000000000027941 */ /* 0x000fea0003800000 */
.L_x_48182:
        /* <DEDUP_REMOVED lines=9> */
.L_x_48178:
        /* <DEDUP_REMOVED lines=12> */
.L_x_48187:
[----:B------:R-:W-:Y:S02]  /*7800*/  IMAD.MOV.U32 R11, RZ, RZ, R8 ;  /* 0x000000ffff0b7224 */ /* 0x000fe400078e0008 */
.L_x_48188:
[----:B------:R-:W-:Y:S05]  /*7810*/  BSYNC B2 ;  /* 0x0000000000027941 */ /* 0x000fea0003800000 */
.L_x_48186:
        /* <DEDUP_REMOVED lines=16> */
.L_x_48192:
[----:B------:R-:W-:Y:S05]  /*7920*/  BSYNC B3 ;  /* 0x0000000000037941 */ /* 0x000fea0003800000 */
.L_x_48191:
        /* <DEDUP_REMOVED lines=44> */
.L_x_48190:
[----:B------:R-:W-:Y:S05]  /*7bf0*/  BSYNC B2 ;  /* 0x0000000000027941 */ /* 0x000fea0003800000 */
.L_x_48189:
        /* <DEDUP_REMOVED lines=11> */
.L_x_48193:
        /* <DEDUP_REMOVED lines=12> */
.L_x_48196:
[----:B------:R-:W-:Y:S02]  /*7d70*/  IMAD.MOV.U32 R16, RZ, RZ, R8 ;  /* 0x000000ffff107224 */ /* 0x000fe400078e0008 */
.L_x_48197:
[----:B------:R-:W-:Y:S05]  /*7d80*/  BSYNC B2 ;  /* 0x0000000000027941 */ /* 0x000fea0003800000 */
.L_x_48195:
        /* <DEDUP_REMOVED lines=16> */
.L_x_48201:
[----:B------:R-:W-:Y:S05]  /*7e90*/  BSYNC B3 ;  /* 0x0000000000037941 */ /* 0x000fea0003800000 */
.L_x_48200:
        /* <DEDUP_REMOVED lines=43> */
.L_x_48199:
[----:B------:R-:W-:Y:S05]  /*8150*/  BSYNC B2 ;  /* 0x0000000000027941 */ /* 0x000fea0003800000 */
.L_x_48198:
        /* <DEDUP_REMOVED lines=8> */
.L_x_48194:
        /* <DEDUP_REMOVED lines=20> */
[----:B------:R-:W-:-:S04]  /*8320*/  LOP3.LUT R17, R17, 0xff0000, RZ, 0xc0, !PT ;  /* 0x00ff000011117812 */ /* 0x000fc800078ec0ff */
[----:B------:R-:W-:Y:S02]  /*8330*/  LEA R17, R194, R17, 0x18 ;  /* 0x00000011c2117211 */ /* 0x000fe400078ec0ff */
[----:B------:R-:W-:-:S05]  /*8340*/  LOP3.LUT R194, R14, 0xff, RZ, 0xc0, !PT ;  /* 0x000000ff0ec27812 */ /* 0x000fca00078ec0ff */
[----:B------:R-:W-:Y:S01]  /*8350*/  IMAD R17, R194, 0x100, R17 ;  /* 0x00000100c2117824 */ /* 0x000fe200078e0211 */
[----:B------:R-:W-:-:S05]  /*8360*/  LOP3.LUT R194, R13, 0xff, RZ, 0xc0, !PT ;  /* 0x000000ff0dc27812 */ /* 0x000fca00078ec0ff */
[----:B------:R-:W-:-:S05]  /*8370*/  IMAD.IADD R17, R17, 0x1, R194 ;  /* 0x0000000111117824 */ /* 0x000fca00078e02c2 */
[----:B------:R0:W-:Y:S02]  /*8380*/  STG.E [R192.64], R17 ;  /* 0x00000011c0007986 */ /* 0x0001e4000c101908 */
.L_x_48202:
[----:B------:R-:W-:Y:S02]  /*8390*/  IADD3 R12, R12, 0x20, RZ ;  /* 0x000000200c0c7810 */ /* 0x000fe40007ffe0ff */
.L_x_48137:
[----:B------:R-:W-:Y:S05]  /*83a0*/  BSYNC B1 ;  /* 0x0000000000017941 */ /* 0x000fea0003800000 */
.L_x_48136:
        /* <DEDUP_REMOVED lines=30> */
.L_x_48206:
[----:B------:R-:W-:Y:S02]  /*8590*/  IMAD.MOV.U32 R17, RZ, RZ, R8 ;  /* 0x000000ffff117224 */ /* 0x000fe400078e0008 */
.L_x_48207:
[----:B------:R-:W-:Y:S05]  /*85a0*/  BSYNC B2 ;  /* 0x0000000000027941 */ /* 0x000fea0003800000 */
.L_x_48205:
        /* <DEDUP_REMOVED lines=16> */
.L_x_48211:
[----:B------:R-:W-:Y:S05]  /*86b0*/  BSYNC B3 ;  /* 0x0000000000037941 */ /* 0x000fea0003800000 */
.L_x_48210:
        /* <DEDUP_REMOVED lines=43> */
.L_x_48209:
[----:B------:R-:W-:Y:S05]  /*8970*/  BSYNC B2 ;  /* 0x0000000000027941 */ /* 0x000fea0003800000 */
.L_x_48208:
        /* <DEDUP_REMOVED lines=14> */
.L_x_48212:
        /* <DEDUP_REMOVED lines=12> */
.L_x_48215:
[----:B------:R-:W-:Y:S02]  /*8b20*/  IMAD.MOV.U32 R11, RZ, RZ, R8 ;  /* 0x000000ffff0b7224 */ /* 0x000fe400078e0008 */
.L_x_48216:
[----:B------:R-:W-:Y:S05]  /*8b30*/  BSYNC B2 ;  /* 0x0000000000027941 */ /* 0x000fea0003800000 */
.L_x_48214:
        /* <DEDUP_REMOVED lines=16> */
.L_x_48220:
[----:B------:R-:W-:Y:S05]  /*8c40*/  BSYNC B3 ;  /* 0x0000000000037941 */ /* 0x000fea0003800000 */
.L_x_48219:
        /* <DEDUP_REMOVED lines=44> */
.L_x_48218:
[----:B------:R-:W-:Y:S05]  /*8f10*/  BSYNC B2 ;  /* 0x0000000000027941 */ /* 0x000fea0003800000 */
.L_x_48217:
        /* <DEDUP_REMOVED lines=9> */
.L_x_48213:
        /* <DEDUP_REMOVED lines=12> */
.L_x_48222:
[----:B------:R-:W-:Y:S02]  /*9070*/  IMAD.MOV.U32 R11, RZ, RZ, R8 ;  /* 0x000000ffff0b7224 */ /* 0x000fe400078e0008 */
.L_x_48223:
[----:B------:R-:W-:Y:S05]  /*9080*/  BSYNC B2 ;  /* 0x0000000000027941 */ /* 0x000fea0003800000 */
.L_x_48221:
        /* <DEDUP_REMOVED lines=16> */
.L_x_48227:
[----:B------:R-:W-:Y:S05]  /*9190*/  BSYNC B3 ;  /* 0x0000000000037941 */ /* 0x000fea0003800000 */
.L_x_48226:
        /* <DEDUP_REMOVED lines=44> */
.L_x_48225:
[----:B------:R-:W-:Y:S05]  /*9460*/  BSYNC B2 ;  /* 0x0000000000027941 */ /* 0x000fea0003800000 */
.L_x_48224:
        /* <DEDUP_REMOVED lines=11> */
.L_x_48228:
        /* <DEDUP_REMOVED lines=12> */
.L_x_48231:
[----:B------:R-:W-:Y:S02]  /*95e0*/  IMAD.MOV.U32 R11, RZ, RZ, R8 ;  /* 0x000000ffff0b7224 */ /* 0x000fe400078e0008 */
.L_x_48232:
[----:B------:R-:W-:Y:S05]  /*95f0*/  BSYNC B2 ;  /* 0x0000000000027941 */ /* 0x000fea0003800000 */
.L_x_48230:
        /* <DEDUP_REMOVED lines=16> */
.L_x_48236:
[----:B------:R-:W-:Y:S05]  /*9700*/  BSYNC B3 ;  /* 0x0000000000037941 */ /* 0x000fea0003800000 */
.L_x_48235:
        /* <DEDUP_REMOVED lines=44> */
.L_x_48234:
[----:B------:R-:W-:Y:S05]  /*99d0*/  BSYNC B2 ;  /* 0x0000000000027941 */ /* 0x000fea0003800000 */
.L_x_48233:
        /* <DEDUP_REMOVED lines=9> */
.L_x_48229:
        /* <DEDUP_REMOVED lines=12> */
.L_x_48238:
[----:B------:R-:W-:Y:S02]  /*9b30*/  IMAD.MOV.U32 R11, RZ, RZ, R8 ;  /* 0x000000ffff0b7224 */ /* 0x000fe400078e0008 */
.L_x_48239:
[----:B------:R-:W-:Y:S05]  /*9b40*/  BSYNC B2 ;  /* 0x0000000000027941 */ /* 0x000fea0003800000 */
.L_x_48237:
        /* <DEDUP_REMOVED lines=16> */
.L_x_48243:
[----:B------:R-:W-:Y:S05]  /*9c50*/  BSYNC B3 ;  /* 0x0000000000037941 */ /* 0x000fea0003800000 */
.L_x_48242:
        /* <DEDUP_REMOVED lines=44> */
.L_x_48241:
[----:B------:R-:W-:Y:S05]  /*9f20*/  BSYNC B2 ;  /* 0x0000000000027941 */ /* 0x000fea0003800000 */
.L_x_48240:
        /* <DEDUP_REMOVED lines=11> */
.L_x_48244:
        /* <DEDUP_REMOVED lines=12> */
.L_x_48247:
[----:B------:R-:W-:Y:S02]  /*a0a0*/  IMAD.MOV.U32 R11, RZ, RZ, R8 ;  /* 0x000000ffff0b7224 */ /* 0x000fe400078e0008 */
.L_x_48248:
[----:B------:R-:W-:Y:S05]  /*a0b0*/  BSYNC B2 ;  /* 0x0000000000027941 */ /* 0x000fea0003800000 */
.L_x_48246:
        /* <DEDUP_REMOVED lines=16> */
.L_x_48252:
[----:B------:R-:W-:Y:S05]  /*a1c0*/  BSYNC B3 ;  /* 0x0000000000037941 */ /* 0x000fea0003800000 */
.L_x_48251:
        /* <DEDUP_REMOVED lines=44> */
.L_x_48250:
[----:B------:R-:W-:Y:S05]  /*a490*/  BSYNC B2 ;  /* 0x0000000000027941 */ /* 0x000fea0003800000 */
.L_x_48249:
        /* <DEDUP_REMOVED lines=9> */
.L_x_48245:
        /* <DEDUP_REMOVED lines=12> */
.L_x_48254:
[----:B------:R-:W-:Y:S02]  /*a5f0*/  IMAD.MOV.U32 R11, RZ, RZ, R8 ;  /* 0x000000ffff0b7224 */ /* 0x000fe400078e0008 */
.L_x_48255:
[----:B------:R-:W-:Y:S05]  /*a600*/  BSYNC B2 ;  /* 0x0000000000027941 */ /* 0x000fea0003800000 */
.L_x_48253:
        /* <DEDUP_REMOVED lines=16> */
.L_x_48259:
[----:B------:R-:W-:Y:S05]  /*a710*/  BSYNC B3 ;  /* 0x0000000000037941 */ /* 0x000fea0003800000 */
.L_x_48258:
        /* <DEDUP_REMOVED lines=44> */
.L_x_48257:
[----:B------:R-:W-:Y:S05]  /*a9e0*/  BSYNC B2 ;  /* 0x0000000000027941 */ /* 0x000fea0003800000 */
.L_x_48256:
[----:B------:R-:W0:Y:S02]  /*a9f0*/  I2F.U32 R11, R11 ;  /* 0x0000000b000b7306 */ /* 0x000e240000201000 */
[----:B0-----:R-:W-:-:S05]  /*aa00*/  FFMA.FTZ R11, R11, R232, 1.1641532182693481445e-10 ;  /* 0x2f0000000b0b7423 */ /* 0x001fca00000100e8 */
        /* <DEDUP_REMOVED lines=9> */
.L_x_48260:
        /* <DEDUP_REMOVED lines=12> */
.L_x_48263:
[----:B------:R-:W-:Y:S02]  /*ab60*/  IMAD.MOV.U32 R16, RZ, RZ, R8 ;  /* 0x000000ffff107224 */ /* 0x000fe400078e0008 */
.L_x_48264:
[----:B------:R-:W-:Y:S05]  /*ab70*/  BSYNC B2 ;  /* 0x0000000000027941 */ /* 0x000fea0003800000 */
.L_x_48262:
        /* <DEDUP_REMOVED lines=16> */
.L_x_48268:
[----:B------:R-:W-:Y:S05]  /*ac80*/  BSYNC B3 ;  /* 0x0000000000037941 */ /* 0x000fea0003800000 */
.L_x_48267:
        /* <DEDUP_REMOVED lines=43> */
.L_x_48266:
[----:B------:R-:W-:Y:S05]  /*af40*/  BSYNC B2 ;  /* 0x0000000000027941 */ /* 0x000fea0003800000 */
.L_x_48265:
        /* <DEDUP_REMOVED lines=8> */
.L_x_48261:
        /* <DEDUP_REMOVED lines=24> */
[----:B------:R-:W-:-:S04]  /*b150*/  LOP3.LUT R194, R13, 0xff, RZ, 0xc0, !PT ;  /* 0x000000ff0dc27812 */ /* 0x000fc800078ec0ff */
[----:B------:R-:W-:-:S05]  /*b160*/  IADD3 R17, R17, R194, RZ ;  /* 0x000000c211117210 */ /* 0x000fca0007ffe0ff */
[----:B------:R0:W-:Y:S02]  /*b170*/  STG.E [R192.64], R17 ;  /* 0x00000011c0007986 */ /* 0x0001e4000c101908 */
.L_x_48269:
[----:B------:R-:W-:Y:S02]  /*b180*/  IADD3 R12, R12, 0x20, RZ ;  /* 0x000000200c0c7810 */ /* 0x000fe40007ffe0ff */
.L_x_48204:
[----:B------:R-:W-:Y:S05]  /*b190*/  BSYNC B1 ;  /* 0x0000000000017941 */ /* 0x000fea0003800000 */
.L_x_48203:
        /* <DEDUP_REMOVED lines=30> */
.L_x_48273:
[----:B------:R-:W-:Y:S02]  /*b380*/  IMAD.MOV.U32 R17, RZ, RZ, R8 ;  /* 0x000000ffff117224 */ /* 0x000fe400078e0008 */
.L_x_48274:
[----:B------:R-:W-:Y:S05]  /*b390*/  BSYNC B2 ;  /* 0x0000000000027941 */ /* 0x000fea0003800000 */
.L_x_48272:
        /* <DEDUP_REMOVED lines=16> */
.L_x_48278:
[----:B------:R-:W-:Y:S05]  /*b4a0*/  BSYNC B3 ;  /* 0x0000000000037941 */ /* 0x000fea0003800000 */
.L_x_48277:
        /* <DEDUP_REMOVED lines=43> */
.L_x_48276:
[----:B------:R-:W-:Y:S05]  /*b760*/  BSYNC B2 ;  /* 0x0000000000027941 */ /* 0x000fea0003800000 */
.L_x_48275:
        /* <DEDUP_REMOVED lines=14> */
.L_x_48279:
        /* <DEDUP_REMOVED lines=12> */
.L_x_48282:
[----:B------:R-:W-:Y:S02]  /*b910*/  IMAD.MOV.U32 R11, RZ, RZ, R8 ;  /* 0x000000ffff0b7224 */ /* 0x000fe400078e0008 */
.L_x_48283:
[----:B------:R-:W-:Y:S05]  /*b920*/  BSYNC B2 ;  /* 0x0000000000027941 */ /* 0x000fea0003800000 */
.L_x_48281:
        /* <DEDUP_REMOVED lines=16> */
.L_x_48287:
[----:B------:R-:W-:Y:S05]  /*ba30*/  BSYNC B3 ;  /* 0x0000000000037941 */ /* 0x000fea0003800000 */
.L_x_48286:
        /* <DEDUP_REMOVED lines=44> */
.L_x_48285:
[----:B------:R-:W-:Y:S05]  /*bd00*/  BSYNC B2 ;  /* 0x0000000000027941 */ /* 0x000fea0003800000 */
.L_x_48284:
        /* <DEDUP_REMOVED lines=9> */
.L_x_48280:
        /* <DEDUP_REMOVED lines=12> */
.L_x_48289:
[----:B------:R-:W-:Y:S02]  /*be60*/  IMAD.MOV.U32 R11, RZ, RZ, R8 ;  /* 0x000000ffff0b7224 */ /* 0x000fe400078e0008 */
.L_x_48290:
[----:B------:R-:W-:Y:S05]  /*be70*/  BSYNC B2 ;  /* 0x0000000000027941 */ /* 0x000fea0003800000 */
.L_x_48288:
        /* <DEDUP_REMOVED lines=16> */
.L_x_48294:
[----:B------:R-:W-:Y:S05]  /*bf80*/  BSYNC B3 ;  /* 0x0000000000037941 */ /* 0x000fea0003800000 */
.L_x_48293:
        /* <DEDUP_REMOVED lines=44> */
.L_x_48292:
[----:B------:R-:W-:Y:S05]  /*c250*/  BSYNC B2 ;  /* 0x0000000000027941 */ /* 0x000fea0003800000 */
.L_x_48291:
        /* <DEDUP_REMOVED lines=11> */
.L_x_48295:
        /* <DEDUP_REMOVED lines=12> */
.L_x_48298:
[----:B------:R-:W-:Y:S02]  /*c3d0*/  IMAD.MOV.U32 R11, RZ, RZ, R8 ;  /* 0x000000ffff0b7224 */ /* 0x000fe400078e0008 */
.L_x_48299:
[----:B------:R-:W-:Y:S05]  /*c3e0*/  BSYNC B2 ;  /* 0x0000000000027941 */ /* 0x000fea0003800000 */
.L_x_48297:
        /* <DEDUP_REMOVED lines=16> */
.L_x_48303:
[----:B------:R-:W-:Y:S05]  /*c4f0*/  BSYNC B3 ;  /* 0x0000000000037941 */ /* 0x000fea0003800000 */
.L_x_48302:
        /* <DEDUP_REMOVED lines=44> */
.L_x_48301:
[----:B------:R-:W-:Y:S05]  /*c7c0*/  BSYNC B2 ;  /* 0x0000000000027941 */ /* 0x000fea0003800000 */
.L_x_48300:
        /* <DEDUP_REMOVED lines=9> */
.L_x_48296:
        /* <DEDUP_REMOVED lines=12> */
.L_x_48305:
[----:B------:R-:W-:Y:S02]  /*c920*/  IMAD.MOV.U32 R11, RZ, RZ, R8 ;  /* 0x000000ffff0b7224 */ /* 0x000fe400078e0008 */
.L_x_48306:
[----:B------:R-:W-:Y:S05]  /*c930*/  BSYNC B2 ;  /* 0x0000000000027941 */ /* 0x000fea0003800000 */
.L_x_48304:
        /* <DEDUP_REMOVED lines=16> */
.L_x_48310:
[----:B------:R-:W-:Y:S05]  /*ca40*/  BSYNC B3 ;  /* 0x0000000000037941 */ /* 0x000fea0003800000 */
.L_x_48309:
        /* <DEDUP_REMOVED lines=44> */
.L_x_48308:
[----:B------:R-:W-:Y:S05]  /*cd10*/  BSYNC B2 ;  /* 0x0000000000027941 */ /* 0x000fea0003800000 */
.L_x_48307:
        /* <DEDUP_REMOVED lines=11> */
.L_x_48311:
        /* <DEDUP_REMOVED lines=12> */
.L_x_48314:
[----:B------:R-:W-:Y:S02]  /*ce90*/  IMAD.MOV.U32 R11, RZ, RZ, R8 ;  /* 0x000000ffff0b7224 */ /* 0x000fe400078e0008 */
.L_x_48315:
[----:B------:R-:W-:Y:S05]  /*cea0*/  BSYNC B2 ;  /* 0x0000000000027941 */ /* 0x000fea0003800000 */
.L_x_48313:
        /* <DEDUP_REMOVED lines=16> */
.L_x_48319:
[----:B------:R-:W-:Y:S05]  /*cfb0*/  BSYNC B3 ;  /* 0x0000000000037941 */ /* 0x000fea0003800000 */
.L_x_48318:
        /* <DEDUP_REMOVED lines=44> */
.L_x_48317:
[----:B------:R-:W-:Y:S05]  /*d280*/  BSYNC B2 ;  /* 0x0000000000027941 */ /* 0x000fea0003800000 */
.L_x_48316:
        /* <DEDUP_REMOVED lines=9> */
.L_x_48312:
        /* <DEDUP_REMOVED lines=12> */
.L_x_48321:
[----:B------:R-:W-:Y:S02]  /*d3e0*/  IMAD.MOV.U32 R11, RZ, RZ, R8 ;  /* 0x000000ffff0b7224 */ /* 0x000fe400078e0008 */
.L_x_48322:
[----:B------:R-:W-:Y:S05]  /*d3f0*/  BSYNC B2 ;  /* 0x0000000000027941 */ /* 0x000fea0003800000 */
.L_x_48320:
        /* <DEDUP_REMOVED lines=16> */
.L_x_48326:
[----:B------:R-:W-:Y:S05]  /*d500*/  BSYNC B3 ;  /* 0x0000000000037941 */ /* 0x000fea0003800000 */
.L_x_48325:
        /* <DEDUP_REMOVED lines=44> */
.L_x_48324:
[----:B------:R-:W-:Y:S05]  /*d7d0*/  BSYNC B2 ;  /* 0x0000000000027941 */ /* 0x000fea0003800000 */
.L_x_48323:
        /* <DEDUP_REMOVED lines=11> */
.L_x_48327:
        /* <DEDUP_REMOVED lines=12> */
.L_x_48330:
[----:B------:R-:W-:Y:S02]  /*d950*/  IMAD.MOV.U32 R16, RZ, RZ, R8 ;  /* 0x000000ffff107224 */ /* 0x000fe400078e0008 */
.L_x_48331:
[----:B------:R-:W-:Y:S05]  /*d960*/  BSYNC B2 ;  /* 0x0000000000027941 */ /* 0x000fea0003800000 */
.L_x_48329:
        /* <DEDUP_REMOVED lines=16> */
.L_x_48335:
[----:B------:R-:W-:Y:S05]  /*da70*/  BSYNC B3 ;  /* 0x0000000000037941 */ /* 0x000fea0003800000 */
.L_x_48334:
        /* <DEDUP_REMOVED lines=43> */
.L_x_48333:
[----:B------:R-:W-:Y:S05]  /*dd30*/  BSYNC B2 ;  /* 0x0000000000027941 */ /* 0x000fea0003800000 */
.L_x_48332:
        /* <DEDUP_REMOVED lines=8> */
.L_x_48328:
        /* <DEDUP_REMOVED lines=27> */
.L_x_48336:
[----:B------:R-:W-:Y:S02]  /*df70*/  IADD3 R12, R12, 0x20, RZ ;  /* 0x000000200c0c7810 */ /* 0x000fe40007ffe0ff */
.L_x_48271:
[----:B------:R-:W-:Y:S05]  /*df80*/  BSYNC B1 ;  /* 0x0000000000017941 */ /* 0x000fea0003800000 */
.L_x_48270:
        /* <DEDUP_REMOVED lines=30> */
.L_x_48340:
[----:B------:R-:W-:Y:S02]  /*e170*/  IMAD.MOV.U32 R17, RZ, RZ, R8 ;  /* 0x000000ffff117224 */ /* 0x000fe400078e0008 */
.L_x_48341:
[----:B------:R-:W-:Y:S05]  /*e180*/  BSYNC B2 ;  /* 0x0000000000027941 */ /* 0x000fea0003800000 */
.L_x_48339:
        /* <DEDUP_REMOVED lines=16> */
.L_x_48345:
[----:B------:R-:W-:Y:S05]  /*e290*/  BSYNC B3 ;  /* 0x0000000000037941 */ /* 0x000fea0003800000 */
.L_x_48344:
        /* <DEDUP_REMOVED lines=43> */
.L_x_48343:
[----:B------:R-:W-:Y:S05]  /*e550*/  BSYNC B2 ;  /* 0x0000000000027941 */ /* 0x000fea0003800000 */
.L_x_48342:
        /* <DEDUP_REMOVED lines=14> */
.L_x_48346:
        /* <DEDUP_REMOVED lines=12> */
.L_x_48349:
[----:B------:R-:W-:Y:S02]  /*e700*/  IMAD.MOV.U32 R11, RZ, RZ, R8 ;  /* 0x000000ffff0b7224 */ /* 0x000fe400078e0008 */
.L_x_48350:
[----:B------:R-:W-:Y:S05]  /*e710*/  BSYNC B2 ;  /* 0x0000000000027941 */ /* 0x000fea0003800000 */
.L_x_48348:
        /* <DEDUP_REMOVED lines=16> */
.L_x_48354:
[----:B------:R-:W-:Y:S05]  /*e820*/  BSYNC B3 ;  /* 0x0000000000037941 */ /* 0x000fea0003800000 */
.L_x_48353:
        /* <DEDUP_REMOVED lines=44> */
.L_x_48352:
[----:B------:R-:W-:Y:S05]  /*eaf0*/  BSYNC B2 ;  /* 0x0000000000027941 */ /* 0x000fea0003800000 */
.L_x_48351:
        /* <DEDUP_REMOVED lines=9> */
.L_x_48347:
        /* <DEDUP_REMOVED lines=12> */
.L_x_48356:
[----:B------:R-:W-:Y:S02]  /*ec50*/  IMAD.MOV.U32 R11, RZ, RZ, R8 ;  /* 0x000000ffff0b7224 */ /* 0x000fe400078e0008 */
.L_x_48357:
[----:B------:R-:W-:Y:S05]  /*ec60*/  BSYNC B2 ;  /* 0x0000000000027941 */ /* 0x000fea0003800000 */
.L_x_48355:
        /* <DEDUP_REMOVED lines=16> */
.L_x_48361:
[----:B------:R-:W-:Y:S05]  /*ed70*/  BSYNC B3 ;  /* 0x0000000000037941 */ /* 0x000fea0003800000 */
.L_x_48360:
        /* <DEDUP_REMOVED lines=44> */
.L_x_48359:
[----:B------:R-:W-:Y:S05]  /*f040*/  BSYNC B2 ;  /* 0x0000000000027941 */ /* 0x000fea0003800000 */
.L_x_48358:
        /* <DEDUP_REMOVED lines=11> */
.L_x_48362:
        /* <DEDUP_REMOVED lines=12> */
.L_x_48365:
[----:B------:R-:W-:Y:S02]  /*f1c0*/  IMAD.MOV.U32 R11, RZ, RZ, R8 ;  /* 0x000000ffff0b7224 */ /* 0x000fe400078e0008 */
.L_x_48366:
[----:B------:R-:W-:Y:S05]  /*f1d0*/  BSYNC B2 ;  /* 0x0000000000027941 */ /* 0x000fea0003800000 */
.L_x_48364:
        /* <DEDUP_REMOVED lines=16> */
.L_x_48370:
[----:B------:R-:W-:Y:S05]  /*f2e0*/  BSYNC B3 ;  /* 0x0000000000037941 */ /* 0x000fea0003800000 */
.L_x_48369:
        /* <DEDUP_REMOVED lines=44> */
.L_x_48368:
[----:B------:R-:W-:Y:S05]  /*f5b0*/  BSYNC B2 ;  /* 0x0000000000027941 */ /* 0x000fea0003800000 */
.L_x_48367:
        /* <DEDUP_REMOVED lines=9> */
.L_x_48363:
        /* <DEDUP_REMOVED lines=12> */
.L_x_48372:
[----:B------:R-:W-:Y:S02]  /*f710*/  IMAD.MOV.U32 R11, RZ, RZ, R8 ;  /* 0x000000ffff0b7224 */ /* 0x000fe400078e0008 */
.L_x_48373:
[----:B------:R-:W-:Y:S05]  /*f720*/  BSYNC B2 ;  /* 0x0000000000027941 */ /* 0x000fea0003800000 */
.L_x_48371:
        /* <DEDUP_REMOVED lines=16> */
.L_x_48377:
[----:B------:R-:W-:Y:S05]  /*f830*/  BSYNC B3 ;  /* 0x0000000000037941 */ /* 0x000fea0003800000 */
.L_x_48376:
        /* <DEDUP_REMOVED lines=44> */
.L_x_48375:
[----:B------:R-:W-:Y:S05]  /*fb00*/  BSYNC B2 ;  /* 0x0000000000027941 */ /* 0x000fea0003800000 */
.L_x_48374:
        /* <DEDUP_REMOVED lines=11> */
.L_x_48378:
        /* <DEDUP_REMOVED lines=12> */
.L_x_48381:
[----:B------:R-:W-:Y:S02]  /*fc80*/  IMAD.MOV.U32 R11, RZ, RZ, R8 ;  /* 0x000000ffff0b7224 */ /* 0x000fe400078e0008 */
.L_x_48382:
[----:B------:R-:W-:Y:S05]  /*fc90*/  BSYNC B2 ;  /* 0x0000000000027941 */ /* 0x000fea0003800000 */
.L_x_48380:
        /* <DEDUP_REMOVED lines=16> */
.L_x_48386:
[----:B------:R-:W-:Y:S05]  /*fda0*/  BSYNC B3 ;  /* 0x0000000000037941 */ /* 0x000fea0003800000 */
.L_x_48385:
        /* <DEDUP_REMOVED lines=44> */
.L_x_48384:
[----:B------:R-:W-:Y:S05]  /*10070*/  BSYNC B2 ;  /* 0x0000000000027941 */ /* 0x000fea0003800000 */
.L_x_48383:
        /* <DEDUP_REMOVED lines=9> */
.L_x_48379:
        /* <DEDUP_REMOVED lines=12> */
.L_x_48388:
[----:B------:R-:W-:Y:S02]  /*101d0*/  IMAD.MOV.U32 R11, RZ, RZ, R8 ;  /* 0x000000ffff0b7224 */ /* 0x000fe400078e0008 */
.L_x_48389:
[----:B------:R-:W-:Y:S05]  /*101e0*/  BSYNC B2 ;  /* 0x0000000000027941 */ /* 0x000fea0003800000 */
.L_x_48387:
        /* <DEDUP_REMOVED lines=16> */
.L_x_48393:
[----:B------:R-:W-:Y:S05]  /*102f0*/  BSYNC B3 ;  /* 0x0000000000037941 */ /* 0x000fea0003800000 */
.L_x_48392:
        /* <DEDUP_REMOVED lines=44> */
.L_x_48391:
[----:B------:R-:W-:Y:S05]  /*105c0*/  BSYNC B2 ;  /* 0x0000000000027941 */ /* 0x000fea0003800000 */
.L_x_48390:
        /* <DEDUP_REMOVED lines=11> */
.L_x_48394:
        /* <DEDUP_REMOVED lines=12> */
.L_x_48397:
[----:B------:R-:W-:Y:S02]  /*10740*/  IMAD.MOV.U32 R16, RZ, RZ, R8 ;  /* 0x000000ffff107224 */ /* 0x000fe400078e0008 */
.L_x_48398:
[----:B------:R-:W-:Y:S05]  /*10750*/  BSYNC B2 ;  /* 0x0000000000027941 */ /* 0x000fea0003800000 */
.L_x_48396:
        /* <DEDUP_REMOVED lines=16> */
.L_x_48402:
[----:B------:R-:W-:Y:S05]  /*10860*/  BSYNC B3 ;  /* 0x0000000000037941 */ /* 0x000fea0003800000 */
.L_x_48401:
        /* <DEDUP_REMOVED lines=43> */
.L_x_48400:
[----:B------:R-:W-:Y:S05]  /*10b20*/  BSYNC B2 ;  /* 0x0000000000027941 */ /* 0x000fea0003800000 */
.L_x_48399:
        /* <DEDUP_REMOVED lines=8> */
.L_x_48395:
        /* <DEDUP_REMOVED lines=27> */
.L_x_48403:
[----:B------:R-:W-:Y:S02]  /*10d60*/  IADD3 R12, R12, 0x20, RZ ;  /* 0x000000200c0c7810 */ /* 0x000fe40007ffe0ff */
.L_x_48338:
[----:B------:R-:W-:Y:S05]  /*10d70*/  BSYNC B1 ;  /* 0x0000000000017941 */ /* 0x000fea0003800000 */
.L_x_48337:
        /* <DEDUP_REMOVED lines=30> */
.L_x_48407:
[----:B------:R-:W-:Y:S02]  /*10f60*/  IMAD.MOV.U32 R17, RZ, RZ, R8 ;  /* 0x000000ffff117224 */ /* 0x000fe400078e0008 */
.L_x_48408:
[----:B------:R-:W-:Y:S05]  /*10f70*/  BSYNC B2 ;  /* 0x0000000000027941 */ /* 0x000fea0003800000 */
.L_x_48406:
        /* <DEDUP_REMOVED lines=16> */
.L_x_48412:
[----:B------:R-:W-:Y:S05]  /*11080*/  BSYNC B3 ;  /* 0x0000000000037941 */ /* 0x000fea0003800000 */
.L_x_48411:
        /* <DEDUP_REMOVED lines=43> */
.L_x_48410:
[----:B------:R-:W-:Y:S05]  /*11340*/  BSYNC B2 ;  /* 0x0000000000027941 */ /* 0x000fea0003800000 */
.L_x_48409:
        /* <DEDUP_REMOVED lines=14> */
.L_x_48413:
        /* <DEDUP_REMOVED lines=12> */
.L_x_48416:
[----:B------:R-:W-:Y:S02]  /*114f0*/  IMAD.MOV.U32 R11, RZ, RZ, R8 ;  /* 0x000000ffff0b7224 */ /* 0x000fe400078e0008 */
.L_x_48417:
[----:B------:R-:W-:Y:S05]  /*11500*/  BSYNC B2 ;  /* 0x0000000000027941 */ /* 0x000fea0003800000 */
.L_x_48415:
        /* <DEDUP_REMOVED lines=16> */
.L_x_48421:
[----:B------:R-:W-:Y:S05]  /*11610*/  BSYNC B3 ;  /* 0x0000000000037941 */ /* 0x000fea0003800000 */
.L_x_48420:
        /* <DEDUP_REMOVED lines=44> */
.L_x_48419:
[----:B------:R-:W-:Y:S05]  /*118e0*/  BSYNC B2 ;  /* 0x0000000000027941 */ /* 0x000fea0003800000 */
.L_x_48418:
        /* <DEDUP_REMOVED lines=9> */
.L_x_48414:
        /* <DEDUP_REMOVED lines=12> */
.L_x_48423:
[----:B------:R-:W-:Y:S02]  /*11a40*/  IMAD.MOV.U32 R11, RZ, RZ, R8 ;  /* 0x000000ffff0b7224 */ /* 0x000fe400078e0008 */
.L_x_48424:
[----:B------:R-:W-:Y:S05]  /*11a50*/  BSYNC B2 ;  /* 0x0000000000027941 */ /* 0x000fea0003800000 */
.L_x_48422:
        /* <DEDUP_REMOVED lines=16> */
.L_x_48428:
[----:B------:R-:W-:Y:S05]  /*11b60*/  BSYNC B3 ;  /* 0x0000000000037941 */ /* 0x000fea0003800000 */
.L_x_48427:
        /* <DEDUP_REMOVED lines=44> */
.L_x_48426:
[----:B------:R-:W-:Y:S05]  /*11e30*/  BSYNC B2 ;  /* 0x0000000000027941 */ /* 0x000fea0003800000 */
.L_x_48425:
        /* <DEDUP_REMOVED lines=11> */
.L_x_48429:
        /* <DEDUP_REMOVED lines=12> */
.L_x_48432:
[----:B------:R-:W-:Y:S02]  /*11fb0*/  IMAD.MOV.U32 R11, RZ, RZ, R8 ;  /* 0x000000ffff0b7224 */ /* 0x000fe400078e0008 */
.L_x_48433:
[----:B------:R-:W-:Y:S05]  /*11fc0*/  BSYNC B2 ;  /* 0x0000000000027941 */ /* 0x000fea0003800000 */
.L_x_48431:
        /* <DEDUP_REMOVED lines=16> */
.L_x_48437:
[----:B------:R-:W-:Y:S05]  /*120d0*/  BSYNC B3 ;  /* 0x0000000000037941 */ /* 0x000fea0003800000 */
.L_x_48436:
        /* <DEDUP_REMOVED lines=44> */
.L_x_48435:
[----:B------:R-:W-:Y:S05]  /*123a0*/  BSYNC B2 ;  /* 0x0000000000027941 */ /* 0x000fea0003800000 */
.L_x_48434:
        /* <DEDUP_REMOVED lines=9> */
.L_x_48430:
        /* <DEDUP_REMOVED lines=12> */
.L_x_48439:
[----:B------:R-:W-:Y:S02]  /*12500*/  IMAD.MOV.U32 R11, RZ, RZ, R8 ;  /* 0x000000ffff0b7224 */ /* 0x000fe400078e0008 */
.L_x_48440:
[----:B------:R-:W-:Y:S05]  /*12510*/  BSYNC B2 ;  /* 0x0000000000027941 */ /* 0x000fea0003800000 */
.L_x_48438:
        /* <DEDUP_REMOVED lines=16> */
.L_x_48444:
[----:B------:R-:W-:Y:S05]  /*12620*/  BSYNC B3 ;  /* 0x0000000000037941 */ /* 0x000fea0003800000 */
.L_x_48443:
        /* <DEDUP_REMOVED lines=44> */
.L_x_48442:
[----:B------:R-:W-:Y:S05]  /*128f0*/  BSYNC B2 ;  /* 0x0000000000027941 */ /* 0x000fea0003800000 */
.L_x_48441:
        /* <DEDUP_REMOVED lines=11> */
.L_x_48445:
        /* <DEDUP_REMOVED lines=12> */
.L_x_48448:
[----:B------:R-:W-:Y:S02]  /*12a70*/  IMAD.MOV.U32 R11, RZ, RZ, R8 ;  /* 0x000000ffff0b7224 */ /* 0x000fe400078e0008 */
.L_x_48449:
[----:B------:R-:W-:Y:S05]  /*12a80*/  BSYNC B2 ;  /* 0x0000000000027941 */ /* 0x000fea0003800000 */
.L_x_48447:
        /* <DEDUP_REMOVED lines=16> */
.L_x_48453:
[----:B------:R-:W-:Y:S05]  /*12b90*/  BSYNC B3 ;  /* 0x0000000000037941 */ /* 0x000fea0003800000 */
.L_x_48452:
        /* <DEDUP_REMOVED lines=44> */
.L_x_48451:
[----:B------:R-:W-:Y:S05]  /*12e60*/  BSYNC B2 ;  /* 0x0000000000027941 */ /* 0x000fea0003800000 */
.L_x_48450:
        /* <DEDUP_REMOVED lines=9> */
.L_x_48446:
        /* <DEDUP_REMOVED lines=12> */
.L_x_48455:
[----:B------:R-:W-:Y:S02]  /*12fc0*/  IMAD.MOV.U32 R11, RZ, RZ, R8 ;  /* 0x000000ffff0b7224 */ /* 0x000fe400078e0008 */
.L_x_48456:
[----:B------:R-:W-:Y:S05]  /*12fd0*/  BSYNC B2 ;  /* 0x0000000000027941 */ /* 0x000fea0003800000 */
.L_x_48454:
        /* <DEDUP_REMOVED lines=16> */
.L_x_48460:
[----:B------:R-:W-:Y:S05]  /*130e0*/  BSYNC B3 ;  /* 0x0000000000037941 */ /* 0x000fea0003800000 */
.L_x_48459:
        /* <DEDUP_REMOVED lines=44> */
.L_x_48458:
[----:B------:R-:W-:Y:S05]  /*133b0*/  BSYNC B2 ;  /* 0x0000000000027941 */ /* 0x000fea0003800000 */
.L_x_48457:
        /* <DEDUP_REMOVED lines=11> */
.L_x_48461:
        /* <DEDUP_REMOVED lines=12> */
.L_x_48464:
[----:B------:R-:W-:Y:S02]  /*13530*/  IMAD.MOV.U32 R16, RZ, RZ, R8 ;  /* 0x000000ffff107224 */ /* 0x000fe400078e0008 */
.L_x_48465:
[----:B------:R-:W-:Y:S05]  /*13540*/  BSYNC B2 ;  /* 0x0000000000027941 */ /* 0x000fea0003800000 */
.L_x_48463:
        /* <DEDUP_REMOVED lines=16> */
.L_x_48469:
[----:B------:R-:W-:Y:S05]  /*13650*/  BSYNC B3 ;  /* 0x0000000000037941 */ /* 0x000fea0003800000 */
.L_x_48468:
        /* <DEDUP_REMOVED lines=43> */
.L_x_48467:
[----:B------:R-:W-:Y:S05]  /*13910*/  BSYNC B2 ;  /* 0x0000000000027941 */ /* 0x000fea0003800000 */
.L_x_48466:
        /* <DEDUP_REMOVED lines=8> */
.L_x_48462:
        /* <DEDUP_REMOVED lines=27> */
.L_x_48470:
[----:B------:R-:W-:Y:S02]  /*13b50*/  IADD3 R12, R12, 0x20, RZ ;  /* 0x000000200c0c7810 */ /* 0x000fe40007ffe0ff */
.L_x_48405:
[----:B------:R-:W-:Y:S05]  /*13b60*/  BSYNC B1 ;  /* 0x0000000000017941 */ /* 0x000fea0003800000 */
.L_x_48404:
        /* <DEDUP_REMOVED lines=30> */
.L_x_48474:
[----:B------:R-:W-:Y:S02]  /*13d50*/  IMAD.MOV.U32 R17, RZ, RZ, R8 ;  /* 0x000000ffff117224 */ /* 0x000fe400078e0008 */
.L_x_48475:
[----:B------:R-:W-:Y:S05]  /*13d60*/  BSYNC B2 ;  /* 0x0000000000027941 */ /* 0x000fea0003800000 */
.L_x_48473:
        /* <DEDUP_REMOVED lines=16> */
.L_x_48479:
[----:B------:R-:W-:Y:S05]  /*13e70*/  BSYNC B3 ;  /* 0x0000000000037941 */ /* 0x000fea0003800000 */
.L_x_48478:
        /* <DEDUP_REMOVED lines=43> */
.L_x_48477:
[----:B------:R-:W-:Y:S05]  /*14130*/  BSYNC B2 ;  /* 0x0000000000027941 */ /* 0x000fea0003800000 */
.L_x_48476:
        /* <DEDUP_REMOVED lines=14> */
.L_x_48480:
        /* <DEDUP_REMOVED lines=12> */
.L_x_48483:
[----:B------:R-:W-:Y:S02]  /*142e0*/  IMAD.MOV.U32 R11, RZ, RZ, R8 ;  /* 0x000000ffff0b7224 */ /* 0x000fe400078e0008 */
.L_x_48484:
[----:B------:R-:W-:Y:S05]  /*142f0*/  BSYNC B2 ;  /* 0x0000000000027941 */ /* 0x000fea0003800000 */
.L_x_48482:
        /* <DEDUP_REMOVED lines=16> */
.L_x_48488:
[----:B------:R-:W-:Y:S05]  /*14400*/  BSYNC B3 ;  /* 0x0000000000037941 */ /* 0x000fea0003800000 */
.L_x_48487:
        /* <DEDUP_REMOVED lines=44> */
.L_x_48486:
[----:B------:R-:W-:Y:S05]  /*146d0*/  BSYNC B2 ;  /* 0x0000000000027941 */ /* 0x000fea0003800000 */
.L_x_48485:
        /* <DEDUP_REMOVED lines=9> */
.L_x_48481:
        /* <DEDUP_REMOVED lines=12> */
.L_x_48490:
[----:B------:R-:W-:Y:S02]  /*14830*/  IMAD.MOV.U32 R11, RZ, RZ, R8 ;  /* 0x000000ffff0b7224 */ /* 0x000fe400078e0008 */
.L_x_48491:
[----:B------:R-:W-:Y:S05]  /*14840*/  BSYNC B2 ;  /* 0x0000000000027941 */ /* 0x000fea0003800000 */
.L_x_48489:
        /* <DEDUP_REMOVED lines=16> */
.L_x_48495:
[----:B------:R-:W-:Y:S05]  /*14950*/  BSYNC B3 ;  /* 0x0000000000037941 */ /* 0x000fea0003800000 */
.L_x_48494:
        /* <DEDUP_REMOVED lines=44> */
.L_x_48493:
[----:B------:R-:W-:Y:S05]  /*14c20*/  BSYNC B2 ;  /* 0x0000000000027941 */ /* 0x000fea0003800000 */
.L_x_48492:
        /* <DEDUP_REMOVED lines=11> */
.L_x_48496:
        /* <DEDUP_REMOVED lines=12> */
.L_x_48499:
[----:B------:R-:W-:Y:S02]  /*14da0*/  IMAD.MOV.U32 R11, RZ, RZ, R8 ;  /* 0x000000ffff0b7224 */ /* 0x000fe400078e0008 */
.L_x_48500:
[----:B------:R-:W-:Y:S05]  /*14db0*/  BSYNC B2 ;  /* 0x0000000000027941 */ /* 0x000fea0003800000 */
.L_x_48498:
        /* <DEDUP_REMOVED lines=16> */
.L_x_48504:
[----:B------:R-:W-:Y:S05]  /*14ec0*/  BSYNC B3 ;  /* 0x0000000000037941 */ /* 0x000fea0003800000 */
.L_x_48503:
        /* <DEDUP_REMOVED lines=44> */
.L_x_48502:
[----:B------:R-:W-:Y:S05]  /*15190*/  BSYNC B2 ;  /* 0x0000000000027941 */ /* 0x000fea0003800000 */
.L_x_48501:
        /* <DEDUP_REMOVED lines=9> */
.L_x_48497:
        /* <DEDUP_REMOVED lines=12> */
.L_x_48506:
[----:B------:R-:W-:Y:S02]  /*152f0*/  IMAD.MOV.U32 R11, RZ, RZ, R8 ;  /* 0x000000ffff0b7224 */ /* 0x000fe400078e0008 */
.L_x_48507:
[----:B------:R-:W-:Y:S05]  /*15300*/  BSYNC B2 ;  /* 0x0000000000027941 */ /* 0x000fea0003800000 */
.L_x_48505:
        /* <DEDUP_REMOVED lines=16> */
.L_x_48511:
[----:B------:R-:W-:Y:S05]  /*15410*/  BSYNC B3 ;  /* 0x0000000000037941 */ /* 0x000fea0003800000 */
.L_x_48510:
        /* <DEDUP_REMOVED lines=44> */
.L_x_48509:
[----:B------:R-:W-:Y:S05]  /*156e0*/  BSYNC B2 ;  /* 0x0000000000027941 */ /* 0x000fea0003800000 */
.L_x_48508:
        /* <DEDUP_REMOVED lines=11> */
.L_x_48512:
        /* <DEDUP_REMOVED lines=12> */
.L_x_48515:
[----:B------:R-:W-:Y:S02]  /*15860*/  IMAD.MOV.U32 R11, RZ, RZ, R8 ;  /* 0x000000ffff0b7224 */ /* 0x000fe400078e0008 */
.L_x_48516:
[----:B------:R-:W-:Y:S05]  /*15870*/  BSYNC B2 ;  /* 0x0000000000027941 */ /* 0x000fea0003800000 */
.L_x_48514:
        /* <DEDUP_REMOVED lines=16> */
.L_x_48520:
[----:B------:R-:W-:Y:S05]  /*15980*/  BSYNC B3 ;  /* 0x0000000000037941 */ /* 0x000fea0003800000 */
.L_x_48519:
        /* <DEDUP_REMOVED lines=44> */
.L_x_48518:
[----:B------:R-:W-:Y:S05]  /*15c50*/  BSYNC B2 ;  /* 0x0000000000027941 */ /* 0x000fea0003800000 */
.L_x_48517:
        /* <DEDUP_REMOVED lines=9> */
.L_x_48513:
        /* <DEDUP_REMOVED lines=12> */
.L_x_48522:
[----:B------:R-:W-:Y:S02]  /*15db0*/  IMAD.MOV.U32 R11, RZ, RZ, R8 ;  /* 0x000000ffff0b7224 */ /* 0x000fe400078e0008 */
.L_x_48523:
[----:B------:R-:W-:Y:S05]  /*15dc0*/  BSYNC B2 ;  /* 0x0000000000027941 */ /* 0x000fea0003800000 */
.L_x_48521:
        /* <DEDUP_REMOVED lines=16> */
.L_x_48527:
[----:B------:R-:W-:Y:S05]  /*15ed0*/  BSYNC B3 ;  /* 0x0000000000037941 */ /* 0x000fea0003800000 */
.L_x_48526:
        /* <DEDUP_REMOVED lines=44> */
.L_x_48525:
[----:B------:R-:W-:Y:S05]  /*161a0*/  BSYNC B2 ;  /* 0x0000000000027941 */ /* 0x000fea0003800000 */
.L_x_48524:
        /* <DEDUP_REMOVED lines=11> */
.L_x_48528:
        /* <DEDUP_REMOVED lines=12> */
.L_x_48531:
[----:B------:R-:W-:Y:S02]  /*16320*/  IMAD.MOV.U32 R16, RZ, RZ, R8 ;  /* 0x000000ffff107224 */ /* 0x000fe400078e0008 */
.L_x_48532:
[----:B------:R-:W-:Y:S05]  /*16330*/  BSYNC B2 ;  /* 0x0000000000027941 */ /* 0x000fea0003800000 */
.L_x_48530:
        /* <DEDUP_REMOVED lines=16> */
.L_x_48536:
[----:B------:R-:W-:Y:S05]  /*16440*/  BSYNC B3 ;  /* 0x0000000000037941 */ /* 0x000fea0003800000 */
.L_x_48535:
        /* <DEDUP_REMOVED lines=43> */
.L_x_48534:
[----:B------:R-:W-:Y:S05]  /*16700*/  BSYNC B2 ;  /* 0x0000000000027941 */ /* 0x000fea0003800000 */
.L_x_48533:
        /* <DEDUP_REMOVED lines=8> */
.L_x_48529:
        /* <DEDUP_REMOVED lines=27> */
.L_x_48537:
[----:B------:R-:W-:Y:S02]  /*16940*/  IADD3 R12, R12, 0x20, RZ ;  /* 0x000000200c0c7810 */ /* 0x000fe40007ffe0ff */
.L_x_48472:
[----:B------:R-:W-:Y:S05]  /*16950*/  BSYNC B1 ;  /* 0x0000000000017941 */ /* 0x000fea0003800000 */
.L_x_48471:
        /* <DEDUP_REMOVED lines=30> */
.L_x_48541:
[----:B------:R-:W-:Y:S02]  /*16b40*/  IMAD.MOV.U32 R17, RZ, RZ, R8 ;  /* 0x000000ffff117224 */ /* 0x000fe400078e0008 */
.L_x_48542:
[----:B------:R-:W-:Y:S05]  /*16b50*/  BSYNC B2 ;  /* 0x0000000000027941 */ /* 0x000fea0003800000 */
.L_x_48540:
        /* <DEDUP_REMOVED lines=16> */
.L_x_48546:
[----:B------:R-:W-:Y:S05]  /*16c60*/  BSYNC B3 ;  /* 0x0000000000037941 */ /* 0x000fea0003800000 */
.L_x_48545:
        /* <DEDUP_REMOVED lines=43> */
.L_x_48544:
[----:B------:R-:W-:Y:S05]  /*16f20*/  BSYNC B2 ;  /* 0x0000000000027941 */ /* 0x000fea0003800000 */
.L_x_48543:
        /* <DEDUP_REMOVED lines=14> */
.L_x_48547:
        /* <DEDUP_REMOVED lines=12> */
.L_x_48550:
[----:B------:R-:W-:Y:S02]  /*170d0*/  IMAD.MOV.U32 R11, RZ, RZ, R8 ;  /* 0x000000ffff0b7224 */ /* 0x000fe400078e0008 */
.L_x_48551:
[----:B------:R-:W-:Y:S05]  /*170e0*/  BSYNC B2 ;  /* 0x0000000000027941 */ /* 0x000fea0003800000 */
.L_x_48549:
        /* <DEDUP_REMOVED lines=16> */
.L_x_48555:
[----:B------:R-:W-:Y:S05]  /*171f0*/  BSYNC B3 ;  /* 0x0000000000037941 */ /* 0x000fea0003800000 */
.L_x_48554:
        /* <DEDUP_REMOVED lines=44> */
.L_x_48553:
[----:B------:R-:W-:Y:S05]  /*174c0*/  BSYNC B2 ;  /* 0x0000000000027941 */ /* 0x000fea0003800000 */
.L_x_48552:
        /* <DEDUP_REMOVED lines=9> */
.L_x_48548:
        /* <DEDUP_REMOVED lines=12> */
.L_x_48557:
[----:B------:R-:W-:Y:S02]  /*17620*/  IMAD.MOV.U32 R11, RZ, RZ, R8 ;  /* 0x000000ffff0b7224 */ /* 0x000fe400078e0008 */
.L_x_48558:
[----:B------:R-:W-:Y:S05]  /*17630*/  BSYNC B2 ;  /* 0x0000000000027941 */ /* 0x000fea0003800000 */
.L_x_48556:
        /* <DEDUP_REMOVED lines=16> */
.L_x_48562:
[----:B------:R-:W-:Y:S05]  /*17740*/  BSYNC B3 ;  /* 0x0000000000037941 */ /* 0x000fea0003800000 */
.L_x_48561:
        /* <DEDUP_REMOVED lines=44> */
.L_x_48560:
[----:B------:R-:W-:Y:S05]  /*17a10*/  BSYNC B2 ;  /* 0x0000000000027941 */ /* 0x000fea0003800000 */
.L_x_48559:
        /* <DEDUP_REMOVED lines=11> */
.L_x_48563:
        /* <DEDUP_REMOVED lines=12> */
.L_x_48566:
[----:B------:R-:W-:Y:S02]  /*17b90*/  IMAD.MOV.U32 R11, RZ, RZ, R8 ;  /* 0x000000ffff0b7224 */ /* 0x000fe400078e0008 */
.L_x_48567:
[----:B------:R-:W-:Y:S05]  /*17ba0*/  BSYNC B2 ;  /* 0x0000000000027941 */ /* 0x000fea0003800000 */
.L_x_48565:
        /* <DEDUP_REMOVED lines=16> */
.L_x_48571:
[----:B------:R-:W-:Y:S05]  /*17cb0*/  BSYNC B3 ;  /* 0x0000000000037941 */ /* 0x000fea0003800000 */
.L_x_48570:
        /* <DEDUP_REMOVED lines=44> */
.L_x_48569:
[----:B------:R-:W-:Y:S05]  /*17f80*/  BSYNC B2 ;  /* 0x0000000000027941 */ /* 0x000fea0003800000 */
.L_x_48568:
        /* <DEDUP_REMOVED lines=9> */
.L_x_48564:
        /* <DEDUP_REMOVED lines=12> */
.L_x_48573:
[----:B------:R-:W-:Y:S02]  /*180e0*/  IMAD.MOV.U32 R11, RZ, RZ, R8 ;  /* 0x000000ffff0b7224 */ /* 0x000fe400078e0008 */
.L_x_48574:
[----:B------:R-:W-:Y:S05]  /*180f0*/  BSYNC B2 ;  /* 0x0000000000027941 */ /* 0x000fea0003800000 */
.L_x_48572:
        /* <DEDUP_REMOVED lines=16> */
.L_x_48578:
[----:B------:R-:W-:Y:S05]  /*18200*/  BSYNC B3 ;  /* 0x0000000000037941 */ /* 0x000fea0003800000 */
.L_x_48577:
        /* <DEDUP_REMOVED lines=44> */
.L_x_48576:
[----:B------:R-:W-:Y:S05]  /*184d0*/  BSYNC B2 ;  /* 0x0000000000027941 */ /* 0x000fea0003800000 */
.L_x_48575:
        /* <DEDUP_REMOVED lines=11> */
.L_x_48579:
        /* <DEDUP_REMOVED lines=12> */
.L_x_48582:
[----:B------:R-:W-:Y:S02]  /*18650*/  IMAD.MOV.U32 R11, RZ, RZ, R8 ;  /* 0x000000ffff0b7224 */ /* 0x000fe400078e0008 */
.L_x_48583:
[----:B------:R-:W-:Y:S05]  /*18660*/  BSYNC B2 ;  /* 0x0000000000027941 */ /* 0x000fea0003800000 */
.L_x_48581:
        /* <DEDUP_REMOVED lines=16> */
.L_x_48587:
[----:B------:R-:W-:Y:S05]  /*18770*/  BSYNC B3 ;  /* 0x0000000000037941 */ /* 0x000fea0003800000 */
.L_x_48586:
        /* <DEDUP_REMOVED lines=44> */
.L_x_48585:
[----:B------:R-:W-:Y:S05]  /*18a40*/  BSYNC B2 ;  /* 0x0000000000027941 */ /* 0x000fea0003800000 */
.L_x_48584:
        /* <DEDUP_REMOVED lines=9> */
.L_x_48580:
        /* <DEDUP_REMOVED lines=12> */
.L_x_48589:
[----:B------:R-:W-:Y:S02]  /*18ba0*/  IMAD.MOV.U32 R11, RZ, RZ, R8 ;  /* 0x000000ffff0b7224 */ /* 0x000fe400078e0008 */
.L_x_48590:
[----:B------:R-:W-:Y:S05]  /*18bb0*/  BSYNC B2 ;  /* 0x0000000000027941 */ /* 0x000fea0003800000 */
.L_x_48588:
        /* <DEDUP_REMOVED lines=16> */
.L_x_48594:
[----:B------:R-:W-:Y:S05]  /*18cc0*/  BSYNC B3 ;  /* 0x0000000000037941 */ /* 0x000fea0003800000 */
.L_x_48593:
        /* <DEDUP_REMOVED lines=44> */
.L_x_48592:
[----:B------:R-:W-:Y:S05]  /*18f90*/  BSYNC B2 ;  /* 0x0000000000027941 */ /* 0x000fea0003800000 */
.L_x_48591:
        /* <DEDUP_REMOVED lines=11> */
.L_x_48595:
        /* <DEDUP_REMOVED lines=12> */
.L_x_48598:
[----:B------:R-:W-:Y:S02]  /*19110*/  IMAD.MOV.U32 R16, RZ, RZ, R8 ;  /* 0x000000ffff107224 */ /* 0x000fe400078e0008 */
.L_x_48599:
[----:B------:R-:W-:Y:S05]  /*19120*/  BSYNC B2 ;  /* 0x0000000000027941 */ /* 0x000fea0003800000 */
.L_x_48597:
        /* <DEDUP_REMOVED lines=16> */
.L_x_48603:
[----:B------:R-:W-:Y:S05]  /*19230*/  BSYNC B3 ;  /* 0x0000000000037941 */ /* 0x000fea0003800000 */
.L_x_48602:
        /* <DEDUP_REMOVED lines=40> */
[----:B------:R-:W-:-:S03]  /*194c0*/  HFMA2.MMA R11, -RZ, RZ, 0, 0 ;  /* 0x00000000ff0b7435 */ /* 0x000fc600000001ff */
[----:B------:R-:W-:Y:S01]  /*194d0*/  IMAD.MOV.U32 R8, RZ, RZ, R192 ;  /* 0x000000ffff087224 */ /* 0x000fe200078e00c0 */
[----:B------:R-:W-:Y:S02]  /*194e0*/  LOP3.LUT R6, R193, UR6, R6, 0x96, !PT ;  /* 0x00000006c1067c12 */ /* 0x000fe4000f8e9606 */
.L_x_48601:
[----:B------:R-:W-:Y:S05]  /*194f0*/  BSYNC B2 ;  /* 0x0000000000027941 */ /* 0x000fea0003800000 */
.L_x_48600:
        /* <DEDUP_REMOVED lines=8> */
.L_x_48596:
        /* <DEDUP_REMOVED lines=27> */
.L_x_48604:
[----:B------:R-:W-:Y:S02]  /*19730*/  IADD3 R12, R12, 0x20, RZ ;  /* 0x000000200c0c7810 */ /* 0x000fe40007ffe0ff */
.L_x_48539:
[----:B------:R-:W-:Y:S05]  /*19740*/  BSYNC B1 ;  /* 0x0000000000017941 */ /* 0x000fea0003800000 */
.L_x_48538:
        /* <DEDUP_REMOVED lines=30> */
.L_x_48608:
[----:B------:R-:W-:Y:S02]  /*19930*/  IMAD.MOV.U32 R17, RZ, RZ, R8 ;  /* 0x000000ffff117224 */ /* 0x000fe400078e0008 */
.L_x_48609:
[----:B------:R-:W-:Y:S05]  /*19940*/  BSYNC B2 ;  /* 0x0000000000027941 */ /* 0x000fea0003800000 */
.L_x_48607:
        /* <DEDUP_REMOVED lines=16> */
.L_x_48613:
[----:B------:R-:W-:Y:S05]  /*19a50*/  BSYNC B3 ;  /* 0x0000000000037941 */ /* 0x000fea0003800000 */
.L_x_48612:
        /* <DEDUP_REMOVED lines=43> */
.L_x_48611:
[----:B------:R-:W-:Y:S05]  /*19d10*/  BSYNC B2 ;  /* 0x0000000000027941 */ /* 0x000fea0003800000 */
.L_x_48610:
        /* <DEDUP_REMOVED lines=14> */
.L_x_48614:
        /* <DEDUP_REMOVED lines=12> */
.L_x_48617:
[----:B------:R-:W-:Y:S02]  /*19ec0*/  IMAD.MOV.U32 R11, RZ, RZ, R8 ;  /* 0x000000ffff0b7224 */ /* 0x000fe400078e0008 */
.L_x_48618:
[----:B------:R-:W-:Y:S05]  /*19ed0*/  BSYNC B2 ;  /* 0x0000000000027941 */ /* 0x000fea0003800000 */
.L_x_48616:
        /* <DEDUP_REMOVED lines=16> */
.L_x_48622:
[----:B------:R-:W-:Y:S05]  /*19fe0*/  BSYNC B3 ;  /* 0x0000000000037941 */ /* 0x000fea0003800000 */
.L_x_48621:
        /* <DEDUP_REMOVED lines=44> */
.L_x_48620:
[----:B------:R-:W-:Y:S05]  /*1a2b0*/  BSYNC B2 ;  /* 0x0000000000027941 */ /* 0x000fea0003800000 */
.L_x_48619:
        /* <DEDUP_REMOVED lines=9> */
.L_x_48615:
        /* <DEDUP_REMOVED lines=12> */
.L_x_48624:
[----:B------:R-:W-:Y:S02]  /*1a410*/  IMAD.MOV.U32 R11, RZ, RZ, R8 ;  /* 0x000000ffff0b7224 */ /* 0x000fe400078e0008 */
.L_x_48625:
[----:B------:R-:W-:Y:S05]  /*1a420*/  BSYNC B2 ;  /* 0x0000000000027941 */ /* 0x000fea0003800000 */
.L_x_48623:
        /* <DEDUP_REMOVED lines=16> */
.L_x_48629:
[----:B------:R-:W-:Y:S05]  /*1a530*/  BSYNC B3 ;  /* 0x0000000000037941 */ /* 0x000fea0003800000 */
.L_x_48628:
        /* <DEDUP_REMOVED lines=44> */
.L_x_48627:
[----:B------:R-:W-:Y:S05]  /*1a800*/  BSYNC B2 ;  /* 0x0000000000027941 */ /* 0x000fea0003800000 */
.L_x_48626:
        /* <DEDUP_REMOVED lines=11> */
.L_x_48630:
        /* <DEDUP_REMOVED lines=12> */
.L_x_48633:
[----:B------:R-:W-:Y:S02]  /*1a980*/  IMAD.MOV.U32 R11, RZ, RZ, R8 ;  /* 0x000000ffff0b7224 */ /* 0x000fe400078e0008 */
.L_x_48634:
[----:B------:R-:W-:Y:S05]  /*1a990*/  BSYNC B2 ;  /* 0x0000000000027941 */ /* 0x000fea0003800000 */
.L_x_48632:
        /* <DEDUP_REMOVED lines=16> */
.L_x_48638:
[----:B------:R-:W-:Y:S05]  /*1aaa0*/  BSYNC B3 ;  /* 0x0000000000037941 */ /* 0x000fea0003800000 */
.L_x_48637:
        /* <DEDUP_REMOVED lines=44> */
.L_x_48636:
[----:B------:R-:W-:Y:S05]  /*1ad70*/  BSYNC B2 ;  /* 0x0000000000027941 */ /* 0x000fea0003800000 */
.L_x_48635:
        /* <DEDUP_REMOVED lines=9> */
.L_x_48631:
        /* <DEDUP_REMOVED lines=12> */
.L_x_48640:
[----:B------:R-:W-:Y:S02]  /*1aed0*/  IMAD.MOV.U32 R11, RZ, RZ, R8 ;  /* 0x000000ffff0b7224 */ /* 0x000fe400078e0008 */
.L_x_48641:
[----:B------:R-:W-:Y:S05]  /*1aee0*/  BSYNC B2 ;  /* 0x0000000000027941 */ /* 0x000fea0003800000 */
.L_x_48639:
        /* <DEDUP_REMOVED lines=16> */
.L_x_48645:
[----:B------:R-:W-:Y:S05]  /*1aff0*/  BSYNC B3 ;  /* 0x0000000000037941 */ /* 0x000fea0003800000 */
.L_x_48644:
        /* <DEDUP_REMOVED lines=44> */
.L_x_48643:
[----:B------:R-:W-:Y:S05]  /*1b2c0*/  BSYNC B2 ;  /* 0x0000000000027941 */ /* 0x000fea0003800000 */
.L_x_48642:
        /* <DEDUP_REMOVED lines=11> */
.L_x_48646:
        /* <DEDUP_REMOVED lines=12> */
.L_x_48649:
[----:B------:R-:W-:Y:S02]  /*1b440*/  IMAD.MOV.U32 R11, RZ, RZ, R8 ;  /* 0x000000ffff0b7224 */ /* 0x000fe400078e0008 */
.L_x_48650:
[----:B------:R-:W-:Y:S05]  /*1b450*/  BSYNC B2 ;  /* 0x0000000000027941 */ /* 0x000fea0003800000 */
.L_x_48648:
        /* <DEDUP_REMOVED lines=16> */
.L_x_48654:
[----:B------:R-:W-:Y:S05]  /*1b560*/  BSYNC B3 ;  /* 0x0000000000037941 */ /* 0x000fea0003800000 */
.L_x_48653:
        /* <DEDUP_REMOVED lines=44> */
.L_x_48652:
[----:B------:R-:W-:Y:S05]  /*1b830*/  BSYNC B2 ;  /* 0x0000000000027941 */ /* 0x000fea0003800000 */
.L_x_48651:
        /* <DEDUP_REMOVED lines=9> */
.L_x_48647:
        /* <DEDUP_REMOVED lines=12> */
.L_x_48656:
[----:B------:R-:W-:Y:S02]  /*1b990*/  IMAD.MOV.U32 R11, RZ, RZ, R8 ;  /* 0x000000ffff0b7224 */ /* 0x000fe400078e0008 */
.L_x_48657:
[----:B------:R-:W-:Y:S05]  /*1b9a0*/  BSYNC B2 ;  /* 0x0000000000027941 */ /* 0x000fea0003800000 */
.L_x_48655:
        /* <DEDUP_REMOVED lines=16> */
.L_x_48661:
[----:B------:R-:W-:Y:S05]  /*1bab0*/  BSYNC B3 ;  /* 0x0000000000037941 */ /* 0x000fea0003800000 */
.L_x_48660:
        /* <DEDUP_REMOVED lines=44> */
.L_x_48659:
[----:B------:R-:W-:Y:S05]  /*1bd80*/  BSYNC B2 ;  /* 0x0000000000027941 */ /* 0x000fea0003800000 */
.L_x_48658:
        /* <DEDUP_REMOVED lines=11> */
.L_x_48662:
        /* <DEDUP_REMOVED lines=12> */
.L_x_48665:
[----:B------:R-:W-:Y:S02]  /*1bf00*/  IMAD.MOV.U32 R16, RZ, RZ, R8 ;  /* 0x000000ffff107224 */ /* 0x000fe400078e0008 */
.L_x_48666:
[----:B------:R-:W-:Y:S05]  /*1bf10*/  BSYNC B2 ;  /* 0x0000000000027941 */ /* 0x000fea0003800000 */
.L_x_48664:
        /* <DEDUP_REMOVED lines=16> */
.L_x_48670:
[----:B------:R-:W-:Y:S05]  /*1c020*/  BSYNC B3 ;  /* 0x0000000000037941 */ /* 0x000fea0003800000 */
.L_x_48669:
        /* <DEDUP_REMOVED lines=43> */
.L_x_48668:
[----:B------:R-:W-:Y:S05]  /*1c2e0*/  BSYNC B2 ;  /* 0x0000000000027941 */ /* 0x000fea0003800000 */
.L_x_48667:
        /* <DEDUP_REMOVED lines=8> */
.L_x_48663:
        /* <DEDUP_REMOVED lines=27> */
.L_x_48671:
[----:B------:R-:W-:Y:S02]  /*1c520*/  IADD3 R12, R12, 0x20, RZ ;  /* 0x000000200c0c7810 */ /* 0x000fe40007ffe0ff */
.L_x_48606:
[----:B------:R-:W-:Y:S05]  /*1c530*/  BSYNC B1 ;  /* 0x0000000000017941 */ /* 0x000fea0003800000 */
.L_x_48605:
        /* <DEDUP_REMOVED lines=30> */
.L_x_48675:
[----:B------:R-:W-:Y:S02]  /*1c720*/  IMAD.MOV.U32 R17, RZ, RZ, R8 ;  /* 0x000000ffff117224 */ /* 0x000fe400078e0008 */
.L_x_48676:
[----:B------:R-:W-:Y:S05]  /*1c730*/  BSYNC B2 ;  /* 0x0000000000027941 */ /* 0x000fea0003800000 */
.L_x_48674:
        /* <DEDUP_REMOVED lines=16> */
.L_x_48680:
[----:B------:R-:W-:Y:S05]  /*1c840*/  BSYNC B3 ;  /* 0x0000000000037941 */ /* 0x000fea0003800000 */
.L_x_48679:
        /* <DEDUP_REMOVED lines=43> */
.L_x_48678:
[----:B------:R-:W-:Y:S05]  /*1cb00*/  BSYNC B2 ;  /* 0x0000000000027941 */ /* 0x000fea0003800000 */
.L_x_48677:
        /* <DEDUP_REMOVED lines=14> */
.L_x_48681:
        /* <DEDUP_REMOVED lines=12> */
.L_x_48684:
[----:B------:R-:W-:Y:S02]  /*1ccb0*/  IMAD.MOV.U32 R11, RZ, RZ, R8 ;  /* 0x000000ffff0b7224 */ /* 0x000fe400078e0008 */
.L_x_48685:
[----:B------:R-:W-:Y:S05]  /*1ccc0*/  BSYNC B2 ;  /* 0x0000000000027941 */ /* 0x000fea0003800000 */
.L_x_48683:
        /* <DEDUP_REMOVED lines=16> */
.L_x_48689:
[----:B------:R-:W-:Y:S05]  /*1cdd0*/  BSYNC B3 ;  /* 0x0000000000037941 */ /* 0x000fea0003800000 */
.L_x_48688:
        /* <DEDUP_REMOVED lines=44> */
.L_x_48687:
[----:B------:R-:W-:Y:S05]  /*1d0a0*/  BSYNC B2 ;  /* 0x0000000000027941 */ /* 0x000fea0003800000 */
.L_x_48686:
        /* <DEDUP_REMOVED lines=9> */
.L_x_48682:
        /* <DEDUP_REMOVED lines=12> */
.L_x_48691:
[----:B------:R-:W-:Y:S02]  /*1d200*/  IMAD.MOV.U32 R11, RZ, RZ, R8 ;  /* 0x000000ffff0b7224 */ /* 0x000fe400078e0008 */
.L_x_48692:
[----:B------:R-:W-:Y:S05]  /*1d210*/  BSYNC B2 ;  /* 0x0000000000027941 */ /* 0x000fea0003800000 */
.L_x_48690:
        /* <DEDUP_REMOVED lines=16> */
.L_x_48696:
[----:B------:R-:W-:Y:S05]  /*1d320*/  BSYNC B3 ;  /* 0x0000000000037941 */ /* 0x000fea0003800000 */
.L_x_48695:
        /* <DEDUP_REMOVED lines=44> */
.L_x_48694:
[----:B------:R-:W-:Y:S05]  /*1d5f0*/  BSYNC B2 ;  /* 0x0000000000027941 */ /* 0x000fea0003800000 */
.L_x_48693:
        /* <DEDUP_REMOVED lines=11> */
.L_x_48697:
        /* <DEDUP_REMOVED lines=12> */
.L_x_48700:
[----:B------:R-:W-:Y:S02]  /*1d770*/  IMAD.MOV.U32 R11, RZ, RZ, R8 ;  /* 0x000000ffff0b7224 */ /* 0x000fe400078e0008 */
.L_x_48701:
[----:B------:R-:W-:Y:S05]  /*1d780*/  BSYNC B2 ;  /* 0x0000000000027941 */ /* 0x000fea0003800000 */
.L_x_48699:
        /* <DEDUP_REMOVED lines=16> */
.L_x_48705:
[----:B------:R-:W-:Y:S05]  /*1d890*/  BSYNC B3 ;  /* 0x0000000000037941 */ /* 0x000fea0003800000 */
.L_x_48704:
        /* <DEDUP_REMOVED lines=44> */
.L_x_48703:
[----:B------:R-:W-:Y:S05]  /*1db60*/  BSYNC B2 ;  /* 0x0000000000027941 */ /* 0x000fea0003800000 */
.L_x_48702:
        /* <DEDUP_REMOVED lines=9> */
.L_x_48698:
        /* <DEDUP_REMOVED lines=12> */
.L_x_48707:
[----:B------:R-:W-:Y:S02]  /*1dcc0*/  IMAD.MOV.U32 R11, RZ, RZ, R8 ;  /* 0x000000ffff0b7224 */ /* 0x000fe400078e0008 */
.L_x_48708:
[----:B------:R-:W-:Y:S05]  /*1dcd0*/  BSYNC B2 ;  /* 0x0000000000027941 */ /* 0x000fea0003800000 */
.L_x_48706:
        /* <DEDUP_REMOVED lines=16> */
.L_x_48712:
[----:B------:R-:W-:Y:S05]  /*1dde0*/  BSYNC B3 ;  /* 0x0000000000037941 */ /* 0x000fea0003800000 */
.L_x_48711:
        /* <DEDUP_REMOVED lines=44> */
.L_x_48710:
[----:B------:R-:W-:Y:S05]  /*1e0b0*/  BSYNC B2 ;  /* 0x0000000000027941 */ /* 0x000fea0003800000 */
.L_x_48709:
        /* <DEDUP_REMOVED lines=11> */
.L_x_48713:
        /* <DEDUP_REMOVED lines=12> */
.L_x_48716:
[----:B------:R-:W-:Y:S02]  /*1e230*/  IMAD.MOV.U32 R11, RZ, RZ, R8 ;  /* 0x000000ffff0b7224 */ /* 0x000fe400078e0008 */
.L_x_48717:
[----:B------:R-:W-:Y:S05]  /*1e240*/  BSYNC B2 ;  /* 0x0000000000027941 */ /* 0x000fea0003800000 */
.L_x_48715:
        /* <DEDUP_REMOVED lines=16> */
.L_x_48721:
[----:B------:R-:W-:Y:S05]  /*1e350*/  BSYNC B3 ;  /* 0x0000000000037941 */ /* 0x000fea0003800000 */
.L_x_48720:
        /* <DEDUP_REMOVED lines=44> */
.L_x_48719:
[----:B------:R-:W-:Y:S05]  /*1e620*/  BSYNC B2 ;  /* 0x0000000000027941 */ /* 0x000fea0003800000 */
.L_x_48718:
        /* <DEDUP_REMOVED lines=9> */
.L_x_48714:
        /* <DEDUP_REMOVED lines=12> */
.L_x_48723:
[----:B------:R-:W-:Y:S02]  /*1e780*/  IMAD.MOV.U32 R11, RZ, RZ, R8 ;  /* 0x000000ffff0b7224 */ /* 0x000fe400078e0008 */
.L_x_48724:
[----:B------:R-:W-:Y:S05]  /*1e790*/  BSYNC B2 ;  /* 0x0000000000027941 */ /* 0x000fea0003800000 */
.L_x_48722:
        /* <DEDUP_REMOVED lines=16> */
.L_x_48728:
[----:B------:R-:W-:Y:S05]  /*1e8a0*/  BSYNC B3 ;  /* 0x0000000000037941 */ /* 0x000fea0003800000 */
.L_x_48727:
        /* <DEDUP_REMOVED lines=44> */
.L_x_48726:
[----:B------:R-:W-:Y:S05]  /*1eb70*/  BSYNC B2 ;  /* 0x0000000000027941 */ /* 0x000fea0003800000 */
.L_x_48725:
        /* <DEDUP_REMOVED lines=11> */
.L_x_48729:
        /* <DEDUP_REMOVED lines=12> */
.L_x_48732:
[----:B------:R-:W-:Y:S02]  /*1ecf0*/  IMAD.MOV.U32 R16, RZ, RZ, R8 ;  /* 0x000000ffff107224 */ /* 0x000fe400078e0008 */
.L_x_48733:
[----:B------:R-:W-:Y:S05]  /*1ed00*/  BSYNC B2 ;  /* 0x0000000000027941 */ /* 0x000fea0003800000 */
.L_x_48731:
        /* <DEDUP_REMOVED lines=16> */
.L_x_48737:
[----:B------:R-:W-:Y:S05]  /*1ee10*/  BSYNC B3 ;  /* 0x0000000000037941 */ /* 0x000fea0003800000 */
.L_x_48736:
        /* <DEDUP_REMOVED lines=43> */
.L_x_48735:
[----:B------:R-:W-:Y:S05]  /*1f0d0*/  BSYNC B2 ;  /* 0x0000000000027941 */ /* 0x000fea0003800000 */
.L_x_48734:
        /* <DEDUP_REMOVED lines=8> */
.L_x_48730:
        /* <DEDUP_REMOVED lines=27> */
.L_x_48738:
[----:B------:R-:W-:Y:S02]  /*1f310*/  IADD3 R12, R12, 0x20, RZ ;  /* 0x000000200c0c7810 */ /* 0x000fe40007ffe0ff */
.L_x_48673:
[----:B------:R-:W-:Y:S05]  /*1f320*/  BSYNC B1 ;  /* 0x0000000000017941 */ /* 0x000fea0003800000 */
.L_x_48672:
        /* <DEDUP_REMOVED lines=30> */
.L_x_48742:
[----:B------:R-:W-:Y:S02]  /*1f510*/  IMAD.MOV.U32 R17, RZ, RZ, R8 ;  /* 0x000000ffff117224 */ /* 0x000fe400078e0008 */
.L_x_48743:
[----:B------:R-:W-:Y:S05]  /*1f520*/  BSYNC B2 ;  /* 0x0000000000027941 */ /* 0x000fea0003800000 */
.L_x_48741:
        /* <DEDUP_REMOVED lines=16> */
.L_x_48747:
[----:B------:R-:W-:Y:S05]  /*1f630*/  BSYNC B3 ;  /* 0x0000000000037941 */ /* 0x000fea0003800000 */
.L_x_48746:
        /* <DEDUP_REMOVED lines=43> */
.L_x_48745:
[----:B------:R-:W-:Y:S05]  /*1f8f0*/  BSYNC B2 ;  /* 0x0000000000027941 */ /* 0x000fea0003800000 */
.L_x_48744:
        /* <DEDUP_REMOVED lines=14> */
.L_x_48748:
        /* <DEDUP_REMOVED lines=12> */
.L_x_48751:
[----:B------:R-:W-:Y:S02]  /*1faa0*/  IMAD.MOV.U32 R11, RZ, RZ, R8 ;  /* 0x000000ffff0b7224 */ /* 0x000fe400078e0008 */
.L_x_48752:
[----:B------:R-:W-:Y:S05]  /*1fab0*/  BSYNC B2 ;  /* 0x0000000000027941 */ /* 0x000fea0003800000 */
.L_x_48750:
        /* <DEDUP_REMOVED lines=16> */
.L_x_48756:
[----:B------:R-:W-:Y:S05]  /*1fbc0*/  BSYNC B3 ;  /* 0x0000000000037941 */ /* 0x000fea0003800000 */
.L_x_48755:
        /* <DEDUP_REMOVED lines=44> */
.L_x_48754:
[----:B------:R-:W-:Y:S05]  /*1fe90*/  BSYNC B2 ;  /* 0x0000000000027941 */ /* 0x000fea0003800000 */
.L_x_48753:
        /* <DEDUP_REMOVED lines=9> */
.L_x_48749:
        /* <DEDUP_REMOVED lines=12> */
.L_x_48758:
[----:B------:R-:W-:Y:S02]  /*1fff0*/  IMAD.MOV.U32 R11, RZ, RZ, R8 ;  /* 0x000000ffff0b7224 */ /* 0x000fe400078e0008 */
.L_x_48759:
[----:B------:R-:W-:Y:S05]  /*20000*/  BSYNC B2 ;  /* 0x0000000000027941 */ /* 0x000fea0003800000 */
.L_x_48757:
        /* <DEDUP_REMOVED lines=16> */
.L_x_48763:
[----:B------:R-:W-:Y:S05]  /*20110*/  BSYNC B3 ;  /* 0x0000000000037941 */ /* 0x000fea0003800000 */
.L_x_48762:
        /* <DEDUP_REMOVED lines=44> */
.L_x_48761:
[----:B------:R-:W-:Y:S05]  /*203e0*/  BSYNC B2 ;  /* 0x0000000000027941 */ /* 0x000fea0003800000 */
.L_x_48760:
        /* <DEDUP_REMOVED lines=11> */
.L_x_48764:
        /* <DEDUP_REMOVED lines=12> */
.L_x_48767:
[----:B------:R-:W-:Y:S02]  /*20560*/  IMAD.MOV.U32 R11, RZ, RZ, R8 ;  /* 0x000000ffff0b7224 */ /* 0x000fe400078e0008 */
.L_x_48768:
[----:B------:R-:W-:Y:S05]  /*20570*/  BSYNC B2 ;  /* 0x0000000000027941 */ /* 0x000fea0003800000 */
.L_x_48766:
        /* <DEDUP_REMOVED lines=16> */
.L_x_48772:
[----:B------:R-:W-:Y:S05]  /*20680*/  BSYNC B3 ;  /* 0x0000000000037941 */ /* 0x000fea0003800000 */
.L_x_48771:
        /* <DEDUP_REMOVED lines=44> */
.L_x_48770:
[----:B------:R-:W-:Y:S05]  /*20950*/  BSYNC B2 ;  /* 0x0000000000027941 */ /* 0x000fea0003800000 */
.L_x_48769:
        /* <DEDUP_REMOVED lines=9> */
.L_x_48765:
        /* <DEDUP_REMOVED lines=12> */
.L_x_48774:
[----:B------:R-:W-:Y:S02]  /*20ab0*/  IMAD.MOV.U32 R11, RZ, RZ, R8 ;  /* 0x000000ffff0b7224 */ /* 0x000fe400078e0008 */
.L_x_48775:
[----:B------:R-:W-:Y:S05]  /*20ac0*/  BSYNC B2 ;  /* 0x0000000000027941 */ /* 0x000fea0003800000 */
.L_x_48773:
        /* <DEDUP_REMOVED lines=16> */
.L_x_48779:
[----:B------:R-:W-:Y:S05]  /*20bd0*/  BSYNC B3 ;  /* 0x0000000000037941 */ /* 0x000fea0003800000 */
.L_x_48778:
        /* <DEDUP_REMOVED lines=44> */
.L_x_48777:
[----:B------:R-:W-:Y:S05]  /*20ea0*/  BSYNC B2 ;  /* 0x0000000000027941 */ /* 0x000fea0003800000 */
.L_x_48776:
        /* <DEDUP_REMOVED lines=11> */
.L_x_48780:
        /* <DEDUP_REMOVED lines=12> */
.L_x_48783:
[----:B------:R-:W-:Y:S02]  /*21020*/  IMAD.MOV.U32 R11, RZ, RZ, R8 ;  /* 0x000000ffff0b7224 */ /* 0x000fe400078e0008 */
.L_x_48784:
[----:B------:R-:W-:Y:S05]  /*21030*/  BSYNC B2 ;  /* 0x0000000000027941 */ /* 0x000fea0003800000 */
.L_x_48782:
        /* <DEDUP_REMOVED lines=16> */
.L_x_48788:
[----:B------:R-:W-:Y:S05]  /*21140*/  BSYNC B3 ;  /* 0x0000000000037941 */ /* 0x000fea0003800000 */
.L_x_48787:
        /* <DEDUP_REMOVED lines=44> */
.L_x_48786:
[----:B------:R-:W-:Y:S05]  /*21410*/  BSYNC B2 ;  /* 0x0000000000027941 */ /* 0x000fea0003800000 */
.L_x_48785:
        /* <DEDUP_REMOVED lines=9> */
.L_x_48781:
        /* <DEDUP_REMOVED lines=12> */
.L_x_48790:
[----:B------:R-:W-:Y:S02]  /*21570*/  IMAD.MOV.U32 R11, RZ, RZ, R8 ;  /* 0x000000ffff0b7224 */ /* 0x000fe400078e0008 */
.L_x_48791:
[----:B------:R-:W-:Y:S05]  /*21580*/  BSYNC B2 ;  /* 0x0000000000027941 */ /* 0x000fea0003800000 */
.L_x_48789:
        /* <DEDUP_REMOVED lines=16> */
.L_x_48795:
[----:B------:R-:W-:Y:S05]  /*21690*/  BSYNC B3 ;  /* 0x0000000000037941 */ /* 0x000fea0003800000 */
.L_x_48794:
        /* <DEDUP_REMOVED lines=44> */
.L_x_48793:
[----:B------:R-:W-:Y:S05]  /*21960*/  BSYNC B2 ;  /* 0x0000000000027941 */ /* 0x000fea0003800000 */
.L_x_48792:
        /* <DEDUP_REMOVED lines=11> */
.L_x_48796:
        /* <DEDUP_REMOVED lines=12> */
.L_x_48799:
[----:B------:R-:W-:Y:S02]  /*21ae0*/  IMAD.MOV.U32 R16, RZ, RZ, R8 ;  /* 0x000000ffff107224 */ /* 0x000fe400078e0008 */
.L_x_48800:
[----:B------:R-:W-:Y:S05]  /*21af0*/  BSYNC B2 ;  /* 0x0000000000027941 */ /* 0x000fea0003800000 */
.L_x_48798:
        /* <DEDUP_REMOVED lines=16> */
.L_x_48804:
[----:B------:R-:W-:Y:S05]  /*21c00*/  BSYNC B3 ;  /* 0x0000000000037941 */ /* 0x000fea0003800000 */
.L_x_48803:
        /* <DEDUP_REMOVED lines=43> */
.L_x_48802:
[----:B------:R-:W-:Y:S05]  /*21ec0*/  BSYNC B2 ;  /* 0x0000000000027941 */ /* 0x000fea0003800000 */
.L_x_48801:
        /* <DEDUP_REMOVED lines=8> */
.L_x_48797:
        /* <DEDUP_REMOVED lines=27> */
.L_x_48805:
[----:B------:R-:W-:Y:S02]  /*22100*/  IADD3 R12, R12, 0x20, RZ ;  /* 0x000000200c0c7810 */ /* 0x000fe40007ffe0ff */
.L_x_48740:
[----:B------:R-:W-:Y:S05]  /*22110*/  BSYNC B1 ;  /* 0x0000000000017941 */ /* 0x000fea0003800000 */
.L_x_48739:
        /* <DEDUP_REMOVED lines=30> */
.L_x_48809:
[----:B------:R-:W-:Y:S02]  /*22300*/  IMAD.MOV.U32 R17, RZ, RZ, R8 ;  /* 0x000000ffff117224 */ /* 0x000fe400078e0008 */
.L_x_48810:
[----:B------:R-:W-:Y:S05]  /*22310*/  BSYNC B2 ;  /* 0x0000000000027941 */ /* 0x000fea0003800000 */
.L_x_48808:
        /* <DEDUP_REMOVED lines=16> */
.L_x_48814:
[----:B------:R-:W-:Y:S05]  /*22420*/  BSYNC B3 ;  /* 0x0000000000037941 */ /* 0x000fea0003800000 */
.L_x_48813:
        /* <DEDUP_REMOVED lines=43> */
.L_x_48812:
[----:B------:R-:W-:Y:S05]  /*226e0*/  BSYNC B2 ;  /* 0x0000000000027941 */ /* 0x000fea0003800000 */
.L_x_48811:
        /* <DEDUP_REMOVED lines=14> */
.L_x_48815:
        /* <DEDUP_REMOVED lines=12> */
.L_x_48818:
[----:B------:R-:W-:Y:S02]  /*22890*/  IMAD.MOV.U32 R11, RZ, RZ, R8 ;  /* 0x000000ffff0b7224 */ /* 0x000fe400078e0008 */
.L_x_48819:
[----:B------:R-:W-:Y:S05]  /*228a0*/  BSYNC B2 ;  /* 0x0000000000027941 */ /* 0x000fea0003800000 */
.L_x_48817:
        /* <DEDUP_REMOVED lines=16> */
.L_x_48823:
[----:B------:R-:W-:Y:S05]  /*229b0*/  BSYNC B3 ;  /* 0x0000000000037941 */ /* 0x000fea0003800000 */
.L_x_48822:
        /* <DEDUP_REMOVED lines=44> */
.L_x_48821:
[----:B------:R-:W-:Y:S05]  /*22c80*/  BSYNC B2 ;  /* 0x0000000000027941 */ /* 0x000fea0003800000 */
.L_x_48820:
        /* <DEDUP_REMOVED lines=9> */
.L_x_48816:
        /* <DEDUP_REMOVED lines=12> */
.L_x_48825:
[----:B------:R-:W-:Y:S02]  /*22de0*/  IMAD.MOV.U32 R11, RZ, RZ, R8 ;  /* 0x000000ffff0b7224 */ /* 0x000fe400078e0008 */
.L_x_48826:
[----:B------:R-:W-:Y:S05]  /*22df0*/  BSYNC B2 ;  /* 0x0000000000027941 */ /* 0x000fea0003800000 */
.L_x_48824:
        /* <DEDUP_REMOVED lines=16> */
.L_x_48830:
[----:B------:R-:W-:Y:S05]  /*22f00*/  BSYNC B3 ;  /* 0x0000000000037941 */ /* 0x000fea0003800000 */
.L_x_48829:
        /* <DEDUP_REMOVED lines=44> */
.L_x_48828:
[----:B------:R-:W-:Y:S05]  /*231d0*/  BSYNC B2 ;  /* 0x0000000000027941 */ /* 0x000fea0003800000 */
.L_x_48827:
        /* <DEDUP_REMOVED lines=11> */
.L_x_48831:
        /* <DEDUP_REMOVED lines=12> */
.L_x_48834:
[----:B------:R-:W-:Y:S02]  /*23350*/  IMAD.MOV.U32 R11, RZ, RZ, R8 ;  /* 0x000000ffff0b7224 */ /* 0x000fe400078e0008 */
.L_x_48835:
[----:B------:R-:W-:Y:S05]  /*23360*/  BSYNC B2 ;  /* 0x0000000000027941 */ /* 0x000fea0003800000 */
.L_x_48833:
        /* <DEDUP_REMOVED lines=16> */
.L_x_48839:
[----:B------:R-:W-:Y:S05]  /*23470*/  BSYNC B3 ;  /* 0x0000000000037941 */ /* 0x000fea0003800000 */
.L_x_48838:
        /* <DEDUP_REMOVED lines=44> */
.L_x_48837:
[----:B------:R-:W-:Y:S05]  /*23740*/  BSYNC B2 ;  /* 0x0000000000027941 */ /* 0x000fea0003800000 */
.L_x_48836:
        /* <DEDUP_REMOVED lines=9> */
.L_x_48832:
        /* <DEDUP_REMOVED lines=12> */
.L_x_48841:
[----:B------:R-:W-:Y:S02]  /*238a0*/  IMAD.MOV.U32 R11, RZ, RZ, R8 ;  /* 0x000000ffff0b7224 */ /* 0x000fe400078e0008 */
.L_x_48842:
[----:B------:R-:W-:Y:S05]  /*238b0*/  BSYNC B2 ;  /* 0x0000000000027941 */ /* 0x000fea0003800000 */
.L_x_48840:
        /* <DEDUP_REMOVED lines=16> */
.L_x_48846:
[----:B------:R-:W-:Y:S05]  /*239c0*/  BSYNC B3 ;  /* 0x0000000000037941 */ /* 0x000fea0003800000 */
.L_x_48845:
        /* <DEDUP_REMOVED lines=44> */
.L_x_48844:
[----:B------:R-:W-:Y:S05]  /*23c90*/  BSYNC B2 ;  /* 0x0000000000027941 */ /* 0x000fea0003800000 */
.L_x_48843:
        /* <DEDUP_REMOVED lines=11> */
.L_x_48847:
        /* <DEDUP_REMOVED lines=12> */
.L_x_48850:
[----:B------:R-:W-:Y:S02]  /*23e10*/  IMAD.MOV.U32 R11, RZ, RZ, R8 ;  /* 0x000000ffff0b7224 */ /* 0x000fe400078e0008 */
.L_x_48851:
[----:B------:R-:W-:Y:S05]  /*23e20*/  BSYNC B2 ;  /* 0x0000000000027941 */ /* 0x000fea0003800000 */
.L_x_48849:
        /* <DEDUP_REMOVED lines=16> */
.L_x_48855:
[----:B------:R-:W-:Y:S05]  /*23f30*/  BSYNC B3 ;  /* 0x0000000000037941 */ /* 0x000fea0003800000 */
.L_x_48854:
        /* <DEDUP_REMOVED lines=44> */
.L_x_48853:
[----:B------:R-:W-:Y:S05]  /*24200*/  BSYNC B2 ;  /* 0x0000000000027941 */ /* 0x000fea0003800000 */
.L_x_48852:
        /* <DEDUP_REMOVED lines=9> */
.L_x_48848:
        /* <DEDUP_REMOVED lines=12> */
.L_x_48857:
[----:B------:R-:W-:Y:S02]  /*24360*/  IMAD.MOV.U32 R11, RZ, RZ, R8 ;  /* 0x000000ffff0b7224 */ /* 0x000fe400078e0008 */
.L_x_48858:
[----:B------:R-:W-:Y:S05]  /*24370*/  BSYNC B2 ;  /* 0x0000000000027941 */ /* 0x000fea0003800000 */
.L_x_48856:
        /* <DEDUP_REMOVED lines=16> */
.L_x_48862:
[----:B------:R-:W-:Y:S05]  /*24480*/  BSYNC B3 ;  /* 0x0000000000037941 */ /* 0x000fea0003800000 */
.L_x_48861:
        /* <DEDUP_REMOVED lines=44> */
.L_x_48860:
[----:B------:R-:W-:Y:S05]  /*24750*/  BSYNC B2 ;  /* 0x0000000000027941 */ /* 0x000fea0003800000 */
.L_x_48859:
        /* <DEDUP_REMOVED lines=11> */
.L_x_48863:
        /* <DEDUP_REMOVED lines=12> */
.L_x_48866:
[----:B------:R-:W-:Y:S02]  /*248d0*/  IMAD.MOV.U32 R16, RZ, RZ, R8 ;  /* 0x000000ffff107224 */ /* 0x000fe400078e0008 */
.L_x_48867:
[----:B------:R-:W-:Y:S05]  /*248e0*/  BSYNC B2 ;  /* 0x0000000000027941 */ /* 0x000fea0003800000 */
.L_x_48865:
        /* <DEDUP_REMOVED lines=16> */
.L_x_48871:
[----:B------:R-:W-:Y:S05]  /*249f0*/  BSYNC B3 ;  /* 0x0000000000037941 */ /* 0x000fea0003800000 */
.L_x_48870:
        /* <DEDUP_REMOVED lines=43> */
.L_x_48869:
[----:B------:R-:W-:Y:S05]  /*24cb0*/  BSYNC B2 ;  /* 0x0000000000027941 */ /* 0x000fea0003800000 */
.L_x_48868:
        /* <DEDUP_REMOVED lines=8> */
.L_x_48864:
        /* <DEDUP_REMOVED lines=27> */
.L_x_48872:
[----:B------:R-:W-:Y:S02]  /*24ef0*/  IADD3 R12, R12, 0x20, RZ ;  /* 0x000000200c0c7810 */ /* 0x000fe40007ffe0ff */
.L_x_48807:
[----:B------:R-:W-:Y:S05]  /*24f00*/  BSYNC B1 ;  /* 0x0000000000017941 */ /* 0x000fea0003800000 */
.L_x_48806:
        /* <DEDUP_REMOVED lines=30> */
.L_x_48876:
[----:B------:R-:W-:Y:S02]  /*250f0*/  IMAD.MOV.U32 R17, RZ, RZ, R8 ;  /* 0x000000ffff117224 */ /* 0x000fe400078e0008 */
.L_x_48877:
[----:B------:R-:W-:Y:S05]  /*25100*/  BSYNC B2 ;  /* 0x0000000000027941 */ /* 0x000fea0003800000 */
.L_x_48875:
        /* <DEDUP_REMOVED lines=16> */
.L_x_48881:
[----:B------:R-:W-:Y:S05]  /*25210*/  BSYNC B3 ;  /* 0x0000000000037941 */ /* 0x000fea0003800000 */
.L_x_48880:
        /* <DEDUP_REMOVED lines=43> */
.L_x_48879:
[----:B------:R-:W-:Y:S05]  /*254d0*/  BSYNC B2 ;  /* 0x0000000000027941 */ /* 0x000fea0003800000 */
.L_x_48878:
        /* <DEDUP_REMOVED lines=14> */
.L_x_48882:
        /* <DEDUP_REMOVED lines=12> */
.L_x_48885:
[----:B------:R-:W-:Y:S02]  /*25680*/  IMAD.MOV.U32 R11, RZ, RZ, R8 ;  /* 0x000000ffff0b7224 */ /* 0x000fe400078e0008 */
.L_x_48886:
[----:B------:R-:W-:Y:S05]  /*25690*/  BSYNC B2 ;  /* 0x0000000000027941 */ /* 0x000fea0003800000 */
.L_x_48884:
        /* <DEDUP_REMOVED lines=16> */
.L_x_48890:
[----:B------:R-:W-:Y:S05]  /*257a0*/  BSYNC B3 ;  /* 0x0000000000037941 */ /* 0x000fea0003800000 */
.L_x_48889:
        /* <DEDUP_REMOVED lines=44> */
.L_x_48888:
[----:B------:R-:W-:Y:S05]  /*25a70*/  BSYNC B2 ;  /* 0x0000000000027941 */ /* 0x000fea0003800000 */
.L_x_48887:
        /* <DEDUP_REMOVED lines=9> */
.L_x_48883:
        /* <DEDUP_REMOVED lines=12> */
.L_x_48892:
[----:B------:R-:W-:Y:S02]  /*25bd0*/  IMAD.MOV.U32 R11, RZ, RZ, R8 ;  /* 0x000000ffff0b7224 */ /* 0x000fe400078e0008 */
.L_x_48893:
[----:B------:R-:W-:Y:S05]  /*25be0*/  BSYNC B2 ;  /* 0x0000000000027941 */ /* 0x000fea0003800000 */
.L_x_48891:
        /* <DEDUP_REMOVED lines=16> */
.L_x_48897:
[----:B------:R-:W-:Y:S05]  /*25cf0*/  BSYNC B3 ;  /* 0x0000000000037941 */ /* 0x000fea0003800000 */
.L_x_48896:
        /* <DEDUP_REMOVED lines=44> */
.L_x_48895:
[----:B------:R-:W-:Y:S05]  /*25fc0*/  BSYNC B2 ;  /* 0x0000000000027941 */ /* 0x000fea0003800000 */
.L_x_48894:
        /* <DEDUP_REMOVED lines=11> */
.L_x_48898:
        /* <DEDUP_REMOVED lines=12> */
.L_x_48901:
[----:B------:R-:W-:Y:S02]  /*26140*/  IMAD.MOV.U32 R11, RZ, RZ, R8 ;  /* 0x000000ffff0b7224 */ /* 0x000fe400078e0008 */
.L_x_48902:
[----:B------:R-:W-:Y:S05]  /*26150*/  BSYNC B2 ;  /* 0x0000000000027941 */ /* 0x000fea0003800000 */
.L_x_48900:
        /* <DEDUP_REMOVED lines=16> */
.L_x_48906:
[----:B------:R-:W-:Y:S05]  /*26260*/  BSYNC B3 ;  /* 0x0000000000037941 */ /* 0x000fea0003800000 */
.L_x_48905:
        /* <DEDUP_REMOVED lines=44> */
.L_x_48904:
[----:B------:R-:W-:Y:S05]  /*26530*/  BSYNC B2 ;  /* 0x0000000000027941 */ /* 0x000fea0003800000 */
.L_x_48903:
        /* <DEDUP_REMOVED lines=9> */
.L_x_48899:
        /* <DEDUP_REMOVED lines=12> */
.L_x_48908:
[----:B------:R-:W-:Y:S02]  /*26690*/  IMAD.MOV.U32 R11, RZ, RZ, R8 ;  /* 0x000000ffff0b7224 */ /* 0x000fe400078e0008 */
.L_x_48909:
[----:B------:R-:W-:Y:S05]  /*266a0*/  BSYNC B2 ;  /* 0x0000000000027941 */ /* 0x000fea0003800000 */
.L_x_48907:
        /* <DEDUP_REMOVED lines=16> */
.L_x_48913:
[----:B------:R-:W-:Y:S05]  /*267b0*/  BSYNC B3 ;  /* 0x0000000000037941 */ /* 0x000fea0003800000 */
.L_x_48912:
        /* <DEDUP_REMOVED lines=44> */
.L_x_48911:
[----:B------:R-:W-:Y:S05]  /*26a80*/  BSYNC B2 ;  /* 0x0000000000027941 */ /* 0x000fea0003800000 */
.L_x_48910:
        /* <DEDUP_REMOVED lines=11> */
.L_x_48914:
        /* <DEDUP_REMOVED lines=12> */
.L_x_48917:
[----:B------:R-:W-:Y:S02]  /*26c00*/  IMAD.MOV.U32 R11, RZ, RZ, R8 ;  /* 0x000000ffff0b7224 */ /* 0x000fe400078e0008 */
.L_x_48918:
[----:B------:R-:W-:Y:S05]  /*26c10*/  BSYNC B2 ;  /* 0x0000000000027941 */ /* 0x000fea0003800000 */
.L_x_48916:
        /* <DEDUP_REMOVED lines=16> */
.L_x_48922:
[----:B------:R-:W-:Y:S05]  /*26d20*/  BSYNC B3 ;  /* 0x0000000000037941 */ /* 0x000fea0003800000 */
.L_x_48921:
        /* <DEDUP_REMOVED lines=44> */
.L_x_48920:
[----:B------:R-:W-:Y:S05]  /*26ff0*/  BSYNC B2 ;  /* 0x0000000000027941 */ /* 0x000fea0003800000 */
.L_x_48919:
        /* <DEDUP_REMOVED lines=9> */
.L_x_48915:
        /* <DEDUP_REMOVED lines=12> */
.L_x_48924:
[----:B------:R-:W-:Y:S02]  /*27150*/  IMAD.MOV.U32 R11, RZ, RZ, R8 ;  /* 0x000000ffff0b7224 */ /* 0x000fe400078e0008 */
.L_x_48925:
[----:B------:R-:W-:Y:S05]  /*27160*/  BSYNC B2 ;  /* 0x0000000000027941 */ /* 0x000fea0003800000 */
.L_x_48923:
        /* <DEDUP_REMOVED lines=16> */
.L_x_48929:
[----:B------:R-:W-:Y:S05]  /*27270*/  BSYNC B3 ;  /* 0x0000000000037941 */ /* 0x000fea0003800000 */
.L_x_48928:
        /* <DEDUP_REMOVED lines=44> */
.L_x_48927:
[----:B------:R-:W-:Y:S05]  /*27540*/  BSYNC B2 ;  /* 0x0000000000027941 */ /* 0x000fea0003800000 */
.L_x_48926:
        /* <DEDUP_REMOVED lines=11> */
.L_x_48930:
        /* <DEDUP_REMOVED lines=12> */
.L_x_48933:
[----:B------:R-:W-:Y:S02]  /*276c0*/  IMAD.MOV.U32 R16, RZ, RZ, R8 ;  /* 0x000000ffff107224 */ /* 0x000fe400078e0008 */
.L_x_48934:
[----:B------:R-:W-:Y:S05]  /*276d0*/  BSYNC B2 ;  /* 0x0000000000027941 */ /* 0x000fea0003800000 */
.L_x_48932:
        /* <DEDUP_REMOVED lines=16> */
.L_x_48938:
[----:B------:R-:W-:Y:S05]  /*277e0*/  BSYNC B3 ;  /* 0x0000000000037941 */ /* 0x000fea0003800000 */
.L_x_48937:
        /* <DEDUP_REMOVED lines=43> */
.L_x_48936:
[----:B------:R-:W-:Y:S05]  /*27aa0*/  BSYNC B2 ;  /* 0x0000000000027941 */ /* 0x000fea0003800000 */
.L_x_48935:
        /* <DEDUP_REMOVED lines=8> */
.L_x_48931:
        /* <DEDUP_REMOVED lines=27> */
.L_x_48939:
[----:B------:R-:W-:Y:S02]  /*27ce0*/  IADD3 R12, R12, 0x20, RZ ;  /* 0x000000200c0c7810 */ /* 0x000fe40007ffe0ff */
.L_x_48874:
[----:B------:R-:W-:Y:S05]  /*27cf0*/  BSYNC B1 ;  /* 0x0000000000017941 */ /* 0x000fea0003800000 */
.L_x_48873:
        /* <DEDUP_REMOVED lines=30> */
.L_x_48943:
[----:B------:R-:W-:Y:S02]  /*27ee0*/  IMAD.MOV.U32 R17, RZ, RZ, R8 ;  /* 0x000000ffff117224 */ /* 0x000fe400078e0008 */
.L_x_48944:
[----:B------:R-:W-:Y:S05]  /*27ef0*/  BSYNC B2 ;  /* 0x0000000000027941 */ /* 0x000fea0003800000 */
.L_x_48942:
        /* <DEDUP_REMOVED lines=16> */
.L_x_48948:
[----:B------:R-:W-:Y:S05]  /*28000*/  BSYNC B3 ;  /* 0x0000000000037941 */ /* 0x000fea0003800000 */
.L_x_48947:
        /* <DEDUP_REMOVED lines=43> */
.L_x_48946:
[----:B------:R-:W-:Y:S05]  /*282c0*/  BSYNC B2 ;  /* 0x0000000000027941 */ /* 0x000fea0003800000 */
.L_x_48945:
        /* <DEDUP_REMOVED lines=14> */
.L_x_48949:
        /* <DEDUP_REMOVED lines=12> */
.L_x_48952:
[----:B------:R-:W-:Y:S02]  /*28470*/  IMAD.MOV.U32 R11, RZ, RZ, R8 ;  /* 0x000000ffff0b7224 */ /* 0x000fe400078e0008 */
.L_x_48953:
[----:B------:R-:W-:Y:S05]  /*28480*/  BSYNC B2 ;  /* 0x0000000000027941 */ /* 0x000fea0003800000 */
.L_x_48951:
        /* <DEDUP_REMOVED lines=16> */
.L_x_48957:
[----:B------:R-:W-:Y:S05]  /*28590*/  BSYNC B3 ;  /* 0x0000000000037941 */ /* 0x000fea0003800000 */
.L_x_48956:
        /* <DEDUP_REMOVED lines=44> */
.L_x_48955:
[----:B------:R-:W-:Y:S05]  /*28860*/  BSYNC B2 ;  /* 0x0000000000027941 */ /* 0x000fea0003800000 */
.L_x_48954:
        /* <DEDUP_REMOVED lines=9> */
.L_x_48950:
        /* <DEDUP_REMOVED lines=12> */
.L_x_48959:
[----:B------:R-:W-:Y:S02]  /*289c0*/  IMAD.MOV.U32 R11, RZ, RZ, R8 ;  /* 0x000000ffff0b7224 */ /* 0x000fe400078e0008 */
.L_x_48960:
[----:B------:R-:W-:Y:S05]  /*289d0*/  BSYNC B2 ;  /* 0x0000000000027941 */ /* 0x000fea0003800000 */
.L_x_48958:
        /* <DEDUP_REMOVED lines=16> */
.L_x_48964:
[----:B------:R-:W-:Y:S05]  /*28ae0*/  BSYNC B3 ;  /* 0x0000000000037941 */ /* 0x000fea0003800000 */
.L_x_48963:
        /* <DEDUP_REMOVED lines=44> */
.L_x_48962:
[----:B------:R-:W-:Y:S05]  /*28db0*/  BSYNC B2 ;  /* 0x0000000000027941 */ /* 0x000fea0003800000 */
.L_x_48961:
        /* <DEDUP_REMOVED lines=11> */
.L_x_48965:
        /* <DEDUP_REMOVED lines=12> */
.L_x_48968:
[----:B------:R-:W-:Y:S02]  /*28f30*/  IMAD.MOV.U32 R11, RZ, RZ, R8 ;  /* 0x000000ffff0b7224 */ /* 0x000fe400078e0008 */
.L_x_48969:
[----:B------:R-:W-:Y:S05]  /*28f40*/  BSYNC B2 ;  /* 0x0000000000027941 */ /* 0x000fea0003800000 */
.L_x_48967:
        /* <DEDUP_REMOVED lines=16> */
.L_x_48973:
[----:B------:R-:W-:Y:S05]  /*29050*/  BSYNC B3 ;  /* 0x0000000000037941 */ /* 0x000fea0003800000 */
.L_x_48972:
        /* <DEDUP_REMOVED lines=44> */
.L_x_48971:
[----:B------:R-:W-:Y:S05]  /*29320*/  BSYNC B2 ;  /* 0x0000000000027941 */ /* 0x000fea0003800000 */
.L_x_48970:
        /* <DEDUP_REMOVED lines=9> */
.L_x_48966:
        /* <DEDUP_REMOVED lines=12> */
.L_x_48975:
[----:B------:R-:W-:Y:S02]  /*29480*/  IMAD.MOV.U32 R11, RZ, RZ, R8 ;  /* 0x000000ffff0b7224 */ /* 0x000fe400078e0008 */
.L_x_48976:
[----:B------:R-:W-:Y:S05]  /*29490*/  BSYNC B2 ;  /* 0x0000000000027941 */ /* 0x000fea0003800000 */
.L_x_48974:
        /* <DEDUP_REMOVED lines=16> */
.L_x_48980:
[----:B------:R-:W-:Y:S05]  /*295a0*/  BSYNC B3 ;  /* 0x0000000000037941 */ /* 0x000fea0003800000 */
.L_x_48979:
        /* <DEDUP_REMOVED lines=44> */
.L_x_48978:
[----:B------:R-:W-:Y:S05]  /*29870*/  BSYNC B2 ;  /* 0x0000000000027941 */ /* 0x000fea0003800000 */
.L_x_48977:
        /* <DEDUP_REMOVED lines=11> */
.L_x_48981:
        /* <DEDUP_REMOVED lines=12> */
.L_x_48984:
[----:B------:R-:W-:Y:S02]  /*299f0*/  IMAD.MOV.U32 R11, RZ, RZ, R8 ;  /* 0x000000ffff0b7224 */ /* 0x000fe400078e0008 */
.L_x_48985:
[----:B------:R-:W-:Y:S05]  /*29a00*/  BSYNC B2 ;  /* 0x0000000000027941 */ /* 0x000fea0003800000 */
.L_x_48983:
        /* <DEDUP_REMOVED lines=16> */
.L_x_48989:
[----:B------:R-:W-:Y:S05]  /*29b10*/  BSYNC B3 ;  /* 0x0000000000037941 */ /* 0x000fea0003800000 */
.L_x_48988:
        /* <DEDUP_REMOVED lines=44> */
.L_x_48987:
[----:B------:R-:W-:Y:S05]  /*29de0*/  BSYNC B2 ;  /* 0x0000000000027941 */ /* 0x000fea0003800000 */
.L_x_48986:
        /* <DEDUP_REMOVED lines=9> */
.L_x_48982:
        /* <DEDUP_REMOVED lines=12> */
.L_x_48991:
[----:B------:R-:W-:Y:S02]  /*29f40*/  IMAD.MOV.U32 R11, RZ, RZ, R8 ;  /* 0x000000ffff0b7224 */ /* 0x000fe400078e0008 */
.L_x_48992:
[----:B------:R-:W-:Y:S05]  /*29f50*/  BSYNC B2 ;  /* 0x0000000000027941 */ /* 0x000fea0003800000 */
.L_x_48990:
        /* <DEDUP_REMOVED lines=16> */
.L_x_48996:
[----:B------:R-:W-:Y:S05]  /*2a060*/  BSYNC B3 ;  /* 0x0000000000037941 */ /* 0x000fea0003800000 */
.L_x_48995:
        /* <DEDUP_REMOVED lines=44> */
.L_x_48994:
[----:B------:R-:W-:Y:S05]  /*2a330*/  BSYNC B2 ;  /* 0x0000000000027941 */ /* 0x000fea0003800000 */
.L_x_48993:
        /* <DEDUP_REMOVED lines=11> */
.L_x_48997:
        /* <DEDUP_REMOVED lines=12> */
.L_x_49000:
[----:B------:R-:W-:Y:S02]  /*2a4b0*/  IMAD.MOV.U32 R16, RZ, RZ, R8 ;  /* 0x000000ffff107224 */ /* 0x000fe400078e0008 */
.L_x_49001:
[----:B------:R-:W-:Y:S05]  /*2a4c0*/  BSYNC B2 ;  /* 0x0000000000027941 */ /* 0x000fea0003800000 */
.L_x_48999:
        /* <DEDUP_REMOVED lines=16> */
.L_x_49005:
[----:B------:R-:W-:Y:S05]  /*2a5d0*/  BSYNC B3 ;  /* 0x0000000000037941 */ /* 0x000fea0003800000 */
.L_x_49004:
        /* <DEDUP_REMOVED lines=43> */
.L_x_49003:
[----:B------:R-:W-:Y:S05]  /*2a890*/  BSYNC B2 ;  /* 0x0000000000027941 */ /* 0x000fea0003800000 */
.L_x_49002:
        /* <DEDUP_REMOVED lines=8> */
.L_x_48998:
        /* <DEDUP_REMOVED lines=27> */
.L_x_49006:
[----:B------:R-:W-:Y:S02]  /*2aad0*/  IADD3 R12, R12, 0x20, RZ ;  /* 0x000000200c0c7810 */ /* 0x000fe40007ffe0ff */
.L_x_48941:
[----:B------:R-:W-:Y:S05]  /*2aae0*/  BSYNC B1 ;  /* 0x0000000000017941 */ /* 0x000fea0003800000 */
.L_x_48940:
        /* <DEDUP_REMOVED lines=30> */
.L_x_49010:
[----:B------:R-:W-:Y:S02]  /*2acd0*/  IMAD.MOV.U32 R17, RZ, RZ, R8 ;  /* 0x000000ffff117224 */ /* 0x000fe400078e0008 */
.L_x_49011:
[----:B------:R-:W-:Y:S05]  /*2ace0*/  BSYNC B2 ;  /* 0x0000000000027941 */ /* 0x000fea0003800000 */
.L_x_49009:
        /* <DEDUP_REMOVED lines=16> */
.L_x_49015:
[----:B------:R-:W-:Y:S05]  /*2adf0*/  BSYNC B3 ;  /* 0x0000000000037941 */ /* 0x000fea0003800000 */
.L_x_49014:
        /* <DEDUP_REMOVED lines=43> */
.L_x_49013:
[----:B------:R-:W-:Y:S05]  /*2b0b0*/  BSYNC B2 ;  /* 0x0000000000027941 */ /* 0x000fea0003800000 */
.L_x_49012:
        /* <DEDUP_REMOVED lines=14> */
.L_x_49016:
        /* <DEDUP_REMOVED lines=12> */
.L_x_49019:
[----:B------:R-:W-:Y:S02]  /*2b260*/  IMAD.MOV.U32 R11, RZ, RZ, R8 ;  /* 0x000000ffff0b7224 */ /* 0x000fe400078e0008 */
.L_x_49020:
[----:B------:R-:W-:Y:S05]  /*2b270*/  BSYNC B2 ;  /* 0x0000000000027941 */ /* 0x000fea0003800000 */
.L_x_49018:
        /* <DEDUP_REMOVED lines=16> */
.L_x_49024:
[----:B------:R-:W-:Y:S05]  /*2b380*/  BSYNC B3 ;  /* 0x0000000000037941 */ /* 0x000fea0003800000 */
.L_x_49023:
        /* <DEDUP_REMOVED lines=44> */
.L_x_49022:
[----:B------:R-:W-:Y:S05]  /*2b650*/  BSYNC B2 ;  /* 0x0000000000027941 */ /* 0x000fea0003800000 */
.L_x_49021:
        /* <DEDUP_REMOVED lines=9> */
.L_x_49017:
        /* <DEDUP_REMOVED lines=12> */
.L_x_49026:
[----:B------:R-:W-:Y:S02]  /*2b7b0*/  IMAD.MOV.U32 R11, RZ, RZ, R8 ;  /* 0x000000ffff0b7224 */ /* 0x000fe400078e0008 */
.L_x_49027:
[----:B------:R-:W-:Y:S05]  /*2b7c0*/  BSYNC B2 ;  /* 0x0000000000027941 */ /* 0x000fea0003800000 */
.L_x_49025:
        /* <DEDUP_REMOVED lines=16> */
.L_x_49031:
[----:B------:R-:W-:Y:S05]  /*2b8d0*/  BSYNC B3 ;  /* 0x0000000000037941 */ /* 0x000fea0003800000 */
.L_x_49030:
        /* <DEDUP_REMOVED lines=44> */
.L_x_49029:
[----:B------:R-:W-:Y:S05]  /*2bba0*/  BSYNC B2 ;  /* 0x0000000000027941 */ /* 0x000fea0003800000 */
.L_x_49028:
        /* <DEDUP_REMOVED lines=11> */
.L_x_49032:
        /* <DEDUP_REMOVED lines=12> */
.L_x_49035:
[----:B------:R-:W-:Y:S02]  /*2bd20*/  IMAD.MOV.U32 R11, RZ, RZ, R8 ;  /* 0x000000ffff0b7224 */ /* 0x000fe400078e0008 */
.L_x_49036:
[----:B------:R-:W-:Y:S05]  /*2bd30*/  BSYNC B2 ;  /* 0x0000000000027941 */ /* 0x000fea0003800000 */
.L_x_49034:
        /* <DEDUP_REMOVED lines=16> */
.L_x_49040:
[----:B------:R-:W-:Y:S05]  /*2be40*/  BSYNC B3 ;  /* 0x0000000000037941 */ /* 0x000fea0003800000 */
.L_x_49039:
        /* <DEDUP_REMOVED lines=44> */
.L_x_49038:
[----:B------:R-:W-:Y:S05]  /*2c110*/  BSYNC B2 ;  /* 0x0000000000027941 */ /* 0x000fea0003800000 */
.L_x_49037:
        /* <DEDUP_REMOVED lines=9> */
.L_x_49033:
        /* <DEDUP_REMOVED lines=12> */
.L_x_49042:
[----:B------:R-:W-:Y:S02]  /*2c270*/  IMAD.MOV.U32 R11, RZ, RZ, R8 ;  /* 0x000000ffff0b7224 */ /* 0x000fe400078e0008 */
.L_x_49043:
[----:B------:R-:W-:Y:S05]  /*2c280*/  BSYNC B2 ;  /* 0x0000000000027941 */ /* 0x000fea0003800000 */
.L_x_49041:
        /* <DEDUP_REMOVED lines=16> */
.L_x_49047:
[----:B------:R-:W-:Y:S05]  /*2c390*/  BSYNC B3 ;  /* 0x0000000000037941 */ /* 0x000fea0003800000 */
.L_x_49046:
        /* <DEDUP_REMOVED lines=44> */
.L_x_49045:
[----:B------:R-:W-:Y:S05]  /*2c660*/  BSYNC B2 ;  /* 0x0000000000027941 */ /* 0x000fea0003800000 */
.L_x_49044:
        /* <DEDUP_REMOVED lines=11> */
.L_x_49048:
        /* <DEDUP_REMOVED lines=12> */
.L_x_49051:
[----:B------:R-:W-:Y:S02]  /*2c7e0*/  IMAD.MOV.U32 R11, RZ, RZ, R8 ;  /* 0x000000ffff0b7224 */ /* 0x000fe400078e0008 */
.L_x_49052:
[----:B------:R-:W-:Y:S05]  /*2c7f0*/  BSYNC B2 ;  /* 0x0000000000027941 */ /* 0x000fea0003800000 */
.L_x_49050:
        /* <DEDUP_REMOVED lines=16> */
.L_x_49056:
[----:B------:R-:W-:Y:S05]  /*2c900*/  BSYNC B3 ;  /* 0x0000000000037941 */ /* 0x000fea0003800000 */
.L_x_49055:
        /* <DEDUP_REMOVED lines=44> */
.L_x_49054:
[----:B------:R-:W-:Y:S05]  /*2cbd0*/  BSYNC B2 ;  /* 0x0000000000027941 */ /* 0x000fea0003800000 */
.L_x_49053:
        /* <DEDUP_REMOVED lines=9> */
.L_x_49049:
        /* <DEDUP_REMOVED lines=12> */
.L_x_49058:
[----:B------:R-:W-:Y:S02]  /*2cd30*/  IMAD.MOV.U32 R11, RZ, RZ, R8 ;  /* 0x000000ffff0b7224 */ /* 0x000fe400078e0008 */
.L_x_49059:
[----:B------:R-:W-:Y:S05]  /*2cd40*/  BSYNC B2 ;  /* 0x0000000000027941 */ /* 0x000fea0003800000 */
.L_x_49057:
        /* <DEDUP_REMOVED lines=16> */
.L_x_49063:
[----:B------:R-:W-:Y:S05]  /*2ce50*/  BSYNC B3 ;  /* 0x0000000000037941 */ /* 0x000fea0003800000 */
.L_x_49062:
        /* <DEDUP_REMOVED lines=44> */
.L_x_49061:
[----:B------:R-:W-:Y:S05]  /*2d120*/  BSYNC B2 ;  /* 0x0000000000027941 */ /* 0x000fea0003800000 */
.L_x_49060:
        /* <DEDUP_REMOVED lines=11> */
.L_x_49064:
        /* <DEDUP_REMOVED lines=12> */
.L_x_49067:
[----:B------:R-:W-:Y:S02]  /*2d2a0*/  IMAD.MOV.U32 R16, RZ, RZ, R8 ;  /* 0x000000ffff107224 */ /* 0x000fe400078e0008 */
.L_x_49068:
[----:B------:R-:W-:Y:S05]  /*2d2b0*/  BSYNC B2 ;  /* 0x0000000000027941 */ /* 0x000fea0003800000 */
.L_x_49066:
        /* <DEDUP_REMOVED lines=16> */
.L_x_49072:
[----:B------:R-:W-:Y:S05]  /*2d3c0*/  BSYNC B3 ;  /* 0x0000000000037941 */ /* 0x000fea0003800000 */
.L_x_49071:
        /* <DEDUP_REMOVED lines=43> */
.L_x_49070:
[----:B------:R-:W-:Y:S05]  /*2d680*/  BSYNC B2 ;  /* 0x0000000000027941 */ /* 0x000fea0003800000 */
.L_x_49069:
        /* <DEDUP_REMOVED lines=8> */
.L_x_49065:
        /* <DEDUP_REMOVED lines=27> */
.L_x_49073:
[----:B------:R-:W-:Y:S02]  /*2d8c0*/  IADD3 R12, R12, 0x20, RZ ;  /* 0x000000200c0c7810 */ /* 0x000fe40007ffe0ff */
.L_x_49008:
[----:B------:R-:W-:Y:S05]  /*2d8d0*/  BSYNC B1 ;  /* 0x0000000000017941 */ /* 0x000fea0003800000 */
.L_x_49007:
        /* <DEDUP_REMOVED lines=30> */
.L_x_49077:
[----:B------:R-:W-:Y:S02]  /*2dac0*/  IMAD.MOV.U32 R17, RZ, RZ, R8 ;  /* 0x000000ffff117224 */ /* 0x000fe400078e0008 */
.L_x_49078:
[----:B------:R-:W-:Y:S05]  /*2dad0*/  BSYNC B2 ;  /* 0x0000000000027941 */ /* 0x000fea0003800000 */
.L_x_49076:
        /* <DEDUP_REMOVED lines=16> */
.L_x_49082:
[----:B------:R-:W-:Y:S05]  /*2dbe0*/  BSYNC B3 ;  /* 0x0000000000037941 */ /* 0x000fea0003800000 */
.L_x_49081:
        /* <DEDUP_REMOVED lines=43> */
.L_x_49080:
[----:B------:R-:W-:Y:S05]  /*2dea0*/  BSYNC B2 ;  /* 0x0000000000027941 */ /* 0x000fea0003800000 */
.L_x_49079:
        /* <DEDUP_REMOVED lines=14> */
.L_x_49083:
        /* <DEDUP_REMOVED lines=12> */
.L_x_49086:
[----:B------:R-:W-:Y:S02]  /*2e050*/  IMAD.MOV.U32 R11, RZ, RZ, R8 ;  /* 0x000000ffff0b7224 */ /* 0x000fe400078e0008 */
.L_x_49087:
[----:B------:R-:W-:Y:S05]  /*2e060*/  BSYNC B2 ;  /* 0x0000000000027941 */ /* 0x000fea0003800000 */
.L_x_49085:
        /* <DEDUP_REMOVED lines=16> */
.L_x_49091:
[----:B------:R-:W-:Y:S05]  /*2e170*/  BSYNC B3 ;  /* 0x0000000000037941 */ /* 0x000fea0003800000 */
.L_x_49090:
        /* <DEDUP_REMOVED lines=44> */
.L_x_49089:
[----:B------:R-:W-:Y:S05]  /*2e440*/  BSYNC B2 ;  /* 0x0000000000027941 */ /* 0x000fea0003800000 */
.L_x_49088:
        /* <DEDUP_REMOVED lines=9> */
.L_x_49084:
        /* <DEDUP_REMOVED lines=12> */
.L_x_49093:
[----:B------:R-:W-:Y:S02]  /*2e5a0*/  IMAD.MOV.U32 R11, RZ, RZ, R8 ;  /* 0x000000ffff0b7224 */ /* 0x000fe400078e0008 */
.L_x_49094:
[----:B------:R-:W-:Y:S05]  /*2e5b0*/  BSYNC B2 ;  /* 0x0000000000027941 */ /* 0x000fea0003800000 */
.L_x_49092:
        /* <DEDUP_REMOVED lines=16> */
.L_x_49098:
[----:B------:R-:W-:Y:S05]  /*2e6c0*/  BSYNC B3 ;  /* 0x0000000000037941 */ /* 0x000fea0003800000 */
.L_x_49097:
        /* <DEDUP_REMOVED lines=44> */
.L_x_49096:
[----:B------:R-:W-:Y:S05]  /*2e990*/  BSYNC B2 ;  /* 0x0000000000027941 */ /* 0x000fea0003800000 */
.L_x_49095:
        /* <DEDUP_REMOVED lines=11> */
.L_x_49099:
        /* <DEDUP_REMOVED lines=12> */
.L_x_49102:
[----:B------:R-:W-:Y:S02]  /*2eb10*/  IMAD.MOV.U32 R11, RZ, RZ, R8 ;  /* 0x000000ffff0b7224 */ /* 0x000fe400078e0008 */
.L_x_49103:
[----:B------:R-:W-:Y:S05]  /*2eb20*/  BSYNC B2 ;  /* 0x0000000000027941 */ /* 0x000fea0003800000 */
.L_x_49101:
        /* <DEDUP_REMOVED lines=16> */
.L_x_49107:
[----:B------:R-:W-:Y:S05]  /*2ec30*/  BSYNC B3 ;  /* 0x0000000000037941 */ /* 0x000fea0003800000 */
.L_x_49106:
        /* <DEDUP_REMOVED lines=44> */
.L_x_49105:
[----:B------:R-:W-:Y:S05]  /*2ef00*/  BSYNC B2 ;  /* 0x0000000000027941 */ /* 0x000fea0003800000 */
.L_x_49104:
        /* <DEDUP_REMOVED lines=9> */
.L_x_49100:
        /* <DEDUP_REMOVED lines=12> */
.L_x_49109:
[----:B------:R-:W-:Y:S02]  /*2f060*/  IMAD.MOV.U32 R11, RZ, RZ, R8 ;  /* 0x000000ffff0b7224 */ /* 0x000fe400078e0008 */
.L_x_49110:
[----:B------:R-:W-:Y:S05]  /*2f070*/  BSYNC B2 ;  /* 0x0000000000027941 */ /* 0x000fea0003800000 */
.L_x_49108:
        /* <DEDUP_REMOVED lines=16> */
.L_x_49114:
[----:B------:R-:W-:Y:S05]  /*2f180*/  BSYNC B3 ;  /* 0x0000000000037941 */ /* 0x000fea0003800000 */
.L_x_49113:
        /* <DEDUP_REMOVED lines=44> */
.L_x_49112:
[----:B------:R-:W-:Y:S05]  /*2f450*/  BSYNC B2 ;  /* 0x0000000000027941 */ /* 0x000fea0003800000 */
.L_x_49111:
        /* <DEDUP_REMOVED lines=11> */
.L_x_49115:
        /* <DEDUP_REMOVED lines=12> */
.L_x_49118:
[----:B------:R-:W-:Y:S02]  /*2f5d0*/  IMAD.MOV.U32 R11, RZ, RZ, R8 ;  /* 0x000000ffff0b7224 */ /* 0x000fe400078e0008 */
.L_x_49119:
[----:B------:R-:W-:Y:S05]  /*2f5e0*/  BSYNC B2 ;  /* 0x0000000000027941 */ /* 0x000fea0003800000 */
.L_x_49117:
        /* <DEDUP_REMOVED lines=16> */
.L_x_49123:
[----:B------:R-:W-:Y:S05]  /*2f6f0*/  BSYNC B3 ;  /* 0x0000000000037941 */ /* 0x000fea0003800000 */
.L_x_49122:
        /* <DEDUP_REMOVED lines=44> */
.L_x_49121:
[----:B------:R-:W-:Y:S05]  /*2f9c0*/  BSYNC B2 ;  /* 0x0000000000027941 */ /* 0x000fea0003800000 */
.L_x_49120:
        /* <DEDUP_REMOVED lines=9> */
.L_x_49116:
        /* <DEDUP_REMOVED lines=12> */
.L_x_49125:
[----:B------:R-:W-:Y:S02]  /*2fb20*/  IMAD.MOV.U32 R11, RZ, RZ, R8 ;  /* 0x000000ffff0b7224 */ /* 0x000fe400078e0008 */
.L_x_49126:
[----:B------:R-:W-:Y:S05]  /*2fb30*/  BSYNC B2 ;  /* 0x0000000000027941 */ /* 0x000fea0003800000 */
.L_x_49124:
        /* <DEDUP_REMOVED lines=16> */
.L_x_49130:
[----:B------:R-:W-:Y:S05]  /*2fc40*/  BSYNC B3 ;  /* 0x0000000000037941 */ /* 0x000fea0003800000 */
.L_x_49129:
        /* <DEDUP_REMOVED lines=44> */
.L_x_49128:
[----:B------:R-:W-:Y:S05]  /*2ff10*/  BSYNC B2 ;  /* 0x0000000000027941 */ /* 0x000fea0003800000 */
.L_x_49127:
        /* <DEDUP_REMOVED lines=11> */
.L_x_49131:
        /* <DEDUP_REMOVED lines=12> */
.L_x_49134:
[----:B------:R-:W-:Y:S02]  /*30090*/  IMAD.MOV.U32 R16, RZ, RZ, R8 ;  /* 0x000000ffff107224 */ /* 0x000fe400078e0008 */
.L_x_49135:
[----:B------:R-:W-:Y:S05]  /*300a0*/  BSYNC B2 ;  /* 0x0000000000027941 */ /* 0x000fea0003800000 */
.L_x_49133:
        /* <DEDUP_REMOVED lines=16> */
.L_x_49139:
[----:B------:R-:W-:Y:S05]  /*301b0*/  BSYNC B3 ;  /* 0x0000000000037941 */ /* 0x000fea0003800000 */
.L_x_49138:
        /* <DEDUP_REMOVED lines=43> */
.L_x_49137:
[----:B------:R-:W-:Y:S05]  /*30470*/  BSYNC B2 ;  /* 0x0000000000027941 */ /* 0x000fea0003800000 */
.L_x_49136:
        /* <DEDUP_REMOVED lines=8> */
.L_x_49132:
        /* <DEDUP_REMOVED lines=8> */
[----:B------:R-:W-:-:S05]  /*30580*/  IADD3 R17, R193, R17, R192 ;  /* 0x00000011c1117210 */ /* 0x000fca0007ffe0c0 */
[----:B------:R-:W-:Y:S02]  /*30590*/  IMAD.IADD R194, R17, 0x1, R194 ;  /* 0x0000000111c27824 */ /* 0x000fe400078e02c2 */
[----:B------:R-:W-:Y:S01]  /*305a0*/  IMAD.SHL.U32 R17, R12, 0x4, RZ ;  /* 0x000000040c117824 */ /* 0x000fe200078e00ff */
[----:B------:R-:W-:-:S04]  /*305b0*/  SHF.R.U32.HI R12, RZ, 0x1e, R12 ;  /* 0x0000001eff0c7819 */ /* 0x000fc8000001160c */
        /* <DEDUP_REMOVED lines=15> */
.L_x_49075:
[----:B------:R-:W-:Y:S05]  /*306b0*/  BSYNC B1 ;  /* 0x0000000000017941 */ /* 0x000fea0003800000 */
.L_x_49074:
        /* <DEDUP_REMOVED lines=102> */
.L_x_49176:
        /* <DEDUP_REMOVED lines=168> */
.L_x_49177:
[----:B------:R-:W-:Y:S01]  /*317a0*/  @!P6 IMAD.MOV.U32 R192, RZ, RZ, 0x4 ;  /* 0x00000004ffc0e424 */ /* 0x000fe200078e00ff */
[----:B------:R-:W-:Y:S01]  /*317b0*/  ULDC.U8 UR4, c[0x0][0x1f0] ;  /* 0x00007c0000047ab9 */ /* 0x000fe20000000000 */
[----:B-1----:R-:W-:Y:S01]  /*317c0*/  FADD.FTZ R12, R12, R194 ;  /* 0x000000c20c0c7221 */ /* 0x002fe20000010000 */
[----:B------:R-:W-:Y:S01]  /*317d0*/  ISETP.NE.AND P0, PT, RZ, UR4, PT ;  /* 0x00000004ff007c0c */ /* 0x000fe2000bf05270 */
[----:B------:R-:W-:Y:S01]  /*317e0*/  @!P6 IMAD.WIDE R192, R19, R192, c[0x0][0x1a0] ;  /* 0x0000680013c0e625 */ /* 0x000fe200078e02c0 */
[----:B------:R-:W-:Y:S01]  /*317f0*/  LOP3.LUT P1, RZ, R5, 0x200, RZ, 0xc0, !PT ;  /* 0x0000020005ff7812 */ /* 0x000fe2000782c0ff */
[----:B------:R-:W-:Y:S03]  /*31800*/  BSSY B1, `(.L_x_49142) ;  /* 0x000002b000017945 */ /* 0x000fe60003800000 */
[----:B------:R1:W-:Y:S02]  /*31810*/  @!P6 STG.E [R192.64], R17 ;  /* 0x00000011c000e986 */ /* 0x0003e4000c101908 */
[----:B-1----:R-:W-:-:S04]  /*31820*/  IMAD.MOV.U32 R192, RZ, RZ, c[0x0][0x1e0] ;  /* 0x00007800ffc07624 */ /* 0x002fc800078e00ff */
[----:B------:R-:W-:Y:S02]  /*31830*/  FFMA.FTZ R12, R12, R192, c[0x0][0x228] ;  /* 0x00008a000c0c7623 */ /* 0x000fe400000100c0 */
[----:B------:R-:W-:-:S05]  /*31840*/  FMUL.FTZ R192, R17, R17 ;  /* 0x0000001111c07220 */ /* 0x000fca0000410000 */
[----:B------:R-:W-:-:S05]  /*31850*/  FSEL R192, R192, RZ, P0 ;  /* 0x000000ffc0c07208 */ /* 0x000fca0000000000 */
[----:B------:R-:W-:Y:S02]  /*31860*/  FADD.FTZ R12, R12, R192 ;  /* 0x000000c00c0c7221 */ /* 0x000fe40000010000 */
[----:B------:R-:W-:-:S04]  /*31870*/  @!P6 IMAD.MOV.U32 R192, RZ, RZ, 0x4 ;  /* 0x00000004ffc0e424 */ /* 0x000fc800078e00ff */
        /* <DEDUP_REMOVED lines=9> */
[C---:B------:R-:W-:Y:S01]  /*31910*/  FMUL.FTZ R234, R12.reuse, R195 ;  /* 0x000000c30cea7220 */ /* 0x040fe20000410000 */
[----:B------:R-:W4:Y:S01]  /*31920*/  LDL R252, [R1+0x194] ;  /* 0x0001940001fc7983 */ /* 0x000f220000100800 */
[----:B------:R-:W-:-:S03]  /*31930*/  FMUL.FTZ R249, R12, R194 ;  /* 0x000000c20cf97220 */ /* 0x000fc60000410000 */
[----:B------:R-:W4:Y:S04]  /*31940*/  LDL R195, [R1+0x1ac] ;  /* 0x0001ac0001c37983 */ /* 0x000f280000100800 */
[----:B------:R-:W4:Y:S01]  /*31950*/  LDL R194, [R1+0x1a8] ;  /* 0x0001a80001c27983 */ /* 0x000f220000100800 */
[--C-:B------:R-:W-:Y:S02]  /*31960*/  FADD.FTZ R193, R130, -R192.reuse ;  /* 0x800000c082c17221 */ /* 0x100fe40000010000 */
[----:B------:R-:W-:Y:S01]  /*31970*/  FADD.FTZ R192, R129, -R192 ;  /* 0x800000c081c07221 */ /* 0x000fe20000010000 */
[----:B------:R-:W4:Y:S01]  /*31980*/  LDL R251, [R1+0x190] ;  /* 0x0001900001fb7983 */ /* 0x000f220000100800 */
[C---:B------:R-:W-:Y:S02]  /*31990*/  FMUL.FTZ R248, R12.reuse, R193 ;  /* 0x000000c10cf87220 */ /* 0x040fe40000410000 */
[----:B------:R-:W-:-:S02]  /*319a0*/  FMUL.FTZ R235, R12, R192 ;  /* 0x000000c00ceb7220 */ /* 0x000fc40000410000 */
[----:B------:R-:W-:Y:S02]  /*319b0*/  IMAD.MOV.U32 R250, RZ, RZ, 0x10 ;  /* 0x00000010fffa7424 */ /* 0x000fe400078e00ff */
[----:B--2--5:R-:W-:Y:S02]  /*319c0*/  FFMA.FTZ R193, R233, R235, R221 ;  /* 0x000000ebe9c17223 */ /* 0x024fe400000100dd */
[----:B---3--:R-:W-:Y:S02]  /*319d0*/  FFMA.FTZ R192, R232, R234, R220 ;  /* 0x000000eae8c07223 */ /* 0x008fe400000100dc */
[----:B------:R-:W-:-:S04]  /*319e0*/  IMAD.WIDE.U32 R232, R18, R250, c[0x0][0x208] ;  /* 0x0000820012e87625 */ /* 0x000fc800078e00fa */
[----:B----4-:R-:W-:Y:S02]  /*319f0*/  FFMA.FTZ R195, R195, R249, R223 ;  /* 0x000000f9c3c37223 */ /* 0x010fe400000100df */
[----:B------:R-:W-:-:S05]  /*31a00*/  FFMA.FTZ R194, R194, R248, R222 ;  /* 0x000000f8c2c27223 */ /* 0x000fca00000100de */
        /* <DEDUP_REMOVED lines=10> */
.L_x_49143:
[----:B------:R-:W-:Y:S05]  /*31ab0*/  BSYNC B1 ;  /* 0x0000000000017941 */ /* 0x000fea0003800000 */
.L_x_49142:
[----:B------:R-:W-:Y:S01]  /*31ac0*/  LOP3.LUT P1, RZ, R5, 0x1000000, RZ, 0xc0, !PT ;  /* 0x0100000005ff7812 */ /* 0x000fe2000782c0ff */
[----:B------:R-:W-:-:S12]  /*31ad0*/  BSSY B1, `(.L_x_49144) ;  /* 0x0000021000017945 */ /* 0x000fd80003800000 */
[----:B------:R-:W-:Y:S05]  /*31ae0*/  @!P1 BRA `(.L_x_49145) ;  /* 0x000001f000009947 */ /* 0x000fea0003800000 */
[----:B01----:R-:W-:Y:S01]  /*31af0*/  FSEL R192, R17, RZ, !P0 ;  /* 0x000000ff11c07208 */ /* 0x003fe20004000000 */
[----:B------:R-:W2:Y:S04]  /*31b00*/  LDL R233, [R1+0x84] ;  /* 0x0000840001e97983 */ /* 0x000ea80000100800 */
[--C-:B------:R-:W-:Y:S01]  /*31b10*/  FADD.FTZ R195, R132, -R192.reuse ;  /* 0x800000c084c37221 */ /* 0x100fe20000010000 */
[----:B------:R-:W3:Y:S01]  /*31b20*/  LDL R232, [R1+0x80] ;  /* 0x0000800001e87983 */ /* 0x000ee20000100800 */
[----:B------:R-:W-:Y:S02]  /*31b30*/  FADD.FTZ R194, R135, -R192 ;  /* 0x800000c087c27221 */ /* 0x000fe40000010000 */
        /* <DEDUP_REMOVED lines=26> */
.L_x_49145:
[----:B------:R-:W-:Y:S05]  /*31ce0*/  BSYNC B1 ;  /* 0x0000000000017941 */ /* 0x000fea0003800000 */
.L_x_49144:
        /* <DEDUP_REMOVED lines=34> */
.L_x_49147:
[----:B------:R-:W-:Y:S05]  /*31f10*/  BSYNC B1 ;  /* 0x0000000000017941 */ /* 0x000fea0003800000 */
.L_x_49146:
        /* <DEDUP_REMOVED lines=34> */
.L_x_49149:
[----:B------:R-:W-:Y:S05]  /*32140*/  BSYNC B1 ;  /* 0x0000000000017941 */ /* 0x000fea0003800000 */
.L_x_49148:
        /* <DEDUP_REMOVED lines=34> */
.L_x_49151:
[----:B------:R-:W-:Y:S05]  /*32370*/  BSYNC B1 ;  /* 0x0000000000017941 */ /* 0x000fea0003800000 */
.L_x_49150:
        /* <DEDUP_REMOVED lines=34> */
.L_x_49153:
[----:B------:R-:W-:Y:S05]  /*325a0*/  BSYNC B1 ;  /* 0x0000000000017941 */ /* 0x000fea0003800000 */
.L_x_49152:
        /* <DEDUP_REMOVED lines=13> */
[--C-:B------:R-:W-:Y:S01]  /*32680*/  FADD.FTZ R193, R154, -R192.reuse ;  /* 0x800000c09ac17221 */ /* 0x100fe20000010000 */
[----:B------:R-:W-:Y:S01]  /*32690*/  HFMA2.MMA R250, -RZ, RZ, 0, 9.5367431640625e-07 ;  /* 0x00000010fffa7435 */ /* 0x000fe200000001ff */
[----:B------:R-:W-:Y:S01]  /*326a0*/  FADD.FTZ R192, R153, -R192 ;  /* 0x800000c099c07221 */ /* 0x000fe20000010000 */
[----:B------:R-:W4:Y:S01]  /*326b0*/  LDL R251, [R1+0x130] ;  /* 0x0001300001fb7983 */ /* 0x000f220000100800 */
[C---:B------:R-:W-:Y:S02]  /*326c0*/  FMUL.FTZ R248, R12.reuse, R193 ;  /* 0x000000c10cf87220 */ /* 0x040fe40000410000 */
[----:B------:R-:W-:-:S04]  /*326d0*/  FMUL.FTZ R235, R12, R192 ;  /* 0x000000c00ceb7220 */ /* 0x000fc80000410000 */
        /* <DEDUP_REMOVED lines=15> */
.L_x_49155:
[----:B------:R-:W-:Y:S05]  /*327d0*/  BSYNC B1 ;  /* 0x0000000000017941 */ /* 0x000fea0003800000 */
.L_x_49154:
        /* <DEDUP_REMOVED lines=34> */
.L_x_49157:
[----:B------:R-:W-:Y:S05]  /*32a00*/  BSYNC B1 ;  /* 0x0000000000017941 */ /* 0x000fea0003800000 */
.L_x_49156:
        /* <DEDUP_REMOVED lines=34> */
.L_x_49159:
[----:B------:R-:W-:Y:S05]  /*32c30*/  BSYNC B1 ;  /* 0x0000000000017941 */ /* 0x000fea0003800000 */
.L_x_49158:
[----:B------:R-:W-:Y:S01]  /*32c40*/  LOP3.LUT P1, RZ, R5, 0x10000, RZ, 0xc0, !PT ;  /* 0x0001000005ff7812 */ /* 0x000fe2000782c0ff */
[----:B------:R-:W-:-:S12]  /*32c50*/  BSSY B1, `(.L_x_49160) ;  /* 0x0000021000017945 */ /* 0x000fd80003800000 */
[----:B------:R-:W-:Y:S05]  /*32c60*/  @!P1 BRA `(.L_x_49161) ;  /* 0x000001f000009947 */ /* 0x000fea0003800000 */
[----:B01----:R-:W-:Y:S01]  /*32c70*/  FSEL R192, R17, RZ, !P0 ;  /* 0x000000ff11c07208 */ /* 0x003fe20004000000 */
[----:B------:R-:W2:Y:S04]  /*32c80*/  LDL R233, [R1+0x4] ;  /* 0x0000040001e97983 */ /* 0x000ea80000100800 */
[--C-:B------:R-:W-:Y:S01]  /*32c90*/  FADD.FTZ R195, R164, -R192.reuse ;  /* 0x800000c0a4c37221 */ /* 0x100fe20000010000 */
[----:B------:R-:W3:Y:S01]  /*32ca0*/  LDL R232, [R1] ;  /* 0x0000000001e87983 */ /* 0x000ee20000100800 */
        /* <DEDUP_REMOVED lines=27> */
.L_x_49161:
[----:B------:R-:W-:Y:S05]  /*32e60*/  BSYNC B1 ;  /* 0x0000000000017941 */ /* 0x000fea0003800000 */
.L_x_49160:
[----:B------:R-:W-:Y:S01]  /*32e70*/  LOP3.LUT P1, RZ, R5, 0x8000, RZ, 0xc0, !PT ;  /* 0x0000800005ff7812 */ /* 0x000fe2000782c0ff */
[----:B------:R-:W-:-:S12]  /*32e80*/  BSSY B1, `(.L_x_49162) ;  /* 0x000001d000017945 */ /* 0x000fd80003800000 */
[----:B------:R-:W-:Y:S05]  /*32e90*/  @!P1 BRA `(.L_x_49163) ;  /* 0x000001b000009947 */ /* 0x000fea0003800000 */
[----:B01----:R-:W-:Y:S01]  /*32ea0*/  FSEL R192, R17, RZ, !P0 ;  /* 0x000000ff11c07208 */ /* 0x003fe20004000000 */
[----:B------:R-:W2:Y:S04]  /*32eb0*/  LDL R252, [R1+0xf4] ;  /* 0x0000f40001fc7983 */ /* 0x000ea80000100800 */
[--C-:B------:R-:W-:Y:S01]  /*32ec0*/  FADD.FTZ R195, R168, -R192.reuse ;  /* 0x800000c0a8c37221 */ /* 0x100fe20000010000 */
[----:B------:R-:W3:Y:S01]  /*32ed0*/  LDL R251, [R1+0xf0] ;  /* 0x0000f00001fb7983 */ /* 0x000ee20000100800 */
[--C-:B------:R-:W-:Y:S02]  /*32ee0*/  FADD.FTZ R194, R171, -R192.reuse ;  /* 0x800000c0abc27221 */ /* 0x100fe40000010000 */
[--C-:B------:R-:W-:Y:S02]  /*32ef0*/  FADD.FTZ R193, R170, -R192.reuse ;  /* 0x800000c0aac17221 */ /* 0x100fe40000010000 */
[----:B------:R-:W-:-:S02]  /*32f00*/  FADD.FTZ R192, R169, -R192 ;  /* 0x800000c0a9c07221 */ /* 0x000fc40000010000 */
[C---:B------:R-:W-:Y:S02]  /*32f10*/  FMUL.FTZ R234, R12.reuse, R195 ;  /* 0x000000c30cea7220 */ /* 0x040fe40000410000 */
[C---:B------:R-:W-:Y:S02]  /*32f20*/  FMUL.FTZ R249, R12.reuse, R194 ;  /* 0x000000c20cf97220 */ /* 0x040fe40000410000 */
[C---:B------:R-:W-:Y:S02]  /*32f30*/  FMUL.FTZ R248, R12.reuse, R193 ;  /* 0x000000c10cf87220 */ /* 0x040fe40000410000 */
[----:B------:R-:W-:Y:S02]  /*32f40*/  FMUL.FTZ R235, R12, R192 ;  /* 0x000000c00ceb7220 */ /* 0x000fe40000410000 */
[----:B------:R-:W-:Y:S02]  /*32f50*/  IMAD.MOV.U32 R250, RZ, RZ, 0x10 ;  /* 0x00000010fffa7424 */ /* 0x000fe400078e00ff */
[----:B-----5:R-:W-:-:S02]  /*32f60*/  FFMA.FTZ R195, R247, R249, R75 ;  /* 0x000000f9f7c37223 */ /* 0x020fc4000001004b */
[----:B------:R-:W-:Y:S02]  /*32f70*/  FFMA.FTZ R194, R246, R248, R74 ;  /* 0x000000f8f6c27223 */ /* 0x000fe4000001004a */
[----:B------:R-:W-:Y:S02]  /*32f80*/  FFMA.FTZ R193, R245, R235, R73 ;  /* 0x000000ebf5c17223 */ /* 0x000fe40000010049 */
[----:B------:R-:W-:Y:S02]  /*32f90*/  FFMA.FTZ R192, R244, R234, R72 ;  /* 0x000000eaf4c07223 */ /* 0x000fe40000010048 */
[----:B------:R-:W-:-:S05]  /*32fa0*/  IMAD.WIDE.U32 R232, R18, R250, c[0x0][0x208] ;  /* 0x0000820012e87625 */ /* 0x000fca00078e00fa */
[----:B------:R0:W-:Y:S04]  /*32fb0*/  STG.E.128 [R232.64], R192 ;  /* 0x000000c0e8007986 */ /* 0x0001e8000c101d08 */
[----:B0-----:R-:W4:Y:S04]  /*32fc0*/  LDL R232, [R1+0xfc] ;  /* 0x0000fc0001e87983 */ /* 0x001f280000100800 */
[----:B------:R-:W4:Y:S01]  /*32fd0*/  LDL R233, [R1+0xf8] ;  /* 0x0000f80001e97983 */ /* 0x000f220000100800 */
[----:B--2---:R-:W-:Y:S02]  /*32fe0*/  FFMA.FTZ R193, R252, R235, R77 ;  /* 0x000000ebfcc17223 */ /* 0x004fe4000001004d */
[----:B---3--:R-:W-:-:S02]  /*32ff0*/  FFMA.FTZ R192, R251, R234, R76 ;  /* 0x000000eafbc07223 */ /* 0x008fc4000001004c */
[----:B----4-:R-:W-:Y:S02]  /*33000*/  FFMA.FTZ R195, R232, R249, R79 ;  /* 0x000000f9e8c37223 */ /* 0x010fe4000001004f */
[----:B------:R-:W-:Y:S02]  /*33010*/  FFMA.FTZ R194, R233, R248, R78 ;  /* 0x000000f8e9c27223 */ /* 0x000fe4000001004e */
[C---:B------:R-:W-:Y:S01]  /*33020*/  IMAD.WIDE.U32 R232, R18.reuse, R250, c[0x0][0x210] ;  /* 0x0000840012e87625 */ /* 0x040fe200078e00fa */
[----:B------:R-:W-:-:S04]  /*33030*/  IADD3 R18, R18, 0x20, RZ ;  /* 0x0000002012127810 */ /* 0x000fc80007ffe0ff */
[----:B------:R0:W-:Y:S03]  /*33040*/  STG.E.128 [R232.64], R192 ;  /* 0x000000c0e8007986 */ /* 0x0001e6000c101d08 */
.L_x_49163:
[----:B------:R-:W-:Y:S05]  /*33050*/  BSYNC B1 ;  /* 0x0000000000017941 */ /* 0x000fea0003800000 */
.L_x_49162:
        /* <DEDUP_REMOVED lines=30> */
.L_x_49165:
[----:B------:R-:W-:Y:S05]  /*33240*/  BSYNC B1 ;  /* 0x0000000000017941 */ /* 0x000fea0003800000 */
.L_x_49164:
        /* <DEDUP_REMOVED lines=30> */
.L_x_49167:
[----:B------:R-:W-:Y:S05]  /*33430*/  BSYNC B1 ;  /* 0x0000000000017941 */ /* 0x000fea0003800000 */
.L_x_49166:
        /* <DEDUP_REMOVED lines=30> */
.L_x_49169:
[----:B------:R-:W-:Y:S05]  /*33620*/  BSYNC B1 ;  /* 0x0000000000017941 */ /* 0x000fea0003800000 */
.L_x_49168:
        /* <DEDUP_REMOVED lines=30> */
.L_x_49171:
[----:B------:R-:W-:Y:S05]  /*33810*/  BSYNC B1 ;  /* 0x0000000000017941 */ /* 0x000fea0003800000 */
.L_x_49170:
[----:B------:R-:W-:Y:S01]  /*33820*/  LOP3.LUT P1, RZ, R5, 0x400, RZ, 0xc0, !PT ;  /* 0x0000040005ff7812 */ /* 0x000fe2000782c0ff */
        /* <DEDUP_REMOVED lines=8> */
[----:B------:R-:W4:Y:S04]  /*338b0*/  LDL R194, [R1+0xa8] ;  /* 0x0000a80001c27983 */ /* 0x000f280000100800 */
[----:B------:R-:W4:Y:S04]  /*338c0*/  LDL R252, [R1+0x9c] ;  /* 0x00009c0001fc7983 */ /* 0x000f280000100800 */
[----:B------:R-:W4:Y:S04]  /*338d0*/  LDL R251, [R1+0x98] ;  /* 0x0000980001fb7983 */ /* 0x000f280000100800 */
[----:B------:R-:W4:Y:S04]  /*338e0*/  LDL R250, [R1+0x94] ;  /* 0x0000940001fa7983 */ /* 0x000f280000100800 */
[----:B------:R-:W4:Y:S01]  /*338f0*/  LDL R249, [R1+0x90] ;  /* 0x0000900001f97983 */ /* 0x000f220000100800 */
[----:B------:R-:W-:-:S02]  /*33900*/  FADD.FTZ R17, R188, -R192 ;  /* 0x800000c0bc117221 */ /* 0x000fc40000010000 */
[--C-:B------:R-:W-:Y:S02]  /*33910*/  FADD.FTZ R193, R190, -R192.reuse ;  /* 0x800000c0bec17221 */ /* 0x100fe40000010000 */
[----:B------:R-:W-:Y:S02]  /*33920*/  FADD.FTZ R192, R189, -R192 ;  /* 0x800000c0bdc07221 */ /* 0x000fe40000010000 */
[C---:B------:R-:W-:Y:S02]  /*33930*/  FMUL.FTZ R17, R12.reuse, R17 ;  /* 0x000000110c117220 */ /* 0x040fe40000410000 */
[C---:B------:R-:W-:Y:S02]  /*33940*/  FMUL.FTZ R234, R12.reuse, R193 ;  /* 0x000000c10cea7220 */ /* 0x040fe40000410000 */
[----:B------:R-:W-:Y:S02]  /*33950*/  FMUL.FTZ R12, R12, R192 ;  /* 0x000000c00c0c7220 */ /* 0x000fe40000410000 */
[----:B------:R-:W-:-:S02]  /*33960*/  IMAD.MOV.U32 R248, RZ, RZ, 0x10 ;  /* 0x00000010fff87424 */ /* 0x000fc400078e00ff */
[----:B--2--5:R-:W-:Y:S02]  /*33970*/  FFMA.FTZ R193, R233, R12, R113 ;  /* 0x0000000ce9c17223 */ /* 0x024fe40000010071 */
[----:B---3--:R-:W-:Y:S02]  /*33980*/  FFMA.FTZ R192, R232, R17, R112 ;  /* 0x00000011e8c07223 */ /* 0x008fe40000010070 */
[----:B------:R-:W-:-:S04]  /*33990*/  IMAD.WIDE.U32 R232, R18, R248, c[0x0][0x208] ;  /* 0x0000820012e87625 */ /* 0x000fc800078e00f8 */
[----:B----4-:R-:W-:Y:S02]  /*339a0*/  FFMA.FTZ R195, R195, R235, R115 ;  /* 0x000000ebc3c37223 */ /* 0x010fe40000010073 */
[----:B------:R-:W-:-:S05]  /*339b0*/  FFMA.FTZ R194, R194, R234, R114 ;  /* 0x000000eac2c27223 */ /* 0x000fca0000010072 */
[----:B------:R0:W-:Y:S02]  /*339c0*/  STG.E.128 [R232.64], R192 ;  /* 0x000000c0e8007986 */ /* 0x0001e4000c101d08 */
[----:B0-----:R-:W-:-:S04]  /*339d0*/  IMAD.WIDE.U32 R232, R18, R248, c[0x0][0x210] ;  /* 0x0000840012e87625 */ /* 0x001fc800078e00f8 */
[----:B------:R-:W-:Y:S02]  /*339e0*/  FFMA.FTZ R195, R252, R235, R119 ;  /* 0x000000ebfcc37223 */ /* 0x000fe40000010077 */
[----:B------:R-:W-:Y:S02]  /*339f0*/  FFMA.FTZ R194, R251, R234, R118 ;  /* 0x000000eafbc27223 */ /* 0x000fe40000010076 */
[----:B------:R-:W-:Y:S02]  /*33a00*/  FFMA.FTZ R193, R250, R12, R117 ;  /* 0x0000000cfac17223 */ /* 0x000fe40000010075 */
[----:B------:R-:W-:-:S05]  /*33a10*/  FFMA.FTZ R192, R249, R17, R116 ;  /* 0x00000011f9c07223 */ /* 0x000fca0000010074 */
[----:B------:R0:W-:Y:S02]  /*33a20*/  STG.E.128 [R232.64], R192 ;  /* 0x000000c0e8007986 */ /* 0x0001e4000c101d08 */
.L_x_49173:
[----:B------:R-:W-:Y:S05]  /*33a30*/  BSYNC B1 ;  /* 0x0000000000017941 */ /* 0x000fea0003800000 */
.L_x_49172:
[----:B-1----:R-:W-:-:S04]  /*33a40*/  IMAD.MOV.U32 R12, RZ, RZ, 0x4 ;  /* 0x00000004ff0c7424 */ /* 0x002fc800078e00ff */
[----:B------:R-:W-:-:S05]  /*33a50*/  IMAD R19, R12, c[0x0][0x160], R19 ;  /* 0x000058000c137a24 */ /* 0x000fca00078e0213 */
[----:B------:R-:W-:-:S13]  /*33a60*/  ISETP.GE.AND P0, PT, R19, c[0x0][0x164], PT ;  /* 0x0000590013007a0c */ /* 0x000fda0003f06270 */
[----:B0----5:R-:W-:Y:S01]  /*33a70*/  @P0 CALL.REL.NOINC `(.L_x_49174) ;  /* 0x0000001000000944 */ /* 0x021fe20003c00000 */
[----:B------:R-:W-:Y:S05]  /*33a80*/  BRA `(.L_x_49175) ;  /* 0xfffcecc000007947 */ /* 0x000fea000383ffff */
.L_x_49174:
[----:B------:R-:W-:Y:S05]  /*33a90*/  BSYNC B0 ;  /* 0x0000000000007941 */ /* 0x000fea0003800000 */
.L_x_48068:
[----:B------:R-:W-:Y:S05]  /*33aa0*/  EXIT ;  /* 0x000000000000794d */ /* 0x000fea0003800000 */
.L_x_49140:
[----:B------:R-:W-:Y:S01]  /*33ab0*/  IMAD.MOV.U32 R194, RZ, RZ, R17 ;  /* 0x000000ffffc27224 */ /* 0x000fe200078e0011 */
[----:B------:R-:W-:Y:S01]  /*33ac0*/  MOV R192, 0x33b10 ;  /* 0x00033b1000c07802 */ /* 0x000fe20000000f00 */
[----:B------:R-:W-:Y:S02]  /*33ad0*/  IMAD.MOV.U32 R12, RZ, RZ, 0x1 ;  /* 0x00000001ff0c7424 */ /* 0x000fe400078e00ff */
[----:B------:R-:W-:Y:S02]  /*33ae0*/  IMAD.MOV.U32 R195, RZ, RZ, 0x1f ;  /* 0x0000001fffc37424 */ /* 0x000fe400078e00ff */
[----:B------:R-:W-:Y:S02]  /*33af0*/  IMAD.MOV.U32 R193, RZ, RZ, -0x1 ;  /* 0xffffffffffc17424 */ /* 0x000fe400078e00ff */
[----:B-----5:R-:W-:Y:S05]  /*33b00*/  CALL.REL.NOINC `($__internal_76_$__cuda_sm70_shflsync_bfly_p) ;  /* 0x00000d0000007944 */ /* 0x020fea0003c00000 */
[----:B-1----:R-:W-:Y:S05]  /*33b10*/  BRA `(.L_x_49176) ;  /* 0xffffd20000007947 */ /* 0x002fea000383ffff */
.L_x_49141:
[----:B------:R-:W-:Y:S01]  /*33b20*/  IMAD.MOV.U32 R194, RZ, RZ, R17 ;  /* 0x000000ffffc27224 */ /* 0x000fe200078e0011 */
[----:B------:R-:W-:Y:S01]  /*33b30*/  MOV R12, 0x2 ;  /* 0x00000002000c7802 */ /* 0x000fe20000000f00 */
[----:B------:R-:W-:Y:S01]  /*33b40*/  IMAD.MOV.U32 R195, RZ, RZ, 0x1f ;  /* 0x0000001fffc37424 */ /* 0x000fe200078e00ff */
[----:B------:R-:W-:Y:S01]  /*33b50*/  MOV R192, 0x33b80 ;  /* 0x00033b8000c07802 */ /* 0x000fe20000000f00 */
[----:B------:R-:W-:-:S02]  /*33b60*/  IMAD.MOV.U32 R193, RZ, RZ, -0x1 ;  /* 0xffffffffffc17424 */ /* 0x000fc400078e00ff */
[----:B-----5:R-:W-:Y:S05]  /*33b70*/  CALL.REL.NOINC `($__internal_76_$__cuda_sm70_shflsync_bfly_p) ;  /* 0x00000c9000007944 */ /* 0x020fea0003c00000 */
[----:B-1----:R-:W-:Y:S01]  /*33b80*/  FADD.FTZ R17, R17, R12 ;  /* 0x0000000c11117221 */ /* 0x002fe20000010000 */
[----:B------:R-:W-:Y:S01]  /*33b90*/  MOV R192, 0x33bf0 ;  /* 0x00033bf000c07802 */ /* 0x000fe20000000f00 */
[----:B------:R-:W-:-:S02]  /*33ba0*/  IMAD.MOV.U32 R12, RZ, RZ, 0x4 ;  /* 0x00000004ff0c7424 */ /* 0x000fc400078e00ff */
[----:B------:R-:W-:Y:S02]  /*33bb0*/  IMAD.MOV.U32 R195, RZ, RZ, 0x1f ;  /* 0x0000001fffc37424 */ /* 0x000fe400078e00ff */
[----:B------:R-:W-:Y:S02]  /*33bc0*/  IMAD.MOV.U32 R193, RZ, RZ, -0x1 ;  /* 0xffffffffffc17424 */ /* 0x000fe400078e00ff */
[----:B------:R-:W-:Y:S02]  /*33bd0*/  IMAD.MOV.U32 R194, RZ, RZ, R17 ;  /* 0x000000ffffc27224 */ /* 0x000fe400078e0011 */
[----:B------:R-:W-:Y:S05]  /*33be0*/  CALL.REL.NOINC `($__internal_76_$__cuda_sm70_shflsync_bfly_p) ;  /* 0x00000c2000007944 */ /* 0x000fea0003c00000 */
[----:B-1----:R-:W-:Y:S01]  /*33bf0*/  FADD.FTZ R17, R17, R12 ;  /* 0x0000000c11117221 */ /* 0x002fe20000010000 */
[----:B------:R-:W-:Y:S01]  /*33c00*/  MOV R192, 0x33c60 ;  /* 0x00033c6000c07802 */ /* 0x000fe20000000f00 */
[----:B------:R-:W-:Y:S02]  /*33c10*/  IMAD.MOV.U32 R12, RZ, RZ, 0x8 ;  /* 0x00000008ff0c7424 */ /* 0x000fe400078e00ff */
[----:B------:R-:W-:Y:S02]  /*33c20*/  IMAD.MOV.U32 R195, RZ, RZ, 0x1f ;  /* 0x0000001fffc37424 */ /* 0x000fe400078e00ff */
[----:B------:R-:W-:-:S02]  /*33c30*/  IMAD.MOV.U32 R193, RZ, RZ, -0x1 ;  /* 0xffffffffffc17424 */ /* 0x000fc400078e00ff */
[----:B------:R-:W-:Y:S02]  /*33c40*/  IMAD.MOV.U32 R194, RZ, RZ, R17 ;  /* 0x000000ffffc27224 */ /* 0x000fe400078e0011 */
[----:B------:R-:W-:Y:S05]  /*33c50*/  CALL.REL.NOINC `($__internal_76_$__cuda_sm70_shflsync_bfly_p) ;  /* 0x00000bb000007944 */ /* 0x000fea0003c00000 */
[----:B-1----:R-:W-:Y:S01]  /*33c60*/  FADD.FTZ R17, R17, R12 ;  /* 0x0000000c11117221 */ /* 0x002fe20000010000 */
[----:B------:R-:W-:Y:S01]  /*33c70*/  MOV R192, 0x33cd0 ;  /* 0x00033cd000c07802 */ /* 0x000fe20000000f00 */
[----:B------:R-:W-:Y:S02]  /*33c80*/  IMAD.MOV.U32 R12, RZ, RZ, 0x10 ;  /* 0x00000010ff0c7424 */ /* 0x000fe400078e00ff */
[----:B------:R-:W-:Y:S02]  /*33c90*/  IMAD.MOV.U32 R195, RZ, RZ, 0x1f ;  /* 0x0000001fffc37424 */ /* 0x000fe400078e00ff */
[----:B------:R-:W-:Y:S02]  /*33ca0*/  IMAD.MOV.U32 R193, RZ, RZ, -0x1 ;  /* 0xffffffffffc17424 */ /* 0x000fe400078e00ff */
[----:B------:R-:W-:Y:S02]  /*33cb0*/  IMAD.MOV.U32 R194, RZ, RZ, R17 ;  /* 0x000000ffffc27224 */ /* 0x000fe400078e0011 */
[----:B------:R-:W-:Y:S05]  /*33cc0*/  CALL.REL.NOINC `($__internal_76_$__cuda_sm70_shflsync_bfly_p) ;  /* 0x00000b4000007944 */ /* 0x000fea0003c00000 */
[----:B-1----:R-:W-:Y:S01]  /*33cd0*/  FADD.FTZ R12, R17, R12 ;  /* 0x0000000c110c7221 */ /* 0x002fe20000010000 */
[----:B------:R-:W-:Y:S01]  /*33ce0*/  LOP3.LUT R5, R5, 0xf7ffffff, RZ, 0xc0, !PT ;  /* 0xf7ffffff05057812 */ /* 0x000fe200078ec0ff */
[----:B------:R-:W-:Y:S01]  /*33cf0*/  HFMA2.MMA R195, -RZ, RZ, 0, 1.847743988037109375e-06 ;  /* 0x0000001fffc37435 */ /* 0x000fe200000001ff */
[----:B------:R-:W-:-:S02]  /*33d00*/  IMAD.MOV.U32 R193, RZ, RZ, -0x1 ;  /* 0xffffffffffc17424 */ /* 0x000fc400078e00ff */
[----:B------:R-:W-:Y:S01]  /*33d10*/  FMUL.FTZ R17, R12, c[0x0][0x1e0] ;  /* 0x000078000c117a20 */ /* 0x000fe20000410000 */
[----:B------:R-:W-:-:S03]  /*33d20*/  @P4 LOP3.LUT R5, R5, 0x8000000, RZ, 0xfc, !PT ;  /* 0x0800000005054812 */ /* 0x000fc600078efcff */
[--C-:B------:R-:W-:Y:S01]  /*33d30*/  FADD.FTZ R12, R128, -R17.reuse ;  /* 0x80000011800c7221 */ /* 0x100fe20000010000 */
[----:B------:R-:W-:Y:S01]  /*33d40*/  LOP3.LUT P4, RZ, R5, 0x100, RZ, 0xc0, !PT ;  /* 0x0000010005ff7812 */ /* 0x000fe2000788c0ff */
        /* <DEDUP_REMOVED lines=145> */
[----:B------:R-:W-:Y:S02]  /*34660*/  IMAD.MOV.U32 R12, RZ, RZ, 0x1 ;  /* 0x00000001ff0c7424 */ /* 0x000fe400078e00ff */
[----:B------:R-:W-:Y:S05]  /*34670*/  CALL.REL.NOINC `($__internal_76_$__cuda_sm70_shflsync_bfly_p) ;  /* 0x0000019000007944 */ /* 0x000fea0003c00000 */
[----:B-1----:R-:W-:Y:S01]  /*34680*/  FADD.FTZ R194, R194, R12 ;  /* 0x0000000cc2c27221 */ /* 0x002fe20000010000 */
[----:B------:R-:W-:Y:S01]  /*34690*/  MOV R192, 0x346e0 ;  /* 0x000346e000c07802 */ /* 0x000fe20000000f00 */
[----:B------:R-:W-:Y:S02]  /*346a0*/  IMAD.MOV.U32 R12, RZ, RZ, 0x2 ;  /* 0x00000002ff0c7424 */ /* 0x000fe400078e00ff */
[----:B------:R-:W-:Y:S02]  /*346b0*/  IMAD.MOV.U32 R195, RZ, RZ, 0x1f ;  /* 0x0000001fffc37424 */ /* 0x000fe400078e00ff */
[----:B------:R-:W-:Y:S02]  /*346c0*/  IMAD.MOV.U32 R193, RZ, RZ, -0x1 ;  /* 0xffffffffffc17424 */ /* 0x000fe400078e00ff */
[----:B------:R-:W-:Y:S05]  /*346d0*/  CALL.REL.NOINC `($__internal_76_$__cuda_sm70_shflsync_bfly_p) ;  /* 0x0000013000007944 */ /* 0x000fea0003c00000 */
[----:B-1----:R-:W-:Y:S01]  /*346e0*/  FADD.FTZ R194, R194, R12 ;  /* 0x0000000cc2c27221 */ /* 0x002fe20000010000 */
[----:B------:R-:W-:Y:S01]  /*346f0*/  MOV R192, 0x34740 ;  /* 0x0003474000c07802 */ /* 0x000fe20000000f00 */
[----:B------:R-:W-:-:S02]  /*34700*/  IMAD.MOV.U32 R12, RZ, RZ, 0x4 ;  /* 0x00000004ff0c7424 */ /* 0x000fc400078e00ff */
[----:B------:R-:W-:Y:S02]  /*34710*/  IMAD.MOV.U32 R195, RZ, RZ, 0x1f ;  /* 0x0000001fffc37424 */ /* 0x000fe400078e00ff */
[----:B------:R-:W-:Y:S02]  /*34720*/  IMAD.MOV.U32 R193, RZ, RZ, -0x1 ;  /* 0xffffffffffc17424 */ /* 0x000fe400078e00ff */
        /* <DEDUP_REMOVED lines=13> */
[----:B-1----:R-:W-:Y:S05]  /*34800*/  BRA `(.L_x_49177) ;  /* 0xffffcf9000007947 */ /* 0x002fea000383ffff */
        .weak           $__internal_76_$__cuda_sm70_shflsync_bfly_p
        .type           $__internal_76_$__cuda_sm70_shflsync_bfly_p,@function
        .size           $__internal_76_$__cuda_sm70_shflsync_bfly_p,(.L_x_52494 - $__internal_76_$__cuda_sm70_shflsync_bfly_p)
$__internal_76_$__cuda_sm70_shflsync_bfly_p:
[----:B------:R-:W-:Y:S04]  /*34810*/  WARPSYNC R193 ;  /* 0x000000c100007348 */ /* 0x000fe80003800000 */
[----:B------:R0:W1:Y:S02]  /*34820*/  SHFL.BFLY PT, R12, R194, R12, R195 ;  /* 0x0c00000cc20c7389 */ /* 0x00006400000e00c3 */
[----:B0-----:R-:W-:-:S04]  /*34830*/  IMAD.MOV.U32 R193, RZ, RZ, 0x0 ;  /* 0x00000000ffc17424 */ /* 0x001fc800078e00ff */
[----:B------:R-:W-:Y:S05]  /*34840*/  RET.REL.NODEC R192 `(_ZN10layer_norm31ln_parallel_residual_fwd_kernelINS_13Kernel_traitsIfffffjLj2048ELj1ELj4ELj1ELj16ENS_18Kernel_traits_baseILj2048EfffffjLj128EEEEELb1ELb0ELb0EEEvNS_9FwdParamsE) ;  /* 0xfffcb7b0c0007950 */ /* 0x000fea0003c3ffff */
.L_x_49178:
        /* <DEDUP_REMOVED lines=11> */
.L_x_52494:


//--------------------- .text._ZN10layer_norm31ln_parallel_residual_fwd_kernelINS_13Kernel_traitsIfffffjLj2048ELj1ELj4ELj1ELj16ENS_18Kernel_traits_baseILj2048EfffffjLj128EEEEELb1ELb0ELb1EEEvNS_9FwdParamsE --------------------------
	.section	.text._ZN10layer_norm31ln_parallel_residual_fwd_kernelINS_13Kernel_traitsIfffffjLj2048ELj1ELj4ELj1ELj16ENS_18Kernel_traits_baseILj2048EfffffjLj128EEEEELb1ELb0ELb1EEEvNS_9FwdParamsE,"ax",@progbits
	.sectioninfo	@"SHI_REGISTERS=255"
	.align	128
        .global         _ZN10layer_norm31ln_parallel_residual_fwd_kernelINS_13Kernel_traitsIfffffjLj2048ELj1ELj4ELj1ELj16ENS_18Kernel_traits_baseILj2048EfffffjLj128EEEEELb1ELb0ELb1EEEvNS_9FwdParamsE
        .type           _ZN10layer_norm31ln_parallel_residual_fwd_kernelINS_13Kernel_traitsIfffffjLj2048ELj1ELj4ELj1ELj16ENS_18Kernel_traits_baseILj2048EfffffjLj128EEEEELb1ELb0ELb1EEEvNS_9FwdParamsE,@function
        .size           _ZN10layer_norm31ln_parallel_residual_fwd_kernelINS_13Kernel_traitsIfffffjLj2048ELj1ELj4ELj1ELj16ENS_18Kernel_traits_baseILj2048EfffffjLj128EEEEELb1ELb0ELb1EEEvNS_9FwdParamsE,(.L_x_52495 - _ZN10layer_norm31ln_parallel_residual_fwd_kernelINS_13Kernel_traitsIfffffjLj2048ELj1ELj4ELj1ELj16ENS_18Kernel_traits_baseILj2048EfffffjLj128EEEEELb1ELb0ELb1EEEvNS_9FwdParamsE)
        .other          _ZN10layer_norm31ln_parallel_residual_fwd_kernelINS_13Kernel_traitsIfffffjLj2048ELj1ELj4ELj1ELj16ENS_18Kernel_traits_baseILj2048EfffffjLj128EEEEELb1ELb0ELb1EEEvNS_9FwdParamsE,@"STO_CUDA_ENTRY STV_DEFAULT"
_ZN10layer_norm31ln_parallel_residual_fwd_kernelINS_13Kernel_traitsIfffffjLj2048ELj1ELj4ELj1ELj16ENS_18Kernel_traits_baseILj2048EfffffjLj128EEEEELb1ELb0ELb1EEEvNS_9FwdParamsE:
.text._ZN10layer_norm31ln_parallel_residual_fwd_kernelINS_13Kernel_traitsIfffffjLj2048ELj1ELj4ELj1ELj16ENS_18Kernel_traits_baseILj2048EfffffjLj128EEEEELb1ELb0ELb1EEEvNS_9FwdParamsE:
        /* <DEDUP_REMOVED lines=14> */
[----:B------:R-:W-:Y:S01]  /*00e0*/  MOV R2, UR8 ;  /* 0x0000000800027c02 */ /* 0x000fe20008000f00 */
[----:B------:R-:W-:-:S06]  /*00f0*/  IMAD.U32 R3, RZ, RZ, UR9 ;  /* 0x00000009ff037e24 */ /* 0x000fcc000f8e00ff */
[----:B------:R-:W3:Y:S01]  /*0100*/  @P0 LDG.E.64 R2, [R2.64] ;  /* 0x0000000a02020981 */ /* 0x000ee2000c1e1b00 */
[----:B------:R-:W-:Y:S01]  /*0110*/  ULDC UR12, c[0x0][0x240] ;  /* 0x00009000000c7ab9 */ /* 0x000fe20000000800 */
[----:B------:R-:W-:Y:S01]  /*0120*/  CS2R R232, SRZ ;  /* 0x0000000000e87805 */ /* 0x000fe2000001ff00 */
[----:B------:R-:W-:Y:S01]  /*0130*/  CS2R R234, SRZ ;  /* 0x0000000000ea7805 */ /* 0x000fe2000001ff00 */
[----:B------:R-:W0:Y:S04]  /*0140*/  S2R R0, SR_TID.X ;  /* 0x0000000000007919 */ /* 0x000e280000002100 */
[----:B------:R-:W1:Y:S01]  /*0150*/  S2R R6, SR_CTAID.X ;  /* 0x0000000000067919 */ /* 0x000e620000002500 */
[----:B------:R-:W-:Y:S01]  /*0160*/  CS2R R224, SRZ ;  /* 0x0000000000e07805 */ /* 0x000fe2000001ff00 */
[----:B0-----:R-:W-:Y:S01]  /*0170*/  LOP3.LUT R72, R0, 0x1f, RZ, 0xc0, !PT ;  /* 0x0000001f00487812 */ /* 0x001fe200078ec0ff */
[----:B-1----:R-:W-:-:S03]  /*0180*/  IMAD R7, R6, c[0x0][0x0], R0 ;  /* 0x0000000006077a24 */ /* 0x002fc600078e0200 */
[C---:B------:R-:W-:Y:S01]  /*0190*/  LOP3.LUT R58, R72.reuse, 0x20, RZ, 0xfc, !PT ;  /* 0x00000020483a7812 */ /* 0x040fe200078efcff */
[----:B------:R-:W-:Y:S01]  /*01a0*/  CS2R R226, SRZ ;  /* 0x0000000000e27805 */ /* 0x000fe2000001ff00 */
[C---:B------:R-:W-:Y:S02]  /*01b0*/  LOP3.LUT R52, R72.reuse, 0x80, RZ, 0xfc, !PT ;  /* 0x0000008048347812 */ /* 0x040fe400078efcff */
[C---:B------:R-:W-:Y:S01]  /*01c0*/  LOP3.LUT R56, R72.reuse, 0x40, RZ, 0xfc, !PT ;  /* 0x0000004048387812 */ /* 0x040fe200078efcff */
[----:B------:R-:W-:Y:S01]  /*01d0*/  CS2R R184, SRZ ;  /* 0x0000000000b87805 */ /* 0x000fe2000001ff00 */
[C---:B------:R-:W-:Y:S01]  /*01e0*/  LOP3.LUT R54, R72.reuse, 0x60, RZ, 0xfc, !PT ;  /* 0x0000006048367812 */ /* 0x040fe200078efcff */
[----:B------:R-:W-:Y:S01]  /*01f0*/  CS2R R186, SRZ ;  /* 0x0000000000ba7805 */ /* 0x000fe2000001ff00 */
[----:B------:R-:W-:Y:S01]  /*0200*/  CS2R R212, SRZ ;  /* 0x0000000000d47805 */ /* 0x000fe2000001ff00 */
[----:B------:R-:W-:Y:S01]  /*0210*/  CS2R R214, SRZ ;  /* 0x0000000000d67805 */ /* 0x000fe2000001ff00 */
[----:B------:R-:W-:-:S02]  /*0220*/  LOP3.LUT R44, R72, 0xe0, RZ, 0xfc, !PT ;  /* 0x000000e0482c7812 */ /* 0x000fc400078efcff */
[C---:B------:R-:W-:Y:S01]  /*0230*/  LOP3.LUT R50, R72.reuse, 0xa0, RZ, 0xfc, !PT ;  /* 0x000000a048327812 */ /* 0x040fe200078efcff */
[----:B------:R-:W-:Y:S01]  /*0240*/  CS2R R188, SRZ ;  /* 0x0000000000bc7805 */ /* 0x000fe2000001ff00 */
[----:B------:R-:W-:Y:S01]  /*0250*/  CS2R R190, SRZ ;  /* 0x0000000000be7805 */ /* 0x000fe2000001ff00 */
[C---:B------:R-:W-:Y:S01]  /*0260*/  LOP3.LUT R48, R72.reuse, 0xc0, RZ, 0xfc, !PT ;  /* 0x000000c048307812 */ /* 0x040fe200078efcff */
        /* <DEDUP_REMOVED lines=8> */
[C---:B------:R-:W-:Y:S01]  /*02f0*/  LOP3.LUT R20, R72.reuse, 0x1a0, RZ, 0xfc, !PT ;  /* 0x000001a048147812 */ /* 0x040fe200078efcff */
[----:B------:R-:W-:Y:S01]  /*0300*/  CS2R R168, SRZ ;  /* 0x0000000000a87805 */ /* 0x000fe2000001ff00 */
[C---:B------:R-:W-:Y:S01]  /*0310*/  LOP3.LUT R36, R72.reuse, 0x120, RZ, 0xfc, !PT ;  /* 0x0000012048247812 */ /* 0x040fe200078efcff */
[----:B------:R-:W-:Y:S01]  /*0320*/  CS2R R170, SRZ ;  /* 0x0000000000aa7805 */ /* 0x000fe2000001ff00 */
[C---:B------:R-:W-:Y:S01]  /*0330*/  LOP3.LUT R28, R72.reuse, 0x160, RZ, 0xfc, !PT ;  /* 0x00000160481c7812 */ /* 0x040fe200078efcff */
[----:B------:R-:W-:Y:S01]  /*0340*/  CS2R R160, SRZ ;  /* 0x0000000000a07805 */ /* 0x000fe2000001ff00 */
[----:B------:R-:W-:Y:S01]  /*0350*/  CS2R R162, SRZ ;  /* 0x0000000000a27805 */ /* 0x000fe2000001ff00 */
[----:B------:R-:W-:Y:S01]  /*0360*/  CS2R R164, SRZ ;  /* 0x0000000000a47805 */ /* 0x000fe2000001ff00 */
[----:B------:R-:W-:Y:S01]  /*0370*/  CS2R R166, SRZ ;  /* 0x0000000000a67805 */ /* 0x000fe2000001ff00 */
[----:B------:R-:W-:-:S02]  /*0380*/  LOP3.LUT R16, R72, 0x1c0, RZ, 0xfc, !PT ;  /* 0x000001c048107812 */ /* 0x000fc400078efcff */
[C---:B------:R-:W-:Y:S01]  /*0390*/  LOP3.LUT R24, R72.reuse, 0x180, RZ, 0xfc, !PT ;  /* 0x0000018048187812 */ /* 0x040fe200078efcff */
[----:B------:R-:W-:Y:S01]  /*03a0*/  CS2R R152, SRZ ;  /* 0x0000000000987805 */ /* 0x000fe2000001ff00 */
[----:B------:R-:W-:Y:S01]  /*03b0*/  CS2R R154, SRZ ;  /* 0x00000000009a7805 */ /* 0x000fe2000001ff00 */
[----:B------:R-:W-:Y:S01]  /*03c0*/  CS2R R144, SRZ ;  /* 0x0000000000907805 */ /* 0x000fe2000001ff00 */
[----:B------:R-:W-:Y:S01]  /*03d0*/  CS2R R146, SRZ ;  /* 0x0000000000927805 */ /* 0x000fe2000001ff00 */
[----:B------:R-:W-:Y:S01]  /*03e0*/  IMAD.SHL.U32 R62, R72, 0x10, RZ ;  /* 0x00000010483e7824 */ /* 0x000fe200078e00ff */
[----:B------:R-:W-:Y:S01]  /*03f0*/  CS2R R156, SRZ ;  /* 0x00000000009c7805 */ /* 0x000fe2000001ff00 */
[----:B------:R-:W-:Y:S01]  /*0400*/  CS2R R158, SRZ ;  /* 0x00000000009e7805 */ /* 0x000fe2000001ff00 */
[----:B------:R-:W-:Y:S01]  /*0410*/  SHF.L.U32 R68, R58, 0x4, RZ ;  /* 0x000000043a447819 */ /* 0x000fe200000006ff */
[----:B------:R-:W-:Y:S01]  /*0420*/  CS2R R148, SRZ ;  /* 0x0000000000947805 */ /* 0x000fe2000001ff00 */
[----:B------:R-:W-:Y:S01]  /*0430*/  CS2R R150, SRZ ;  /* 0x0000000000967805 */ /* 0x000fe2000001ff00 */
[----:B------:R-:W-:Y:S01]  /*0440*/  CS2R R140, SRZ ;  /* 0x00000000008c7805 */ /* 0x000fe2000001ff00 */
[----:B------:R-:W-:Y:S01]  /*0450*/  CS2R R142, SRZ ;  /* 0x00000000008e7805 */ /* 0x000fe2000001ff00 */
[----:B------:R-:W-:Y:S01]  /*0460*/  CS2R R230, SRZ ;  /* 0x0000000000e67805 */ /* 0x000fe2000001ff00 */
[----:B------:R-:W-:Y:S01]  /*0470*/  CS2R R228, SRZ ;  /* 0x0000000000e47805 */ /* 0x000fe2000001ff00 */
[----:B------:R-:W-:Y:S01]  /*0480*/  SHF.L.U32 R70, R56, 0x4, RZ ;  /* 0x0000000438467819 */ /* 0x000fe200000006ff */
[----:B------:R-:W-:Y:S01]  /*0490*/  CS2R R222, SRZ ;  /* 0x0000000000de7805 */ /* 0x000fe2000001ff00 */
[----:B------:R-:W-:Y:S01]  /*04a0*/  CS2R R220, SRZ ;  /* 0x0000000000dc7805 */ /* 0x000fe2000001ff00 */
[----:B------:R-:W-:Y:S01]  /*04b0*/  IMAD.SHL.U32 R66, R54, 0x10, RZ ;  /* 0x0000001036427824 */ /* 0x000fe200078e00ff */
        /* <DEDUP_REMOVED lines=20> */
[----:B------:R-:W-:Y:S01]  /*0600*/  MOV R9, UR13 ;  /* 0x0000000d00097c02 */ /* 0x000fe20008000f00 */
        /* <DEDUP_REMOVED lines=16> */
[----:B------:R-:W-:Y:S01]  /*0710*/  UIADD3 UR22, UR8, -0x4ab325aa, URZ ;  /* 0xb54cda5608167890 */ /* 0x000fe2000fffe03f */
[----:B------:R-:W-:Y:S01]  /*0720*/  LOP3.LUT R10, R5, UR12, R2, 0x96, !PT ;  /* 0x0000000c050a7c12 */ /* 0x000fe2000f8e9602 */
[----:B------:R-:W-:Y:S01]  /*0730*/  IMAD.WIDE.U32 R2, R3, -0x2daee0ad, RZ ;  /* 0xd2511f5303027825 */ /* 0x000fe200078e00ff */
[----:B------:R-:W-:Y:S02]  /*0740*/  UIADD3 UR23, UR9, 0x646e171e, URZ ;  /* 0x646e171e09177890 */ /* 0x000fe4000fffe03f */
        /* <DEDUP_REMOVED lines=22> */
[----:B------:R-:W-:Y:S02]  /*08b0*/  @P0 LEA R4, P1, R72, c[0x0][0x218], 0x4 ;  /* 0x0000860048040a11 */ /* 0x000fe400078220ff */
[----:B------:R-:W-:Y:S01]  /*08c0*/  LOP3.LUT R3, R13, UR24, R8, 0x96, !PT ;  /* 0x000000180d037c12 */ /* 0x000fe2000f8e9608 */
[----:B------:R-:W-:Y:S01]  /*08d0*/  IMAD.HI.U32 R11, R2, -0x326172a9, RZ ;  /* 0xcd9e8d57020b7827 */ /* 0x000fe200078e00ff */
[----:B------:R-:W-:-:S03]  /*08e0*/  SHF.R.U32.HI R13, RZ, 0x5, R0 ;  /* 0x00000005ff0d7819 */ /* 0x000fc60000011600 */
[----:B------:R-:W-:Y:S01]  /*08f0*/  @P0 IMAD.X R5, RZ, RZ, c[0x0][0x21c], P1 ;  /* 0x00008700ff050624 */ /* 0x000fe200008e06ff */
[----:B------:R-:W-:Y:S01]  /*0900*/  @P0 LEA R8, P2, R56, c[0x0][0x218], 0x4 ;  /* 0x0000860038080a11 */ /* 0x000fe200078420ff */
[----:B------:R-:W-:Y:S01]  /*0910*/  IMAD.HI.U32 R9, R3, -0x2daee0ad, RZ ;  /* 0xd2511f5303097827 */ /* 0x000fe200078e00ff */
[----:B------:R-:W-:Y:S02]  /*0920*/  LEA R13, R6, R13, 0x2 ;  /* 0x0000000d060d7211 */ /* 0x000fe400078e10ff */
[----:B------:R0:W5:Y:S01]  /*0930*/  @P0 LDG.E.128 R232, [R4.64] ;  /* 0x0000000a04e80981 */ /* 0x000162000c1e1d00 */
[----:B------:R-:W-:Y:S02]  /*0940*/  LOP3.LUT R0, R11, UR26, R12, 0x96, !PT ;  /* 0x0000001a0b007c12 */ /* 0x000fe4000f8e960c */
[----:B------:R-:W-:Y:S02]  /*0950*/  LOP3.LUT R6, R9, UR27, R10, 0x96, !PT ;  /* 0x0000001b09067c12 */ /* 0x000fe4000f8e960a */
[----:B0-----:R-:W-:-:S05]  /*0960*/  @P0 LEA R4, P1, R58, c[0x0][0x218], 0x4 ;  /* 0x000086003a040a11 */ /* 0x001fca00078220ff */
[----:B------:R-:W-:-:S05]  /*0970*/  @P0 IMAD.X R5, RZ, RZ, c[0x0][0x21c], P1 ;  /* 0x00008700ff050624 */ /* 0x000fca00008e06ff */
[----:B------:R0:W5:Y:S01]  /*0980*/  @P0 LDG.E.128 R224, [R4.64] ;  /* 0x0000000a04e00981 */ /* 0x000162000c1e1d00 */
[----:B------:R-:W-:Y:S01]  /*0990*/  @P0 IMAD.X R9, RZ, RZ, c[0x0][0x21c], P2 ;  /* 0x00008700ff090624 */ /* 0x000fe200010e06ff */
[----:B------:R-:W-:-:S04]  /*09a0*/  @P0 LEA R10, P3, R54, c[0x0][0x218], 0x4 ;  /* 0x00008600360a0a11 */ /* 0x000fc800078620ff */
[----:B------:R1:W5:Y:S01]  /*09b0*/  @P0 LDG.E.128 R212, [R8.64] ;  /* 0x0000000a08d40981 */ /* 0x000362000c1e1d00 */
[----:B0-----:R-:W-:-:S04]  /*09c0*/  @P0 LEA R4, P1, R52, c[0x0][0x218], 0x4 ;  /* 0x0000860034040a11 */ /* 0x001fc800078220ff */
[----:B------:R-:W-:Y:S01]  /*09d0*/  @P0 IADD3.X R5, RZ, c[0x0][0x21c], RZ, P1, !PT ;  /* 0x00008700ff050a10 */ /* 0x000fe20000ffe4ff */
[----:B------:R-:W-:Y:S01]  /*09e0*/  @P0 IMAD.X R11, RZ, RZ, c[0x0][0x21c], P3 ;  /* 0x00008700ff0b0624 */ /* 0x000fe200018e06ff */
[----:B-1----:R-:W-:-:S03]  /*09f0*/  @P0 LEA R8, P2, R50, c[0x0][0x218], 0x4 ;  /* 0x0000860032080a11 */ /* 0x002fc600078420ff */
[----:B------:R0:W5:Y:S02]  /*0a00*/  @P0 LDG.E.128 R184, [R4.64] ;  /* 0x0000000a04b80981 */ /* 0x000164000c1e1d00 */
[----:B------:R-:W-:Y:S02]  /*0a10*/  @P0 IMAD.X R9, RZ, RZ, c[0x0][0x21c], P2 ;  /* 0x00008700ff090624 */ /* 0x000fe400010e06ff */
[----:B------:R1:W5:Y:S04]  /*0a20*/  @P0 LDG.E.128 R188, [R10.64] ;  /* 0x0000000a0abc0981 */ /* 0x000368000c1e1d00 */
[----:B------:R2:W5:Y:S01]  /*0a30*/  @P0 LDG.E.128 R180, [R8.64] ;  /* 0x0000000a08b40981 */ /* 0x000562000c1e1d00 */
[----:B0-----:R-:W-:-:S05]  /*0a40*/  @P0 LEA R4, P1, R44, c[0x0][0x218], 0x4 ;  /* 0x000086002c040a11 */ /* 0x001fca00078220ff */
[----:B------:R-:W-:Y:S01]  /*0a50*/  @P0 IMAD.X R5, RZ, RZ, c[0x0][0x21c], P1 ;  /* 0x00008700ff050624 */ /* 0x000fe200008e06ff */
[----:B-1----:R-:W-:-:S04]  /*0a60*/  @P0 LEA R10, P3, R48, c[0x0][0x218], 0x4 ;  /* 0x00008600300a0a11 */ /* 0x002fc800078620ff */
[----:B------:R0:W5:Y:S01]  /*0a70*/  @P0 LDG.E.128 R172, [R4.64] ;  /* 0x0000000a04ac0981 */ /* 0x000162000c1e1d00 */
[----:B------:R-:W-:Y:S01]  /*0a80*/  @P0 IMAD.X R11, RZ, RZ, c[0x0][0x21c], P3 ;  /* 0x00008700ff0b0624 */ /* 0x000fe200018e06ff */
[----:B--2---:R-:W-:Y:S02]  /*0a90*/  @P0 LEA R8, P2, R40, c[0x0][0x218], 0x4 ;  /* 0x0000860028080a11 */ /* 0x004fe400078420ff */
[----:B0-----:R-:W-:Y:S02]  /*0aa0*/  @P0 LEA R4, P1, R32, c[0x0][0x218], 0x4 ;  /* 0x0000860020040a11 */ /* 0x001fe400078220ff */
[----:B------:R0:W5:Y:S01]  /*0ab0*/  @P0 LDG.E.128 R176, [R10.64] ;  /* 0x0000000a0ab00981 */ /* 0x000162000c1e1d00 */
[----:B------:R-:W-:Y:S02]  /*0ac0*/  @P0 IADD3.X R9, RZ, c[0x0][0x21c], RZ, P2, !PT ;  /* 0x00008700ff090a10 */ /* 0x000fe400017fe4ff */
[----:B------:R-:W-:Y:S01]  /*0ad0*/  @P0 IMAD.X R5, RZ, RZ, c[0x0][0x21c], P1 ;  /* 0x00008700ff050624 */ /* 0x000fe200008e06ff */
[----:B------:R-:W-:-:S02]  /*0ae0*/  @P0 LEA R14, P1, R20, c[0x0][0x218], 0x4 ;  /* 0x00008600140e0a11 */ /* 0x000fc400078220ff */
[----:B------:R1:W5:Y:S01]  /*0af0*/  @P0 LDG.E.128 R168, [R8.64] ;  /* 0x0000000a08a80981 */ /* 0x000362000c1e1d00 */
[----:B0-----:R-:W-:Y:S02]  /*0b00*/  @P0 LEA R10, P3, R36, c[0x0][0x218], 0x4 ;  /* 0x00008600240a0a11 */ /* 0x001fe400078620ff */
[----:B------:R-:W-:Y:S01]  /*0b10*/  @P0 IMAD.X R15, RZ, RZ, c[0x0][0x21c], P1 ;  /* 0x00008700ff0f0624 */ /* 0x000fe200008e06ff */
[----:B------:R-:W-:Y:S01]  /*0b20*/  ISETP.NE.U32.AND P1, PT, RZ, c[0x0][0x220], PT ;  /* 0x00008800ff007a0c */ /* 0x000fe20003f25070 */
[----:B------:R0:W5:Y:S01]  /*0b30*/  @P0 LDG.E.128 R160, [R4.64] ;  /* 0x0000000a04a00981 */ /* 0x000162000c1e1d00 */
[----:B------:R-:W-:Y:S01]  /*0b40*/  @P0 IMAD.X R11, RZ, RZ, c[0x0][0x21c], P3 ;  /* 0x00008700ff0b0624 */ /* 0x000fe200018e06ff */
[----:B-1----:R-:W-:Y:S02]  /*0b50*/  @P0 LEA R8, P2, R28, c[0x0][0x218], 0x4 ;  /* 0x000086001c080a11 */ /* 0x002fe400078420ff */
[----:B------:R1:W5:Y:S01]  /*0b60*/  @P0 LDG.E.128 R148, [R14.64] ;  /* 0x0000000a0e940981 */ /* 0x000362000c1e1d00 */
[----:B------:R-:W-:-:S02]  /*0b70*/  ISETP.NE.AND.EX P1, PT, RZ, c[0x0][0x224], PT, P1 ;  /* 0x00008900ff007a0c */ /* 0x000fc40003f25310 */
[----:B------:R-:W-:Y:S01]  /*0b80*/  @P0 IMAD.X R9, RZ, RZ, c[0x0][0x21c], P2 ;  /* 0x00008700ff090624 */ /* 0x000fe200010e06ff */
[----:B------:R2:W5:Y:S01]  /*0b90*/  @P0 LDG.E.128 R164, [R10.64] ;  /* 0x0000000a0aa40981 */ /* 0x000562000c1e1d00 */
[----:B0-----:R-:W-:Y:S02]  /*0ba0*/  @P0 LEA R4, P2, R16, c[0x0][0x218], 0x4 ;  /* 0x0000860010040a11 */ /* 0x001fe400078420ff */
[----:B------:R-:W-:Y:S01]  /*0bb0*/  LOP3.LUT R12, R72, 0x1e0, RZ, 0xfc, !PT ;  /* 0x000001e0480c7812 */ /* 0x000fe200078efcff */
[----:B------:R0:W5:Y:S02]  /*0bc0*/  @P0 LDG.E.128 R156, [R8.64] ;  /* 0x0000000a089c0981 */ /* 0x000164000c1e1d00 */
[----:B------:R-:W-:Y:S01]  /*0bd0*/  @P0 IMAD.X R5, RZ, RZ, c[0x0][0x21c], P2 ;  /* 0x00008700ff050624 */ /* 0x000fe200010e06ff */
[----:B--2---:R-:W-:-:S04]  /*0be0*/  @P0 LEA R10, P3, R24, c[0x0][0x218], 0x4 ;  /* 0x00008600180a0a11 */ /* 0x004fc800078620ff */
[----:B------:R2:W5:Y:S01]  /*0bf0*/  @P0 LDG.E.128 R144, [R4.64] ;  /* 0x0000000a04900981 */ /* 0x000562000c1e1d00 */
[----:B------:R-:W-:-:S05]  /*0c00*/  @P0 IADD3.X R11, RZ, c[0x0][0x21c], RZ, P3, !PT ;  /* 0x00008700ff0b0a10 */ /* 0x000fca0001ffe4ff */
[----:B------:R3:W5:Y:S01]  /*0c10*/  @P0 LDG.E.128 R152, [R10.64] ;  /* 0x0000000a0a980981 */ /* 0x000762000c1e1d00 */
[----:B--2---:R-:W-:Y:S02]  /*0c20*/  @P1 IADD3 R4, P2, R62, c[0x0][0x220], RZ ;  /* 0x000088003e041a10 */ /* 0x004fe40007f5e0ff */
[----:B---3--:R-:W-:-:S03]  /*0c30*/  @P0 LEA R10, P3, R12, c[0x0][0x218], 0x4 ;  /* 0x000086000c0a0a11 */ /* 0x008fc600078620ff */
[----:B------:R-:W-:Y:S02]  /*0c40*/  @P1 IMAD.X R5, RZ, RZ, c[0x0][0x224], P2 ;  /* 0x00008900ff051624 */ /* 0x000fe400010e06ff */
[----:B------:R-:W-:Y:S01]  /*0c50*/  @P0 IMAD.X R11, RZ, RZ, c[0x0][0x21c], P3 ;  /* 0x00008700ff0b0624 */ /* 0x000fe200018e06ff */
[----:B0-----:R-:W-:Y:S02]  /*0c60*/  @P1 IADD3 R8, P3, R68, c[0x0][0x220], RZ ;  /* 0x0000880044081a10 */ /* 0x001fe40007f7e0ff */
[----:B------:R0:W5:Y:S04]  /*0c70*/  @P1 LDG.E.128 R228, [R4.64] ;  /* 0x0000000a04e41981 */ /* 0x000168000c1e1d00 */
[----:B------:R2:W5:Y:S01]  /*0c80*/  @P0 LDG.E.128 R140, [R10.64] ;  /* 0x0000000a0a8c0981 */ /* 0x000562000c1e1d00 */
[----:B------:R-:W-:Y:S01]  /*0c90*/  @P1 IMAD.X R9, RZ, RZ, c[0x0][0x224], P3 ;  /* 0x00008900ff091624 */ /* 0x000fe200018e06ff */
[----:B------:R-:W-:Y:S01]  /*0ca0*/  CS2R R208, SRZ ;  /* 0x0000000000d07805 */ /* 0x000fe2000001ff00 */
[----:B0-----:R-:W-:-:S03]  /*0cb0*/  @P1 IADD3 R4, P0, R70, c[0x0][0x220], RZ ;  /* 0x0000880046041a10 */ /* 0x001fc60007f1e0ff */
[----:B------:R0:W5:Y:S01]  /*0cc0*/  @P1 LDG.E.128 R220, [R8.64] ;  /* 0x0000000a08dc1981 */ /* 0x000162000c1e1d00 */
[----:B------:R-:W-:Y:S02]  /*0cd0*/  IMAD.SHL.U32 R64, R52, 0x10, RZ ;  /* 0x0000001034407824 */ /* 0x000fe400078e00ff */
[----:B------:R-:W-:Y:S02]  /*0ce0*/  IMAD.SHL.U32 R60, R50, 0x10, RZ ;  /* 0x00000010323c7824 */ /* 0x000fe400078e00ff */
[----:B------:R-:W-:Y:S01]  /*0cf0*/  @P1 IMAD.X R5, RZ, RZ, c[0x0][0x224], P0 ;  /* 0x00008900ff051624 */ /* 0x000fe200000e06ff */
[----:B------:R-:W-:Y:S01]  /*0d00*/  CS2R R138, SRZ ;  /* 0x00000000008a7805 */ /* 0x000fe2000001ff00 */
[----:B------:R-:W-:Y:S01]  /*0d10*/  CS2R R136, SRZ ;  /* 0x0000000000887805 */ /* 0x000fe2000001ff00 */
[----:B0-----:R-:W-:Y:S02]  /*0d20*/  @P1 IADD3 R8, P2, R66, c[0x0][0x220], RZ ;  /* 0x0000880042081a10 */ /* 0x001fe40007f5e0ff */
[----:B------:R0:W5:Y:S01]  /*0d30*/  @P1 LDG.E.128 R208, [R4.64] ;  /* 0x0000000a04d01981 */ /* 0x000162000c1e1d00 */
[----:B--2---:R-:W-:Y:S01]  /*0d40*/  @P1 IADD3 R10, P3, R64, c[0x0][0x220], RZ ;  /* 0x00008800400a1a10 */ /* 0x004fe20007f7e0ff */
[----:B------:R-:W-:Y:S01]  /*0d50*/  IMAD.SHL.U32 R46, R48, 0x10, RZ ;  /* 0x00000010302e7824 */ /* 0x000fe200078e00ff */
[----:B------:R-:W-:Y:S01]  /*0d60*/  @P1 IADD3.X R9, RZ, c[0x0][0x224], RZ, P2, !PT ;  /* 0x00008900ff091a10 */ /* 0x000fe200017fe4ff */
[----:B------:R-:W-:Y:S01]  /*0d70*/  CS2R R134, SRZ ;  /* 0x0000000000867805 */ /* 0x000fe2000001ff00 */
[----:B------:R-:W-:Y:S01]  /*0d80*/  CS2R R132, SRZ ;  /* 0x0000000000847805 */ /* 0x000fe2000001ff00 */
[----:B------:R-:W-:Y:S01]  /*0d90*/  CS2R R130, SRZ ;  /* 0x0000000000827805 */ /* 0x000fe2000001ff00 */
[----:B0-----:R-:W-:Y:S01]  /*0da0*/  @P1 IADD3 R4, P0, R60, c[0x0][0x220], RZ ;  /* 0x000088003c041a10 */ /* 0x001fe20007f1e0ff */
[----:B------:R-:W-:Y:S01]  /*0db0*/  CS2R R128, SRZ ;  /* 0x0000000000807805 */ /* 0x000fe2000001ff00 */
[----:B------:R-:W-:Y:S01]  /*0dc0*/  @P1 IMAD.X R11, RZ, RZ, c[0x0][0x224], P3 ;  /* 0x00008900ff0b1624 */ /* 0x000fe200018e06ff */
[----:B------:R0:W5:Y:S02]  /*0dd0*/  @P1 LDG.E.128 R136, [R8.64] ;  /* 0x0000000a08881981 */ /* 0x000164000c1e1d00 */
[----:B------:R-:W-:Y:S01]  /*0de0*/  @P1 IMAD.X R5, RZ, RZ, c[0x0][0x224], P0 ;  /* 0x00008900ff051624 */ /* 0x000fe200000e06ff */
[----:B------:R-:W-:Y:S01]  /*0df0*/  SHF.L.U32 R42, R44, 0x4, RZ ;  /* 0x000000042c2a7819 */ /* 0x000fe200000006ff */
[----:B------:R2:W5:Y:S01]  /*0e00*/  @P1 LDG.E.128 R132, [R10.64] ;  /* 0x0000000a0a841981 */ /* 0x000562000c1e1d00 */
[----:B------:R-:W-:Y:S01]  /*0e10*/  SHF.L.U32 R38, R40, 0x4, RZ ;  /* 0x0000000428267819 */ /* 0x000fe200000006ff */
[----:B------:R-:W-:Y:S01]  /*0e20*/  CS2R R126, SRZ ;  /* 0x00000000007e7805 */ /* 0x000fe2000001ff00 */
[----:B------:R-:W-:Y:S01]  /*0e30*/  CS2R R124, SRZ ;  /* 0x00000000007c7805 */ /* 0x000fe2000001ff00 */
[----:B------:R3:W5:Y:S01]  /*0e40*/  @P1 LDG.E.128 R128, [R4.64] ;  /* 0x0000000a04801981 */ /* 0x000762000c1e1d00 */
[----:B0-----:R-:W-:Y:S01]  /*0e50*/  @P1 IADD3 R8, P2, R46, c[0x0][0x220], RZ ;  /* 0x000088002e081a10 */ /* 0x001fe20007f5e0ff */
[----:B------:R-:W-:Y:S01]  /*0e60*/  IMAD.SHL.U32 R34, R36, 0x10, RZ ;  /* 0x0000001024227824 */ /* 0x000fe200078e00ff */
[----:B--2---:R-:W-:-:S03]  /*0e70*/  @P1 IADD3 R10, P3, R42, c[0x0][0x220], RZ ;  /* 0x000088002a0a1a10 */ /* 0x004fc60007f7e0ff */
[----:B------:R-:W-:Y:S01]  /*0e80*/  @P1 IMAD.X R9, RZ, RZ, c[0x0][0x224], P2 ;  /* 0x00008900ff091624 */ /* 0x000fe200010e06ff */
[----:B---3--:R-:W-:Y:S01]  /*0e90*/  @P1 IADD3 R4, P0, R38, c[0x0][0x220], RZ ;  /* 0x0000880026041a10 */ /* 0x008fe20007f1e0ff */
[----:B------:R-:W-:Y:S01]  /*0ea0*/  CS2R R122, SRZ ;  /* 0x00000000007a7805 */ /* 0x000fe2000001ff00 */
[----:B------:R-:W-:Y:S01]  /*0eb0*/  CS2R R120, SRZ ;  /* 0x0000000000787805 */ /* 0x000fe2000001ff00 */
[----:B------:R-:W-:Y:S01]  /*0ec0*/  CS2R R118, SRZ ;  /* 0x0000000000767805 */ /* 0x000fe2000001ff00 */
[----:B------:R-:W-:Y:S01]  /*0ed0*/  CS2R R116, SRZ ;  /* 0x0000000000747805 */ /* 0x000fe2000001ff00 */
[----:B------:R-:W-:Y:S01]  /*0ee0*/  @P1 IMAD.X R11, RZ, RZ, c[0x0][0x224], P3 ;  /* 0x00008900ff0b1624 */ /* 0x000fe200018e06ff */
[----:B------:R0:W5:Y:S01]  /*0ef0*/  @P1 LDG.E.128 R124, [R8.64] ;  /* 0x0000000a087c1981 */ /* 0x000162000c1e1d00 */
[----:B------:R-:W-:Y:S02]  /*0f00*/  @P1 IMAD.X R5, RZ, RZ, c[0x0][0x224], P0 ;  /* 0x00008900ff051624 */ /* 0x000fe400000e06ff */
[----:B------:R-:W-:Y:S01]  /*0f10*/  IMAD.SHL.U32 R30, R32, 0x10, RZ ;  /* 0x00000010201e7824 */ /* 0x000fe200078e00ff */
[----:B------:R-:W-:Y:S01]  /*0f20*/  CS2R R114, SRZ ;  /* 0x0000000000727805 */ /* 0x000fe2000001ff00 */
[----:B------:R-:W-:Y:S01]  /*0f30*/  IMAD.SHL.U32 R26, R28, 0x10, RZ ;  /* 0x000000101c1a7824 */ /* 0x000fe200078e00ff */
[----:B------:R-:W-:Y:S01]  /*0f40*/  CS2R R112, SRZ ;  /* 0x0000000000707805 */ /* 0x000fe2000001ff00 */
[----:B------:R2:W5:Y:S01]  /*0f50*/  @P1 LDG.E.128 R120, [R10.64] ;  /* 0x0000000a0a781981 */ /* 0x000562000c1e1d00 */
[----:B0-----:R-:W-:-:S03]  /*0f60*/  @P1 IADD3 R8, P2, R34, c[0x0][0x220], RZ ;  /* 0x0000880022081a10 */ /* 0x001fc60007f5e0ff */
[----:B------:R0:W5:Y:S01]  /*0f70*/  @P1 LDG.E.128 R116, [R4.64] ;  /* 0x0000000a04741981 */ /* 0x000162000c1e1d00 */
[----:B------:R-:W-:Y:S01]  /*0f80*/  IMAD.SHL.U32 R22, R24, 0x10, RZ ;  /* 0x0000001018167824 */ /* 0x000fe200078e00ff */
[----:B------:R-:W-:Y:S02]  /*0f90*/  @P1 IADD3.X R9, RZ, c[0x0][0x224], RZ, P2, !PT ;  /* 0x00008900ff091a10 */ /* 0x000fe400017fe4ff */
[----:B--2---:R-:W-:Y:S01]  /*0fa0*/  @P1 IADD3 R10, P3, R30, c[0x0][0x220], RZ ;  /* 0x000088001e0a1a10 */ /* 0x004fe20007f7e0ff */
[----:B------:R-:W-:Y:S01]  /*0fb0*/  CS2R R110, SRZ ;  /* 0x00000000006e7805 */ /* 0x000fe2000001ff00 */
[----:B------:R-:W-:Y:S01]  /*0fc0*/  CS2R R108, SRZ ;  /* 0x00000000006c7805 */ /* 0x000fe2000001ff00 */
[----:B------:R2:W5:Y:S01]  /*0fd0*/  @P1 LDG.E.128 R112, [R8.64] ;  /* 0x0000000a08701981 */ /* 0x000562000c1e1d00 */
[----:B0-----:R-:W-:Y:S01]  /*0fe0*/  @P1 IADD3 R4, P0, R26, c[0x0][0x220], RZ ;  /* 0x000088001a041a10 */ /* 0x001fe20007f1e0ff */
[----:B------:R-:W-:Y:S01]  /*0ff0*/  CS2R R106, SRZ ;  /* 0x00000000006a7805 */ /* 0x000fe2000001ff00 */
[----:B------:R-:W-:Y:S01]  /*1000*/  CS2R R104, SRZ ;  /* 0x0000000000687805 */ /* 0x000fe2000001ff00 */
[----:B------:R-:W-:-:S02]  /*1010*/  @P1 IMAD.X R11, RZ, RZ, c[0x0][0x224], P3 ;  /* 0x00008900ff0b1624 */ /* 0x000fc400018e06ff */
[----:B------:R-:W-:Y:S01]  /*1020*/  @P1 IMAD.X R5, RZ, RZ, c[0x0][0x224], P0 ;  /* 0x00008900ff051624 */ /* 0x000fe200000e06ff */
[----:B------:R-:W-:Y:S01]  /*1030*/  SHF.L.U32 R18, R20, 0x4, RZ ;  /* 0x0000000414127819 */ /* 0x000fe200000006ff */
[----:B------:R-:W-:Y:S01]  /*1040*/  IMAD.SHL.U32 R23, R12, 0x10, RZ ;  /* 0x000000100c177824 */ /* 0x000fe200078e00ff */
[----:B------:R-:W-:Y:S01]  /*1050*/  SHF.L.U32 R19, R16, 0x4, RZ ;  /* 0x0000000410137819 */ /* 0x000fe200000006ff */
[----:B------:R0:W5:Y:S01]  /*1060*/  @P1 LDG.E.128 R108, [R10.64] ;  /* 0x0000000a0a6c1981 */ /* 0x000162000c1e1d00 */
[----:B--2---:R-:W-:Y:S02]  /*1070*/  @P1 IADD3 R8, P2, R22, c[0x0][0x220], RZ ;  /* 0x0000880016081a10 */ /* 0x004fe40007f5e0ff */
[----:B-1----:R-:W-:Y:S01]  /*1080*/  @P1 IADD3 R14, P0, R19, c[0x0][0x220], RZ ;  /* 0x00008800130e1a10 */ /* 0x002fe20007f1e0ff */
[----:B------:R1:W5:Y:S02]  /*1090*/  @P1 LDG.E.128 R104, [R4.64] ;  /* 0x0000000a04681981 */ /* 0x000364000c1e1d00 */
[----:B------:R-:W-:Y:S01]  /*10a0*/  @P1 IMAD.X R9, RZ, RZ, c[0x0][0x224], P2 ;  /* 0x00008900ff091624 */ /* 0x000fe200010e06ff */
[----:B0-----:R-:W-:-:S02]  /*10b0*/  @P1 IADD3 R10, P3, R18, c[0x0][0x220], RZ ;  /* 0x00008800120a1a10 */ /* 0x001fc40007f7e0ff */
        /* <DEDUP_REMOVED lines=9> */
[----:B------:R-:W-:Y:S01]  /*1150*/  @P1 IMAD.X R11, RZ, RZ, c[0x0][0x224], P3 ;  /* 0x00008900ff0b1624 */ /* 0x000fe200018e06ff */
[----:B------:R0:W5:Y:S01]  /*1160*/  @P1 LDG.E.128 R100, [R8.64] ;  /* 0x0000000a08641981 */ /* 0x000162000c1e1d00 */
[----:B------:R-:W-:-:S02]  /*1170*/  @P1 IMAD.X R15, RZ, RZ, c[0x0][0x224], P0 ;  /* 0x00008900ff0f1624 */ /* 0x000fc400000e06ff */
[----:B------:R-:W-:Y:S01]  /*1180*/  @P1 IMAD.X R5, RZ, RZ, c[0x0][0x224], P2 ;  /* 0x00008900ff051624 */ /* 0x000fe200010e06ff */
[----:B------:R1:W5:Y:S01]  /*1190*/  @P1 LDG.E.128 R96, [R10.64] ;  /* 0x0000000a0a601981 */ /* 0x000362000c1e1d00 */
[----:B------:R-:W-:Y:S02]  /*11a0*/  IADD3 R64, P4, R64, c[0x0][0x1b8], RZ ;  /* 0x00006e0040407a10 */ /* 0x000fe40007f9e0ff */
[----:B------:R-:W-:Y:S01]  /*11b0*/  IADD3 R62, P3, R62, c[0x0][0x1b8], RZ ;  /* 0x00006e003e3e7a10 */ /* 0x000fe20007f7e0ff */
[----:B------:R2:W5:Y:S01]  /*11c0*/  @P1 LDG.E.128 R92, [R14.64] ;  /* 0x0000000a0e5c1981 */ /* 0x000562000c1e1d00 */
[----:B------:R-:W-:Y:S02]  /*11d0*/  IADD3 R66, P2, R66, c[0x0][0x1b8], RZ ;  /* 0x00006e0042427a10 */ /* 0x000fe40007f5e0ff */
[----:B------:R-:W-:Y:S01]  /*11e0*/  IADD3 R60, P5, R60, c[0x0][0x1b8], RZ ;  /* 0x00006e003c3c7a10 */ /* 0x000fe20007fbe0ff */
[----:B------:R3:W5:Y:S01]  /*11f0*/  @P1 LDG.E.128 R88, [R4.64] ;  /* 0x0000000a04581981 */ /* 0x000762000c1e1d00 */
[----:B------:R-:W-:-:S02]  /*1200*/  IADD3 R70, P1, R70, c[0x0][0x1b8], RZ ;  /* 0x00006e0046467a10 */ /* 0x000fc40007f3e0ff */
[----:B------:R-:W-:Y:S01]  /*1210*/  ISETP.GE.AND P0, PT, R13, c[0x0][0x164], PT ;  /* 0x000059000d007a0c */ /* 0x000fe20003f06270 */
[----:B------:R-:W-:Y:S01]  /*1220*/  IMAD.X R65, RZ, RZ, c[0x0][0x1bc], P4 ;  /* 0x00006f00ff417624 */ /* 0x000fe200020e06ff */
[----:B------:R-:W-:Y:S01]  /*1230*/  IADD3.X R67, RZ, c[0x0][0x1bc], RZ, P2, !PT ;  /* 0x00006f00ff437a10 */ /* 0x000fe200017fe4ff */
[----:B------:R-:W-:Y:S01]  /*1240*/  IMAD.X R63, RZ, RZ, c[0x0][0x1bc], P3 ;  /* 0x00006f00ff3f7624 */ /* 0x000fe200018e06ff */
[----:B------:R-:W-:Y:S01]  /*1250*/  IADD3 R38, P2, R38, c[0x0][0x1b8], RZ ;  /* 0x00006e0026267a10 */ /* 0x000fe20007f5e0ff */
[----:B------:R-:W-:Y:S01]  /*1260*/  IMAD.X R71, RZ, RZ, c[0x0][0x1bc], P1 ;  /* 0x00006f00ff477624 */ /* 0x000fe200008e06ff */
[----:B------:R-:W-:Y:S01]  /*1270*/  IADD3 R34, P4, R34, c[0x0][0x1b8], RZ ;  /* 0x00006e0022227a10 */ /* 0x000fe20007f9e0ff */
[----:B------:R-:W-:Y:S01]  /*1280*/  IMAD.X R61, RZ, RZ, c[0x0][0x1bc], P5 ;  /* 0x00006f00ff3d7624 */ /* 0x000fe200028e06ff */
[----:B------:R-:W-:Y:S01]  /*1290*/  HFMA2.MMA R73, -RZ, RZ, 0, 9.5367431640625e-07 ;  /* 0x00000010ff497435 */ /* 0x000fe200000001ff */
[----:B------:R-:W-:Y:S02]  /*12a0*/  IADD3 R46, P3, R46, c[0x0][0x1b8], RZ ;  /* 0x00006e002e2e7a10 */ /* 0x000fe40007f7e0ff */
[----:B------:R-:W-:-:S02]  /*12b0*/  IADD3 R42, P1, R42, c[0x0][0x1b8], RZ ;  /* 0x00006e002a2a7a10 */ /* 0x000fc40007f3e0ff */
[----:B------:R-:W-:Y:S01]  /*12c0*/  IADD3 R30, P5, R30, c[0x0][0x1b8], RZ ;  /* 0x00006e001e1e7a10 */ /* 0x000fe20007fbe0ff */
[----:B------:R-:W-:Y:S01]  /*12d0*/  IMAD.X R39, RZ, RZ, c[0x0][0x1bc], P2 ;  /* 0x00006f00ff277624 */ /* 0x000fe200010e06ff */
[----:B------:R-:W-:Y:S01]  /*12e0*/  IADD3.X R43, RZ, c[0x0][0x1bc], RZ, P1, !PT ;  /* 0x00006f00ff2b7a10 */ /* 0x000fe20000ffe4ff */
[----:B------:R-:W-:Y:S01]  /*12f0*/  IMAD.X R35, RZ, RZ, c[0x0][0x1bc], P4 ;  /* 0x00006f00ff237624 */ /* 0x000fe200020e06ff */
[----:B------:R-:W-:Y:S01]  /*1300*/  IADD3 R68, P6, R68, c[0x0][0x1b8], RZ ;  /* 0x00006e0044447a10 */ /* 0x000fe20007fde0ff */
[----:B------:R-:W-:Y:S01]  /*1310*/  IMAD.X R47, RZ, RZ, c[0x0][0x1bc], P3 ;  /* 0x00006f00ff2f7624 */ /* 0x000fe200018e06ff */
[----:B------:R-:W-:Y:S01]  /*1320*/  IADD3 R22, P1, R22, c[0x0][0x1b8], RZ ;  /* 0x00006e0016167a10 */ /* 0x000fe20007f3e0ff */
[----:B------:R-:W-:Y:S01]  /*1330*/  IMAD.X R31, RZ, RZ, c[0x0][0x1bc], P5 ;  /* 0x00006f00ff1f7624 */ /* 0x000fe200028e06ff */
[----:B------:R-:W-:Y:S02]  /*1340*/  IADD3 R18, P2, R18, c[0x0][0x1b8], RZ ;  /* 0x00006e0012127a10 */ /* 0x000fe40007f5e0ff */
[----:B--2---:R-:W-:-:S02]  /*1350*/  IADD3 R14, P4, R19, c[0x0][0x1b8], RZ ;  /* 0x00006e00130e7a10 */ /* 0x004fc40007f9e0ff */
[----:B------:R-:W-:Y:S02]  /*1360*/  IADD3 R26, P3, R26, c[0x0][0x1b8], RZ ;  /* 0x00006e001a1a7a10 */ /* 0x000fe40007f7e0ff */
[----:B0-----:R-:W-:Y:S01]  /*1370*/  IADD3 R8, P5, R23, c[0x0][0x1b8], RZ ;  /* 0x00006e0017087a10 */ /* 0x001fe20007fbe0ff */
[-C--:B------:R-:W-:Y:S01]  /*1380*/  IMAD.WIDE.U32 R58, R58, R73.reuse, c[0x0][0x1b0] ;  /* 0x00006c003a3a7625 */ /* 0x080fe200078e0049 */
[----:B------:R-:W-:Y:S02]  /*1390*/  IADD3.X R27, RZ, c[0x0][0x1bc], RZ, P3, !PT ;  /* 0x00006f00ff1b7a10 */ /* 0x000fe40001ffe4ff */
        /* <DEDUP_REMOVED lines=14> */
[----:B-1----:R-:W-:-:S04]  /*1480*/  IMAD.WIDE.U32 R10, R12, R73, c[0x0][0x1b0] ;  /* 0x00006c000c0a7625 */ /* 0x002fc800078e0049 */
[----:B------:R-:W-:Y:S02]  /*1490*/  IMAD.X R69, RZ, RZ, c[0x0][0x1bc], P6 ;  /* 0x00006f00ff457624 */ /* 0x000fe400030e06ff */
[----:B------:R-:W-:Y:S02]  /*14a0*/  IMAD.X R23, RZ, RZ, c[0x0][0x1bc], P1 ;  /* 0x00006f00ff177624 */ /* 0x000fe400008e06ff */
[----:B------:R-:W-:Y:S02]  /*14b0*/  IMAD.X R19, RZ, RZ, c[0x0][0x1bc], P2 ;  /* 0x00006f00ff137624 */ /* 0x000fe400010e06ff */
[----:B------:R-:W-:Y:S01]  /*14c0*/  IMAD.X R15, RZ, RZ, c[0x0][0x1bc], P4 ;  /* 0x00006f00ff0f7624 */ /* 0x000fe200020e06ff */
[----:B------:R-:W-:Y:S06]  /*14d0*/  @P0 EXIT ;  /* 0x000000000000094d */ /* 0x000fec0003800000 */
[----:B---3--:R0:W2:Y:S01]  /*14e0*/  LDG.E.128 R76, [R62.64] ;  /* 0x0000000a3e4c7981 */ /* 0x0080a2000c1e1d00 */
[----:B------:R-:W-:-:S03]  /*14f0*/  IMAD.WIDE.U32 R4, R72, R73, c[0x0][0x1b0] ;  /* 0x00006c0048047625 */ /* 0x000fc600078e0049 */
[----:B------:R1:W3:Y:S04]  /*1500*/  LDG.E.128 R72, [R58.64] ;  /* 0x0000000a3a487981 */ /* 0x0002e8000c1e1d00 */
        /* <DEDUP_REMOVED lines=11> */
[----:B----4-:R4:W3:Y:S04]  /*15c0*/  LDG.E.128 R68, [R40.64] ;  /* 0x0000000a28447981 */ /* 0x0108e8000c1e1d00 */
[----:B0-----:R0:W3:Y:S04]  /*15d0*/  LDG.E.128 R64, [R38.64] ;  /* 0x0000000a26407981 */ /* 0x0010e8000c1e1d00 */
[----:B------:R0:W3:Y:S04]  /*15e0*/  LDG.E.128 R60, [R36.64] ;  /* 0x0000000a243c7981 */ /* 0x0000e8000c1e1d00 */
[----:B-1----:R1:W3:Y:S04]  /*15f0*/  LDG.E.128 R56, [R34.64] ;  /* 0x0000000a22387981 */ /* 0x0022e8000c1e1d00 */
[----:B------:R1:W3:Y:S04]  /*1600*/  LDG.E.128 R52, [R32.64] ;  /* 0x0000000a20347981 */ /* 0x0002e8000c1e1d00 */
[----:B------:R2:W3:Y:S04]  /*1610*/  LDG.E.128 R48, [R30.64] ;  /* 0x0000000a1e307981 */ /* 0x0004e8000c1e1d00 */
[----:B0-----:R0:W3:Y:S04]  /*1620*/  LDG.E.128 R36, [R24.64] ;  /* 0x0000000a18247981 */ /* 0x0010e8000c1e1d00 */
[----:B-1----:R1:W3:Y:S04]  /*1630*/  LDG.E.128 R32, [R22.64] ;  /* 0x0000000a16207981 */ /* 0x0022e8000c1e1d00 */
[----:B--2---:R-:W-:Y:S04]  /*1640*/  STL.64 [R1+0x1c0], R76 ;  /* 0x0001c04c01007387 */ /* 0x004fe80000100a00 */
[----:B------:R2:W-:Y:S04]  /*1650*/  STL.64 [R1+0x1c8], R78 ;  /* 0x0001c84e01007387 */ /* 0x0005e80000100a00 */
[----:B---3--:R-:W-:Y:S04]  /*1660*/  STL.64 [R1+0x1b0], R72 ;  /* 0x0001b04801007387 */ /* 0x008fe80000100a00 */
[----:B------:R4:W-:Y:S04]  /*1670*/  STL.64 [R1+0x1b8], R74 ;  /* 0x0001b84a01007387 */ /* 0x0009e80000100a00 */
[----:B--2---:R2:W3:Y:S04]  /*1680*/  LDG.E.128 R76, [R44.64] ;  /* 0x0000000a2c4c7981 */ /* 0x0044e8000c1e1d00 */
[----:B----4-:R4:W3:Y:S04]  /*1690*/  LDG.E.128 R72, [R42.64] ;  /* 0x0000000a2a487981 */ /* 0x0108e8000c1e1d00 */
[----:B--2---:R2:W3:Y:S04]  /*16a0*/  LDG.E.128 R44, [R28.64] ;  /* 0x0000000a1c2c7981 */ /* 0x0044e8000c1e1d00 */
[----:B----4-:R0:W4:Y:S04]  /*16b0*/  LDG.E.128 R40, [R26.64] ;  /* 0x0000000a1a287981 */ /* 0x010128000c1e1d00 */
[----:B--2---:R1:W2:Y:S04]  /*16c0*/  LDG.E.128 R28, [R20.64] ;  /* 0x0000000a141c7981 */ /* 0x0042a8000c1e1d00 */
[----:B0-----:R0:W2:Y:S04]  /*16d0*/  LDG.E.128 R24, [R18.64] ;  /* 0x0000000a12187981 */ /* 0x0010a8000c1e1d00 */
[----:B-1----:R0:W2:Y:S04]  /*16e0*/  LDG.E.128 R20, [R16.64] ;  /* 0x0000000a10147981 */ /* 0x0020a8000c1e1d00 */
[----:B0-----:R0:W2:Y:S04]  /*16f0*/  LDG.E.128 R16, [R4.64] ;  /* 0x0000000a04107981 */ /* 0x0010a8000c1e1d00 */
[----:B------:R-:W-:Y:S04]  /*1700*/  STL.64 [R1+0x1a0], R244 ;  /* 0x0001a0f401007387 */ /* 0x000fe80000100a00 */
[----:B------:R1:W-:Y:S04]  /*1710*/  STL.64 [R1+0x1a8], R246 ;  /* 0x0001a8f601007387 */ /* 0x0003e80000100a00 */
[----:B------:R-:W-:Y:S04]  /*1720*/  STL.64 [R1+0x180], R240 ;  /* 0x000180f001007387 */ /* 0x000fe80000100a00 */
[----:B------:R0:W-:Y:S04]  /*1730*/  STL.64 [R1+0x188], R242 ;  /* 0x000188f201007387 */ /* 0x0001e80000100a00 */
[----:B-1----:R1:W5:Y:S04]  /*1740*/  LDG.E.128 R244, [R14.64] ;  /* 0x0000000a0ef47981 */ /* 0x002368000c1e1d00 */
[----:B0-----:R1:W5:Y:S04]  /*1750*/  LDG.E.128 R240, [R10.64] ;  /* 0x0000000a0af07981 */ /* 0x001368000c1e1d00 */
[----:B------:R-:W-:Y:S04]  /*1760*/  STL.64 [R1+0x170], R236 ;  /* 0x000170ec01007387 */ /* 0x000fe80000100a00 */
[----:B------:R0:W-:Y:S04]  /*1770*/  STL.64 [R1+0x178], R238 ;  /* 0x000178ee01007387 */ /* 0x0001e80000100a00 */
[----:B------:R-:W-:Y:S04]  /*1780*/  STL.64 [R1+0x160], R248 ;  /* 0x000160f801007387 */ /* 0x000fe80000100a00 */
[----:B------:R-:W-:Y:S04]  /*1790*/  STL.64 [R1+0x168], R250 ;  /* 0x000168fa01007387 */ /* 0x000fe80000100a00 */
[----:B------:R-:W-:Y:S04]  /*17a0*/  STL.64 [R1+0x150], R216 ;  /* 0x000150d801007387 */ /* 0x000fe80000100a00 */
[----:B------:R-:W-:Y:S04]  /*17b0*/  STL.64 [R1+0x158], R218 ;  /* 0x000158da01007387 */ /* 0x000fe80000100a00 */
        /* <DEDUP_REMOVED lines=15> */
[----:B------:R-:W-:Y:S02]  /*18b0*/  UIADD3 UR29, UR9, -0x695add53, URZ ;  /* 0x96a522ad091d7890 */ /* 0x000fe4000fffe03f */
[----:B------:R-:W-:Y:S01]  /*18c0*/  ULOP3.LUT UR4, UR7, 0x3, URZ, 0xc0, !UPT ;  /* 0x0000000307047892 */ /* 0x000fe2000f8ec03f */
[----:B------:R-:W-:Y:S01]  /*18d0*/  IMAD R3, R3, -0x2daee0ad, RZ ;  /* 0xd2511f5303037824 */ /* 0x000fe200078e02ff */
[----:B------:R-:W-:Y:S01]  /*18e0*/  LOP3.LUT R2, R4, UR28, R2, 0x96, !PT ;  /* 0x0000001c04027c12 */ /* 0x000fe2000f8e9602 */
[----:B------:R-:W-:Y:S01]  /*18f0*/  IMAD.HI.U32 R4, R0, -0x2daee0ad, RZ ;  /* 0xd2511f5300047827 */ /* 0x000fe200078e00ff */
[----:B------:R-:W-:Y:S01]  /*1900*/  BSSY B0, `(.L_x_49179) ;  /* 0x0002f8d000007945 */ /* 0x000fe20003800000 */
[----:B0-----:R0:W5:Y:S03]  /*1910*/  LDG.E.128 R236, [R8.64] ;  /* 0x0000000a08ec7981 */ /* 0x001166000c1e1d00 */
[----:B------:R-:W-:Y:S01]  /*1920*/  LOP3.LUT R3, R4, UR29, R3, 0x96, !PT ;  /* 0x0000001d04037c12 */ /* 0x000fe2000f8e9603 */
[----:B------:R-:W-:-:S02]  /*1930*/  IMAD.MOV.U32 R4, RZ, RZ, R7 ;  /* 0x000000ffff047224 */ /* 0x000fc400078e0007 */
[----:B------:R-:W-:Y:S02]  /*1940*/  IMAD R6, R6, -0x326172a9, RZ ;  /* 0xcd9e8d5706067824 */ /* 0x000fe400078e02ff */
[----:B------:R-:W-:Y:S02]  /*1950*/  IMAD.U32 R5, RZ, RZ, UR14 ;  /* 0x0000000eff057e24 */ /* 0x000fe4000f8e00ff */
[----:B0-----:R-:W-:Y:S01]  /*1960*/  IMAD R8, R0, -0x2daee0ad, RZ ;  /* 0xd2511f5300087824 */ /* 0x001fe200078e02ff */
[----:B------:R-:W-:Y:S01]  /*1970*/  MOV R9, RZ ;  /* 0x000000ff00097202 */ /* 0x000fe20000000f00 */
[----:B------:R-:W-:Y:S02]  /*1980*/  IMAD.U32 R7, RZ, RZ, UR6 ;  /* 0x00000006ff077e24 */ /* 0x000fe4000f8e00ff */
[----:B------:R-:W-:Y:S01]  /*1990*/  IMAD.U32 R203, RZ, RZ, UR4 ;  /* 0x00000004ffcb7e24 */ /* 0x000fe2000f8e00ff */
        /* <DEDUP_REMOVED lines=10> */
[----:B--2---:R1:W-:Y:S04]  /*1a40*/  STL.64 [R1+0x190], R16 ;  /* 0x0001901001007387 */ /* 0x0043e80000100a00 */
        /* <DEDUP_REMOVED lines=21> */
.L_x_50223:
[----:B------:R-:W0:Y:S01]  /*1ba0*/  S2R R251, SR_TID.X ;  /* 0x0000000000fb7919 */ /* 0x000e220000002100 */
[----:B------:R-:W-:Y:S01]  /*1bb0*/  ISETP.NE.U32.AND P0, PT, RZ, c[0x0][0x178], PT ;  /* 0x00005e00ff007a0c */ /* 0x000fe20003f05070 */
[----:B-1----:R-:W-:-:S03]  /*1bc0*/  IMAD R14, R13, c[0x0][0x168], RZ ;  /* 0x00005a000d0e7a24 */ /* 0x002fc600078e02ff */
        /* <DEDUP_REMOVED lines=29> */
.L_x_49181:
[----:B------:R-:W-:Y:S02]  /*1da0*/  IMAD.MOV.U32 R14, RZ, RZ, R6 ;  /* 0x000000ffff0e7224 */ /* 0x000fe400078e0006 */
.L_x_49182:
[----:B------:R-:W-:Y:S05]  /*1db0*/  BSYNC B1 ;  /* 0x0000000000017941 */ /* 0x000fea0003800000 */
.L_x_49180:
        /* <DEDUP_REMOVED lines=16> */
.L_x_49186:
[----:B------:R-:W-:Y:S05]  /*1ec0*/  BSYNC B2 ;  /* 0x0000000000027941 */ /* 0x000fea0003800000 */
.L_x_49185:
        /* <DEDUP_REMOVED lines=44> */
.L_x_49184:
[----:B------:R-:W-:Y:S05]  /*2190*/  BSYNC B1 ;  /* 0x0000000000017941 */ /* 0x000fea0003800000 */
.L_x_49183:
[----:B------:R-:W0:Y:S01]  /*21a0*/  I2F.U32 R14, R14 ;  /* 0x0000000e000e7306 */ /* 0x000e220000201000 */
[----:B------:R-:W-:Y:S01]  /*21b0*/  ISETP.NE.U32.AND P2, PT, RZ, c[0x0][0x178], PT ;  /* 0x00005e00ff007a0c */ /* 0x000fe20003f45070 */
[----:B------:R-:W-:-:S03]  /*21c0*/  IMAD.MOV.U32 R206, RZ, RZ, 0x2f800000 ;  /* 0x2f800000ffce7424 */ /* 0x000fc600078e00ff */
[----:B------:R-:W-:-:S04]  /*21d0*/  ISETP.NE.AND.EX P6, PT, RZ, c[0x0][0x17c], PT, P2 ;  /* 0x00005f00ff007a0c */ /* 0x000fc80003fc5320 */
[----:B------:R-:W-:Y:S01]  /*21e0*/  P2R R203, PR, RZ, 0x40 ;  /* 0x00000040ffcb7803 */ /* 0x000fe20000000000 */
[----:B0-----:R-:W-:-:S05]  /*21f0*/  FFMA.FTZ R14, R14, R206, 1.1641532182693481445e-10 ;  /* 0x2f0000000e0e7423 */ /* 0x001fca00000100ce */
[----:B------:R-:W-:Y:S01]  /*2200*/  FSETP.GTU.FTZ.AND P1, PT, R14, c[0x0][0x1e4], PT ;  /* 0x000079000e007a0b */ /* 0x000fe20003f3c000 */
[----:B-----5:R-:W-:-:S05]  /*2210*/  FMUL.FTZ R14, R16, c[0x0][0x1e8] ;  /* 0x00007a00100e7a20 */ /* 0x020fca0000410000 */
[----:B------:R-:W-:Y:S01]  /*2220*/  FSEL R76, R14, RZ, !P1 ;  /* 0x000000ff0e4c7208 */ /* 0x000fe20004800000 */
[----:B------:R-:W-:Y:S05]  /*2230*/  @P6 BRA `(.L_x_49187) ;  /* 0x0000005000006947 */ /* 0x000fea0003800000 */
[----:B------:R-:W-:Y:S01]  /*2240*/  IMAD.MOV.U32 R20, RZ, RZ, R15 ;  /* 0x000000ffff147224 */ /* 0x000fe200078e000f */
[----:B------:R-:W-:Y:S05]  /*2250*/  @!P0 BRA `(.L_x_49188) ;  /* 0x0000057000008947 */ /* 0x000fea0003800000 */
[----:B------:R-:W-:Y:S02]  /*2260*/  IMAD.MOV.U32 R20, RZ, RZ, R15 ;  /* 0x000000ffff147224 */ /* 0x000fe400078e000f */
[----:B------:R-:W-:Y:S01]  /*2270*/  FADD.FTZ R76, R80, R76 ;  /* 0x0000004c504c7221 */ /* 0x000fe20000010000 */
[----:B------:R-:W-:Y:S05]  /*2280*/  BRA `(.L_x_49188) ;  /* 0x0000054000007947 */ /* 0x000fea0003800000 */
.L_x_49187:
        /* <DEDUP_REMOVED lines=12> */
.L_x_49190:
[----:B------:R-:W-:Y:S02]  /*2350*/  IMAD.MOV.U32 R10, RZ, RZ, R6 ;  /* 0x000000ffff0a7224 */ /* 0x000fe400078e0006 */
.L_x_49191:
[----:B------:R-:W-:Y:S05]  /*2360*/  BSYNC B1 ;  /* 0x0000000000017941 */ /* 0x000fea0003800000 */
.L_x_49189:
        /* <DEDUP_REMOVED lines=16> */
.L_x_49195:
[----:B------:R-:W-:Y:S05]  /*2470*/  BSYNC B2 ;  /* 0x0000000000027941 */ /* 0x000fea0003800000 */
.L_x_49194:
        /* <DEDUP_REMOVED lines=44> */
.L_x_49193:
[----:B------:R-:W-:Y:S05]  /*2740*/  BSYNC B1 ;  /* 0x0000000000017941 */ /* 0x000fea0003800000 */
.L_x_49192:
        /* <DEDUP_REMOVED lines=8> */
.L_x_49188:
        /* <DEDUP_REMOVED lines=12> */
.L_x_49197:
[----:B------:R-:W-:Y:S02]  /*2890*/  IMAD.MOV.U32 R16, RZ, RZ, R6 ;  /* 0x000000ffff107224 */ /* 0x000fe400078e0006 */
.L_x_49198:
[----:B------:R-:W-:Y:S05]  /*28a0*/  BSYNC B1 ;  /* 0x0000000000017941 */ /* 0x000fea0003800000 */
.L_x_49196:
        /* <DEDUP_REMOVED lines=16> */
.L_x_49202:
[----:B------:R-:W-:Y:S05]  /*29b0*/  BSYNC B2 ;  /* 0x0000000000027941 */ /* 0x000fea0003800000 */
.L_x_49201:
        /* <DEDUP_REMOVED lines=44> */
.L_x_49200:
[----:B------:R-:W-:Y:S05]  /*2c80*/  BSYNC B1 ;  /* 0x0000000000017941 */ /* 0x000fea0003800000 */
.L_x_49199:
        /* <DEDUP_REMOVED lines=11> */
.L_x_49203:
        /* <DEDUP_REMOVED lines=12> */
.L_x_49206:
[----:B------:R-:W-:Y:S02]  /*2e00*/  IMAD.MOV.U32 R11, RZ, RZ, R6 ;  /* 0x000000ffff0b7224 */ /* 0x000fe400078e0006 */
.L_x_49207:
[----:B------:R-:W-:Y:S05]  /*2e10*/  BSYNC B1 ;  /* 0x0000000000017941 */ /* 0x000fea0003800000 */
.L_x_49205:
        /* <DEDUP_REMOVED lines=16> */
.L_x_49211:
[----:B------:R-:W-:Y:S05]  /*2f20*/  BSYNC B2 ;  /* 0x0000000000027941 */ /* 0x000fea0003800000 */
.L_x_49210:
        /* <DEDUP_REMOVED lines=44> */
.L_x_49209:
[----:B------:R-:W-:Y:S05]  /*31f0*/  BSYNC B1 ;  /* 0x0000000000017941 */ /* 0x000fea0003800000 */
.L_x_49208:
        /* <DEDUP_REMOVED lines=8> */
.L_x_49204:
        /* <DEDUP_REMOVED lines=12> */
.L_x_49213:
[----:B------:R-:W-:Y:S02]  /*3340*/  IMAD.MOV.U32 R14, RZ, RZ, R6 ;  /* 0x000000ffff0e7224 */ /* 0x000fe400078e0006 */
.L_x_49214:
[----:B------:R-:W-:Y:S05]  /*3350*/  BSYNC B1 ;  /* 0x0000000000017941 */ /* 0x000fea0003800000 */
.L_x_49212:
        /* <DEDUP_REMOVED lines=16> */
.L_x_49218:
[----:B------:R-:W-:Y:S05]  /*3460*/  BSYNC B2 ;  /* 0x0000000000027941 */ /* 0x000fea0003800000 */
.L_x_49217:
        /* <DEDUP_REMOVED lines=44> */
.L_x_49216:
[----:B------:R-:W-:Y:S05]  /*3730*/  BSYNC B1 ;  /* 0x0000000000017941 */ /* 0x000fea0003800000 */
.L_x_49215:
        /* <DEDUP_REMOVED lines=11> */
.L_x_49219:
        /* <DEDUP_REMOVED lines=12> */
.L_x_49222:
[----:B------:R-:W-:Y:S02]  /*38b0*/  IMAD.MOV.U32 R12, RZ, RZ, R6 ;  /* 0x000000ffff0c7224 */ /* 0x000fe400078e0006 */
.L_x_49223:
[----:B------:R-:W-:Y:S05]  /*38c0*/  BSYNC B1 ;  /* 0x0000000000017941 */ /* 0x000fea0003800000 */
.L_x_49221:
        /* <DEDUP_REMOVED lines=16> */
.L_x_49227:
[----:B------:R-:W-:Y:S05]  /*39d0*/  BSYNC B2 ;  /* 0x0000000000027941 */ /* 0x000fea0003800000 */
.L_x_49226:
        /* <DEDUP_REMOVED lines=38> */
[----:B------:R-:W-:-:S04]  /*3c40*/  IMAD.WIDE.U32 R14, R3, -0x2daee0ad, RZ ;  /* 0xd2511f53030e7825 */ /* 0x000fc800078e00ff */
[----:B------:R-:W-:Y:S01]  /*3c50*/  IMAD.MOV.U32 R8, RZ, RZ, R14 ;  /* 0x000000ffff087224 */ /* 0x000fe200078e000e */
[----:B------:R-:W-:Y:S01]  /*3c60*/  LOP3.LUT R3, R15, UR29, R16, 0x96, !PT ;  /* 0x0000001d0f037c12 */ /* 0x000fe2000f8e9610 */
[----:B------:R-:W-:-:S05]  /*3c70*/  IMAD.WIDE.U32 R14, R6, -0x326172a9, RZ ;  /* 0xcd9e8d57060e7825 */ /* 0x000fca00078e00ff */
[----:B------:R-:W-:Y:S02]  /*3c80*/  LOP3.LUT R2, R15, UR28, R2, 0x96, !PT ;  /* 0x0000001c0f027c12 */ /* 0x000fe4000f8e9602 */
[----:B------:R-:W-:Y:S02]  /*3c90*/  MOV R6, R14 ;  /* 0x0000000e00067202 */ /* 0x000fe40000000f00 */
.L_x_49225:
[----:B------:R-:W-:Y:S05]  /*3ca0*/  BSYNC B1 ;  /* 0x0000000000017941 */ /* 0x000fea0003800000 */
.L_x_49224:
        /* <DEDUP_REMOVED lines=8> */
.L_x_49220:
        /* <DEDUP_REMOVED lines=12> */
.L_x_49229:
[----:B------:R-:W-:Y:S02]  /*3df0*/  IMAD.MOV.U32 R16, RZ, RZ, R6 ;  /* 0x000000ffff107224 */ /* 0x000fe400078e0006 */
.L_x_49230:
[----:B------:R-:W-:Y:S05]  /*3e00*/  BSYNC B1 ;  /* 0x0000000000017941 */ /* 0x000fea0003800000 */
.L_x_49228:
        /* <DEDUP_REMOVED lines=16> */
.L_x_49234:
[----:B------:R-:W-:Y:S05]  /*3f10*/  BSYNC B2 ;  /* 0x0000000000027941 */ /* 0x000fea0003800000 */
.L_x_49233:
        /* <DEDUP_REMOVED lines=44> */
.L_x_49232:
[----:B------:R-:W-:Y:S05]  /*41e0*/  BSYNC B1 ;  /* 0x0000000000017941 */ /* 0x000fea0003800000 */
.L_x_49231:
        /* <DEDUP_REMOVED lines=11> */
.L_x_49235:
        /* <DEDUP_REMOVED lines=12> */
.L_x_49238:
[----:B------:R-:W-:Y:S02]  /*4360*/  IMAD.MOV.U32 R0, RZ, RZ, R6 ;  /* 0x000000ffff007224 */ /* 0x000fe400078e0006 */
.L_x_49239:
[----:B------:R-:W-:Y:S05]  /*4370*/  BSYNC B1 ;  /* 0x0000000000017941 */ /* 0x000fea0003800000 */
.L_x_49237:
        /* <DEDUP_REMOVED lines=16> */
.L_x_49243:
[----:B------:R-:W-:Y:S05]  /*4480*/  BSYNC B2 ;  /* 0x0000000000027941 */ /* 0x000fea0003800000 */
.L_x_49242:
        /* <DEDUP_REMOVED lines=44> */
.L_x_49241:
[----:B------:R-:W-:Y:S05]  /*4750*/  BSYNC B1 ;  /* 0x0000000000017941 */ /* 0x000fea0003800000 */
.L_x_49240:
        /* <DEDUP_REMOVED lines=8> */
.L_x_49236:
[C---:B------:R-:W-:Y:S01]  /*47e0*/  LEA R14, P5, R192.reuse, c[0x0][0x188], 0x4 ;  /* 0x00006200c00e7a11 */ /* 0x040fe200078a20ff */
[C---:B------:R-:W-:Y:S01]  /*47f0*/  IMAD.SHL.U32 R17, R192.reuse, 0x4, RZ ;  /* 0x00000004c0117824 */ /* 0x040fe200078e00ff */
[----:B------:R-:W-:Y:S02]  /*4800*/  SEL R16, RZ, 0x100, P2 ;  /* 0x00000100ff107807 */ /* 0x000fe40001000000 */
[----:B------:R-:W-:Y:S02]  /*4810*/  LEA.HI.X R15, R192, c[0x0][0x18c], RZ, 0x4, P5 ;  /* 0x00006300c00f7a11 */ /* 0x000fe400028f24ff */
[----:B------:R-:W-:-:S03]  /*4820*/  ISETP.NE.AND P6, PT, R248, RZ, PT ;  /* 0x000000fff800720c */ /* 0x000fc60003fc5270 */
[----:B------:R0:W-:Y:S02]  /*4830*/  STG.E.128 [R14.64], R76 ;  /* 0x0000004c0e007986 */ /* 0x0001e4000c101d0a */
[----:B0-----:R-:W-:Y:S02]  /*4840*/  SEL R14, RZ, 0x1000000, P4 ;  /* 0x01000000ff0e7807 */ /* 0x001fe40002000000 */
[----:B------:R-:W-:-:S04]  /*4850*/  SEL R15, RZ, 0x10000, P3 ;  /* 0x00010000ff0f7807 */ /* 0x000fc80001800000 */
[----:B------:R-:W-:Y:S02]  /*4860*/  IADD3 R14, R16, R14, R15 ;  /* 0x0000000e100e7210 */ /* 0x000fe40007ffe00f */
[----:B------:R-:W-:Y:S02]  /*4870*/  SEL R15, RZ, 0x1, P1 ;  /* 0x00000001ff0f7807 */ /* 0x000fe40000800000 */
[----:B------:R-:W-:Y:S02]  /*4880*/  SHF.R.U32.HI R16, RZ, 0x1e, R192 ;  /* 0x0000001eff107819 */ /* 0x000fe400000116c0 */
[----:B------:R-:W-:Y:S02]  /*4890*/  IADD3 R18, R14, R15, RZ ;  /* 0x0000000f0e127210 */ /* 0x000fe40007ffe0ff */
[----:B------:R-:W-:-:S04]  /*48a0*/  IADD3 R14, P1, R17, c[0x0][0x190], RZ ;  /* 0x00006400110e7a10 */ /* 0x000fc80007f3e0ff */
[----:B------:R-:W-:-:S05]  /*48b0*/  IADD3.X R15, R16, c[0x0][0x194], RZ, P1, !PT ;  /* 0x00006500100f7a10 */ /* 0x000fca0000ffe4ff */
[----:B------:R0:W-:Y:S01]  /*48c0*/  STG.E [R14.64], R18 ;  /* 0x000000120e007986 */ /* 0x0001e2000c10190a */
[----:B------:R-:W-:Y:S05]  /*48d0*/  @!P6 BRA `(.L_x_49244) ;  /* 0x000000b00000e947 */ /* 0x000fea0003800000 */
[----:B0-----:R-:W-:Y:S01]  /*48e0*/  IMAD.U32 R14, R12, 0x10000, RZ ;  /* 0x000100000c0e7824 */ /* 0x001fe200078e00ff */
[----:B------:R-:W-:-:S04]  /*48f0*/  LOP3.LUT R15, R0, 0xffff, RZ, 0xc0, !PT ;  /* 0x0000ffff000f7812 */ /* 0x000fc800078ec0ff */
[----:B------:R-:W-:-:S05]  /*4900*/  LOP3.LUT R14, R14, 0xff0000, RZ, 0xc0, !PT ;  /* 0x00ff00000e0e7812 */ /* 0x000fca00078ec0ff */
[----:B------:R-:W-:Y:S01]  /*4910*/  IMAD R15, R15, 0x1000000, R14 ;  /* 0x010000000f0f7824 */ /* 0x000fe200078e020e */
[----:B------:R-:W-:-:S04]  /*4920*/  LOP3.LUT R14, R11, 0xff, RZ, 0xc0, !PT ;  /* 0x000000ff0b0e7812 */ /* 0x000fc800078ec0ff */
[----:B------:R-:W-:Y:S02]  /*4930*/  LEA R15, R14, R15, 0x8 ;  /* 0x0000000f0e0f7211 */ /* 0x000fe400078e40ff */
[----:B------:R-:W-:Y:S02]  /*4940*/  IADD3 R14, P1, R17, c[0x0][0x198], RZ ;  /* 0x00006600110e7a10 */ /* 0x000fe40007f3e0ff */
[----:B------:R-:W-:-:S05]  /*4950*/  LOP3.LUT R17, R10, 0xff, RZ, 0xc0, !PT ;  /* 0x000000ff0a117812 */ /* 0x000fca00078ec0ff */
[----:B------:R-:W-:Y:S01]  /*4960*/  IMAD.IADD R17, R15, 0x1, R17 ;  /* 0x000000010f117824 */ /* 0x000fe200078e0211 */
[----:B------:R-:W-:-:S05]  /*4970*/  IADD3.X R15, R16, c[0x0][0x19c], RZ, P1, !PT ;  /* 0x00006700100f7a10 */ /* 0x000fca0000ffe4ff */
[----:B------:R0:W-:Y:S02]  /*4980*/  STG.E [R14.64], R17 ;  /* 0x000000110e007986 */ /* 0x0001e4000c10190a */
.L_x_49244:
        /* <DEDUP_REMOVED lines=19> */
.L_x_49246:
[----:B------:R-:W-:Y:S02]  /*4ac0*/  IMAD.MOV.U32 R20, RZ, RZ, R6 ;  /* 0x000000ffff147224 */ /* 0x000fe400078e0006 */
.L_x_49247:
[----:B------:R-:W-:Y:S05]  /*4ad0*/  BSYNC B1 ;  /* 0x0000000000017941 */ /* 0x000fea0003800000 */
.L_x_49245:
        /* <DEDUP_REMOVED lines=16> */
.L_x_49251:
[----:B------:R-:W-:Y:S05]  /*4be0*/  BSYNC B2 ;  /* 0x0000000000027941 */ /* 0x000fea0003800000 */
.L_x_49250:
        /* <DEDUP_REMOVED lines=44> */
.L_x_49249:
[----:B------:R-:W-:Y:S05]  /*4eb0*/  BSYNC B1 ;  /* 0x0000000000017941 */ /* 0x000fea0003800000 */
.L_x_49248:
[----:B------:R-:W0:Y:S01]  /*4ec0*/  I2F.U32 R15, R20 ;  /* 0x00000014000f7306 */ /* 0x000e220000201000 */
[----:B------:R-:W-:Y:S01]  /*4ed0*/  ISETP.NE.AND P6, PT, R203, RZ, PT ;  /* 0x000000ffcb00720c */ /* 0x000fe20003fc5270 */
[----:B0-----:R-:W-:-:S05]  /*4ee0*/  FFMA.FTZ R15, R15, R206, 1.1641532182693481445e-10 ;  /* 0x2f0000000f0f7423 */ /* 0x001fca00000100ce */
[----:B------:R-:W-:Y:S01]  /*4ef0*/  FSETP.GTU.FTZ.AND P1, PT, R15, c[0x0][0x1e4], PT ;  /* 0x000079000f007a0b */ /* 0x000fe20003f3c000 */
[----:B-----5:R-:W-:-:S05]  /*4f00*/  FMUL.FTZ R15, R16, c[0x0][0x1e8] ;  /* 0x00007a00100f7a20 */ /* 0x020fca0000410000 */
[----:B------:R-:W-:Y:S01]  /*4f10*/  FSEL R72, R15, RZ, !P1 ;  /* 0x000000ff0f487208 */ /* 0x000fe20004800000 */
[----:B------:R-:W-:Y:S05]  /*4f20*/  @P6 BRA `(.L_x_49252) ;  /* 0x0000005000006947 */ /* 0x000fea0003800000 */
[----:B------:R-:W-:Y:S01]  /*4f30*/  MOV R16, R14 ;  /* 0x0000000e00107202 */ /* 0x000fe20000000f00 */
[----:B------:R-:W-:Y:S05]  /*4f40*/  @!P0 BRA `(.L_x_49253) ;  /* 0x0000057000008947 */ /* 0x000fea0003800000 */
[----:B------:R-:W-:Y:S02]  /*4f50*/  IMAD.MOV.U32 R16, RZ, RZ, R14 ;  /* 0x000000ffff107224 */ /* 0x000fe400078e000e */
[----:B------:R-:W-:Y:S01]  /*4f60*/  FADD.FTZ R72, R80, R72 ;  /* 0x0000004850487221 */ /* 0x000fe20000010000 */
[----:B------:R-:W-:Y:S05]  /*4f70*/  BRA `(.L_x_49253) ;  /* 0x0000054000007947 */ /* 0x000fea0003800000 */
.L_x_49252:
        /* <DEDUP_REMOVED lines=12> */
.L_x_49255:
[----:B------:R-:W-:Y:S02]  /*5040*/  IMAD.MOV.U32 R10, RZ, RZ, R6 ;  /* 0x000000ffff0a7224 */ /* 0x000fe400078e0006 */
.L_x_49256:
[----:B------:R-:W-:Y:S05]  /*5050*/  BSYNC B1 ;  /* 0x0000000000017941 */ /* 0x000fea0003800000 */
.L_x_49254:
        /* <DEDUP_REMOVED lines=16> */
.L_x_49260:
[----:B------:R-:W-:Y:S05]  /*5160*/  BSYNC B2 ;  /* 0x0000000000027941 */ /* 0x000fea0003800000 */
.L_x_49259:
        /* <DEDUP_REMOVED lines=44> */
.L_x_49258:
[----:B------:R-:W-:Y:S05]  /*5430*/  BSYNC B1 ;  /* 0x0000000000017941 */ /* 0x000fea0003800000 */
.L_x_49257:
        /* <DEDUP_REMOVED lines=8> */
.L_x_49253:
        /* <DEDUP_REMOVED lines=12> */
.L_x_49262:
[----:B------:R-:W-:Y:S02]  /*5580*/  IMAD.MOV.U32 R14, RZ, RZ, R6 ;  /* 0x000000ffff0e7224 */ /* 0x000fe400078e0006 */
.L_x_49263:
[----:B------:R-:W-:Y:S05]  /*5590*/  BSYNC B1 ;  /* 0x0000000000017941 */ /* 0x000fea0003800000 */
.L_x_49261:
        /* <DEDUP_REMOVED lines=16> */
.L_x_49267:
[----:B------:R-:W-:Y:S05]  /*56a0*/  BSYNC B2 ;  /* 0x0000000000027941 */ /* 0x000fea0003800000 */
.L_x_49266:
        /* <DEDUP_REMOVED lines=44> */
.L_x_49265:
[----:B------:R-:W-:Y:S05]  /*5970*/  BSYNC B1 ;  /* 0x0000000000017941 */ /* 0x000fea0003800000 */
.L_x_49264:
        /* <DEDUP_REMOVED lines=11> */
.L_x_49268:
        /* <DEDUP_REMOVED lines=12> */
.L_x_49271:
[----:B------:R-:W-:Y:S02]  /*5af0*/  IMAD.MOV.U32 R11, RZ, RZ, R6 ;  /* 0x000000ffff0b7224 */ /* 0x000fe400078e0006 */
.L_x_49272:
[----:B------:R-:W-:Y:S05]  /*5b00*/  BSYNC B1 ;  /* 0x0000000000017941 */ /* 0x000fea0003800000 */
.L_x_49270:
        /* <DEDUP_REMOVED lines=16> */
.L_x_49276:
[----:B------:R-:W-:Y:S05]  /*5c10*/  BSYNC B2 ;  /* 0x0000000000027941 */ /* 0x000fea0003800000 */
.L_x_49275:
        /* <DEDUP_REMOVED lines=44> */
.L_x_49274:
[----:B------:R-:W-:Y:S05]  /*5ee0*/  BSYNC B1 ;  /* 0x0000000000017941 */ /* 0x000fea0003800000 */
.L_x_49273:
        /* <DEDUP_REMOVED lines=8> */
.L_x_49269:
        /* <DEDUP_REMOVED lines=12> */
.L_x_49278:
[----:B------:R-:W-:Y:S02]  /*6030*/  IMAD.MOV.U32 R16, RZ, RZ, R6 ;  /* 0x000000ffff107224 */ /* 0x000fe400078e0006 */
.L_x_49279:
[----:B------:R-:W-:Y:S05]  /*6040*/  BSYNC B1 ;  /* 0x0000000000017941 */ /* 0x000fea0003800000 */
.L_x_49277:
        /* <DEDUP_REMOVED lines=16> */
.L_x_49283:
[----:B------:R-:W-:Y:S05]  /*6150*/  BSYNC B2 ;  /* 0x0000000000027941 */ /* 0x000fea0003800000 */
.L_x_49282:
        /* <DEDUP_REMOVED lines=44> */
.L_x_49281:
[----:B------:R-:W-:Y:S05]  /*6420*/  BSYNC B1 ;  /* 0x0000000000017941 */ /* 0x000fea0003800000 */
.L_x_49280:
        /* <DEDUP_REMOVED lines=11> */
.L_x_49284:
        /* <DEDUP_REMOVED lines=12> */
.L_x_49287:
[----:B------:R-:W-:Y:S02]  /*65a0*/  IMAD.MOV.U32 R12, RZ, RZ, R6 ;  /* 0x000000ffff0c7224 */ /* 0x000fe400078e0006 */
.L_x_49288:
[----:B------:R-:W-:Y:S05]  /*65b0*/  BSYNC B1 ;  /* 0x0000000000017941 */ /* 0x000fea0003800000 */
.L_x_49286:
        /* <DEDUP_REMOVED lines=16> */
.L_x_49292:
[----:B------:R-:W-:Y:S05]  /*66c0*/  BSYNC B2 ;  /* 0x0000000000027941 */ /* 0x000fea0003800000 */
.L_x_49291:
        /* <DEDUP_REMOVED lines=44> */
.L_x_49290:
[----:B------:R-:W-:Y:S05]  /*6990*/  BSYNC B1 ;  /* 0x0000000000017941 */ /* 0x000fea0003800000 */
.L_x_49289:
        /* <DEDUP_REMOVED lines=8> */
.L_x_49285:
        /* <DEDUP_REMOVED lines=12> */
.L_x_49294:
[----:B------:R-:W-:Y:S02]  /*6ae0*/  IMAD.MOV.U32 R14, RZ, RZ, R6 ;  /* 0x000000ffff0e7224 */ /* 0x000fe400078e0006 */
.L_x_49295:
[----:B------:R-:W-:Y:S05]  /*6af0*/  BSYNC B1 ;  /* 0x0000000000017941 */ /* 0x000fea0003800000 */
.L_x_49293:
        /* <DEDUP_REMOVED lines=16> */
.L_x_49299:
[----:B------:R-:W-:Y:S05]  /*6c00*/  BSYNC B2 ;  /* 0x0000000000027941 */ /* 0x000fea0003800000 */
.L_x_49298:
        /* <DEDUP_REMOVED lines=44> */
.L_x_49297:
[----:B------:R-:W-:Y:S05]  /*6ed0*/  BSYNC B1 ;  /* 0x0000000000017941 */ /* 0x000fea0003800000 */
.L_x_49296:
        /* <DEDUP_REMOVED lines=11> */
.L_x_49300:
        /* <DEDUP_REMOVED lines=12> */
.L_x_49303:
[----:B------:R-:W-:Y:S02]  /*7050*/  IMAD.MOV.U32 R0, RZ, RZ, R6 ;  /* 0x000000ffff007224 */ /* 0x000fe400078e0006 */
.L_x_49304:
[----:B------:R-:W-:Y:S05]  /*7060*/  BSYNC B1 ;  /* 0x0000000000017941 */ /* 0x000fea0003800000 */
.L_x_49302:
        /* <DEDUP_REMOVED lines=16> */
.L_x_49308:
[----:B------:R-:W-:Y:S05]  /*7170*/  BSYNC B2 ;  /* 0x0000000000027941 */ /* 0x000fea0003800000 */
.L_x_49307:
        /* <DEDUP_REMOVED lines=44> */
.L_x_49306:
[----:B------:R-:W-:Y:S05]  /*7440*/  BSYNC B1 ;  /* 0x0000000000017941 */ /* 0x000fea0003800000 */
.L_x_49305:
        /* <DEDUP_REMOVED lines=8> */
.L_x_49301:
        /* <DEDUP_REMOVED lines=25> */
.L_x_49309:
[----:B------:R-:W-:Y:S01]  /*7660*/  ISETP.NE.AND P1, PT, R20, 0x1, PT ;  /* 0x000000011400780c */ /* 0x000fe20003f25270 */
[----:B------:R1:W5:Y:S01]  /*7670*/  @P5 LDG.E.128 R84, [R14.64] ;  /* 0x0000000a0e545981 */ /* 0x000362000c1e1d00 */
[----:B------:R-:W-:Y:S01]  /*7680*/  BSSY B1, `(.L_x_49310) ;  /* 0x0000010000017945 */ /* 0x000fe20003800000 */
[----:B-1----:R-:W-:-:S05]  /*7690*/  @P0 IMAD.WIDE.U32 R14, R204, R249, c[0x0][0x180] ;  /* 0x00006000cc0e0625 */ /* 0x002fca00078e00f9 */
[----:B------:R1:W5:Y:S02]  /*76a0*/  @P0 LDG.E.128 R80, [R14.64] ;  /* 0x0000000a0e500981 */ /* 0x000364000c1e1d00 */
[----:B-1----:R-:W-:-:S05]  /*76b0*/  IMAD.WIDE.U32 R14, R204, R249, c[0x0][0x170] ;  /* 0x00005c00cc0e7625 */ /* 0x002fca00078e00f9 */
[----:B0-----:R0:W5:Y:S02]  /*76c0*/  LDG.E.128 R16, [R14.64] ;  /* 0x0000000a0e107981 */ /* 0x001164000c1e1d00 */
        /* <DEDUP_REMOVED lines=10> */
.L_x_49311:
[----:B------:R-:W-:Y:S02]  /*7770*/  IMAD.MOV.U32 R14, RZ, RZ, R6 ;  /* 0x000000ffff0e7224 */ /* 0x000fe400078e0006 */
.L_x_49312:
[----:B------:R-:W-:Y:S05]  /*7780*/  BSYNC B1 ;  /* 0x0000000000017941 */ /* 0x000fea0003800000 */
.L_x_49310:
        /* <DEDUP_REMOVED lines=16> */
.L_x_49316:
[----:B------:R-:W-:Y:S05]  /*7890*/  BSYNC B2 ;  /* 0x0000000000027941 */ /* 0x000fea0003800000 */
.L_x_49315:
        /* <DEDUP_REMOVED lines=44> */
.L_x_49314:
[----:B------:R-:W-:Y:S05]  /*7b60*/  BSYNC B1 ;  /* 0x0000000000017941 */ /* 0x000fea0003800000 */
.L_x_49313:
[----:B------:R-:W0:Y:S01]  /*7b70*/  I2F.U32 R14, R14 ;  /* 0x0000000e000e7306 */ /* 0x000e220000201000 */
[----:B------:R-:W-:Y:S01]  /*7b80*/  ISETP.NE.AND P6, PT, R203, RZ, PT ;  /* 0x000000ffcb00720c */ /* 0x000fe20003fc5270 */
        /* <DEDUP_REMOVED lines=10> */
.L_x_49317:
        /* <DEDUP_REMOVED lines=12> */
.L_x_49320:
[----:B------:R-:W-:Y:S02]  /*7cf0*/  IMAD.MOV.U32 R10, RZ, RZ, R6 ;  /* 0x000000ffff0a7224 */ /* 0x000fe400078e0006 */
.L_x_49321:
[----:B------:R-:W-:Y:S05]  /*7d00*/  BSYNC B1 ;  /* 0x0000000000017941 */ /* 0x000fea0003800000 */
.L_x_49319:
        /* <DEDUP_REMOVED lines=16> */
.L_x_49325:
[----:B------:R-:W-:Y:S05]  /*7e10*/  BSYNC B2 ;  /* 0x0000000000027941 */ /* 0x000fea0003800000 */
.L_x_49324:
        /* <DEDUP_REMOVED lines=44> */
.L_x_49323:
[----:B------:R-:W-:Y:S05]  /*80e0*/  BSYNC B1 ;  /* 0x0000000000017941 */ /* 0x000fea0003800000 */
.L_x_49322:
        /* <DEDUP_REMOVED lines=8> */
.L_x_49318:
        /* <DEDUP_REMOVED lines=12> */
.L_x_49327:
[----:B------:R-:W-:Y:S02]  /*8230*/  IMAD.MOV.U32 R16, RZ, RZ, R6 ;  /* 0x000000ffff107224 */ /* 0x000fe400078e0006 */
.L_x_49328:
[----:B------:R-:W-:Y:S05]  /*8240*/  BSYNC B1 ;  /* 0x0000000000017941 */ /* 0x000fea0003800000 */
.L_x_49326:
        /* <DEDUP_REMOVED lines=16> */
.L_x_49332:
[----:B------:R-:W-:Y:S05]  /*8350*/  BSYNC B2 ;  /* 0x0000000000027941 */ /* 0x000fea0003800000 */
.L_x_49331:
        /* <DEDUP_REMOVED lines=44> */
.L_x_49330:
[----:B------:R-:W-:Y:S05]  /*8620*/  BSYNC B1 ;  /* 0x0000000000017941 */ /* 0x000fea0003800000 */
.L_x_49329:
        /* <DEDUP_REMOVED lines=11> */
.L_x_49333:
        /* <DEDUP_REMOVED lines=12> */
.L_x_49336:
[----:B------:R-:W-:Y:S02]  /*87a0*/  IMAD.MOV.U32 R11, RZ, RZ, R6 ;  /* 0x000000ffff0b7224 */ /* 0x000fe400078e0006 */
.L_x_49337:
[----:B------:R-:W-:Y:S05]  /*87b0*/  BSYNC B1 ;  /* 0x0000000000017941 */ /* 0x000fea0003800000 */
.L_x_49335:
        /* <DEDUP_REMOVED lines=16> */
.L_x_49341:
[----:B------:R-:W-:Y:S05]  /*88c0*/  BSYNC B2 ;  /* 0x0000000000027941 */ /* 0x000fea0003800000 */
.L_x_49340:
        /* <DEDUP_REMOVED lines=44> */
.L_x_49339:
[----:B------:R-:W-:Y:S05]  /*8b90*/  BSYNC B1 ;  /* 0x0000000000017941 */ /* 0x000fea0003800000 */
.L_x_49338:
        /* <DEDUP_REMOVED lines=8> */
.L_x_49334:
        /* <DEDUP_REMOVED lines=12> */
.L_x_49343:
[----:B------:R-:W-:Y:S02]  /*8ce0*/  IMAD.MOV.U32 R14, RZ, RZ, R6 ;  /* 0x000000ffff0e7224 */ /* 0x000fe400078e0006 */
.L_x_49344:
[----:B------:R-:W-:Y:S05]  /*8cf0*/  BSYNC B1 ;  /* 0x0000000000017941 */ /* 0x000fea0003800000 */
.L_x_49342:
        /* <DEDUP_REMOVED lines=16> */
.L_x_49348:
[----:B------:R-:W-:Y:S05]  /*8e00*/  BSYNC B2 ;  /* 0x0000000000027941 */ /* 0x000fea0003800000 */
.L_x_49347:
        /* <DEDUP_REMOVED lines=44> */
.L_x_49346:
[----:B------:R-:W-:Y:S05]  /*90d0*/  BSYNC B1 ;  /* 0x0000000000017941 */ /* 0x000fea0003800000 */
.L_x_49345:
        /* <DEDUP_REMOVED lines=11> */
.L_x_49349:
        /* <DEDUP_REMOVED lines=12> */
.L_x_49352:
[----:B------:R-:W-:Y:S02]  /*9250*/  IMAD.MOV.U32 R12, RZ, RZ, R6 ;  /* 0x000000ffff0c7224 */ /* 0x000fe400078e0006 */
.L_x_49353:
[----:B------:R-:W-:Y:S05]  /*9260*/  BSYNC B1 ;  /* 0x0000000000017941 */ /* 0x000fea0003800000 */
.L_x_49351:
        /* <DEDUP_REMOVED lines=16> */
.L_x_49357:
[----:B------:R-:W-:Y:S05]  /*9370*/  BSYNC B2 ;  /* 0x0000000000027941 */ /* 0x000fea0003800000 */
.L_x_49356:
        /* <DEDUP_REMOVED lines=44> */
.L_x_49355:
[----:B------:R-:W-:Y:S05]  /*9640*/  BSYNC B1 ;  /* 0x0000000000017941 */ /* 0x000fea0003800000 */
.L_x_49354:
        /* <DEDUP_REMOVED lines=8> */
.L_x_49350:
        /* <DEDUP_REMOVED lines=12> */
.L_x_49359:
[----:B------:R-:W-:Y:S02]  /*9790*/  IMAD.MOV.U32 R16, RZ, RZ, R6 ;  /* 0x000000ffff107224 */ /* 0x000fe400078e0006 */
.L_x_49360:
[----:B------:R-:W-:Y:S05]  /*97a0*/  BSYNC B1 ;  /* 0x0000000000017941 */ /* 0x000fea0003800000 */
.L_x_49358:
        /* <DEDUP_REMOVED lines=16> */
.L_x_49364:
[----:B------:R-:W-:Y:S05]  /*98b0*/  BSYNC B2 ;  /* 0x0000000000027941 */ /* 0x000fea0003800000 */
.L_x_49363:
        /* <DEDUP_REMOVED lines=44> */
.L_x_49362:
[----:B------:R-:W-:Y:S05]  /*9b80*/  BSYNC B1 ;  /* 0x0000000000017941 */ /* 0x000fea0003800000 */
.L_x_49361:
        /* <DEDUP_REMOVED lines=11> */
.L_x_49365:
        /* <DEDUP_REMOVED lines=12> */
.L_x_49368:
[----:B------:R-:W-:Y:S02]  /*9d00*/  IMAD.MOV.U32 R0, RZ, RZ, R6 ;  /* 0x000000ffff007224 */ /* 0x000fe400078e0006 */
.L_x_49369:
[----:B------:R-:W-:Y:S05]  /*9d10*/  BSYNC B1 ;  /* 0x0000000000017941 */ /* 0x000fea0003800000 */
.L_x_49367:
        /* <DEDUP_REMOVED lines=16> */
.L_x_49373:
[----:B------:R-:W-:Y:S05]  /*9e20*/  BSYNC B2 ;  /* 0x0000000000027941 */ /* 0x000fea0003800000 */
.L_x_49372:
        /* <DEDUP_REMOVED lines=44> */
.L_x_49371:
[----:B------:R-:W-:Y:S05]  /*a0f0*/  BSYNC B1 ;  /* 0x0000000000017941 */ /* 0x000fea0003800000 */
.L_x_49370:
        /* <DEDUP_REMOVED lines=8> */
.L_x_49366:
        /* <DEDUP_REMOVED lines=24> */
.L_x_49374:
        /* <DEDUP_REMOVED lines=17> */
.L_x_49376:
[----:B------:R-:W-:Y:S02]  /*a410*/  MOV R20, R6 ;  /* 0x0000000600147202 */ /* 0x000fe40000000f00 */
.L_x_49377:
[----:B------:R-:W-:Y:S05]  /*a420*/  BSYNC B1 ;  /* 0x0000000000017941 */ /* 0x000fea0003800000 */
.L_x_49375:
        /* <DEDUP_REMOVED lines=16> */
.L_x_49381:
[----:B------:R-:W-:Y:S05]  /*a530*/  BSYNC B2 ;  /* 0x0000000000027941 */ /* 0x000fea0003800000 */
.L_x_49380:
        /* <DEDUP_REMOVED lines=44> */
.L_x_49379:
[----:B------:R-:W-:Y:S05]  /*a800*/  BSYNC B1 ;  /* 0x0000000000017941 */ /* 0x000fea0003800000 */
.L_x_49378:
        /* <DEDUP_REMOVED lines=9> */
[----:B------:R-:W-:Y:S01]  /*a8a0*/  MOV R16, R14 ;  /* 0x0000000e00107202 */ /* 0x000fe20000000f00 */
[----:B------:R-:W-:Y:S01]  /*a8b0*/  FADD.FTZ R64, R80, R64 ;  /* 0x0000004050407221 */ /* 0x000fe20000010000 */
[----:B------:R-:W-:Y:S05]  /*a8c0*/  BRA `(.L_x_49383) ;  /* 0x0000054000007947 */ /* 0x000fea0003800000 */
.L_x_49382:
        /* <DEDUP_REMOVED lines=12> */
.L_x_49385:
[----:B------:R-:W-:Y:S02]  /*a990*/  MOV R10, R6 ;  /* 0x00000006000a7202 */ /* 0x000fe40000000f00 */
.L_x_49386:
[----:B------:R-:W-:Y:S05]  /*a9a0*/  BSYNC B1 ;  /* 0x0000000000017941 */ /* 0x000fea0003800000 */
.L_x_49384:
        /* <DEDUP_REMOVED lines=16> */
.L_x_49390:
[----:B------:R-:W-:Y:S05]  /*aab0*/  BSYNC B2 ;  /* 0x0000000000027941 */ /* 0x000fea0003800000 */
.L_x_49389:
        /* <DEDUP_REMOVED lines=44> */
.L_x_49388:
[----:B------:R-:W-:Y:S05]  /*ad80*/  BSYNC B1 ;  /* 0x0000000000017941 */ /* 0x000fea0003800000 */
.L_x_49387:
        /* <DEDUP_REMOVED lines=8> */
.L_x_49383:
        /* <DEDUP_REMOVED lines=12> */
.L_x_49392:
[----:B------:R-:W-:Y:S02]  /*aed0*/  IMAD.MOV.U32 R14, RZ, RZ, R6 ;  /* 0x000000ffff0e7224 */ /* 0x000fe400078e0006 */
.L_x_49393:
[----:B------:R-:W-:Y:S05]  /*aee0*/  BSYNC B1 ;  /* 0x0000000000017941 */ /* 0x000fea0003800000 */
.L_x_49391:
        /* <DEDUP_REMOVED lines=16> */
.L_x_49397:
[----:B------:R-:W-:Y:S05]  /*aff0*/  BSYNC B2 ;  /* 0x0000000000027941 */ /* 0x000fea0003800000 */
.L_x_49396:
        /* <DEDUP_REMOVED lines=44> */
.L_x_49395:
[----:B------:R-:W-:Y:S05]  /*b2c0*/  BSYNC B1 ;  /* 0x0000000000017941 */ /* 0x000fea0003800000 */
.L_x_49394:
        /* <DEDUP_REMOVED lines=11> */
.L_x_49398:
        /* <DEDUP_REMOVED lines=12> */
.L_x_49401:
[----:B------:R-:W-:Y:S02]  /*b440*/  IMAD.MOV.U32 R11, RZ, RZ, R6 ;  /* 0x000000ffff0b7224 */ /* 0x000fe400078e0006 */
.L_x_49402:
[----:B------:R-:W-:Y:S05]  /*b450*/  BSYNC B1 ;  /* 0x0000000000017941 */ /* 0x000fea0003800000 */
.L_x_49400:
        /* <DEDUP_REMOVED lines=16> */
.L_x_49406:
[----:B------:R-:W-:Y:S05]  /*b560*/  BSYNC B2 ;  /* 0x0000000000027941 */ /* 0x000fea0003800000 */
.L_x_49405:
        /* <DEDUP_REMOVED lines=37> */
[----:B------:R-:W-:-:S05]  /*b7c0*/  LOP3.LUT R3, R3, UR26, R14, 0x96, !PT ;  /* 0x0000001a03037c12 */ /* 0x000fca000f8e960e */
[----:B------:R-:W-:-:S04]  /*b7d0*/  IMAD.WIDE.U32 R14, R3, -0x2daee0ad, RZ ;  /* 0xd2511f53030e7825 */ /* 0x000fc800078e00ff */
[----:B------:R-:W-:Y:S01]  /*b7e0*/  IMAD.MOV.U32 R8, RZ, RZ, R14 ;  /* 0x000000ffff087224 */ /* 0x000fe200078e000e */
[----:B------:R-:W-:Y:S01]  /*b7f0*/  LOP3.LUT R3, R15, UR29, R16, 0x96, !PT ;  /* 0x0000001d0f037c12 */ /* 0x000fe2000f8e9610 */
[----:B------:R-:W-:-:S04]  /*b800*/  IMAD.WIDE.U32 R14, R6, -0x326172a9, RZ ;  /* 0xcd9e8d57060e7825 */ /* 0x000fc800078e00ff */
[----:B------:R-:W-:Y:S01]  /*b810*/  IMAD.MOV.U32 R6, RZ, RZ, R14 ;  /* 0x000000ffff067224 */ /* 0x000fe200078e000e */
[----:B------:R-:W-:Y:S02]  /*b820*/  LOP3.LUT R2, R15, UR28, R2, 0x96, !PT ;  /* 0x0000001c0f027c12 */ /* 0x000fe4000f8e9602 */
.L_x_49404:
[----:B------:R-:W-:Y:S05]  /*b830*/  BSYNC B1 ;  /* 0x0000000000017941 */ /* 0x000fea0003800000 */
.L_x_49403:
        /* <DEDUP_REMOVED lines=8> */
.L_x_49399:
        /* <DEDUP_REMOVED lines=12> */
.L_x_49408:
[----:B------:R-:W-:Y:S02]  /*b980*/  MOV R16, R6 ;  /* 0x0000000600107202 */ /* 0x000fe40000000f00 */
.L_x_49409:
[----:B------:R-:W-:Y:S05]  /*b990*/  BSYNC B1 ;  /* 0x0000000000017941 */ /* 0x000fea0003800000 */
.L_x_49407:
        /* <DEDUP_REMOVED lines=16> */
.L_x_49413:
[----:B------:R-:W-:Y:S05]  /*baa0*/  BSYNC B2 ;  /* 0x0000000000027941 */ /* 0x000fea0003800000 */
.L_x_49412:
        /* <DEDUP_REMOVED lines=44> */
.L_x_49411:
[----:B------:R-:W-:Y:S05]  /*bd70*/  BSYNC B1 ;  /* 0x0000000000017941 */ /* 0x000fea0003800000 */
.L_x_49410:
        /* <DEDUP_REMOVED lines=11> */
.L_x_49414:
        /* <DEDUP_REMOVED lines=12> */
.L_x_49417:
[----:B------:R-:W-:Y:S02]  /*bef0*/  MOV R12, R6 ;  /* 0x00000006000c7202 */ /* 0x000fe40000000f00 */
.L_x_49418:
[----:B------:R-:W-:Y:S05]  /*bf00*/  BSYNC B1 ;  /* 0x0000000000017941 */ /* 0x000fea0003800000 */
.L_x_49416:
        /* <DEDUP_REMOVED lines=16> */
.L_x_49422:
[----:B------:R-:W-:Y:S05]  /*c010*/  BSYNC B2 ;  /* 0x0000000000027941 */ /* 0x000fea0003800000 */
.L_x_49421:
        /* <DEDUP_REMOVED lines=44> */
.L_x_49420:
[----:B------:R-:W-:Y:S05]  /*c2e0*/  BSYNC B1 ;  /* 0x0000000000017941 */ /* 0x000fea0003800000 */
.L_x_49419:
        /* <DEDUP_REMOVED lines=8> */
.L_x_49415:
        /* <DEDUP_REMOVED lines=12> */
.L_x_49424:
[----:B------:R-:W-:Y:S02]  /*c430*/  IMAD.MOV.U32 R14, RZ, RZ, R6 ;  /* 0x000000ffff0e7224 */ /* 0x000fe400078e0006 */
.L_x_49425:
[----:B------:R-:W-:Y:S05]  /*c440*/  BSYNC B1 ;  /* 0x0000000000017941 */ /* 0x000fea0003800000 */
.L_x_49423:
        /* <DEDUP_REMOVED lines=16> */
.L_x_49429:
[----:B------:R-:W-:Y:S05]  /*c550*/  BSYNC B2 ;  /* 0x0000000000027941 */ /* 0x000fea0003800000 */
.L_x_49428:
        /* <DEDUP_REMOVED lines=44> */
.L_x_49427:
[----:B------:R-:W-:Y:S05]  /*c820*/  BSYNC B1 ;  /* 0x0000000000017941 */ /* 0x000fea0003800000 */
.L_x_49426:
        /* <DEDUP_REMOVED lines=11> */
.L_x_49430:
        /* <DEDUP_REMOVED lines=12> */
.L_x_49433:
[----:B------:R-:W-:Y:S02]  /*c9a0*/  IMAD.MOV.U32 R0, RZ, RZ, R6 ;  /* 0x000000ffff007224 */ /* 0x000fe400078e0006 */
.L_x_49434:
[----:B------:R-:W-:Y:S05]  /*c9b0*/  BSYNC B1 ;  /* 0x0000000000017941 */ /* 0x000fea0003800000 */
.L_x_49432:
        /* <DEDUP_REMOVED lines=16> */
.L_x_49438:
[----:B------:R-:W-:Y:S05]  /*cac0*/  BSYNC B2 ;  /* 0x0000000000027941 */ /* 0x000fea0003800000 */
.L_x_49437:
        /* <DEDUP_REMOVED lines=44> */
.L_x_49436:
[----:B------:R-:W-:Y:S05]  /*cd90*/  BSYNC B1 ;  /* 0x0000000000017941 */ /* 0x000fea0003800000 */
.L_x_49435:
        /* <DEDUP_REMOVED lines=8> */
.L_x_49431:
        /* <DEDUP_REMOVED lines=24> */
.L_x_49439:
        /* <DEDUP_REMOVED lines=17> */
.L_x_49441:
[----:B------:R-:W-:Y:S02]  /*d0b0*/  IMAD.MOV.U32 R14, RZ, RZ, R6 ;  /* 0x000000ffff0e7224 */ /* 0x000fe400078e0006 */
.L_x_49442:
[----:B------:R-:W-:Y:S05]  /*d0c0*/  BSYNC B1 ;  /* 0x0000000000017941 */ /* 0x000fea0003800000 */
.L_x_49440:
        /* <DEDUP_REMOVED lines=16> */
.L_x_49446:
[----:B------:R-:W-:Y:S05]  /*d1d0*/  BSYNC B2 ;  /* 0x0000000000027941 */ /* 0x000fea0003800000 */
.L_x_49445:
        /* <DEDUP_REMOVED lines=44> */
.L_x_49444:
[----:B------:R-:W-:Y:S05]  /*d4a0*/  BSYNC B1 ;  /* 0x0000000000017941 */ /* 0x000fea0003800000 */
.L_x_49443:
        /* <DEDUP_REMOVED lines=12> */
.L_x_49447:
        /* <DEDUP_REMOVED lines=12> */
.L_x_49450:
[----:B------:R-:W-:Y:S02]  /*d630*/  IMAD.MOV.U32 R10, RZ, RZ, R6 ;  /* 0x000000ffff0a7224 */ /* 0x000fe400078e0006 */
.L_x_49451:
[----:B------:R-:W-:Y:S05]  /*d640*/  BSYNC B1 ;  /* 0x0000000000017941 */ /* 0x000fea0003800000 */
.L_x_49449:
        /* <DEDUP_REMOVED lines=16> */
.L_x_49455:
[----:B------:R-:W-:Y:S05]  /*d750*/  BSYNC B2 ;  /* 0x0000000000027941 */ /* 0x000fea0003800000 */
.L_x_49454:
        /* <DEDUP_REMOVED lines=44> */
.L_x_49453:
[----:B------:R-:W-:Y:S05]  /*da20*/  BSYNC B1 ;  /* 0x0000000000017941 */ /* 0x000fea0003800000 */
.L_x_49452:
        /* <DEDUP_REMOVED lines=8> */
.L_x_49448:
        /* <DEDUP_REMOVED lines=12> */
.L_x_49457:
[----:B------:R-:W-:Y:S02]  /*db70*/  IMAD.MOV.U32 R16, RZ, RZ, R6 ;  /* 0x000000ffff107224 */ /* 0x000fe400078e0006 */
.L_x_49458:
[----:B------:R-:W-:Y:S05]  /*db80*/  BSYNC B1 ;  /* 0x0000000000017941 */ /* 0x000fea0003800000 */
.L_x_49456:
        /* <DEDUP_REMOVED lines=16> */
.L_x_49462:
[----:B------:R-:W-:Y:S05]  /*dc90*/  BSYNC B2 ;  /* 0x0000000000027941 */ /* 0x000fea0003800000 */
.L_x_49461:
        /* <DEDUP_REMOVED lines=44> */
.L_x_49460:
[----:B------:R-:W-:Y:S05]  /*df60*/  BSYNC B1 ;  /* 0x0000000000017941 */ /* 0x000fea0003800000 */
.L_x_49459:
        /* <DEDUP_REMOVED lines=11> */
.L_x_49463:
        /* <DEDUP_REMOVED lines=12> */
.L_x_49466:
[----:B------:R-:W-:Y:S02]  /*e0e0*/  IMAD.MOV.U32 R11, RZ, RZ, R6 ;  /* 0x000000ffff0b7224 */ /* 0x000fe400078e0006 */
.L_x_49467:
[----:B------:R-:W-:Y:S05]  /*e0f0*/  BSYNC B1 ;  /* 0x0000000000017941 */ /* 0x000fea0003800000 */
.L_x_49465:
        /* <DEDUP_REMOVED lines=16> */
.L_x_49471:
[----:B------:R-:W-:Y:S05]  /*e200*/  BSYNC B2 ;  /* 0x0000000000027941 */ /* 0x000fea0003800000 */
.L_x_49470:
        /* <DEDUP_REMOVED lines=44> */
.L_x_49469:
[----:B------:R-:W-:Y:S05]  /*e4d0*/  BSYNC B1 ;  /* 0x0000000000017941 */ /* 0x000fea0003800000 */
.L_x_49468:
        /* <DEDUP_REMOVED lines=8> */
.L_x_49464:
        /* <DEDUP_REMOVED lines=12> */
.L_x_49473:
[----:B------:R-:W-:Y:S02]  /*e620*/  IMAD.MOV.U32 R14, RZ, RZ, R6 ;  /* 0x000000ffff0e7224 */ /* 0x000fe400078e0006 */
.L_x_49474:
[----:B------:R-:W-:Y:S05]  /*e630*/  BSYNC B1 ;  /* 0x0000000000017941 */ /* 0x000fea0003800000 */
.L_x_49472:
        /* <DEDUP_REMOVED lines=16> */
.L_x_49478:
[----:B------:R-:W-:Y:S05]  /*e740*/  BSYNC B2 ;  /* 0x0000000000027941 */ /* 0x000fea0003800000 */
.L_x_49477:
        /* <DEDUP_REMOVED lines=44> */
.L_x_49476:
[----:B------:R-:W-:Y:S05]  /*ea10*/  BSYNC B1 ;  /* 0x0000000000017941 */ /* 0x000fea0003800000 */
.L_x_49475:
        /* <DEDUP_REMOVED lines=11> */
.L_x_49479:
        /* <DEDUP_REMOVED lines=12> */
.L_x_49482:
[----:B------:R-:W-:Y:S02]  /*eb90*/  IMAD.MOV.U32 R12, RZ, RZ, R6 ;  /* 0x000000ffff0c7224 */ /* 0x000fe400078e0006 */
.L_x_49483:
[----:B------:R-:W-:Y:S05]  /*eba0*/  BSYNC B1 ;  /* 0x0000000000017941 */ /* 0x000fea0003800000 */
.L_x_49481:
        /* <DEDUP_REMOVED lines=16> */
.L_x_49487:
[----:B------:R-:W-:Y:S05]  /*ecb0*/  BSYNC B2 ;  /* 0x0000000000027941 */ /* 0x000fea0003800000 */
.L_x_49486:
        /* <DEDUP_REMOVED lines=41> */
[----:B------:R-:W-:-:S04]  /*ef50*/  IMAD.WIDE.U32 R14, R6, -0x326172a9, RZ ;  /* 0xcd9e8d57060e7825 */ /* 0x000fc800078e00ff */
[----:B------:R-:W-:Y:S01]  /*ef60*/  IMAD.MOV.U32 R6, RZ, RZ, R14 ;  /* 0x000000ffff067224 */ /* 0x000fe200078e000e */
[----:B------:R-:W-:Y:S02]  /*ef70*/  LOP3.LUT R2, R15, UR28, R2, 0x96, !PT ;  /* 0x0000001c0f027c12 */ /* 0x000fe4000f8e9602 */
.L_x_49485:
[----:B------:R-:W-:Y:S05]  /*ef80*/  BSYNC B1 ;  /* 0x0000000000017941 */ /* 0x000fea0003800000 */
.L_x_49484:
        /* <DEDUP_REMOVED lines=8> */
.L_x_49480:
        /* <DEDUP_REMOVED lines=12> */
.L_x_49489:
[----:B------:R-:W-:Y:S02]  /*f0d0*/  IMAD.MOV.U32 R16, RZ, RZ, R6 ;  /* 0x000000ffff107224 */ /* 0x000fe400078e0006 */
.L_x_49490:
[----:B------:R-:W-:Y:S05]  /*f0e0*/  BSYNC B1 ;  /* 0x0000000000017941 */ /* 0x000fea0003800000 */
.L_x_49488:
        /* <DEDUP_REMOVED lines=16> */
.L_x_49494:
[----:B------:R-:W-:Y:S05]  /*f1f0*/  BSYNC B2 ;  /* 0x0000000000027941 */ /* 0x000fea0003800000 */
.L_x_49493:
        /* <DEDUP_REMOVED lines=44> */
.L_x_49492:
[----:B------:R-:W-:Y:S05]  /*f4c0*/  BSYNC B1 ;  /* 0x0000000000017941 */ /* 0x000fea0003800000 */
.L_x_49491:
        /* <DEDUP_REMOVED lines=11> */
.L_x_49495:
        /* <DEDUP_REMOVED lines=12> */
.L_x_49498:
[----:B------:R-:W-:Y:S02]  /*f640*/  IMAD.MOV.U32 R0, RZ, RZ, R6 ;  /* 0x000000ffff007224 */ /* 0x000fe400078e0006 */
.L_x_49499:
[----:B------:R-:W-:Y:S05]  /*f650*/  BSYNC B1 ;  /* 0x0000000000017941 */ /* 0x000fea0003800000 */
.L_x_49497:
        /* <DEDUP_REMOVED lines=16> */
.L_x_49503:
[----:B------:R-:W-:Y:S05]  /*f760*/  BSYNC B2 ;  /* 0x0000000000027941 */ /* 0x000fea0003800000 */
.L_x_49502:
        /* <DEDUP_REMOVED lines=44> */
.L_x_49501:
[----:B------:R-:W-:Y:S05]  /*fa30*/  BSYNC B1 ;  /* 0x0000000000017941 */ /* 0x000fea0003800000 */
.L_x_49500:
        /* <DEDUP_REMOVED lines=8> */
.L_x_49496:
        /* <DEDUP_REMOVED lines=10> */
[----:B------:R0:W-:Y:S02]  /*fb60*/  STG.E [R14.64], R16 ;  /* 0x000000100e007986 */ /* 0x0001e4000c10190a */
[----:B0-----:R-:W-:-:S05]  /*fb70*/  IADD3 R16, R192, 0xa0, RZ ;  /* 0x000000a0c0107810 */ /* 0x001fca0007ffe0ff */
[----:B------:R-:W-:Y:S01]  /*fb80*/  @P5 IMAD.WIDE.U32 R14, R16, R249, c[0x0][0x178] ;  /* 0x00005e00100e5625 */ /* 0x000fe200078e00f9 */
[----:B------:R-:W-:Y:S05]  /*fb90*/  @!P5 BRA `(.L_x_49504) ;  /* 0x000000a00000d947 */ /* 0x000fea0003800000 */
[----:B------:R-:W-:Y:S01]  /*fba0*/  IMAD.U32 R17, R12, 0x10000, RZ ;  /* 0x000100000c117824 */ /* 0x000fe200078e00ff */
[----:B------:R-:W-:-:S04]  /*fbb0*/  LOP3.LUT R18, R0, 0xffff, RZ, 0xc0, !PT ;  /* 0x0000ffff00127812 */ /* 0x000fc800078ec0ff */
        /* <DEDUP_REMOVED lines=8> */
.L_x_49504:
[----:B------:R-:W-:Y:S01]  /*fc40*/  ISETP.NE.AND P1, PT, R24, 0x1, PT ;  /* 0x000000011800780c */ /* 0x000fe20003f25270 */
[----:B------:R1:W5:Y:S01]  /*fc50*/  @P5 LDG.E.128 R84, [R14.64] ;  /* 0x0000000a0e545981 */ /* 0x000362000c1e1d00 */
[----:B------:R-:W-:Y:S01]  /*fc60*/  BSSY B1, `(.L_x_49505) ;  /* 0x0000010000017945 */ /* 0x000fe20003800000 */
[----:B-1----:R-:W-:-:S05]  /*fc70*/  @P0 IMAD.WIDE.U32 R14, R16, R249, c[0x0][0x180] ;  /* 0x00006000100e0625 */ /* 0x002fca00078e00f9 */
[----:B------:R1:W5:Y:S02]  /*fc80*/  @P0 LDG.E.128 R80, [R14.64] ;  /* 0x0000000a0e500981 */ /* 0x000364000c1e1d00 */
[----:B-1----:R-:W-:-:S05]  /*fc90*/  IMAD.WIDE.U32 R14, R16, R249, c[0x0][0x170] ;  /* 0x00005c00100e7625 */ /* 0x002fca00078e00f9 */
[----:B------:R1:W5:Y:S02]  /*fca0*/  LDG.E.128 R20, [R14.64] ;  /* 0x0000000a0e147981 */ /* 0x000364000c1e1d00 */
[----:B-1----:R-:W-:Y:S01]  /*fcb0*/  IADD3 R14, R24, 0x1, RZ ;  /* 0x00000001180e7810 */ /* 0x002fe20007ffe0ff */
[----:B------:R-:W-:Y:S05]  /*fcc0*/  @!P1 BRA `(.L_x_49506) ;  /* 0x0000008000009947 */ /* 0x000fea0003800000 */
[----:B------:R-:W-:Y:S01]  /*fcd0*/  ISETP.NE.AND P1, PT, R24, 0x2, PT ;  /* 0x000000021800780c */ /* 0x000fe20003f25270 */
[----:B0-----:R-:W-:-:S12]  /*fce0*/  IMAD.MOV.U32 R17, RZ, RZ, R3 ;  /* 0x000000ffff117224 */ /* 0x001fd800078e0003 */
[----:B------:R-:W-:Y:S05]  /*fcf0*/  @!P1 BRA `(.L_x_49507) ;  /* 0x0000006000009947 */ /* 0x000fea0003800000 */
[----:B------:R-:W-:Y:S02]  /*fd00*/  ISETP.NE.AND P1, PT, R24, 0x3, PT ;  /* 0x000000031800780c */ /* 0x000fe40003f25270 */
[----:B------:R-:W-:-:S11]  /*fd10*/  MOV R17, R2 ;  /* 0x0000000200117202 */ /* 0x000fd60000000f00 */
[----:B------:R-:W-:Y:S05]  /*fd20*/  @P1 BRA `(.L_x_49507) ;  /* 0x0000003000001947 */ /* 0x000fea0003800000 */
[----:B------:R-:W-:Y:S01]  /*fd30*/  IMAD.MOV.U32 R17, RZ, RZ, R8 ;  /* 0x000000ffff117224 */ /* 0x000fe200078e0008 */
[----:B------:R-:W-:Y:S05]  /*fd40*/  BRA `(.L_x_49507) ;  /* 0x0000001000007947 */ /* 0x000fea0003800000 */
.L_x_49506:
[----:B0-----:R-:W-:Y:S02]  /*fd50*/  IMAD.MOV.U32 R17, RZ, RZ, R6 ;  /* 0x000000ffff117224 */ /* 0x001fe400078e0006 */
.L_x_49507:
[----:B------:R-:W-:Y:S05]  /*fd60*/  BSYNC B1 ;  /* 0x0000000000017941 */ /* 0x000fea0003800000 */
.L_x_49505:
        /* <DEDUP_REMOVED lines=16> */
.L_x_49511:
[----:B------:R-:W-:Y:S05]  /*fe70*/  BSYNC B2 ;  /* 0x0000000000027941 */ /* 0x000fea0003800000 */
.L_x_49510:
        /* <DEDUP_REMOVED lines=44> */
.L_x_49509:
[----:B------:R-:W-:Y:S05]  /*10140*/  BSYNC B1 ;  /* 0x0000000000017941 */ /* 0x000fea0003800000 */
.L_x_49508:
        /* <DEDUP_REMOVED lines=12> */
.L_x_49512:
        /* <DEDUP_REMOVED lines=12> */
.L_x_49515:
[----:B------:R-:W-:Y:S02]  /*102d0*/  IMAD.MOV.U32 R10, RZ, RZ, R6 ;  /* 0x000000ffff0a7224 */ /* 0x000fe400078e0006 */
.L_x_49516:
[----:B------:R-:W-:Y:S05]  /*102e0*/  BSYNC B1 ;  /* 0x0000000000017941 */ /* 0x000fea0003800000 */
.L_x_49514:
        /* <DEDUP_REMOVED lines=16> */
.L_x_49520:
[----:B------:R-:W-:Y:S05]  /*103f0*/  BSYNC B2 ;  /* 0x0000000000027941 */ /* 0x000fea0003800000 */
.L_x_49519:
        /* <DEDUP_REMOVED lines=44> */
.L_x_49518:
[----:B------:R-:W-:Y:S05]  /*106c0*/  BSYNC B1 ;  /* 0x0000000000017941 */ /* 0x000fea0003800000 */
.L_x_49517:
        /* <DEDUP_REMOVED lines=8> */
.L_x_49513:
        /* <DEDUP_REMOVED lines=12> */
.L_x_49522:
[----:B------:R-:W-:Y:S02]  /*10810*/  MOV R14, R6 ;  /* 0x00000006000e7202 */ /* 0x000fe40000000f00 */
.L_x_49523:
[----:B------:R-:W-:Y:S05]  /*10820*/  BSYNC B1 ;  /* 0x0000000000017941 */ /* 0x000fea0003800000 */
.L_x_49521:
        /* <DEDUP_REMOVED lines=16> */
.L_x_49527:
[----:B------:R-:W-:Y:S05]  /*10930*/  BSYNC B2 ;  /* 0x0000000000027941 */ /* 0x000fea0003800000 */
.L_x_49526:
        /* <DEDUP_REMOVED lines=44> */
.L_x_49525:
[----:B------:R-:W-:Y:S05]  /*10c00*/  BSYNC B1 ;  /* 0x0000000000017941 */ /* 0x000fea0003800000 */
.L_x_49524:
        /* <DEDUP_REMOVED lines=11> */
.L_x_49528:
        /* <DEDUP_REMOVED lines=12> */
.L_x_49531:
[----:B------:R-:W-:Y:S02]  /*10d80*/  MOV R11, R6 ;  /* 0x00000006000b7202 */ /* 0x000fe40000000f00 */
.L_x_49532:
[----:B------:R-:W-:Y:S05]  /*10d90*/  BSYNC B1 ;  /* 0x0000000000017941 */ /* 0x000fea0003800000 */
.L_x_49530:
        /* <DEDUP_REMOVED lines=16> */
.L_x_49536:
[----:B------:R-:W-:Y:S05]  /*10ea0*/  BSYNC B2 ;  /* 0x0000000000027941 */ /* 0x000fea0003800000 */
.L_x_49535:
        /* <DEDUP_REMOVED lines=44> */
.L_x_49534:
[----:B------:R-:W-:Y:S05]  /*11170*/  BSYNC B1 ;  /* 0x0000000000017941 */ /* 0x000fea0003800000 */
.L_x_49533:
        /* <DEDUP_REMOVED lines=8> */
.L_x_49529:
        /* <DEDUP_REMOVED lines=12> */
.L_x_49538:
[----:B------:R-:W-:Y:S02]  /*112c0*/  IMAD.MOV.U32 R17, RZ, RZ, R6 ;  /* 0x000000ffff117224 */ /* 0x000fe400078e0006 */
.L_x_49539:
[----:B------:R-:W-:Y:S05]  /*112d0*/  BSYNC B1 ;  /* 0x0000000000017941 */ /* 0x000fea0003800000 */
.L_x_49537:
        /* <DEDUP_REMOVED lines=16> */
.L_x_49543:
[----:B------:R-:W-:Y:S05]  /*113e0*/  BSYNC B2 ;  /* 0x0000000000027941 */ /* 0x000fea0003800000 */
.L_x_49542:
        /* <DEDUP_REMOVED lines=44> */
.L_x_49541:
[----:B------:R-:W-:Y:S05]  /*116b0*/  BSYNC B1 ;  /* 0x0000000000017941 */ /* 0x000fea0003800000 */
.L_x_49540:
        /* <DEDUP_REMOVED lines=11> */
.L_x_49544:
        /* <DEDUP_REMOVED lines=12> */
.L_x_49547:
[----:B------:R-:W-:Y:S02]  /*11830*/  IMAD.MOV.U32 R12, RZ, RZ, R6 ;  /* 0x000000ffff0c7224 */ /* 0x000fe400078e0006 */
.L_x_49548:
[----:B------:R-:W-:Y:S05]  /*11840*/  BSYNC B1 ;  /* 0x0000000000017941 */ /* 0x000fea0003800000 */
.L_x_49546:
        /* <DEDUP_REMOVED lines=16> */
.L_x_49552:
[----:B------:R-:W-:Y:S05]  /*11950*/  BSYNC B2 ;  /* 0x0000000000027941 */ /* 0x000fea0003800000 */
.L_x_49551:
        /* <DEDUP_REMOVED lines=44> */
.L_x_49550:
[----:B------:R-:W-:Y:S05]  /*11c20*/  BSYNC B1 ;  /* 0x0000000000017941 */ /* 0x000fea0003800000 */
.L_x_49549:
        /* <DEDUP_REMOVED lines=8> */
.L_x_49545:
        /* <DEDUP_REMOVED lines=12> */
.L_x_49554:
[----:B------:R-:W-:Y:S02]  /*11d70*/  MOV R14, R6 ;  /* 0x00000006000e7202 */ /* 0x000fe40000000f00 */
.L_x_49555:
[----:B------:R-:W-:Y:S05]  /*11d80*/  BSYNC B1 ;  /* 0x0000000000017941 */ /* 0x000fea0003800000 */
.L_x_49553:
        /* <DEDUP_REMOVED lines=16> */
.L_x_49559:
[----:B------:R-:W-:Y:S05]  /*11e90*/  BSYNC B2 ;  /* 0x0000000000027941 */ /* 0x000fea0003800000 */
.L_x_49558:
        /* <DEDUP_REMOVED lines=44> */
.L_x_49557:
[----:B------:R-:W-:Y:S05]  /*12160*/  BSYNC B1 ;  /* 0x0000000000017941 */ /* 0x000fea0003800000 */
.L_x_49556:
        /* <DEDUP_REMOVED lines=11> */
.L_x_49560:
        /* <DEDUP_REMOVED lines=12> */
.L_x_49563:
[----:B------:R-:W-:Y:S02]  /*122e0*/  MOV R0, R6 ;  /* 0x0000000600007202 */ /* 0x000fe40000000f00 */
.L_x_49564:
[----:B------:R-:W-:Y:S05]  /*122f0*/  BSYNC B1 ;  /* 0x0000000000017941 */ /* 0x000fea0003800000 */
.L_x_49562:
        /* <DEDUP_REMOVED lines=16> */
.L_x_49568:
[----:B------:R-:W-:Y:S05]  /*12400*/  BSYNC B2 ;  /* 0x0000000000027941 */ /* 0x000fea0003800000 */
.L_x_49567:
        /* <DEDUP_REMOVED lines=44> */
.L_x_49566:
[----:B------:R-:W-:Y:S05]  /*126d0*/  BSYNC B1 ;  /* 0x0000000000017941 */ /* 0x000fea0003800000 */
.L_x_49565:
        /* <DEDUP_REMOVED lines=8> */
.L_x_49561:
        /* <DEDUP_REMOVED lines=14> */
[----:B------:R-:W-:Y:S02]  /*12840*/  SHF.L.U32 R15, R12, 0x10, RZ ;  /* 0x000000100c0f7819 */ /* 0x000fe400000006ff */
        /* <DEDUP_REMOVED lines=9> */
.L_x_49569:
        /* <DEDUP_REMOVED lines=17> */
.L_x_49571:
[----:B------:R-:W-:Y:S02]  /*129f0*/  IMAD.MOV.U32 R15, RZ, RZ, R6 ;  /* 0x000000ffff0f7224 */ /* 0x000fe400078e0006 */
.L_x_49572:
[----:B------:R-:W-:Y:S05]  /*12a00*/  BSYNC B1 ;  /* 0x0000000000017941 */ /* 0x000fea0003800000 */
.L_x_49570:
        /* <DEDUP_REMOVED lines=16> */
.L_x_49576:
[----:B------:R-:W-:Y:S05]  /*12b10*/  BSYNC B2 ;  /* 0x0000000000027941 */ /* 0x000fea0003800000 */
.L_x_49575:
        /* <DEDUP_REMOVED lines=44> */
.L_x_49574:
[----:B------:R-:W-:Y:S05]  /*12de0*/  BSYNC B1 ;  /* 0x0000000000017941 */ /* 0x000fea0003800000 */
.L_x_49573:
        /* <DEDUP_REMOVED lines=12> */
.L_x_49577:
        /* <DEDUP_REMOVED lines=12> */
.L_x_49580:
[----:B------:R-:W-:Y:S02]  /*12f70*/  IMAD.MOV.U32 R10, RZ, RZ, R6 ;  /* 0x000000ffff0a7224 */ /* 0x000fe400078e0006 */
.L_x_49581:
[----:B------:R-:W-:Y:S05]  /*12f80*/  BSYNC B1 ;  /* 0x0000000000017941 */ /* 0x000fea0003800000 */
.L_x_49579:
        /* <DEDUP_REMOVED lines=16> */
.L_x_49585:
[----:B------:R-:W-:Y:S05]  /*13090*/  BSYNC B2 ;  /* 0x0000000000027941 */ /* 0x000fea0003800000 */
.L_x_49584:
        /* <DEDUP_REMOVED lines=44> */
.L_x_49583:
[----:B------:R-:W-:Y:S05]  /*13360*/  BSYNC B1 ;  /* 0x0000000000017941 */ /* 0x000fea0003800000 */
.L_x_49582:
        /* <DEDUP_REMOVED lines=8> */
.L_x_49578:
        /* <DEDUP_REMOVED lines=12> */
.L_x_49587:
[----:B------:R-:W-:Y:S02]  /*134b0*/  IMAD.MOV.U32 R15, RZ, RZ, R6 ;  /* 0x000000ffff0f7224 */ /* 0x000fe400078e0006 */
.L_x_49588:
[----:B------:R-:W-:Y:S05]  /*134c0*/  BSYNC B1 ;  /* 0x0000000000017941 */ /* 0x000fea0003800000 */
.L_x_49586:
        /* <DEDUP_REMOVED lines=16> */
.L_x_49592:
[----:B------:R-:W-:Y:S05]  /*135d0*/  BSYNC B2 ;  /* 0x0000000000027941 */ /* 0x000fea0003800000 */
.L_x_49591:
        /* <DEDUP_REMOVED lines=44> */
.L_x_49590:
[----:B------:R-:W-:Y:S05]  /*138a0*/  BSYNC B1 ;  /* 0x0000000000017941 */ /* 0x000fea0003800000 */
.L_x_49589:
        /* <DEDUP_REMOVED lines=11> */
.L_x_49593:
        /* <DEDUP_REMOVED lines=12> */
.L_x_49596:
[----:B------:R-:W-:Y:S02]  /*13a20*/  IMAD.MOV.U32 R11, RZ, RZ, R6 ;  /* 0x000000ffff0b7224 */ /* 0x000fe400078e0006 */
.L_x_49597:
[----:B------:R-:W-:Y:S05]  /*13a30*/  BSYNC B1 ;  /* 0x0000000000017941 */ /* 0x000fea0003800000 */
.L_x_49595:
        /* <DEDUP_REMOVED lines=16> */
.L_x_49601:
[----:B------:R-:W-:Y:S05]  /*13b40*/  BSYNC B2 ;  /* 0x0000000000027941 */ /* 0x000fea0003800000 */
.L_x_49600:
        /* <DEDUP_REMOVED lines=44> */
.L_x_49599:
[----:B------:R-:W-:Y:S05]  /*13e10*/  BSYNC B1 ;  /* 0x0000000000017941 */ /* 0x000fea0003800000 */
.L_x_49598:
        /* <DEDUP_REMOVED lines=8> */
.L_x_49594:
        /* <DEDUP_REMOVED lines=12> */
.L_x_49603:
[----:B------:R-:W-:Y:S02]  /*13f60*/  IMAD.MOV.U32 R15, RZ, RZ, R6 ;  /* 0x000000ffff0f7224 */ /* 0x000fe400078e0006 */
.L_x_49604:
[----:B------:R-:W-:Y:S05]  /*13f70*/  BSYNC B1 ;  /* 0x0000000000017941 */ /* 0x000fea0003800000 */
.L_x_49602:
        /* <DEDUP_REMOVED lines=16> */
.L_x_49608:
[----:B------:R-:W-:Y:S05]  /*14080*/  BSYNC B2 ;  /* 0x0000000000027941 */ /* 0x000fea0003800000 */
.L_x_49607:
        /* <DEDUP_REMOVED lines=44> */
.L_x_49606:
[----:B------:R-:W-:Y:S05]  /*14350*/  BSYNC B1 ;  /* 0x0000000000017941 */ /* 0x000fea0003800000 */
.L_x_49605:
        /* <DEDUP_REMOVED lines=11> */
.L_x_49609:
        /* <DEDUP_REMOVED lines=12> */
.L_x_49612:
[----:B------:R-:W-:Y:S02]  /*144d0*/  IMAD.MOV.U32 R12, RZ, RZ, R6 ;  /* 0x000000ffff0c7224 */ /* 0x000fe400078e0006 */
.L_x_49613:
[----:B------:R-:W-:Y:S05]  /*144e0*/  BSYNC B1 ;  /* 0x0000000000017941 */ /* 0x000fea0003800000 */
.L_x_49611:
        /* <DEDUP_REMOVED lines=16> */
.L_x_49617:
[----:B------:R-:W-:Y:S05]  /*145f0*/  BSYNC B2 ;  /* 0x0000000000027941 */ /* 0x000fea0003800000 */
.L_x_49616:
        /* <DEDUP_REMOVED lines=44> */
.L_x_49615:
[----:B------:R-:W-:Y:S05]  /*148c0*/  BSYNC B1 ;  /* 0x0000000000017941 */ /* 0x000fea0003800000 */
.L_x_49614:
        /* <DEDUP_REMOVED lines=8> */
.L_x_49610:
        /* <DEDUP_REMOVED lines=12> */
.L_x_49619:
[----:B------:R-:W-:Y:S02]  /*14a10*/  IMAD.MOV.U32 R15, RZ, RZ, R6 ;  /* 0x000000ffff0f7224 */ /* 0x000fe400078e0006 */
.L_x_49620:
[----:B------:R-:W-:Y:S05]  /*14a20*/  BSYNC B1 ;  /* 0x0000000000017941 */ /* 0x000fea0003800000 */
.L_x_49618:
        /* <DEDUP_REMOVED lines=16> */
.L_x_49624:
[----:B------:R-:W-:Y:S05]  /*14b30*/  BSYNC B2 ;  /* 0x0000000000027941 */ /* 0x000fea0003800000 */
.L_x_49623:
        /* <DEDUP_REMOVED lines=44> */
.L_x_49622:
[----:B------:R-:W-:Y:S05]  /*14e00*/  BSYNC B1 ;  /* 0x0000000000017941 */ /* 0x000fea0003800000 */
.L_x_49621:
        /* <DEDUP_REMOVED lines=11> */
.L_x_49625:
        /* <DEDUP_REMOVED lines=12> */
.L_x_49628:
[----:B------:R-:W-:Y:S02]  /*14f80*/  IMAD.MOV.U32 R0, RZ, RZ, R6 ;  /* 0x000000ffff007224 */ /* 0x000fe400078e0006 */
.L_x_49629:
[----:B------:R-:W-:Y:S05]  /*14f90*/  BSYNC B1 ;  /* 0x0000000000017941 */ /* 0x000fea0003800000 */
.L_x_49627:
        /* <DEDUP_REMOVED lines=16> */
.L_x_49633:
[----:B------:R-:W-:Y:S05]  /*150a0*/  BSYNC B2 ;  /* 0x0000000000027941 */ /* 0x000fea0003800000 */
.L_x_49632:
        /* <DEDUP_REMOVED lines=44> */
.L_x_49631:
[----:B------:R-:W-:Y:S05]  /*15370*/  BSYNC B1 ;  /* 0x0000000000017941 */ /* 0x000fea0003800000 */
.L_x_49630:
        /* <DEDUP_REMOVED lines=8> */
.L_x_49626:
[----:B------:R-:W-:Y:S01]  /*15400*/  IMAD.WIDE.U32 R18, R14, R249, c[0x0][0x188] ;  /* 0x000062000e127625 */ /* 0x000fe200078e00f9 */
[----:B------:R-:W-:Y:S02]  /*15410*/  SEL R15, RZ, 0x1000000, P4 ;  /* 0x01000000ff0f7807 */ /* 0x000fe40002000000 */
[----:B------:R-:W-:Y:S02]  /*15420*/  SEL R17, RZ, 0x10000, P3 ;  /* 0x00010000ff117807 */ /* 0x000fe40001800000 */
[----:B------:R0:W-:Y:S01]  /*15430*/  STG.E.128 [R18.64], R52 ;  /* 0x0000003412007986 */ /* 0x0001e2000c101d0a */
[----:B------:R-:W-:Y:S02]  /*15440*/  ISETP.NE.AND P5, PT, R248, RZ, PT ;  /* 0x000000fff800720c */ /* 0x000fe40003fa5270 */
[----:B0-----:R-:W-:-:S04]  /*15450*/  SEL R18, RZ, 0x100, P2 ;  /* 0x00000100ff127807 */ /* 0x001fc80001000000 */
[----:B------:R-:W-:Y:S01]  /*15460*/  IADD3 R15, R18, R15, R17 ;  /* 0x0000000f120f7210 */ /* 0x000fe20007ffe011 */
[----:B------:R-:W-:Y:S01]  /*15470*/  IMAD.WIDE.U32 R18, R14, R250, c[0x0][0x190] ;  /* 0x000064000e127625 */ /* 0x000fe200078e00fa */
[----:B------:R-:W-:-:S04]  /*15480*/  SEL R17, RZ, 0x1, P1 ;  /* 0x00000001ff117807 */ /* 0x000fc80000800000 */
[----:B------:R-:W-:-:S05]  /*15490*/  IADD3 R15, R15, R17, RZ ;  /* 0x000000110f0f7210 */ /* 0x000fca0007ffe0ff */
[----:B------:R0:W-:Y:S02]  /*154a0*/  STG.E [R18.64], R15 ;  /* 0x0000000f12007986 */ /* 0x0001e4000c10190a */
[----:B0-----:R-:W-:-:S05]  /*154b0*/  IADD3 R15, R192, 0xe0, RZ ;  /* 0x000000e0c00f7810 */ /* 0x001fca0007ffe0ff */
[----:B------:R-:W-:Y:S01]  /*154c0*/  @P5 IMAD.WIDE.U32 R18, R15, R249, c[0x0][0x178] ;  /* 0x00005e000f125625 */ /* 0x000fe200078e00f9 */
[----:B------:R-:W-:Y:S05]  /*154d0*/  @!P5 BRA `(.L_x_49634) ;  /* 0x000000a00000d947 */ /* 0x000fea0003800000 */
[----:B------:R-:W-:Y:S01]  /*154e0*/  IMAD.U32 R17, R12, 0x10000, RZ ;  /* 0x000100000c117824 */ /* 0x000fe200078e00ff */
[----:B------:R-:W-:-:S04]  /*154f0*/  LOP3.LUT R20, R0, 0xffff, RZ, 0xc0, !PT ;  /* 0x0000ffff00147812 */ /* 0x000fc800078ec0ff */
[----:B------:R-:W-:-:S05]  /*15500*/  LOP3.LUT R17, R17, 0xff0000, RZ, 0xc0, !PT ;  /* 0x00ff000011117812 */ /* 0x000fca00078ec0ff */
[----:B------:R-:W-:Y:S01]  /*15510*/  IMAD R17, R20, 0x1000000, R17 ;  /* 0x0100000014117824 */ /* 0x000fe200078e0211 */
[----:B------:R-:W-:-:S05]  /*15520*/  LOP3.LUT R20, R11, 0xff, RZ, 0xc0, !PT ;  /* 0x000000ff0b147812 */ /* 0x000fca00078ec0ff */
[----:B------:R-:W-:Y:S01]  /*15530*/  IMAD R17, R20, 0x100, R17 ;  /* 0x0000010014117824 */ /* 0x000fe200078e0211 */
[----:B------:R-:W-:-:S04]  /*15540*/  LOP3.LUT R20, R10, 0xff, RZ, 0xc0, !PT ;  /* 0x000000ff0a147812 */ /* 0x000fc800078ec0ff */
[----:B------:R-:W-:Y:S01]  /*15550*/  IADD3 R17, R17, R20, RZ ;  /* 0x0000001411117210 */ /* 0x000fe20007ffe0ff */
[----:B------:R-:W-:-:S05]  /*15560*/  IMAD.WIDE.U32 R20, R14, R250, c[0x0][0x198] ;  /* 0x000066000e147625 */ /* 0x000fca00078e00fa */
[----:B------:R0:W-:Y:S02]  /*15570*/  STG.E [R20.64], R17 ;  /* 0x0000001114007986 */ /* 0x0001e4000c10190a */
.L_x_49634:
        /* <DEDUP_REMOVED lines=17> */
.L_x_49636:
[----:B------:R-:W-:Y:S02]  /*15690*/  MOV R17, R6 ;  /* 0x0000000600117202 */ /* 0x000fe40000000f00 */
.L_x_49637:
[----:B------:R-:W-:Y:S05]  /*156a0*/  BSYNC B1 ;  /* 0x0000000000017941 */ /* 0x000fea0003800000 */
.L_x_49635:
        /* <DEDUP_REMOVED lines=16> */
.L_x_49641:
[----:B------:R-:W-:Y:S05]  /*157b0*/  BSYNC B2 ;  /* 0x0000000000027941 */ /* 0x000fea0003800000 */
.L_x_49640:
        /* <DEDUP_REMOVED lines=44> */
.L_x_49639:
[----:B------:R-:W-:Y:S05]  /*15a80*/  BSYNC B1 ;  /* 0x0000000000017941 */ /* 0x000fea0003800000 */
.L_x_49638:
        /* <DEDUP_REMOVED lines=12> */
.L_x_49642:
        /* <DEDUP_REMOVED lines=12> */
.L_x_49645:
[----:B------:R-:W-:Y:S02]  /*15c10*/  MOV R10, R6 ;  /* 0x00000006000a7202 */ /* 0x000fe40000000f00 */
.L_x_49646:
[----:B------:R-:W-:Y:S05]  /*15c20*/  BSYNC B1 ;  /* 0x0000000000017941 */ /* 0x000fea0003800000 */
.L_x_49644:
        /* <DEDUP_REMOVED lines=16> */
.L_x_49650:
[----:B------:R-:W-:Y:S05]  /*15d30*/  BSYNC B2 ;  /* 0x0000000000027941 */ /* 0x000fea0003800000 */
.L_x_49649:
        /* <DEDUP_REMOVED lines=44> */
.L_x_49648:
[----:B------:R-:W-:Y:S05]  /*16000*/  BSYNC B1 ;  /* 0x0000000000017941 */ /* 0x000fea0003800000 */
.L_x_49647:
        /* <DEDUP_REMOVED lines=8> */
.L_x_49643:
        /* <DEDUP_REMOVED lines=12> */
.L_x_49652:
[----:B------:R-:W-:Y:S02]  /*16150*/  IMAD.MOV.U32 R17, RZ, RZ, R6 ;  /* 0x000000ffff117224 */ /* 0x000fe400078e0006 */
.L_x_49653:
[----:B------:R-:W-:Y:S05]  /*16160*/  BSYNC B1 ;  /* 0x0000000000017941 */ /* 0x000fea0003800000 */
.L_x_49651:
        /* <DEDUP_REMOVED lines=16> */
.L_x_49657:
[----:B------:R-:W-:Y:S05]  /*16270*/  BSYNC B2 ;  /* 0x0000000000027941 */ /* 0x000fea0003800000 */
.L_x_49656:
        /* <DEDUP_REMOVED lines=44> */
.L_x_49655:
[----:B------:R-:W-:Y:S05]  /*16540*/  BSYNC B1 ;  /* 0x0000000000017941 */ /* 0x000fea0003800000 */
.L_x_49654:
        /* <DEDUP_REMOVED lines=11> */
.L_x_49658:
        /* <DEDUP_REMOVED lines=12> */
.L_x_49661:
[----:B------:R-:W-:Y:S02]  /*166c0*/  IMAD.MOV.U32 R11, RZ, RZ, R6 ;  /* 0x000000ffff0b7224 */ /* 0x000fe400078e0006 */
.L_x_49662:
[----:B------:R-:W-:Y:S05]  /*166d0*/  BSYNC B1 ;  /* 0x0000000000017941 */ /* 0x000fea0003800000 */
.L_x_49660:
        /* <DEDUP_REMOVED lines=16> */
.L_x_49666:
[----:B------:R-:W-:Y:S05]  /*167e0*/  BSYNC B2 ;  /* 0x0000000000027941 */ /* 0x000fea0003800000 */
.L_x_49665:
        /* <DEDUP_REMOVED lines=44> */
.L_x_49664:
[----:B------:R-:W-:Y:S05]  /*16ab0*/  BSYNC B1 ;  /* 0x0000000000017941 */ /* 0x000fea0003800000 */
.L_x_49663:
        /* <DEDUP_REMOVED lines=8> */
.L_x_49659:
        /* <DEDUP_REMOVED lines=12> */
.L_x_49668:
[----:B------:R-:W-:Y:S02]  /*16c00*/  MOV R17, R6 ;  /* 0x0000000600117202 */ /* 0x000fe40000000f00 */
.L_x_49669:
[----:B------:R-:W-:Y:S05]  /*16c10*/  BSYNC B1 ;  /* 0x0000000000017941 */ /* 0x000fea0003800000 */
.L_x_49667:
        /* <DEDUP_REMOVED lines=16> */
.L_x_49673:
[----:B------:R-:W-:Y:S05]  /*16d20*/  BSYNC B2 ;  /* 0x0000000000027941 */ /* 0x000fea0003800000 */
.L_x_49672:
        /* <DEDUP_REMOVED lines=44> */
.L_x_49671:
[----:B------:R-:W-:Y:S05]  /*16ff0*/  BSYNC B1 ;  /* 0x0000000000017941 */ /* 0x000fea0003800000 */
.L_x_49670:
        /* <DEDUP_REMOVED lines=11> */
.L_x_49674:
        /* <DEDUP_REMOVED lines=12> */
.L_x_49677:
[----:B------:R-:W-:Y:S02]  /*17170*/  MOV R12, R6 ;  /* 0x00000006000c7202 */ /* 0x000fe40000000f00 */
.L_x_49678:
[----:B------:R-:W-:Y:S05]  /*17180*/  BSYNC B1 ;  /* 0x0000000000017941 */ /* 0x000fea0003800000 */
.L_x_49676:
        /* <DEDUP_REMOVED lines=16> */
.L_x_49682:
[----:B------:R-:W-:Y:S05]  /*17290*/  BSYNC B2 ;  /* 0x0000000000027941 */ /* 0x000fea0003800000 */
.L_x_49681:
        /* <DEDUP_REMOVED lines=44> */
.L_x_49680:
[----:B------:R-:W-:Y:S05]  /*17560*/  BSYNC B1 ;  /* 0x0000000000017941 */ /* 0x000fea0003800000 */
.L_x_49679:
        /* <DEDUP_REMOVED lines=8> */
.L_x_49675:
        /* <DEDUP_REMOVED lines=12> */
.L_x_49684:
[----:B------:R-:W-:Y:S02]  /*176b0*/  IMAD.MOV.U32 R17, RZ, RZ, R6 ;  /* 0x000000ffff117224 */ /* 0x000fe400078e0006 */
.L_x_49685:
[----:B------:R-:W-:Y:S05]  /*176c0*/  BSYNC B1 ;  /* 0x0000000000017941 */ /* 0x000fea0003800000 */
.L_x_49683:
        /* <DEDUP_REMOVED lines=16> */
.L_x_49689:
[----:B------:R-:W-:Y:S05]  /*177d0*/  BSYNC B2 ;  /* 0x0000000000027941 */ /* 0x000fea0003800000 */
.L_x_49688:
        /* <DEDUP_REMOVED lines=44> */
.L_x_49687:
[----:B------:R-:W-:Y:S05]  /*17aa0*/  BSYNC B1 ;  /* 0x0000000000017941 */ /* 0x000fea0003800000 */
.L_x_49686:
        /* <DEDUP_REMOVED lines=11> */
.L_x_49690:
        /* <DEDUP_REMOVED lines=12> */
.L_x_49693:
[----:B------:R-:W-:Y:S02]  /*17c20*/  IMAD.MOV.U32 R0, RZ, RZ, R6 ;  /* 0x000000ffff007224 */ /* 0x000fe400078e0006 */
.L_x_49694:
[----:B------:R-:W-:Y:S05]  /*17c30*/  BSYNC B1 ;  /* 0x0000000000017941 */ /* 0x000fea0003800000 */
.L_x_49692:
        /* <DEDUP_REMOVED lines=16> */
.L_x_49698:
[----:B------:R-:W-:Y:S05]  /*17d40*/  BSYNC B2 ;  /* 0x0000000000027941 */ /* 0x000fea0003800000 */
.L_x_49697:
        /* <DEDUP_REMOVED lines=44> */
.L_x_49696:
[----:B------:R-:W-:Y:S05]  /*18010*/  BSYNC B1 ;  /* 0x0000000000017941 */ /* 0x000fea0003800000 */
.L_x_49695:
        /* <DEDUP_REMOVED lines=8> */
.L_x_49691:
        /* <DEDUP_REMOVED lines=24> */
.L_x_49699:
        /* <DEDUP_REMOVED lines=17> */
.L_x_49701:
[----:B------:R-:W-:Y:S02]  /*18330*/  IMAD.MOV.U32 R17, RZ, RZ, R6 ;  /* 0x000000ffff117224 */ /* 0x000fe400078e0006 */
.L_x_49702:
[----:B------:R-:W-:Y:S05]  /*18340*/  BSYNC B1 ;  /* 0x0000000000017941 */ /* 0x000fea0003800000 */
.L_x_49700:
        /* <DEDUP_REMOVED lines=16> */
.L_x_49706:
[----:B------:R-:W-:Y:S05]  /*18450*/  BSYNC B2 ;  /* 0x0000000000027941 */ /* 0x000fea0003800000 */
.L_x_49705:
        /* <DEDUP_REMOVED lines=44> */
.L_x_49704:
[----:B------:R-:W-:Y:S05]  /*18720*/  BSYNC B1 ;  /* 0x0000000000017941 */ /* 0x000fea0003800000 */
.L_x_49703:
        /* <DEDUP_REMOVED lines=12> */
.L_x_49707:
        /* <DEDUP_REMOVED lines=12> */
.L_x_49710:
[----:B------:R-:W-:Y:S02]  /*188b0*/  IMAD.MOV.U32 R10, RZ, RZ, R6 ;  /* 0x000000ffff0a7224 */ /* 0x000fe400078e0006 */
.L_x_49711:
[----:B------:R-:W-:Y:S05]  /*188c0*/  BSYNC B1 ;  /* 0x0000000000017941 */ /* 0x000fea0003800000 */
.L_x_49709:
        /* <DEDUP_REMOVED lines=16> */
.L_x_49715:
[----:B------:R-:W-:Y:S05]  /*189d0*/  BSYNC B2 ;  /* 0x0000000000027941 */ /* 0x000fea0003800000 */
.L_x_49714:
        /* <DEDUP_REMOVED lines=44> */
.L_x_49713:
[----:B------:R-:W-:Y:S05]  /*18ca0*/  BSYNC B1 ;  /* 0x0000000000017941 */ /* 0x000fea0003800000 */
.L_x_49712:
        /* <DEDUP_REMOVED lines=8> */
.L_x_49708:
        /* <DEDUP_REMOVED lines=12> */
.L_x_49717:
[----:B------:R-:W-:Y:S02]  /*18df0*/  IMAD.MOV.U32 R17, RZ, RZ, R6 ;  /* 0x000000ffff117224 */ /* 0x000fe400078e0006 */
.L_x_49718:
[----:B------:R-:W-:Y:S05]  /*18e00*/  BSYNC B1 ;  /* 0x0000000000017941 */ /* 0x000fea0003800000 */
.L_x_49716:
        /* <DEDUP_REMOVED lines=16> */
.L_x_49722:
[----:B------:R-:W-:Y:S05]  /*18f10*/  BSYNC B2 ;  /* 0x0000000000027941 */ /* 0x000fea0003800000 */
.L_x_49721:
        /* <DEDUP_REMOVED lines=44> */
.L_x_49720:
[----:B------:R-:W-:Y:S05]  /*191e0*/  BSYNC B1 ;  /* 0x0000000000017941 */ /* 0x000fea0003800000 */
.L_x_49719:
        /* <DEDUP_REMOVED lines=11> */
.L_x_49723:
        /* <DEDUP_REMOVED lines=12> */
.L_x_49726:
[----:B------:R-:W-:Y:S02]  /*19360*/  IMAD.MOV.U32 R11, RZ, RZ, R6 ;  /* 0x000000ffff0b7224 */ /* 0x000fe400078e0006 */
.L_x_49727:
[----:B------:R-:W-:Y:S05]  /*19370*/  BSYNC B1 ;  /* 0x0000000000017941 */ /* 0x000fea0003800000 */
.L_x_49725:
        /* <DEDUP_REMOVED lines=16> */
.L_x_49731:
[----:B------:R-:W-:Y:S05]  /*19480*/  BSYNC B2 ;  /* 0x0000000000027941 */ /* 0x000fea0003800000 */
.L_x_49730:
        /* <DEDUP_REMOVED lines=44> */
.L_x_49729:
[----:B------:R-:W-:Y:S05]  /*19750*/  BSYNC B1 ;  /* 0x0000000000017941 */ /* 0x000fea0003800000 */
.L_x_49728:
        /* <DEDUP_REMOVED lines=8> */
.L_x_49724:
        /* <DEDUP_REMOVED lines=12> */
.L_x_49733:
[----:B------:R-:W-:Y:S02]  /*198a0*/  IMAD.MOV.U32 R17, RZ, RZ, R6 ;  /* 0x000000ffff117224 */ /* 0x000fe400078e0006 */
.L_x_49734:
[----:B------:R-:W-:Y:S05]  /*198b0*/  BSYNC B1 ;  /* 0x0000000000017941 */ /* 0x000fea0003800000 */
.L_x_49732:
        /* <DEDUP_REMOVED lines=16> */
.L_x_49738:
[----:B------:R-:W-:Y:S05]  /*199c0*/  BSYNC B2 ;  /* 0x0000000000027941 */ /* 0x000fea0003800000 */
.L_x_49737:
        /* <DEDUP_REMOVED lines=44> */
.L_x_49736:
[----:B------:R-:W-:Y:S05]  /*19c90*/  BSYNC B1 ;  /* 0x0000000000017941 */ /* 0x000fea0003800000 */
.L_x_49735:
        /* <DEDUP_REMOVED lines=11> */
.L_x_49739:
        /* <DEDUP_REMOVED lines=12> */
.L_x_49742:
[----:B------:R-:W-:Y:S02]  /*19e10*/  IMAD.MOV.U32 R12, RZ, RZ, R6 ;  /* 0x000000ffff0c7224 */ /* 0x000fe400078e0006 */
.L_x_49743:
[----:B------:R-:W-:Y:S05]  /*19e20*/  BSYNC B1 ;  /* 0x0000000000017941 */ /* 0x000fea0003800000 */
.L_x_49741:
        /* <DEDUP_REMOVED lines=16> */
.L_x_49747:
[----:B------:R-:W-:Y:S05]  /*19f30*/  BSYNC B2 ;  /* 0x0000000000027941 */ /* 0x000fea0003800000 */
.L_x_49746:
        /* <DEDUP_REMOVED lines=44> */
.L_x_49745:
[----:B------:R-:W-:Y:S05]  /*1a200*/  BSYNC B1 ;  /* 0x0000000000017941 */ /* 0x000fea0003800000 */
.L_x_49744:
        /* <DEDUP_REMOVED lines=8> */
.L_x_49740:
        /* <DEDUP_REMOVED lines=12> */
.L_x_49749:
[----:B------:R-:W-:Y:S02]  /*1a350*/  IMAD.MOV.U32 R17, RZ, RZ, R6 ;  /* 0x000000ffff117224 */ /* 0x000fe400078e0006 */
.L_x_49750:
[----:B------:R-:W-:Y:S05]  /*1a360*/  BSYNC B1 ;  /* 0x0000000000017941 */ /* 0x000fea0003800000 */
.L_x_49748:
        /* <DEDUP_REMOVED lines=16> */
.L_x_49754:
[----:B------:R-:W-:Y:S05]  /*1a470*/  BSYNC B2 ;  /* 0x0000000000027941 */ /* 0x000fea0003800000 */
.L_x_49753:
        /* <DEDUP_REMOVED lines=44> */
.L_x_49752:
[----:B------:R-:W-:Y:S05]  /*1a740*/  BSYNC B1 ;  /* 0x0000000000017941 */ /* 0x000fea0003800000 */
.L_x_49751:
        /* <DEDUP_REMOVED lines=11> */
.L_x_49755:
        /* <DEDUP_REMOVED lines=12> */
.L_x_49758:
[----:B------:R-:W-:Y:S02]  /*1a8c0*/  IMAD.MOV.U32 R0, RZ, RZ, R6 ;  /* 0x000000ffff007224 */ /* 0x000fe400078e0006 */
.L_x_49759:
[----:B------:R-:W-:Y:S05]  /*1a8d0*/  BSYNC B1 ;  /* 0x0000000000017941 */ /* 0x000fea0003800000 */
.L_x_49757:
        /* <DEDUP_REMOVED lines=16> */
.L_x_49763:
[----:B------:R-:W-:Y:S05]  /*1a9e0*/  BSYNC B2 ;  /* 0x0000000000027941 */ /* 0x000fea0003800000 */
.L_x_49762:
        /* <DEDUP_REMOVED lines=44> */
.L_x_49761:
[----:B------:R-:W-:Y:S05]  /*1acb0*/  BSYNC B1 ;  /* 0x0000000000017941 */ /* 0x000fea0003800000 */
.L_x_49760:
        /* <DEDUP_REMOVED lines=8> */
.L_x_49756:
        /* <DEDUP_REMOVED lines=24> */
.L_x_49764:
        /* <DEDUP_REMOVED lines=17> */
.L_x_49766:
[----:B------:R-:W-:Y:S02]  /*1afd0*/  IMAD.MOV.U32 R17, RZ, RZ, R6 ;  /* 0x000000ffff117224 */ /* 0x000fe400078e0006 */
.L_x_49767:
[----:B------:R-:W-:Y:S05]  /*1afe0*/  BSYNC B1 ;  /* 0x0000000000017941 */ /* 0x000fea0003800000 */
.L_x_49765:
        /* <DEDUP_REMOVED lines=16> */
.L_x_49771:
[----:B------:R-:W-:Y:S05]  /*1b0f0*/  BSYNC B2 ;  /* 0x0000000000027941 */ /* 0x000fea0003800000 */
.L_x_49770:
        /* <DEDUP_REMOVED lines=44> */
.L_x_49769:
[----:B------:R-:W-:Y:S05]  /*1b3c0*/  BSYNC B1 ;  /* 0x0000000000017941 */ /* 0x000fea0003800000 */
.L_x_49768:
        /* <DEDUP_REMOVED lines=12> */
.L_x_49772:
        /* <DEDUP_REMOVED lines=12> */
.L_x_49775:
[----:B------:R-:W-:Y:S02]  /*1b550*/  IMAD.MOV.U32 R10, RZ, RZ, R6 ;  /* 0x000000ffff0a7224 */ /* 0x000fe400078e0006 */
.L_x_49776:
[----:B------:R-:W-:Y:S05]  /*1b560*/  BSYNC B1 ;  /* 0x0000000000017941 */ /* 0x000fea0003800000 */
.L_x_49774:
        /* <DEDUP_REMOVED lines=16> */
.L_x_49780:
[----:B------:R-:W-:Y:S05]  /*1b670*/  BSYNC B2 ;  /* 0x0000000000027941 */ /* 0x000fea0003800000 */
.L_x_49779:
        /* <DEDUP_REMOVED lines=44> */
.L_x_49778:
[----:B------:R-:W-:Y:S05]  /*1b940*/  BSYNC B1 ;  /* 0x0000000000017941 */ /* 0x000fea0003800000 */
.L_x_49777:
        /* <DEDUP_REMOVED lines=8> */
.L_x_49773:
        /* <DEDUP_REMOVED lines=12> */
.L_x_49782:
[----:B------:R-:W-:Y:S02]  /*1ba90*/  MOV R17, R6 ;  /* 0x0000000600117202 */ /* 0x000fe40000000f00 */
.L_x_49783:
[----:B------:R-:W-:Y:S05]  /*1baa0*/  BSYNC B1 ;  /* 0x0000000000017941 */ /* 0x000fea0003800000 */
.L_x_49781:
        /* <DEDUP_REMOVED lines=16> */
.L_x_49787:
[----:B------:R-:W-:Y:S05]  /*1bbb0*/  BSYNC B2 ;  /* 0x0000000000027941 */ /* 0x000fea0003800000 */
.L_x_49786:
        /* <DEDUP_REMOVED lines=44> */
.L_x_49785:
[----:B------:R-:W-:Y:S05]  /*1be80*/  BSYNC B1 ;  /* 0x0000000000017941 */ /* 0x000fea0003800000 */
.L_x_49784:
        /* <DEDUP_REMOVED lines=11> */
.L_x_49788:
        /* <DEDUP_REMOVED lines=12> */
.L_x_49791:
[----:B------:R-:W-:Y:S02]  /*1c000*/  MOV R11, R6 ;  /* 0x00000006000b7202 */ /* 0x000fe40000000f00 */
.L_x_49792:
[----:B------:R-:W-:Y:S05]  /*1c010*/  BSYNC B1 ;  /* 0x0000000000017941 */ /* 0x000fea0003800000 */
.L_x_49790:
        /* <DEDUP_REMOVED lines=16> */
.L_x_49796:
[----:B------:R-:W-:Y:S05]  /*1c120*/  BSYNC B2 ;  /* 0x0000000000027941 */ /* 0x000fea0003800000 */
.L_x_49795:
        /* <DEDUP_REMOVED lines=44> */
.L_x_49794:
[----:B------:R-:W-:Y:S05]  /*1c3f0*/  BSYNC B1 ;  /* 0x0000000000017941 */ /* 0x000fea0003800000 */
.L_x_49793:
        /* <DEDUP_REMOVED lines=8> */
.L_x_49789:
        /* <DEDUP_REMOVED lines=12> */
.L_x_49798:
[----:B------:R-:W-:Y:S02]  /*1c540*/  IMAD.MOV.U32 R17, RZ, RZ, R6 ;  /* 0x000000ffff117224 */ /* 0x000fe400078e0006 */
.L_x_49799:
[----:B------:R-:W-:Y:S05]  /*1c550*/  BSYNC B1 ;  /* 0x0000000000017941 */ /* 0x000fea0003800000 */
.L_x_49797:
        /* <DEDUP_REMOVED lines=16> */
.L_x_49803:
[----:B------:R-:W-:Y:S05]  /*1c660*/  BSYNC B2 ;  /* 0x0000000000027941 */ /* 0x000fea0003800000 */
.L_x_49802:
        /* <DEDUP_REMOVED lines=44> */
.L_x_49801:
[----:B------:R-:W-:Y:S05]  /*1c930*/  BSYNC B1 ;  /* 0x0000000000017941 */ /* 0x000fea0003800000 */
.L_x_49800:
        /* <DEDUP_REMOVED lines=11> */
.L_x_49804:
        /* <DEDUP_REMOVED lines=12> */
.L_x_49807:
[----:B------:R-:W-:Y:S02]  /*1cab0*/  IMAD.MOV.U32 R12, RZ, RZ, R6 ;  /* 0x000000ffff0c7224 */ /* 0x000fe400078e0006 */
.L_x_49808:
[----:B------:R-:W-:Y:S05]  /*1cac0*/  BSYNC B1 ;  /* 0x0000000000017941 */ /* 0x000fea0003800000 */
.L_x_49806:
        /* <DEDUP_REMOVED lines=16> */
.L_x_49812:
[----:B------:R-:W-:Y:S05]  /*1cbd0*/  BSYNC B2 ;  /* 0x0000000000027941 */ /* 0x000fea0003800000 */
.L_x_49811:
        /* <DEDUP_REMOVED lines=44> */
.L_x_49810:
[----:B------:R-:W-:Y:S05]  /*1cea0*/  BSYNC B1 ;  /* 0x0000000000017941 */ /* 0x000fea0003800000 */
.L_x_49809:
        /* <DEDUP_REMOVED lines=8> */
.L_x_49805:
        /* <DEDUP_REMOVED lines=12> */
.L_x_49814:
[----:B------:R-:W-:Y:S02]  /*1cff0*/  MOV R17, R6 ;  /* 0x0000000600117202 */ /* 0x000fe40000000f00 */
.L_x_49815:
[----:B------:R-:W-:Y:S05]  /*1d000*/  BSYNC B1 ;  /* 0x0000000000017941 */ /* 0x000fea0003800000 */
.L_x_49813:
        /* <DEDUP_REMOVED lines=16> */
.L_x_49819:
[----:B------:R-:W-:Y:S05]  /*1d110*/  BSYNC B2 ;  /* 0x0000000000027941 */ /* 0x000fea0003800000 */
.L_x_49818:
        /* <DEDUP_REMOVED lines=44> */
.L_x_49817:
[----:B------:R-:W-:Y:S05]  /*1d3e0*/  BSYNC B1 ;  /* 0x0000000000017941 */ /* 0x000fea0003800000 */
.L_x_49816:
        /* <DEDUP_REMOVED lines=11> */
.L_x_49820:
        /* <DEDUP_REMOVED lines=12> */
.L_x_49823:
[----:B------:R-:W-:Y:S02]  /*1d560*/  MOV R0, R6 ;  /* 0x0000000600007202 */ /* 0x000fe40000000f00 */
.L_x_49824:
[----:B------:R-:W-:Y:S05]  /*1d570*/  BSYNC B1 ;  /* 0x0000000000017941 */ /* 0x000fea0003800000 */
.L_x_49822:
        /* <DEDUP_REMOVED lines=16> */
.L_x_49828:
[----:B------:R-:W-:Y:S05]  /*1d680*/  BSYNC B2 ;  /* 0x0000000000027941 */ /* 0x000fea0003800000 */
.L_x_49827:
        /* <DEDUP_REMOVED lines=44> */
.L_x_49826:
[----:B------:R-:W-:Y:S05]  /*1d950*/  BSYNC B1 ;  /* 0x0000000000017941 */ /* 0x000fea0003800000 */
.L_x_49825:
        /* <DEDUP_REMOVED lines=8> */
.L_x_49821:
        /* <DEDUP_REMOVED lines=14> */
[----:B------:R-:W-:Y:S01]  /*1dac0*/  SHF.L.U32 R17, R12, 0x10, RZ ;  /* 0x000000100c117819 */ /* 0x000fe200000006ff */
[----:B------:R-:W-:Y:S01]  /*1dad0*/  IMAD.WIDE.U32 R22, R196, R250, c[0x0][0x198] ;  /* 0x00006600c4167625 */ /* 0x000fe200078e00fa */
[----:B------:R-:W-:Y:S02]  /*1dae0*/  LOP3.LUT R18, R0, 0xffff, RZ, 0xc0, !PT ;  /* 0x0000ffff00127812 */ /* 0x000fe400078ec0ff */
[----:B------:R-:W-:-:S05]  /*1daf0*/  LOP3.LUT R17, R17, 0xff0000, RZ, 0xc0, !PT ;  /* 0x00ff000011117812 */ /* 0x000fca00078ec0ff */
[----:B------:R-:W-:Y:S01]  /*1db00*/  IMAD R17, R18, 0x1000000, R17 ;  /* 0x0100000012117824 */ /* 0x000fe200078e0211 */
[----:B------:R-:W-:-:S05]  /*1db10*/  LOP3.LUT R18, R11, 0xff, RZ, 0xc0, !PT ;  /* 0x000000ff0b127812 */ /* 0x000fca00078ec0ff */
[----:B------:R-:W-:Y:S01]  /*1db20*/  IMAD R17, R18, 0x100, R17 ;  /* 0x0000010012117824 */ /* 0x000fe200078e0211 */
[----:B------:R-:W-:-:S05]  /*1db30*/  LOP3.LUT R18, R10, 0xff, RZ, 0xc0, !PT ;  /* 0x000000ff0a127812 */ /* 0x000fca00078ec0ff */
[----:B------:R-:W-:-:S05]  /*1db40*/  IMAD.IADD R17, R17, 0x1, R18 ;  /* 0x0000000111117824 */ /* 0x000fca00078e0212 */
[----:B------:R0:W-:Y:S02]  /*1db50*/  STG.E [R22.64], R17 ;  /* 0x0000001116007986 */ /* 0x0001e4000c10190a */
.L_x_49829:
        /* <DEDUP_REMOVED lines=17> */
.L_x_49831:
[----:B------:R-:W-:Y:S02]  /*1dc70*/  IMAD.MOV.U32 R17, RZ, RZ, R6 ;  /* 0x000000ffff117224 */ /* 0x000fe400078e0006 */
.L_x_49832:
[----:B------:R-:W-:Y:S05]  /*1dc80*/  BSYNC B1 ;  /* 0x0000000000017941 */ /* 0x000fea0003800000 */
.L_x_49830:
        /* <DEDUP_REMOVED lines=16> */
.L_x_49836:
[----:B------:R-:W-:Y:S05]  /*1dd90*/  BSYNC B2 ;  /* 0x0000000000027941 */ /* 0x000fea0003800000 */
.L_x_49835:
        /* <DEDUP_REMOVED lines=44> */
.L_x_49834:
[----:B------:R-:W-:Y:S05]  /*1e060*/  BSYNC B1 ;  /* 0x0000000000017941 */ /* 0x000fea0003800000 */
.L_x_49833:
        /* <DEDUP_REMOVED lines=12> */
.L_x_49837:
        /* <DEDUP_REMOVED lines=12> */
.L_x_49840:
[----:B------:R-:W-:Y:S02]  /*1e1f0*/  IMAD.MOV.U32 R10, RZ, RZ, R6 ;  /* 0x000000ffff0a7224 */ /* 0x000fe400078e0006 */
.L_x_49841:
[----:B------:R-:W-:Y:S05]  /*1e200*/  BSYNC B1 ;  /* 0x0000000000017941 */ /* 0x000fea0003800000 */
.L_x_49839:
        /* <DEDUP_REMOVED lines=16> */
.L_x_49845:
[----:B------:R-:W-:Y:S05]  /*1e310*/  BSYNC B2 ;  /* 0x0000000000027941 */ /* 0x000fea0003800000 */
.L_x_49844:
        /* <DEDUP_REMOVED lines=44> */
.L_x_49843:
[----:B------:R-:W-:Y:S05]  /*1e5e0*/  BSYNC B1 ;  /* 0x0000000000017941 */ /* 0x000fea0003800000 */
.L_x_49842:
        /* <DEDUP_REMOVED lines=8> */
.L_x_49838:
        /* <DEDUP_REMOVED lines=12> */
.L_x_49847:
[----:B------:R-:W-:Y:S02]  /*1e730*/  IMAD.MOV.U32 R17, RZ, RZ, R6 ;  /* 0x000000ffff117224 */ /* 0x000fe400078e0006 */
.L_x_49848:
[----:B------:R-:W-:Y:S05]  /*1e740*/  BSYNC B1 ;  /* 0x0000000000017941 */ /* 0x000fea0003800000 */
.L_x_49846:
        /* <DEDUP_REMOVED lines=16> */
.L_x_49852:
[----:B------:R-:W-:Y:S05]  /*1e850*/  BSYNC B2 ;  /* 0x0000000000027941 */ /* 0x000fea0003800000 */
.L_x_49851:
        /* <DEDUP_REMOVED lines=44> */
.L_x_49850:
[----:B------:R-:W-:Y:S05]  /*1eb20*/  BSYNC B1 ;  /* 0x0000000000017941 */ /* 0x000fea0003800000 */
.L_x_49849:
        /* <DEDUP_REMOVED lines=11> */
.L_x_49853:
        /* <DEDUP_REMOVED lines=12> */
.L_x_49856:
[----:B------:R-:W-:Y:S02]  /*1eca0*/  IMAD.MOV.U32 R11, RZ, RZ, R6 ;  /* 0x000000ffff0b7224 */ /* 0x000fe400078e0006 */
.L_x_49857:
[----:B------:R-:W-:Y:S05]  /*1ecb0*/  BSYNC B1 ;  /* 0x0000000000017941 */ /* 0x000fea0003800000 */
.L_x_49855:
        /* <DEDUP_REMOVED lines=16> */
.L_x_49861:
[----:B------:R-:W-:Y:S05]  /*1edc0*/  BSYNC B2 ;  /* 0x0000000000027941 */ /* 0x000fea0003800000 */
.L_x_49860:
        /* <DEDUP_REMOVED lines=44> */
.L_x_49859:
[----:B------:R-:W-:Y:S05]  /*1f090*/  BSYNC B1 ;  /* 0x0000000000017941 */ /* 0x000fea0003800000 */
.L_x_49858:
        /* <DEDUP_REMOVED lines=8> */
.L_x_49854:
        /* <DEDUP_REMOVED lines=12> */
.L_x_49863:
[----:B------:R-:W-:Y:S02]  /*1f1e0*/  IMAD.MOV.U32 R17, RZ, RZ, R6 ;  /* 0x000000ffff117224 */ /* 0x000fe400078e0006 */
.L_x_49864:
[----:B------:R-:W-:Y:S05]  /*1f1f0*/  BSYNC B1 ;  /* 0x0000000000017941 */ /* 0x000fea0003800000 */
.L_x_49862:
        /* <DEDUP_REMOVED lines=16> */
.L_x_49868:
[----:B------:R-:W-:Y:S05]  /*1f300*/  BSYNC B2 ;  /* 0x0000000000027941 */ /* 0x000fea0003800000 */
.L_x_49867:
        /* <DEDUP_REMOVED lines=44> */
.L_x_49866:
[----:B------:R-:W-:Y:S05]  /*1f5d0*/  BSYNC B1 ;  /* 0x0000000000017941 */ /* 0x000fea0003800000 */
.L_x_49865:
        /* <DEDUP_REMOVED lines=11> */
.L_x_49869:
        /* <DEDUP_REMOVED lines=12> */
.L_x_49872:
[----:B------:R-:W-:Y:S02]  /*1f750*/  IMAD.MOV.U32 R12, RZ, RZ, R6 ;  /* 0x000000ffff0c7224 */ /* 0x000fe400078e0006 */
.L_x_49873:
[----:B------:R-:W-:Y:S05]  /*1f760*/  BSYNC B1 ;  /* 0x0000000000017941 */ /* 0x000fea0003800000 */
.L_x_49871:
        /* <DEDUP_REMOVED lines=16> */
.L_x_49877:
[----:B------:R-:W-:Y:S05]  /*1f870*/  BSYNC B2 ;  /* 0x0000000000027941 */ /* 0x000fea0003800000 */
.L_x_49876:
        /* <DEDUP_REMOVED lines=44> */
.L_x_49875:
[----:B------:R-:W-:Y:S05]  /*1fb40*/  BSYNC B1 ;  /* 0x0000000000017941 */ /* 0x000fea0003800000 */
.L_x_49874:
        /* <DEDUP_REMOVED lines=8> */
.L_x_49870:
        /* <DEDUP_REMOVED lines=12> */
.L_x_49879:
[----:B------:R-:W-:Y:S02]  /*1fc90*/  IMAD.MOV.U32 R17, RZ, RZ, R6 ;  /* 0x000000ffff117224 */ /* 0x000fe400078e0006 */
.L_x_49880:
[----:B------:R-:W-:Y:S05]  /*1fca0*/  BSYNC B1 ;  /* 0x0000000000017941 */ /* 0x000fea0003800000 */
.L_x_49878:
        /* <DEDUP_REMOVED lines=16> */
.L_x_49884:
[----:B------:R-:W-:Y:S05]  /*1fdb0*/  BSYNC B2 ;  /* 0x0000000000027941 */ /* 0x000fea0003800000 */
.L_x_49883:
        /* <DEDUP_REMOVED lines=44> */
.L_x_49882:
[----:B------:R-:W-:Y:S05]  /*20080*/  BSYNC B1 ;  /* 0x0000000000017941 */ /* 0x000fea0003800000 */
.L_x_49881:
        /* <DEDUP_REMOVED lines=11> */
.L_x_49885:
        /* <DEDUP_REMOVED lines=12> */
.L_x_49888:
[----:B------:R-:W-:Y:S02]  /*20200*/  IMAD.MOV.U32 R0, RZ, RZ, R6 ;  /* 0x000000ffff007224 */ /* 0x000fe400078e0006 */
.L_x_49889:
[----:B------:R-:W-:Y:S05]  /*20210*/  BSYNC B1 ;  /* 0x0000000000017941 */ /* 0x000fea0003800000 */
.L_x_49887:
        /* <DEDUP_REMOVED lines=16> */
.L_x_49893:
[----:B------:R-:W-:Y:S05]  /*20320*/  BSYNC B2 ;  /* 0x0000000000027941 */ /* 0x000fea0003800000 */
.L_x_49892:
        /* <DEDUP_REMOVED lines=44> */
.L_x_49891:
[----:B------:R-:W-:Y:S05]  /*205f0*/  BSYNC B1 ;  /* 0x0000000000017941 */ /* 0x000fea0003800000 */
.L_x_49890:
        /* <DEDUP_REMOVED lines=8> */
.L_x_49886:
        /* <DEDUP_REMOVED lines=24> */
.L_x_49894:
        /* <DEDUP_REMOVED lines=17> */
.L_x_49896:
[----:B------:R-:W-:Y:S02]  /*20910*/  IMAD.MOV.U32 R18, RZ, RZ, R6 ;  /* 0x000000ffff127224 */ /* 0x000fe400078e0006 */
.L_x_49897:
[----:B------:R-:W-:Y:S05]  /*20920*/  BSYNC B1 ;  /* 0x0000000000017941 */ /* 0x000fea0003800000 */
.L_x_49895:
        /* <DEDUP_REMOVED lines=16> */
.L_x_49901:
[----:B------:R-:W-:Y:S05]  /*20a30*/  BSYNC B2 ;  /* 0x0000000000027941 */ /* 0x000fea0003800000 */
.L_x_49900:
        /* <DEDUP_REMOVED lines=44> */
.L_x_49899:
[----:B------:R-:W-:Y:S05]  /*20d00*/  BSYNC B1 ;  /* 0x0000000000017941 */ /* 0x000fea0003800000 */
.L_x_49898:
        /* <DEDUP_REMOVED lines=12> */
.L_x_49902:
        /* <DEDUP_REMOVED lines=12> */
.L_x_49905:
[----:B------:R-:W-:Y:S02]  /*20e90*/  IMAD.MOV.U32 R10, RZ, RZ, R6 ;  /* 0x000000ffff0a7224 */ /* 0x000fe400078e0006 */
.L_x_49906:
[----:B------:R-:W-:Y:S05]  /*20ea0*/  BSYNC B1 ;  /* 0x0000000000017941 */ /* 0x000fea0003800000 */
.L_x_49904:
        /* <DEDUP_REMOVED lines=16> */
.L_x_49910:
[----:B------:R-:W-:Y:S05]  /*20fb0*/  BSYNC B2 ;  /* 0x0000000000027941 */ /* 0x000fea0003800000 */
.L_x_49909:
        /* <DEDUP_REMOVED lines=44> */
.L_x_49908:
[----:B------:R-:W-:Y:S05]  /*21280*/  BSYNC B1 ;  /* 0x0000000000017941 */ /* 0x000fea0003800000 */
.L_x_49907:
        /* <DEDUP_REMOVED lines=8> */
.L_x_49903:
        /* <DEDUP_REMOVED lines=12> */
.L_x_49912:
[----:B------:R-:W-:Y:S02]  /*213d0*/  MOV R18, R6 ;  /* 0x0000000600127202 */ /* 0x000fe40000000f00 */
.L_x_49913:
[----:B------:R-:W-:Y:S05]  /*213e0*/  BSYNC B1 ;  /* 0x0000000000017941 */ /* 0x000fea0003800000 */
.L_x_49911:
        /* <DEDUP_REMOVED lines=16> */
.L_x_49917:
[----:B------:R-:W-:Y:S05]  /*214f0*/  BSYNC B2 ;  /* 0x0000000000027941 */ /* 0x000fea0003800000 */
.L_x_49916:
        /* <DEDUP_REMOVED lines=44> */
.L_x_49915:
[----:B------:R-:W-:Y:S05]  /*217c0*/  BSYNC B1 ;  /* 0x0000000000017941 */ /* 0x000fea0003800000 */
.L_x_49914:
        /* <DEDUP_REMOVED lines=11> */
.L_x_49918:
        /* <DEDUP_REMOVED lines=12> */
.L_x_49921:
[----:B------:R-:W-:Y:S02]  /*21940*/  MOV R11, R6 ;  /* 0x00000006000b7202 */ /* 0x000fe40000000f00 */
.L_x_49922:
[----:B------:R-:W-:Y:S05]  /*21950*/  BSYNC B1 ;  /* 0x0000000000017941 */ /* 0x000fea0003800000 */
.L_x_49920:
        /* <DEDUP_REMOVED lines=16> */
.L_x_49926:
[----:B------:R-:W-:Y:S05]  /*21a60*/  BSYNC B2 ;  /* 0x0000000000027941 */ /* 0x000fea0003800000 */
.L_x_49925:
        /* <DEDUP_REMOVED lines=44> */
.L_x_49924:
[----:B------:R-:W-:Y:S05]  /*21d30*/  BSYNC B1 ;  /* 0x0000000000017941 */ /* 0x000fea0003800000 */
.L_x_49923:
        /* <DEDUP_REMOVED lines=8> */
.L_x_49919:
        /* <DEDUP_REMOVED lines=12> */
.L_x_49928:
[----:B------:R-:W-:Y:S02]  /*21e80*/  IMAD.MOV.U32 R18, RZ, RZ, R6 ;  /* 0x000000ffff127224 */ /* 0x000fe400078e0006 */
.L_x_49929:
[----:B------:R-:W-:Y:S05]  /*21e90*/  BSYNC B1 ;  /* 0x0000000000017941 */ /* 0x000fea0003800000 */
.L_x_49927:
        /* <DEDUP_REMOVED lines=16> */
.L_x_49933:
[----:B------:R-:W-:Y:S05]  /*21fa0*/  BSYNC B2 ;  /* 0x0000000000027941 */ /* 0x000fea0003800000 */
.L_x_49932:
        /* <DEDUP_REMOVED lines=44> */
.L_x_49931:
[----:B------:R-:W-:Y:S05]  /*22270*/  BSYNC B1 ;  /* 0x0000000000017941 */ /* 0x000fea0003800000 */
.L_x_49930:
        /* <DEDUP_REMOVED lines=11> */
.L_x_49934:
        /* <DEDUP_REMOVED lines=12> */
.L_x_49937:
[----:B------:R-:W-:Y:S02]  /*223f0*/  IMAD.MOV.U32 R12, RZ, RZ, R6 ;  /* 0x000000ffff0c7224 */ /* 0x000fe400078e0006 */
.L_x_49938:
[----:B------:R-:W-:Y:S05]  /*22400*/  BSYNC B1 ;  /* 0x0000000000017941 */ /* 0x000fea0003800000 */
.L_x_49936:
        /* <DEDUP_REMOVED lines=16> */
.L_x_49942:
[----:B------:R-:W-:Y:S05]  /*22510*/  BSYNC B2 ;  /* 0x0000000000027941 */ /* 0x000fea0003800000 */
.L_x_49941:
        /* <DEDUP_REMOVED lines=44> */
.L_x_49940:
[----:B------:R-:W-:Y:S05]  /*227e0*/  BSYNC B1 ;  /* 0x0000000000017941 */ /* 0x000fea0003800000 */
.L_x_49939:
        /* <DEDUP_REMOVED lines=8> */
.L_x_49935:
        /* <DEDUP_REMOVED lines=12> */
.L_x_49944:
[----:B------:R-:W-:Y:S02]  /*22930*/  IMAD.MOV.U32 R18, RZ, RZ, R6 ;  /* 0x000000ffff127224 */ /* 0x000fe400078e0006 */
.L_x_49945:
[----:B------:R-:W-:Y:S05]  /*22940*/  BSYNC B1 ;  /* 0x0000000000017941 */ /* 0x000fea0003800000 */
.L_x_49943:
        /* <DEDUP_REMOVED lines=16> */
.L_x_49949:
[----:B------:R-:W-:Y:S05]  /*22a50*/  BSYNC B2 ;  /* 0x0000000000027941 */ /* 0x000fea0003800000 */
.L_x_49948:
        /* <DEDUP_REMOVED lines=44> */
.L_x_49947:
[----:B------:R-:W-:Y:S05]  /*22d20*/  BSYNC B1 ;  /* 0x0000000000017941 */ /* 0x000fea0003800000 */
.L_x_49946:
        /* <DEDUP_REMOVED lines=11> */
.L_x_49950:
        /* <DEDUP_REMOVED lines=12> */
.L_x_49953:
[----:B------:R-:W-:Y:S02]  /*22ea0*/  IMAD.MOV.U32 R0, RZ, RZ, R6 ;  /* 0x000000ffff007224 */ /* 0x000fe400078e0006 */
.L_x_49954:
[----:B------:R-:W-:Y:S05]  /*22eb0*/  BSYNC B1 ;  /* 0x0000000000017941 */ /* 0x000fea0003800000 */
.L_x_49952:
        /* <DEDUP_REMOVED lines=16> */
.L_x_49958:
[----:B------:R-:W-:Y:S05]  /*22fc0*/  BSYNC B2 ;  /* 0x0000000000027941 */ /* 0x000fea0003800000 */
.L_x_49957:
        /* <DEDUP_REMOVED lines=44> */
.L_x_49956:
[----:B------:R-:W-:Y:S05]  /*23290*/  BSYNC B1 ;  /* 0x0000000000017941 */ /* 0x000fea0003800000 */
.L_x_49955:
        /* <DEDUP_REMOVED lines=8> */
.L_x_49951:
[----:B------:R-:W-:Y:S01]  /*23320*/  IMAD.WIDE.U32 R20, R17, R249, c[0x0][0x188] ;  /* 0x0000620011147625 */ /* 0x000fe200078e00f9 */
[----:B------:R-:W-:Y:S02]  /*23330*/  SEL R18, RZ, 0x1000000, P4 ;  /* 0x01000000ff127807 */ /* 0x000fe40002000000 */
[----:B------:R-:W-:Y:S02]  /*23340*/  ISETP.NE.AND P5, PT, R248, RZ, PT ;  /* 0x000000fff800720c */ /* 0x000fe40003fa5270 */
[----:B------:R0:W-:Y:S02]  /*23350*/  STG.E.128 [R20.64], R32 ;  /* 0x0000002014007986 */ /* 0x0001e4000c101d0a */
[----:B0-----:R-:W-:Y:S02]  /*23360*/  SEL R20, RZ, 0x10000, P3 ;  /* 0x00010000ff147807 */ /* 0x001fe40001800000 */
[----:B------:R-:W-:-:S04]  /*23370*/  SEL R21, RZ, 0x100, P2 ;  /* 0x00000100ff157807 */ /* 0x000fc80001000000 */
[----:B------:R-:W-:Y:S02]  /*23380*/  IADD3 R18, R21, R18, R20 ;  /* 0x0000001215127210 */ /* 0x000fe40007ffe014 */
[----:B------:R-:W-:-:S04]  /*23390*/  SEL R20, RZ, 0x1, P1 ;  /* 0x00000001ff147807 */ /* 0x000fc80000800000 */
[----:B------:R-:W-:Y:S01]  /*233a0*/  IADD3 R18, R18, R20, RZ ;  /* 0x0000001412127210 */ /* 0x000fe20007ffe0ff */
[----:B------:R-:W-:-:S05]  /*233b0*/  IMAD.WIDE.U32 R20, R17, R250, c[0x0][0x190] ;  /* 0x0000640011147625 */ /* 0x000fca00078e00fa */
        /* <DEDUP_REMOVED lines=14> */
.L_x_49959:
        /* <DEDUP_REMOVED lines=17> */
.L_x_49961:
[----:B------:R-:W-:Y:S02]  /*235b0*/  IMAD.MOV.U32 R24, RZ, RZ, R6 ;  /* 0x000000ffff187224 */ /* 0x000fe400078e0006 */
.L_x_49962:
[----:B------:R-:W-:Y:S05]  /*235c0*/  BSYNC B1 ;  /* 0x0000000000017941 */ /* 0x000fea0003800000 */
.L_x_49960:
        /* <DEDUP_REMOVED lines=16> */
.L_x_49966:
[----:B------:R-:W-:Y:S05]  /*236d0*/  BSYNC B2 ;  /* 0x0000000000027941 */ /* 0x000fea0003800000 */
.L_x_49965:
        /* <DEDUP_REMOVED lines=44> */
.L_x_49964:
[----:B------:R-:W-:Y:S05]  /*239a0*/  BSYNC B1 ;  /* 0x0000000000017941 */ /* 0x000fea0003800000 */
.L_x_49963:
        /* <DEDUP_REMOVED lines=12> */
.L_x_49967:
        /* <DEDUP_REMOVED lines=12> */
.L_x_49970:
[----:B------:R-:W-:Y:S02]  /*23b30*/  IMAD.MOV.U32 R10, RZ, RZ, R6 ;  /* 0x000000ffff0a7224 */ /* 0x000fe400078e0006 */
.L_x_49971:
[----:B------:R-:W-:Y:S05]  /*23b40*/  BSYNC B1 ;  /* 0x0000000000017941 */ /* 0x000fea0003800000 */
.L_x_49969:
        /* <DEDUP_REMOVED lines=16> */
.L_x_49975:
[----:B------:R-:W-:Y:S05]  /*23c50*/  BSYNC B2 ;  /* 0x0000000000027941 */ /* 0x000fea0003800000 */
.L_x_49974:
        /* <DEDUP_REMOVED lines=44> */
.L_x_49973:
[----:B------:R-:W-:Y:S05]  /*23f20*/  BSYNC B1 ;  /* 0x0000000000017941 */ /* 0x000fea0003800000 */
.L_x_49972:
        /* <DEDUP_REMOVED lines=8> */
.L_x_49968:
        /* <DEDUP_REMOVED lines=12> */
.L_x_49977:
[----:B------:R-:W-:Y:S02]  /*24070*/  MOV R20, R6 ;  /* 0x0000000600147202 */ /* 0x000fe40000000f00 */
.L_x_49978:
[----:B------:R-:W-:Y:S05]  /*24080*/  BSYNC B1 ;  /* 0x0000000000017941 */ /* 0x000fea0003800000 */
.L_x_49976:
        /* <DEDUP_REMOVED lines=16> */
.L_x_49982:
[----:B------:R-:W-:Y:S05]  /*24190*/  BSYNC B2 ;  /* 0x0000000000027941 */ /* 0x000fea0003800000 */
.L_x_49981:
        /* <DEDUP_REMOVED lines=44> */
.L_x_49980:
[----:B------:R-:W-:Y:S05]  /*24460*/  BSYNC B1 ;  /* 0x0000000000017941 */ /* 0x000fea0003800000 */
.L_x_49979:
        /* <DEDUP_REMOVED lines=11> */
.L_x_49983:
        /* <DEDUP_REMOVED lines=12> */
.L_x_49986:
[----:B------:R-:W-:Y:S02]  /*245e0*/  MOV R11, R6 ;  /* 0x00000006000b7202 */ /* 0x000fe40000000f00 */
.L_x_49987:
[----:B------:R-:W-:Y:S05]  /*245f0*/  BSYNC B1 ;  /* 0x0000000000017941 */ /* 0x000fea0003800000 */
.L_x_49985:
        /* <DEDUP_REMOVED lines=16> */
.L_x_49991:
[----:B------:R-:W-:Y:S05]  /*24700*/  BSYNC B2 ;  /* 0x0000000000027941 */ /* 0x000fea0003800000 */
.L_x_49990:
        /* <DEDUP_REMOVED lines=44> */
.L_x_49989:
[----:B------:R-:W-:Y:S05]  /*249d0*/  BSYNC B1 ;  /* 0x0000000000017941 */ /* 0x000fea0003800000 */
.L_x_49988:
        /* <DEDUP_REMOVED lines=8> */
.L_x_49984:
        /* <DEDUP_REMOVED lines=12> */
.L_x_49993:
[----:B------:R-:W-:Y:S02]  /*24b20*/  IMAD.MOV.U32 R20, RZ, RZ, R6 ;  /* 0x000000ffff147224 */ /* 0x000fe400078e0006 */
.L_x_49994:
[----:B------:R-:W-:Y:S05]  /*24b30*/  BSYNC B1 ;  /* 0x0000000000017941 */ /* 0x000fea0003800000 */
.L_x_49992:
        /* <DEDUP_REMOVED lines=16> */
.L_x_49998:
[----:B------:R-:W-:Y:S05]  /*24c40*/  BSYNC B2 ;  /* 0x0000000000027941 */ /* 0x000fea0003800000 */
.L_x_49997:
        /* <DEDUP_REMOVED lines=44> */
.L_x_49996:
[----:B------:R-:W-:Y:S05]  /*24f10*/  BSYNC B1 ;  /* 0x0000000000017941 */ /* 0x000fea0003800000 */
.L_x_49995:
        /* <DEDUP_REMOVED lines=11> */
.L_x_49999:
        /* <DEDUP_REMOVED lines=12> */
.L_x_50002:
[----:B------:R-:W-:Y:S02]  /*25090*/  IMAD.MOV.U32 R12, RZ, RZ, R6 ;  /* 0x000000ffff0c7224 */ /* 0x000fe400078e0006 */
.L_x_50003:
[----:B------:R-:W-:Y:S05]  /*250a0*/  BSYNC B1 ;  /* 0x0000000000017941 */ /* 0x000fea0003800000 */
.L_x_50001:
        /* <DEDUP_REMOVED lines=16> */
.L_x_50007:
[----:B------:R-:W-:Y:S05]  /*251b0*/  BSYNC B2 ;  /* 0x0000000000027941 */ /* 0x000fea0003800000 */
.L_x_50006:
        /* <DEDUP_REMOVED lines=44> */
.L_x_50005:
[----:B------:R-:W-:Y:S05]  /*25480*/  BSYNC B1 ;  /* 0x0000000000017941 */ /* 0x000fea0003800000 */
.L_x_50004:
        /* <DEDUP_REMOVED lines=8> */
.L_x_50000:
        /* <DEDUP_REMOVED lines=12> */
.L_x_50009:
[----:B------:R-:W-:Y:S02]  /*255d0*/  IMAD.MOV.U32 R22, RZ, RZ, R6 ;  /* 0x000000ffff167224 */ /* 0x000fe400078e0006 */
.L_x_50010:
[----:B------:R-:W-:Y:S05]  /*255e0*/  BSYNC B1 ;  /* 0x0000000000017941 */ /* 0x000fea0003800000 */
.L_x_50008:
        /* <DEDUP_REMOVED lines=16> */
.L_x_50014:
[----:B------:R-:W-:Y:S05]  /*256f0*/  BSYNC B2 ;  /* 0x0000000000027941 */ /* 0x000fea0003800000 */
.L_x_50013:
        /* <DEDUP_REMOVED lines=44> */
.L_x_50012:
[----:B------:R-:W-:Y:S05]  /*259c0*/  BSYNC B1 ;  /* 0x0000000000017941 */ /* 0x000fea0003800000 */
.L_x_50011:
        /* <DEDUP_REMOVED lines=11> */
.L_x_50015:
        /* <DEDUP_REMOVED lines=12> */
.L_x_50018:
[----:B------:R-:W-:Y:S02]  /*25b40*/  IMAD.MOV.U32 R0, RZ, RZ, R6 ;  /* 0x000000ffff007224 */ /* 0x000fe400078e0006 */
.L_x_50019:
[----:B------:R-:W-:Y:S05]  /*25b50*/  BSYNC B1 ;  /* 0x0000000000017941 */ /* 0x000fea0003800000 */
.L_x_50017:
        /* <DEDUP_REMOVED lines=16> */
.L_x_50023:
[----:B------:R-:W-:Y:S05]  /*25c60*/  BSYNC B2 ;  /* 0x0000000000027941 */ /* 0x000fea0003800000 */
.L_x_50022:
        /* <DEDUP_REMOVED lines=44> */
.L_x_50021:
[----:B------:R-:W-:Y:S05]  /*25f30*/  BSYNC B1 ;  /* 0x0000000000017941 */ /* 0x000fea0003800000 */
.L_x_50020:
        /* <DEDUP_REMOVED lines=8> */
.L_x_50016:
        /* <DEDUP_REMOVED lines=24> */
.L_x_50024:
        /* <DEDUP_REMOVED lines=17> */
.L_x_50026:
[----:B------:R-:W-:Y:S02]  /*26250*/  IMAD.MOV.U32 R24, RZ, RZ, R6 ;  /* 0x000000ffff187224 */ /* 0x000fe400078e0006 */
.L_x_50027:
[----:B------:R-:W-:Y:S05]  /*26260*/  BSYNC B1 ;  /* 0x0000000000017941 */ /* 0x000fea0003800000 */
.L_x_50025:
        /* <DEDUP_REMOVED lines=16> */
.L_x_50031:
[----:B------:R-:W-:Y:S05]  /*26370*/  BSYNC B2 ;  /* 0x0000000000027941 */ /* 0x000fea0003800000 */
.L_x_50030:
        /* <DEDUP_REMOVED lines=44> */
.L_x_50029:
[----:B------:R-:W-:Y:S05]  /*26640*/  BSYNC B1 ;  /* 0x0000000000017941 */ /* 0x000fea0003800000 */
.L_x_50028:
        /* <DEDUP_REMOVED lines=12> */
.L_x_50032:
        /* <DEDUP_REMOVED lines=12> */
.L_x_50035:
[----:B------:R-:W-:Y:S02]  /*267d0*/  IMAD.MOV.U32 R10, RZ, RZ, R6 ;  /* 0x000000ffff0a7224 */ /* 0x000fe400078e0006 */
.L_x_50036:
[----:B------:R-:W-:Y:S05]  /*267e0*/  BSYNC B1 ;  /* 0x0000000000017941 */ /* 0x000fea0003800000 */
.L_x_50034:
        /* <DEDUP_REMOVED lines=16> */
.L_x_50040:
[----:B------:R-:W-:Y:S05]  /*268f0*/  BSYNC B2 ;  /* 0x0000000000027941 */ /* 0x000fea0003800000 */
.L_x_50039:
        /* <DEDUP_REMOVED lines=44> */
.L_x_50038:
[----:B------:R-:W-:Y:S05]  /*26bc0*/  BSYNC B1 ;  /* 0x0000000000017941 */ /* 0x000fea0003800000 */
.L_x_50037:
        /* <DEDUP_REMOVED lines=8> */
.L_x_50033:
        /* <DEDUP_REMOVED lines=12> */
.L_x_50042:
[----:B------:R-:W-:Y:S02]  /*26d10*/  MOV R20, R6 ;  /* 0x0000000600147202 */ /* 0x000fe40000000f00 */
.L_x_50043:
[----:B------:R-:W-:Y:S05]  /*26d20*/  BSYNC B1 ;  /* 0x0000000000017941 */ /* 0x000fea0003800000 */
.L_x_50041:
        /* <DEDUP_REMOVED lines=16> */
.L_x_50047:
[----:B------:R-:W-:Y:S05]  /*26e30*/  BSYNC B2 ;  /* 0x0000000000027941 */ /* 0x000fea0003800000 */
.L_x_50046:
        /* <DEDUP_REMOVED lines=44> */
.L_x_50045:
[----:B------:R-:W-:Y:S05]  /*27100*/  BSYNC B1 ;  /* 0x0000000000017941 */ /* 0x000fea0003800000 */
.L_x_50044:
        /* <DEDUP_REMOVED lines=11> */
.L_x_50048:
        /* <DEDUP_REMOVED lines=12> */
.L_x_50051:
[----:B------:R-:W-:Y:S02]  /*27280*/  MOV R11, R6 ;  /* 0x00000006000b7202 */ /* 0x000fe40000000f00 */
.L_x_50052:
[----:B------:R-:W-:Y:S05]  /*27290*/  BSYNC B1 ;  /* 0x0000000000017941 */ /* 0x000fea0003800000 */
.L_x_50050:
        /* <DEDUP_REMOVED lines=16> */
.L_x_50056:
[----:B------:R-:W-:Y:S05]  /*273a0*/  BSYNC B2 ;  /* 0x0000000000027941 */ /* 0x000fea0003800000 */
.L_x_50055:
        /* <DEDUP_REMOVED lines=44> */
.L_x_50054:
[----:B------:R-:W-:Y:S05]  /*27670*/  BSYNC B1 ;  /* 0x0000000000017941 */ /* 0x000fea0003800000 */
.L_x_50053:
        /* <DEDUP_REMOVED lines=8> */
.L_x_50049:
        /* <DEDUP_REMOVED lines=12> */
.L_x_50058:
[----:B------:R-:W-:Y:S02]  /*277c0*/  IMAD.MOV.U32 R20, RZ, RZ, R6 ;  /* 0x000000ffff147224 */ /* 0x000fe400078e0006 */
.L_x_50059:
[----:B------:R-:W-:Y:S05]  /*277d0*/  BSYNC B1 ;  /* 0x0000000000017941 */ /* 0x000fea0003800000 */
.L_x_50057:
        /* <DEDUP_REMOVED lines=16> */
.L_x_50063:
[----:B------:R-:W-:Y:S05]  /*278e0*/  BSYNC B2 ;  /* 0x0000000000027941 */ /* 0x000fea0003800000 */
.L_x_50062:
        /* <DEDUP_REMOVED lines=44> */
.L_x_50061:
[----:B------:R-:W-:Y:S05]  /*27bb0*/  BSYNC B1 ;  /* 0x0000000000017941 */ /* 0x000fea0003800000 */
.L_x_50060:
        /* <DEDUP_REMOVED lines=11> */
.L_x_50064:
        /* <DEDUP_REMOVED lines=12> */
.L_x_50067:
[----:B------:R-:W-:Y:S02]  /*27d30*/  IMAD.MOV.U32 R12, RZ, RZ, R6 ;  /* 0x000000ffff0c7224 */ /* 0x000fe400078e0006 */
.L_x_50068:
[----:B------:R-:W-:Y:S05]  /*27d40*/  BSYNC B1 ;  /* 0x0000000000017941 */ /* 0x000fea0003800000 */
.L_x_50066:
        /* <DEDUP_REMOVED lines=16> */
.L_x_50072:
[----:B------:R-:W-:Y:S05]  /*27e50*/  BSYNC B2 ;  /* 0x0000000000027941 */ /* 0x000fea0003800000 */
.L_x_50071:
        /* <DEDUP_REMOVED lines=44> */
.L_x_50070:
[----:B------:R-:W-:Y:S05]  /*28120*/  BSYNC B1 ;  /* 0x0000000000017941 */ /* 0x000fea0003800000 */
.L_x_50069:
        /* <DEDUP_REMOVED lines=8> */
.L_x_50065:
        /* <DEDUP_REMOVED lines=12> */
.L_x_50074:
[----:B------:R-:W-:Y:S02]  /*28270*/  IMAD.MOV.U32 R22, RZ, RZ, R6 ;  /* 0x000000ffff167224 */ /* 0x000fe400078e0006 */
.L_x_50075:
[----:B------:R-:W-:Y:S05]  /*28280*/  BSYNC B1 ;  /* 0x0000000000017941 */ /* 0x000fea0003800000 */
.L_x_50073:
        /* <DEDUP_REMOVED lines=16> */
.L_x_50079:
[----:B------:R-:W-:Y:S05]  /*28390*/  BSYNC B2 ;  /* 0x0000000000027941 */ /* 0x000fea0003800000 */
.L_x_50078:
        /* <DEDUP_REMOVED lines=44> */
.L_x_50077:
[----:B------:R-:W-:Y:S05]  /*28660*/  BSYNC B1 ;  /* 0x0000000000017941 */ /* 0x000fea0003800000 */
.L_x_50076:
        /* <DEDUP_REMOVED lines=11> */
.L_x_50080:
        /* <DEDUP_REMOVED lines=12> */
.L_x_50083:
[----:B------:R-:W-:Y:S02]  /*287e0*/  IMAD.MOV.U32 R0, RZ, RZ, R6 ;  /* 0x000000ffff007224 */ /* 0x000fe400078e0006 */
.L_x_50084:
[----:B------:R-:W-:Y:S05]  /*287f0*/  BSYNC B1 ;  /* 0x0000000000017941 */ /* 0x000fea0003800000 */
.L_x_50082:
        /* <DEDUP_REMOVED lines=16> */
.L_x_50088:
[----:B------:R-:W-:Y:S05]  /*28900*/  BSYNC B2 ;  /* 0x0000000000027941 */ /* 0x000fea0003800000 */
.L_x_50087:
        /* <DEDUP_REMOVED lines=44> */
.L_x_50086:
[----:B------:R-:W-:Y:S05]  /*28bd0*/  BSYNC B1 ;  /* 0x0000000000017941 */ /* 0x000fea0003800000 */
.L_x_50085:
        /* <DEDUP_REMOVED lines=8> */
.L_x_50081:
        /* <DEDUP_REMOVED lines=24> */
.L_x_50089:
        /* <DEDUP_REMOVED lines=17> */
.L_x_50091:
[----:B------:R-:W-:Y:S02]  /*28ef0*/  IMAD.MOV.U32 R193, RZ, RZ, R6 ;  /* 0x000000ffffc17224 */ /* 0x000fe400078e0006 */
.L_x_50092:
[----:B------:R-:W-:Y:S05]  /*28f00*/  BSYNC B1 ;  /* 0x0000000000017941 */ /* 0x000fea0003800000 */
.L_x_50090:
        /* <DEDUP_REMOVED lines=16> */
.L_x_50096:
[----:B------:R-:W-:Y:S05]  /*29010*/  BSYNC B2 ;  /* 0x0000000000027941 */ /* 0x000fea0003800000 */
.L_x_50095:
        /* <DEDUP_REMOVED lines=44> */
.L_x_50094:
[----:B------:R-:W-:Y:S05]  /*292e0*/  BSYNC B1 ;  /* 0x0000000000017941 */ /* 0x000fea0003800000 */
.L_x_50093:
        /* <DEDUP_REMOVED lines=12> */
.L_x_50097:
        /* <DEDUP_REMOVED lines=12> */
.L_x_50100:
[----:B------:R-:W-:Y:S02]  /*29470*/  IMAD.MOV.U32 R10, RZ, RZ, R6 ;  /* 0x000000ffff0a7224 */ /* 0x000fe400078e0006 */
.L_x_50101:
[----:B------:R-:W-:Y:S05]  /*29480*/  BSYNC B1 ;  /* 0x0000000000017941 */ /* 0x000fea0003800000 */
.L_x_50099:
        /* <DEDUP_REMOVED lines=16> */
.L_x_50105:
[----:B------:R-:W-:Y:S05]  /*29590*/  BSYNC B2 ;  /* 0x0000000000027941 */ /* 0x000fea0003800000 */
.L_x_50104:
        /* <DEDUP_REMOVED lines=44> */
.L_x_50103:
[----:B------:R-:W-:Y:S05]  /*29860*/  BSYNC B1 ;  /* 0x0000000000017941 */ /* 0x000fea0003800000 */
.L_x_50102:
        /* <DEDUP_REMOVED lines=8> */
.L_x_50098:
        /* <DEDUP_REMOVED lines=12> */
.L_x_50107:
[----:B------:R-:W-:Y:S02]  /*299b0*/  MOV R193, R6 ;  /* 0x0000000600c17202 */ /* 0x000fe40000000f00 */
.L_x_50108:
[----:B------:R-:W-:Y:S05]  /*299c0*/  BSYNC B1 ;  /* 0x0000000000017941 */ /* 0x000fea0003800000 */
.L_x_50106:
        /* <DEDUP_REMOVED lines=16> */
.L_x_50112:
[----:B------:R-:W-:Y:S05]  /*29ad0*/  BSYNC B2 ;  /* 0x0000000000027941 */ /* 0x000fea0003800000 */
.L_x_50111:
        /* <DEDUP_REMOVED lines=44> */
.L_x_50110:
[----:B------:R-:W-:Y:S05]  /*29da0*/  BSYNC B1 ;  /* 0x0000000000017941 */ /* 0x000fea0003800000 */
.L_x_50109:
        /* <DEDUP_REMOVED lines=11> */
.L_x_50113:
        /* <DEDUP_REMOVED lines=12> */
.L_x_50116:
[----:B------:R-:W-:Y:S02]  /*29f20*/  MOV R11, R6 ;  /* 0x00000006000b7202 */ /* 0x000fe40000000f00 */
.L_x_50117:
[----:B------:R-:W-:Y:S05]  /*29f30*/  BSYNC B1 ;  /* 0x0000000000017941 */ /* 0x000fea0003800000 */
.L_x_50115:
        /* <DEDUP_REMOVED lines=16> */
.L_x_50121:
[----:B------:R-:W-:Y:S05]  /*2a040*/  BSYNC B2 ;  /* 0x0000000000027941 */ /* 0x000fea0003800000 */
.L_x_50120:
        /* <DEDUP_REMOVED lines=44> */
.L_x_50119:
[----:B------:R-:W-:Y:S05]  /*2a310*/  BSYNC B1 ;  /* 0x0000000000017941 */ /* 0x000fea0003800000 */
.L_x_50118:
        /* <DEDUP_REMOVED lines=8> */
.L_x_50114:
        /* <DEDUP_REMOVED lines=12> */
.L_x_50123:
[----:B------:R-:W-:Y:S02]  /*2a460*/  IMAD.MOV.U32 R193, RZ, RZ, R6 ;  /* 0x000000ffffc17224 */ /* 0x000fe400078e0006 */
.L_x_50124:
[----:B------:R-:W-:Y:S05]  /*2a470*/  BSYNC B1 ;  /* 0x0000000000017941 */ /* 0x000fea0003800000 */
.L_x_50122:
        /* <DEDUP_REMOVED lines=16> */
.L_x_50128:
[----:B------:R-:W-:Y:S05]  /*2a580*/  BSYNC B2 ;  /* 0x0000000000027941 */ /* 0x000fea0003800000 */
.L_x_50127:
        /* <DEDUP_REMOVED lines=44> */
.L_x_50126:
[----:B------:R-:W-:Y:S05]  /*2a850*/  BSYNC B1 ;  /* 0x0000000000017941 */ /* 0x000fea0003800000 */
.L_x_50125:
        /* <DEDUP_REMOVED lines=11> */
.L_x_50129:
        /* <DEDUP_REMOVED lines=12> */
.L_x_50132:
[----:B------:R-:W-:Y:S02]  /*2a9d0*/  IMAD.MOV.U32 R12, RZ, RZ, R6 ;  /* 0x000000ffff0c7224 */ /* 0x000fe400078e0006 */
.L_x_50133:
[----:B------:R-:W-:Y:S05]  /*2a9e0*/  BSYNC B1 ;  /* 0x0000000000017941 */ /* 0x000fea0003800000 */
.L_x_50131:
        /* <DEDUP_REMOVED lines=16> */
.L_x_50137:
[----:B------:R-:W-:Y:S05]  /*2aaf0*/  BSYNC B2 ;  /* 0x0000000000027941 */ /* 0x000fea0003800000 */
.L_x_50136:
        /* <DEDUP_REMOVED lines=44> */
.L_x_50135:
[----:B------:R-:W-:Y:S05]  /*2adc0*/  BSYNC B1 ;  /* 0x0000000000017941 */ /* 0x000fea0003800000 */
.L_x_50134:
        /* <DEDUP_REMOVED lines=8> */
.L_x_50130:
        /* <DEDUP_REMOVED lines=12> */
.L_x_50139:
[----:B------:R-:W-:Y:S02]  /*2af10*/  IMAD.MOV.U32 R193, RZ, RZ, R6 ;  /* 0x000000ffffc17224 */ /* 0x000fe400078e0006 */
.L_x_50140:
[----:B------:R-:W-:Y:S05]  /*2af20*/  BSYNC B1 ;  /* 0x0000000000017941 */ /* 0x000fea0003800000 */
.L_x_50138:
        /* <DEDUP_REMOVED lines=16> */
.L_x_50144:
[----:B------:R-:W-:Y:S05]  /*2b030*/  BSYNC B2 ;  /* 0x0000000000027941 */ /* 0x000fea0003800000 */
.L_x_50143:
        /* <DEDUP_REMOVED lines=44> */
.L_x_50142:
[----:B------:R-:W-:Y:S05]  /*2b300*/  BSYNC B1 ;  /* 0x0000000000017941 */ /* 0x000fea0003800000 */
.L_x_50141:
        /* <DEDUP_REMOVED lines=11> */
.L_x_50145:
        /* <DEDUP_REMOVED lines=12> */
.L_x_50148:
[----:B------:R-:W-:Y:S02]  /*2b480*/  IMAD.MOV.U32 R0, RZ, RZ, R6 ;  /* 0x000000ffff007224 */ /* 0x000fe400078e0006 */
.L_x_50149:
[----:B------:R-:W-:Y:S05]  /*2b490*/  BSYNC B1 ;  /* 0x0000000000017941 */ /* 0x000fea0003800000 */
.L_x_50147:
        /* <DEDUP_REMOVED lines=16> */
.L_x_50153:
[----:B------:R-:W-:Y:S05]  /*2b5a0*/  BSYNC B2 ;  /* 0x0000000000027941 */ /* 0x000fea0003800000 */
.L_x_50152:
        /* <DEDUP_REMOVED lines=44> */
.L_x_50151:
[----:B------:R-:W-:Y:S05]  /*2b870*/  BSYNC B1 ;  /* 0x0000000000017941 */ /* 0x000fea0003800000 */
.L_x_50150:
        /* <DEDUP_REMOVED lines=8> */
.L_x_50146:
        /* <DEDUP_REMOVED lines=24> */
.L_x_50154:
        /* <DEDUP_REMOVED lines=17> */
.L_x_50156:
[----:B------:R-:W-:Y:S02]  /*2bb90*/  IMAD.MOV.U32 R205, RZ, RZ, R6 ;  /* 0x000000ffffcd7224 */ /* 0x000fe400078e0006 */
.L_x_50157:
[----:B------:R-:W-:Y:S05]  /*2bba0*/  BSYNC B1 ;  /* 0x0000000000017941 */ /* 0x000fea0003800000 */
.L_x_50155:
        /* <DEDUP_REMOVED lines=16> */
.L_x_50161:
[----:B------:R-:W-:Y:S05]  /*2bcb0*/  BSYNC B2 ;  /* 0x0000000000027941 */ /* 0x000fea0003800000 */
.L_x_50160:
        /* <DEDUP_REMOVED lines=44> */
.L_x_50159:
[----:B------:R-:W-:Y:S05]  /*2bf80*/  BSYNC B1 ;  /* 0x0000000000017941 */ /* 0x000fea0003800000 */
.L_x_50158:
[----:B------:R-:W-:Y:S01]  /*2bf90*/  ISETP.NE.AND P6, PT, R203, RZ, PT ;  /* 0x000000ffcb00720c */ /* 0x000fe20003fc5270 */
[----:B-----5:R-:W-:Y:S01]  /*2bfa0*/  FMUL.FTZ R192, R192, c[0x0][0x1e8] ;  /* 0x00007a00c0c07a20 */ /* 0x020fe20000410000 */
[----:B------:R-:W0:Y:S02]  /*2bfb0*/  I2F.U32 R203, R205 ;  /* 0x000000cd00cb7306 */ /* 0x000e240000201000 */
        /* <DEDUP_REMOVED lines=9> */
.L_x_50162:
        /* <DEDUP_REMOVED lines=12> */
.L_x_50165:
[----:B------:R-:W-:Y:S02]  /*2c110*/  IMAD.MOV.U32 R10, RZ, RZ, R6 ;  /* 0x000000ffff0a7224 */ /* 0x000fe400078e0006 */
.L_x_50166:
[----:B------:R-:W-:Y:S05]  /*2c120*/  BSYNC B1 ;  /* 0x0000000000017941 */ /* 0x000fea0003800000 */
.L_x_50164:
        /* <DEDUP_REMOVED lines=16> */
.L_x_50170:
[----:B------:R-:W-:Y:S05]  /*2c230*/  BSYNC B2 ;  /* 0x0000000000027941 */ /* 0x000fea0003800000 */
.L_x_50169:
        /* <DEDUP_REMOVED lines=44> */
.L_x_50168:
[----:B------:R-:W-:Y:S05]  /*2c500*/  BSYNC B1 ;  /* 0x0000000000017941 */ /* 0x000fea0003800000 */
.L_x_50167:
        /* <DEDUP_REMOVED lines=8> */
.L_x_50163:
        /* <DEDUP_REMOVED lines=12> */
.L_x_50172:
[----:B------:R-:W-:Y:S02]  /*2c650*/  MOV R203, R6 ;  /* 0x0000000600cb7202 */ /* 0x000fe40000000f00 */
.L_x_50173:
[----:B------:R-:W-:Y:S05]  /*2c660*/  BSYNC B1 ;  /* 0x0000000000017941 */ /* 0x000fea0003800000 */
.L_x_50171:
        /* <DEDUP_REMOVED lines=16> */
.L_x_50177:
[----:B------:R-:W-:Y:S05]  /*2c770*/  BSYNC B2 ;  /* 0x0000000000027941 */ /* 0x000fea0003800000 */
.L_x_50176:
        /* <DEDUP_REMOVED lines=44> */
.L_x_50175:
[----:B------:R-:W-:Y:S05]  /*2ca40*/  BSYNC B1 ;  /* 0x0000000000017941 */ /* 0x000fea0003800000 */
.L_x_50174:
        /* <DEDUP_REMOVED lines=11> */
.L_x_50178:
        /* <DEDUP_REMOVED lines=12> */
.L_x_50181:
[----:B------:R-:W-:Y:S02]  /*2cbc0*/  MOV R11, R6 ;  /* 0x00000006000b7202 */ /* 0x000fe40000000f00 */
.L_x_50182:
[----:B------:R-:W-:Y:S05]  /*2cbd0*/  BSYNC B1 ;  /* 0x0000000000017941 */ /* 0x000fea0003800000 */
.L_x_50180:
        /* <DEDUP_REMOVED lines=16> */
.L_x_50186:
[----:B------:R-:W-:Y:S05]  /*2cce0*/  BSYNC B2 ;  /* 0x0000000000027941 */ /* 0x000fea0003800000 */
.L_x_50185:
        /* <DEDUP_REMOVED lines=44> */
.L_x_50184:
[----:B------:R-:W-:Y:S05]  /*2cfb0*/  BSYNC B1 ;  /* 0x0000000000017941 */ /* 0x000fea0003800000 */
.L_x_50183:
        /* <DEDUP_REMOVED lines=8> */
.L_x_50179:
        /* <DEDUP_REMOVED lines=12> */
.L_x_50188:
[----:B------:R-:W-:Y:S02]  /*2d100*/  IMAD.MOV.U32 R203, RZ, RZ, R6 ;  /* 0x000000ffffcb7224 */ /* 0x000fe400078e0006 */
.L_x_50189:
[----:B------:R-:W-:Y:S05]  /*2d110*/  BSYNC B1 ;  /* 0x0000000000017941 */ /* 0x000fea0003800000 */
.L_x_50187:
        /* <DEDUP_REMOVED lines=16> */
.L_x_50193:
[----:B------:R-:W-:Y:S05]  /*2d220*/  BSYNC B2 ;  /* 0x0000000000027941 */ /* 0x000fea0003800000 */
.L_x_50192:
        /* <DEDUP_REMOVED lines=44> */
.L_x_50191:
[----:B------:R-:W-:Y:S05]  /*2d4f0*/  BSYNC B1 ;  /* 0x0000000000017941 */ /* 0x000fea0003800000 */
.L_x_50190:
        /* <DEDUP_REMOVED lines=11> */
.L_x_50194:
        /* <DEDUP_REMOVED lines=12> */
.L_x_50197:
[----:B------:R-:W-:Y:S02]  /*2d670*/  IMAD.MOV.U32 R12, RZ, RZ, R6 ;  /* 0x000000ffff0c7224 */ /* 0x000fe400078e0006 */
.L_x_50198:
[----:B------:R-:W-:Y:S05]  /*2d680*/  BSYNC B1 ;  /* 0x0000000000017941 */ /* 0x000fea0003800000 */
.L_x_50196:
        /* <DEDUP_REMOVED lines=16> */
.L_x_50202:
[----:B------:R-:W-:Y:S05]  /*2d790*/  BSYNC B2 ;  /* 0x0000000000027941 */ /* 0x000fea0003800000 */
.L_x_50201:
        /* <DEDUP_REMOVED lines=44> */
.L_x_50200:
[----:B------:R-:W-:Y:S05]  /*2da60*/  BSYNC B1 ;  /* 0x0000000000017941 */ /* 0x000fea0003800000 */
.L_x_50199:
        /* <DEDUP_REMOVED lines=8> */
.L_x_50195:
        /* <DEDUP_REMOVED lines=12> */
.L_x_50204:
[----:B------:R-:W-:Y:S02]  /*2dbb0*/  IMAD.MOV.U32 R203, RZ, RZ, R6 ;  /* 0x000000ffffcb7224 */ /* 0x000fe400078e0006 */
.L_x_50205:
[----:B------:R-:W-:Y:S05]  /*2dbc0*/  BSYNC B1 ;  /* 0x0000000000017941 */ /* 0x000fea0003800000 */
.L_x_50203:
        /* <DEDUP_REMOVED lines=16> */
.L_x_50209:
[----:B------:R-:W-:Y:S05]  /*2dcd0*/  BSYNC B2 ;  /* 0x0000000000027941 */ /* 0x000fea0003800000 */
.L_x_50208:
        /* <DEDUP_REMOVED lines=44> */
.L_x_50207:
[----:B------:R-:W-:Y:S05]  /*2dfa0*/  BSYNC B1 ;  /* 0x0000000000017941 */ /* 0x000fea0003800000 */
.L_x_50206:
        /* <DEDUP_REMOVED lines=11> */
.L_x_50210:
        /* <DEDUP_REMOVED lines=12> */
.L_x_50213:
[----:B------:R-:W-:Y:S02]  /*2e120*/  IMAD.MOV.U32 R0, RZ, RZ, R6 ;  /* 0x000000ffff007224 */ /* 0x000fe400078e0006 */
.L_x_50214:
[----:B------:R-:W-:Y:S05]  /*2e130*/  BSYNC B1 ;  /* 0x0000000000017941 */ /* 0x000fea0003800000 */
.L_x_50212:
        /* <DEDUP_REMOVED lines=16> */
.L_x_50218:
[----:B------:R-:W-:Y:S05]  /*2e240*/  BSYNC B2 ;  /* 0x0000000000027941 */ /* 0x000fea0003800000 */
.L_x_50217:
        /* <DEDUP_REMOVED lines=44> */
.L_x_50216:
[----:B------:R-:W-:Y:S05]  /*2e510*/  BSYNC B1 ;  /* 0x0000000000017941 */ /* 0x000fea0003800000 */
.L_x_50215:
        /* <DEDUP_REMOVED lines=8> */
.L_x_50211:
        /* <DEDUP_REMOVED lines=10> */
[----:B------:R0:W-:Y:S01]  /*2e640*/  STG.E [R216.64], R205 ;  /* 0x000000cdd8007986 */ /* 0x0001e2000c10190a */
[----:B------:R-:W-:Y:S05]  /*2e650*/  @!P0 BRA `(.L_x_50219) ;  /* 0x000000a000008947 */ /* 0x000fea0003800000 */
[----:B0-----:R-:W-:Y:S01]  /*2e660*/  IMAD.U32 R205, R12, 0x10000, RZ ;  /* 0x000100000ccd7824 */ /* 0x001fe200078e00ff */
[----:B------:R-:W-:Y:S01]  /*2e670*/  LOP3.LUT R206, R0, 0xffff, RZ, 0xc0, !PT ;  /* 0x0000ffff00ce7812 */ /* 0x000fe200078ec0ff */
[----:B------:R-:W-:-:S03]  /*2e680*/  IMAD.WIDE.U32 R216, R202, R250, c[0x0][0x198] ;  /* 0x00006600cad87625 */ /* 0x000fc600078e00fa */
[----:B------:R-:W-:-:S05]  /*2e690*/  LOP3.LUT R205, R205, 0xff0000, RZ, 0xc0, !PT ;  /* 0x00ff0000cdcd7812 */ /* 0x000fca00078ec0ff */
[----:B------:R-:W-:Y:S01]  /*2e6a0*/  IMAD R205, R206, 0x1000000, R205 ;  /* 0x01000000cecd7824 */ /* 0x000fe200078e02cd */
[----:B------:R-:W-:-:S04]  /*2e6b0*/  LOP3.LUT R206, R11, 0xff, RZ, 0xc0, !PT ;  /* 0x000000ff0bce7812 */ /* 0x000fc800078ec0ff */
[----:B------:R-:W-:Y:S02]  /*2e6c0*/  LEA R205, R206, R205, 0x8 ;  /* 0x000000cdcecd7211 */ /* 0x000fe400078e40ff */
[----:B------:R-:W-:-:S05]  /*2e6d0*/  LOP3.LUT R206, R10, 0xff, RZ, 0xc0, !PT ;  /* 0x000000ff0ace7812 */ /* 0x000fca00078ec0ff */
[----:B------:R-:W-:-:S05]  /*2e6e0*/  IMAD.IADD R205, R205, 0x1, R206 ;  /* 0x00000001cdcd7824 */ /* 0x000fca00078e02ce */
[----:B------:R0:W-:Y:S02]  /*2e6f0*/  STG.E [R216.64], R205 ;  /* 0x000000cdd8007986 */ /* 0x0001e4000c10190a */
.L_x_50219:
        /* <DEDUP_REMOVED lines=67> */
.L_x_50224:
        /* <DEDUP_REMOVED lines=148> */
.L_x_50225:
[----:B------:R-:W2:Y:S01]  /*2f470*/  S2R R248, SR_TID.X ;  /* 0x0000000000f87919 */ /* 0x000ea20000002100 */
[----:B01----:R-:W-:Y:S01]  /*2f480*/  FADD.FTZ R206, R205, R206 ;  /* 0x000000cecdce7221 */ /* 0x003fe20000010000 */
[----:B------:R-:W-:Y:S01]  /*2f490*/  ULDC.U8 UR4, c[0x0][0x1f0] ;  /* 0x00007c0000047ab9 */ /* 0x000fe20000000000 */
[----:B------:R-:W-:Y:S01]  /*2f4a0*/  FMUL.FTZ R205, R219, R219 ;  /* 0x000000dbdbcd7220 */ /* 0x000fe20000410000 */
[----:B------:R-:W-:Y:S01]  /*2f4b0*/  ISETP.NE.AND P0, PT, RZ, UR4, PT ;  /* 0x00000004ff007c0c */ /* 0x000fe2000bf05270 */
[----:B------:R-:W-:Y:S01]  /*2f4c0*/  IMAD.MOV.U32 R216, RZ, RZ, c[0x0][0x1e0] ;  /* 0x00007800ffd87624 */ /* 0x000fe200078e00ff */
[----:B------:R-:W-:Y:S02]  /*2f4d0*/  HFMA2.MMA R252, -RZ, RZ, 0, 2.384185791015625e-07 ;  /* 0x00000004fffc7435 */ /* 0x000fe400000001ff */
[----:B------:R-:W-:Y:S01]  /*2f4e0*/  FSEL R205, R205, RZ, P0 ;  /* 0x000000ffcdcd7208 */ /* 0x000fe20000000000 */
[----:B------:R-:W-:-:S04]  /*2f4f0*/  FFMA.FTZ R206, R206, R216, c[0x0][0x228] ;  /* 0x00008a00cece7623 */ /* 0x000fc800000100d8 */
[----:B------:R-:W-:Y:S02]  /*2f500*/  FADD.FTZ R205, R206, R205 ;  /* 0x000000cdcecd7221 */ /* 0x000fe40000010000 */
[C---:B------:R-:W-:Y:S02]  /*2f510*/  IMAD R206, R13.reuse, c[0x0][0x168], RZ ;  /* 0x00005a000dce7a24 */ /* 0x040fe400078e02ff */
[----:B------:R-:W-:Y:S02]  /*2f520*/  @!P1 IMAD.WIDE R216, R13, R252, c[0x0][0x1a0] ;  /* 0x000068000dd89625 */ /* 0x000fe400078e02fc */
[----:B------:R-:W0:Y:S01]  /*2f530*/  MUFU.RSQ R205, R205 ;  /* 0x000000cd00cd7308 */ /* 0x000e220000001400 */
[----:B------:R-:W-:Y:S02]  /*2f540*/  SHF.R.S32.HI R218, RZ, 0x1f, R206 ;  /* 0x0000001fffda7819 */ /* 0x000fe400000114ce */
[----:B------:R1:W-:Y:S02]  /*2f550*/  @!P1 STG.E [R216.64], R219 ;  /* 0x000000dbd8009986 */ /* 0x0003e4000c10190a */
[----:B------:R-:W-:-:S02]  /*2f560*/  LEA.HI R218, R218, R206, RZ, 0x2 ;  /* 0x000000cedada7211 */ /* 0x000fc400078f10ff */
[----:B------:R-:W-:Y:S02]  /*2f570*/  FSEL R206, R219, RZ, !P0 ;  /* 0x000000ffdbce7208 */ /* 0x000fe40004000000 */
[----:B--2---:R-:W-:-:S03]  /*2f580*/  LOP3.LUT R248, R248, 0x1f, RZ, 0xc0, !PT ;  /* 0x0000001ff8f87812 */ /* 0x004fc600078ec0ff */
[----:B------:R-:W-:Y:S01]  /*2f590*/  FADD.FTZ R76, -R206, R76 ;  /* 0x0000004cce4c7221 */ /* 0x000fe20000010100 */
[----:B------:R-:W-:Y:S01]  /*2f5a0*/  LEA.HI.SX32 R218, R218, R248, 0x1e ;  /* 0x000000f8dada7211 */ /* 0x000fe200078ff2ff */
[C---:B------:R-:W-:Y:S02]  /*2f5b0*/  FADD.FTZ R77, -R206.reuse, R77 ;  /* 0x0000004dce4d7221 */ /* 0x040fe40000010100 */
[C---:B------:R-:W-:Y:S01]  /*2f5c0*/  FADD.FTZ R78, -R206.reuse, R78 ;  /* 0x0000004ece4e7221 */ /* 0x040fe20000010100 */
[----:B------:R-:W-:Y:S01]  /*2f5d0*/  SHF.R.U32.HI R249, RZ, 0x1c, R218 ;  /* 0x0000001cfff97819 */ /* 0x000fe200000116da */
[----:B------:R-:W-:Y:S02]  /*2f5e0*/  FADD.FTZ R79, -R206, R79 ;  /* 0x0000004fce4f7221 */ /* 0x000fe40000010100 */
[----:B------:R-:W-:Y:S02]  /*2f5f0*/  IMAD.SHL.U32 R251, R218, 0x10, RZ ;  /* 0x00000010dafb7824 */ /* 0x000fe400078e00ff */
[----:B0-----:R-:W-:-:S02]  /*2f600*/  FMUL.FTZ R218, R205, R76 ;  /* 0x0000004ccdda7220 */ /* 0x001fc40000410000 */
[C---:B------:R-:W-:Y:S01]  /*2f610*/  FMUL.FTZ R250, R205.reuse, R79 ;  /* 0x0000004fcdfa7220 */ /* 0x040fe20000410000 */
[----:B------:R-:W2:Y:S01]  /*2f620*/  LDL R76, [R1+0x190] ;  /* 0x00019000014c7983 */ /* 0x000ea20000100800 */
[C---:B------:R-:W-:Y:S02]  /*2f630*/  FMUL.FTZ R248, R205.reuse, R78 ;  /* 0x0000004ecdf87220 */ /* 0x040fe40000410000 */
[----:B-1----:R-:W-:Y:S01]  /*2f640*/  FMUL.FTZ R219, R205, R77 ;  /* 0x0000004dcddb7220 */ /* 0x002fe20000410000 */
[----:B------:R-:W3:Y:S01]  /*2f650*/  LDL R79, [R1+0x19c] ;  /* 0x00019c00014f7983 */ /* 0x000ee20000100800 */
[----:B------:R-:W-:-:S03]  /*2f660*/  @!P1 IMAD.WIDE R216, R13, R252, c[0x0][0x1a8] ;  /* 0x00006a000dd89625 */ /* 0x000fc600078e02fc */
[----:B------:R-:W4:Y:S04]  /*2f670*/  LDL R78, [R1+0x198] ;  /* 0x00019800014e7983 */ /* 0x000f280000100800 */
[----:B------:R-:W5:Y:S04]  /*2f680*/  LDL R77, [R1+0x194] ;  /* 0x00019400014d7983 */ /* 0x000f680000100800 */
[----:B------:R0:W-:Y:S02]  /*2f690*/  @!P1 STG.E [R216.64], R205 ;  /* 0x000000cdd8009986 */ /* 0x0001e4000c10190a */
[----:B0-----:R-:W-:-:S04]  /*2f6a0*/  IADD3 R216, P0, R251, c[0x0][0x208], RZ ;  /* 0x00008200fbd87a10 */ /* 0x001fc80007f1e0ff */
        /* <DEDUP_REMOVED lines=18> */
[----:B----4-:R-:W-:Y:S02]  /*2f7d0*/  FFMA.FTZ R77, R77, R219, R229 ;  /* 0x000000db4d4d7223 */ /* 0x010fe400000100e5 */
[----:B------:R-:W-:Y:S01]  /*2f7e0*/  FADD.FTZ R72, -R206, R72 ;  /* 0x00000048ce487221 */ /* 0x000fe20000010100 */
[----:B------:R-:W4:Y:S01]  /*2f7f0*/  LDL R219, [R1+0x180] ;  /* 0x0001800001db7983 */ /* 0x000f220000100800 */
[----:B-----5:R-:W-:Y:S02]  /*2f800*/  FFMA.FTZ R76, R76, R218, R228 ;  /* 0x000000da4c4c7223 */ /* 0x020fe400000100e4 */
[C---:B------:R-:W-:Y:S02]  /*2f810*/  FADD.FTZ R75, -R206.reuse, R75 ;  /* 0x0000004bce4b7221 */ /* 0x040fe40000010100 */
[C---:B------:R-:W-:Y:S02]  /*2f820*/  FADD.FTZ R74, -R206.reuse, R74 ;  /* 0x0000004ace4a7221 */ /* 0x040fe40000010100 */
[----:B------:R-:W-:Y:S01]  /*2f830*/  FADD.FTZ R73, -R206, R73 ;  /* 0x00000049ce497221 */ /* 0x000fe20000010100 */
[----:B------:R0:W-:Y:S01]  /*2f840*/  STG.E.128 [R216.64], R76 ;  /* 0x0000004cd8007986 */ /* 0x0001e2000c101d0a */
[----:B------:R-:W-:-:S02]  /*2f850*/  FMUL.FTZ R218, R205, R75 ;  /* 0x0000004bcdda7220 */ /* 0x000fc40000410000 */
[C---:B0-----:R-:W-:Y:S02]  /*2f860*/  FMUL.FTZ R78, R205.reuse, R72 ;  /* 0x00000048cd4e7220 */ /* 0x041fe40000410000 */
[C---:B------:R-:W-:Y:S02]  /*2f870*/  FMUL.FTZ R217, R205.reuse, R74 ;  /* 0x0000004acdd97220 */ /* 0x040fe40000410000 */
[----:B------:R-:W-:Y:S02]  /*2f880*/  FMUL.FTZ R79, R205, R73 ;  /* 0x00000049cd4f7220 */ /* 0x000fe40000410000 */
[----:B------:R-:W-:Y:S02]  /*2f890*/  IMAD.MOV.U32 R216, RZ, RZ, 0x10 ;  /* 0x00000010ffd87424 */ /* 0x000fe400078e00ff */
[----:B------:R-:W-:Y:S02]  /*2f8a0*/  FFMA.FTZ R73, R249, R79, R225 ;  /* 0x0000004ff9497223 */ /* 0x000fe400000100e1 */
[----:B------:R-:W-:Y:S01]  /*2f8b0*/  FFMA.FTZ R72, R251, R78, R224 ;  /* 0x0000004efb487223 */ /* 0x000fe200000100e0 */
[----:B------:R-:W5:Y:S01]  /*2f8c0*/  LDL R249, [R1+0x170] ;  /* 0x0001700001f97983 */ /* 0x000f620000100800 */
[----:B------:R-:W-:-:S03]  /*2f8d0*/  IMAD.WIDE.U32 R76, R207, R216, c[0x0][0x208] ;  /* 0x00008200cf4c7625 */ /* 0x000fc600078e00d8 */
[----:B------:R-:W4:Y:S01]  /*2f8e0*/  LDL R251, [R1+0x178] ;  /* 0x0001780001fb7983 */ /* 0x000f220000100800 */
[----:B--2---:R-:W-:-:S03]  /*2f8f0*/  FFMA.FTZ R74, R250, R217, R226 ;  /* 0x000000d9fa4a7223 */ /* 0x004fc600000100e2 */
[----:B------:R-:W2:Y:S01]  /*2f900*/  LDL R250, [R1+0x174] ;  /* 0x0001740001fa7983 */ /* 0x000ea20000100800 */
[----:B---3--:R-:W-:-:S03]  /*2f910*/  FFMA.FTZ R75, R248, R218, R227 ;  /* 0x000000daf84b7223 */ /* 0x008fc600000100e3 */
[----:B------:R-:W3:Y:S04]  /*2f920*/  LDL R248, [R1+0x184] ;  /* 0x0001840001f87983 */ /* 0x000ee80000100800 */
[----:B------:R0:W-:Y:S04]  /*2f930*/  STG.E.128 [R76.64], R72 ;  /* 0x000000484c007986 */ /* 0x0001e8000c101d0a */
[----:B0-----:R-:W2:Y:S04]  /*2f940*/  LDL R74, [R1+0x1a8] ;  /* 0x0001a800014a7983 */ /* 0x001ea80000100800 */
[----:B------:R-:W3:Y:S04]  /*2f950*/  LDL R76, [R1+0x1a4] ;  /* 0x0001a400014c7983 */ /* 0x000ee80000100800 */
[----:B------:R-:W4:Y:S04]  /*2f960*/  LDL R75, [R1+0x1ac] ;  /* 0x0001ac00014b7983 */ /* 0x000f280000100800 */
[----:B------:R-:W5:Y:S01]  /*2f970*/  LDL R77, [R1+0x1a0] ;  /* 0x0001a000014d7983 */ /* 0x000f620000100800 */
[----:B--2---:R-:W-:-:S03]  /*2f980*/  FFMA.FTZ R74, R74, R217, R222 ;  /* 0x000000d94a4a7223 */ /* 0x004fc600000100de */
[----:B------:R-:W2:Y:S01]  /*2f990*/  LDL R217, [R1+0x188] ;  /* 0x0001880001d97983 */ /* 0x000ea20000100800 */
[----:B---3--:R-:W-:-:S03]  /*2f9a0*/  FFMA.FTZ R73, R76, R79, R221 ;  /* 0x0000004f4c497223 */ /* 0x008fc600000100dd */
[----:B------:R-:W3:Y:S01]  /*2f9b0*/  LDL R79, [R1+0x18c] ;  /* 0x00018c00014f7983 */ /* 0x000ee20000100800 */
[----:B----4-:R-:W-:-:S03]  /*2f9c0*/  FFMA.FTZ R75, R75, R218, R223 ;  /* 0x000000da4b4b7223 */ /* 0x010fc600000100df */
[----:B------:R-:W4:Y:S01]  /*2f9d0*/  LDL R218, [R1+0x17c] ;  /* 0x00017c0001da7983 */ /* 0x000f220000100800 */
[----:B-----5:R-:W-:Y:S02]  /*2f9e0*/  FFMA.FTZ R72, R77, R78, R220 ;  /* 0x0000004e4d487223 */ /* 0x020fe400000100dc */
[----:B------:R-:W-:Y:S01]  /*2f9f0*/  IMAD.WIDE.U32 R76, R207, R216, c[0x0][0x210] ;  /* 0x00008400cf4c7625 */ /* 0x000fe200078e00d8 */
[----:B------:R-:W5:Y:S03]  /*2fa00*/  LDL R78, [R1+0x13c] ;  /* 0x00013c00014e7983 */ /* 0x000f660000100800 */
[C---:B------:R-:W-:Y:S02]  /*2fa10*/  FADD.FTZ R71, -R206.reuse, R71 ;  /* 0x00000047ce477221 */ /* 0x040fe40000010100 */
[C---:B------:R-:W-:Y:S02]  /*2fa20*/  FADD.FTZ R70, -R206.reuse, R70 ;  /* 0x00000046ce467221 */ /* 0x040fe40000010100 */
[----:B------:R-:W-:-:S02]  /*2fa30*/  FADD.FTZ R69, -R206, R69 ;  /* 0x00000045ce457221 */ /* 0x000fc40000010100 */
[----:B------:R-:W-:Y:S01]  /*2fa40*/  FADD.FTZ R68, -R206, R68 ;  /* 0x00000044ce447221 */ /* 0x000fe20000010100 */
[----:B------:R0:W-:Y:S04]  /*2fa50*/  STG.E.128 [R76.64], R72 ;  /* 0x000000484c007986 */ /* 0x0001e8000c101d0a */
[----:B------:R-:W4:Y:S01]  /*2fa60*/  LDL R207, [R1+0x144] ;  /* 0x0001440001cf7983 */ /* 0x000f220000100800 */
[C---:B0-----:R-:W-:Y:S02]  /*2fa70*/  FMUL.FTZ R77, R205.reuse, R71 ;  /* 0x00000047cd4d7220 */ /* 0x041fe40000410000 */
[C---:B------:R-:W-:Y:S02]  /*2fa80*/  FMUL.FTZ R76, R205.reuse, R70 ;  /* 0x00000046cd4c7220 */ /* 0x040fe40000410000 */
[----:B------:R-:W-:-:S02]  /*2fa90*/  FMUL.FTZ R75, R205, R69 ;  /* 0x00000045cd4b7220 */ /* 0x000fc40000410000 */
[----:B------:R-:W-:Y:S02]  /*2faa0*/  FMUL.FTZ R74, R205, R68 ;  /* 0x00000044cd4a7220 */ /* 0x000fe40000410000 */
[----:B------:R-:W-:Y:S02]  /*2fab0*/  FFMA.FTZ R69, R248, R75, R213 ;  /* 0x0000004bf8457223 */ /* 0x000fe400000100d5 */
[----:B------:R-:W-:Y:S01]  /*2fac0*/  FFMA.FTZ R68, R219, R74, R212 ;  /* 0x0000004adb447223 */ /* 0x000fe200000100d4 */
[----:B------:R-:W5:Y:S01]  /*2fad0*/  LDL R248, [R1+0x154] ;  /* 0x0001540001f87983 */ /* 0x000f620000100800 */
[----:B------:R-:W-:-:S03]  /*2fae0*/  IMAD.WIDE.U32 R72, R204, R216, c[0x0][0x208] ;  /* 0x00008200cc487625 */ /* 0x000fc600078e00d8 */
[----:B------:R-:W5:Y:S01]  /*2faf0*/  LDL R219, [R1+0x150] ;  /* 0x0001500001db7983 */ /* 0x000f620000100800 */
[----:B--2---:R-:W-:-:S03]  /*2fb00*/  FFMA.FTZ R70, R217, R76, R214 ;  /* 0x0000004cd9467223 */ /* 0x004fc600000100d6 */
[----:B------:R-:W2:Y:S01]  /*2fb10*/  LDL R217, [R1+0x148] ;  /* 0x0001480001d97983 */ /* 0x000ea20000100800 */
[----:B---3--:R-:W-:-:S03]  /*2fb20*/  FFMA.FTZ R71, R79, R77, R215 ;  /* 0x0000004d4f477223 */ /* 0x008fc600000100d7 */
[----:B------:R-:W3:Y:S04]  /*2fb30*/  LDL R79, [R1+0x140] ;  /* 0x00014000014f7983 */ /* 0x000ee80000100800 */
[----:B------:R4:W-:Y:S02]  /*2fb40*/  STG.E.128 [R72.64], R68 ;  /* 0x0000004448007986 */ /* 0x0009e4000c101d0a */
[----:B----4-:R-:W-:Y:S02]  /*2fb50*/  FFMA.FTZ R71, R218, R77, R211 ;  /* 0x0000004dda477223 */ /* 0x010fe400000100d3 */
[----:B------:R-:W-:Y:S01]  /*2fb60*/  FFMA.FTZ R70, R251, R76, R210 ;  /* 0x0000004cfb467223 */ /* 0x000fe200000100d2 */
[----:B------:R-:W4:Y:S01]  /*2fb70*/  LDL R218, [R1+0x14c] ;  /* 0x00014c0001da7983 */ /* 0x000f220000100800 */
[----:B------:R-:W-:-:S02]  /*2fb80*/  FFMA.FTZ R69, R250, R75, R209 ;  /* 0x0000004bfa457223 */ /* 0x000fc400000100d1 */
[----:B------:R-:W-:Y:S01]  /*2fb90*/  FFMA.FTZ R68, R249, R74, R208 ;  /* 0x0000004af9447223 */ /* 0x000fe200000100d0 */
[----:B------:R-:W2:Y:S01]  /*2fba0*/  LDL R251, [R1+0x160] ;  /* 0x0001600001fb7983 */ /* 0x000ea20000100800 */
[----:B------:R-:W-:-:S03]  /*2fbb0*/  IMAD.WIDE.U32 R72, R204, R216, c[0x0][0x210] ;  /* 0x00008400cc487625 */ /* 0x000fc600078e00d8 */
[----:B------:R-:W3:Y:S04]  /*2fbc0*/  LDL R74, [R1+0x164] ;  /* 0x00016400014a7983 */ /* 0x000ee80000100800 */
[----:B------:R0:W-:Y:S04]  /*2fbd0*/  STG.E.128 [R72.64], R68 ;  /* 0x0000004448007986 */ /* 0x0001e8000c101d0a */
[----:B------:R-:W4:Y:S04]  /*2fbe0*/  LDL R204, [R1+0x168] ;  /* 0x0001680001cc7983 */ /* 0x000f280000100800 */
[----:B------:R-:W5:Y:S04]  /*2fbf0*/  LDL R250, [R1+0x15c] ;  /* 0x00015c0001fa7983 */ /* 0x000f680000100800 */
[----:B------:R-:W5:Y:S04]  /*2fc00*/  LDL R249, [R1+0x158] ;  /* 0x0001580001f97983 */ /* 0x000f680000100800 */
[----:B------:R-:W5:Y:S04]  /*2fc10*/  LDL R76, [R1+0x134] ;  /* 0x00013400014c7983 */ /* 0x000f680000100800 */
[----:B0-----:R-:W5:Y:S01]  /*2fc20*/  LDL R69, [R1+0x16c] ;  /* 0x00016c0001457983 */ /* 0x001f620000100800 */
[----:B------:R-:W-:-:S02]  /*2fc30*/  FADD.FTZ R67, -R206, R67 ;  /* 0x00000043ce437221 */ /* 0x000fc40000010100 */
[C---:B------:R-:W-:Y:S01]  /*2fc40*/  FADD.FTZ R66, -R206.reuse, R66 ;  /* 0x00000042ce427221 */ /* 0x040fe20000010100 */
[----:B------:R-:W5:Y:S01]  /*2fc50*/  LDL R77, [R1+0x138] ;  /* 0x00013800014d7983 */ /* 0x000f620000100800 */
[C---:B------:R-:W-:Y:S02]  /*2fc60*/  FADD.FTZ R65, -R206.reuse, R65 ;  /* 0x00000041ce417221 */ /* 0x040fe40000010100 */
[----:B------:R-:W-:Y:S01]  /*2fc70*/  FADD.FTZ R64, -R206, R64 ;  /* 0x00000040ce407221 */ /* 0x000fe20000010100 */
[----:B------:R-:W5:Y:S01]  /*2fc80*/  LDL R75, [R1+0x130] ;  /* 0x00013000014b7983 */ /* 0x000f620000100800 */
[C---:B------:R-:W-:Y:S02]  /*2fc90*/  FMUL.FTZ R73, R205.reuse, R67 ;  /* 0x00000043cd497220 */ /* 0x040fe40000410000 */
[C---:B------:R-:W-:Y:S02]  /*2fca0*/  FMUL.FTZ R72, R205.reuse, R66 ;  /* 0x00000042cd487220 */ /* 0x040fe40000410000 */
[----:B------:R-:W-:-:S02]  /*2fcb0*/  FMUL.FTZ R71, R205, R65 ;  /* 0x00000041cd477220 */ /* 0x000fc40000410000 */
[----:B------:R-:W-:Y:S02]  /*2fcc0*/  FMUL.FTZ R70, R205, R64 ;  /* 0x00000040cd467220 */ /* 0x000fe40000410000 */
[C---:B------:R-:W-:Y:S02]  /*2fcd0*/  FADD.FTZ R63, -R206.reuse, R63 ;  /* 0x0000003fce3f7221 */ /* 0x040fe40000010100 */
[C---:B------:R-:W-:Y:S02]  /*2fce0*/  FADD.FTZ R62, -R206.reuse, R62 ;  /* 0x0000003ece3e7221 */ /* 0x040fe40000010100 */
[C---:B------:R-:W-:Y:S02]  /*2fcf0*/  FADD.FTZ R61, -R206.reuse, R61 ;  /* 0x0000003dce3d7221 */ /* 0x040fe40000010100 */
[----:B------:R-:W-:Y:S02]  /*2fd00*/  FADD.FTZ R60, -R206, R60 ;  /* 0x0000003cce3c7221 */ /* 0x000fe40000010100 */
[----:B--2---:R-:W-:-:S02]  /*2fd10*/  FFMA.FTZ R64, R251, R70, R188 ;  /* 0x00000046fb407223 */ /* 0x004fc400000100bc */
[----:B------:R-:W-:Y:S01]  /*2fd20*/  FADD.FTZ R59, -R206, R59 ;  /* 0x0000003bce3b7221 */ /* 0x000fe20000010100 */
[----:B------:R-:W2:Y:S01]  /*2fd30*/  LDL R251, [R1+0xbc] ;  /* 0x0000bc0001fb7983 */ /* 0x000ea20000100800 */
[----:B---3--:R-:W-:-:S03]  /*2fd40*/  FFMA.FTZ R65, R74, R71, R189 ;  /* 0x000000474a417223 */ /* 0x008fc600000100bd */
[----:B------:R-:W3:Y:S01]  /*2fd50*/  LDL R74, [R1+0x12c] ;  /* 0x00012c00014a7983 */ /* 0x000ee20000100800 */
[----:B----4-:R-:W-:-:S03]  /*2fd60*/  FFMA.FTZ R66, R204, R72, R190 ;  /* 0x00000048cc427223 */ /* 0x010fc600000100be */
[----:B------:R-:W4:Y:S01]  /*2fd70*/  LDL R204, [R1+0x11c] ;  /* 0x00011c0001cc7983 */ /* 0x000f220000100800 */
[----:B-----5:R-:W-:Y:S02]  /*2fd80*/  FFMA.FTZ R67, R69, R73, R191 ;  /* 0x0000004945437223 */ /* 0x020fe400000100bf */
[----:B------:R-:W-:-:S05]  /*2fd90*/  IMAD.WIDE.U32 R68, R201, R216, c[0x0][0x208] ;  /* 0x00008200c9447625 */ /* 0x000fca00078e00d8 */
[----:B------:R0:W-:Y:S02]  /*2fda0*/  STG.E.128 [R68.64], R64 ;  /* 0x0000004044007986 */ /* 0x0001e4000c101d0a */
[----:B0-----:R-:W-:Y:S02]  /*2fdb0*/  FFMA.FTZ R67, R250, R73, R139 ;  /* 0x00000049fa437223 */ /* 0x001fe4000001008b */
[----:B------:R-:W-:Y:S01]  /*2fdc0*/  FFMA.FTZ R66, R249, R72, R138 ;  /* 0x00000048f9427223 */ /* 0x000fe2000001008a */
[----:B------:R-:W5:Y:S01]  /*2fdd0*/  LDL R73, [R1+0x128] ;  /* 0x0001280001497983 */ /* 0x000f620000100800 */
[----:B------:R-:W-:Y:S02]  /*2fde0*/  FFMA.FTZ R65, R248, R71, R137 ;  /* 0x00000047f8417223 */ /* 0x000fe40000010089 */
[----:B------:R-:W-:Y:S01]  /*2fdf0*/  FFMA.FTZ R64, R219, R70, R136 ;  /* 0x00000046db407223 */ /* 0x000fe20000010088 */
[----:B------:R-:W2:Y:S01]  /*2fe00*/  LDL R72, [R1+0x124] ;  /* 0x0001240001487983 */ /* 0x000ea20000100800 */
[----:B------:R-:W-:-:S03]  /*2fe10*/  IMAD.WIDE.U32 R68, R201, R216, c[0x0][0x210] ;  /* 0x00008400c9447625 */ /* 0x000fc600078e00d8 */
[----:B------:R-:W2:Y:S04]  /*2fe20*/  LDL R71, [R1+0x120] ;  /* 0x0001200001477983 */ /* 0x000ea80000100800 */
[----:B------:R0:W-:Y:S04]  /*2fe30*/  STG.E.128 [R68.64], R64 ;  /* 0x0000004044007986 */ /* 0x0001e8000c101d0a */
[----:B------:R-:W2:Y:S01]  /*2fe40*/  LDL R201, [R1+0x118] ;  /* 0x0001180001c97983 */ /* 0x000ea20000100800 */
[C---:B------:R-:W-:Y:S02]  /*2fe50*/  FADD.FTZ R58, -R206.reuse, R58 ;  /* 0x0000003ace3a7221 */ /* 0x040fe40000010100 */
[C---:B------:R-:W-:Y:S01]  /*2fe60*/  FADD.FTZ R57, -R206.reuse, R57 ;  /* 0x00000039ce397221 */ /* 0x040fe20000010100 */
[----:B------:R-:W2:Y:S01]  /*2fe70*/  LDL R219, [R1+0xec] ;  /* 0x0000ec0001db7983 */ /* 0x000ea20000100800 */
[----:B------:R-:W-:-:S02]  /*2fe80*/  FADD.FTZ R56, -R206, R56 ;  /* 0x00000038ce387221 */ /* 0x000fc40000010100 */
[C---:B------:R-:W-:Y:S01]  /*2fe90*/  FADD.FTZ R44, -R206.reuse, R44 ;  /* 0x0000002cce2c7221 */ /* 0x040fe20000010100 */
[----:B------:R-:W2:Y:S01]  /*2fea0*/  LDL R250, [R1+0xb8] ;  /* 0x0000b80001fa7983 */ /* 0x000ea20000100800 */
[C---:B------:R-:W-:Y:S02]  /*2feb0*/  FADD.FTZ R46, -R206.reuse, R46 ;  /* 0x0000002ece2e7221 */ /* 0x040fe40000010100 */
[----:B------:R-:W-:Y:S01]  /*2fec0*/  FADD.FTZ R51, -R206, R51 ;  /* 0x00000033ce337221 */ /* 0x000fe20000010100 */
[----:B------:R-:W2:Y:S01]  /*2fed0*/  LDL R249, [R1+0xb4] ;  /* 0x0000b40001f97983 */ /* 0x000ea20000100800 */
[C---:B0-----:R-:W-:Y:S02]  /*2fee0*/  FMUL.FTZ R69, R205.reuse, R63 ;  /* 0x0000003fcd457220 */ /* 0x041fe40000410000 */
[C---:B------:R-:W-:Y:S01]  /*2fef0*/  FMUL.FTZ R68, R205.reuse, R62 ;  /* 0x0000003ecd447220 */ /* 0x040fe20000410000 */
[----:B------:R-:W2:Y:S01]  /*2ff00*/  LDL R248, [R1+0xb0] ;  /* 0x0000b00001f87983 */ /* 0x000ea20000100800 */
[----:B------:R-:W-:-:S02]  /*2ff10*/  FMUL.FTZ R67, R205, R61 ;  /* 0x0000003dcd437220 */ /* 0x000fc40000410000 */
[----:B------:R-:W-:Y:S02]  /*2ff20*/  FMUL.FTZ R66, R205, R60 ;  /* 0x0000003ccd427220 */ /* 0x000fe40000410000 */
[----:B------:R-:W-:Y:S02]  /*2ff30*/  FFMA.FTZ R63, R218, R69, R187 ;  /* 0x00000045da3f7223 */ /* 0x000fe400000100bb */
[----:B------:R-:W-:Y:S01]  /*2ff40*/  FFMA.FTZ R62, R217, R68, R186 ;  /* 0x00000044d93e7223 */ /* 0x000fe200000100ba */
[----:B------:R-:W2:Y:S01]  /*2ff50*/  LDL R218, [R1+0xdc] ;  /* 0x0000dc0001da7983 */ /* 0x000ea20000100800 */
[----:B------:R-:W-:Y:S02]  /*2ff60*/  FFMA.FTZ R61, R207, R67, R185 ;  /* 0x00000043cf3d7223 */ /* 0x000fe400000100b9 */
[----:B------:R-:W-:Y:S01]  /*2ff70*/  FFMA.FTZ R60, R79, R66, R184 ;  /* 0x000000424f3c7223 */ /* 0x000fe200000100b8 */
[----:B------:R-:W2:Y:S01]  /*2ff80*/  LDL R217, [R1+0xe8] ;  /* 0x0000e80001d97983 */ /* 0x000ea20000100800 */
[----:B------:R-:W-:-:S03]  /*2ff90*/  IMAD.WIDE.U32 R64, R198, R216, c[0x0][0x208] ;  /* 0x00008200c6407625 */ /* 0x000fc600078e00d8 */
[----:B------:R-:W2:Y:S04]  /*2ffa0*/  LDL R79, [R1+0x10c] ;  /* 0x00010c00014f7983 */ /* 0x000ea80000100800 */
[----:B------:R0:W-:Y:S01]  /*2ffb0*/  STG.E.128 [R64.64], R60 ;  /* 0x0000003c40007986 */ /* 0x0001e2000c101d0a */
[----:B------:R-:W-:-:S03]  /*2ffc0*/  FMUL.FTZ R70, R205, R59 ;  /* 0x0000003bcd467220 */ /* 0x000fc60000410000 */
[----:B------:R-:W2:Y:S01]  /*2ffd0*/  LDL R207, [R1+0xd8] ;  /* 0x0000d80001cf7983 */ /* 0x000ea20000100800 */
[----:B0-----:R-:W-:Y:S02]  /*2ffe0*/  FFMA.FTZ R61, R76, R67, R133 ;  /* 0x000000434c3d7223 */ /* 0x001fe40000010085 */
[----:B------:R-:W-:Y:S01]  /*2fff0*/  IMAD.WIDE.U32 R64, R198, R216, c[0x0][0x210] ;  /* 0x00008400c6407625 */ /* 0x000fe200078e00d8 */
[----:B------:R-:W2:Y:S04]  /*30000*/  LDL R76, [R1+0x110] ;  /* 0x00011000014c7983 */ /* 0x000ea80000100800 */
[----:B------:R-:W2:Y:S01]  /*30010*/  LDL R198, [R1+0x114] ;  /* 0x0001140001c67983 */ /* 0x000ea20000100800 */
[----:B------:R-:W-:Y:S02]  /*30020*/  FFMA.FTZ R63, R78, R69, R135 ;  /* 0x000000454e3f7223 */ /* 0x000fe40000010087 */
[----:B------:R-:W-:Y:S01]  /*30030*/  FFMA.FTZ R62, R77, R68, R134 ;  /* 0x000000444d3e7223 */ /* 0x000fe20000010086 */
[----:B------:R-:W2:Y:S01]  /*30040*/  LDL R78, [R1+0xfc] ;  /* 0x0000fc00014e7983 */ /* 0x000ea20000100800 */
[----:B------:R-:W-:-:S02]  /*30050*/  FMUL.FTZ R69, R205, R58 ;  /* 0x0000003acd457220 */ /* 0x000fc40000410000 */
[----:B------:R-:W-:Y:S01]  /*30060*/  FMUL.FTZ R68, R205, R57 ;  /* 0x00000039cd447220 */ /* 0x000fe20000410000 */
[----:B------:R-:W2:Y:S01]  /*30070*/  LDL R77, [R1+0x108] ;  /* 0x00010800014d7983 */ /* 0x000ea20000100800 */
[----:B------:R-:W-:Y:S02]  /*30080*/  FFMA.FTZ R60, R75, R66, R132 ;  /* 0x000000424b3c7223 */ /* 0x000fe40000010084 */
[----:B------:R-:W-:Y:S01]  /*30090*/  FMUL.FTZ R67, R205, R56 ;  /* 0x00000038cd437220 */ /* 0x000fe20000410000 */
[----:B------:R-:W2:Y:S04]  /*300a0*/  LDL R75, [R1+0xf8] ;  /* 0x0000f800014b7983 */ /* 0x000ea80000100800 */
[----:B------:R0:W-:Y:S02]  /*300b0*/  STG.E.128 [R64.64], R60 ;  /* 0x0000003c40007986 */ /* 0x0001e4000c101d0a */
[----:B0-----:R-:W-:-:S04]  /*300c0*/  IMAD.WIDE.U32 R60, R16, R216, c[0x0][0x208] ;  /* 0x00008200103c7625 */ /* 0x001fc800078e00d8 */
[C---:B------:R-:W-:Y:S02]  /*300d0*/  FADD.FTZ R63, -R206.reuse, R29 ;  /* 0x0000001dce3f7221 */ /* 0x040fe40000010100 */
[C---:B------:R-:W-:Y:S02]  /*300e0*/  FADD.FTZ R65, -R206.reuse, R30 ;  /* 0x0000001ece417221 */ /* 0x040fe40000010100 */
[C---:B------:R-:W-:Y:S02]  /*300f0*/  FADD.FTZ R30, -R206.reuse, R26 ;  /* 0x0000001ace1e7221 */ /* 0x040fe40000010100 */
[C---:B------:R-:W-:Y:S02]  /*30100*/  FADD.FTZ R29, -R206.reuse, R27 ;  /* 0x0000001bce1d7221 */ /* 0x040fe40000010100 */
[----:B------:R-:W-:Y:S02]  /*30110*/  FADD.FTZ R64, -R206, R24 ;  /* 0x00000018ce407221 */ /* 0x000fe40000010100 */
[----:B---3--:R-:W-:-:S02]  /*30120*/  FFMA.FTZ R59, R74, R70, R183 ;  /* 0x000000464a3b7223 */ /* 0x008fc400000100b7 */
[----:B------:R-:W3:Y:S01]  /*30130*/  LDL R74, [R1+0x104] ;  /* 0x00010400014a7983 */ /* 0x000ee20000100800 */
[----:B----4-:R-:W-:-:S03]  /*30140*/  FFMA.FTZ R27, R204, R70, R131 ;  /* 0x00000046cc1b7223 */ /* 0x010fc60000010083 */
[----:B------:R-:W4:Y:S01]  /*30150*/  LDL R204, [R1+0xe4] ;  /* 0x0000e40001cc7983 */ /* 0x000f220000100800 */
[----:B-----5:R-:W-:-:S03]  /*30160*/  FFMA.FTZ R58, R73, R69, R182 ;  /* 0x00000045493a7223 */ /* 0x020fc600000100b6 */
[----:B------:R-:W5:Y:S01]  /*30170*/  LDL R73, [R1+0xf4] ;  /* 0x0000f40001497983 */ /* 0x000f620000100800 */
[----:B--2---:R-:W-:-:S03]  /*30180*/  FFMA.FTZ R57, R72, R68, R181 ;  /* 0x0000004448397223 */ /* 0x004fc600000100b5 */
[----:B------:R-:W2:Y:S01]  /*30190*/  LDL R72, [R1+0x100] ;  /* 0x0001000001487983 */ /* 0x000ea20000100800 */
[----:B------:R-:W-:-:S03]  /*301a0*/  FFMA.FTZ R56, R71, R67, R180 ;  /* 0x0000004347387223 */ /* 0x000fc600000100b4 */
[----:B------:R-:W4:Y:S04]  /*301b0*/  LDL R71, [R1+0xf0] ;  /* 0x0000f00001477983 */ /* 0x000f280000100800 */
[----:B------:R0:W-:Y:S01]  /*301c0*/  STG.E.128 [R60.64], R56 ;  /* 0x000000383c007986 */ /* 0x0001e2000c101d0a */
[----:B------:R-:W-:-:S03]  /*301d0*/  FFMA.FTZ R26, R201, R69, R130 ;  /* 0x00000045c91a7223 */ /* 0x000fc60000010082 */
[----:B------:R-:W4:Y:S01]  /*301e0*/  LDL R201, [R1+0xd4] ;  /* 0x0000d40001c97983 */ /* 0x000f220000100800 */
[C---:B0-----:R-:W-:Y:S02]  /*301f0*/  FADD.FTZ R61, -R206.reuse, R28 ;  /* 0x0000001cce3d7221 */ /* 0x041fe40000010100 */
[----:B------:R-:W-:Y:S02]  /*30200*/  FADD.FTZ R28, -R206, R25 ;  /* 0x00000019ce1c7221 */ /* 0x000fe40000010100 */
[----:B------:R-:W-:Y:S02]  /*30210*/  FFMA.FTZ R24, R76, R67, R128 ;  /* 0x000000434c187223 */ /* 0x000fe40000010080 */
[----:B------:R-:W-:Y:S02]  /*30220*/  FADD.FTZ R76, -R206, R192 ;  /* 0x000000c0ce4c7221 */ /* 0x000fe40000010100 */
[----:B------:R-:W-:Y:S01]  /*30230*/  FFMA.FTZ R25, R198, R68, R129 ;  /* 0x00000044c6197223 */ /* 0x000fe20000010081 */
[----:B------:R-:W4:Y:S04]  /*30240*/  LDL R192, [R1+0xd0] ;  /* 0x0000d00001c07983 */ /* 0x000f280000100800 */
[----:B------:R-:W4:Y:S01]  /*30250*/  LDL R198, [R1+0xe0] ;  /* 0x0000e00001c67983 */ /* 0x000f220000100800 */
[----:B------:R-:W-:-:S02]  /*30260*/  FADD.FTZ R66, -R206, R32 ;  /* 0x00000020ce427221 */ /* 0x000fc40000010100 */
[----:B------:R-:W-:Y:S02]  /*30270*/  FADD.FTZ R62, -R206, R33 ;  /* 0x00000021ce3e7221 */ /* 0x000fe40000010100 */
[----:B------:R-:W-:-:S04]  /*30280*/  IMAD.WIDE.U32 R32, R16, R216, c[0x0][0x210] ;  /* 0x0000840010207625 */ /* 0x000fc800078e00d8 */
[C---:B------:R-:W-:Y:S02]  /*30290*/  FADD.FTZ R60, -R206.reuse, R55 ;  /* 0x00000037ce3c7221 */ /* 0x040fe40000010100 */
[C---:B------:R-:W-:Y:S02]  /*302a0*/  FADD.FTZ R58, -R206.reuse, R53 ;  /* 0x00000035ce3a7221 */ /* 0x040fe40000010100 */
[C---:B------:R-:W-:Y:S02]  /*302b0*/  FADD.FTZ R57, -R206.reuse, R52 ;  /* 0x00000034ce397221 */ /* 0x040fe40000010100 */
[C---:B------:R-:W-:Y:S01]  /*302c0*/  FADD.FTZ R59, -R206.reuse, R54 ;  /* 0x00000036ce3b7221 */ /* 0x040fe20000010100 */
[----:B------:R0:W-:Y:S01]  /*302d0*/  STG.E.128 [R32.64], R24 ;  /* 0x0000001820007986 */ /* 0x0001e2000c101d0a */
[C---:B------:R-:W-:Y:S02]  /*302e0*/  FADD.FTZ R67, -R206.reuse, R21 ;  /* 0x00000015ce437221 */ /* 0x040fe40000010100 */
[----:B------:R-:W-:-:S02]  /*302f0*/  FADD.FTZ R55, -R206, R34 ;  /* 0x00000022ce377221 */ /* 0x000fc40000010100 */
[C---:B------:R-:W-:Y:S02]  /*30300*/  FADD.FTZ R56, -R206.reuse, R35 ;  /* 0x00000023ce387221 */ /* 0x040fe40000010100 */
[----:B------:R-:W-:Y:S02]  /*30310*/  FADD.FTZ R16, -R206, R20 ;  /* 0x00000014ce107221 */ /* 0x000fe40000010100 */
[----:B------:R-:W-:Y:S02]  /*30320*/  FMUL.FTZ R21, R205, R60 ;  /* 0x0000003ccd157220 */ /* 0x000fe40000410000 */
[----:B------:R-:W-:-:S04]  /*30330*/  IMAD.WIDE.U32 R34, R14, R216, c[0x0][0x210] ;  /* 0x000084000e227625 */ /* 0x000fc800078e00d8 */
[----:B------:R-:W-:Y:S02]  /*30340*/  FMUL.FTZ R20, R205, R58 ;  /* 0x0000003acd147220 */ /* 0x000fe40000410000 */
[----:B0-----:R-:W-:-:S04]  /*30350*/  IMAD.WIDE.U32 R32, R14, R216, c[0x0][0x208] ;  /* 0x000082000e207625 */ /* 0x001fc800078e00d8 */
[C---:B------:R-:W-:Y:S02]  /*30360*/  FMUL.FTZ R14, R205.reuse, R57 ;  /* 0x00000039cd0e7220 */ /* 0x040fe40000410000 */
[----:B------:R-:W-:Y:S02]  /*30370*/  FMUL.FTZ R26, R205, R59 ;  /* 0x0000003bcd1a7220 */ /* 0x000fe40000410000 */
[----:B------:R-:W-:Y:S02]  /*30380*/  FADD.FTZ R70, -R206, R23 ;  /* 0x00000017ce467221 */ /* 0x000fe40000010100 */
[-C--:B------:R-:W-:Y:S02]  /*30390*/  FFMA.FTZ R23, R79, R21.reuse, R179 ;  /* 0x000000154f177223 */ /* 0x080fe400000100b3 */
[----:B------:R-:W-:Y:S02]  /*303a0*/  FFMA.FTZ R27, R78, R21, R127 ;  /* 0x000000154e1b7223 */ /* 0x000fe4000001007f */
[----:B------:R-:W-:-:S02]  /*303b0*/  FADD.FTZ R69, -R206, R22 ;  /* 0x00000016ce457221 */ /* 0x000fc40000010100 */
[-C--:B------:R-:W-:Y:S02]  /*303c0*/  FFMA.FTZ R22, R77, R26.reuse, R178 ;  /* 0x0000001a4d167223 */ /* 0x080fe400000100b2 */
[C---:B------:R-:W-:Y:S02]  /*303d0*/  FADD.FTZ R53, -R206.reuse, R38 ;  /* 0x00000026ce357221 */ /* 0x040fe40000010100 */
[C---:B------:R-:W-:Y:S02]  /*303e0*/  FADD.FTZ R54, -R206.reuse, R39 ;  /* 0x00000027ce367221 */ /* 0x040fe40000010100 */
[C---:B------:R-:W-:Y:S02]  /*303f0*/  FADD.FTZ R50, -R206.reuse, R50 ;  /* 0x00000032ce327221 */ /* 0x040fe40000010100 */
[----:B------:R-:W-:Y:S02]  /*30400*/  FFMA.FTZ R26, R75, R26, R126 ;  /* 0x0000001a4b1a7223 */ /* 0x000fe4000001007e */
[----:B------:R-:W-:-:S02]  /*30410*/  FADD.FTZ R49, -R206, R49 ;  /* 0x00000031ce317221 */ /* 0x000fc40000010100 */
[C---:B------:R-:W-:Y:S02]  /*30420*/  FADD.FTZ R48, -R206.reuse, R48 ;  /* 0x00000030ce307221 */ /* 0x040fe40000010100 */
[----:B------:R-:W-:Y:S02]  /*30430*/  FMUL.FTZ R75, R205, R46 ;  /* 0x0000002ecd4b7220 */ /* 0x000fe40000410000 */
[----:B------:R-:W4:Y:S01]  /*30440*/  LDL R46, [R1+0xc4] ;  /* 0x0000c400012e7983 */ /* 0x000f220000100800 */
        /* <DEDUP_REMOVED lines=11> */
[----:B------:R-:W4:Y:S01]  /*30500*/  LDL R193, [R1+0x88] ;  /* 0x0000880001c17983 */ /* 0x000f220000100800 */
[----:B------:R-:W-:-:S03]  /*30510*/  FADD.FTZ R60, -R206, R195 ;  /* 0x000000c3ce3c7221 */ /* 0x000fc60000010100 */
[----:B------:R-:W4:Y:S01]  /*30520*/  LDL R206, [R1+0xa4] ;  /* 0x0000a40001ce7983 */ /* 0x000f220000100800 */
[----:B------:R-:W-:-:S03]  /*30530*/  FMUL.FTZ R77, R205, R43 ;  /* 0x0000002bcd4d7220 */ /* 0x000fc60000410000 */
[----:B------:R-:W4:Y:S01]  /*30540*/  LDL R194, [R1+0x7c] ;  /* 0x00007c0001c27983 */ /* 0x000f220000100800 */
[----:B------:R-:W-:-:S03]  /*30550*/  FMUL.FTZ R43, R205, R79 ;  /* 0x0000004fcd2b7220 */ /* 0x000fc60000410000 */
[----:B------:R-:W4:Y:S01]  /*30560*/  LDL R195, [R1+0x8c] ;  /* 0x00008c0001c37983 */ /* 0x000f220000100800 */
[----:B------:R-:W-:-:S03]  /*30570*/  FMUL.FTZ R68, R205, R41 ;  /* 0x00000029cd447220 */ /* 0x000fc60000410000 */
[----:B------:R-:W4:Y:S01]  /*30580*/  LDL R79, [R1+0x84] ;  /* 0x00008400014f7983 */ /* 0x000f220000100800 */
[C---:B------:R-:W-:Y:S02]  /*30590*/  FMUL.FTZ R37, R205.reuse, R40 ;  /* 0x00000028cd257220 */ /* 0x040fe40000410000 */
[C---:B------:R-:W-:Y:S02]  /*305a0*/  FMUL.FTZ R41, R205.reuse, R70 ;  /* 0x00000046cd297220 */ /* 0x040fe40000410000 */
[----:B------:R-:W-:Y:S01]  /*305b0*/  FMUL.FTZ R40, R205, R69 ;  /* 0x00000045cd287220 */ /* 0x000fe20000410000 */
[----:B------:R-:W4:Y:S04]  /*305c0*/  LDL R70, [R1+0x80] ;  /* 0x0000800001467983 */ /* 0x000f280000100800 */
[----:B------:R-:W4:Y:S01]  /*305d0*/  LDL R69, [R1+0x70] ;  /* 0x0000700001457983 */ /* 0x000f220000100800 */
[----:B---3--:R-:W-:-:S02]  /*305e0*/  FFMA.FTZ R21, R74, R20, R177 ;  /* 0x000000144a157223 */ /* 0x008fc400000100b1 */
[C---:B------:R-:W-:Y:S02]  /*305f0*/  FMUL.FTZ R74, R205.reuse, R42 ;  /* 0x0000002acd4a7220 */ /* 0x040fe40000410000 */
[----:B------:R-:W-:Y:S02]  /*30600*/  FMUL.FTZ R42, R205, R76 ;  /* 0x0000004ccd2a7220 */ /* 0x000fe40000410000 */
[----:B------:R-:W3:Y:S01]  /*30610*/  LDL R76, [R1+0x74] ;  /* 0x00007400014c7983 */ /* 0x000ee20000100800 */
[----:B-----5:R-:W-:Y:S02]  /*30620*/  FFMA.FTZ R25, R73, R20, R125 ;  /* 0x0000001449197223 */ /* 0x020fe4000001007d */
[----:B--2---:R-:W-:Y:S02]  /*30630*/  FFMA.FTZ R20, R72, R14, R176 ;  /* 0x0000000e48147223 */ /* 0x004fe400000100b0 */
[----:B------:R-:W-:Y:S02]  /*30640*/  FMUL.FTZ R72, R205, R54 ;  /* 0x00000036cd487220 */ /* 0x000fe40000410000 */
[----:B----4-:R-:W-:Y:S01]  /*30650*/  FFMA.FTZ R24, R71, R14, R124 ;  /* 0x0000000e47187223 */ /* 0x010fe2000001007c */
[----:B------:R0:W-:Y:S01]  /*30660*/  STG.E.128 [R32.64], R20 ;  /* 0x0000001420007986 */ /* 0x0001e2000c101d0a */
[----:B------:R-:W-:-:S02]  /*30670*/  FMUL.FTZ R71, R205, R44 ;  /* 0x0000002ccd477220 */ /* 0x000fc40000410000 */
[C---:B------:R-:W-:Y:S01]  /*30680*/  FMUL.FTZ R54, R205.reuse, R62 ;  /* 0x0000003ecd367220 */ /* 0x040fe20000410000 */
[----:B------:R-:W2:Y:S04]  /*30690*/  LDL R44, [R1+0xc0] ;  /* 0x0000c000012c7983 */ /* 0x000ea80000100800 */
[----:B------:R-:W4:Y:S04]  /*306a0*/  LDL R62, [R1+0xcc] ;  /* 0x0000cc00013e7983 */ /* 0x000f280000100800 */
[----:B------:R1:W-:Y:S01]  /*306b0*/  STG.E.128 [R34.64], R24 ;  /* 0x0000001822007986 */ /* 0x0003e2000c101d0a */
[----:B0-----:R-:W-:-:S02]  /*306c0*/  FMUL.FTZ R33, R205, R53 ;  /* 0x00000035cd217220 */ /* 0x001fc40000410000 */
[C---:B------:R-:W-:Y:S02]  /*306d0*/  FMUL.FTZ R22, R205.reuse, R51 ;  /* 0x00000033cd167220 */ /* 0x040fe40000410000 */
[C---:B------:R-:W-:Y:S02]  /*306e0*/  FMUL.FTZ R53, R205.reuse, R66 ;  /* 0x00000042cd357220 */ /* 0x040fe40000410000 */
[C---:B------:R-:W-:Y:S01]  /*306f0*/  FMUL.FTZ R21, R205.reuse, R50 ;  /* 0x00000032cd157220 */ /* 0x040fe20000410000 */
[----:B------:R-:W5:Y:S01]  /*30700*/  LDL R66, [R1+0xc8] ;  /* 0x0000c80001427983 */ /* 0x000f620000100800 */
[----:B------:R-:W-:Y:S02]  /*30710*/  FMUL.FTZ R20, R205, R49 ;  /* 0x00000031cd147220 */ /* 0x000fe40000410000 */
[----:B------:R-:W-:Y:S02]  /*30720*/  FFMA.FTZ R23, R219, R22, R175 ;  /* 0x00000016db177223 */ /* 0x000fe400000100af */
[----:B-1----:R-:W-:Y:S01]  /*30730*/  FMUL.FTZ R24, R205, R48 ;  /* 0x00000030cd187220 */ /* 0x002fe20000410000 */
[----:B------:R-:W3:Y:S01]  /*30740*/  LDL R219, [R1+0xac] ;  /* 0x0000ac0001db7983 */ /* 0x000ee20000100800 */
[----:B------:R-:W-:-:S02]  /*30750*/  FFMA.FTZ R27, R218, R22, R123 ;  /* 0x00000016da1b7223 */ /* 0x000fc4000001007b */
[-C--:B------:R-:W-:Y:S01]  /*30760*/  FFMA.FTZ R22, R217, R21.reuse, R174 ;  /* 0x00000015d9167223 */ /* 0x080fe200000100ae */
[----:B------:R-:W3:Y:S01]  /*30770*/  LDL R218, [R1+0x9c] ;  /* 0x00009c0001da7983 */ /* 0x000ee20000100800 */
[----:B------:R-:W-:Y:S02]  /*30780*/  FFMA.FTZ R26, R207, R21, R122 ;  /* 0x00000015cf1a7223 */ /* 0x000fe4000001007a */
[-C--:B------:R-:W-:Y:S01]  /*30790*/  FFMA.FTZ R21, R204, R20.reuse, R173 ;  /* 0x00000014cc157223 */ /* 0x080fe200000100ad */
[----:B------:R-:W3:Y:S01]  /*307a0*/  LDL R217, [R1+0xa8] ;  /* 0x0000a80001d97983 */ /* 0x000ee20000100800 */
[----:B------:R-:W-:-:S03]  /*307b0*/  FFMA.FTZ R25, R201, R20, R121 ;  /* 0x00000014c9197223 */ /* 0x000fc60000010079 */
[----:B------:R-:W3:Y:S04]  /*307c0*/  LDL R204, [R1+0x94] ;  /* 0x0000940001cc7983 */ /* 0x000ee80000100800 */
[----:B------:R-:W3:Y:S04]  /*307d0*/  LDL R207, [R1+0x98] ;  /* 0x0000980001cf7983 */ /* 0x000ee80000100800 */
[----:B------:R-:W3:Y:S01]  /*307e0*/  LDL R201, [R1+0xa0] ;  /* 0x0000a00001c97983 */ /* 0x000ee20000100800 */
[-C--:B------:R-:W-:Y:S02]  /*307f0*/  FFMA.FTZ R20, R198, R24.reuse, R172 ;  /* 0x00000018c6147223 */ /* 0x080fe400000100ac */
[----:B------:R-:W-:Y:S01]  /*30800*/  FFMA.FTZ R24, R192, R24, R120 ;  /* 0x00000018c0187223 */ /* 0x000fe20000010078 */
[----:B------:R-:W3:Y:S04]  /*30810*/  LDL R198, [R1+0x90] ;  /* 0x0000900001c67983 */ /* 0x000ee80000100800 */
[----:B------:R-:W3:Y:S01]  /*30820*/  LDL R192, [R1+0x78] ;  /* 0x0000780001c07983 */ /* 0x000ee20000100800 */
[----:B------:R-:W-:-:S02]  /*30830*/  FMUL.FTZ R73, R205, R45 ;  /* 0x0000002dcd497220 */ /* 0x000fc40000410000 */
[----:B------:R-:W-:Y:S02]  /*30840*/  FMUL.FTZ R78, R205, R47 ;  /* 0x0000002fcd4e7220 */ /* 0x000fe40000410000 */
[----:B------:R-:W-:-:S04]  /*30850*/  IMAD.WIDE.U32 R34, R15, R216, c[0x0][0x208] ;  /* 0x000082000f227625 */ /* 0x000fc800078e00d8 */
[----:B------:R-:W-:Y:S02]  /*30860*/  FMUL.FTZ R32, R205, R52 ;  /* 0x00000034cd207220 */ /* 0x000fe40000410000 */
[----:B------:R-:W-:-:S04]  /*30870*/  IMAD.WIDE.U32 R38, R15, R216, c[0x0][0x210] ;  /* 0x000084000f267625 */ /* 0x000fc800078e00d8 */
[C---:B------:R-:W-:Y:S02]  /*30880*/  FMUL.FTZ R52, R205.reuse, R31 ;  /* 0x0000001fcd347220 */ /* 0x040fe40000410000 */
[C---:B------:R-:W-:Y:S02]  /*30890*/  FMUL.FTZ R45, R205.reuse, R28 ;  /* 0x0000001ccd2d7220 */ /* 0x040fe40000410000 */
[C---:B------:R-:W-:Y:S02]  /*308a0*/  FMUL.FTZ R47, R205.reuse, R30 ;  /* 0x0000001ecd2f7220 */ /* 0x040fe40000410000 */
[----:B------:R-:W-:Y:S02]  /*308b0*/  FMUL.FTZ R48, R205, R29 ;  /* 0x0000001dcd307220 */ /* 0x000fe40000410000 */
[----:B------:R-:W-:Y:S01]  /*308c0*/  IMAD.WIDE.U32 R58, R197, R216, c[0x0][0x208] ;  /* 0x00008200c53a7625 */ /* 0x000fe200078e00d8 */
[----:B------:R0:W-:Y:S04]  /*308d0*/  STG.E.128 [R34.64], R20 ;  /* 0x0000001422007986 */ /* 0x0001e8000c101d0a */
[----:B------:R1:W-:Y:S01]  /*308e0*/  STG.E.128 [R38.64], R24 ;  /* 0x0000001826007986 */ /* 0x0003e2000c101d0a */
        /* <DEDUP_REMOVED lines=9> */
[----:B------:R-:W-:-:S04]  /*30980*/  IMAD.WIDE.U32 R64, R196, R216, c[0x0][0x210] ;  /* 0x00008400c4407625 */ /* 0x000fc800078e00d8 */
[----:B------:R-:W-:Y:S02]  /*30990*/  FFMA.FTZ R29, R46, R73, R169 ;  /* 0x000000492e1d7223 */ /* 0x000fe400000100a9 */
[----:B------:R-:W-:Y:S02]  /*309a0*/  FMUL.FTZ R46, R205, R60 ;  /* 0x0000003ccd2e7220 */ /* 0x000fe40000410000 */
[----:B------:R-:W-:Y:S02]  /*309b0*/  IMAD.WIDE.U32 R60, R196, R216, c[0x0][0x208] ;  /* 0x00008200c43c7625 */ /* 0x000fe400078e00d8 */
[----:B------:R-:W3:Y:S02]  /*309c0*/  LDL R196, [R1+0x48] ;  /* 0x0000480001c47983 */ /* 0x000ee40000100800 */
[----:B0-----:R-:W-:Y:S02]  /*309d0*/  FFMA.FTZ R23, R251, R78, R119 ;  /* 0x0000004efb177223 */ /* 0x001fe40000010077 */
[----:B------:R-:W-:-:S02]  /*309e0*/  FFMA.FTZ R22, R250, R75, R118 ;  /* 0x0000004bfa167223 */ /* 0x000fc40000010076 */
[----:B------:R-:W-:Y:S02]  /*309f0*/  FFMA.FTZ R21, R249, R73, R117 ;  /* 0x00000049f9157223 */ /* 0x000fe40000010075 */
[----:B------:R-:W-:Y:S01]  /*30a00*/  FFMA.FTZ R20, R248, R71, R116 ;  /* 0x00000047f8147223 */ /* 0x000fe20000010074 */
[----:B------:R-:W3:Y:S01]  /*30a10*/  LDL R73, [R1+0x18] ;  /* 0x0000180001497983 */ /* 0x000ee20000100800 */
[----:B------:R-:W-:-:S03]  /*30a20*/  FFMA.FTZ R34, R193, R33, R162 ;  /* 0x00000021c1227223 */ /* 0x000fc600000100a2 */
[----:B------:R-:W3:Y:S01]  /*30a30*/  LDL R193, [R1+0x34] ;  /* 0x0000340001c17983 */ /* 0x000ee20000100800 */
[----:B-1----:R-:W-:-:S03]  /*30a40*/  FFMA.FTZ R25, R206, R68, R165 ;  /* 0x00000044ce197223 */ /* 0x002fc600000100a5 */
[----:B------:R-:W3:Y:S01]  /*30a50*/  LDL R206, [R1+0x64] ;  /* 0x0000640001ce7983 */ /* 0x000ee20000100800 */
[----:B------:R-:W-:-:S03]  /*30a60*/  FFMA.FTZ R39, R194, R72, R111 ;  /* 0x00000048c2277223 */ /* 0x000fc6000001006f */
[----:B------:R-:W3:Y:S01]  /*30a70*/  LDL R194, [R1+0x44] ;  /* 0x0000440001c27983 */ /* 0x000ee20000100800 */
[----:B------:R-:W-:-:S03]  /*30a80*/  FFMA.FTZ R35, R195, R72, R163 ;  /* 0x00000048c3237223 */ /* 0x000fc600000100a3 */
[----:B------:R-:W3:Y:S04]  /*30a90*/  LDL R195, [R1+0x38] ;  /* 0x0000380001c37983 */ /* 0x000ee80000100800 */
[----:B------:R-:W3:Y:S01]  /*30aa0*/  LDL R72, [R1+0x14] ;  /* 0x0000140001487983 */ /* 0x000ee20000100800 */
[----:B--2---:R-:W-:Y:S02]  /*30ab0*/  FFMA.FTZ R28, R44, R71, R168 ;  /* 0x000000472c1c7223 */ /* 0x004fe400000100a8 */
[----:B----4-:R-:W-:Y:S01]  /*30ac0*/  FFMA.FTZ R31, R62, R78, R171 ;  /* 0x0000004e3e1f7223 */ /* 0x010fe200000100ab */
[----:B------:R-:W2:Y:S01]  /*30ad0*/  LDL R71, [R1+0x10] ;  /* 0x0000100001477983 */ /* 0x000ea20000100800 */
[----:B------:R-:W-:-:S03]  /*30ae0*/  FMUL.FTZ R44, R205, R57 ;  /* 0x00000039cd2c7220 */ /* 0x000fc60000410000 */
[----:B------:R-:W4:Y:S04]  /*30af0*/  LDL R205, [R1+0x54] ;  /* 0x0000540001cd7983 */ /* 0x000f280000100800 */
[----:B------:R-:W2:Y:S04]  /*30b00*/  LDL R78, [R1+0x2c] ;  /* 0x00002c00014e7983 */ /* 0x000ea80000100800 */
[----:B------:R-:W2:Y:S01]  /*30b10*/  LDL R57, [R1] ;  /* 0x0000000001397983 */ /* 0x000ea20000100800 */
[----:B-----5:R-:W-:-:S03]  /*30b20*/  FFMA.FTZ R30, R66, R75, R170 ;  /* 0x0000004b421e7223 */ /* 0x020fc600000100aa */
[----:B------:R-:W5:Y:S04]  /*30b30*/  LDL R75, [R1+0x20] ;  /* 0x00002000014b7983 */ /* 0x000f680000100800 */
[----:B------:R0:W-:Y:S01]  /*30b40*/  STG.E.128 [R58.64], R28 ;  /* 0x0000001c3a007986 */ /* 0x0001e2000c101d0a */
[----:B---3--:R-:W-:-:S03]  /*30b50*/  FFMA.FTZ R27, R219, R77, R167 ;  /* 0x0000004ddb1b7223 */ /* 0x008fc600000100a7 */
[----:B------:R-:W3:Y:S01]  /*30b60*/  LDL R219, [R1+0x6c] ;  /* 0x00006c0001db7983 */ /* 0x000ee20000100800 */
[----:B------:R-:W-:-:S03]  /*30b70*/  FFMA.FTZ R26, R217, R74, R166 ;  /* 0x0000004ad91a7223 */ /* 0x000fc600000100a6 */
[----:B------:R-:W3:Y:S01]  /*30b80*/  LDL R217, [R1+0x68] ;  /* 0x0000680001d97983 */ /* 0x000ee20000100800 */
[----:B0-----:R-:W-:Y:S02]  /*30b90*/  FFMA.FTZ R29, R204, R68, R113 ;  /* 0x00000044cc1d7223 */ /* 0x001fe40000010071 */
[----:B------:R-:W-:Y:S01]  /*30ba0*/  FFMA.FTZ R31, R218, R77, R115 ;  /* 0x0000004dda1f7223 */ /* 0x000fe20000010073 */
[----:B------:R-:W3:Y:S01]  /*30bb0*/  LDL R204, [R1+0x60] ;  /* 0x0000600001cc7983 */ /* 0x000ee20000100800 */
[----:B------:R-:W-:Y:S02]  /*30bc0*/  FFMA.FTZ R30, R207, R74, R114 ;  /* 0x0000004acf1e7223 */ /* 0x000fe40000010072 */
[----:B------:R-:W-:Y:S01]  /*30bd0*/  FFMA.FTZ R24, R201, R37, R164 ;  /* 0x00000025c9187223 */ /* 0x000fe200000100a4 */
[----:B------:R-:W3:Y:S01]  /*30be0*/  LDL R218, [R1+0x5c] ;  /* 0x00005c0001da7983 */ /* 0x000ee20000100800 */
[----:B------:R-:W-:-:S03]  /*30bf0*/  IMAD.WIDE.U32 R58, R197, R216, c[0x0][0x210] ;  /* 0x00008400c53a7625 */ /* 0x000fc600078e00d8 */
[----:B------:R-:W3:Y:S04]  /*30c00*/  LDL R207, [R1+0x58] ;  /* 0x0000580001cf7983 */ /* 0x000ee80000100800 */
[----:B------:R-:W3:Y:S04]  /*30c10*/  LDL R201, [R1+0x50] ;  /* 0x0000500001c97983 */ /* 0x000ee80000100800 */
[----:B------:R-:W3:Y:S04]  /*30c20*/  LDL R197, [R1+0x3c] ;  /* 0x00003c0001c57983 */ /* 0x000ee80000100800 */
[----:B------:R-:W3:Y:S01]  /*30c30*/  LDL R77, [R1+0x28] ;  /* 0x00002800014d7983 */ /* 0x000ee20000100800 */
[----:B------:R-:W-:-:S03]  /*30c40*/  FFMA.FTZ R28, R198, R37, R112 ;  /* 0x00000025c61c7223 */ /* 0x000fc60000010070 */
        /* <DEDUP_REMOVED lines=10> */
[----:B------:R-:W3:Y:S04]  /*30cf0*/  LDL R70, [R1+0xc] ;  /* 0x00000c0001467983 */ /* 0x000ee80000100800 */
[----:B------:R-:W3:Y:S04]  /*30d00*/  LDL R69, [R1+0x8] ;  /* 0x0000080001457983 */ /* 0x000ee80000100800 */
[----:B------:R-:W3:Y:S01]  /*30d10*/  LDL R68, [R1+0x4] ;  /* 0x0000040001447983 */ /* 0x000ee20000100800 */
[----:B------:R-:W-:-:S03]  /*30d20*/  IMAD.WIDE.U32 R62, R19, R216, c[0x0][0x208] ;  /* 0x00008200133e7625 */ /* 0x000fc600078e00d8 */
[----:B------:R0:W-:Y:S01]  /*30d30*/  STG.E.128 [R58.64], R20 ;  /* 0x000000143a007986 */ /* 0x0001e2000c101d0a */
[----:B------:R-:W-:-:S03]  /*30d40*/  IMAD.WIDE.U32 R66, R19, R216, c[0x0][0x210] ;  /* 0x0000840013427625 */ /* 0x000fc600078e00d8 */
[----:B------:R1:W-:Y:S04]  /*30d50*/  STG.E.128 [R60.64], R24 ;  /* 0x000000183c007986 */ /* 0x0003e8000c101d0a */
[----:B------:R-:W-:Y:S04]  /*30d60*/  STG.E.128 [R64.64], R28 ;  /* 0x0000001c40007986 */ /* 0x000fe8000c101d0a */
[----:B------:R1:W-:Y:S01]  /*30d70*/  STG.E.128 [R62.64], R32 ;  /* 0x000000203e007986 */ /* 0x0003e2000c101d0a */
[----:B0-----:R-:W-:-:S03]  /*30d80*/  IMAD.WIDE.U32 R58, R17, R216, c[0x0][0x208] ;  /* 0x00008200113a7625 */ /* 0x001fc600078e00d8 */
[----:B------:R2:W-:Y:S01]  /*30d90*/  STG.E.128 [R66.64], R36 ;  /* 0x0000002442007986 */ /* 0x0005e2000c101d0a */
[----:B-1----:R-:W-:-:S04]  /*30da0*/  IMAD.WIDE.U32 R60, R17, R216, c[0x0][0x210] ;  /* 0x00008400113c7625 */ /* 0x002fc800078e00d8 */
[----:B------:R-:W-:-:S04]  /*30db0*/  IMAD.WIDE.U32 R62, R18, R216, c[0x0][0x208] ;  /* 0x00008200123e7625 */ /* 0x000fc800078e00d8 */
[----:B------:R-:W-:Y:S02]  /*30dc0*/  FFMA.FTZ R30, R196, R51, R154 ;  /* 0x00000033c41e7223 */ /* 0x000fe4000001009a */
[----:B------:R-:W-:Y:S01]  /*30dd0*/  IMAD.WIDE.U32 R18, R18, R216, c[0x0][0x210] ;  /* 0x0000840012127625 */ /* 0x000fe200078e00d8 */
[----:B------:R-:W-:-:S03]  /*30de0*/  SHF.L.U32 R17, R202, 0x4, RZ ;  /* 0x00000004ca117819 */ /* 0x000fc600000006ff */
[----:B------:R-:W-:-:S04]  /*30df0*/  IMAD.WIDE.U32 R64, R199, R216, c[0x0][0x208] ;  /* 0x00008200c7407625 */ /* 0x000fc800078e00d8 */
[----:B------:R-:W-:Y:S02]  /*30e00*/  FFMA.FTZ R21, R206, R54, R157 ;  /* 0x00000036ce157223 */ /* 0x000fe4000001009d */
[-C--:B------:R-:W-:Y:S02]  /*30e10*/  FFMA.FTZ R29, R194, R50.reuse, R153 ;  /* 0x00000032c21d7223 */ /* 0x080fe40000010099 */
[----:B------:R-:W-:Y:S02]  /*30e20*/  FFMA.FTZ R33, R193, R50, R101 ;  /* 0x00000032c1217223 */ /* 0x000fe40000010065 */
[----:B------:R-:W-:Y:S02]  /*30e30*/  FFMA.FTZ R34, R195, R51, R102 ;  /* 0x00000033c3227223 */ /* 0x000fe40000010066 */
[----:B------:R-:W-:Y:S02]  /*30e40*/  IMAD R13, R252, c[0x0][0x160], R13 ;  /* 0x00005800fc0d7a24 */ /* 0x000fe400078e020d */
[----:B----4-:R-:W-:-:S02]  /*30e50*/  FFMA.FTZ R25, R205, R54, R105 ;  /* 0x00000036cd197223 */ /* 0x010fc40000010069 */
[----:B--2---:R-:W-:Y:S02]  /*30e60*/  FFMA.FTZ R39, R78, R48, R151 ;  /* 0x000000304e277223 */ /* 0x004fe40000010097 */
[----:B-----5:R-:W-:Y:S02]  /*30e70*/  FFMA.FTZ R36, R75, R14, R148 ;  /* 0x0000000e4b247223 */ /* 0x020fe40000010094 */
[-C--:B---3--:R-:W-:Y:S02]  /*30e80*/  FFMA.FTZ R23, R219, R56.reuse, R159 ;  /* 0x00000038db177223 */ /* 0x088fe4000001009f */
[----:B------:R-:W-:Y:S02]  /*30e90*/  FFMA.FTZ R22, R217, R55, R158 ;  /* 0x00000037d9167223 */ /* 0x000fe4000001009e */
[----:B------:R-:W-:Y:S02]  /*30ea0*/  FFMA.FTZ R20, R204, R53, R156 ;  /* 0x00000035cc147223 */ /* 0x000fe4000001009c */
[----:B------:R-:W-:-:S02]  /*30eb0*/  FFMA.FTZ R27, R218, R56, R107 ;  /* 0x00000038da1b7223 */ /* 0x000fc4000001006b */
[----:B------:R-:W-:Y:S02]  /*30ec0*/  FFMA.FTZ R26, R207, R55, R106 ;  /* 0x00000037cf1a7223 */ /* 0x000fe4000001006a */
[----:B------:R-:W-:Y:S01]  /*30ed0*/  FFMA.FTZ R24, R201, R53, R104 ;  /* 0x00000035c9187223 */ /* 0x000fe20000010068 */
[----:B------:R0:W-:Y:S01]  /*30ee0*/  STG.E.128 [R58.64], R20 ;  /* 0x000000143a007986 */ /* 0x0001e2000c101d0a */
[----:B------:R-:W-:-:S03]  /*30ef0*/  FFMA.FTZ R35, R197, R52, R103 ;  /* 0x00000034c5237223 */ /* 0x000fc60000010067 */
[----:B------:R1:W-:Y:S01]  /*30f00*/  STG.E.128 [R60.64], R24 ;  /* 0x000000183c007986 */ /* 0x0003e2000c101d0a */
[----:B------:R-:W-:Y:S02]  /*30f10*/  FFMA.FTZ R38, R77, R47, R150 ;  /* 0x0000002f4d267223 */ /* 0x000fe40000010096 */
[----:B------:R-:W-:Y:S02]  /*30f20*/  FFMA.FTZ R31, R198, R52, R155 ;  /* 0x00000034c61f7223 */ /* 0x000fe4000001009b */
[-C--:B------:R-:W-:Y:S02]  /*30f30*/  FFMA.FTZ R28, R192, R49.reuse, R152 ;  /* 0x00000031c01c7223 */ /* 0x080fe40000010098 */
[----:B------:R-:W-:-:S03]  /*30f40*/  FFMA.FTZ R32, R79, R49, R100 ;  /* 0x000000314f207223 */ /* 0x000fc60000010064 */
[----:B------:R2:W-:Y:S01]  /*30f50*/  STG.E.128 [R62.64], R28 ;  /* 0x0000001c3e007986 */ /* 0x0005e2000c101d0a */
[----:B0-----:R-:W-:Y:S02]  /*30f60*/  FFMA.FTZ R23, R74, R48, R99 ;  /* 0x000000304a177223 */ /* 0x001fe40000010063 */
[----:B------:R-:W-:Y:S02]  /*30f70*/  FFMA.FTZ R37, R76, R45, R149 ;  /* 0x0000002d4c257223 */ /* 0x000fe40000010095 */
[----:B------:R-:W-:Y:S02]  /*30f80*/  FFMA.FTZ R22, R73, R47, R98 ;  /* 0x0000002f49167223 */ /* 0x000fe40000010062 */
[----:B------:R-:W-:Y:S02]  /*30f90*/  FFMA.FTZ R21, R72, R45, R97 ;  /* 0x0000002d48157223 */ /* 0x000fe40000010061 */
[----:B------:R-:W-:Y:S01]  /*30fa0*/  FFMA.FTZ R20, R71, R14, R96 ;  /* 0x0000000e47147223 */ /* 0x000fe20000010060 */
[----:B------:R0:W-:Y:S01]  /*30fb0*/  STG.E.128 [R18.64], R32 ;  /* 0x0000002012007986 */ /* 0x0001e2000c101d0a */
[----:B-1----:R-:W-:-:S02]  /*30fc0*/  FFMA.FTZ R27, R70, R41, R147 ;  /* 0x00000029461b7223 */ /* 0x002fc40000010093 */
[----:B------:R-:W-:Y:S01]  /*30fd0*/  FFMA.FTZ R26, R69, R40, R146 ;  /* 0x00000028451a7223 */ /* 0x000fe20000010092 */
[----:B------:R-:W-:Y:S01]  /*30fe0*/  STG.E.128 [R64.64], R36 ;  /* 0x0000002440007986 */ /* 0x000fe2000c101d0a */
[----:B------:R-:W-:Y:S02]  /*30ff0*/  FFMA.FTZ R25, R68, R16, R145 ;  /* 0x0000001044197223 */ /* 0x000fe40000010091 */
[----:B--2---:R-:W-:Y:S01]  /*31000*/  IMAD.WIDE.U32 R28, R199, R216, c[0x0][0x210] ;  /* 0x00008400c71c7625 */ /* 0x004fe200078e00d8 */
[----:B------:R-:W-:-:S03]  /*31010*/  SHF.R.U32.HI R14, RZ, 0x1c, R202 ;  /* 0x0000001cff0e7819 */ /* 0x000fc600000116ca */
[----:B------:R-:W-:Y:S01]  /*31020*/  FFMA.FTZ R24, R57, R15, R144 ;  /* 0x0000000f39187223 */ /* 0x000fe20000010090 */
[----:B------:R1:W-:Y:S01]  /*31030*/  STG.E.128 [R28.64], R20 ;  /* 0x000000141c007986 */ /* 0x0003e2000c101d0a */
[----:B------:R-:W-:Y:S01]  /*31040*/  IADD3 R30, P1, R17, c[0x0][0x210], RZ ;  /* 0x00008400111e7a10 */ /* 0x000fe20007f3e0ff */
[----:B0-----:R-:W-:-:S03]  /*31050*/  IMAD.WIDE.U32 R18, R200, R216, c[0x0][0x208] ;  /* 0x00008200c8127625 */ /* 0x001fc600078e00d8 */
[----:B------:R-:W-:Y:S01]  /*31060*/  IADD3.X R31, R14, c[0x0][0x214], RZ, P1, !PT ;  /* 0x000085000e1f7a10 */ /* 0x000fe20000ffe4ff */
[----:B------:R-:W-:Y:S01]  /*31070*/  IMAD.WIDE.U32 R32, R200, R216, c[0x0][0x210] ;  /* 0x00008400c8207625 */ /* 0x000fe200078e00d8 */
[----:B------:R0:W-:Y:S01]  /*31080*/  STG.E.128 [R18.64], R24 ;  /* 0x0000001812007986 */ /* 0x0001e2000c101d0a */
[----:B-1----:R-:W-:Y:S02]  /*31090*/  IADD3 R28, P0, R17, c[0x0][0x208], RZ ;  /* 0x00008200111c7a10 */ /* 0x002fe40007f1e0ff */
[----:B------:R-:W-:Y:S02]  /*310a0*/  FFMA.FTZ R17, R245, R16, R93 ;  /* 0x00000010f5117223 */ /* 0x000fe4000001005d */
[----:B------:R-:W-:Y:S01]  /*310b0*/  FFMA.FTZ R16, R244, R15, R92 ;  /* 0x0000000ff4107223 */ /* 0x000fe2000001005c */
[----:B------:R-:W-:Y:S01]  /*310c0*/  IADD3.X R29, R14, c[0x0][0x20c], RZ, P0, !PT ;  /* 0x000083000e1d7a10 */ /* 0x000fe200007fe4ff */
[----:B------:R-:W-:Y:S02]  /*310d0*/  FFMA.FTZ R23, R243, R46, R143 ;  /* 0x0000002ef3177223 */ /* 0x000fe4000001008f */
[----:B------:R-:W-:-:S02]  /*310e0*/  FFMA.FTZ R22, R242, R44, R142 ;  /* 0x0000002cf2167223 */ /* 0x000fc4000001008e */
[----:B------:R-:W-:Y:S02]  /*310f0*/  FFMA.FTZ R21, R241, R43, R141 ;  /* 0x0000002bf1157223 */ /* 0x000fe4000001008d */
[----:B0-----:R-:W-:Y:S02]  /*31100*/  FFMA.FTZ R19, R247, R41, R95 ;  /* 0x00000029f7137223 */ /* 0x001fe4000001005f */
[----:B------:R-:W-:Y:S02]  /*31110*/  FFMA.FTZ R18, R246, R40, R94 ;  /* 0x00000028f6127223 */ /* 0x000fe4000001005e */
[----:B------:R-:W-:Y:S02]  /*31120*/  FFMA.FTZ R20, R240, R42, R140 ;  /* 0x0000002af0147223 */ /* 0x000fe4000001008c */
[----:B------:R-:W-:Y:S02]  /*31130*/  FFMA.FTZ R27, R239, R46, R91 ;  /* 0x0000002eef1b7223 */ /* 0x000fe4000001005b */
[----:B------:R-:W-:-:S02]  /*31140*/  FFMA.FTZ R26, R238, R44, R90 ;  /* 0x0000002cee1a7223 */ /* 0x000fc4000001005a */
[----:B------:R-:W-:Y:S02]  /*31150*/  FFMA.FTZ R25, R237, R43, R89 ;  /* 0x0000002bed197223 */ /* 0x000fe40000010059 */
[----:B------:R-:W-:Y:S01]  /*31160*/  FFMA.FTZ R24, R236, R42, R88 ;  /* 0x0000002aec187223 */ /* 0x000fe20000010058 */
[----:B------:R0:W-:Y:S04]  /*31170*/  STG.E.128 [R32.64], R16 ;  /* 0x0000001020007986 */ /* 0x0001e8000c101d0a */
[----:B------:R0:W-:Y:S04]  /*31180*/  STG.E.128 [R28.64], R20 ;  /* 0x000000141c007986 */ /* 0x0001e8000c101d0a */
[----:B------:R0:W-:Y:S01]  /*31190*/  STG.E.128 [R30.64], R24 ;  /* 0x000000181e007986 */ /* 0x0001e2000c101d0a */
[----:B------:R-:W-:-:S13]  /*311a0*/  ISETP.GE.AND P0, PT, R13, c[0x0][0x164], PT ;  /* 0x000059000d007a0c */ /* 0x000fda0003f06270 */
[----:B0-----:R-:W-:Y:S01]  /*311b0*/  @P0 CALL.REL.NOINC `(.L_x_50222) ;  /* 0x0000001000000944 */ /* 0x001fe20003c00000 */
[----:B------:R-:W-:Y:S05]  /*311c0*/  BRA `(.L_x_50223) ;  /* 0xfffd09d000007947 */ /* 0x000fea000383ffff */
.L_x_50222:
[----:B------:R-:W-:Y:S05]  /*311d0*/  BSYNC B0 ;  /* 0x0000000000007941 */ /* 0x000fea0003800000 */
.L_x_49179:
[----:B------:R-:W-:Y:S05]  /*311e0*/  EXIT ;  /* 0x000000000000794d */ /* 0x000fea0003800000 */
.L_x_50220:
[----:B------:R-:W-:Y:S01]  /*311f0*/  IMAD.MOV.U32 R205, RZ, RZ, 0x1 ;  /* 0x00000001ffcd7424 */ /* 0x000fe200078e00ff */
[----:B------:R-:W-:Y:S01]  /*31200*/  MOV R217, 0xffffffff ;  /* 0xffffffff00d97802 */ /* 0x000fe20000000f00 */
[----:B------:R-:W-:Y:S01]  /*31210*/  IMAD.MOV.U32 R218, RZ, RZ, 0x1f ;  /* 0x0000001fffda7424 */ /* 0x000fe200078e00ff */
[----:B------:R-:W-:Y:S02]  /*31220*/  MOV R216, 0x31240 ;  /* 0x0003124000d87802 */ /* 0x000fe40000000f00 */
[----:B------:R-:W-:Y:S05]  /*31230*/  CALL.REL.NOINC `($__internal_77_$__cuda_sm70_shflsync_bfly_p) ;  /* 0x00000b8000007944 */ /* 0x000fea0003c00000 */
[----:B-1----:R-:W-:Y:S05]  /*31240*/  BRA `(.L_x_50224) ;  /* 0xffffd8e000007947 */ /* 0x002fea000383ffff */
.L_x_50221:
[----:B------:R-:W-:Y:S01]  /*31250*/  IMAD.MOV.U32 R205, RZ, RZ, 0x2 ;  /* 0x00000002ffcd7424 */ /* 0x000fe200078e00ff */
[----:B------:R-:W-:Y:S01]  /*31260*/  MOV R217, 0xffffffff ;  /* 0xffffffff00d97802 */ /* 0x000fe20000000f00 */
[----:B------:R-:W-:Y:S01]  /*31270*/  IMAD.MOV.U32 R218, RZ, RZ, 0x1f ;  /* 0x0000001fffda7424 */ /* 0x000fe200078e00ff */
[----:B------:R-:W-:Y:S02]  /*31280*/  MOV R216, 0x312a0 ;  /* 0x000312a000d87802 */ /* 0x000fe40000000f00 */
[----:B------:R-:W-:Y:S05]  /*31290*/  CALL.REL.NOINC `($__internal_77_$__cuda_sm70_shflsync_bfly_p) ;  /* 0x00000b2000007944 */ /* 0x000fea0003c00000 */
[----:B-1----:R-:W-:Y:S01]  /*312a0*/  FADD.FTZ R206, R206, R205 ;  /* 0x000000cdcece7221 */ /* 0x002fe20000010000 */
[----:B------:R-:W-:Y:S01]  /*312b0*/  MOV R217, 0xffffffff ;  /* 0xffffffff00d97802 */ /* 0x000fe20000000f00 */
[----:B------:R-:W-:Y:S01]  /*312c0*/  IMAD.MOV.U32 R205, RZ, RZ, 0x4 ;  /* 0x00000004ffcd7424 */ /* 0x000fe200078e00ff */
[----:B------:R-:W-:Y:S01]  /*312d0*/  MOV R216, 0x31300 ;  /* 0x0003130000d87802 */ /* 0x000fe20000000f00 */
[----:B------:R-:W-:-:S02]  /*312e0*/  IMAD.MOV.U32 R218, RZ, RZ, 0x1f ;  /* 0x0000001fffda7424 */ /* 0x000fc400078e00ff */
        /* <DEDUP_REMOVED lines=146> */
[----:B------:R-:W-:Y:S02]  /*31c10*/  IMAD.MOV.U32 R205, RZ, RZ, 0x1 ;  /* 0x00000001ffcd7424 */ /* 0x000fe400078e00ff */
[----:B------:R-:W-:Y:S05]  /*31c20*/  CALL.REL.NOINC `($__internal_77_$__cuda_sm70_shflsync_bfly_p) ;  /* 0x0000019000007944 */ /* 0x000fea0003c00000 */
[----:B-1----:R-:W-:Y:S01]  /*31c30*/  FADD.FTZ R206, R206, R205 ;  /* 0x000000cdcece7221 */ /* 0x002fe20000010000 */
[----:B------:R-:W-:Y:S01]  /*31c40*/  MOV R217, 0xffffffff ;  /* 0xffffffff00d97802 */ /* 0x000fe20000000f00 */
[----:B------:R-:W-:Y:S01]  /*31c50*/  IMAD.MOV.U32 R205, RZ, RZ, 0x2 ;  /* 0x00000002ffcd7424 */ /* 0x000fe200078e00ff */
[----:B------:R-:W-:Y:S01]  /*31c60*/  MOV R216, 0x31c90 ;  /* 0x00031c9000d87802 */ /* 0x000fe20000000f00 */
[----:B------:R-:W-:Y:S02]  /*31c70*/  IMAD.MOV.U32 R218, RZ, RZ, 0x1f ;  /* 0x0000001fffda7424 */ /* 0x000fe400078e00ff */
        /* <DEDUP_REMOVED lines=19> */
[----:B-1----:R-:W-:Y:S05]  /*31db0*/  BRA `(.L_x_50225) ;  /* 0xffffd6b000007947 */ /* 0x002fea000383ffff */
        .weak           $__internal_77_$__cuda_sm70_shflsync_bfly_p
        .type           $__internal_77_$__cuda_sm70_shflsync_bfly_p,@function
        .size           $__internal_77_$__cuda_sm70_shflsync_bfly_p,(.L_x_52495 - $__internal_77_$__cuda_sm70_shflsync_bfly_p)
$__internal_77_$__cuda_sm70_shflsync_bfly_p:
[----:B------:R-:W-:Y:S04]  /*31dc0*/  WARPSYNC R217 ;  /* 0x000000d900007348 */ /* 0x000fe80003800000 */
[----:B------:R0:W1:Y:S02]  /*31dd0*/  SHFL.BFLY PT, R205, R206, R205, R218 ;  /* 0x0c0000cdcecd7389 */ /* 0x00006400000e00da */
[----:B0-----:R-:W-:-:S04]  /*31de0*/  IMAD.MOV.U32 R217, RZ, RZ, 0x0 ;  /* 0x00000000ffd97424 */ /* 0x001fc800078e00ff */
[----:B------:R-:W-:Y:S05]  /*31df0*/  RET.REL.NODEC R216 `(_ZN10layer_norm31ln_parallel_residual_fwd_kernelINS_13Kernel_traitsIfffffjLj2048ELj1ELj4ELj1ELj16ENS_18Kernel_traits_baseILj2048EfffffjLj128EEEEELb1ELb0ELb1EEEvNS_9FwdParamsE) ;  /* 0xfffce200d8007950 */ /* 0x000fea0003c3ffff */
.L_x_50226:
        /* <DEDUP_REMOVED lines=16> */
.L_x_52495:


//--------------------- .text._ZN10layer_norm31ln_parallel_residual_fwd_kernelINS_13Kernel_traitsIfffffjLj2048ELj1ELj4ELj1ELj16ENS_18Kernel_traits_baseILj2048EfffffjLj128EEEEELb1ELb1ELb0EEEvNS_9FwdParamsE --------------------------
	.section	.text._ZN10layer_norm31ln_parallel_residual_fwd_kernelINS_13Kernel_traitsIfffffjLj2048ELj1ELj4ELj1ELj16ENS_18Kernel_traits_baseILj2048EfffffjLj128EEEEELb1ELb1ELb0EEEvNS_9FwdParamsE,"ax",@progbits
	.sectioninfo	@"SHI_REGISTERS=234"
	.align	128
        .global         _ZN10layer_norm31ln_parallel_residual_fwd_kernelINS_13Kernel_traitsIfffffjLj2048ELj1ELj4ELj1ELj16ENS_18Kernel_traits_baseILj2048EfffffjLj128EEEEELb1ELb1ELb0EEEvNS_9FwdParamsE
        .type           _ZN10layer_norm31ln_parallel_residual_fwd_kernelINS_13Kernel_traitsIfffffjLj2048ELj1ELj4ELj1ELj16ENS_18Kernel_traits_baseILj2048EfffffjLj128EEEEELb1ELb1ELb0EEEvNS_9FwdParamsE,@function
        .size           _ZN10layer_norm31ln_parallel_residual_fwd_kernelINS_13Kernel_traitsIfffffjLj2048ELj1ELj4ELj1ELj16ENS_18Kernel_traits_baseILj2048EfffffjLj128EEEEELb1ELb1ELb0EEEvNS_9FwdParamsE,(.L_x_52496 - _ZN10layer_norm31ln_parallel_residual_fwd_kernelINS_13Kernel_traitsIfffffjLj2048ELj1ELj4ELj1ELj16ENS_18Kernel_traits_baseILj2048EfffffjLj128EEEEELb1ELb1ELb0EEEvNS_9FwdParamsE)
        .other          _ZN10layer_norm31ln_parallel_residual_fwd_kernelINS_13Kernel_traitsIfffffjLj2048ELj1ELj4ELj1ELj16ENS_18Kernel_traits_baseILj2048EfffffjLj128EEEEELb1ELb1ELb0EEEvNS_9FwdParamsE,@"STO_CUDA_ENTRY STV_DEFAULT"
_ZN10layer_norm31ln_parallel_residual_fwd_kernelINS_13Kernel_traitsIfffffjLj2048ELj1ELj4ELj1ELj16ENS_18Kernel_traits_baseILj2048EfffffjLj128EEEEELb1ELb1ELb0EEEvNS_9FwdParamsE:
.text._ZN10layer_norm31ln_parallel_residual_fwd_kernelINS_13Kernel_traitsIfffffjLj2048ELj1ELj4ELj1ELj16ENS_18Kernel_traits_baseILj2048EfffffjLj128EEEEELb1ELb1ELb0EEEvNS_9FwdParamsE:
        /* <DEDUP_REMOVED lines=9> */
[----:B------:R-:W2:Y:S04]  /*0090*/  @P0 LDG.E.64 R2, [R2.64] ;  /* 0x0000000602020981 */ /* 0x000ea8000c1e1b00 */
        /* <DEDUP_REMOVED lines=8> */
[----:B--2---:R-:W0:Y:S01]  /*0120*/  @P0 R2UR UR4, R2 ;  /* 0x00000000020403c2 */ /* 0x004e2200000e0000 */
[----:B---3--:R-:W-:-:S07]  /*0130*/  @P0 IADD3 R4, P1, R6, c[0x0][0x240], RZ ;  /* 0x0000900006040a10 */ /* 0x008fce0007f3e0ff */
[----:B------:R1:W2:Y:S01]  /*0140*/  @P0 R2UR UR5, R3 ;  /* 0x00000000030503c2 */ /* 0x0002a200000e0000 */
        /* <DEDUP_REMOVED lines=66> */
[----:B------:R-:W-:-:S06]  /*0570*/  IMAD.WIDE.U32 R16, R136, R17, c[0x0][0x1b0] ;  /* 0x00006c0088107625 */ /* 0x000fcc00078e0011 */
[----:B------:R-:W5:Y:S06]  /*0580*/  LDG.E.128 R16, [R16.64] ;  /* 0x0000000610107981 */ /* 0x000f6c000c1e1d00 */
[----:B------:R-:W-:-:S04]  /*0590*/  @P0 LEA R6, P1, R136, c[0x0][0x218], 0x4 ;  /* 0x0000860088060a11 */ /* 0x000fc800078220ff */
[----:B------:R-:W-:-:S05]  /*05a0*/  @P0 LEA.HI.X R7, R136, c[0x0][0x21c], RZ, 0x4, P1 ;  /* 0x0000870088070a11 */ /* 0x000fca00008f24ff */
[----:B------:R0:W5:Y:S01]  /*05b0*/  @P0 LDG.E.128 R12, [R6.64] ;  /* 0x00000006060c0981 */ /* 0x000162000c1e1d00 */
[----:B------:R-:W-:-:S03]  /*05c0*/  LOP3.LUT R136, R136, 0x20, RZ, 0xfc, !PT ;  /* 0x0000002088887812 */ /* 0x000fc600078efcff */
.L_x_50228:
[----:B------:R-:W-:Y:S05]  /*05d0*/  BSYNC B0 ;  /* 0x0000000000007941 */ /* 0x000fea0003800000 */
.L_x_50227:
[----:B------:R-:W-:Y:S01]  /*05e0*/  BSSY B0, `(.L_x_50229) ;  /* 0x000000d000007945 */ /* 0x000fe20003800000 */
        /* <DEDUP_REMOVED lines=8> */
[----:B0-----:R-:W-:-:S04]  /*0670*/  @P0 LEA R6, P1, R136, c[0x0][0x218], 0x4 ;  /* 0x0000860088060a11 */ /* 0x001fc800078220ff */
[----:B------:R-:W-:-:S05]  /*0680*/  @P0 LEA.HI.X R7, R136, c[0x0][0x21c], RZ, 0x4, P1 ;  /* 0x0000870088070a11 */ /* 0x000fca00008f24ff */
[----:B------:R0:W5:Y:S01]  /*0690*/  @P0 LDG.E.128 R20, [R6.64] ;  /* 0x0000000606140981 */ /* 0x000162000c1e1d00 */
[----:B------:R-:W-:-:S03]  /*06a0*/  IADD3 R136, R136, 0x20, RZ ;  /* 0x0000002088887810 */ /* 0x000fc60007ffe0ff */
.L_x_50230:
[----:B------:R-:W-:Y:S05]  /*06b0*/  BSYNC B0 ;  /* 0x0000000000007941 */ /* 0x000fea0003800000 */
.L_x_50229:
        /* <DEDUP_REMOVED lines=13> */
.L_x_50232:
[----:B------:R-:W-:Y:S05]  /*0790*/  BSYNC B0 ;  /* 0x0000000000007941 */ /* 0x000fea0003800000 */
.L_x_50231:
        /* <DEDUP_REMOVED lines=13> */
.L_x_50234:
[----:B------:R-:W-:Y:S05]  /*0870*/  BSYNC B0 ;  /* 0x0000000000007941 */ /* 0x000fea0003800000 */
.L_x_50233:
        /* <DEDUP_REMOVED lines=13> */
.L_x_50236:
[----:B------:R-:W-:Y:S05]  /*0950*/  BSYNC B0 ;  /* 0x0000000000007941 */ /* 0x000fea0003800000 */
.L_x_50235:
[----:B------:R-:W-:Y:S01]  /*0960*/  ISETP.GE.U32.AND P0, PT, R0, 0xc0, PT ;  /* 0x000000c00000780c */ /* 0x000fe20003f06070 */
[----:B------:R-:W-:Y:S01]  /*0970*/  IMAD.WIDE.U32 R8, R9, -0x326172a9, RZ ;  /* 0xcd9e8d5709087825 */ /* 0x000fe200078e00ff */
[----:B------:R-:W-:Y:S01]  /*0980*/  LOP3.LUT R220, R220, 0xffefffff, RZ, 0xc0, !PT ;  /* 0xffefffffdcdc7812 */ /* 0x000fe200078ec0ff */
[----:B------:R-:W-:Y:S01]  /*0990*/  UIADD3 UR24, UR5, -0x24c28bd8, URZ ;  /* 0xdb3d742805187890 */ /* 0x000fe2000fffe03f */
[----:B------:R-:W-:Y:S01]  /*09a0*/  BSSY B0, `(.L_x_50237) ;  /* 0x0000013000007945 */ /* 0x000fe20003800000 */
[----:B0-----:R-:W-:Y:S01]  /*09b0*/  IMAD.WIDE.U32 R6, R5, -0x2daee0ad, RZ ;  /* 0xd2511f5305067825 */ /* 0x001fe200078e00ff */
[----:B------:R-:W-:Y:S01]  /*09c0*/  UIADD3 UR25, UR4, -0x700cb87f, URZ ;  /* 0x8ff3478104197890 */ /* 0x000fe2000fffe03f */
[----:B------:R-:W-:Y:S02]  /*09d0*/  LOP3.LUT R10, R9, UR19, R10, 0x96, !PT ;  /* 0x00000013090a7c12 */ /* 0x000fe4000f8e960a */
[----:B------:R-:W-:-:S02]  /*09e0*/  SHF.R.U32.HI R219, RZ, 0x5, R219 ;  /* 0x00000005ffdb7819 */ /* 0x000fc400000116db */
        /* <DEDUP_REMOVED lines=13> */
[----:B------:R-:W-:-:S03]  /*0ac0*/  IADD3 R136, R136, 0x20, RZ ;  /* 0x0000002088887810 */ /* 0x000fc60007ffe0ff */
.L_x_50238:
[----:B------:R-:W-:Y:S05]  /*0ad0*/  BSYNC B0 ;  /* 0x0000000000007941 */ /* 0x000fea0003800000 */
.L_x_50237:
        /* <DEDUP_REMOVED lines=13> */
[----:B------:R-:W-:Y:S02]  /*0bb0*/  CS2R R60, SRZ ;  /* 0x00000000003c7805 */ /* 0x000fe4000001ff00 */
[----:B------:R-:W-:Y:S01]  /*0bc0*/  ISETP.NE.AND.EX P0, PT, RZ, c[0x0][0x21c], PT, P0 ;  /* 0x00008700ff007a0c */ /* 0x000fe20003f05300 */
[----:B------:R-:W-:-:S04]  /*0bd0*/  IMAD.MOV.U32 R65, RZ, RZ, 0x10 ;  /* 0x00000010ff417424 */ /* 0x000fc800078e00ff */
[----:B------:R-:W-:-:S06]  /*0be0*/  IMAD.WIDE.U32 R64, R136, R65, c[0x0][0x1b0] ;  /* 0x00006c0088407625 */ /* 0x000fcc00078e0041 */
[----:B------:R-:W5:Y:S02]  /*0bf0*/  LDG.E.128 R64, [R64.64] ;  /* 0x0000000640407981 */ /* 0x000f64000c1e1d00 */
[----:B------:R-:W-:-:S04]  /*0c00*/  @P0 LEA R6, P1, R136, c[0x0][0x218], 0x4 ;  /* 0x0000860088060a11 */ /* 0x000fc800078220ff */
[----:B------:R-:W-:-:S05]  /*0c10*/  @P0 LEA.HI.X R7, R136, c[0x0][0x21c], RZ, 0x4, P1 ;  /* 0x0000870088070a11 */ /* 0x000fca00008f24ff */
[----:B------:R0:W5:Y:S01]  /*0c20*/  @P0 LDG.E.128 R60, [R6.64] ;  /* 0x00000006063c0981 */ /* 0x000162000c1e1d00 */
[----:B------:R-:W-:-:S03]  /*0c30*/  IADD3 R136, R136, 0x20, RZ ;  /* 0x0000002088887810 */ /* 0x000fc60007ffe0ff */
.L_x_50240:
[----:B------:R-:W-:Y:S05]  /*0c40*/  BSYNC B0 ;  /* 0x0000000000007941 */ /* 0x000fea0003800000 */
.L_x_50239:
        /* <DEDUP_REMOVED lines=12> */
[----:B0-----:R-:W-:-:S04]  /*0d10*/  @P0 LEA R6, P1, R136, c[0x0][0x218], 0x4 ;  /* 0x0000860088060a11 */ /* 0x001fc800078220ff */
[----:B------:R-:W-:-:S05]  /*0d20*/  @P0 LEA.HI.X R7, R136, c[0x0][0x21c], RZ, 0x4, P1 ;  /* 0x0000870088070a11 */ /* 0x000fca00008f24ff */
[----:B------:R0:W5:Y:S01]  /*0d30*/  @P0 LDG.E.128 R68, [R6.64] ;  /* 0x0000000606440981 */ /* 0x000162000c1e1d00 */
[----:B------:R-:W-:-:S03]  /*0d40*/  IADD3 R136, R136, 0x20, RZ ;  /* 0x0000002088887810 */ /* 0x000fc60007ffe0ff */
.L_x_50242:
[----:B------:R-:W-:Y:S05]  /*0d50*/  BSYNC B0 ;  /* 0x0000000000007941 */ /* 0x000fea0003800000 */
.L_x_50241:
[----:B------:R-:W-:Y:S01]  /*0d60*/  ISETP.GE.U32.AND P0, PT, R0, 0x120, PT ;  /* 0x000001200000780c */ /* 0x000fe20003f06070 */
[----:B------:R-:W-:Y:S01]  /*0d70*/  BSSY B0, `(.L_x_50243) ;  /* 0x0000010000007945 */ /* 0x000fe20003800000 */
[----:B------:R-:W-:Y:S01]  /*0d80*/  LOP3.LUT R220, R220, 0xfffdffff, RZ, 0xc0, !PT ;  /* 0xfffdffffdcdc7812 */ /* 0x000fe200078ec0ff */
[----:B------:R-:W-:-:S10]  /*0d90*/  IMAD.HI.U32 R9, R140, -0x326172a9, RZ ;  /* 0xcd9e8d578c097827 */ /* 0x000fd400078e00ff */
        /* <DEDUP_REMOVED lines=13> */
.L_x_50244:
[----:B------:R-:W-:Y:S05]  /*0e70*/  BSYNC B0 ;  /* 0x0000000000007941 */ /* 0x000fea0003800000 */
.L_x_50243:
        /* <DEDUP_REMOVED lines=17> */
.L_x_50246:
[----:B------:R-:W-:Y:S05]  /*0f90*/  BSYNC B0 ;  /* 0x0000000000007941 */ /* 0x000fea0003800000 */
.L_x_50245:
        /* <DEDUP_REMOVED lines=16> */
.L_x_50248:
[----:B------:R-:W-:Y:S05]  /*10a0*/  BSYNC B0 ;  /* 0x0000000000007941 */ /* 0x000fea0003800000 */
.L_x_50247:
        /* <DEDUP_REMOVED lines=16> */
.L_x_50250:
[----:B------:R-:W-:Y:S05]  /*11b0*/  BSYNC B0 ;  /* 0x0000000000007941 */ /* 0x000fea0003800000 */
.L_x_50249:
        /* <DEDUP_REMOVED lines=16> */
.L_x_50252:
[----:B------:R-:W-:Y:S05]  /*12c0*/  BSYNC B0 ;  /* 0x0000000000007941 */ /* 0x000fea0003800000 */
.L_x_50251:
        /* <DEDUP_REMOVED lines=16> */
.L_x_50254:
[----:B------:R-:W-:Y:S05]  /*13d0*/  BSYNC B0 ;  /* 0x0000000000007941 */ /* 0x000fea0003800000 */
.L_x_50253:
        /* <DEDUP_REMOVED lines=16> */
.L_x_50256:
[----:B------:R-:W-:Y:S05]  /*14e0*/  BSYNC B0 ;  /* 0x0000000000007941 */ /* 0x000fea0003800000 */
.L_x_50255:
        /* <DEDUP_REMOVED lines=15> */
.L_x_50258:
[----:B------:R-:W-:Y:S05]  /*15e0*/  BSYNC B0 ;  /* 0x0000000000007941 */ /* 0x000fea0003800000 */
.L_x_50257:
[----:B------:R-:W-:Y:S02]  /*15f0*/  ISETP.GE.AND P0, PT, R219, c[0x0][0x164], PT ;  /* 0x00005900db007a0c */ /* 0x000fe40003f06270 */
[----:B------:R-:W-:Y:S02]  /*1600*/  LOP3.LUT R9, R9, UR23, R10, 0x96, !PT ;  /* 0x0000001709097c12 */ /* 0x000fe4000f8e960a */
[----:B0-----:R-:W-:-:S09]  /*1610*/  LOP3.LUT R7, R5, UR24, R2, 0x96, !PT ;  /* 0x0000001805077c12 */ /* 0x001fd2000f8e9602 */
[----:B------:R-:W-:Y:S05]  /*1620*/  @P0 EXIT ;  /* 0x000000000000094d */ /* 0x000fea0003800000 */
[----:B------:R-:W-:Y:S01]  /*1630*/  IMAD R2, R140, -0x326172a9, RZ ;  /* 0xcd9e8d578c027824 */ /* 0x000fe200078e02ff */
[----:B------:R-:W-:Y:S01]  /*1640*/  BSSY B0, `(.L_x_50259) ;  /* 0x000304d000007945 */ /* 0x000fe20003800000 */
[----:B------:R-:W-:Y:S01]  /*1650*/  IMAD.HI.U32 R3, R7, -0x326172a9, RZ ;  /* 0xcd9e8d5707037827 */ /* 0x000fe200078e00ff */
        /* <DEDUP_REMOVED lines=9> */
.L_x_51366:
        /* <DEDUP_REMOVED lines=37> */
.L_x_50263:
[----:B0-----:R-:W-:Y:S02]  /*1940*/  IMAD.MOV.U32 R214, RZ, RZ, R6 ;  /* 0x000000ffffd67224 */ /* 0x001fe400078e0006 */
.L_x_50264:
[----:B------:R-:W-:Y:S05]  /*1950*/  BSYNC B2 ;  /* 0x0000000000027941 */ /* 0x000fea0003800000 */
.L_x_50262:
        /* <DEDUP_REMOVED lines=16> */
.L_x_50268:
[----:B------:R-:W-:Y:S05]  /*1a60*/  BSYNC B3 ;  /* 0x0000000000037941 */ /* 0x000fea0003800000 */
.L_x_50267:
        /* <DEDUP_REMOVED lines=44> */
.L_x_50266:
[----:B------:R-:W-:Y:S05]  /*1d30*/  BSYNC B2 ;  /* 0x0000000000027941 */ /* 0x000fea0003800000 */
.L_x_50265:
        /* <DEDUP_REMOVED lines=14> */
.L_x_50269:
        /* <DEDUP_REMOVED lines=12> */
.L_x_50272:
[----:B------:R-:W-:Y:S02]  /*1ee0*/  IMAD.MOV.U32 R3, RZ, RZ, R6 ;  /* 0x000000ffff037224 */ /* 0x000fe400078e0006 */
.L_x_50273:
[----:B------:R-:W-:Y:S05]  /*1ef0*/  BSYNC B2 ;  /* 0x0000000000027941 */ /* 0x000fea0003800000 */
.L_x_50271:
        /* <DEDUP_REMOVED lines=16> */
.L_x_50277:
[----:B------:R-:W-:Y:S05]  /*2000*/  BSYNC B3 ;  /* 0x0000000000037941 */ /* 0x000fea0003800000 */
.L_x_50276:
        /* <DEDUP_REMOVED lines=41> */
[----:B------:R-:W-:Y:S01]  /*22a0*/  IMAD.MOV.U32 R214, RZ, RZ, RZ ;  /* 0x000000ffffd67224 */ /* 0x000fe200078e00ff */
[----:B------:R-:W-:Y:S02]  /*22b0*/  MOV R8, R224 ;  /* 0x000000e000087202 */ /* 0x000fe40000000f00 */
.L_x_50275:
[----:B------:R-:W-:Y:S05]  /*22c0*/  BSYNC B2 ;  /* 0x0000000000027941 */ /* 0x000fea0003800000 */
.L_x_50274:
        /* <DEDUP_REMOVED lines=8> */
.L_x_50270:
        /* <DEDUP_REMOVED lines=12> */
.L_x_50279:
[----:B------:R-:W-:Y:S02]  /*2410*/  IMAD.MOV.U32 R3, RZ, RZ, R6 ;  /* 0x000000ffff037224 */ /* 0x000fe400078e0006 */
.L_x_50280:
[----:B------:R-:W-:Y:S05]  /*2420*/  BSYNC B2 ;  /* 0x0000000000027941 */ /* 0x000fea0003800000 */
.L_x_50278:
        /* <DEDUP_REMOVED lines=16> */
.L_x_50284:
[----:B------:R-:W-:Y:S05]  /*2530*/  BSYNC B3 ;  /* 0x0000000000037941 */ /* 0x000fea0003800000 */
.L_x_50283:
        /* <DEDUP_REMOVED lines=44> */
.L_x_50282:
[----:B------:R-:W-:Y:S05]  /*2800*/  BSYNC B2 ;  /* 0x0000000000027941 */ /* 0x000fea0003800000 */
.L_x_50281:
        /* <DEDUP_REMOVED lines=11> */
.L_x_50285:
        /* <DEDUP_REMOVED lines=12> */
.L_x_50288:
[----:B------:R-:W-:Y:S02]  /*2980*/  IMAD.MOV.U32 R3, RZ, RZ, R6 ;  /* 0x000000ffff037224 */ /* 0x000fe400078e0006 */
.L_x_50289:
[----:B------:R-:W-:Y:S05]  /*2990*/  BSYNC B2 ;  /* 0x0000000000027941 */ /* 0x000fea0003800000 */
.L_x_50287:
        /* <DEDUP_REMOVED lines=16> */
.L_x_50293:
[----:B------:R-:W-:Y:S05]  /*2aa0*/  BSYNC B3 ;  /* 0x0000000000037941 */ /* 0x000fea0003800000 */
.L_x_50292:
        /* <DEDUP_REMOVED lines=43> */
.L_x_50291:
[----:B------:R-:W-:Y:S05]  /*2d60*/  BSYNC B2 ;  /* 0x0000000000027941 */ /* 0x000fea0003800000 */
.L_x_50290:
        /* <DEDUP_REMOVED lines=8> */
.L_x_50286:
        /* <DEDUP_REMOVED lines=12> */
.L_x_50295:
[----:B------:R-:W-:Y:S02]  /*2eb0*/  IMAD.MOV.U32 R3, RZ, RZ, R6 ;  /* 0x000000ffff037224 */ /* 0x000fe400078e0006 */
.L_x_50296:
[----:B------:R-:W-:Y:S05]  /*2ec0*/  BSYNC B2 ;  /* 0x0000000000027941 */ /* 0x000fea0003800000 */
.L_x_50294:
        /* <DEDUP_REMOVED lines=16> */
.L_x_50300:
[----:B------:R-:W-:Y:S05]  /*2fd0*/  BSYNC B3 ;  /* 0x0000000000037941 */ /* 0x000fea0003800000 */
.L_x_50299:
        /* <DEDUP_REMOVED lines=44> */
.L_x_50298:
[----:B------:R-:W-:Y:S05]  /*32a0*/  BSYNC B2 ;  /* 0x0000000000027941 */ /* 0x000fea0003800000 */
.L_x_50297:
        /* <DEDUP_REMOVED lines=11> */
.L_x_50301:
        /* <DEDUP_REMOVED lines=12> */
.L_x_50304:
[----:B------:R-:W-:Y:S02]  /*3420*/  IMAD.MOV.U32 R3, RZ, RZ, R6 ;  /* 0x000000ffff037224 */ /* 0x000fe400078e0006 */
.L_x_50305:
[----:B------:R-:W-:Y:S05]  /*3430*/  BSYNC B2 ;  /* 0x0000000000027941 */ /* 0x000fea0003800000 */
.L_x_50303:
        /* <DEDUP_REMOVED lines=16> */
.L_x_50309:
[----:B------:R-:W-:Y:S05]  /*3540*/  BSYNC B3 ;  /* 0x0000000000037941 */ /* 0x000fea0003800000 */
.L_x_50308:
        /* <DEDUP_REMOVED lines=44> */
.L_x_50307:
[----:B------:R-:W-:Y:S05]  /*3810*/  BSYNC B2 ;  /* 0x0000000000027941 */ /* 0x000fea0003800000 */
.L_x_50306:
        /* <DEDUP_REMOVED lines=8> */
.L_x_50302:
        /* <DEDUP_REMOVED lines=12> */
.L_x_50311:
[----:B------:R-:W-:Y:S02]  /*3960*/  MOV R3, R6 ;  /* 0x0000000600037202 */ /* 0x000fe40000000f00 */
.L_x_50312:
[----:B------:R-:W-:Y:S05]  /*3970*/  BSYNC B2 ;  /* 0x0000000000027941 */ /* 0x000fea0003800000 */
.L_x_50310:
        /* <DEDUP_REMOVED lines=16> */
.L_x_50316:
[----:B------:R-:W-:Y:S05]  /*3a80*/  BSYNC B3 ;  /* 0x0000000000037941 */ /* 0x000fea0003800000 */
.L_x_50315:
        /* <DEDUP_REMOVED lines=44> */
.L_x_50314:
[----:B------:R-:W-:Y:S05]  /*3d50*/  BSYNC B2 ;  /* 0x0000000000027941 */ /* 0x000fea0003800000 */
.L_x_50313:
        /* <DEDUP_REMOVED lines=11> */
.L_x_50317:
        /* <DEDUP_REMOVED lines=12> */
.L_x_50320:
[----:B------:R-:W-:Y:S02]  /*3ed0*/  MOV R214, R6 ;  /* 0x0000000600d67202 */ /* 0x000fe40000000f00 */
.L_x_50321:
[----:B------:R-:W-:Y:S05]  /*3ee0*/  BSYNC B2 ;  /* 0x0000000000027941 */ /* 0x000fea0003800000 */
.L_x_50319:
        /* <DEDUP_REMOVED lines=16> */
.L_x_50325:
[----:B------:R-:W-:Y:S05]  /*3ff0*/  BSYNC B3 ;  /* 0x0000000000037941 */ /* 0x000fea0003800000 */
.L_x_50324:
        /* <DEDUP_REMOVED lines=44> */
.L_x_50323:
[----:B------:R-:W-:Y:S05]  /*42c0*/  BSYNC B2 ;  /* 0x0000000000027941 */ /* 0x000fea0003800000 */
.L_x_50322:
        /* <DEDUP_REMOVED lines=8> */
.L_x_50318:
        /* <DEDUP_REMOVED lines=27> */
.L_x_50326:
[----:B0-----:R-:W-:Y:S02]  /*4500*/  IADD3 R213, R221, 0x20, RZ ;  /* 0x00000020ddd57810 */ /* 0x001fe40007ffe0ff */
.L_x_50261:
[----:B------:R-:W-:Y:S05]  /*4510*/  BSYNC B1 ;  /* 0x0000000000017941 */ /* 0x000fea0003800000 */
.L_x_50260:
        /* <DEDUP_REMOVED lines=30> */
.L_x_50330:
[----:B0-----:R-:W-:Y:S02]  /*4700*/  IMAD.MOV.U32 R215, RZ, RZ, R6 ;  /* 0x000000ffffd77224 */ /* 0x001fe400078e0006 */
.L_x_50331:
[----:B------:R-:W-:Y:S05]  /*4710*/  BSYNC B2 ;  /* 0x0000000000027941 */ /* 0x000fea0003800000 */
.L_x_50329:
        /* <DEDUP_REMOVED lines=16> */
.L_x_50335:
[----:B------:R-:W-:Y:S05]  /*4820*/  BSYNC B3 ;  /* 0x0000000000037941 */ /* 0x000fea0003800000 */
.L_x_50334:
        /* <DEDUP_REMOVED lines=44> */
.L_x_50333:
[----:B------:R-:W-:Y:S05]  /*4af0*/  BSYNC B2 ;  /* 0x0000000000027941 */ /* 0x000fea0003800000 */
.L_x_50332:
[----:B------:R-:W0:Y:S01]  /*4b00*/  I2F.U32 R3, R215 ;  /* 0x000000d700037306 */ /* 0x000e220000201000 */
[----:B------:R-:W-:Y:S01]  /*4b10*/  HFMA2.MMA R214, -RZ, RZ, 0.1171875, 0 ;  /* 0x2f800000ffd67435 */ /* 0x000fe200000001ff */
[----:B------:R-:W-:Y:S01]  /*4b20*/  ISETP.NE.U32.AND P1, PT, RZ, c[0x0][0x178], PT ;  /* 0x00005e00ff007a0c */ /* 0x000fe20003f25070 */
[----:B-----5:R-:W-:-:S03]  /*4b30*/  FMUL.FTZ R152, R152, c[0x0][0x1e8] ;  /* 0x00007a0098987a20 */ /* 0x020fc60000410000 */
[----:B------:R-:W-:-:S05]  /*4b40*/  ISETP.NE.AND.EX P1, PT, RZ, c[0x0][0x17c], PT, P1 ;  /* 0x00005f00ff007a0c */ /* 0x000fca0003f25310 */
        /* <DEDUP_REMOVED lines=9> */
.L_x_50336:
        /* <DEDUP_REMOVED lines=12> */
.L_x_50339:
[----:B------:R-:W-:Y:S02]  /*4ca0*/  IMAD.MOV.U32 R3, RZ, RZ, R6 ;  /* 0x000000ffff037224 */ /* 0x000fe400078e0006 */
.L_x_50340:
[----:B------:R-:W-:Y:S05]  /*4cb0*/  BSYNC B2 ;  /* 0x0000000000027941 */ /* 0x000fea0003800000 */
.L_x_50338:
        /* <DEDUP_REMOVED lines=16> */
.L_x_50344:
[----:B------:R-:W-:Y:S05]  /*4dc0*/  BSYNC B3 ;  /* 0x0000000000037941 */ /* 0x000fea0003800000 */
.L_x_50343:
        /* <DEDUP_REMOVED lines=43> */
.L_x_50342:
[----:B------:R-:W-:Y:S05]  /*5080*/  BSYNC B2 ;  /* 0x0000000000027941 */ /* 0x000fea0003800000 */
.L_x_50341:
        /* <DEDUP_REMOVED lines=8> */
.L_x_50337:
        /* <DEDUP_REMOVED lines=12> */
.L_x_50346:
[----:B------:R-:W-:Y:S02]  /*51d0*/  IMAD.MOV.U32 R3, RZ, RZ, R6 ;  /* 0x000000ffff037224 */ /* 0x000fe400078e0006 */
.L_x_50347:
[----:B------:R-:W-:Y:S05]  /*51e0*/  BSYNC B2 ;  /* 0x0000000000027941 */ /* 0x000fea0003800000 */
.L_x_50345:
        /* <DEDUP_REMOVED lines=16> */
.L_x_50351:
[----:B------:R-:W-:Y:S05]  /*52f0*/  BSYNC B3 ;  /* 0x0000000000037941 */ /* 0x000fea0003800000 */
.L_x_50350:
        /* <DEDUP_REMOVED lines=44> */
.L_x_50349:
[----:B------:R-:W-:Y:S05]  /*55c0*/  BSYNC B2 ;  /* 0x0000000000027941 */ /* 0x000fea0003800000 */
.L_x_50348:
        /* <DEDUP_REMOVED lines=11> */
.L_x_50352:
        /* <DEDUP_REMOVED lines=12> */
.L_x_50355:
[----:B------:R-:W-:Y:S02]  /*5740*/  IMAD.MOV.U32 R3, RZ, RZ, R6 ;  /* 0x000000ffff037224 */ /* 0x000fe400078e0006 */
.L_x_50356:
[----:B------:R-:W-:Y:S05]  /*5750*/  BSYNC B2 ;  /* 0x0000000000027941 */ /* 0x000fea0003800000 */
.L_x_50354:
        /* <DEDUP_REMOVED lines=16> */
.L_x_50360:
[----:B------:R-:W-:Y:S05]  /*5860*/  BSYNC B3 ;  /* 0x0000000000037941 */ /* 0x000fea0003800000 */
.L_x_50359:
        /* <DEDUP_REMOVED lines=44> */
.L_x_50358:
[----:B------:R-:W-:Y:S05]  /*5b30*/  BSYNC B2 ;  /* 0x0000000000027941 */ /* 0x000fea0003800000 */
.L_x_50357:
        /* <DEDUP_REMOVED lines=8> */
.L_x_50353:
        /* <DEDUP_REMOVED lines=12> */
.L_x_50362:
[----:B------:R-:W-:Y:S02]  /*5c80*/  IMAD.MOV.U32 R3, RZ, RZ, R6 ;  /* 0x000000ffff037224 */ /* 0x000fe400078e0006 */
.L_x_50363:
[----:B------:R-:W-:Y:S05]  /*5c90*/  BSYNC B2 ;  /* 0x0000000000027941 */ /* 0x000fea0003800000 */
.L_x_50361:
        /* <DEDUP_REMOVED lines=16> */
.L_x_50367:
[----:B------:R-:W-:Y:S05]  /*5da0*/  BSYNC B3 ;  /* 0x0000000000037941 */ /* 0x000fea0003800000 */
.L_x_50366:
        /* <DEDUP_REMOVED lines=44> */
.L_x_50365:
[----:B------:R-:W-:Y:S05]  /*6070*/  BSYNC B2 ;  /* 0x0000000000027941 */ /* 0x000fea0003800000 */
.L_x_50364:
        /* <DEDUP_REMOVED lines=11> */
.L_x_50368:
        /* <DEDUP_REMOVED lines=12> */
.L_x_50371:
[----:B------:R-:W-:Y:S02]  /*61f0*/  IMAD.MOV.U32 R3, RZ, RZ, R6 ;  /* 0x000000ffff037224 */ /* 0x000fe400078e0006 */
.L_x_50372:
[----:B------:R-:W-:Y:S05]  /*6200*/  BSYNC B2 ;  /* 0x0000000000027941 */ /* 0x000fea0003800000 */
.L_x_50370:
        /* <DEDUP_REMOVED lines=16> */
.L_x_50376:
[----:B------:R-:W-:Y:S05]  /*6310*/  BSYNC B3 ;  /* 0x0000000000037941 */ /* 0x000fea0003800000 */
.L_x_50375:
        /* <DEDUP_REMOVED lines=44> */
.L_x_50374:
[----:B------:R-:W-:Y:S05]  /*65e0*/  BSYNC B2 ;  /* 0x0000000000027941 */ /* 0x000fea0003800000 */
.L_x_50373:
        /* <DEDUP_REMOVED lines=8> */
.L_x_50369:
        /* <DEDUP_REMOVED lines=12> */
.L_x_50378:
[----:B------:R-:W-:Y:S02]  /*6730*/  IMAD.MOV.U32 R3, RZ, RZ, R6 ;  /* 0x000000ffff037224 */ /* 0x000fe400078e0006 */
.L_x_50379:
[----:B------:R-:W-:Y:S05]  /*6740*/  BSYNC B2 ;  /* 0x0000000000027941 */ /* 0x000fea0003800000 */
.L_x_50377:
        /* <DEDUP_REMOVED lines=16> */
.L_x_50383:
[----:B------:R-:W-:Y:S05]  /*6850*/  BSYNC B3 ;  /* 0x0000000000037941 */ /* 0x000fea0003800000 */
.L_x_50382:
        /* <DEDUP_REMOVED lines=44> */
.L_x_50381:
[----:B------:R-:W-:Y:S05]  /*6b20*/  BSYNC B2 ;  /* 0x0000000000027941 */ /* 0x000fea0003800000 */
.L_x_50380:
        /* <DEDUP_REMOVED lines=11> */
.L_x_50384:
        /* <DEDUP_REMOVED lines=12> */
.L_x_50387:
[----:B------:R-:W-:Y:S02]  /*6ca0*/  IMAD.MOV.U32 R215, RZ, RZ, R6 ;  /* 0x000000ffffd77224 */ /* 0x000fe400078e0006 */
.L_x_50388:
[----:B------:R-:W-:Y:S05]  /*6cb0*/  BSYNC B2 ;  /* 0x0000000000027941 */ /* 0x000fea0003800000 */
.L_x_50386:
        /* <DEDUP_REMOVED lines=16> */
.L_x_50392:
[----:B------:R-:W-:Y:S05]  /*6dc0*/  BSYNC B3 ;  /* 0x0000000000037941 */ /* 0x000fea0003800000 */
.L_x_50391:
        /* <DEDUP_REMOVED lines=44> */
.L_x_50390:
[----:B------:R-:W-:Y:S05]  /*7090*/  BSYNC B2 ;  /* 0x0000000000027941 */ /* 0x000fea0003800000 */
.L_x_50389:
        /* <DEDUP_REMOVED lines=8> */
.L_x_50385:
        /* <DEDUP_REMOVED lines=27> */
.L_x_50393:
[----:B------:R-:W-:Y:S02]  /*72d0*/  IADD3 R213, R213, 0x20, RZ ;  /* 0x00000020d5d57810 */ /* 0x000fe40007ffe0ff */
.L_x_50328:
[----:B------:R-:W-:Y:S05]  /*72e0*/  BSYNC B1 ;  /* 0x0000000000017941 */ /* 0x000fea0003800000 */
.L_x_50327:
        /* <DEDUP_REMOVED lines=30> */
.L_x_50397:
[----:B0-----:R-:W-:Y:S02]  /*74d0*/  IMAD.MOV.U32 R215, RZ, RZ, R6 ;  /* 0x000000ffffd77224 */ /* 0x001fe400078e0006 */
.L_x_50398:
[----:B------:R-:W-:Y:S05]  /*74e0*/  BSYNC B2 ;  /* 0x0000000000027941 */ /* 0x000fea0003800000 */
.L_x_50396:
        /* <DEDUP_REMOVED lines=16> */
.L_x_50402:
[----:B------:R-:W-:Y:S05]  /*75f0*/  BSYNC B3 ;  /* 0x0000000000037941 */ /* 0x000fea0003800000 */
.L_x_50401:
        /* <DEDUP_REMOVED lines=44> */
.L_x_50400:
[----:B------:R-:W-:Y:S05]  /*78c0*/  BSYNC B2 ;  /* 0x0000000000027941 */ /* 0x000fea0003800000 */
.L_x_50399:
        /* <DEDUP_REMOVED lines=14> */
.L_x_50403:
        /* <DEDUP_REMOVED lines=12> */
.L_x_50406:
[----:B------:R-:W-:Y:S02]  /*7a70*/  IMAD.MOV.U32 R3, RZ, RZ, R6 ;  /* 0x000000ffff037224 */ /* 0x000fe400078e0006 */
.L_x_50407:
[----:B------:R-:W-:Y:S05]  /*7a80*/  BSYNC B2 ;  /* 0x0000000000027941 */ /* 0x000fea0003800000 */
.L_x_50405:
        /* <DEDUP_REMOVED lines=16> */
.L_x_50411:
[----:B------:R-:W-:Y:S05]  /*7b90*/  BSYNC B3 ;  /* 0x0000000000037941 */ /* 0x000fea0003800000 */
.L_x_50410:
        /* <DEDUP_REMOVED lines=43> */
.L_x_50409:
[----:B------:R-:W-:Y:S05]  /*7e50*/  BSYNC B2 ;  /* 0x0000000000027941 */ /* 0x000fea0003800000 */
.L_x_50408:
        /* <DEDUP_REMOVED lines=8> */
.L_x_50404:
        /* <DEDUP_REMOVED lines=12> */
.L_x_50413:
[----:B------:R-:W-:Y:S02]  /*7fa0*/  IMAD.MOV.U32 R3, RZ, RZ, R6 ;  /* 0x000000ffff037224 */ /* 0x000fe400078e0006 */
.L_x_50414:
[----:B------:R-:W-:Y:S05]  /*7fb0*/  BSYNC B2 ;  /* 0x0000000000027941 */ /* 0x000fea0003800000 */
.L_x_50412:
        /* <DEDUP_REMOVED lines=16> */
.L_x_50418:
[----:B------:R-:W-:Y:S05]  /*80c0*/  BSYNC B3 ;  /* 0x0000000000037941 */ /* 0x000fea0003800000 */
.L_x_50417:
        /* <DEDUP_REMOVED lines=44> */
.L_x_50416:
[----:B------:R-:W-:Y:S05]  /*8390*/  BSYNC B2 ;  /* 0x0000000000027941 */ /* 0x000fea0003800000 */
.L_x_50415:
        /* <DEDUP_REMOVED lines=11> */
.L_x_50419:
        /* <DEDUP_REMOVED lines=12> */
.L_x_50422:
[----:B------:R-:W-:Y:S02]  /*8510*/  IMAD.MOV.U32 R3, RZ, RZ, R6 ;  /* 0x000000ffff037224 */ /* 0x000fe400078e0006 */
.L_x_50423:
[----:B------:R-:W-:Y:S05]  /*8520*/  BSYNC B2 ;  /* 0x0000000000027941 */ /* 0x000fea0003800000 */
.L_x_50421:
        /* <DEDUP_REMOVED lines=16> */
.L_x_50427:
[----:B------:R-:W-:Y:S05]  /*8630*/  BSYNC B3 ;  /* 0x0000000000037941 */ /* 0x000fea0003800000 */
.L_x_50426:
        /* <DEDUP_REMOVED lines=44> */
.L_x_50425:
[----:B------:R-:W-:Y:S05]  /*8900*/  BSYNC B2 ;  /* 0x0000000000027941 */ /* 0x000fea0003800000 */
.L_x_50424:
        /* <DEDUP_REMOVED lines=8> */
.L_x_50420:
        /* <DEDUP_REMOVED lines=12> */
.L_x_50429:
[----:B------:R-:W-:Y:S02]  /*8a50*/  MOV R3, R6 ;  /* 0x0000000600037202 */ /* 0x000fe40000000f00 */
.L_x_50430:
[----:B------:R-:W-:Y:S05]  /*8a60*/  BSYNC B2 ;  /* 0x0000000000027941 */ /* 0x000fea0003800000 */
.L_x_50428:
        /* <DEDUP_REMOVED lines=16> */
.L_x_50434:
[----:B------:R-:W-:Y:S05]  /*8b70*/  BSYNC B3 ;  /* 0x0000000000037941 */ /* 0x000fea0003800000 */
.L_x_50433:
        /* <DEDUP_REMOVED lines=44> */
.L_x_50432:
[----:B------:R-:W-:Y:S05]  /*8e40*/  BSYNC B2 ;  /* 0x0000000000027941 */ /* 0x000fea0003800000 */
.L_x_50431:
        /* <DEDUP_REMOVED lines=11> */
.L_x_50435:
        /* <DEDUP_REMOVED lines=12> */
.L_x_50438:
[----:B------:R-:W-:Y:S02]  /*8fc0*/  MOV R3, R6 ;  /* 0x0000000600037202 */ /* 0x000fe40000000f00 */
.L_x_50439:
[----:B------:R-:W-:Y:S05]  /*8fd0*/  BSYNC B2 ;  /* 0x0000000000027941 */ /* 0x000fea0003800000 */
.L_x_50437:
        /* <DEDUP_REMOVED lines=16> */
.L_x_50443:
[----:B------:R-:W-:Y:S05]  /*90e0*/  BSYNC B3 ;  /* 0x0000000000037941 */ /* 0x000fea0003800000 */
.L_x_50442:
        /* <DEDUP_REMOVED lines=44> */
.L_x_50441:
[----:B------:R-:W-:Y:S05]  /*93b0*/  BSYNC B2 ;  /* 0x0000000000027941 */ /* 0x000fea0003800000 */
.L_x_50440:
        /* <DEDUP_REMOVED lines=8> */
.L_x_50436:
        /* <DEDUP_REMOVED lines=12> */
.L_x_50445:
[----:B------:R-:W-:Y:S02]  /*9500*/  IMAD.MOV.U32 R3, RZ, RZ, R6 ;  /* 0x000000ffff037224 */ /* 0x000fe400078e0006 */
.L_x_50446:
[----:B------:R-:W-:Y:S05]  /*9510*/  BSYNC B2 ;  /* 0x0000000000027941 */ /* 0x000fea0003800000 */
.L_x_50444:
        /* <DEDUP_REMOVED lines=16> */
.L_x_50450:
[----:B------:R-:W-:Y:S05]  /*9620*/  BSYNC B3 ;  /* 0x0000000000037941 */ /* 0x000fea0003800000 */
.L_x_50449:
        /* <DEDUP_REMOVED lines=44> */
.L_x_50448:
[----:B------:R-:W-:Y:S05]  /*98f0*/  BSYNC B2 ;  /* 0x0000000000027941 */ /* 0x000fea0003800000 */
.L_x_50447:
        /* <DEDUP_REMOVED lines=11> */
.L_x_50451:
        /* <DEDUP_REMOVED lines=12> */
.L_x_50454:
[----:B------:R-:W-:Y:S02]  /*9a70*/  IMAD.MOV.U32 R215, RZ, RZ, R6 ;  /* 0x000000ffffd77224 */ /* 0x000fe400078e0006 */
.L_x_50455:
[----:B------:R-:W-:Y:S05]  /*9a80*/  BSYNC B2 ;  /* 0x0000000000027941 */ /* 0x000fea0003800000 */
.L_x_50453:
        /* <DEDUP_REMOVED lines=16> */
.L_x_50459:
[----:B------:R-:W-:Y:S05]  /*9b90*/  BSYNC B3 ;  /* 0x0000000000037941 */ /* 0x000fea0003800000 */
.L_x_50458:
        /* <DEDUP_REMOVED lines=44> */
.L_x_50457:
[----:B------:R-:W-:Y:S05]  /*9e60*/  BSYNC B2 ;  /* 0x0000000000027941 */ /* 0x000fea0003800000 */
.L_x_50456:
        /* <DEDUP_REMOVED lines=8> */
.L_x_50452:
        /* <DEDUP_REMOVED lines=27> */
.L_x_50460:
[----:B------:R-:W-:Y:S02]  /*a0a0*/  IADD3 R213, R213, 0x20, RZ ;  /* 0x00000020d5d57810 */ /* 0x000fe40007ffe0ff */
.L_x_50395:
[----:B------:R-:W-:Y:S05]  /*a0b0*/  BSYNC B1 ;  /* 0x0000000000017941 */ /* 0x000fea0003800000 */
.L_x_50394:
        /* <DEDUP_REMOVED lines=30> */
.L_x_50464:
[----:B0-----:R-:W-:Y:S02]  /*a2a0*/  IMAD.MOV.U32 R215, RZ, RZ, R6 ;  /* 0x000000ffffd77224 */ /* 0x001fe400078e0006 */
.L_x_50465:
[----:B------:R-:W-:Y:S05]  /*a2b0*/  BSYNC B2 ;  /* 0x0000000000027941 */ /* 0x000fea0003800000 */
.L_x_50463:
        /* <DEDUP_REMOVED lines=16> */
.L_x_50469:
[----:B------:R-:W-:Y:S05]  /*a3c0*/  BSYNC B3 ;  /* 0x0000000000037941 */ /* 0x000fea0003800000 */
.L_x_50468:
        /* <DEDUP_REMOVED lines=44> */
.L_x_50467:
[----:B------:R-:W-:Y:S05]  /*a690*/  BSYNC B2 ;  /* 0x0000000000027941 */ /* 0x000fea0003800000 */
.L_x_50466:
        /* <DEDUP_REMOVED lines=14> */
.L_x_50470:
        /* <DEDUP_REMOVED lines=12> */
.L_x_50473:
[----:B------:R-:W-:Y:S02]  /*a840*/  IMAD.MOV.U32 R3, RZ, RZ, R6 ;  /* 0x000000ffff037224 */ /* 0x000fe400078e0006 */
.L_x_50474:
[----:B------:R-:W-:Y:S05]  /*a850*/  BSYNC B2 ;  /* 0x0000000000027941 */ /* 0x000fea0003800000 */
.L_x_50472:
        /* <DEDUP_REMOVED lines=16> */
.L_x_50478:
[----:B------:R-:W-:Y:S05]  /*a960*/  BSYNC B3 ;  /* 0x0000000000037941 */ /* 0x000fea0003800000 */
.L_x_50477:
        /* <DEDUP_REMOVED lines=43> */
.L_x_50476:
[----:B------:R-:W-:Y:S05]  /*ac20*/  BSYNC B2 ;  /* 0x0000000000027941 */ /* 0x000fea0003800000 */
.L_x_50475:
        /* <DEDUP_REMOVED lines=8> */
.L_x_50471:
        /* <DEDUP_REMOVED lines=12> */
.L_x_50480:
[----:B------:R-:W-:Y:S02]  /*ad70*/  IMAD.MOV.U32 R3, RZ, RZ, R6 ;  /* 0x000000ffff037224 */ /* 0x000fe400078e0006 */
.L_x_50481:
[----:B------:R-:W-:Y:S05]  /*ad80*/  BSYNC B2 ;  /* 0x0000000000027941 */ /* 0x000fea0003800000 */
.L_x_50479:
        /* <DEDUP_REMOVED lines=16> */
.L_x_50485:
[----:B------:R-:W-:Y:S05]  /*ae90*/  BSYNC B3 ;  /* 0x0000000000037941 */ /* 0x000fea0003800000 */
.L_x_50484:
        /* <DEDUP_REMOVED lines=44> */
.L_x_50483:
[----:B------:R-:W-:Y:S05]  /*b160*/  BSYNC B2 ;  /* 0x0000000000027941 */ /* 0x000fea0003800000 */
.L_x_50482:
        /* <DEDUP_REMOVED lines=11> */
.L_x_50486:
        /* <DEDUP_REMOVED lines=12> */
.L_x_50489:
[----:B------:R-:W-:Y:S02]  /*b2e0*/  IMAD.MOV.U32 R3, RZ, RZ, R6 ;  /* 0x000000ffff037224 */ /* 0x000fe400078e0006 */
.L_x_50490:
[----:B------:R-:W-:Y:S05]  /*b2f0*/  BSYNC B2 ;  /* 0x0000000000027941 */ /* 0x000fea0003800000 */
.L_x_50488:
        /* <DEDUP_REMOVED lines=16> */
.L_x_50494:
[----:B------:R-:W-:Y:S05]  /*b400*/  BSYNC B3 ;  /* 0x0000000000037941 */ /* 0x000fea0003800000 */
.L_x_50493:
        /* <DEDUP_REMOVED lines=44> */
.L_x_50492:
[----:B------:R-:W-:Y:S05]  /*b6d0*/  BSYNC B2 ;  /* 0x0000000000027941 */ /* 0x000fea0003800000 */
.L_x_50491:
        /* <DEDUP_REMOVED lines=8> */
.L_x_50487:
        /* <DEDUP_REMOVED lines=12> */
.L_x_50496:
[----:B------:R-:W-:Y:S02]  /*b820*/  IMAD.MOV.U32 R3, RZ, RZ, R6 ;  /* 0x000000ffff037224 */ /* 0x000fe400078e0006 */
.L_x_50497:
[----:B------:R-:W-:Y:S05]  /*b830*/  BSYNC B2 ;  /* 0x0000000000027941 */ /* 0x000fea0003800000 */
.L_x_50495:
        /* <DEDUP_REMOVED lines=16> */
.L_x_50501:
[----:B------:R-:W-:Y:S05]  /*b940*/  BSYNC B3 ;  /* 0x0000000000037941 */ /* 0x000fea0003800000 */
.L_x_50500:
        /* <DEDUP_REMOVED lines=44> */
.L_x_50499:
[----:B------:R-:W-:Y:S05]  /*bc10*/  BSYNC B2 ;  /* 0x0000000000027941 */ /* 0x000fea0003800000 */
.L_x_50498:
        /* <DEDUP_REMOVED lines=11> */
.L_x_50502:
        /* <DEDUP_REMOVED lines=12> */
.L_x_50505:
[----:B------:R-:W-:Y:S02]  /*bd90*/  IMAD.MOV.U32 R3, RZ, RZ, R6 ;  /* 0x000000ffff037224 */ /* 0x000fe400078e0006 */
.L_x_50506:
[----:B------:R-:W-:Y:S05]  /*bda0*/  BSYNC B2 ;  /* 0x0000000000027941 */ /* 0x000fea0003800000 */
.L_x_50504:
        /* <DEDUP_REMOVED lines=16> */
.L_x_50510:
[----:B------:R-:W-:Y:S05]  /*beb0*/  BSYNC B3 ;  /* 0x0000000000037941 */ /* 0x000fea0003800000 */
.L_x_50509:
        /* <DEDUP_REMOVED lines=44> */
.L_x_50508:
[----:B------:R-:W-:Y:S05]  /*c180*/  BSYNC B2 ;  /* 0x0000000000027941 */ /* 0x000fea0003800000 */
.L_x_50507:
        /* <DEDUP_REMOVED lines=8> */
.L_x_50503:
        /* <DEDUP_REMOVED lines=12> */
.L_x_50512:
[----:B------:R-:W-:Y:S02]  /*c2d0*/  IMAD.MOV.U32 R3, RZ, RZ, R6 ;  /* 0x000000ffff037224 */ /* 0x000fe400078e0006 */
.L_x_50513:
[----:B------:R-:W-:Y:S05]  /*c2e0*/  BSYNC B2 ;  /* 0x0000000000027941 */ /* 0x000fea0003800000 */
.L_x_50511:
        /* <DEDUP_REMOVED lines=16> */
.L_x_50517:
[----:B------:R-:W-:Y:S05]  /*c3f0*/  BSYNC B3 ;  /* 0x0000000000037941 */ /* 0x000fea0003800000 */
.L_x_50516:
        /* <DEDUP_REMOVED lines=44> */
.L_x_50515:
[----:B------:R-:W-:Y:S05]  /*c6c0*/  BSYNC B2 ;  /* 0x0000000000027941 */ /* 0x000fea0003800000 */
.L_x_50514:
        /* <DEDUP_REMOVED lines=11> */
.L_x_50518:
        /* <DEDUP_REMOVED lines=12> */
.L_x_50521:
[----:B------:R-:W-:Y:S02]  /*c840*/  IMAD.MOV.U32 R215, RZ, RZ, R6 ;  /* 0x000000ffffd77224 */ /* 0x000fe400078e0006 */
.L_x_50522:
[----:B------:R-:W-:Y:S05]  /*c850*/  BSYNC B2 ;  /* 0x0000000000027941 */ /* 0x000fea0003800000 */
.L_x_50520:
        /* <DEDUP_REMOVED lines=16> */
.L_x_50526:
[----:B------:R-:W-:Y:S05]  /*c960*/  BSYNC B3 ;  /* 0x0000000000037941 */ /* 0x000fea0003800000 */
.L_x_50525:
        /* <DEDUP_REMOVED lines=44> */
.L_x_50524:
[----:B------:R-:W-:Y:S05]  /*cc30*/  BSYNC B2 ;  /* 0x0000000000027941 */ /* 0x000fea0003800000 */
.L_x_50523:
        /* <DEDUP_REMOVED lines=8> */
.L_x_50519:
        /* <DEDUP_REMOVED lines=27> */
.L_x_50527:
[----:B------:R-:W-:Y:S02]  /*ce70*/  IADD3 R213, R213, 0x20, RZ ;  /* 0x00000020d5d57810 */ /* 0x000fe40007ffe0ff */
.L_x_50462:
[----:B------:R-:W-:Y:S05]  /*ce80*/  BSYNC B1 ;  /* 0x0000000000017941 */ /* 0x000fea0003800000 */
.L_x_50461:
        /* <DEDUP_REMOVED lines=30> */
.L_x_50531:
[----:B0-----:R-:W-:Y:S02]  /*d070*/  IMAD.MOV.U32 R215, RZ, RZ, R6 ;  /* 0x000000ffffd77224 */ /* 0x001fe400078e0006 */
.L_x_50532:
[----:B------:R-:W-:Y:S05]  /*d080*/  BSYNC B2 ;  /* 0x0000000000027941 */ /* 0x000fea0003800000 */
.L_x_50530:
        /* <DEDUP_REMOVED lines=16> */
.L_x_50536:
[----:B------:R-:W-:Y:S05]  /*d190*/  BSYNC B3 ;  /* 0x0000000000037941 */ /* 0x000fea0003800000 */
.L_x_50535:
        /* <DEDUP_REMOVED lines=44> */
.L_x_50534:
[----:B------:R-:W-:Y:S05]  /*d460*/  BSYNC B2 ;  /* 0x0000000000027941 */ /* 0x000fea0003800000 */
.L_x_50533:
        /* <DEDUP_REMOVED lines=14> */
.L_x_50537:
        /* <DEDUP_REMOVED lines=12> */
.L_x_50540:
[----:B------:R-:W-:Y:S02]  /*d610*/  IMAD.MOV.U32 R3, RZ, RZ, R6 ;  /* 0x000000ffff037224 */ /* 0x000fe400078e0006 */
.L_x_50541:
[----:B------:R-:W-:Y:S05]  /*d620*/  BSYNC B2 ;  /* 0x0000000000027941 */ /* 0x000fea0003800000 */
.L_x_50539:
        /* <DEDUP_REMOVED lines=16> */
.L_x_50545:
[----:B------:R-:W-:Y:S05]  /*d730*/  BSYNC B3 ;  /* 0x0000000000037941 */ /* 0x000fea0003800000 */
.L_x_50544:
        /* <DEDUP_REMOVED lines=43> */
.L_x_50543:
[----:B------:R-:W-:Y:S05]  /*d9f0*/  BSYNC B2 ;  /* 0x0000000000027941 */ /* 0x000fea0003800000 */
.L_x_50542:
        /* <DEDUP_REMOVED lines=8> */
.L_x_50538:
        /* <DEDUP_REMOVED lines=12> */
.L_x_50547:
[----:B------:R-:W-:Y:S02]  /*db40*/  MOV R3, R6 ;  /* 0x0000000600037202 */ /* 0x000fe40000000f00 */
.L_x_50548:
[----:B------:R-:W-:Y:S05]  /*db50*/  BSYNC B2 ;  /* 0x0000000000027941 */ /* 0x000fea0003800000 */
.L_x_50546:
        /* <DEDUP_REMOVED lines=16> */
.L_x_50552:
[----:B------:R-:W-:Y:S05]  /*dc60*/  BSYNC B3 ;  /* 0x0000000000037941 */ /* 0x000fea0003800000 */
.L_x_50551:
        /* <DEDUP_REMOVED lines=44> */
.L_x_50550:
[----:B------:R-:W-:Y:S05]  /*df30*/  BSYNC B2 ;  /* 0x0000000000027941 */ /* 0x000fea0003800000 */
.L_x_50549:
        /* <DEDUP_REMOVED lines=11> */
.L_x_50553:
        /* <DEDUP_REMOVED lines=12> */
.L_x_50556:
[----:B------:R-:W-:Y:S02]  /*e0b0*/  MOV R3, R6 ;  /* 0x0000000600037202 */ /* 0x000fe40000000f00 */
.L_x_50557:
[----:B------:R-:W-:Y:S05]  /*e0c0*/  BSYNC B2 ;  /* 0x0000000000027941 */ /* 0x000fea0003800000 */
.L_x_50555:
        /* <DEDUP_REMOVED lines=16> */
.L_x_50561:
[----:B------:R-:W-:Y:S05]  /*e1d0*/  BSYNC B3 ;  /* 0x0000000000037941 */ /* 0x000fea0003800000 */
.L_x_50560:
        /* <DEDUP_REMOVED lines=44> */
.L_x_50559:
[----:B------:R-:W-:Y:S05]  /*e4a0*/  BSYNC B2 ;  /* 0x0000000000027941 */ /* 0x000fea0003800000 */
.L_x_50558:
        /* <DEDUP_REMOVED lines=8> */
.L_x_50554:
        /* <DEDUP_REMOVED lines=12> */
.L_x_50563:
[----:B------:R-:W-:Y:S02]  /*e5f0*/  IMAD.MOV.U32 R3, RZ, RZ, R6 ;  /* 0x000000ffff037224 */ /* 0x000fe400078e0006 */
.L_x_50564:
[----:B------:R-:W-:Y:S05]  /*e600*/  BSYNC B2 ;  /* 0x0000000000027941 */ /* 0x000fea0003800000 */
.L_x_50562:
        /* <DEDUP_REMOVED lines=16> */
.L_x_50568:
[----:B------:R-:W-:Y:S05]  /*e710*/  BSYNC B3 ;  /* 0x0000000000037941 */ /* 0x000fea0003800000 */
.L_x_50567:
        /* <DEDUP_REMOVED lines=44> */
.L_x_50566:
[----:B------:R-:W-:Y:S05]  /*e9e0*/  BSYNC B2 ;  /* 0x0000000000027941 */ /* 0x000fea0003800000 */
.L_x_50565:
        /* <DEDUP_REMOVED lines=11> */
.L_x_50569:
        /* <DEDUP_REMOVED lines=12> */
.L_x_50572:
[----:B------:R-:W-:Y:S02]  /*eb60*/  IMAD.MOV.U32 R3, RZ, RZ, R6 ;  /* 0x000000ffff037224 */ /* 0x000fe400078e0006 */
.L_x_50573:
[----:B------:R-:W-:Y:S05]  /*eb70*/  BSYNC B2 ;  /* 0x0000000000027941 */ /* 0x000fea0003800000 */
.L_x_50571:
        /* <DEDUP_REMOVED lines=16> */
.L_x_50577:
[----:B------:R-:W-:Y:S05]  /*ec80*/  BSYNC B3 ;  /* 0x0000000000037941 */ /* 0x000fea0003800000 */
.L_x_50576:
        /* <DEDUP_REMOVED lines=44> */
.L_x_50575:
[----:B------:R-:W-:Y:S05]  /*ef50*/  BSYNC B2 ;  /* 0x0000000000027941 */ /* 0x000fea0003800000 */
.L_x_50574:
        /* <DEDUP_REMOVED lines=8> */
.L_x_50570:
        /* <DEDUP_REMOVED lines=12> */
.L_x_50579:
[----:B------:R-:W-:Y:S02]  /*f0a0*/  IMAD.MOV.U32 R3, RZ, RZ, R6 ;  /* 0x000000ffff037224 */ /* 0x000fe400078e0006 */
.L_x_50580:
[----:B------:R-:W-:Y:S05]  /*f0b0*/  BSYNC B2 ;  /* 0x0000000000027941 */ /* 0x000fea0003800000 */
.L_x_50578:
        /* <DEDUP_REMOVED lines=16> */
.L_x_50584:
[----:B------:R-:W-:Y:S05]  /*f1c0*/  BSYNC B3 ;  /* 0x0000000000037941 */ /* 0x000fea0003800000 */
.L_x_50583:
        /* <DEDUP_REMOVED lines=44> */
.L_x_50582:
[----:B------:R-:W-:Y:S05]  /*f490*/  BSYNC B2 ;  /* 0x0000000000027941 */ /* 0x000fea0003800000 */
.L_x_50581:
        /* <DEDUP_REMOVED lines=11> */
.L_x_50585:
        /* <DEDUP_REMOVED lines=12> */
.L_x_50588:
[----:B------:R-:W-:Y:S02]  /*f610*/  IMAD.MOV.U32 R215, RZ, RZ, R6 ;  /* 0x000000ffffd77224 */ /* 0x000fe400078e0006 */
.L_x_50589:
[----:B------:R-:W-:Y:S05]  /*f620*/  BSYNC B2 ;  /* 0x0000000000027941 */ /* 0x000fea0003800000 */
.L_x_50587:
        /* <DEDUP_REMOVED lines=16> */
.L_x_50593:
[----:B------:R-:W-:Y:S05]  /*f730*/  BSYNC B3 ;  /* 0x0000000000037941 */ /* 0x000fea0003800000 */
.L_x_50592:
        /* <DEDUP_REMOVED lines=44> */
.L_x_50591:
[----:B------:R-:W-:Y:S05]  /*fa00*/  BSYNC B2 ;  /* 0x0000000000027941 */ /* 0x000fea0003800000 */
.L_x_50590:
        /* <DEDUP_REMOVED lines=8> */
.L_x_50586:
        /* <DEDUP_REMOVED lines=27> */
.L_x_50594:
[----:B------:R-:W-:Y:S02]  /*fc40*/  IADD3 R213, R213, 0x20, RZ ;  /* 0x00000020d5d57810 */ /* 0x000fe40007ffe0ff */
.L_x_50529:
[----:B------:R-:W-:Y:S05]  /*fc50*/  BSYNC B1 ;  /* 0x0000000000017941 */ /* 0x000fea0003800000 */
.L_x_50528:
        /* <DEDUP_REMOVED lines=30> */
.L_x_50598:
[----:B0-----:R-:W-:Y:S02]  /*fe40*/  IMAD.MOV.U32 R215, RZ, RZ, R6 ;  /* 0x000000ffffd77224 */ /* 0x001fe400078e0006 */
.L_x_50599:
[----:B------:R-:W-:Y:S05]  /*fe50*/  BSYNC B2 ;  /* 0x0000000000027941 */ /* 0x000fea0003800000 */
.L_x_50597:
        /* <DEDUP_REMOVED lines=16> */
.L_x_50603:
[----:B------:R-:W-:Y:S05]  /*ff60*/  BSYNC B3 ;  /* 0x0000000000037941 */ /* 0x000fea0003800000 */
.L_x_50602:
        /* <DEDUP_REMOVED lines=44> */
.L_x_50601:
[----:B------:R-:W-:Y:S05]  /*10230*/  BSYNC B2 ;  /* 0x0000000000027941 */ /* 0x000fea0003800000 */
.L_x_50600:
        /* <DEDUP_REMOVED lines=14> */
.L_x_50604:
        /* <DEDUP_REMOVED lines=12> */
.L_x_50607:
[----:B------:R-:W-:Y:S02]  /*103e0*/  IMAD.MOV.U32 R3, RZ, RZ, R6 ;  /* 0x000000ffff037224 */ /* 0x000fe400078e0006 */
.L_x_50608:
[----:B------:R-:W-:Y:S05]  /*103f0*/  BSYNC B2 ;  /* 0x0000000000027941 */ /* 0x000fea0003800000 */
.L_x_50606:
        /* <DEDUP_REMOVED lines=16> */
.L_x_50612:
[----:B------:R-:W-:Y:S05]  /*10500*/  BSYNC B3 ;  /* 0x0000000000037941 */ /* 0x000fea0003800000 */
.L_x_50611:
        /* <DEDUP_REMOVED lines=43> */
.L_x_50610:
[----:B------:R-:W-:Y:S05]  /*107c0*/  BSYNC B2 ;  /* 0x0000000000027941 */ /* 0x000fea0003800000 */
.L_x_50609:
        /* <DEDUP_REMOVED lines=8> */
.L_x_50605:
        /* <DEDUP_REMOVED lines=12> */
.L_x_50614:
[----:B------:R-:W-:Y:S02]  /*10910*/  IMAD.MOV.U32 R3, RZ, RZ, R6 ;  /* 0x000000ffff037224 */ /* 0x000fe400078e0006 */
.L_x_50615:
[----:B------:R-:W-:Y:S05]  /*10920*/  BSYNC B2 ;  /* 0x0000000000027941 */ /* 0x000fea0003800000 */
.L_x_50613:
        /* <DEDUP_REMOVED lines=16> */
.L_x_50619:
[----:B------:R-:W-:Y:S05]  /*10a30*/  BSYNC B3 ;  /* 0x0000000000037941 */ /* 0x000fea0003800000 */
.L_x_50618:
        /* <DEDUP_REMOVED lines=44> */
.L_x_50617:
[----:B------:R-:W-:Y:S05]  /*10d00*/  BSYNC B2 ;  /* 0x0000000000027941 */ /* 0x000fea0003800000 */
.L_x_50616:
        /* <DEDUP_REMOVED lines=11> */
.L_x_50620:
        /* <DEDUP_REMOVED lines=12> */
.L_x_50623:
[----:B------:R-:W-:Y:S02]  /*10e80*/  IMAD.MOV.U32 R3, RZ, RZ, R6 ;  /* 0x000000ffff037224 */ /* 0x000fe400078e0006 */
.L_x_50624:
[----:B------:R-:W-:Y:S05]  /*10e90*/  BSYNC B2 ;  /* 0x0000000000027941 */ /* 0x000fea0003800000 */
.L_x_50622:
        /* <DEDUP_REMOVED lines=16> */
.L_x_50628:
[----:B------:R-:W-:Y:S05]  /*10fa0*/  BSYNC B3 ;  /* 0x0000000000037941 */ /* 0x000fea0003800000 */
.L_x_50627:
        /* <DEDUP_REMOVED lines=44> */
.L_x_50626:
[----:B------:R-:W-:Y:S05]  /*11270*/  BSYNC B2 ;  /* 0x0000000000027941 */ /* 0x000fea0003800000 */
.L_x_50625:
        /* <DEDUP_REMOVED lines=8> */
.L_x_50621:
        /* <DEDUP_REMOVED lines=12> */
.L_x_50630:
[----:B------:R-:W-:Y:S02]  /*113c0*/  IMAD.MOV.U32 R3, RZ, RZ, R6 ;  /* 0x000000ffff037224 */ /* 0x000fe400078e0006 */
.L_x_50631:
[----:B------:R-:W-:Y:S05]  /*113d0*/  BSYNC B2 ;  /* 0x0000000000027941 */ /* 0x000fea0003800000 */
.L_x_50629:
        /* <DEDUP_REMOVED lines=16> */
.L_x_50635:
[----:B------:R-:W-:Y:S05]  /*114e0*/  BSYNC B3 ;  /* 0x0000000000037941 */ /* 0x000fea0003800000 */
.L_x_50634:
        /* <DEDUP_REMOVED lines=44> */
.L_x_50633:
[----:B------:R-:W-:Y:S05]  /*117b0*/  BSYNC B2 ;  /* 0x0000000000027941 */ /* 0x000fea0003800000 */
.L_x_50632:
        /* <DEDUP_REMOVED lines=11> */
.L_x_50636:
        /* <DEDUP_REMOVED lines=12> */
.L_x_50639:
[----:B------:R-:W-:Y:S02]  /*11930*/  IMAD.MOV.U32 R3, RZ, RZ, R6 ;  /* 0x000000ffff037224 */ /* 0x000fe400078e0006 */
.L_x_50640:
[----:B------:R-:W-:Y:S05]  /*11940*/  BSYNC B2 ;  /* 0x0000000000027941 */ /* 0x000fea0003800000 */
.L_x_50638:
        /* <DEDUP_REMOVED lines=16> */
.L_x_50644:
[----:B------:R-:W-:Y:S05]  /*11a50*/  BSYNC B3 ;  /* 0x0000000000037941 */ /* 0x000fea0003800000 */
.L_x_50643:
        /* <DEDUP_REMOVED lines=44> */
.L_x_50642:
[----:B------:R-:W-:Y:S05]  /*11d20*/  BSYNC B2 ;  /* 0x0000000000027941 */ /* 0x000fea0003800000 */
.L_x_50641:
        /* <DEDUP_REMOVED lines=8> */
.L_x_50637:
        /* <DEDUP_REMOVED lines=12> */
.L_x_50646:
[----:B------:R-:W-:Y:S02]  /*11e70*/  IMAD.MOV.U32 R3, RZ, RZ, R6 ;  /* 0x000000ffff037224 */ /* 0x000fe400078e0006 */
.L_x_50647:
[----:B------:R-:W-:Y:S05]  /*11e80*/  BSYNC B2 ;  /* 0x0000000000027941 */ /* 0x000fea0003800000 */
.L_x_50645:
        /* <DEDUP_REMOVED lines=16> */
.L_x_50651:
[----:B------:R-:W-:Y:S05]  /*11f90*/  BSYNC B3 ;  /* 0x0000000000037941 */ /* 0x000fea0003800000 */
.L_x_50650:
        /* <DEDUP_REMOVED lines=44> */
.L_x_50649:
[----:B------:R-:W-:Y:S05]  /*12260*/  BSYNC B2 ;  /* 0x0000000000027941 */ /* 0x000fea0003800000 */
.L_x_50648:
        /* <DEDUP_REMOVED lines=11> */
.L_x_50652:
        /* <DEDUP_REMOVED lines=12> */
.L_x_50655:
[----:B------:R-:W-:Y:S02]  /*123e0*/  IMAD.MOV.U32 R215, RZ, RZ, R6 ;  /* 0x000000ffffd77224 */ /* 0x000fe400078e0006 */
.L_x_50656:
[----:B------:R-:W-:Y:S05]  /*123f0*/  BSYNC B2 ;  /* 0x0000000000027941 */ /* 0x000fea0003800000 */
.L_x_50654:
        /* <DEDUP_REMOVED lines=16> */
.L_x_50660:
[----:B------:R-:W-:Y:S05]  /*12500*/  BSYNC B3 ;  /* 0x0000000000037941 */ /* 0x000fea0003800000 */
.L_x_50659:
        /* <DEDUP_REMOVED lines=44> */
.L_x_50658:
[----:B------:R-:W-:Y:S05]  /*127d0*/  BSYNC B2 ;  /* 0x0000000000027941 */ /* 0x000fea0003800000 */
.L_x_50657:
        /* <DEDUP_REMOVED lines=8> */
.L_x_50653:
        /* <DEDUP_REMOVED lines=27> */
.L_x_50661:
[----:B------:R-:W-:Y:S02]  /*12a10*/  IADD3 R213, R213, 0x20, RZ ;  /* 0x00000020d5d57810 */ /* 0x000fe40007ffe0ff */
.L_x_50596:
[----:B------:R-:W-:Y:S05]  /*12a20*/  BSYNC B1 ;  /* 0x0000000000017941 */ /* 0x000fea0003800000 */
.L_x_50595:
        /* <DEDUP_REMOVED lines=30> */
.L_x_50665:
[----:B0-----:R-:W-:Y:S02]  /*12c10*/  MOV R215, R6 ;  /* 0x0000000600d77202 */ /* 0x001fe40000000f00 */
.L_x_50666:
[----:B------:R-:W-:Y:S05]  /*12c20*/  BSYNC B2 ;  /* 0x0000000000027941 */ /* 0x000fea0003800000 */
.L_x_50664:
        /* <DEDUP_REMOVED lines=16> */
.L_x_50670:
[----:B------:R-:W-:Y:S05]  /*12d30*/  BSYNC B3 ;  /* 0x0000000000037941 */ /* 0x000fea0003800000 */
.L_x_50669:
        /* <DEDUP_REMOVED lines=44> */
.L_x_50668:
[----:B------:R-:W-:Y:S05]  /*13000*/  BSYNC B2 ;  /* 0x0000000000027941 */ /* 0x000fea0003800000 */
.L_x_50667:
        /* <DEDUP_REMOVED lines=14> */
.L_x_50671:
        /* <DEDUP_REMOVED lines=12> */
.L_x_50674:
[----:B------:R-:W-:Y:S02]  /*131b0*/  IMAD.MOV.U32 R3, RZ, RZ, R6 ;  /* 0x000000ffff037224 */ /* 0x000fe400078e0006 */
.L_x_50675:
[----:B------:R-:W-:Y:S05]  /*131c0*/  BSYNC B2 ;  /* 0x0000000000027941 */ /* 0x000fea0003800000 */
.L_x_50673:
        /* <DEDUP_REMOVED lines=16> */
.L_x_50679:
[----:B------:R-:W-:Y:S05]  /*132d0*/  BSYNC B3 ;  /* 0x0000000000037941 */ /* 0x000fea0003800000 */
.L_x_50678:
        /* <DEDUP_REMOVED lines=43> */
.L_x_50677:
[----:B------:R-:W-:Y:S05]  /*13590*/  BSYNC B2 ;  /* 0x0000000000027941 */ /* 0x000fea0003800000 */
.L_x_50676:
        /* <DEDUP_REMOVED lines=8> */
.L_x_50672:
        /* <DEDUP_REMOVED lines=12> */
.L_x_50681:
[----:B------:R-:W-:Y:S02]  /*136e0*/  IMAD.MOV.U32 R3, RZ, RZ, R6 ;  /* 0x000000ffff037224 */ /* 0x000fe400078e0006 */
.L_x_50682:
[----:B------:R-:W-:Y:S05]  /*136f0*/  BSYNC B2 ;  /* 0x0000000000027941 */ /* 0x000fea0003800000 */
.L_x_50680:
        /* <DEDUP_REMOVED lines=16> */
.L_x_50686:
[----:B------:R-:W-:Y:S05]  /*13800*/  BSYNC B3 ;  /* 0x0000000000037941 */ /* 0x000fea0003800000 */
.L_x_50685:
        /* <DEDUP_REMOVED lines=44> */
.L_x_50684:
[----:B------:R-:W-:Y:S05]  /*13ad0*/  BSYNC B2 ;  /* 0x0000000000027941 */ /* 0x000fea0003800000 */
.L_x_50683:
        /* <DEDUP_REMOVED lines=11> */
.L_x_50687:
        /* <DEDUP_REMOVED lines=12> */
.L_x_50690:
[----:B------:R-:W-:Y:S02]  /*13c50*/  IMAD.MOV.U32 R3, RZ, RZ, R6 ;  /* 0x000000ffff037224 */ /* 0x000fe400078e0006 */
.L_x_50691:
[----:B------:R-:W-:Y:S05]  /*13c60*/  BSYNC B2 ;  /* 0x0000000000027941 */ /* 0x000fea0003800000 */
.L_x_50689:
        /* <DEDUP_REMOVED lines=16> */
.L_x_50695:
[----:B------:R-:W-:Y:S05]  /*13d70*/  BSYNC B3 ;  /* 0x0000000000037941 */ /* 0x000fea0003800000 */
.L_x_50694:
        /* <DEDUP_REMOVED lines=44> */
.L_x_50693:
[----:B------:R-:W-:Y:S05]  /*14040*/  BSYNC B2 ;  /* 0x0000000000027941 */ /* 0x000fea0003800000 */
.L_x_50692:
        /* <DEDUP_REMOVED lines=8> */
.L_x_50688:
        /* <DEDUP_REMOVED lines=12> */
.L_x_50697:
[----:B------:R-:W-:Y:S02]  /*14190*/  IMAD.MOV.U32 R3, RZ, RZ, R6 ;  /* 0x000000ffff037224 */ /* 0x000fe400078e0006 */
.L_x_50698:
[----:B------:R-:W-:Y:S05]  /*141a0*/  BSYNC B2 ;  /* 0x0000000000027941 */ /* 0x000fea0003800000 */
.L_x_50696:
        /* <DEDUP_REMOVED lines=16> */
.L_x_50702:
[----:B------:R-:W-:Y:S05]  /*142b0*/  BSYNC B3 ;  /* 0x0000000000037941 */ /* 0x000fea0003800000 */
.L_x_50701:
        /* <DEDUP_REMOVED lines=44> */
.L_x_50700:
[----:B------:R-:W-:Y:S05]  /*14580*/  BSYNC B2 ;  /* 0x0000000000027941 */ /* 0x000fea0003800000 */
.L_x_50699:
        /* <DEDUP_REMOVED lines=11> */
.L_x_50703:
        /* <DEDUP_REMOVED lines=12> */
.L_x_50706:
[----:B------:R-:W-:Y:S02]  /*14700*/  IMAD.MOV.U32 R3, RZ, RZ, R6 ;  /* 0x000000ffff037224 */ /* 0x000fe400078e0006 */
.L_x_50707:
[----:B------:R-:W-:Y:S05]  /*14710*/  BSYNC B2 ;  /* 0x0000000000027941 */ /* 0x000fea0003800000 */
.L_x_50705:
        /* <DEDUP_REMOVED lines=16> */
.L_x_50711:
[----:B------:R-:W-:Y:S05]  /*14820*/  BSYNC B3 ;  /* 0x0000000000037941 */ /* 0x000fea0003800000 */
.L_x_50710:
        /* <DEDUP_REMOVED lines=44> */
.L_x_50709:
[----:B------:R-:W-:Y:S05]  /*14af0*/  BSYNC B2 ;  /* 0x0000000000027941 */ /* 0x000fea0003800000 */
.L_x_50708:
        /* <DEDUP_REMOVED lines=8> */
.L_x_50704:
        /* <DEDUP_REMOVED lines=12> */
.L_x_50713:
[----:B------:R-:W-:Y:S02]  /*14c40*/  IMAD.MOV.U32 R3, RZ, RZ, R6 ;  /* 0x000000ffff037224 */ /* 0x000fe400078e0006 */
.L_x_50714:
[----:B------:R-:W-:Y:S05]  /*14c50*/  BSYNC B2 ;  /* 0x0000000000027941 */ /* 0x000fea0003800000 */
.L_x_50712:
        /* <DEDUP_REMOVED lines=16> */
.L_x_50718:
[----:B------:R-:W-:Y:S05]  /*14d60*/  BSYNC B3 ;  /* 0x0000000000037941 */ /* 0x000fea0003800000 */
.L_x_50717:
        /* <DEDUP_REMOVED lines=44> */
.L_x_50716:
[----:B------:R-:W-:Y:S05]  /*15030*/  BSYNC B2 ;  /* 0x0000000000027941 */ /* 0x000fea0003800000 */
.L_x_50715:
        /* <DEDUP_REMOVED lines=11> */
.L_x_50719:
        /* <DEDUP_REMOVED lines=12> */
.L_x_50722:
[----:B------:R-:W-:Y:S02]  /*151b0*/  IMAD.MOV.U32 R215, RZ, RZ, R6 ;  /* 0x000000ffffd77224 */ /* 0x000fe400078e0006 */
.L_x_50723:
[----:B------:R-:W-:Y:S05]  /*151c0*/  BSYNC B2 ;  /* 0x0000000000027941 */ /* 0x000fea0003800000 */
.L_x_50721:
        /* <DEDUP_REMOVED lines=16> */
.L_x_50727:
[----:B------:R-:W-:Y:S05]  /*152d0*/  BSYNC B3 ;  /* 0x0000000000037941 */ /* 0x000fea0003800000 */
.L_x_50726:
        /* <DEDUP_REMOVED lines=34> */
[----:B------:R-:W-:-:S03]  /*15500*/  MOV R3, RZ ;  /* 0x000000ff00037202 */ /* 0x000fc60000000f00 */
        /* <DEDUP_REMOVED lines=9> */
.L_x_50725:
[----:B------:R-:W-:Y:S05]  /*155a0*/  BSYNC B2 ;  /* 0x0000000000027941 */ /* 0x000fea0003800000 */
.L_x_50724:
        /* <DEDUP_REMOVED lines=8> */
.L_x_50720:
        /* <DEDUP_REMOVED lines=27> */
.L_x_50728:
[----:B------:R-:W-:Y:S02]  /*157e0*/  IADD3 R213, R213, 0x20, RZ ;  /* 0x00000020d5d57810 */ /* 0x000fe40007ffe0ff */
.L_x_50663:
[----:B------:R-:W-:Y:S05]  /*157f0*/  BSYNC B1 ;  /* 0x0000000000017941 */ /* 0x000fea0003800000 */
.L_x_50662:
        /* <DEDUP_REMOVED lines=30> */
.L_x_50732:
[----:B0-----:R-:W-:Y:S02]  /*159e0*/  IMAD.MOV.U32 R215, RZ, RZ, R6 ;  /* 0x000000ffffd77224 */ /* 0x001fe400078e0006 */
.L_x_50733:
[----:B------:R-:W-:Y:S05]  /*159f0*/  BSYNC B2 ;  /* 0x0000000000027941 */ /* 0x000fea0003800000 */
.L_x_50731:
        /* <DEDUP_REMOVED lines=16> */
.L_x_50737:
[----:B------:R-:W-:Y:S05]  /*15b00*/  BSYNC B3 ;  /* 0x0000000000037941 */ /* 0x000fea0003800000 */
.L_x_50736:
        /* <DEDUP_REMOVED lines=44> */
.L_x_50735:
[----:B------:R-:W-:Y:S05]  /*15dd0*/  BSYNC B2 ;  /* 0x0000000000027941 */ /* 0x000fea0003800000 */
.L_x_50734:
        /* <DEDUP_REMOVED lines=14> */
.L_x_50738:
        /* <DEDUP_REMOVED lines=12> */
.L_x_50741:
[----:B------:R-:W-:Y:S02]  /*15f80*/  MOV R3, R6 ;  /* 0x0000000600037202 */ /* 0x000fe40000000f00 */
.L_x_50742:
[----:B------:R-:W-:Y:S05]  /*15f90*/  BSYNC B2 ;  /* 0x0000000000027941 */ /* 0x000fea0003800000 */
.L_x_50740:
        /* <DEDUP_REMOVED lines=16> */
.L_x_50746:
[----:B------:R-:W-:Y:S05]  /*160a0*/  BSYNC B3 ;  /* 0x0000000000037941 */ /* 0x000fea0003800000 */
.L_x_50745:
        /* <DEDUP_REMOVED lines=43> */
.L_x_50744:
[----:B------:R-:W-:Y:S05]  /*16360*/  BSYNC B2 ;  /* 0x0000000000027941 */ /* 0x000fea0003800000 */
.L_x_50743:
        /* <DEDUP_REMOVED lines=8> */
.L_x_50739:
        /* <DEDUP_REMOVED lines=12> */
.L_x_50748:
[----:B------:R-:W-:Y:S02]  /*164b0*/  IMAD.MOV.U32 R3, RZ, RZ, R6 ;  /* 0x000000ffff037224 */ /* 0x000fe400078e0006 */
.L_x_50749:
[----:B------:R-:W-:Y:S05]  /*164c0*/  BSYNC B2 ;  /* 0x0000000000027941 */ /* 0x000fea0003800000 */
.L_x_50747:
        /* <DEDUP_REMOVED lines=16> */
.L_x_50753:
[----:B------:R-:W-:Y:S05]  /*165d0*/  BSYNC B3 ;  /* 0x0000000000037941 */ /* 0x000fea0003800000 */
.L_x_50752:
        /* <DEDUP_REMOVED lines=44> */
.L_x_50751:
[----:B------:R-:W-:Y:S05]  /*168a0*/  BSYNC B2 ;  /* 0x0000000000027941 */ /* 0x000fea0003800000 */
.L_x_50750:
        /* <DEDUP_REMOVED lines=11> */
.L_x_50754:
        /* <DEDUP_REMOVED lines=12> */
.L_x_50757:
[----:B------:R-:W-:Y:S02]  /*16a20*/  IMAD.MOV.U32 R3, RZ, RZ, R6 ;  /* 0x000000ffff037224 */ /* 0x000fe400078e0006 */
.L_x_50758:
[----:B------:R-:W-:Y:S05]  /*16a30*/  BSYNC B2 ;  /* 0x0000000000027941 */ /* 0x000fea0003800000 */
.L_x_50756:
        /* <DEDUP_REMOVED lines=16> */
.L_x_50762:
[----:B------:R-:W-:Y:S05]  /*16b40*/  BSYNC B3 ;  /* 0x0000000000037941 */ /* 0x000fea0003800000 */
.L_x_50761:
        /* <DEDUP_REMOVED lines=44> */
.L_x_50760:
[----:B------:R-:W-:Y:S05]  /*16e10*/  BSYNC B2 ;  /* 0x0000000000027941 */ /* 0x000fea0003800000 */
.L_x_50759:
        /* <DEDUP_REMOVED lines=8> */
.L_x_50755:
        /* <DEDUP_REMOVED lines=12> */
.L_x_50764:
[----:B------:R-:W-:Y:S02]  /*16f60*/  IMAD.MOV.U32 R3, RZ, RZ, R6 ;  /* 0x000000ffff037224 */ /* 0x000fe400078e0006 */
.L_x_50765:
[----:B------:R-:W-:Y:S05]  /*16f70*/  BSYNC B2 ;  /* 0x0000000000027941 */ /* 0x000fea0003800000 */
.L_x_50763:
        /* <DEDUP_REMOVED lines=16> */
.L_x_50769:
[----:B------:R-:W-:Y:S05]  /*17080*/  BSYNC B3 ;  /* 0x0000000000037941 */ /* 0x000fea0003800000 */
.L_x_50768:
        /* <DEDUP_REMOVED lines=44> */
.L_x_50767:
[----:B------:R-:W-:Y:S05]  /*17350*/  BSYNC B2 ;  /* 0x0000000000027941 */ /* 0x000fea0003800000 */
.L_x_50766:
        /* <DEDUP_REMOVED lines=11> */
.L_x_50770:
        /* <DEDUP_REMOVED lines=12> */
.L_x_50773:
[----:B------:R-:W-:Y:S02]  /*174d0*/  IMAD.MOV.U32 R3, RZ, RZ, R6 ;  /* 0x000000ffff037224 */ /* 0x000fe400078e0006 */
.L_x_50774:
[----:B------:R-:W-:Y:S05]  /*174e0*/  BSYNC B2 ;  /* 0x0000000000027941 */ /* 0x000fea0003800000 */
.L_x_50772:
        /* <DEDUP_REMOVED lines=16> */
.L_x_50778:
[----:B------:R-:W-:Y:S05]  /*175f0*/  BSYNC B3 ;  /* 0x0000000000037941 */ /* 0x000fea0003800000 */
.L_x_50777:
        /* <DEDUP_REMOVED lines=44> */
.L_x_50776:
[----:B------:R-:W-:Y:S05]  /*178c0*/  BSYNC B2 ;  /* 0x0000000000027941 */ /* 0x000fea0003800000 */
.L_x_50775:
        /* <DEDUP_REMOVED lines=8> */
.L_x_50771:
        /* <DEDUP_REMOVED lines=12> */
.L_x_50780:
[----:B------:R-:W-:Y:S02]  /*17a10*/  IMAD.MOV.U32 R3, RZ, RZ, R6 ;  /* 0x000000ffff037224 */ /* 0x000fe400078e0006 */
.L_x_50781:
[----:B------:R-:W-:Y:S05]  /*17a20*/  BSYNC B2 ;  /* 0x0000000000027941 */ /* 0x000fea0003800000 */
.L_x_50779:
        /* <DEDUP_REMOVED lines=16> */
.L_x_50785:
[----:B------:R-:W-:Y:S05]  /*17b30*/  BSYNC B3 ;  /* 0x0000000000037941 */ /* 0x000fea0003800000 */
.L_x_50784:
        /* <DEDUP_REMOVED lines=44> */
.L_x_50783:
[----:B------:R-:W-:Y:S05]  /*17e00*/  BSYNC B2 ;  /* 0x0000000000027941 */ /* 0x000fea0003800000 */
.L_x_50782:
        /* <DEDUP_REMOVED lines=11> */
.L_x_50786:
        /* <DEDUP_REMOVED lines=12> */
.L_x_50789:
[----:B------:R-:W-:Y:S02]  /*17f80*/  IMAD.MOV.U32 R215, RZ, RZ, R6 ;  /* 0x000000ffffd77224 */ /* 0x000fe400078e0006 */
.L_x_50790:
[----:B------:R-:W-:Y:S05]  /*17f90*/  BSYNC B2 ;  /* 0x0000000000027941 */ /* 0x000fea0003800000 */
.L_x_50788:
        /* <DEDUP_REMOVED lines=16> */
.L_x_50794:
[----:B------:R-:W-:Y:S05]  /*180a0*/  BSYNC B3 ;  /* 0x0000000000037941 */ /* 0x000fea0003800000 */
.L_x_50793:
        /* <DEDUP_REMOVED lines=44> */
.L_x_50792:
[----:B------:R-:W-:Y:S05]  /*18370*/  BSYNC B2 ;  /* 0x0000000000027941 */ /* 0x000fea0003800000 */
.L_x_50791:
        /* <DEDUP_REMOVED lines=8> */
.L_x_50787:
        /* <DEDUP_REMOVED lines=27> */
.L_x_50795:
[----:B------:R-:W-:Y:S02]  /*185b0*/  IADD3 R213, R213, 0x20, RZ ;  /* 0x00000020d5d57810 */ /* 0x000fe40007ffe0ff */
.L_x_50730:
[----:B------:R-:W-:Y:S05]  /*185c0*/  BSYNC B1 ;  /* 0x0000000000017941 */ /* 0x000fea0003800000 */
.L_x_50729:
        /* <DEDUP_REMOVED lines=30> */
.L_x_50799:
[----:B0-----:R-:W-:Y:S02]  /*187b0*/  IMAD.MOV.U32 R215, RZ, RZ, R6 ;  /* 0x000000ffffd77224 */ /* 0x001fe400078e0006 */
.L_x_50800:
[----:B------:R-:W-:Y:S05]  /*187c0*/  BSYNC B2 ;  /* 0x0000000000027941 */ /* 0x000fea0003800000 */
.L_x_50798:
        /* <DEDUP_REMOVED lines=16> */
.L_x_50804:
[----:B------:R-:W-:Y:S05]  /*188d0*/  BSYNC B3 ;  /* 0x0000000000037941 */ /* 0x000fea0003800000 */
.L_x_50803:
        /* <DEDUP_REMOVED lines=44> */
.L_x_50802:
[----:B------:R-:W-:Y:S05]  /*18ba0*/  BSYNC B2 ;  /* 0x0000000000027941 */ /* 0x000fea0003800000 */
.L_x_50801:
        /* <DEDUP_REMOVED lines=14> */
.L_x_50805:
        /* <DEDUP_REMOVED lines=12> */
.L_x_50808:
[----:B------:R-:W-:Y:S02]  /*18d50*/  IMAD.MOV.U32 R3, RZ, RZ, R6 ;  /* 0x000000ffff037224 */ /* 0x000fe400078e0006 */
.L_x_50809:
[----:B------:R-:W-:Y:S05]  /*18d60*/  BSYNC B2 ;  /* 0x0000000000027941 */ /* 0x000fea0003800000 */
.L_x_50807:
        /* <DEDUP_REMOVED lines=16> */
.L_x_50813:
[----:B------:R-:W-:Y:S05]  /*18e70*/  BSYNC B3 ;  /* 0x0000000000037941 */ /* 0x000fea0003800000 */
.L_x_50812:
        /* <DEDUP_REMOVED lines=43> */
.L_x_50811:
[----:B------:R-:W-:Y:S05]  /*19130*/  BSYNC B2 ;  /* 0x0000000000027941 */ /* 0x000fea0003800000 */
.L_x_50810:
        /* <DEDUP_REMOVED lines=8> */
.L_x_50806:
        /* <DEDUP_REMOVED lines=12> */
.L_x_50815:
[----:B------:R-:W-:Y:S02]  /*19280*/  IMAD.MOV.U32 R3, RZ, RZ, R6 ;  /* 0x000000ffff037224 */ /* 0x000fe400078e0006 */
.L_x_50816:
[----:B------:R-:W-:Y:S05]  /*19290*/  BSYNC B2 ;  /* 0x0000000000027941 */ /* 0x000fea0003800000 */
.L_x_50814:
        /* <DEDUP_REMOVED lines=16> */
.L_x_50820:
[----:B------:R-:W-:Y:S05]  /*193a0*/  BSYNC B3 ;  /* 0x0000000000037941 */ /* 0x000fea0003800000 */
.L_x_50819:
        /* <DEDUP_REMOVED lines=44> */
.L_x_50818:
[----:B------:R-:W-:Y:S05]  /*19670*/  BSYNC B2 ;  /* 0x0000000000027941 */ /* 0x000fea0003800000 */
.L_x_50817:
        /* <DEDUP_REMOVED lines=11> */
.L_x_50821:
        /* <DEDUP_REMOVED lines=12> */
.L_x_50824:
[----:B------:R-:W-:Y:S02]  /*197f0*/  IMAD.MOV.U32 R3, RZ, RZ, R6 ;  /* 0x000000ffff037224 */ /* 0x000fe400078e0006 */
.L_x_50825:
[----:B------:R-:W-:Y:S05]  /*19800*/  BSYNC B2 ;  /* 0x0000000000027941 */ /* 0x000fea0003800000 */
.L_x_50823:
        /* <DEDUP_REMOVED lines=16> */
.L_x_50829:
[----:B------:R-:W-:Y:S05]  /*19910*/  BSYNC B3 ;  /* 0x0000000000037941 */ /* 0x000fea0003800000 */
.L_x_50828:
        /* <DEDUP_REMOVED lines=41> */
[----:B------:R-:W-:Y:S02]  /*19bb0*/  MOV R6, R226 ;  /* 0x000000e200067202 */ /* 0x000fe40000000f00 */
[----:B------:R-:W-:Y:S01]  /*19bc0*/  LOP3.LUT R4, R223, UR26, R8, 0x96, !PT ;  /* 0x0000001adf047c12 */ /* 0x000fe2000f8e9608 */
[----:B------:R-:W-:Y:S02]  /*19bd0*/  IMAD.MOV.U32 R8, RZ, RZ, R222 ;  /* 0x000000ffff087224 */ /* 0x000fe400078e00de */
.L_x_50827:
[----:B------:R-:W-:Y:S05]  /*19be0*/  BSYNC B2 ;  /* 0x0000000000027941 */ /* 0x000fea0003800000 */
.L_x_50826:
        /* <DEDUP_REMOVED lines=8> */
.L_x_50822:
        /* <DEDUP_REMOVED lines=12> */
.L_x_50831:
[----:B------:R-:W-:Y:S02]  /*19d30*/  IMAD.MOV.U32 R3, RZ, RZ, R6 ;  /* 0x000000ffff037224 */ /* 0x000fe400078e0006 */
.L_x_50832:
[----:B------:R-:W-:Y:S05]  /*19d40*/  BSYNC B2 ;  /* 0x0000000000027941 */ /* 0x000fea0003800000 */
.L_x_50830:
        /* <DEDUP_REMOVED lines=16> */
.L_x_50836:
[----:B------:R-:W-:Y:S05]  /*19e50*/  BSYNC B3 ;  /* 0x0000000000037941 */ /* 0x000fea0003800000 */
.L_x_50835:
        /* <DEDUP_REMOVED lines=44> */
.L_x_50834:
[----:B------:R-:W-:Y:S05]  /*1a120*/  BSYNC B2 ;  /* 0x0000000000027941 */ /* 0x000fea0003800000 */
.L_x_50833:
        /* <DEDUP_REMOVED lines=11> */
.L_x_50837:
        /* <DEDUP_REMOVED lines=12> */
.L_x_50840:
[----:B------:R-:W-:Y:S02]  /*1a2a0*/  IMAD.MOV.U32 R3, RZ, RZ, R6 ;  /* 0x000000ffff037224 */ /* 0x000fe400078e0006 */
.L_x_50841:
[----:B------:R-:W-:Y:S05]  /*1a2b0*/  BSYNC B2 ;  /* 0x0000000000027941 */ /* 0x000fea0003800000 */
.L_x_50839:
        /* <DEDUP_REMOVED lines=16> */
.L_x_50845:
[----:B------:R-:W-:Y:S05]  /*1a3c0*/  BSYNC B3 ;  /* 0x0000000000037941 */ /* 0x000fea0003800000 */
.L_x_50844:
        /* <DEDUP_REMOVED lines=8> */
[----:B------:R-:W-:-:S03]  /*1a450*/  MOV R215, RZ ;  /* 0x000000ff00d77202 */ /* 0x000fc60000000f00 */
        /* <DEDUP_REMOVED lines=35> */
.L_x_50843:
[----:B------:R-:W-:Y:S05]  /*1a690*/  BSYNC B2 ;  /* 0x0000000000027941 */ /* 0x000fea0003800000 */
.L_x_50842:
        /* <DEDUP_REMOVED lines=8> */
.L_x_50838:
        /* <DEDUP_REMOVED lines=12> */
.L_x_50847:
[----:B------:R-:W-:Y:S02]  /*1a7e0*/  IMAD.MOV.U32 R3, RZ, RZ, R6 ;  /* 0x000000ffff037224 */ /* 0x000fe400078e0006 */
.L_x_50848:
[----:B------:R-:W-:Y:S05]  /*1a7f0*/  BSYNC B2 ;  /* 0x0000000000027941 */ /* 0x000fea0003800000 */
.L_x_50846:
        /* <DEDUP_REMOVED lines=16> */
.L_x_50852:
[----:B------:R-:W-:Y:S05]  /*1a900*/  BSYNC B3 ;  /* 0x0000000000037941 */ /* 0x000fea0003800000 */
.L_x_50851:
        /* <DEDUP_REMOVED lines=44> */
.L_x_50850:
[----:B------:R-:W-:Y:S05]  /*1abd0*/  BSYNC B2 ;  /* 0x0000000000027941 */ /* 0x000fea0003800000 */
.L_x_50849:
        /* <DEDUP_REMOVED lines=11> */
.L_x_50853:
        /* <DEDUP_REMOVED lines=12> */
.L_x_50856:
[----:B------:R-:W-:Y:S02]  /*1ad50*/  IMAD.MOV.U32 R215, RZ, RZ, R6 ;  /* 0x000000ffffd77224 */ /* 0x000fe400078e0006 */
.L_x_50857:
[----:B------:R-:W-:Y:S05]  /*1ad60*/  BSYNC B2 ;  /* 0x0000000000027941 */ /* 0x000fea0003800000 */
.L_x_50855:
        /* <DEDUP_REMOVED lines=16> */
.L_x_50861:
[----:B------:R-:W-:Y:S05]  /*1ae70*/  BSYNC B3 ;  /* 0x0000000000037941 */ /* 0x000fea0003800000 */
.L_x_50860:
        /* <DEDUP_REMOVED lines=44> */
.L_x_50859:
[----:B------:R-:W-:Y:S05]  /*1b140*/  BSYNC B2 ;  /* 0x0000000000027941 */ /* 0x000fea0003800000 */
.L_x_50858:
        /* <DEDUP_REMOVED lines=8> */
.L_x_50854:
        /* <DEDUP_REMOVED lines=27> */
.L_x_50862:
[----:B------:R-:W-:Y:S02]  /*1b380*/  IADD3 R213, R213, 0x20, RZ ;  /* 0x00000020d5d57810 */ /* 0x000fe40007ffe0ff */
.L_x_50797:
[----:B------:R-:W-:Y:S05]  /*1b390*/  BSYNC B1 ;  /* 0x0000000000017941 */ /* 0x000fea0003800000 */
.L_x_50796:
        /* <DEDUP_REMOVED lines=30> */
.L_x_50866:
[----:B0-----:R-:W-:Y:S02]  /*1b580*/  IMAD.MOV.U32 R215, RZ, RZ, R6 ;  /* 0x000000ffffd77224 */ /* 0x001fe400078e0006 */
.L_x_50867:
[----:B------:R-:W-:Y:S05]  /*1b590*/  BSYNC B2 ;  /* 0x0000000000027941 */ /* 0x000fea0003800000 */
.L_x_50865:
        /* <DEDUP_REMOVED lines=16> */
.L_x_50871:
[----:B------:R-:W-:Y:S05]  /*1b6a0*/  BSYNC B3 ;  /* 0x0000000000037941 */ /* 0x000fea0003800000 */
.L_x_50870:
        /* <DEDUP_REMOVED lines=44> */
.L_x_50869:
[----:B------:R-:W-:Y:S05]  /*1b970*/  BSYNC B2 ;  /* 0x0000000000027941 */ /* 0x000fea0003800000 */
.L_x_50868:
        /* <DEDUP_REMOVED lines=14> */
.L_x_50872:
        /* <DEDUP_REMOVED lines=12> */
.L_x_50875:
[----:B------:R-:W-:Y:S02]  /*1bb20*/  IMAD.MOV.U32 R3, RZ, RZ, R6 ;  /* 0x000000ffff037224 */ /* 0x000fe400078e0006 */
.L_x_50876:
[----:B------:R-:W-:Y:S05]  /*1bb30*/  BSYNC B2 ;  /* 0x0000000000027941 */ /* 0x000fea0003800000 */
.L_x_50874:
        /* <DEDUP_REMOVED lines=16> */
.L_x_50880:
[----:B------:R-:W-:Y:S05]  /*1bc40*/  BSYNC B3 ;  /* 0x0000000000037941 */ /* 0x000fea0003800000 */
.L_x_50879:
        /* <DEDUP_REMOVED lines=43> */
.L_x_50878:
[----:B------:R-:W-:Y:S05]  /*1bf00*/  BSYNC B2 ;  /* 0x0000000000027941 */ /* 0x000fea0003800000 */
.L_x_50877:
        /* <DEDUP_REMOVED lines=8> */
.L_x_50873:
        /* <DEDUP_REMOVED lines=12> */
.L_x_50882:
[----:B------:R-:W-:Y:S02]  /*1c050*/  IMAD.MOV.U32 R3, RZ, RZ, R6 ;  /* 0x000000ffff037224 */ /* 0x000fe400078e0006 */
.L_x_50883:
[----:B------:R-:W-:Y:S05]  /*1c060*/  BSYNC B2 ;  /* 0x0000000000027941 */ /* 0x000fea0003800000 */
.L_x_50881:
        /* <DEDUP_REMOVED lines=16> */
.L_x_50887:
[----:B------:R-:W-:Y:S05]  /*1c170*/  BSYNC B3 ;  /* 0x0000000000037941 */ /* 0x000fea0003800000 */
.L_x_50886:
        /* <DEDUP_REMOVED lines=44> */
.L_x_50885:
[----:B------:R-:W-:Y:S05]  /*1c440*/  BSYNC B2 ;  /* 0x0000000000027941 */ /* 0x000fea0003800000 */
.L_x_50884:
        /* <DEDUP_REMOVED lines=11> */
.L_x_50888:
        /* <DEDUP_REMOVED lines=12> */
.L_x_50891:
[----:B------:R-:W-:Y:S02]  /*1c5c0*/  IMAD.MOV.U32 R3, RZ, RZ, R6 ;  /* 0x000000ffff037224 */ /* 0x000fe400078e0006 */
.L_x_50892:
[----:B------:R-:W-:Y:S05]  /*1c5d0*/  BSYNC B2 ;  /* 0x0000000000027941 */ /* 0x000fea0003800000 */
.L_x_50890:
        /* <DEDUP_REMOVED lines=16> */
.L_x_50896:
[----:B------:R-:W-:Y:S05]  /*1c6e0*/  BSYNC B3 ;  /* 0x0000000000037941 */ /* 0x000fea0003800000 */
.L_x_50895:
        /* <DEDUP_REMOVED lines=44> */
.L_x_50894:
[----:B------:R-:W-:Y:S05]  /*1c9b0*/  BSYNC B2 ;  /* 0x0000000000027941 */ /* 0x000fea0003800000 */
.L_x_50893:
        /* <DEDUP_REMOVED lines=8> */
.L_x_50889:
        /* <DEDUP_REMOVED lines=12> */
.L_x_50898:
[----:B------:R-:W-:Y:S02]  /*1cb00*/  IMAD.MOV.U32 R3, RZ, RZ, R6 ;  /* 0x000000ffff037224 */ /* 0x000fe400078e0006 */
.L_x_50899:
[----:B------:R-:W-:Y:S05]  /*1cb10*/  BSYNC B2 ;  /* 0x0000000000027941 */ /* 0x000fea0003800000 */
.L_x_50897:
        /* <DEDUP_REMOVED lines=16> */
.L_x_50903:
[----:B------:R-:W-:Y:S05]  /*1cc20*/  BSYNC B3 ;  /* 0x0000000000037941 */ /* 0x000fea0003800000 */
.L_x_50902:
        /* <DEDUP_REMOVED lines=44> */
.L_x_50901:
[----:B------:R-:W-:Y:S05]  /*1cef0*/  BSYNC B2 ;  /* 0x0000000000027941 */ /* 0x000fea0003800000 */
.L_x_50900:
        /* <DEDUP_REMOVED lines=11> */
.L_x_50904:
        /* <DEDUP_REMOVED lines=12> */
.L_x_50907:
[----:B------:R-:W-:Y:S02]  /*1d070*/  IMAD.MOV.U32 R3, RZ, RZ, R6 ;  /* 0x000000ffff037224 */ /* 0x000fe400078e0006 */
.L_x_50908:
[----:B------:R-:W-:Y:S05]  /*1d080*/  BSYNC B2 ;  /* 0x0000000000027941 */ /* 0x000fea0003800000 */
.L_x_50906:
        /* <DEDUP_REMOVED lines=16> */
.L_x_50912:
[----:B------:R-:W-:Y:S05]  /*1d190*/  BSYNC B3 ;  /* 0x0000000000037941 */ /* 0x000fea0003800000 */
.L_x_50911:
        /* <DEDUP_REMOVED lines=44> */
.L_x_50910:
[----:B------:R-:W-:Y:S05]  /*1d460*/  BSYNC B2 ;  /* 0x0000000000027941 */ /* 0x000fea0003800000 */
.L_x_50909:
        /* <DEDUP_REMOVED lines=8> */
.L_x_50905:
        /* <DEDUP_REMOVED lines=12> */
.L_x_50914:
[----:B------:R-:W-:Y:S02]  /*1d5b0*/  IMAD.MOV.U32 R3, RZ, RZ, R6 ;  /* 0x000000ffff037224 */ /* 0x000fe400078e0006 */
.L_x_50915:
[----:B------:R-:W-:Y:S05]  /*1d5c0*/  BSYNC B2 ;  /* 0x0000000000027941 */ /* 0x000fea0003800000 */
.L_x_50913:
        /* <DEDUP_REMOVED lines=16> */
.L_x_50919:
[----:B------:R-:W-:Y:S05]  /*1d6d0*/  BSYNC B3 ;  /* 0x0000000000037941 */ /* 0x000fea0003800000 */
.L_x_50918:
        /* <DEDUP_REMOVED lines=44> */
.L_x_50917:
[----:B------:R-:W-:Y:S05]  /*1d9a0*/  BSYNC B2 ;  /* 0x0000000000027941 */ /* 0x000fea0003800000 */
.L_x_50916:
        /* <DEDUP_REMOVED lines=11> */
.L_x_50920:
        /* <DEDUP_REMOVED lines=12> */
.L_x_50923:
[----:B------:R-:W-:Y:S02]  /*1db20*/  IMAD.MOV.U32 R215, RZ, RZ, R6 ;  /* 0x000000ffffd77224 */ /* 0x000fe400078e0006 */
.L_x_50924:
[----:B------:R-:W-:Y:S05]  /*1db30*/  BSYNC B2 ;  /* 0x0000000000027941 */ /* 0x000fea0003800000 */
.L_x_50922:
        /* <DEDUP_REMOVED lines=16> */
.L_x_50928:
[----:B------:R-:W-:Y:S05]  /*1dc40*/  BSYNC B3 ;  /* 0x0000000000037941 */ /* 0x000fea0003800000 */
.L_x_50927:
        /* <DEDUP_REMOVED lines=44> */
.L_x_50926:
[----:B------:R-:W-:Y:S05]  /*1df10*/  BSYNC B2 ;  /* 0x0000000000027941 */ /* 0x000fea0003800000 */
.L_x_50925:
        /* <DEDUP_REMOVED lines=8> */
.L_x_50921:
        /* <DEDUP_REMOVED lines=27> */
.L_x_50929:
[----:B------:R-:W-:Y:S02]  /*1e150*/  IADD3 R213, R213, 0x20, RZ ;  /* 0x00000020d5d57810 */ /* 0x000fe40007ffe0ff */
.L_x_50864:
[----:B------:R-:W-:Y:S05]  /*1e160*/  BSYNC B1 ;  /* 0x0000000000017941 */ /* 0x000fea0003800000 */
.L_x_50863:
        /* <DEDUP_REMOVED lines=30> */
.L_x_50933:
[----:B0-----:R-:W-:Y:S02]  /*1e350*/  IMAD.MOV.U32 R215, RZ, RZ, R6 ;  /* 0x000000ffffd77224 */ /* 0x001fe400078e0006 */
.L_x_50934:
[----:B------:R-:W-:Y:S05]  /*1e360*/  BSYNC B2 ;  /* 0x0000000000027941 */ /* 0x000fea0003800000 */
.L_x_50932:
        /* <DEDUP_REMOVED lines=16> */
.L_x_50938:
[----:B------:R-:W-:Y:S05]  /*1e470*/  BSYNC B3 ;  /* 0x0000000000037941 */ /* 0x000fea0003800000 */
.L_x_50937:
        /* <DEDUP_REMOVED lines=44> */
.L_x_50936:
[----:B------:R-:W-:Y:S05]  /*1e740*/  BSYNC B2 ;  /* 0x0000000000027941 */ /* 0x000fea0003800000 */
.L_x_50935:
        /* <DEDUP_REMOVED lines=14> */
.L_x_50939:
        /* <DEDUP_REMOVED lines=12> */
.L_x_50942:
[----:B------:R-:W-:Y:S02]  /*1e8f0*/  IMAD.MOV.U32 R3, RZ, RZ, R6 ;  /* 0x000000ffff037224 */ /* 0x000fe400078e0006 */
.L_x_50943:
[----:B------:R-:W-:Y:S05]  /*1e900*/  BSYNC B2 ;  /* 0x0000000000027941 */ /* 0x000fea0003800000 */
.L_x_50941:
        /* <DEDUP_REMOVED lines=16> */
.L_x_50947:
[----:B------:R-:W-:Y:S05]  /*1ea10*/  BSYNC B3 ;  /* 0x0000000000037941 */ /* 0x000fea0003800000 */
.L_x_50946:
        /* <DEDUP_REMOVED lines=43> */
.L_x_50945:
[----:B------:R-:W-:Y:S05]  /*1ecd0*/  BSYNC B2 ;  /* 0x0000000000027941 */ /* 0x000fea0003800000 */
.L_x_50944:
        /* <DEDUP_REMOVED lines=8> */
.L_x_50940:
        /* <DEDUP_REMOVED lines=12> */
.L_x_50949:
[----:B------:R-:W-:Y:S02]  /*1ee20*/  IMAD.MOV.U32 R3, RZ, RZ, R6 ;  /* 0x000000ffff037224 */ /* 0x000fe400078e0006 */
.L_x_50950:
[----:B------:R-:W-:Y:S05]  /*1ee30*/  BSYNC B2 ;  /* 0x0000000000027941 */ /* 0x000fea0003800000 */
.L_x_50948:
        /* <DEDUP_REMOVED lines=16> */
.L_x_50954:
[----:B------:R-:W-:Y:S05]  /*1ef40*/  BSYNC B3 ;  /* 0x0000000000037941 */ /* 0x000fea0003800000 */
.L_x_50953:
        /* <DEDUP_REMOVED lines=44> */
.L_x_50952:
[----:B------:R-:W-:Y:S05]  /*1f210*/  BSYNC B2 ;  /* 0x0000000000027941 */ /* 0x000fea0003800000 */
.L_x_50951:
        /* <DEDUP_REMOVED lines=11> */
.L_x_50955:
        /* <DEDUP_REMOVED lines=12> */
.L_x_50958:
[----:B------:R-:W-:Y:S02]  /*1f390*/  IMAD.MOV.U32 R3, RZ, RZ, R6 ;  /* 0x000000ffff037224 */ /* 0x000fe400078e0006 */
.L_x_50959:
[----:B------:R-:W-:Y:S05]  /*1f3a0*/  BSYNC B2 ;  /* 0x0000000000027941 */ /* 0x000fea0003800000 */
.L_x_50957:
        /* <DEDUP_REMOVED lines=16> */
.L_x_50963:
[----:B------:R-:W-:Y:S05]  /*1f4b0*/  BSYNC B3 ;  /* 0x0000000000037941 */ /* 0x000fea0003800000 */
.L_x_50962:
        /* <DEDUP_REMOVED lines=44> */
.L_x_50961:
[----:B------:R-:W-:Y:S05]  /*1f780*/  BSYNC B2 ;  /* 0x0000000000027941 */ /* 0x000fea0003800000 */
.L_x_50960:
        /* <DEDUP_REMOVED lines=8> */
.L_x_50956:
        /* <DEDUP_REMOVED lines=12> */
.L_x_50965:
[----:B------:R-:W-:Y:S02]  /*1f8d0*/  IMAD.MOV.U32 R3, RZ, RZ, R6 ;  /* 0x000000ffff037224 */ /* 0x000fe400078e0006 */
.L_x_50966:
[----:B------:R-:W-:Y:S05]  /*1f8e0*/  BSYNC B2 ;  /* 0x0000000000027941 */ /* 0x000fea0003800000 */
.L_x_50964:
        /* <DEDUP_REMOVED lines=16> */
.L_x_50970:
[----:B------:R-:W-:Y:S05]  /*1f9f0*/  BSYNC B3 ;  /* 0x0000000000037941 */ /* 0x000fea0003800000 */
.L_x_50969:
        /* <DEDUP_REMOVED lines=44> */
.L_x_50968:
[----:B------:R-:W-:Y:S05]  /*1fcc0*/  BSYNC B2 ;  /* 0x0000000000027941 */ /* 0x000fea0003800000 */
.L_x_50967:
        /* <DEDUP_REMOVED lines=11> */
.L_x_50971:
        /* <DEDUP_REMOVED lines=12> */
.L_x_50974:
[----:B------:R-:W-:Y:S02]  /*1fe40*/  IMAD.MOV.U32 R3, RZ, RZ, R6 ;  /* 0x000000ffff037224 */ /* 0x000fe400078e0006 */
.L_x_50975:
[----:B------:R-:W-:Y:S05]  /*1fe50*/  BSYNC B2 ;  /* 0x0000000000027941 */ /* 0x000fea0003800000 */
.L_x_50973:
        /* <DEDUP_REMOVED lines=16> */
.L_x_50979:
[----:B------:R-:W-:Y:S05]  /*1ff60*/  BSYNC B3 ;  /* 0x0000000000037941 */ /* 0x000fea0003800000 */
.L_x_50978:
        /* <DEDUP_REMOVED lines=44> */
.L_x_50977:
[----:B------:R-:W-:Y:S05]  /*20230*/  BSYNC B2 ;  /* 0x0000000000027941 */ /* 0x000fea0003800000 */
.L_x_50976:
        /* <DEDUP_REMOVED lines=8> */
.L_x_50972:
        /* <DEDUP_REMOVED lines=12> */
.L_x_50981:
[----:B------:R-:W-:Y:S02]  /*20380*/  IMAD.MOV.U32 R3, RZ, RZ, R6 ;  /* 0x000000ffff037224 */ /* 0x000fe400078e0006 */
.L_x_50982:
[----:B------:R-:W-:Y:S05]  /*20390*/  BSYNC B2 ;  /* 0x0000000000027941 */ /* 0x000fea0003800000 */
.L_x_50980:
        /* <DEDUP_REMOVED lines=16> */
.L_x_50986:
[----:B------:R-:W-:Y:S05]  /*204a0*/  BSYNC B3 ;  /* 0x0000000000037941 */ /* 0x000fea0003800000 */
.L_x_50985:
        /* <DEDUP_REMOVED lines=44> */
.L_x_50984:
[----:B------:R-:W-:Y:S05]  /*20770*/  BSYNC B2 ;  /* 0x0000000000027941 */ /* 0x000fea0003800000 */
.L_x_50983:
        /* <DEDUP_REMOVED lines=11> */
.L_x_50987:
        /* <DEDUP_REMOVED lines=12> */
.L_x_50990:
[----:B------:R-:W-:Y:S02]  /*208f0*/  IMAD.MOV.U32 R215, RZ, RZ, R6 ;  /* 0x000000ffffd77224 */ /* 0x000fe400078e0006 */
.L_x_50991:
[----:B------:R-:W-:Y:S05]  /*20900*/  BSYNC B2 ;  /* 0x0000000000027941 */ /* 0x000fea0003800000 */
.L_x_50989:
        /* <DEDUP_REMOVED lines=16> */
.L_x_50995:
[----:B------:R-:W-:Y:S05]  /*20a10*/  BSYNC B3 ;  /* 0x0000000000037941 */ /* 0x000fea0003800000 */
.L_x_50994:
        /* <DEDUP_REMOVED lines=44> */
.L_x_50993:
[----:B------:R-:W-:Y:S05]  /*20ce0*/  BSYNC B2 ;  /* 0x0000000000027941 */ /* 0x000fea0003800000 */
.L_x_50992:
        /* <DEDUP_REMOVED lines=8> */
.L_x_50988:
        /* <DEDUP_REMOVED lines=27> */
.L_x_50996:
[----:B------:R-:W-:Y:S02]  /*20f20*/  IADD3 R213, R213, 0x20, RZ ;  /* 0x00000020d5d57810 */ /* 0x000fe40007ffe0ff */
.L_x_50931:
[----:B------:R-:W-:Y:S05]  /*20f30*/  BSYNC B1 ;  /* 0x0000000000017941 */ /* 0x000fea0003800000 */
.L_x_50930:
        /* <DEDUP_REMOVED lines=30> */
.L_x_51000:
[----:B0-----:R-:W-:Y:S02]  /*21120*/  IMAD.MOV.U32 R215, RZ, RZ, R6 ;  /* 0x000000ffffd77224 */ /* 0x001fe400078e0006 */
.L_x_51001:
[----:B------:R-:W-:Y:S05]  /*21130*/  BSYNC B2 ;  /* 0x0000000000027941 */ /* 0x000fea0003800000 */
.L_x_50999:
        /* <DEDUP_REMOVED lines=16> */
.L_x_51005:
[----:B------:R-:W-:Y:S05]  /*21240*/  BSYNC B3 ;  /* 0x0000000000037941 */ /* 0x000fea0003800000 */
.L_x_51004:
        /* <DEDUP_REMOVED lines=44> */
.L_x_51003:
[----:B------:R-:W-:Y:S05]  /*21510*/  BSYNC B2 ;  /* 0x0000000000027941 */ /* 0x000fea0003800000 */
.L_x_51002:
        /* <DEDUP_REMOVED lines=14> */
.L_x_51006:
        /* <DEDUP_REMOVED lines=12> */
.L_x_51009:
[----:B------:R-:W-:Y:S02]  /*216c0*/  IMAD.MOV.U32 R3, RZ, RZ, R6 ;  /* 0x000000ffff037224 */ /* 0x000fe400078e0006 */
.L_x_51010:
[----:B------:R-:W-:Y:S05]  /*216d0*/  BSYNC B2 ;  /* 0x0000000000027941 */ /* 0x000fea0003800000 */
.L_x_51008:
        /* <DEDUP_REMOVED lines=16> */
.L_x_51014:
[----:B------:R-:W-:Y:S05]  /*217e0*/  BSYNC B3 ;  /* 0x0000000000037941 */ /* 0x000fea0003800000 */
.L_x_51013:
        /* <DEDUP_REMOVED lines=43> */
.L_x_51012:
[----:B------:R-:W-:Y:S05]  /*21aa0*/  BSYNC B2 ;  /* 0x0000000000027941 */ /* 0x000fea0003800000 */
.L_x_51011:
        /* <DEDUP_REMOVED lines=8> */
.L_x_51007:
        /* <DEDUP_REMOVED lines=12> */
.L_x_51016:
[----:B------:R-:W-:Y:S02]  /*21bf0*/  IMAD.MOV.U32 R3, RZ, RZ, R6 ;  /* 0x000000ffff037224 */ /* 0x000fe400078e0006 */
.L_x_51017:
[----:B------:R-:W-:Y:S05]  /*21c00*/  BSYNC B2 ;  /* 0x0000000000027941 */ /* 0x000fea0003800000 */
.L_x_51015:
        /* <DEDUP_REMOVED lines=16> */
.L_x_51021:
[----:B------:R-:W-:Y:S05]  /*21d10*/  BSYNC B3 ;  /* 0x0000000000037941 */ /* 0x000fea0003800000 */
.L_x_51020:
        /* <DEDUP_REMOVED lines=44> */
.L_x_51019:
[----:B------:R-:W-:Y:S05]  /*21fe0*/  BSYNC B2 ;  /* 0x0000000000027941 */ /* 0x000fea0003800000 */
.L_x_51018:
        /* <DEDUP_REMOVED lines=11> */
.L_x_51022:
        /* <DEDUP_REMOVED lines=12> */
.L_x_51025:
[----:B------:R-:W-:Y:S02]  /*22160*/  IMAD.MOV.U32 R3, RZ, RZ, R6 ;  /* 0x000000ffff037224 */ /* 0x000fe400078e0006 */
.L_x_51026:
[----:B------:R-:W-:Y:S05]  /*22170*/  BSYNC B2 ;  /* 0x0000000000027941 */ /* 0x000fea0003800000 */
.L_x_51024:
        /* <DEDUP_REMOVED lines=16> */
.L_x_51030:
[----:B------:R-:W-:Y:S05]  /*22280*/  BSYNC B3 ;  /* 0x0000000000037941 */ /* 0x000fea0003800000 */
.L_x_51029:
        /* <DEDUP_REMOVED lines=44> */
.L_x_51028:
[----:B------:R-:W-:Y:S05]  /*22550*/  BSYNC B2 ;  /* 0x0000000000027941 */ /* 0x000fea0003800000 */
.L_x_51027:
        /* <DEDUP_REMOVED lines=8> */
.L_x_51023:
        /* <DEDUP_REMOVED lines=12> */
.L_x_51032:
[----:B------:R-:W-:Y:S02]  /*226a0*/  IMAD.MOV.U32 R3, RZ, RZ, R6 ;  /* 0x000000ffff037224 */ /* 0x000fe400078e0006 */
.L_x_51033:
[----:B------:R-:W-:Y:S05]  /*226b0*/  BSYNC B2 ;  /* 0x0000000000027941 */ /* 0x000fea0003800000 */
.L_x_51031:
        /* <DEDUP_REMOVED lines=16> */
.L_x_51037:
[----:B------:R-:W-:Y:S05]  /*227c0*/  BSYNC B3 ;  /* 0x0000000000037941 */ /* 0x000fea0003800000 */
.L_x_51036:
        /* <DEDUP_REMOVED lines=44> */
.L_x_51035:
[----:B------:R-:W-:Y:S05]  /*22a90*/  BSYNC B2 ;  /* 0x0000000000027941 */ /* 0x000fea0003800000 */
.L_x_51034:
        /* <DEDUP_REMOVED lines=11> */
.L_x_51038:
        /* <DEDUP_REMOVED lines=12> */
.L_x_51041:
[----:B------:R-:W-:Y:S02]  /*22c10*/  IMAD.MOV.U32 R3, RZ, RZ, R6 ;  /* 0x000000ffff037224 */ /* 0x000fe400078e0006 */
.L_x_51042:
[----:B------:R-:W-:Y:S05]  /*22c20*/  BSYNC B2 ;  /* 0x0000000000027941 */ /* 0x000fea0003800000 */
.L_x_51040:
        /* <DEDUP_REMOVED lines=16> */
.L_x_51046:
[----:B------:R-:W-:Y:S05]  /*22d30*/  BSYNC B3 ;  /* 0x0000000000037941 */ /* 0x000fea0003800000 */
.L_x_51045:
        /* <DEDUP_REMOVED lines=44> */
.L_x_51044:
[----:B------:R-:W-:Y:S05]  /*23000*/  BSYNC B2 ;  /* 0x0000000000027941 */ /* 0x000fea0003800000 */
.L_x_51043:
        /* <DEDUP_REMOVED lines=8> */
.L_x_51039:
        /* <DEDUP_REMOVED lines=12> */
.L_x_51048:
[----:B------:R-:W-:Y:S02]  /*23150*/  IMAD.MOV.U32 R3, RZ, RZ, R6 ;  /* 0x000000ffff037224 */ /* 0x000fe400078e0006 */
.L_x_51049:
[----:B------:R-:W-:Y:S05]  /*23160*/  BSYNC B2 ;  /* 0x0000000000027941 */ /* 0x000fea0003800000 */
.L_x_51047:
        /* <DEDUP_REMOVED lines=16> */
.L_x_51053:
[----:B------:R-:W-:Y:S05]  /*23270*/  BSYNC B3 ;  /* 0x0000000000037941 */ /* 0x000fea0003800000 */
.L_x_51052:
        /* <DEDUP_REMOVED lines=44> */
.L_x_51051:
[----:B------:R-:W-:Y:S05]  /*23540*/  BSYNC B2 ;  /* 0x0000000000027941 */ /* 0x000fea0003800000 */
.L_x_51050:
        /* <DEDUP_REMOVED lines=11> */
.L_x_51054:
        /* <DEDUP_REMOVED lines=12> */
.L_x_51057:
[----:B------:R-:W-:Y:S02]  /*236c0*/  IMAD.MOV.U32 R215, RZ, RZ, R6 ;  /* 0x000000ffffd77224 */ /* 0x000fe400078e0006 */
.L_x_51058:
[----:B------:R-:W-:Y:S05]  /*236d0*/  BSYNC B2 ;  /* 0x0000000000027941 */ /* 0x000fea0003800000 */
.L_x_51056:
        /* <DEDUP_REMOVED lines=16> */
.L_x_51062:
[----:B------:R-:W-:Y:S05]  /*237e0*/  BSYNC B3 ;  /* 0x0000000000037941 */ /* 0x000fea0003800000 */
.L_x_51061:
        /* <DEDUP_REMOVED lines=44> */
.L_x_51060:
[----:B------:R-:W-:Y:S05]  /*23ab0*/  BSYNC B2 ;  /* 0x0000000000027941 */ /* 0x000fea0003800000 */
.L_x_51059:
        /* <DEDUP_REMOVED lines=8> */
.L_x_51055:
        /* <DEDUP_REMOVED lines=27> */
.L_x_51063:
[----:B------:R-:W-:Y:S02]  /*23cf0*/  IADD3 R213, R213, 0x20, RZ ;  /* 0x00000020d5d57810 */ /* 0x000fe40007ffe0ff */
.L_x_50998:
[----:B------:R-:W-:Y:S05]  /*23d00*/  BSYNC B1 ;  /* 0x0000000000017941 */ /* 0x000fea0003800000 */
.L_x_50997:
        /* <DEDUP_REMOVED lines=30> */
.L_x_51067:
[----:B0-----:R-:W-:Y:S02]  /*23ef0*/  IMAD.MOV.U32 R215, RZ, RZ, R6 ;  /* 0x000000ffffd77224 */ /* 0x001fe400078e0006 */
.L_x_51068:
[----:B------:R-:W-:Y:S05]  /*23f00*/  BSYNC B2 ;  /* 0x0000000000027941 */ /* 0x000fea0003800000 */
.L_x_51066:
        /* <DEDUP_REMOVED lines=16> */
.L_x_51072:
[----:B------:R-:W-:Y:S05]  /*24010*/  BSYNC B3 ;  /* 0x0000000000037941 */ /* 0x000fea0003800000 */
.L_x_51071:
        /* <DEDUP_REMOVED lines=44> */
.L_x_51070:
[----:B------:R-:W-:Y:S05]  /*242e0*/  BSYNC B2 ;  /* 0x0000000000027941 */ /* 0x000fea0003800000 */
.L_x_51069:
        /* <DEDUP_REMOVED lines=14> */
.L_x_51073:
        /* <DEDUP_REMOVED lines=12> */
.L_x_51076:
[----:B------:R-:W-:Y:S02]  /*24490*/  IMAD.MOV.U32 R3, RZ, RZ, R6 ;  /* 0x000000ffff037224 */ /* 0x000fe400078e0006 */
.L_x_51077:
[----:B------:R-:W-:Y:S05]  /*244a0*/  BSYNC B2 ;  /* 0x0000000000027941 */ /* 0x000fea0003800000 */
.L_x_51075:
        /* <DEDUP_REMOVED lines=16> */
.L_x_51081:
[----:B------:R-:W-:Y:S05]  /*245b0*/  BSYNC B3 ;  /* 0x0000000000037941 */ /* 0x000fea0003800000 */
.L_x_51080:
        /* <DEDUP_REMOVED lines=43> */
.L_x_51079:
[----:B------:R-:W-:Y:S05]  /*24870*/  BSYNC B2 ;  /* 0x0000000000027941 */ /* 0x000fea0003800000 */
.L_x_51078:
        /* <DEDUP_REMOVED lines=8> */
.L_x_51074:
        /* <DEDUP_REMOVED lines=12> */
.L_x_51083:
[----:B------:R-:W-:Y:S02]  /*249c0*/  IMAD.MOV.U32 R3, RZ, RZ, R6 ;  /* 0x000000ffff037224 */ /* 0x000fe400078e0006 */
.L_x_51084:
[----:B------:R-:W-:Y:S05]  /*249d0*/  BSYNC B2 ;  /* 0x0000000000027941 */ /* 0x000fea0003800000 */
.L_x_51082:
        /* <DEDUP_REMOVED lines=16> */
.L_x_51088:
[----:B------:R-:W-:Y:S05]  /*24ae0*/  BSYNC B3 ;  /* 0x0000000000037941 */ /* 0x000fea0003800000 */
.L_x_51087:
        /* <DEDUP_REMOVED lines=44> */
.L_x_51086:
[----:B------:R-:W-:Y:S05]  /*24db0*/  BSYNC B2 ;  /* 0x0000000000027941 */ /* 0x000fea0003800000 */
.L_x_51085:
        /* <DEDUP_REMOVED lines=11> */
.L_x_51089:
        /* <DEDUP_REMOVED lines=12> */
.L_x_51092:
[----:B------:R-:W-:Y:S02]  /*24f30*/  IMAD.MOV.U32 R3, RZ, RZ, R6 ;  /* 0x000000ffff037224 */ /* 0x000fe400078e0006 */
.L_x_51093:
[----:B------:R-:W-:Y:S05]  /*24f40*/  BSYNC B2 ;  /* 0x0000000000027941 */ /* 0x000fea0003800000 */
.L_x_51091:
        /* <DEDUP_REMOVED lines=16> */
.L_x_51097:
[----:B------:R-:W-:Y:S05]  /*25050*/  BSYNC B3 ;  /* 0x0000000000037941 */ /* 0x000fea0003800000 */
.L_x_51096:
        /* <DEDUP_REMOVED lines=44> */
.L_x_51095:
[----:B------:R-:W-:Y:S05]  /*25320*/  BSYNC B2 ;  /* 0x0000000000027941 */ /* 0x000fea0003800000 */
.L_x_51094:
        /* <DEDUP_REMOVED lines=8> */
.L_x_51090:
        /* <DEDUP_REMOVED lines=12> */
.L_x_51099:
[----:B------:R-:W-:Y:S02]  /*25470*/  IMAD.MOV.U32 R3, RZ, RZ, R6 ;  /* 0x000000ffff037224 */ /* 0x000fe400078e0006 */
.L_x_51100:
[----:B------:R-:W-:Y:S05]  /*25480*/  BSYNC B2 ;  /* 0x0000000000027941 */ /* 0x000fea0003800000 */
.L_x_51098:
        /* <DEDUP_REMOVED lines=16> */
.L_x_51104:
[----:B------:R-:W-:Y:S05]  /*25590*/  BSYNC B3 ;  /* 0x0000000000037941 */ /* 0x000fea0003800000 */
.L_x_51103:
        /* <DEDUP_REMOVED lines=44> */
.L_x_51102:
[----:B------:R-:W-:Y:S05]  /*25860*/  BSYNC B2 ;  /* 0x0000000000027941 */ /* 0x000fea0003800000 */
.L_x_51101:
        /* <DEDUP_REMOVED lines=11> */
.L_x_51105:
        /* <DEDUP_REMOVED lines=12> */
.L_x_51108:
[----:B------:R-:W-:Y:S02]  /*259e0*/  IMAD.MOV.U32 R3, RZ, RZ, R6 ;  /* 0x000000ffff037224 */ /* 0x000fe400078e0006 */
.L_x_51109:
[----:B------:R-:W-:Y:S05]  /*259f0*/  BSYNC B2 ;  /* 0x0000000000027941 */ /* 0x000fea0003800000 */
.L_x_51107:
        /* <DEDUP_REMOVED lines=16> */
.L_x_51113:
[----:B------:R-:W-:Y:S05]  /*25b00*/  BSYNC B3 ;  /* 0x0000000000037941 */ /* 0x000fea0003800000 */
.L_x_51112:
        /* <DEDUP_REMOVED lines=44> */
.L_x_51111:
[----:B------:R-:W-:Y:S05]  /*25dd0*/  BSYNC B2 ;  /* 0x0000000000027941 */ /* 0x000fea0003800000 */
.L_x_51110:
        /* <DEDUP_REMOVED lines=8> */
.L_x_51106:
        /* <DEDUP_REMOVED lines=12> */
.L_x_51115:
[----:B------:R-:W-:Y:S02]  /*25f20*/  IMAD.MOV.U32 R3, RZ, RZ, R6 ;  /* 0x000000ffff037224 */ /* 0x000fe400078e0006 */
.L_x_51116:
[----:B------:R-:W-:Y:S05]  /*25f30*/  BSYNC B2 ;  /* 0x0000000000027941 */ /* 0x000fea0003800000 */
.L_x_51114:
        /* <DEDUP_REMOVED lines=16> */
.L_x_51120:
[----:B------:R-:W-:Y:S05]  /*26040*/  BSYNC B3 ;  /* 0x0000000000037941 */ /* 0x000fea0003800000 */
.L_x_51119:
        /* <DEDUP_REMOVED lines=44> */
.L_x_51118:
[----:B------:R-:W-:Y:S05]  /*26310*/  BSYNC B2 ;  /* 0x0000000000027941 */ /* 0x000fea0003800000 */
.L_x_51117:
        /* <DEDUP_REMOVED lines=11> */
.L_x_51121:
        /* <DEDUP_REMOVED lines=12> */
.L_x_51124:
[----:B------:R-:W-:Y:S02]  /*26490*/  IMAD.MOV.U32 R215, RZ, RZ, R6 ;  /* 0x000000ffffd77224 */ /* 0x000fe400078e0006 */
.L_x_51125:
[----:B------:R-:W-:Y:S05]  /*264a0*/  BSYNC B2 ;  /* 0x0000000000027941 */ /* 0x000fea0003800000 */
.L_x_51123:
        /* <DEDUP_REMOVED lines=16> */
.L_x_51129:
[----:B------:R-:W-:Y:S05]  /*265b0*/  BSYNC B3 ;  /* 0x0000000000037941 */ /* 0x000fea0003800000 */
.L_x_51128:
        /* <DEDUP_REMOVED lines=44> */
.L_x_51127:
[----:B------:R-:W-:Y:S05]  /*26880*/  BSYNC B2 ;  /* 0x0000000000027941 */ /* 0x000fea0003800000 */
.L_x_51126:
        /* <DEDUP_REMOVED lines=8> */
.L_x_51122:
        /* <DEDUP_REMOVED lines=27> */
.L_x_51130:
[----:B------:R-:W-:Y:S02]  /*26ac0*/  IADD3 R213, R213, 0x20, RZ ;  /* 0x00000020d5d57810 */ /* 0x000fe40007ffe0ff */
.L_x_51065:
[----:B------:R-:W-:Y:S05]  /*26ad0*/  BSYNC B1 ;  /* 0x0000000000017941 */ /* 0x000fea0003800000 */
.L_x_51064:
        /* <DEDUP_REMOVED lines=30> */
.L_x_51134:
[----:B0-----:R-:W-:Y:S02]  /*26cc0*/  IMAD.MOV.U32 R215, RZ, RZ, R6 ;  /* 0x000000ffffd77224 */ /* 0x001fe400078e0006 */
.L_x_51135:
[----:B------:R-:W-:Y:S05]  /*26cd0*/  BSYNC B2 ;  /* 0x0000000000027941 */ /* 0x000fea0003800000 */
.L_x_51133:
        /* <DEDUP_REMOVED lines=16> */
.L_x_51139:
[----:B------:R-:W-:Y:S05]  /*26de0*/  BSYNC B3 ;  /* 0x0000000000037941 */ /* 0x000fea0003800000 */
.L_x_51138:
        /* <DEDUP_REMOVED lines=44> */
.L_x_51137:
[----:B------:R-:W-:Y:S05]  /*270b0*/  BSYNC B2 ;  /* 0x0000000000027941 */ /* 0x000fea0003800000 */
.L_x_51136:
[----:B------:R-:W0:Y:S01]  /*270c0*/  I2F.U32 R3, R215 ;  /* 0x000000d700037306 */ /* 0x000e220000201000 */
[----:B------:R-:W-:Y:S01]  /*270d0*/  ISETP.NE.U32.AND P1, PT, RZ, c[0x0][0x178], PT ;  /* 0x00005e00ff007a0c */ /* 0x000fe20003f25070 */
[----:B-----5:R-:W-:Y:S01]  /*270e0*/  FMUL.FTZ R200, R200, c[0x0][0x1e8] ;  /* 0x00007a00c8c87a20 */ /* 0x020fe20000410000 */
[----:B------:R-:W-:Y:S02]  /*270f0*/  MOV R214, 0x2f800000 ;  /* 0x2f80000000d67802 */ /* 0x000fe40000000f00 */
[----:B------:R-:W-:-:S03]  /*27100*/  ISETP.NE.AND.EX P1, PT, RZ, c[0x0][0x17c], PT, P1 ;  /* 0x00005f00ff007a0c */ /* 0x000fc60003f25310 */
        /* <DEDUP_REMOVED lines=9> */
.L_x_51140:
        /* <DEDUP_REMOVED lines=12> */
.L_x_51143:
[----:B------:R-:W-:Y:S02]  /*27260*/  IMAD.MOV.U32 R3, RZ, RZ, R6 ;  /* 0x000000ffff037224 */ /* 0x000fe400078e0006 */
.L_x_51144:
[----:B------:R-:W-:Y:S05]  /*27270*/  BSYNC B2 ;  /* 0x0000000000027941 */ /* 0x000fea0003800000 */
.L_x_51142:
        /* <DEDUP_REMOVED lines=16> */
.L_x_51148:
[----:B------:R-:W-:Y:S05]  /*27380*/  BSYNC B3 ;  /* 0x0000000000037941 */ /* 0x000fea0003800000 */
.L_x_51147:
        /* <DEDUP_REMOVED lines=43> */
.L_x_51146:
[----:B------:R-:W-:Y:S05]  /*27640*/  BSYNC B2 ;  /* 0x0000000000027941 */ /* 0x000fea0003800000 */
.L_x_51145:
        /* <DEDUP_REMOVED lines=8> */
.L_x_51141:
        /* <DEDUP_REMOVED lines=12> */
.L_x_51150:
[----:B------:R-:W-:Y:S02]  /*27790*/  IMAD.MOV.U32 R3, RZ, RZ, R6 ;  /* 0x000000ffff037224 */ /* 0x000fe400078e0006 */
.L_x_51151:
[----:B------:R-:W-:Y:S05]  /*277a0*/  BSYNC B2 ;  /* 0x0000000000027941 */ /* 0x000fea0003800000 */
.L_x_51149:
        /* <DEDUP_REMOVED lines=16> */
.L_x_51155:
[----:B------:R-:W-:Y:S05]  /*278b0*/  BSYNC B3 ;  /* 0x0000000000037941 */ /* 0x000fea0003800000 */
.L_x_51154:
        /* <DEDUP_REMOVED lines=44> */
.L_x_51153:
[----:B------:R-:W-:Y:S05]  /*27b80*/  BSYNC B2 ;  /* 0x0000000000027941 */ /* 0x000fea0003800000 */
.L_x_51152:
        /* <DEDUP_REMOVED lines=11> */
.L_x_51156:
        /* <DEDUP_REMOVED lines=12> */
.L_x_51159:
[----:B------:R-:W-:Y:S02]  /*27d00*/  IMAD.MOV.U32 R3, RZ, RZ, R6 ;  /* 0x000000ffff037224 */ /* 0x000fe400078e0006 */
.L_x_51160:
[----:B------:R-:W-:Y:S05]  /*27d10*/  BSYNC B2 ;  /* 0x0000000000027941 */ /* 0x000fea0003800000 */
.L_x_51158:
        /* <DEDUP_REMOVED lines=16> */
.L_x_51164:
[----:B------:R-:W-:Y:S05]  /*27e20*/  BSYNC B3 ;  /* 0x0000000000037941 */ /* 0x000fea0003800000 */
.L_x_51163:
        /* <DEDUP_REMOVED lines=44> */
.L_x_51162:
[----:B------:R-:W-:Y:S05]  /*280f0*/  BSYNC B2 ;  /* 0x0000000000027941 */ /* 0x000fea0003800000 */
.L_x_51161:
        /* <DEDUP_REMOVED lines=8> */
.L_x_51157:
        /* <DEDUP_REMOVED lines=12> */
.L_x_51166:
[----:B------:R-:W-:Y:S02]  /*28240*/  IMAD.MOV.U32 R3, RZ, RZ, R6 ;  /* 0x000000ffff037224 */ /* 0x000fe400078e0006 */
.L_x_51167:
[----:B------:R-:W-:Y:S05]  /*28250*/  BSYNC B2 ;  /* 0x0000000000027941 */ /* 0x000fea0003800000 */
.L_x_51165:
        /* <DEDUP_REMOVED lines=16> */
.L_x_51171:
[----:B------:R-:W-:Y:S05]  /*28360*/  BSYNC B3 ;  /* 0x0000000000037941 */ /* 0x000fea0003800000 */
.L_x_51170:
        /* <DEDUP_REMOVED lines=44> */
.L_x_51169:
[----:B------:R-:W-:Y:S05]  /*28630*/  BSYNC B2 ;  /* 0x0000000000027941 */ /* 0x000fea0003800000 */
.L_x_51168:
        /* <DEDUP_REMOVED lines=11> */
.L_x_51172:
        /* <DEDUP_REMOVED lines=12> */
.L_x_51175:
[----:B------:R-:W-:Y:S02]  /*287b0*/  IMAD.MOV.U32 R3, RZ, RZ, R6 ;  /* 0x000000ffff037224 */ /* 0x000fe400078e0006 */
.L_x_51176:
[----:B------:R-:W-:Y:S05]  /*287c0*/  BSYNC B2 ;  /* 0x0000000000027941 */ /* 0x000fea0003800000 */
.L_x_51174:
        /* <DEDUP_REMOVED lines=16> */
.L_x_51180:
[----:B------:R-:W-:Y:S05]  /*288d0*/  BSYNC B3 ;  /* 0x0000000000037941 */ /* 0x000fea0003800000 */
.L_x_51179:
        /* <DEDUP_REMOVED lines=44> */
.L_x_51178:
[----:B------:R-:W-:Y:S05]  /*28ba0*/  BSYNC B2 ;  /* 0x0000000000027941 */ /* 0x000fea0003800000 */
.L_x_51177:
        /* <DEDUP_REMOVED lines=8> */
.L_x_51173:
        /* <DEDUP_REMOVED lines=12> */
.L_x_51182:
[----:B------:R-:W-:Y:S02]  /*28cf0*/  IMAD.MOV.U32 R3, RZ, RZ, R6 ;  /* 0x000000ffff037224 */ /* 0x000fe400078e0006 */
.L_x_51183:
[----:B------:R-:W-:Y:S05]  /*28d00*/  BSYNC B2 ;  /* 0x0000000000027941 */ /* 0x000fea0003800000 */
.L_x_51181:
        /* <DEDUP_REMOVED lines=16> */
.L_x_51187:
[----:B------:R-:W-:Y:S05]  /*28e10*/  BSYNC B3 ;  /* 0x0000000000037941 */ /* 0x000fea0003800000 */
.L_x_51186:
        /* <DEDUP_REMOVED lines=44> */
.L_x_51185:
[----:B------:R-:W-:Y:S05]  /*290e0*/  BSYNC B2 ;  /* 0x0000000000027941 */ /* 0x000fea0003800000 */
.L_x_51184:
        /* <DEDUP_REMOVED lines=11> */
.L_x_51188:
        /* <DEDUP_REMOVED lines=12> */
.L_x_51191:
[----:B------:R-:W-:Y:S02]  /*29260*/  IMAD.MOV.U32 R215, RZ, RZ, R6 ;  /* 0x000000ffffd77224 */ /* 0x000fe400078e0006 */
.L_x_51192:
[----:B------:R-:W-:Y:S05]  /*29270*/  BSYNC B2 ;  /* 0x0000000000027941 */ /* 0x000fea0003800000 */
.L_x_51190:
        /* <DEDUP_REMOVED lines=16> */
.L_x_51196:
[----:B------:R-:W-:Y:S05]  /*29380*/  BSYNC B3 ;  /* 0x0000000000037941 */ /* 0x000fea0003800000 */
.L_x_51195:
        /* <DEDUP_REMOVED lines=44> */
.L_x_51194:
[----:B------:R-:W-:Y:S05]  /*29650*/  BSYNC B2 ;  /* 0x0000000000027941 */ /* 0x000fea0003800000 */
.L_x_51193:
        /* <DEDUP_REMOVED lines=8> */
.L_x_51189:
        /* <DEDUP_REMOVED lines=27> */
.L_x_51197:
[----:B------:R-:W-:Y:S02]  /*29890*/  IADD3 R213, R213, 0x20, RZ ;  /* 0x00000020d5d57810 */ /* 0x000fe40007ffe0ff */
.L_x_51132:
[----:B------:R-:W-:Y:S05]  /*298a0*/  BSYNC B1 ;  /* 0x0000000000017941 */ /* 0x000fea0003800000 */
.L_x_51131:
        /* <DEDUP_REMOVED lines=30> */
.L_x_51201:
[----:B0-----:R-:W-:Y:S02]  /*29a90*/  MOV R215, R6 ;  /* 0x0000000600d77202 */ /* 0x001fe40000000f00 */
.L_x_51202:
[----:B------:R-:W-:Y:S05]  /*29aa0*/  BSYNC B2 ;  /* 0x0000000000027941 */ /* 0x000fea0003800000 */
.L_x_51200:
        /* <DEDUP_REMOVED lines=16> */
.L_x_51206:
[----:B------:R-:W-:Y:S05]  /*29bb0*/  BSYNC B3 ;  /* 0x0000000000037941 */ /* 0x000fea0003800000 */
.L_x_51205:
        /* <DEDUP_REMOVED lines=44> */
.L_x_51204:
[----:B------:R-:W-:Y:S05]  /*29e80*/  BSYNC B2 ;  /* 0x0000000000027941 */ /* 0x000fea0003800000 */
.L_x_51203:
        /* <DEDUP_REMOVED lines=14> */
.L_x_51207:
        /* <DEDUP_REMOVED lines=12> */
.L_x_51210:
[----:B------:R-:W-:Y:S02]  /*2a030*/  IMAD.MOV.U32 R3, RZ, RZ, R6 ;  /* 0x000000ffff037224 */ /* 0x000fe400078e0006 */
.L_x_51211:
[----:B------:R-:W-:Y:S05]  /*2a040*/  BSYNC B2 ;  /* 0x0000000000027941 */ /* 0x000fea0003800000 */
.L_x_51209:
        /* <DEDUP_REMOVED lines=16> */
.L_x_51215:
[----:B------:R-:W-:Y:S05]  /*2a150*/  BSYNC B3 ;  /* 0x0000000000037941 */ /* 0x000fea0003800000 */
.L_x_51214:
        /* <DEDUP_REMOVED lines=43> */
.L_x_51213:
[----:B------:R-:W-:Y:S05]  /*2a410*/  BSYNC B2 ;  /* 0x0000000000027941 */ /* 0x000fea0003800000 */
.L_x_51212:
        /* <DEDUP_REMOVED lines=8> */
.L_x_51208:
        /* <DEDUP_REMOVED lines=12> */
.L_x_51217:
[----:B------:R-:W-:Y:S02]  /*2a560*/  MOV R3, R6 ;  /* 0x0000000600037202 */ /* 0x000fe40000000f00 */
.L_x_51218:
[----:B------:R-:W-:Y:S05]  /*2a570*/  BSYNC B2 ;  /* 0x0000000000027941 */ /* 0x000fea0003800000 */
.L_x_51216:
        /* <DEDUP_REMOVED lines=16> */
.L_x_51222:
[----:B------:R-:W-:Y:S05]  /*2a680*/  BSYNC B3 ;  /* 0x0000000000037941 */ /* 0x000fea0003800000 */
.L_x_51221:
        /* <DEDUP_REMOVED lines=44> */
.L_x_51220:
[----:B------:R-:W-:Y:S05]  /*2a950*/  BSYNC B2 ;  /* 0x0000000000027941 */ /* 0x000fea0003800000 */
.L_x_51219:
        /* <DEDUP_REMOVED lines=11> */
.L_x_51223:
        /* <DEDUP_REMOVED lines=12> */
.L_x_51226:
[----:B------:R-:W-:Y:S02]  /*2aad0*/  IMAD.MOV.U32 R3, RZ, RZ, R6 ;  /* 0x000000ffff037224 */ /* 0x000fe400078e0006 */
.L_x_51227:
[----:B------:R-:W-:Y:S05]  /*2aae0*/  BSYNC B2 ;  /* 0x0000000000027941 */ /* 0x000fea0003800000 */
.L_x_51225:
        /* <DEDUP_REMOVED lines=16> */
.L_x_51231:
[----:B------:R-:W-:Y:S05]  /*2abf0*/  BSYNC B3 ;  /* 0x0000000000037941 */ /* 0x000fea0003800000 */
.L_x_51230:
        /* <DEDUP_REMOVED lines=44> */
.L_x_51229:
[----:B------:R-:W-:Y:S05]  /*2aec0*/  BSYNC B2 ;  /* 0x0000000000027941 */ /* 0x000fea0003800000 */
.L_x_51228:
        /* <DEDUP_REMOVED lines=8> */
.L_x_51224:
        /* <DEDUP_REMOVED lines=12> */
.L_x_51233:
[----:B------:R-:W-:Y:S02]  /*2b010*/  MOV R3, R6 ;  /* 0x0000000600037202 */ /* 0x000fe40000000f00 */
.L_x_51234:
[----:B------:R-:W-:Y:S05]  /*2b020*/  BSYNC B2 ;  /* 0x0000000000027941 */ /* 0x000fea0003800000 */
.L_x_51232:
        /* <DEDUP_REMOVED lines=16> */
.L_x_51238:
[----:B------:R-:W-:Y:S05]  /*2b130*/  BSYNC B3 ;  /* 0x0000000000037941 */ /* 0x000fea0003800000 */
.L_x_51237:
        /* <DEDUP_REMOVED lines=44> */
.L_x_51236:
[----:B------:R-:W-:Y:S05]  /*2b400*/  BSYNC B2 ;  /* 0x0000000000027941 */ /* 0x000fea0003800000 */
.L_x_51235:
        /* <DEDUP_REMOVED lines=11> */
.L_x_51239:
        /* <DEDUP_REMOVED lines=12> */
.L_x_51242:
[----:B------:R-:W-:Y:S02]  /*2b580*/  IMAD.MOV.U32 R3, RZ, RZ, R6 ;  /* 0x000000ffff037224 */ /* 0x000fe400078e0006 */
.L_x_51243:
[----:B------:R-:W-:Y:S05]  /*2b590*/  BSYNC B2 ;  /* 0x0000000000027941 */ /* 0x000fea0003800000 */
.L_x_51241:
        /* <DEDUP_REMOVED lines=16> */
.L_x_51247:
[----:B------:R-:W-:Y:S05]  /*2b6a0*/  BSYNC B3 ;  /* 0x0000000000037941 */ /* 0x000fea0003800000 */
.L_x_51246:
        /* <DEDUP_REMOVED lines=44> */
.L_x_51245:
[----:B------:R-:W-:Y:S05]  /*2b970*/  BSYNC B2 ;  /* 0x0000000000027941 */ /* 0x000fea0003800000 */
.L_x_51244:
        /* <DEDUP_REMOVED lines=8> */
.L_x_51240:
        /* <DEDUP_REMOVED lines=12> */
.L_x_51249:
[----:B------:R-:W-:Y:S02]  /*2bac0*/  MOV R3, R6 ;  /* 0x0000000600037202 */ /* 0x000fe40000000f00 */
.L_x_51250:
[----:B------:R-:W-:Y:S05]  /*2bad0*/  BSYNC B2 ;  /* 0x0000000000027941 */ /* 0x000fea0003800000 */
.L_x_51248:
        /* <DEDUP_REMOVED lines=16> */
.L_x_51254:
[----:B------:R-:W-:Y:S05]  /*2bbe0*/  BSYNC B3 ;  /* 0x0000000000037941 */ /* 0x000fea0003800000 */
.L_x_51253:
        /* <DEDUP_REMOVED lines=44> */
.L_x_51252:
[----:B------:R-:W-:Y:S05]  /*2beb0*/  BSYNC B2 ;  /* 0x0000000000027941 */ /* 0x000fea0003800000 */
.L_x_51251:
        /* <DEDUP_REMOVED lines=11> */
.L_x_51255:
        /* <DEDUP_REMOVED lines=12> */
.L_x_51258:
[----:B------:R-:W-:Y:S02]  /*2c030*/  IMAD.MOV.U32 R215, RZ, RZ, R6 ;  /* 0x000000ffffd77224 */ /* 0x000fe400078e0006 */
.L_x_51259:
[----:B------:R-:W-:Y:S05]  /*2c040*/  BSYNC B2 ;  /* 0x0000000000027941 */ /* 0x000fea0003800000 */
.L_x_51257:
        /* <DEDUP_REMOVED lines=16> */
.L_x_51263:
[----:B------:R-:W-:Y:S05]  /*2c150*/  BSYNC B3 ;  /* 0x0000000000037941 */ /* 0x000fea0003800000 */
.L_x_51262:
        /* <DEDUP_REMOVED lines=44> */
.L_x_51261:
[----:B------:R-:W-:Y:S05]  /*2c420*/  BSYNC B2 ;  /* 0x0000000000027941 */ /* 0x000fea0003800000 */
.L_x_51260:
        /* <DEDUP_REMOVED lines=8> */
.L_x_51256:
        /* <DEDUP_REMOVED lines=27> */
.L_x_51264:
[----:B------:R-:W-:Y:S02]  /*2c660*/  IADD3 R213, R213, 0x20, RZ ;  /* 0x00000020d5d57810 */ /* 0x000fe40007ffe0ff */
.L_x_51199:
[----:B------:R-:W-:Y:S05]  /*2c670*/  BSYNC B1 ;  /* 0x0000000000017941 */ /* 0x000fea0003800000 */
.L_x_51198:
        /* <DEDUP_REMOVED lines=30> */
.L_x_51268:
[----:B0-----:R-:W-:Y:S02]  /*2c860*/  IMAD.MOV.U32 R215, RZ, RZ, R6 ;  /* 0x000000ffffd77224 */ /* 0x001fe400078e0006 */
.L_x_51269:
[----:B------:R-:W-:Y:S05]  /*2c870*/  BSYNC B2 ;  /* 0x0000000000027941 */ /* 0x000fea0003800000 */
.L_x_51267:
        /* <DEDUP_REMOVED lines=16> */
.L_x_51273:
[----:B------:R-:W-:Y:S05]  /*2c980*/  BSYNC B3 ;  /* 0x0000000000037941 */ /* 0x000fea0003800000 */
.L_x_51272:
        /* <DEDUP_REMOVED lines=44> */
.L_x_51271:
[----:B------:R-:W-:Y:S05]  /*2cc50*/  BSYNC B2 ;  /* 0x0000000000027941 */ /* 0x000fea0003800000 */
.L_x_51270:
        /* <DEDUP_REMOVED lines=14> */
.L_x_51274:
        /* <DEDUP_REMOVED lines=12> */
.L_x_51277:
[----:B------:R-:W-:Y:S02]  /*2ce00*/  IMAD.MOV.U32 R3, RZ, RZ, R6 ;  /* 0x000000ffff037224 */ /* 0x000fe400078e0006 */
.L_x_51278:
[----:B------:R-:W-:Y:S05]  /*2ce10*/  BSYNC B2 ;  /* 0x0000000000027941 */ /* 0x000fea0003800000 */
.L_x_51276:
        /* <DEDUP_REMOVED lines=16> */
.L_x_51282:
[----:B------:R-:W-:Y:S05]  /*2cf20*/  BSYNC B3 ;  /* 0x0000000000037941 */ /* 0x000fea0003800000 */
.L_x_51281:
        /* <DEDUP_REMOVED lines=43> */
.L_x_51280:
[----:B------:R-:W-:Y:S05]  /*2d1e0*/  BSYNC B2 ;  /* 0x0000000000027941 */ /* 0x000fea0003800000 */
.L_x_51279:
        /* <DEDUP_REMOVED lines=8> */
.L_x_51275:
        /* <DEDUP_REMOVED lines=12> */
.L_x_51284:
[----:B------:R-:W-:Y:S02]  /*2d330*/  IMAD.MOV.U32 R3, RZ, RZ, R6 ;  /* 0x000000ffff037224 */ /* 0x000fe400078e0006 */
.L_x_51285:
[----:B------:R-:W-:Y:S05]  /*2d340*/  BSYNC B2 ;  /* 0x0000000000027941 */ /* 0x000fea0003800000 */
.L_x_51283:
        /* <DEDUP_REMOVED lines=16> */
.L_x_51289:
[----:B------:R-:W-:Y:S05]  /*2d450*/  BSYNC B3 ;  /* 0x0000000000037941 */ /* 0x000fea0003800000 */
.L_x_51288:
        /* <DEDUP_REMOVED lines=44> */
.L_x_51287:
[----:B------:R-:W-:Y:S05]  /*2d720*/  BSYNC B2 ;  /* 0x0000000000027941 */ /* 0x000fea0003800000 */
.L_x_51286:
        /* <DEDUP_REMOVED lines=11> */
.L_x_51290:
        /* <DEDUP_REMOVED lines=12> */
.L_x_51293:
[----:B------:R-:W-:Y:S02]  /*2d8a0*/  IMAD.MOV.U32 R3, RZ, RZ, R6 ;  /* 0x000000ffff037224 */ /* 0x000fe400078e0006 */
.L_x_51294:
[----:B------:R-:W-:Y:S05]  /*2d8b0*/  BSYNC B2 ;  /* 0x0000000000027941 */ /* 0x000fea0003800000 */
.L_x_51292:
        /* <DEDUP_REMOVED lines=16> */
.L_x_51298:
[----:B------:R-:W-:Y:S05]  /*2d9c0*/  BSYNC B3 ;  /* 0x0000000000037941 */ /* 0x000fea0003800000 */
.L_x_51297:
        /* <DEDUP_REMOVED lines=44> */
.L_x_51296:
[----:B------:R-:W-:Y:S05]  /*2dc90*/  BSYNC B2 ;  /* 0x0000000000027941 */ /* 0x000fea0003800000 */
.L_x_51295:
        /* <DEDUP_REMOVED lines=8> */
.L_x_51291:
        /* <DEDUP_REMOVED lines=12> */
.L_x_51300:
[----:B------:R-:W-:Y:S02]  /*2dde0*/  IMAD.MOV.U32 R3, RZ, RZ, R6 ;  /* 0x000000ffff037224 */ /* 0x000fe400078e0006 */
.L_x_51301:
[----:B------:R-:W-:Y:S05]  /*2ddf0*/  BSYNC B2 ;  /* 0x0000000000027941 */ /* 0x000fea0003800000 */
.L_x_51299:
        /* <DEDUP_REMOVED lines=16> */
.L_x_51305:
[----:B------:R-:W-:Y:S05]  /*2df00*/  BSYNC B3 ;  /* 0x0000000000037941 */ /* 0x000fea0003800000 */
.L_x_51304:
        /* <DEDUP_REMOVED lines=44> */
.L_x_51303:
[----:B------:R-:W-:Y:S05]  /*2e1d0*/  BSYNC B2 ;  /* 0x0000000000027941 */ /* 0x000fea0003800000 */
.L_x_51302:
        /* <DEDUP_REMOVED lines=11> */
.L_x_51306:
        /* <DEDUP_REMOVED lines=12> */
.L_x_51309:
[----:B------:R-:W-:Y:S02]  /*2e350*/  IMAD.MOV.U32 R3, RZ, RZ, R6 ;  /* 0x000000ffff037224 */ /* 0x000fe400078e0006 */
.L_x_51310:
[----:B------:R-:W-:Y:S05]  /*2e360*/  BSYNC B2 ;  /* 0x0000000000027941 */ /* 0x000fea0003800000 */
.L_x_51308:
        /* <DEDUP_REMOVED lines=16> */
.L_x_51314:
[----:B------:R-:W-:Y:S05]  /*2e470*/  BSYNC B3 ;  /* 0x0000000000037941 */ /* 0x000fea0003800000 */
.L_x_51313:
        /* <DEDUP_REMOVED lines=44> */
.L_x_51312:
[----:B------:R-:W-:Y:S05]  /*2e740*/  BSYNC B2 ;  /* 0x0000000000027941 */ /* 0x000fea0003800000 */
.L_x_51311:
        /* <DEDUP_REMOVED lines=8> */
.L_x_51307:
        /* <DEDUP_REMOVED lines=12> */
.L_x_51316:
[----:B------:R-:W-:Y:S02]  /*2e890*/  IMAD.MOV.U32 R3, RZ, RZ, R6 ;  /* 0x000000ffff037224 */ /* 0x000fe400078e0006 */
.L_x_51317:
[----:B------:R-:W-:Y:S05]  /*2e8a0*/  BSYNC B2 ;  /* 0x0000000000027941 */ /* 0x000fea0003800000 */
.L_x_51315:
        /* <DEDUP_REMOVED lines=16> */
.L_x_51321:
[----:B------:R-:W-:Y:S05]  /*2e9b0*/  BSYNC B3 ;  /* 0x0000000000037941 */ /* 0x000fea0003800000 */
.L_x_51320:
        /* <DEDUP_REMOVED lines=44> */
.L_x_51319:
[----:B------:R-:W-:Y:S05]  /*2ec80*/  BSYNC B2 ;  /* 0x0000000000027941 */ /* 0x000fea0003800000 */
.L_x_51318:
        /* <DEDUP_REMOVED lines=11> */
.L_x_51322:
        /* <DEDUP_REMOVED lines=12> */
.L_x_51325:
[----:B------:R-:W-:Y:S02]  /*2ee00*/  IMAD.MOV.U32 R215, RZ, RZ, R6 ;  /* 0x000000ffffd77224 */ /* 0x000fe400078e0006 */
.L_x_51326:
[----:B------:R-:W-:Y:S05]  /*2ee10*/  BSYNC B2 ;  /* 0x0000000000027941 */ /* 0x000fea0003800000 */
.L_x_51324:
        /* <DEDUP_REMOVED lines=16> */
.L_x_51330:
[----:B------:R-:W-:Y:S05]  /*2ef20*/  BSYNC B3 ;  /* 0x0000000000037941 */ /* 0x000fea0003800000 */
.L_x_51329:
        /* <DEDUP_REMOVED lines=44> */
.L_x_51328:
[----:B------:R-:W-:Y:S05]  /*2f1f0*/  BSYNC B2 ;  /* 0x0000000000027941 */ /* 0x000fea0003800000 */
.L_x_51327:
        /* <DEDUP_REMOVED lines=8> */
.L_x_51323:
        /* <DEDUP_REMOVED lines=16> */
[----:B0-----:R-:W-:Y:S01]  /*2f380*/  IADD3 R214, P0, R228, c[0x0][0x198], RZ ;  /* 0x00006600e4d67a10 */ /* 0x001fe20007f1e0ff */
[----:B------:R-:W-:Y:S01]  /*2f390*/  IMAD.U32 R222, R10, 0x10000, RZ ;  /* 0x000100000ade7824 */ /* 0x000fe200078e00ff */
[----:B------:R-:W-:Y:S02]  /*2f3a0*/  LOP3.LUT R224, R9, 0xff, RZ, 0xc0, !PT ;  /* 0x000000ff09e07812 */ /* 0x000fe400078ec0ff */
[----:B------:R-:W-:-:S02]  /*2f3b0*/  IADD3.X R215, R213, c[0x0][0x19c], RZ, P0, !PT ;  /* 0x00006700d5d77a10 */ /* 0x000fc400007fe4ff */
[----:B------:R-:W-:Y:S02]  /*2f3c0*/  LOP3.LUT R213, R11, 0xffff, RZ, 0xc0, !PT ;  /* 0x0000ffff0bd57812 */ /* 0x000fe400078ec0ff */
[----:B------:R-:W-:-:S05]  /*2f3d0*/  LOP3.LUT R222, R222, 0xff0000, RZ, 0xc0, !PT ;  /* 0x00ff0000dede7812 */ /* 0x000fca00078ec0ff */
[----:B------:R-:W-:Y:S01]  /*2f3e0*/  IMAD R213, R213, 0x1000000, R222 ;  /* 0x01000000d5d57824 */ /* 0x000fe200078e02de */
[----:B------:R-:W-:-:S03]  /*2f3f0*/  LOP3.LUT R222, R7, 0xff, RZ, 0xc0, !PT ;  /* 0x000000ff07de7812 */ /* 0x000fc600078ec0ff */
[----:B------:R-:W-:-:S04]  /*2f400*/  IMAD R213, R224, 0x100, R213 ;  /* 0x00000100e0d57824 */ /* 0x000fc800078e02d5 */
[----:B------:R-:W-:-:S05]  /*2f410*/  IMAD.IADD R213, R213, 0x1, R222 ;  /* 0x00000001d5d57824 */ /* 0x000fca00078e02de */
[----:B------:R0:W-:Y:S02]  /*2f420*/  STG.E [R214.64], R213 ;  /* 0x000000d5d6007986 */ /* 0x0001e4000c101906 */
.L_x_51266:
[----:B------:R-:W-:Y:S05]  /*2f430*/  BSYNC B1 ;  /* 0x0000000000017941 */ /* 0x000fea0003800000 */
.L_x_51265:
        /* <DEDUP_REMOVED lines=102> */
.L_x_51367:
        /* <DEDUP_REMOVED lines=165> */
.L_x_51368:
        /* <DEDUP_REMOVED lines=9> */
[----:B0-----:R-:W-:Y:S01]  /*30580*/  FADD.FTZ R222, R212, R213 ;  /* 0x000000d5d4de7221 */ /* 0x001fe20000010000 */
[----:B------:R-:W-:Y:S01]  /*30590*/  @!P6 MOV R212, 0x4 ;  /* 0x0000000400d4e802 */ /* 0x000fe20000000f00 */
[----:B------:R-:W-:-:S04]  /*305a0*/  @!P6 IMAD.WIDE R214, R219, R214, c[0x0][0x1a8] ;  /* 0x00006a00dbd6e625 */ /* 0x000fc800078e02d6 */
[----:B------:R-:W0:Y:S01]  /*305b0*/  MUFU.RSQ R222, R222 ;  /* 0x000000de00de7308 */ /* 0x000e220000001400 */
[----:B------:R-:W-:-:S05]  /*305c0*/  @!P6 IMAD.WIDE R212, R219, R212, c[0x0][0x1a0] ;  /* 0x00006800dbd4e625 */ /* 0x000fca00078e02d4 */
        /* <DEDUP_REMOVED lines=15> */
[C---:B------:R-:W-:Y:S01]  /*306c0*/  IMAD.WIDE.U32 R224, R221.reuse, R224, c[0x0][0x208] ;  /* 0x00008200dde07625 */ /* 0x040fe200078e00e0 */
[----:B------:R-:W-:-:S03]  /*306d0*/  IADD3 R221, R221, 0x20, RZ ;  /* 0x00000020dddd7810 */ /* 0x000fc60007ffe0ff */
[----:B------:R-:W-:Y:S02]  /*306e0*/  FFMA.FTZ R215, R19, R226, R15 ;  /* 0x000000e213d77223 */ /* 0x000fe4000001000f */
[----:B------:R-:W-:-:S05]  /*306f0*/  FFMA.FTZ R214, R18, R227, R14 ;  /* 0x000000e312d67223 */ /* 0x000fca000001000e */
[----:B------:R0:W-:Y:S02]  /*30700*/  STG.E.128 [R224.64], R212 ;  /* 0x000000d4e0007986 */ /* 0x0001e4000c101d06 */
.L_x_51334:
[----:B------:R-:W-:Y:S05]  /*30710*/  BSYNC B1 ;  /* 0x0000000000017941 */ /* 0x000fea0003800000 */
.L_x_51333:
        /* <DEDUP_REMOVED lines=20> */
.L_x_51336:
[----:B------:R-:W-:Y:S05]  /*30860*/  BSYNC B1 ;  /* 0x0000000000017941 */ /* 0x000fea0003800000 */
.L_x_51335:
        /* <DEDUP_REMOVED lines=20> */
.L_x_51338:
[----:B------:R-:W-:Y:S05]  /*309b0*/  BSYNC B1 ;  /* 0x0000000000017941 */ /* 0x000fea0003800000 */
.L_x_51337:
        /* <DEDUP_REMOVED lines=20> */
.L_x_51340:
[----:B------:R-:W-:Y:S05]  /*30b00*/  BSYNC B1 ;  /* 0x0000000000017941 */ /* 0x000fea0003800000 */
.L_x_51339:
        /* <DEDUP_REMOVED lines=20> */
.L_x_51342:
[----:B------:R-:W-:Y:S05]  /*30c50*/  BSYNC B1 ;  /* 0x0000000000017941 */ /* 0x000fea0003800000 */
.L_x_51341:
        /* <DEDUP_REMOVED lines=20> */
.L_x_51344:
[----:B------:R-:W-:Y:S05]  /*30da0*/  BSYNC B1 ;  /* 0x0000000000017941 */ /* 0x000fea0003800000 */
.L_x_51343:
        /* <DEDUP_REMOVED lines=20> */
.L_x_51346:
[----:B------:R-:W-:Y:S05]  /*30ef0*/  BSYNC B1 ;  /* 0x0000000000017941 */ /* 0x000fea0003800000 */
.L_x_51345:
        /* <DEDUP_REMOVED lines=20> */
.L_x_51348:
[----:B------:R-:W-:Y:S05]  /*31040*/  BSYNC B1 ;  /* 0x0000000000017941 */ /* 0x000fea0003800000 */
.L_x_51347:
        /* <DEDUP_REMOVED lines=20> */
.L_x_51350:
[----:B------:R-:W-:Y:S05]  /*31190*/  BSYNC B1 ;  /* 0x0000000000017941 */ /* 0x000fea0003800000 */
.L_x_51349:
        /* <DEDUP_REMOVED lines=20> */
.L_x_51352:
[----:B------:R-:W-:Y:S05]  /*312e0*/  BSYNC B1 ;  /* 0x0000000000017941 */ /* 0x000fea0003800000 */
.L_x_51351:
        /* <DEDUP_REMOVED lines=20> */
.L_x_51354:
[----:B------:R-:W-:Y:S05]  /*31430*/  BSYNC B1 ;  /* 0x0000000000017941 */ /* 0x000fea0003800000 */
.L_x_51353:
        /* <DEDUP_REMOVED lines=20> */
.L_x_51356:
[----:B------:R-:W-:Y:S05]  /*31580*/  BSYNC B1 ;  /* 0x0000000000017941 */ /* 0x000fea0003800000 */
.L_x_51355:
        /* <DEDUP_REMOVED lines=20> */
.L_x_51358:
[----:B------:R-:W-:Y:S05]  /*316d0*/  BSYNC B1 ;  /* 0x0000000000017941 */ /* 0x000fea0003800000 */
.L_x_51357:
        /* <DEDUP_REMOVED lines=20> */
.L_x_51360:
[----:B------:R-:W-:Y:S05]  /*31820*/  BSYNC B1 ;  /* 0x0000000000017941 */ /* 0x000fea0003800000 */
.L_x_51359:
        /* <DEDUP_REMOVED lines=20> */
.L_x_51362:
[----:B------:R-:W-:Y:S05]  /*31970*/  BSYNC B1 ;  /* 0x0000000000017941 */ /* 0x000fea0003800000 */
.L_x_51361:
[----:B------:R-:W-:Y:S01]  /*31980*/  LOP3.LUT P1, RZ, R220, 0x400, RZ, 0xc0, !PT ;  /* 0x00000400dcff7812 */ /* 0x000fe2000782c0ff */
[----:B------:R-:W-:-:S12]  /*31990*/  BSSY B1, `(.L_x_51363) ;  /* 0x0000012000017945 */ /* 0x000fd80003800000 */
[----:B------:R-:W-:Y:S05]  /*319a0*/  @!P1 BRA `(.L_x_51364) ;  /* 0x0000010000009947 */ /* 0x000fea0003800000 */
[----:B------:R-:W-:Y:S01]  /*319b0*/  FSEL R227, R223, RZ, !P0 ;  /* 0x000000ffdfe37208 */ /* 0x000fe20004000000 */
[----:B01----:R-:W-:-:S04]  /*319c0*/  IMAD.MOV.U32 R212, RZ, RZ, 0x10 ;  /* 0x00000010ffd47424 */ /* 0x003fc800078e00ff */
        /* <DEDUP_REMOVED lines=9> */
[----:B-----5:R-:W-:Y:S02]  /*31a60*/  FFMA.FTZ R212, R136, R213, R132 ;  /* 0x000000d588d47223 */ /* 0x020fe40000010084 */
[----:B------:R-:W-:Y:S02]  /*31a70*/  FFMA.FTZ R213, R137, R214, R133 ;  /* 0x000000d689d57223 */ /* 0x000fe40000010085 */
[----:B------:R-:W-:Y:S02]  /*31a80*/  FFMA.FTZ R215, R139, R224, R135 ;  /* 0x000000e08bd77223 */ /* 0x000fe40000010087 */
[----:B------:R-:W-:-:S05]  /*31a90*/  FFMA.FTZ R214, R138, R225, R134 ;  /* 0x000000e18ad67223 */ /* 0x000fca0000010086 */
[----:B------:R0:W-:Y:S02]  /*31aa0*/  STG.E.128 [R222.64], R212 ;  /* 0x000000d4de007986 */ /* 0x0001e4000c101d06 */
.L_x_51364:
[----:B------:R-:W-:Y:S05]  /*31ab0*/  BSYNC B1 ;  /* 0x0000000000017941 */ /* 0x000fea0003800000 */
.L_x_51363:
[----:B01----:R-:W-:-:S04]  /*31ac0*/  IMAD.MOV.U32 R212, RZ, RZ, 0x4 ;  /* 0x00000004ffd47424 */ /* 0x003fc800078e00ff */
[----:B------:R-:W-:-:S05]  /*31ad0*/  IMAD R219, R212, c[0x0][0x160], R219 ;  /* 0x00005800d4db7a24 */ /* 0x000fca00078e02db */
[----:B------:R-:W-:-:S13]  /*31ae0*/  ISETP.GE.AND P0, PT, R219, c[0x0][0x164], PT ;  /* 0x00005900db007a0c */ /* 0x000fda0003f06270 */
[----:B-----5:R-:W-:Y:S01]  /*31af0*/  @P0 CALL.REL.NOINC `(.L_x_51365) ;  /* 0x0000001000000944 */ /* 0x020fe20003c00000 */
[----:B------:R-:W-:Y:S05]  /*31b00*/  BRA `(.L_x_51366) ;  /* 0xfffcfbe000007947 */ /* 0x000fea000383ffff */
.L_x_51365:
[----:B------:R-:W-:Y:S05]  /*31b10*/  BSYNC B0 ;  /* 0x0000000000007941 */ /* 0x000fea0003800000 */
.L_x_50259:
[----:B------:R-:W-:Y:S05]  /*31b20*/  EXIT ;  /* 0x000000000000794d */ /* 0x000fea0003800000 */
.L_x_51331:
[----:B------:R-:W-:Y:S01]  /*31b30*/  IMAD.MOV.U32 R212, RZ, RZ, R213 ;  /* 0x000000ffffd47224 */ /* 0x000fe200078e00d5 */
[----:B------:R-:W-:Y:S01]  /*31b40*/  MOV R227, 0xffffffff ;  /* 0xffffffff00e37802 */ /* 0x000fe20000000f00 */
[----:B------:R-:W-:Y:S01]  /*31b50*/  IMAD.MOV.U32 R225, RZ, RZ, 0x1 ;  /* 0x00000001ffe17424 */ /* 0x000fe200078e00ff */
[----:B------:R-:W-:Y:S01]  /*31b60*/  MOV R214, 0x31b90 ;  /* 0x00031b9000d67802 */ /* 0x000fe20000000f00 */
[----:B------:R-:W-:Y:S02]  /*31b70*/  IMAD.MOV.U32 R224, RZ, RZ, 0x1f ;  /* 0x0000001fffe07424 */ /* 0x000fe400078e00ff */
[----:B-----5:R-:W-:Y:S05]  /*31b80*/  CALL.REL.NOINC `($__internal_78_$__cuda_sm70_shflsync_bfly_p) ;  /* 0x00000cc000007944 */ /* 0x020fea0003c00000 */
[----:B01----:R-:W-:Y:S01]  /*31b90*/  IMAD.MOV.U32 R212, RZ, RZ, R225 ;  /* 0x000000ffffd47224 */ /* 0x003fe200078e00e1 */
[----:B------:R-:W-:Y:S05]  /*31ba0*/  BRA `(.L_x_51367) ;  /* 0xffffdef000007947 */ /* 0x000fea000383ffff */
.L_x_51332:
[----:B------:R-:W-:Y:S01]  /*31bb0*/  IMAD.MOV.U32 R212, RZ, RZ, R228 ;  /* 0x000000ffffd47224 */ /* 0x000fe200078e00e4 */
[----:B------:R-:W-:Y:S01]  /*31bc0*/  MOV R214, 0x31c10 ;  /* 0x00031c1000d67802 */ /* 0x000fe20000000f00 */
[----:B------:R-:W-:Y:S02]  /*31bd0*/  IMAD.MOV.U32 R225, RZ, RZ, 0x2 ;  /* 0x00000002ffe17424 */ /* 0x000fe400078e00ff */
[----:B------:R-:W-:Y:S02]  /*31be0*/  IMAD.MOV.U32 R224, RZ, RZ, 0x1f ;  /* 0x0000001fffe07424 */ /* 0x000fe400078e00ff */
[----:B------:R-:W-:-:S02]  /*31bf0*/  IMAD.MOV.U32 R227, RZ, RZ, -0x1 ;  /* 0xffffffffffe37424 */ /* 0x000fc400078e00ff */
[----:B0----5:R-:W-:Y:S05]  /*31c00*/  CALL.REL.NOINC `($__internal_78_$__cuda_sm70_shflsync_bfly_p) ;  /* 0x00000c4000007944 */ /* 0x021fea0003c00000 */
[----:B01----:R-:W-:Y:S01]  /*31c10*/  FADD.FTZ R212, R228, R225 ;  /* 0x000000e1e4d47221 */ /* 0x003fe20000010000 */
[----:B------:R-:W-:Y:S01]  /*31c20*/  MOV R214, 0x31c70 ;  /* 0x00031c7000d67802 */ /* 0x000fe20000000f00 */
[----:B------:R-:W-:-:S02]  /*31c30*/  IMAD.MOV.U32 R225, RZ, RZ, 0x4 ;  /* 0x00000004ffe17424 */ /* 0x000fc400078e00ff */
[----:B------:R-:W-:Y:S02]  /*31c40*/  IMAD.MOV.U32 R224, RZ, RZ, 0x1f ;  /* 0x0000001fffe07424 */ /* 0x000fe400078e00ff */
[----:B------:R-:W-:Y:S02]  /*31c50*/  IMAD.MOV.U32 R227, RZ, RZ, -0x1 ;  /* 0xffffffffffe37424 */ /* 0x000fe400078e00ff */
[----:B------:R-:W-:Y:S05]  /*31c60*/  CALL.REL.NOINC `($__internal_78_$__cuda_sm70_shflsync_bfly_p) ;  /* 0x00000be000007944 */ /* 0x000fea0003c00000 */
[----:B01----:R-:W-:Y:S01]  /*31c70*/  FADD.FTZ R212, R212, R225 ;  /* 0x000000e1d4d47221 */ /* 0x003fe20000010000 */
[----:B------:R-:W-:Y:S01]  /*31c80*/  MOV R227, 0xffffffff ;  /* 0xffffffff00e37802 */ /* 0x000fe20000000f00 */
[----:B------:R-:W-:Y:S01]  /*31c90*/  IMAD.MOV.U32 R225, RZ, RZ, 0x8 ;  /* 0x00000008ffe17424 */ /* 0x000fe200078e00ff */
[----:B------:R-:W-:Y:S01]  /*31ca0*/  MOV R214, 0x31cd0 ;  /* 0x00031cd000d67802 */ /* 0x000fe20000000f00 */
[----:B------:R-:W-:Y:S02]  /*31cb0*/  IMAD.MOV.U32 R224, RZ, RZ, 0x1f ;  /* 0x0000001fffe07424 */ /* 0x000fe400078e00ff */
[----:B------:R-:W-:Y:S05]  /*31cc0*/  CALL.REL.NOINC `($__internal_78_$__cuda_sm70_shflsync_bfly_p) ;  /* 0x00000b8000007944 */ /* 0x000fea0003c00000 */
[----:B01----:R-:W-:Y:S01]  /*31cd0*/  FADD.FTZ R212, R212, R225 ;  /* 0x000000e1d4d47221 */ /* 0x003fe20000010000 */
[----:B------:R-:W-:Y:S01]  /*31ce0*/  MOV R214, 0x31d30 ;  /* 0x00031d3000d67802 */ /* 0x000fe20000000f00 */
[----:B------:R-:W-:Y:S02]  /*31cf0*/  IMAD.MOV.U32 R225, RZ, RZ, 0x10 ;  /* 0x00000010ffe17424 */ /* 0x000fe400078e00ff */
[----:B------:R-:W-:-:S02]  /*31d00*/  IMAD.MOV.U32 R224, RZ, RZ, 0x1f ;  /* 0x0000001fffe07424 */ /* 0x000fc400078e00ff */
[----:B------:R-:W-:Y:S02]  /*31d10*/  IMAD.MOV.U32 R227, RZ, RZ, -0x1 ;  /* 0xffffffffffe37424 */ /* 0x000fe400078e00ff */
[----:B------:R-:W-:Y:S05]  /*31d20*/  CALL.REL.NOINC `($__internal_78_$__cuda_sm70_shflsync_bfly_p) ;  /* 0x00000b2000007944 */ /* 0x000fea0003c00000 */
        /* <DEDUP_REMOVED lines=151> */
[----:B------:R-:W-:Y:S05]  /*326a0*/  CALL.REL.NOINC `($__internal_78_$__cuda_sm70_shflsync_bfly_p) ;  /* 0x000001a000007944 */ /* 0x000fea0003c00000 */
[----:B01----:R-:W-:Y:S01]  /*326b0*/  FADD.FTZ R212, R212, R225 ;  /* 0x000000e1d4d47221 */ /* 0x003fe20000010000 */
[----:B------:R-:W-:Y:S01]  /*326c0*/  MOV R214, 0x32710 ;  /* 0x0003271000d67802 */ /* 0x000fe20000000f00 */
[----:B------:R-:W-:Y:S02]  /*326d0*/  IMAD.MOV.U32 R225, RZ, RZ, 0x2 ;  /* 0x00000002ffe17424 */ /* 0x000fe400078e00ff */
[----:B------:R-:W-:Y:S02]  /*326e0*/  IMAD.MOV.U32 R224, RZ, RZ, 0x1f ;  /* 0x0000001fffe07424 */ /* 0x000fe400078e00ff */
[----:B------:R-:W-:Y:S02]  /*326f0*/  IMAD.MOV.U32 R227, RZ, RZ, -0x1 ;  /* 0xffffffffffe37424 */ /* 0x000fe400078e00ff */
[----:B------:R-:W-:Y:S05]  /*32700*/  CALL.REL.NOINC `($__internal_78_$__cuda_sm70_shflsync_bfly_p) ;  /* 0x0000014000007944 */ /* 0x000fea0003c00000 */
[----:B0-----:R-:W-:Y:S01]  /*32710*/  HFMA2.MMA R224, -RZ, RZ, 0, 1.847743988037109375e-06 ;  /* 0x0000001fffe07435 */ /* 0x001fe200000001ff */
[----:B-1----:R-:W-:Y:S01]  /*32720*/  FADD.FTZ R212, R212, R225 ;  /* 0x000000e1d4d47221 */ /* 0x002fe20000010000 */
[----:B------:R-:W-:Y:S01]  /*32730*/  MOV R214, 0x32770 ;  /* 0x0003277000d67802 */ /* 0x000fe20000000f00 */
[----:B------:R-:W-:-:S02]  /*32740*/  IMAD.MOV.U32 R225, RZ, RZ, 0x4 ;  /* 0x00000004ffe17424 */ /* 0x000fc400078e00ff */
[----:B------:R-:W-:Y:S02]  /*32750*/  IMAD.MOV.U32 R227, RZ, RZ, -0x1 ;  /* 0xffffffffffe37424 */ /* 0x000fe400078e00ff */
[----:B------:R-:W-:Y:S05]  /*32760*/  CALL.REL.NOINC `($__internal_78_$__cuda_sm70_shflsync_bfly_p) ;  /* 0x000000e000007944 */ /* 0x000fea0003c00000 */
[----:B01----:R-:W-:Y:S01]  /*32770*/  FADD.FTZ R212, R212, R225 ;  /* 0x000000e1d4d47221 */ /* 0x003fe20000010000 */
[----:B------:R-:W-:Y:S01]  /*32780*/  MOV R214, 0x327d0 ;  /* 0x000327d000d67802 */ /* 0x000fe20000000f00 */
[----:B------:R-:W-:Y:S02]  /*32790*/  IMAD.MOV.U32 R225, RZ, RZ, 0x8 ;  /* 0x00000008ffe17424 */ /* 0x000fe400078e00ff */
[----:B------:R-:W-:Y:S02]  /*327a0*/  IMAD.MOV.U32 R224, RZ, RZ, 0x1f ;  /* 0x0000001fffe07424 */ /* 0x000fe400078e00ff */
[----:B------:R-:W-:Y:S02]  /*327b0*/  IMAD.MOV.U32 R227, RZ, RZ, -0x1 ;  /* 0xffffffffffe37424 */ /* 0x000fe400078e00ff */
[----:B------:R-:W-:Y:S05]  /*327c0*/  CALL.REL.NOINC `($__internal_78_$__cuda_sm70_shflsync_bfly_p) ;  /* 0x0000008000007944 */ /* 0x000fea0003c00000 */
[----:B-1----:R-:W-:Y:S01]  /*327d0*/  FADD.FTZ R222, R212, R225 ;  /* 0x000000e1d4de7221 */ /* 0x002fe20000010000 */
[----:B------:R-:W-:Y:S01]  /*327e0*/  MOV R214, 0x32840 ;  /* 0x0003284000d67802 */ /* 0x000fe20000000f00 */
[----:B------:R-:W-:Y:S02]  /*327f0*/  IMAD.MOV.U32 R225, RZ, RZ, 0x10 ;  /* 0x00000010ffe17424 */ /* 0x000fe400078e00ff */
[----:B0-----:R-:W-:-:S02]  /*32800*/  IMAD.MOV.U32 R224, RZ, RZ, 0x1f ;  /* 0x0000001fffe07424 */ /* 0x001fc400078e00ff */
[----:B------:R-:W-:Y:S02]  /*32810*/  IMAD.MOV.U32 R227, RZ, RZ, -0x1 ;  /* 0xffffffffffe37424 */ /* 0x000fe400078e00ff */
[----:B------:R-:W-:Y:S02]  /*32820*/  IMAD.MOV.U32 R212, RZ, RZ, R222 ;  /* 0x000000ffffd47224 */ /* 0x000fe400078e00de */
[----:B------:R-:W-:Y:S05]  /*32830*/  CALL.REL.NOINC `($__internal_78_$__cuda_sm70_shflsync_bfly_p) ;  /* 0x0000001000007944 */ /* 0x000fea0003c00000 */
[----:B01----:R-:W-:Y:S05]  /*32840*/  BRA `(.L_x_51368) ;  /* 0xffffdca000007947 */ /* 0x003fea000383ffff */
        .weak           $__internal_78_$__cuda_sm70_shflsync_bfly_p
        .type           $__internal_78_$__cuda_sm70_shflsync_bfly_p,@function
        .size           $__internal_78_$__cuda_sm70_shflsync_bfly_p,(.L_x_52496 - $__internal_78_$__cuda_sm70_shflsync_bfly_p)
$__internal_78_$__cuda_sm70_shflsync_bfly_p:
[----:B------:R-:W-:Y:S01]  /*32850*/  IMAD.MOV.U32 R215, RZ, RZ, 0x0 ;  /* 0x00000000ffd77424 */ /* 0x000fe200078e00ff */
[----:B------:R-:W-:Y:S04]  /*32860*/  WARPSYNC R227 ;  /* 0x000000e300007348 */ /* 0x000fe80003800000 */
[----:B------:R0:W1:Y:S01]  /*32870*/  SHFL.BFLY PT, R225, R212, R225, R224 ;  /* 0x0c0000e1d4e17389 */ /* 0x00006200000e00e0 */
[----:B------:R-:W-:Y:S05]  /*32880*/  RET.REL.NODEC R214 `(_ZN10layer_norm31ln_parallel_residual_fwd_kernelINS_13Kernel_traitsIfffffjLj2048ELj1ELj4ELj1ELj16ENS_18Kernel_traits_baseILj2048EfffffjLj128EEEEELb1ELb1ELb0EEEvNS_9FwdParamsE) ;  /* 0xfffcd770d6007950 */ /* 0x000fea0003c3ffff */
.L_x_51369:
        /* <DEDUP_REMOVED lines=15> */
.L_x_52496:


//--------------------- .text._ZN10layer_norm31ln_parallel_residual_fwd_kernelINS_13Kernel_traitsIfffffjLj2048ELj1ELj4ELj1ELj16ENS_18Kernel_traits_baseILj2048EfffffjLj128EEEEELb1ELb1ELb1EEEvNS_9FwdParamsE --------------------------
	.section	.text._ZN10layer_norm31ln_parallel_residual_fwd_kernelINS_13Kernel_traitsIfffffjLj2048ELj1ELj4ELj1ELj16ENS_18Kernel_traits_baseILj2048EfffffjLj128EEEEELb1ELb1ELb1EEEvNS_9FwdParamsE,"ax",@progbits
	.sectioninfo	@"SHI_REGISTERS=247"
	.align	128
        .global         _ZN10layer_norm31ln_parallel_residual_fwd_kernelINS_13Kernel_traitsIfffffjLj2048ELj1ELj4ELj1ELj16ENS_18Kernel_traits_baseILj2048EfffffjLj128EEEEELb1ELb1ELb1EEEvNS_9FwdParamsE
        .type           _ZN10layer_norm31ln_parallel_residual_fwd_kernelINS_13Kernel_traitsIfffffjLj2048ELj1ELj4ELj1ELj16ENS_18Kernel_traits_baseILj2048EfffffjLj128EEEEELb1ELb1ELb1EEEvNS_9FwdParamsE,@function
        .size           _ZN10layer_norm31ln_parallel_residual_fwd_kernelINS_13Kernel_traitsIfffffjLj2048ELj1ELj4ELj1ELj16ENS_18Kernel_traits_baseILj2048EfffffjLj128EEEEELb1ELb1ELb1EEEvNS_9FwdParamsE,(.L_x_52497 - _ZN10layer_norm31ln_parallel_residual_fwd_kernelINS_13Kernel_traitsIfffffjLj2048ELj1ELj4ELj1ELj16ENS_18Kernel_traits_baseILj2048EfffffjLj128EEEEELb1ELb1ELb1EEEvNS_9FwdParamsE)
        .other          _ZN10layer_norm31ln_parallel_residual_fwd_kernelINS_13Kernel_traitsIfffffjLj2048ELj1ELj4ELj1ELj16ENS_18Kernel_traits_baseILj2048EfffffjLj128EEEEELb1ELb1ELb1EEEvNS_9FwdParamsE,@"STO_CUDA_ENTRY STV_DEFAULT"
_ZN10layer_norm31ln_parallel_residual_fwd_kernelINS_13Kernel_traitsIfffffjLj2048ELj1ELj4ELj1ELj16ENS_18Kernel_traits_baseILj2048EfffffjLj128EEEEELb1ELb1ELb1EEEvNS_9FwdParamsE:
.text._ZN10layer_norm31ln_parallel_residual_fwd_kernelINS_13Kernel_traitsIfffffjLj2048ELj1ELj4ELj1ELj16ENS_18Kernel_traits_baseILj2048EfffffjLj128EEEEELb1ELb1ELb1EEEvNS_9FwdParamsE:
[----:B------:R-:W-:Y:S02]  /*0000*/  IMAD.MOV.U32 R1, RZ, RZ, c[0x0][0x28] ;  /* 0x00000a00ff017624 */ /* 0x000fe400078e00ff */
[----:B------:R-:W-:Y:S02]  /*0010*/  ULDC.U8 UR4, c[0x0][0x244] ;  /* 0x0000910000047ab9 */ /* 0x000fe40000000000 */
[----:B------:R-:W-:Y:S01]  /*0020*/  ISETP.NE.AND P0, PT, RZ, UR4, PT ;  /* 0x00000004ff007c0c */ /* 0x000fe2000bf05270 */
[----:B------:R-:W-:Y:S02]  /*0030*/  ULDC.64 UR4, c[0x0][0x230] ;  /* 0x00008c0000047ab9 */ /* 0x000fe40000000a00 */
[----:B------:R-:W-:Y:S01]  /*0040*/  IMAD.U32 R2, RZ, RZ, UR4 ;  /* 0x00000004ff027e24 */ /* 0x000fe2000f8e00ff */
[----:B------:R-:W-:Y:S01]  /*0050*/  ULDC.64 UR6, c[0x0][0x118] ;  /* 0x0000460000067ab9 */ /* 0x000fe20000000a00 */
[----:B------:R-:W-:Y:S01]  /*0060*/  IMAD.U32 R3, RZ, RZ, UR5 ;  /* 0x00000005ff037e24 */ /* 0x000fe2000f8e00ff */
[----:B------:R-:W-:Y:S01]  /*0070*/  MOV R7, c[0x0][0x23c] ;  /* 0x00008f0000077a02 */ /* 0x000fe20000000f00 */
        /* <DEDUP_REMOVED lines=9> */
[----:B------:R-:W-:-:S03]  /*0110*/  CS2R R194, SRZ ;  /* 0x0000000000c27805 */ /* 0x000fc6000001ff00 */
        /* <DEDUP_REMOVED lines=29> */
[----:B------:R-:W-:Y:S01]  /*02f0*/  IMAD.MOV.U32 R241, RZ, RZ, 0x10 ;  /* 0x00000010fff17424 */ /* 0x000fe200078e00ff */
[----:B--2---:R-:W1:Y:S08]  /*0300*/  @P0 R2UR UR4, R2 ;  /* 0x00000000020403c2 */ /* 0x004e7000000e0000 */
[----:B------:R-:W2:Y:S01]  /*0310*/  @P0 R2UR UR5, R3 ;  /* 0x00000000030503c2 */ /* 0x000ea200000e0000 */
[----:B---3--:R-:W-:Y:S01]  /*0320*/  @P0 IADD3 R0, P1, R4, c[0x0][0x240], RZ ;  /* 0x0000900004000a10 */ /* 0x008fe20007f3e0ff */
[----:B0-----:R-:W-:-:S04]  /*0330*/  IMAD R4, R14, c[0x0][0x0], R244 ;  /* 0x000000000e047a24 */ /* 0x001fc800078e02f4 */
[----:B------:R-:W-:Y:S01]  /*0340*/  @P0 IMAD.X R7, RZ, RZ, R5, P1 ;  /* 0x000000ffff070224 */ /* 0x000fe200008e0605 */
[----:B------:R-:W-:Y:S01]  /*0350*/  ISETP.NE.U32.AND P0, PT, RZ, c[0x0][0x218], PT ;  /* 0x00008600ff007a0c */ /* 0x000fe20003f05070 */
[----:B------:R-:W-:-:S03]  /*0360*/  IMAD.WIDE.U32 R10, R4, -0x326172a9, RZ ;  /* 0xcd9e8d57040a7825 */ /* 0x000fc600078e00ff */
[--C-:B------:R-:W-:Y:S02]  /*0370*/  SHF.R.U32.HI R6, RZ, 0x2, R7.reuse ;  /* 0x00000002ff067819 */ /* 0x100fe40000011607 */
[----:B------:R-:W-:Y:S02]  /*0380*/  SHF.R.U64 R5, R0, 0x2, R7 ;  /* 0x0000000200057819 */ /* 0x000fe40000001207 */
[----:B------:R-:W-:Y:S01]  /*0390*/  ISETP.NE.AND.EX P0, PT, RZ, c[0x0][0x21c], PT, P0 ;  /* 0x00008700ff007a0c */ /* 0x000fe20003f05300 */
[----:B-1----:R-:W-:Y:S01]  /*03a0*/  UIADD3 UR9, UR4, -0x61c88647, URZ ;  /* 0x9e3779b904097890 */ /* 0x002fe2000fffe03f */
[----:B------:R-:W-:Y:S01]  /*03b0*/  LOP3.LUT R12, R11, UR4, R6, 0x96, !PT ;  /* 0x000000040b0c7c12 */ /* 0x000fe2000f8e9606 */
[----:B------:R-:W-:Y:S01]  /*03c0*/  IMAD.WIDE.U32 R8, R5, -0x2daee0ad, RZ ;  /* 0xd2511f5305087825 */ /* 0x000fe200078e00ff */
[----:B------:R-:W-:Y:S02]  /*03d0*/  UIADD3 UR11, UR4, 0x3c6ef372, URZ ;  /* 0x3c6ef372040b7890 */ /* 0x000fe4000fffe03f */
[----:B------:R-:W-:Y:S01]  /*03e0*/  UIADD3 UR13, UR4, -0x255992d5, URZ ;  /* 0xdaa66d2b040d7890 */ /* 0x000fe2000fffe03f */
[----:B------:R-:W-:Y:S01]  /*03f0*/  IMAD.WIDE.U32 R12, R12, -0x2daee0ad, RZ ;  /* 0xd2511f530c0c7825 */ /* 0x000fe200078e00ff */
[----:B------:R-:W-:Y:S01]  /*0400*/  UIADD3 UR15, UR4, 0x78dde6e4, URZ ;  /* 0x78dde6e4040f7890 */ /* 0x000fe2000fffe03f */
[----:B--2---:R-:W-:Y:S01]  /*0410*/  LOP3.LUT R2, R9, UR5, RZ, 0x3c, !PT ;  /* 0x0000000509027c12 */ /* 0x004fe2000f8e3cff */
[----:B------:R-:W-:-:S02]  /*0420*/  UIADD3 UR10, UR5, -0x4498517b, URZ ;  /* 0xbb67ae85050a7890 */ /* 0x000fc4000fffe03f */
[----:B------:R-:W-:Y:S02]  /*0430*/  UIADD3 UR12, UR5, 0x76cf5d0a, URZ ;  /* 0x76cf5d0a050c7890 */ /* 0x000fe4000fffe03f */
[----:B------:R-:W-:Y:S01]  /*0440*/  IMAD.WIDE.U32 R2, R2, -0x326172a9, RZ ;  /* 0xcd9e8d5702027825 */ /* 0x000fe200078e00ff */
[----:B------:R-:W-:Y:S01]  /*0450*/  UIADD3 UR14, UR5, 0x32370b8f, URZ ;  /* 0x32370b8f050e7890 */ /* 0x000fe2000fffe03f */
[----:B------:R-:W-:Y:S01]  /*0460*/  LOP3.LUT R8, R13, UR10, R8, 0x96, !PT ;  /* 0x0000000a0d087c12 */ /* 0x000fe2000f8e9608 */
[----:B------:R-:W-:Y:S02]  /*0470*/  UIADD3 UR16, UR5, -0x126145ec, URZ ;  /* 0xed9eba1405107890 */ /* 0x000fe4000fffe03f */
[----:B------:R-:W-:Y:S01]  /*0480*/  LOP3.LUT R3, R3, UR9, R10, 0x96, !PT ;  /* 0x0000000903037c12 */ /* 0x000fe2000f8e960a */
[----:B------:R-:W-:Y:S01]  /*0490*/  UIADD3 UR18, UR5, -0x56f99767, URZ ;  /* 0xa906689905127890 */ /* 0x000fe2000fffe03f */
[----:B------:R-:W-:Y:S01]  /*04a0*/  IMAD.WIDE.U32 R8, R8, -0x326172a9, RZ ;  /* 0xcd9e8d5708087825 */ /* 0x000fe200078e00ff */
[----:B------:R-:W-:-:S02]  /*04b0*/  UIADD3 UR17, UR4, 0x1715609d, URZ ;  /* 0x1715609d04117890 */ /* 0x000fc4000fffe03f */
[----:B------:R-:W-:Y:S02]  /*04c0*/  UIADD3 UR19, UR4, -0x4ab325aa, URZ ;  /* 0xb54cda5604137890 */ /* 0x000fe4000fffe03f */
[----:B------:R-:W-:Y:S01]  /*04d0*/  LOP3.LUT R10, R9, UR11, R2, 0x96, !PT ;  /* 0x0000000b090a7c12 */ /* 0x000fe2000f8e9602 */
[----:B------:R-:W-:Y:S01]  /*04e0*/  IMAD.WIDE.U32 R2, R3, -0x2daee0ad, RZ ;  /* 0xd2511f5303027825 */ /* 0x000fe200078e00ff */
[----:B------:R-:W-:Y:S02]  /*04f0*/  UIADD3 UR20, UR5, 0x646e171e, URZ ;  /* 0x646e171e05147890 */ /* 0x000fe4000fffe03f */
        /* <DEDUP_REMOVED lines=26> */
[----:B------:R-:W-:Y:S01]  /*06a0*/  IMAD.HI.U32 R7, R17, -0x326172a9, RZ ;  /* 0xcd9e8d5711077827 */ /* 0x000fe200078e00ff */
[----:B------:R-:W-:Y:S02]  /*06b0*/  LOP3.LUT R16, R3, UR21, R10, 0x96, !PT ;  /* 0x0000001503107c12 */ /* 0x000fe4000f8e960a */
[----:B------:R-:W-:Y:S01]  /*06c0*/  LOP3.LUT R236, R244, 0x20, RZ, 0xfc, !PT ;  /* 0x00000020f4ec7812 */ /* 0x000fe200078efcff */
[----:B------:R-:W-:Y:S01]  /*06d0*/  IMAD R13, R14, 0x4, R13 ;  /* 0x000000040e0d7824 */ /* 0x000fe200078e020d */
[----:B------:R-:W-:Y:S01]  /*06e0*/  LOP3.LUT R18, R7, UR23, R2, 0x96, !PT ;  /* 0x0000001707127c12 */ /* 0x000fe2000f8e9602 */
[----:B------:R-:W-:Y:S01]  /*06f0*/  IMAD.HI.U32 R7, R16, -0x2daee0ad, RZ ;  /* 0xd2511f5310077827 */ /* 0x000fe200078e00ff */
[----:B------:R-:W-:-:S02]  /*0700*/  @P0 LEA R2, P1, R244, c[0x0][0x218], 0x4 ;  /* 0x00008600f4020a11 */ /* 0x000fc400078220ff */
[----:B------:R-:W-:Y:S02]  /*0710*/  @P0 LEA R8, P2, R236, c[0x0][0x218], 0x4 ;  /* 0x00008600ec080a11 */ /* 0x000fe400078420ff */
[----:B------:R-:W-:Y:S02]  /*0720*/  @P0 IADD3.X R3, RZ, c[0x0][0x21c], RZ, P1, !PT ;  /* 0x00008700ff030a10 */ /* 0x000fe40000ffe4ff */
[C---:B------:R-:W-:Y:S01]  /*0730*/  LOP3.LUT R232, R244.reuse, 0x40, RZ, 0xfc, !PT ;  /* 0x00000040f4e87812 */ /* 0x040fe200078efcff */
[----:B------:R-:W-:Y:S01]  /*0740*/  @P0 IMAD.X R9, RZ, RZ, c[0x0][0x21c], P2 ;  /* 0x00008700ff090624 */ /* 0x000fe200010e06ff */
[C---:B------:R-:W-:Y:S01]  /*0750*/  LOP3.LUT R132, R244.reuse, 0x60, RZ, 0xfc, !PT ;  /* 0x00000060f4847812 */ /* 0x040fe200078efcff */
[----:B------:R0:W5:Y:S01]  /*0760*/  @P0 LDG.E.128 R196, [R2.64] ;  /* 0x0000000602c40981 */ /* 0x000162000c1e1d00 */
[C---:B------:R-:W-:Y:S02]  /*0770*/  LOP3.LUT R128, R244.reuse, 0x80, RZ, 0xfc, !PT ;  /* 0x00000080f4807812 */ /* 0x040fe400078efcff */
[C---:B------:R-:W-:Y:S01]  /*0780*/  LOP3.LUT R124, R244.reuse, 0xa0, RZ, 0xfc, !PT ;  /* 0x000000a0f47c7812 */ /* 0x040fe200078efcff */
[----:B------:R1:W5:Y:S01]  /*0790*/  @P0 LDG.E.128 R192, [R8.64] ;  /* 0x0000000608c00981 */ /* 0x000362000c1e1d00 */
[----:B------:R-:W-:-:S02]  /*07a0*/  LOP3.LUT R120, R244, 0xc0, RZ, 0xfc, !PT ;  /* 0x000000c0f4787812 */ /* 0x000fc400078efcff */
[C---:B------:R-:W-:Y:S02]  /*07b0*/  LOP3.LUT R116, R244.reuse, 0xe0, RZ, 0xfc, !PT ;  /* 0x000000e0f4747812 */ /* 0x040fe400078efcff */
[----:B------:R-:W-:Y:S02]  /*07c0*/  LOP3.LUT R112, R244, 0x100, RZ, 0xfc, !PT ;  /* 0x00000100f4707812 */ /* 0x000fe400078efcff */
[----:B0-----:R-:W-:Y:S02]  /*07d0*/  @P0 LEA R2, P1, R232, c[0x0][0x218], 0x4 ;  /* 0x00008600e8020a11 */ /* 0x001fe400078220ff */
[----:B------:R-:W-:Y:S02]  /*07e0*/  LOP3.LUT R108, R244, 0x120, RZ, 0xfc, !PT ;  /* 0x00000120f46c7812 */ /* 0x000fe400078efcff */
[----:B-1----:R-:W-:Y:S01]  /*07f0*/  @P0 LEA R8, P2, R132, c[0x0][0x218], 0x4 ;  /* 0x0000860084080a11 */ /* 0x002fe200078420ff */
[----:B------:R-:W-:Y:S01]  /*0800*/  @P0 IMAD.X R3, RZ, RZ, c[0x0][0x21c], P1 ;  /* 0x00008700ff030624 */ /* 0x000fe200008e06ff */
[----:B------:R-:W-:-:S02]  /*0810*/  @P0 LEA R10, P3, R128, c[0x0][0x218], 0x4 ;  /* 0x00008600800a0a11 */ /* 0x000fc400078620ff */
[C---:B------:R-:W-:Y:S01]  /*0820*/  LOP3.LUT R104, R244.reuse, 0x140, RZ, 0xfc, !PT ;  /* 0x00000140f4687812 */ /* 0x040fe200078efcff */
[----:B------:R-:W-:Y:S01]  /*0830*/  @P0 IMAD.X R9, RZ, RZ, c[0x0][0x21c], P2 ;  /* 0x00008700ff090624 */ /* 0x000fe200010e06ff */
[----:B------:R0:W5:Y:S01]  /*0840*/  @P0 LDG.E.128 R188, [R2.64] ;  /* 0x0000000602bc0981 */ /* 0x000162000c1e1d00 */
[----:B------:R-:W-:Y:S01]  /*0850*/  @P0 IMAD.X R11, RZ, RZ, c[0x0][0x21c], P3 ;  /* 0x00008700ff0b0624 */ /* 0x000fe200018e06ff */
[C---:B------:R-:W-:Y:S02]  /*0860*/  LOP3.LUT R100, R244.reuse, 0x160, RZ, 0xfc, !PT ;  /* 0x00000160f4647812 */ /* 0x040fe400078efcff */
[----:B------:R1:W5:Y:S01]  /*0870*/  @P0 LDG.E.128 R184, [R8.64] ;  /* 0x0000000608b80981 */ /* 0x000362000c1e1d00 */
[C---:B------:R-:W-:Y:S02]  /*0880*/  LOP3.LUT R96, R244.reuse, 0x180, RZ, 0xfc, !PT ;  /* 0x00000180f4607812 */ /* 0x040fe400078efcff */
[C---:B------:R-:W-:Y:S01]  /*0890*/  LOP3.LUT R92, R244.reuse, 0x1a0, RZ, 0xfc, !PT ;  /* 0x000001a0f45c7812 */ /* 0x040fe200078efcff */
[----:B------:R2:W5:Y:S01]  /*08a0*/  @P0 LDG.E.128 R180, [R10.64] ;  /* 0x000000060ab40981 */ /* 0x000562000c1e1d00 */
[----:B------:R-:W-:-:S02]  /*08b0*/  LOP3.LUT R88, R244, 0x1c0, RZ, 0xfc, !PT ;  /* 0x000001c0f4587812 */ /* 0x000fc400078efcff */
[----:B0-----:R-:W-:Y:S02]  /*08c0*/  @P0 LEA R2, P1, R124, c[0x0][0x218], 0x4 ;  /* 0x000086007c020a11 */ /* 0x001fe400078220ff */
[----:B------:R-:W-:Y:S02]  /*08d0*/  LOP3.LUT R84, R244, 0x1e0, RZ, 0xfc, !PT ;  /* 0x000001e0f4547812 */ /* 0x000fe400078efcff */
[----:B-1----:R-:W-:Y:S02]  /*08e0*/  @P0 LEA R8, P2, R120, c[0x0][0x218], 0x4 ;  /* 0x0000860078080a11 */ /* 0x002fe400078420ff */
[----:B------:R-:W-:Y:S02]  /*08f0*/  @P0 IADD3.X R3, RZ, c[0x0][0x21c], RZ, P1, !PT ;  /* 0x00008700ff030a10 */ /* 0x000fe40000ffe4ff */
[----:B--2---:R-:W-:Y:S01]  /*0900*/  @P0 LEA R10, P3, R116, c[0x0][0x218], 0x4 ;  /* 0x00008600740a0a11 */ /* 0x004fe200078620ff */
[----:B------:R-:W-:Y:S01]  /*0910*/  @P0 IMAD.X R9, RZ, RZ, c[0x0][0x21c], P2 ;  /* 0x00008700ff090624 */ /* 0x000fe200010e06ff */
[----:B------:R-:W-:Y:S01]  /*0920*/  LOP3.LUT R12, R7, UR24, R12, 0x96, !PT ;  /* 0x00000018070c7c12 */ /* 0x000fe2000f8e960c */
[----:B------:R0:W5:Y:S02]  /*0930*/  @P0 LDG.E.128 R176, [R2.64] ;  /* 0x0000000602b00981 */ /* 0x000164000c1e1d00 */
[----:B------:R-:W-:-:S02]  /*0940*/  @P0 IMAD.X R11, RZ, RZ, c[0x0][0x21c], P3 ;  /* 0x00008700ff0b0624 */ /* 0x000fc400018e06ff */
[----:B------:R1:W5:Y:S04]  /*0950*/  @P0 LDG.E.128 R172, [R8.64] ;  /* 0x0000000608ac0981 */ /* 0x000368000c1e1d00 */
[----:B------:R2:W5:Y:S01]  /*0960*/  @P0 LDG.E.128 R168, [R10.64] ;  /* 0x000000060aa80981 */ /* 0x000562000c1e1d00 */
[----:B0-----:R-:W-:Y:S02]  /*0970*/  @P0 LEA R2, P1, R112, c[0x0][0x218], 0x4 ;  /* 0x0000860070020a11 */ /* 0x001fe400078220ff */
[----:B-1----:R-:W-:-:S03]  /*0980*/  @P0 LEA R8, P2, R108, c[0x0][0x218], 0x4 ;  /* 0x000086006c080a11 */ /* 0x002fc600078420ff */
[----:B------:R-:W-:Y:S01]  /*0990*/  @P0 IMAD.X R3, RZ, RZ, c[0x0][0x21c], P1 ;  /* 0x00008700ff030624 */ /* 0x000fe200008e06ff */
[----:B--2---:R-:W-:Y:S01]  /*09a0*/  @P0 LEA R10, P3, R104, c[0x0][0x218], 0x4 ;  /* 0x00008600680a0a11 */ /* 0x004fe200078620ff */
[----:B------:R-:W-:-:S03]  /*09b0*/  @P0 IMAD.X R9, RZ, RZ, c[0x0][0x21c], P2 ;  /* 0x00008700ff090624 */ /* 0x000fc600010e06ff */
[----:B------:R0:W5:Y:S01]  /*09c0*/  @P0 LDG.E.128 R164, [R2.64] ;  /* 0x0000000602a40981 */ /* 0x000162000c1e1d00 */
[----:B------:R-:W-:-:S03]  /*09d0*/  @P0 IADD3.X R11, RZ, c[0x0][0x21c], RZ, P3, !PT ;  /* 0x00008700ff0b0a10 */ /* 0x000fc60001ffe4ff */
[----:B------:R1:W5:Y:S04]  /*09e0*/  @P0 LDG.E.128 R160, [R8.64] ;  /* 0x0000000608a00981 */ /* 0x000368000c1e1d00 */
[----:B------:R2:W5:Y:S01]  /*09f0*/  @P0 LDG.E.128 R156, [R10.64] ;  /* 0x000000060a9c0981 */ /* 0x000562000c1e1d00 */
[----:B0-----:R-:W-:Y:S02]  /*0a00*/  @P0 LEA R2, P1, R100, c[0x0][0x218], 0x4 ;  /* 0x0000860064020a11 */ /* 0x001fe400078220ff */
[----:B-1----:R-:W-:-:S03]  /*0a10*/  @P0 LEA R8, P2, R96, c[0x0][0x218], 0x4 ;  /* 0x0000860060080a11 */ /* 0x002fc600078420ff */
[----:B------:R-:W-:Y:S01]  /*0a20*/  @P0 IMAD.X R3, RZ, RZ, c[0x0][0x21c], P1 ;  /* 0x00008700ff030624 */ /* 0x000fe200008e06ff */
[----:B------:R-:W-:Y:S02]  /*0a30*/  @P0 LEA R14, P1, R88, c[0x0][0x218], 0x4 ;  /* 0x00008600580e0a11 */ /* 0x000fe400078220ff */
[----:B--2---:R-:W-:Y:S01]  /*0a40*/  @P0 LEA R10, P3, R92, c[0x0][0x218], 0x4 ;  /* 0x000086005c0a0a11 */ /* 0x004fe200078620ff */
[----:B------:R-:W-:Y:S01]  /*0a50*/  @P0 IMAD.X R9, RZ, RZ, c[0x0][0x21c], P2 ;  /* 0x00008700ff090624 */ /* 0x000fe200010e06ff */
[----:B------:R0:W5:Y:S01]  /*0a60*/  @P0 LDG.E.128 R152, [R2.64] ;  /* 0x0000000602980981 */ /* 0x000162000c1e1d00 */
[----:B------:R-:W-:Y:S02]  /*0a70*/  @P0 IMAD.X R15, RZ, RZ, c[0x0][0x21c], P1 ;  /* 0x00008700ff0f0624 */ /* 0x000fe400008e06ff */
[----:B------:R-:W-:Y:S01]  /*0a80*/  @P0 IMAD.X R11, RZ, RZ, c[0x0][0x21c], P3 ;  /* 0x00008700ff0b0624 */ /* 0x000fe200018e06ff */
[----:B------:R1:W5:Y:S04]  /*0a90*/  @P0 LDG.E.128 R148, [R8.64] ;  /* 0x0000000608940981 */ /* 0x000368000c1e1d00 */
[----:B------:R1:W5:Y:S01]  /*0aa0*/  @P0 LDG.E.128 R144, [R10.64] ;  /* 0x000000060a900981 */ /* 0x000362000c1e1d00 */
[----:B0-----:R-:W-:-:S03]  /*0ab0*/  @P0 LEA R2, P2, R84, c[0x0][0x218], 0x4 ;  /* 0x0000860054020a11 */ /* 0x001fc600078420ff */
[----:B------:R1:W5:Y:S01]  /*0ac0*/  @P0 LDG.E.128 R140, [R14.64] ;  /* 0x000000060e8c0981 */ /* 0x000362000c1e1d00 */
[----:B------:R-:W-:-:S05]  /*0ad0*/  @P0 IADD3.X R3, RZ, c[0x0][0x21c], RZ, P2, !PT ;  /* 0x00008700ff030a10 */ /* 0x000fca00017fe4ff */
[----:B------:R1:W5:Y:S01]  /*0ae0*/  @P0 LDG.E.128 R136, [R2.64] ;  /* 0x0000000602880981 */ /* 0x000362000c1e1d00 */
[----:B------:R-:W-:Y:S01]  /*0af0*/  ISETP.GE.AND P0, PT, R13, c[0x0][0x164], PT ;  /* 0x000059000d007a0c */ /* 0x000fe20003f06270 */
        /* <DEDUP_REMOVED lines=16> */
[----:B-1----:R-:W-:Y:S01]  /*0c00*/  IMAD.WIDE.U32 R240, R244, R241, c[0x0][0x1b0] ;  /* 0x00006c00f4f07625 */ /* 0x002fe200078e00f1 */
        /* <DEDUP_REMOVED lines=24> */
[----:B------:R-:W-:Y:S01]  /*0d90*/  IMAD.HI.U32 R8, R18, -0x2daee0ad, RZ ;  /* 0xd2511f5312087827 */ /* 0x000fe200078e00ff */
[----:B------:R-:W-:-:S03]  /*0da0*/  LOP3.LUT R2, R7, UR25, R2, 0x96, !PT ;  /* 0x0000001907027c12 */ /* 0x000fc6000f8e9602 */
[----:B------:R-:W-:Y:S01]  /*0db0*/  IMAD R10, R18, -0x2daee0ad, RZ ;  /* 0xd2511f53120a7824 */ /* 0x000fe200078e02ff */
[----:B------:R-:W-:Y:S01]  /*0dc0*/  LOP3.LUT R3, R8, UR26, R3, 0x96, !PT ;  /* 0x0000001a08037c12 */ /* 0x000fe2000f8e9603 */
[----:B------:R-:W-:Y:S02]  /*0dd0*/  IMAD R8, R12, -0x326172a9, RZ ;  /* 0xcd9e8d570c087824 */ /* 0x000fe400078e02ff */
[----:B------:R-:W-:Y:S02]  /*0de0*/  IMAD.MOV.U32 R7, RZ, RZ, RZ ;  /* 0x000000ffff077224 */ /* 0x000fe400078e00ff */
.L_x_52414:
[----:B------:R-:W-:Y:S01]  /*0df0*/  ISETP.NE.U32.AND P0, PT, RZ, c[0x0][0x178], PT ;  /* 0x00005e00ff007a0c */ /* 0x000fe20003f05070 */
[----:B------:R-:W-:Y:S01]  /*0e00*/  IMAD R14, R13, c[0x0][0x168], RZ ;  /* 0x00005a000d0e7a24 */ /* 0x000fe200078e02ff */
[----:B------:R-:W-:Y:S01]  /*0e10*/  ISETP.NE.U32.AND P1, PT, RZ, c[0x0][0x180], PT ;  /* 0x00006000ff007a0c */ /* 0x000fe20003f25070 */
[----:B------:R-:W-:Y:S01]  /*0e20*/  IMAD.MOV.U32 R227, RZ, RZ, 0x10 ;  /* 0x00000010ffe37424 */ /* 0x000fe200078e00ff */
[----:B------:R-:W-:Y:S02]  /*0e30*/  ISETP.NE.AND.EX P3, PT, RZ, c[0x0][0x17c], PT, P0 ;  /* 0x00005f00ff007a0c */ /* 0x000fe40003f65300 */
[----:B------:R-:W-:-:S02]  /*0e40*/  ISETP.NE.AND.EX P0, PT, RZ, c[0x0][0x184], PT, P1 ;  /* 0x00006100ff007a0c */ /* 0x000fc40003f05310 */
[----:B------:R-:W-:Y:S01]  /*0e50*/  SHF.R.S32.HI R15, RZ, 0x1f, R14 ;  /* 0x0000001fff0f7819 */ /* 0x000fe2000001140e */
[----:B------:R-:W-:Y:S01]  /*0e60*/  BSSY B1, `(.L_x_51371) ;  /* 0x0000018000017945 */ /* 0x000fe20003800000 */
[----:B------:R-:W-:Y:S02]  /*0e70*/  P2R R226, PR, RZ, 0x8 ;  /* 0x00000008ffe27803 */ /* 0x000fe40000000000 */
[----:B------:R-:W-:-:S04]  /*0e80*/  LEA.HI R15, R15, R14, RZ, 0x2 ;  /* 0x0000000e0f0f7211 */ /* 0x000fc800078f10ff */
        /* <DEDUP_REMOVED lines=20> */
.L_x_51372:
[----:B0-----:R-:W-:Y:S02]  /*0fd0*/  IMAD.MOV.U32 R26, RZ, RZ, R8 ;  /* 0x000000ffff1a7224 */ /* 0x001fe400078e0008 */
.L_x_51373:
[----:B------:R-:W-:Y:S05]  /*0fe0*/  BSYNC B1 ;  /* 0x0000000000017941 */ /* 0x000fea0003800000 */
.L_x_51371:
        /* <DEDUP_REMOVED lines=16> */
.L_x_51377:
[----:B------:R-:W-:Y:S05]  /*10f0*/  BSYNC B2 ;  /* 0x0000000000027941 */ /* 0x000fea0003800000 */
.L_x_51376:
        /* <DEDUP_REMOVED lines=44> */
.L_x_51375:
[----:B------:R-:W-:Y:S05]  /*13c0*/  BSYNC B1 ;  /* 0x0000000000017941 */ /* 0x000fea0003800000 */
.L_x_51374:
        /* <DEDUP_REMOVED lines=15> */
.L_x_51378:
        /* <DEDUP_REMOVED lines=12> */
.L_x_51381:
[----:B------:R-:W-:Y:S02]  /*1580*/  IMAD.MOV.U32 R16, RZ, RZ, R8 ;  /* 0x000000ffff107224 */ /* 0x000fe400078e0008 */
.L_x_51382:
[----:B------:R-:W-:Y:S05]  /*1590*/  BSYNC B1 ;  /* 0x0000000000017941 */ /* 0x000fea0003800000 */
.L_x_51380:
        /* <DEDUP_REMOVED lines=16> */
.L_x_51386:
[----:B------:R-:W-:Y:S05]  /*16a0*/  BSYNC B2 ;  /* 0x0000000000027941 */ /* 0x000fea0003800000 */
.L_x_51385:
        /* <DEDUP_REMOVED lines=42> */
[----:B------:R-:W-:-:S06]  /*1950*/  HFMA2.MMA R14, -RZ, RZ, 0, 0 ;  /* 0x00000000ff0e7435 */ /* 0x000fcc00000001ff */
.L_x_51384:
[----:B------:R-:W-:Y:S05]  /*1960*/  BSYNC B1 ;  /* 0x0000000000017941 */ /* 0x000fea0003800000 */
.L_x_51383:
        /* <DEDUP_REMOVED lines=8> */
.L_x_51379:
        /* <DEDUP_REMOVED lines=12> */
.L_x_51388:
[----:B------:R-:W-:Y:S02]  /*1ab0*/  MOV R16, R8 ;  /* 0x0000000800107202 */ /* 0x000fe40000000f00 */
.L_x_51389:
[----:B------:R-:W-:Y:S05]  /*1ac0*/  BSYNC B1 ;  /* 0x0000000000017941 */ /* 0x000fea0003800000 */
.L_x_51387:
        /* <DEDUP_REMOVED lines=16> */
.L_x_51393:
[----:B------:R-:W-:Y:S05]  /*1bd0*/  BSYNC B2 ;  /* 0x0000000000027941 */ /* 0x000fea0003800000 */
.L_x_51392:
        /* <DEDUP_REMOVED lines=44> */
.L_x_51391:
[----:B------:R-:W-:Y:S05]  /*1ea0*/  BSYNC B1 ;  /* 0x0000000000017941 */ /* 0x000fea0003800000 */
.L_x_51390:
        /* <DEDUP_REMOVED lines=11> */
.L_x_51394:
        /* <DEDUP_REMOVED lines=12> */
.L_x_51397:
[----:B------:R-:W-:Y:S02]  /*2020*/  MOV R22, R8 ;  /* 0x0000000800167202 */ /* 0x000fe40000000f00 */
.L_x_51398:
[----:B------:R-:W-:Y:S05]  /*2030*/  BSYNC B1 ;  /* 0x0000000000017941 */ /* 0x000fea0003800000 */
.L_x_51396:
        /* <DEDUP_REMOVED lines=16> */
.L_x_51402:
[----:B------:R-:W-:Y:S05]  /*2140*/  BSYNC B2 ;  /* 0x0000000000027941 */ /* 0x000fea0003800000 */
.L_x_51401:
        /* <DEDUP_REMOVED lines=42> */
[----:B------:R-:W-:Y:S02]  /*23f0*/  IMAD.MOV.U32 R14, RZ, RZ, RZ ;  /* 0x000000ffff0e7224 */ /* 0x000fe400078e00ff */
.L_x_51400:
[----:B------:R-:W-:Y:S05]  /*2400*/  BSYNC B1 ;  /* 0x0000000000017941 */ /* 0x000fea0003800000 */
.L_x_51399:
        /* <DEDUP_REMOVED lines=8> */
.L_x_51395:
        /* <DEDUP_REMOVED lines=12> */
.L_x_51404:
[----:B------:R-:W-:Y:S02]  /*2550*/  IMAD.MOV.U32 R24, RZ, RZ, R8 ;  /* 0x000000ffff187224 */ /* 0x000fe400078e0008 */
.L_x_51405:
[----:B------:R-:W-:Y:S05]  /*2560*/  BSYNC B1 ;  /* 0x0000000000017941 */ /* 0x000fea0003800000 */
.L_x_51403:
        /* <DEDUP_REMOVED lines=16> */
.L_x_51409:
[----:B------:R-:W-:Y:S05]  /*2670*/  BSYNC B2 ;  /* 0x0000000000027941 */ /* 0x000fea0003800000 */
.L_x_51408:
        /* <DEDUP_REMOVED lines=44> */
.L_x_51407:
[----:B------:R-:W-:Y:S05]  /*2940*/  BSYNC B1 ;  /* 0x0000000000017941 */ /* 0x000fea0003800000 */
.L_x_51406:
        /* <DEDUP_REMOVED lines=11> */
.L_x_51410:
        /* <DEDUP_REMOVED lines=12> */
.L_x_51413:
[----:B------:R-:W-:Y:S02]  /*2ac0*/  IMAD.MOV.U32 R18, RZ, RZ, R8 ;  /* 0x000000ffff127224 */ /* 0x000fe400078e0008 */
.L_x_51414:
[----:B------:R-:W-:Y:S05]  /*2ad0*/  BSYNC B1 ;  /* 0x0000000000017941 */ /* 0x000fea0003800000 */
.L_x_51412:
        /* <DEDUP_REMOVED lines=16> */
.L_x_51418:
[----:B------:R-:W-:Y:S05]  /*2be0*/  BSYNC B2 ;  /* 0x0000000000027941 */ /* 0x000fea0003800000 */
.L_x_51417:
        /* <DEDUP_REMOVED lines=44> */
.L_x_51416:
[----:B------:R-:W-:Y:S05]  /*2eb0*/  BSYNC B1 ;  /* 0x0000000000017941 */ /* 0x000fea0003800000 */
.L_x_51415:
        /* <DEDUP_REMOVED lines=8> */
.L_x_51411:
        /* <DEDUP_REMOVED lines=12> */
.L_x_51420:
[----:B------:R-:W-:Y:S02]  /*3000*/  IMAD.MOV.U32 R18, RZ, RZ, R8 ;  /* 0x000000ffff127224 */ /* 0x000fe400078e0008 */
.L_x_51421:
[----:B------:R-:W-:Y:S05]  /*3010*/  BSYNC B1 ;  /* 0x0000000000017941 */ /* 0x000fea0003800000 */
.L_x_51419:
        /* <DEDUP_REMOVED lines=16> */
.L_x_51425:
[----:B------:R-:W-:Y:S05]  /*3120*/  BSYNC B2 ;  /* 0x0000000000027941 */ /* 0x000fea0003800000 */
.L_x_51424:
        /* <DEDUP_REMOVED lines=44> */
.L_x_51423:
[----:B------:R-:W-:Y:S05]  /*33f0*/  BSYNC B1 ;  /* 0x0000000000017941 */ /* 0x000fea0003800000 */
.L_x_51422:
        /* <DEDUP_REMOVED lines=11> */
.L_x_51426:
        /* <DEDUP_REMOVED lines=12> */
.L_x_51429:
[----:B------:R-:W-:Y:S02]  /*3570*/  IMAD.MOV.U32 R22, RZ, RZ, R8 ;  /* 0x000000ffff167224 */ /* 0x000fe400078e0008 */
.L_x_51430:
[----:B------:R-:W-:Y:S05]  /*3580*/  BSYNC B1 ;  /* 0x0000000000017941 */ /* 0x000fea0003800000 */
.L_x_51428:
        /* <DEDUP_REMOVED lines=16> */
.L_x_51434:
[----:B------:R-:W-:Y:S05]  /*3690*/  BSYNC B2 ;  /* 0x0000000000027941 */ /* 0x000fea0003800000 */
.L_x_51433:
        /* <DEDUP_REMOVED lines=44> */
.L_x_51432:
[----:B------:R-:W-:Y:S05]  /*3960*/  BSYNC B1 ;  /* 0x0000000000017941 */ /* 0x000fea0003800000 */
.L_x_51431:
        /* <DEDUP_REMOVED lines=8> */
.L_x_51427:
        /* <DEDUP_REMOVED lines=18> */
[----:B------:R-:W-:Y:S01]  /*3b10*/  @P5 IMAD.WIDE.U32 R20, R14, R227, c[0x0][0x178] ;  /* 0x00005e000e145625 */ /* 0x000fe200078e00e3 */
[----:B------:R-:W-:Y:S05]  /*3b20*/  @!P5 BRA `(.L_x_51435) ;  /* 0x000000b00000d947 */ /* 0x000fea0003800000 */
[----:B0-----:R-:W-:Y:S02]  /*3b30*/  SHF.L.U32 R18, R12, 0x10, RZ ;  /* 0x000000100c127819 */ /* 0x001fe400000006ff */
        /* <DEDUP_REMOVED lines=10> */
.L_x_51435:
[----:B------:R1:W5:Y:S04]  /*3be0*/  @P5 LDG.E.128 R80, [R20.64] ;  /* 0x0000000614505981 */ /* 0x000368000c1e1d00 */
[----:B------:R1:W5:Y:S04]  /*3bf0*/  @P0 LDG.E.128 R76, [R22.64] ;  /* 0x00000006164c0981 */ /* 0x000368000c1e1d00 */
        /* <DEDUP_REMOVED lines=13> */
.L_x_51437:
[----:B-1----:R-:W-:Y:S02]  /*3cd0*/  IMAD.MOV.U32 R28, RZ, RZ, R8 ;  /* 0x000000ffff1c7224 */ /* 0x002fe400078e0008 */
.L_x_51438:
[----:B------:R-:W-:Y:S05]  /*3ce0*/  BSYNC B1 ;  /* 0x0000000000017941 */ /* 0x000fea0003800000 */
.L_x_51436:
        /* <DEDUP_REMOVED lines=16> */
.L_x_51442:
[----:B------:R-:W-:Y:S05]  /*3df0*/  BSYNC B2 ;  /* 0x0000000000027941 */ /* 0x000fea0003800000 */
.L_x_51441:
        /* <DEDUP_REMOVED lines=44> */
.L_x_51440:
[----:B------:R-:W-:Y:S05]  /*40c0*/  BSYNC B1 ;  /* 0x0000000000017941 */ /* 0x000fea0003800000 */
.L_x_51439:
        /* <DEDUP_REMOVED lines=12> */
.L_x_51443:
        /* <DEDUP_REMOVED lines=12> */
.L_x_51446:
[----:B------:R-:W-:Y:S02]  /*4250*/  IMAD.MOV.U32 R26, RZ, RZ, R8 ;  /* 0x000000ffff1a7224 */ /* 0x000fe400078e0008 */
.L_x_51447:
[----:B------:R-:W-:Y:S05]  /*4260*/  BSYNC B1 ;  /* 0x0000000000017941 */ /* 0x000fea0003800000 */
.L_x_51445:
        /* <DEDUP_REMOVED lines=16> */
.L_x_51451:
[----:B------:R-:W-:Y:S05]  /*4370*/  BSYNC B2 ;  /* 0x0000000000027941 */ /* 0x000fea0003800000 */
.L_x_51450:
        /* <DEDUP_REMOVED lines=43> */
.L_x_51449:
[----:B------:R-:W-:Y:S05]  /*4630*/  BSYNC B1 ;  /* 0x0000000000017941 */ /* 0x000fea0003800000 */
.L_x_51448:
        /* <DEDUP_REMOVED lines=8> */
.L_x_51444:
        /* <DEDUP_REMOVED lines=12> */
.L_x_51453:
[----:B------:R-:W-:Y:S02]  /*4780*/  MOV R28, R8 ;  /* 0x00000008001c7202 */ /* 0x000fe40000000f00 */
.L_x_51454:
[----:B------:R-:W-:Y:S05]  /*4790*/  BSYNC B1 ;  /* 0x0000000000017941 */ /* 0x000fea0003800000 */
.L_x_51452:
        /* <DEDUP_REMOVED lines=16> */
.L_x_51458:
[----:B------:R-:W-:Y:S05]  /*48a0*/  BSYNC B2 ;  /* 0x0000000000027941 */ /* 0x000fea0003800000 */
.L_x_51457:
        /* <DEDUP_REMOVED lines=44> */
.L_x_51456:
[----:B------:R-:W-:Y:S05]  /*4b70*/  BSYNC B1 ;  /* 0x0000000000017941 */ /* 0x000fea0003800000 */
.L_x_51455:
        /* <DEDUP_REMOVED lines=11> */
.L_x_51459:
        /* <DEDUP_REMOVED lines=12> */
.L_x_51462:
[----:B------:R-:W-:Y:S02]  /*4cf0*/  MOV R24, R8 ;  /* 0x0000000800187202 */ /* 0x000fe40000000f00 */
.L_x_51463:
[----:B------:R-:W-:Y:S05]  /*4d00*/  BSYNC B1 ;  /* 0x0000000000017941 */ /* 0x000fea0003800000 */
.L_x_51461:
        /* <DEDUP_REMOVED lines=16> */
.L_x_51467:
[----:B------:R-:W-:Y:S05]  /*4e10*/  BSYNC B2 ;  /* 0x0000000000027941 */ /* 0x000fea0003800000 */
.L_x_51466:
        /* <DEDUP_REMOVED lines=43> */
.L_x_51465:
[----:B------:R-:W-:Y:S05]  /*50d0*/  BSYNC B1 ;  /* 0x0000000000017941 */ /* 0x000fea0003800000 */
.L_x_51464:
        /* <DEDUP_REMOVED lines=8> */
.L_x_51460:
        /* <DEDUP_REMOVED lines=12> */
.L_x_51469:
[----:B------:R-:W-:Y:S02]  /*5220*/  IMAD.MOV.U32 R26, RZ, RZ, R8 ;  /* 0x000000ffff1a7224 */ /* 0x000fe400078e0008 */
.L_x_51470:
[----:B------:R-:W-:Y:S05]  /*5230*/  BSYNC B1 ;  /* 0x0000000000017941 */ /* 0x000fea0003800000 */
.L_x_51468:
        /* <DEDUP_REMOVED lines=16> */
.L_x_51474:
[----:B------:R-:W-:Y:S05]  /*5340*/  BSYNC B2 ;  /* 0x0000000000027941 */ /* 0x000fea0003800000 */
.L_x_51473:
        /* <DEDUP_REMOVED lines=44> */
.L_x_51472:
[----:B------:R-:W-:Y:S05]  /*5610*/  BSYNC B1 ;  /* 0x0000000000017941 */ /* 0x000fea0003800000 */
.L_x_51471:
        /* <DEDUP_REMOVED lines=11> */
.L_x_51475:
        /* <DEDUP_REMOVED lines=12> */
.L_x_51478:
[----:B------:R-:W-:Y:S02]  /*5790*/  IMAD.MOV.U32 R18, RZ, RZ, R8 ;  /* 0x000000ffff127224 */ /* 0x000fe400078e0008 */
.L_x_51479:
[----:B------:R-:W-:Y:S05]  /*57a0*/  BSYNC B1 ;  /* 0x0000000000017941 */ /* 0x000fea0003800000 */
.L_x_51477:
        /* <DEDUP_REMOVED lines=16> */
.L_x_51483:
[----:B------:R-:W-:Y:S05]  /*58b0*/  BSYNC B2 ;  /* 0x0000000000027941 */ /* 0x000fea0003800000 */
.L_x_51482:
        /* <DEDUP_REMOVED lines=44> */
.L_x_51481:
[----:B------:R-:W-:Y:S05]  /*5b80*/  BSYNC B1 ;  /* 0x0000000000017941 */ /* 0x000fea0003800000 */
.L_x_51480:
        /* <DEDUP_REMOVED lines=8> */
.L_x_51476:
        /* <DEDUP_REMOVED lines=12> */
.L_x_51485:
[----:B------:R-:W-:Y:S02]  /*5cd0*/  IMAD.MOV.U32 R18, RZ, RZ, R8 ;  /* 0x000000ffff127224 */ /* 0x000fe400078e0008 */
.L_x_51486:
[----:B------:R-:W-:Y:S05]  /*5ce0*/  BSYNC B1 ;  /* 0x0000000000017941 */ /* 0x000fea0003800000 */
.L_x_51484:
        /* <DEDUP_REMOVED lines=16> */
.L_x_51490:
[----:B------:R-:W-:Y:S05]  /*5df0*/  BSYNC B2 ;  /* 0x0000000000027941 */ /* 0x000fea0003800000 */
.L_x_51489:
        /* <DEDUP_REMOVED lines=44> */
.L_x_51488:
[----:B------:R-:W-:Y:S05]  /*60c0*/  BSYNC B1 ;  /* 0x0000000000017941 */ /* 0x000fea0003800000 */
.L_x_51487:
        /* <DEDUP_REMOVED lines=11> */
.L_x_51491:
        /* <DEDUP_REMOVED lines=12> */
.L_x_51494:
[----:B------:R-:W-:Y:S02]  /*6240*/  IMAD.MOV.U32 R24, RZ, RZ, R8 ;  /* 0x000000ffff187224 */ /* 0x000fe400078e0008 */
.L_x_51495:
[----:B------:R-:W-:Y:S05]  /*6250*/  BSYNC B1 ;  /* 0x0000000000017941 */ /* 0x000fea0003800000 */
.L_x_51493:
        /* <DEDUP_REMOVED lines=16> */
.L_x_51499:
[----:B------:R-:W-:Y:S05]  /*6360*/  BSYNC B2 ;  /* 0x0000000000027941 */ /* 0x000fea0003800000 */
.L_x_51498:
        /* <DEDUP_REMOVED lines=44> */
.L_x_51497:
[----:B------:R-:W-:Y:S05]  /*6630*/  BSYNC B1 ;  /* 0x0000000000017941 */ /* 0x000fea0003800000 */
.L_x_51496:
        /* <DEDUP_REMOVED lines=8> */
.L_x_51492:
[----:B------:R-:W-:Y:S01]  /*66c0*/  SEL R15, RZ, 0x1000000, P4 ;  /* 0x01000000ff0f7807 */ /* 0x000fe20002000000 */
[----:B------:R-:W-:Y:S01]  /*66d0*/  IMAD.MOV.U32 R228, RZ, RZ, 0x4 ;  /* 0x00000004ffe47424 */ /* 0x000fe200078e00ff */
        /* <DEDUP_REMOVED lines=8> */
[----:B------:R0:W-:Y:S01]  /*6760*/  STG.E.128 [R16.64], R68 ;  /* 0x0000004410007986 */ /* 0x0001e2000c101d06 */
[----:B------:R-:W-:-:S04]  /*6770*/  IMAD.WIDE.U32 R18, R14, R228, c[0x0][0x190] ;  /* 0x000064000e127625 */ /* 0x000fc800078e00e4 */
[CC--:B------:R-:W-:Y:S01]  /*6780*/  @P0 IMAD.WIDE.U32 R24, R207.reuse, R227.reuse, c[0x0][0x180] ;  /* 0x00006000cf180625 */ /* 0x0c0fe200078e00e3 */
[----:B------:R0:W-:Y:S03]  /*6790*/  STG.E [R18.64], R15 ;  /* 0x0000000f12007986 */ /* 0x0001e6000c101906 */
[----:B------:R-:W-:-:S04]  /*67a0*/  @P5 IMAD.WIDE.U32 R22, R207, R227, c[0x0][0x178] ;  /* 0x00005e00cf165625 */ /* 0x000fc800078e00e3 */
[----:B------:R-:W-:Y:S01]  /*67b0*/  IMAD.WIDE.U32 R20, R207, R227, c[0x0][0x170] ;  /* 0x00005c00cf147625 */ /* 0x000fe200078e00e3 */
[----:B------:R-:W-:Y:S05]  /*67c0*/  @!P5 BRA `(.L_x_51500) ;  /* 0x000000a00000d947 */ /* 0x000fea0003800000 */
[----:B0-----:R-:W-:Y:S02]  /*67d0*/  SHF.L.U32 R16, R12, 0x10, RZ ;  /* 0x000000100c107819 */ /* 0x001fe400000006ff */
[----:B------:R-:W-:Y:S02]  /*67e0*/  LOP3.LUT R15, R0, 0xffff, RZ, 0xc0, !PT ;  /* 0x0000ffff000f7812 */ /* 0x000fe400078ec0ff */
[----:B------:R-:W-:Y:S02]  /*67f0*/  LOP3.LUT R16, R16, 0xff0000, RZ, 0xc0, !PT ;  /* 0x00ff000010107812 */ /* 0x000fe400078ec0ff */
[----:B------:R-:W-:Y:S02]  /*6800*/  LOP3.LUT R18, R11, 0xff, RZ, 0xc0, !PT ;  /* 0x000000ff0b127812 */ /* 0x000fe400078ec0ff */
[----:B------:R-:W-:Y:S01]  /*6810*/  LOP3.LUT R28, R9, 0xff, RZ, 0xc0, !PT ;  /* 0x000000ff091c7812 */ /* 0x000fe200078ec0ff */
[----:B------:R-:W-:-:S02]  /*6820*/  IMAD R15, R15, 0x1000000, R16 ;  /* 0x010000000f0f7824 */ /* 0x000fc400078e0210 */
[----:B------:R-:W-:-:S04]  /*6830*/  IMAD.WIDE.U32 R16, R14, R228, c[0x0][0x198] ;  /* 0x000066000e107625 */ /* 0x000fc800078e00e4 */
[----:B------:R-:W-:-:S04]  /*6840*/  IMAD R15, R18, 0x100, R15 ;  /* 0x00000100120f7824 */ /* 0x000fc800078e020f */
[----:B------:R-:W-:-:S05]  /*6850*/  IMAD.IADD R15, R15, 0x1, R28 ;  /* 0x000000010f0f7824 */ /* 0x000fca00078e021c */
[----:B------:R0:W-:Y:S02]  /*6860*/  STG.E [R16.64], R15 ;  /* 0x0000000f10007986 */ /* 0x0001e4000c101906 */
.L_x_51500:
        /* <DEDUP_REMOVED lines=15> */
.L_x_51502:
[----:B-1----:R-:W-:Y:S02]  /*6960*/  IMAD.MOV.U32 R28, RZ, RZ, R8 ;  /* 0x000000ffff1c7224 */ /* 0x002fe400078e0008 */
.L_x_51503:
[----:B------:R-:W-:Y:S05]  /*6970*/  BSYNC B1 ;  /* 0x0000000000017941 */ /* 0x000fea0003800000 */
.L_x_51501:
        /* <DEDUP_REMOVED lines=16> */
.L_x_51507:
[----:B------:R-:W-:Y:S05]  /*6a80*/  BSYNC B2 ;  /* 0x0000000000027941 */ /* 0x000fea0003800000 */
.L_x_51506:
        /* <DEDUP_REMOVED lines=44> */
.L_x_51505:
[----:B------:R-:W-:Y:S05]  /*6d50*/  BSYNC B1 ;  /* 0x0000000000017941 */ /* 0x000fea0003800000 */
.L_x_51504:
        /* <DEDUP_REMOVED lines=12> */
.L_x_51508:
        /* <DEDUP_REMOVED lines=12> */
.L_x_51511:
[----:B------:R-:W-:Y:S02]  /*6ee0*/  IMAD.MOV.U32 R26, RZ, RZ, R8 ;  /* 0x000000ffff1a7224 */ /* 0x000fe400078e0008 */
.L_x_51512:
[----:B------:R-:W-:Y:S05]  /*6ef0*/  BSYNC B1 ;  /* 0x0000000000017941 */ /* 0x000fea0003800000 */
.L_x_51510:
        /* <DEDUP_REMOVED lines=16> */
.L_x_51516:
[----:B------:R-:W-:Y:S05]  /*7000*/  BSYNC B2 ;  /* 0x0000000000027941 */ /* 0x000fea0003800000 */
.L_x_51515:
        /* <DEDUP_REMOVED lines=43> */
.L_x_51514:
[----:B------:R-:W-:Y:S05]  /*72c0*/  BSYNC B1 ;  /* 0x0000000000017941 */ /* 0x000fea0003800000 */
.L_x_51513:
        /* <DEDUP_REMOVED lines=8> */
.L_x_51509:
        /* <DEDUP_REMOVED lines=12> */
.L_x_51518:
[----:B------:R-:W-:Y:S02]  /*7410*/  MOV R28, R8 ;  /* 0x00000008001c7202 */ /* 0x000fe40000000f00 */
.L_x_51519:
[----:B------:R-:W-:Y:S05]  /*7420*/  BSYNC B1 ;  /* 0x0000000000017941 */ /* 0x000fea0003800000 */
.L_x_51517:
        /* <DEDUP_REMOVED lines=16> */
.L_x_51523:
[----:B------:R-:W-:Y:S05]  /*7530*/  BSYNC B2 ;  /* 0x0000000000027941 */ /* 0x000fea0003800000 */
.L_x_51522:
        /* <DEDUP_REMOVED lines=44> */
.L_x_51521:
[----:B------:R-:W-:Y:S05]  /*7800*/  BSYNC B1 ;  /* 0x0000000000017941 */ /* 0x000fea0003800000 */
.L_x_51520:
        /* <DEDUP_REMOVED lines=11> */
.L_x_51524:
        /* <DEDUP_REMOVED lines=12> */
.L_x_51527:
[----:B------:R-:W-:Y:S02]  /*7980*/  MOV R24, R8 ;  /* 0x0000000800187202 */ /* 0x000fe40000000f00 */
.L_x_51528:
[----:B------:R-:W-:Y:S05]  /*7990*/  BSYNC B1 ;  /* 0x0000000000017941 */ /* 0x000fea0003800000 */
.L_x_51526:
        /* <DEDUP_REMOVED lines=16> */
.L_x_51532:
[----:B------:R-:W-:Y:S05]  /*7aa0*/  BSYNC B2 ;  /* 0x0000000000027941 */ /* 0x000fea0003800000 */
.L_x_51531:
        /* <DEDUP_REMOVED lines=43> */
.L_x_51530:
[----:B------:R-:W-:Y:S05]  /*7d60*/  BSYNC B1 ;  /* 0x0000000000017941 */ /* 0x000fea0003800000 */
.L_x_51529:
        /* <DEDUP_REMOVED lines=8> */
.L_x_51525:
        /* <DEDUP_REMOVED lines=12> */
.L_x_51534:
[----:B------:R-:W-:Y:S02]  /*7eb0*/  IMAD.MOV.U32 R26, RZ, RZ, R8 ;  /* 0x000000ffff1a7224 */ /* 0x000fe400078e0008 */
.L_x_51535:
[----:B------:R-:W-:Y:S05]  /*7ec0*/  BSYNC B1 ;  /* 0x0000000000017941 */ /* 0x000fea0003800000 */
.L_x_51533:
        /* <DEDUP_REMOVED lines=16> */
.L_x_51539:
[----:B------:R-:W-:Y:S05]  /*7fd0*/  BSYNC B2 ;  /* 0x0000000000027941 */ /* 0x000fea0003800000 */
.L_x_51538:
        /* <DEDUP_REMOVED lines=44> */
.L_x_51537:
[----:B------:R-:W-:Y:S05]  /*82a0*/  BSYNC B1 ;  /* 0x0000000000017941 */ /* 0x000fea0003800000 */
.L_x_51536:
        /* <DEDUP_REMOVED lines=11> */
.L_x_51540:
        /* <DEDUP_REMOVED lines=12> */
.L_x_51543:
[----:B------:R-:W-:Y:S02]  /*8420*/  IMAD.MOV.U32 R18, RZ, RZ, R8 ;  /* 0x000000ffff127224 */ /* 0x000fe400078e0008 */
.L_x_51544:
[----:B------:R-:W-:Y:S05]  /*8430*/  BSYNC B1 ;  /* 0x0000000000017941 */ /* 0x000fea0003800000 */
.L_x_51542:
        /* <DEDUP_REMOVED lines=16> */
.L_x_51548:
[----:B------:R-:W-:Y:S05]  /*8540*/  BSYNC B2 ;  /* 0x0000000000027941 */ /* 0x000fea0003800000 */
.L_x_51547:
        /* <DEDUP_REMOVED lines=44> */
.L_x_51546:
[----:B------:R-:W-:Y:S05]  /*8810*/  BSYNC B1 ;  /* 0x0000000000017941 */ /* 0x000fea0003800000 */
.L_x_51545:
        /* <DEDUP_REMOVED lines=8> */
.L_x_51541:
        /* <DEDUP_REMOVED lines=12> */
.L_x_51550:
[----:B------:R-:W-:Y:S02]  /*8960*/  IMAD.MOV.U32 R18, RZ, RZ, R8 ;  /* 0x000000ffff127224 */ /* 0x000fe400078e0008 */
.L_x_51551:
[----:B------:R-:W-:Y:S05]  /*8970*/  BSYNC B1 ;  /* 0x0000000000017941 */ /* 0x000fea0003800000 */
.L_x_51549:
        /* <DEDUP_REMOVED lines=16> */
.L_x_51555:
[----:B------:R-:W-:Y:S05]  /*8a80*/  BSYNC B2 ;  /* 0x0000000000027941 */ /* 0x000fea0003800000 */
.L_x_51554:
        /* <DEDUP_REMOVED lines=44> */
.L_x_51553:
[----:B------:R-:W-:Y:S05]  /*8d50*/  BSYNC B1 ;  /* 0x0000000000017941 */ /* 0x000fea0003800000 */
.L_x_51552:
        /* <DEDUP_REMOVED lines=11> */
.L_x_51556:
        /* <DEDUP_REMOVED lines=12> */
.L_x_51559:
[----:B------:R-:W-:Y:S02]  /*8ed0*/  IMAD.MOV.U32 R24, RZ, RZ, R8 ;  /* 0x000000ffff187224 */ /* 0x000fe400078e0008 */
.L_x_51560:
[----:B------:R-:W-:Y:S05]  /*8ee0*/  BSYNC B1 ;  /* 0x0000000000017941 */ /* 0x000fea0003800000 */
.L_x_51558:
        /* <DEDUP_REMOVED lines=16> */
.L_x_51564:
[----:B------:R-:W-:Y:S05]  /*8ff0*/  BSYNC B2 ;  /* 0x0000000000027941 */ /* 0x000fea0003800000 */
.L_x_51563:
        /* <DEDUP_REMOVED lines=44> */
.L_x_51562:
[----:B------:R-:W-:Y:S05]  /*92c0*/  BSYNC B1 ;  /* 0x0000000000017941 */ /* 0x000fea0003800000 */
.L_x_51561:
        /* <DEDUP_REMOVED lines=8> */
.L_x_51557:
[----:B------:R-:W-:Y:S02]  /*9350*/  SEL R15, RZ, 0x1000000, P4 ;  /* 0x01000000ff0f7807 */ /* 0x000fe40002000000 */
        /* <DEDUP_REMOVED lines=15> */
[----:B0-----:R-:W-:Y:S01]  /*9450*/  IMAD.U32 R16, R12, 0x10000, RZ ;  /* 0x000100000c107824 */ /* 0x001fe200078e00ff */
[----:B------:R-:W-:Y:S02]  /*9460*/  LOP3.LUT R15, R0, 0xffff, RZ, 0xc0, !PT ;  /* 0x0000ffff000f7812 */ /* 0x000fe400078ec0ff */
[----:B------:R-:W-:Y:S02]  /*9470*/  LOP3.LUT R18, R11, 0xff, RZ, 0xc0, !PT ;  /* 0x000000ff0b127812 */ /* 0x000fe400078ec0ff */
[----:B------:R-:W-:Y:S02]  /*9480*/  LOP3.LUT R16, R16, 0xff0000, RZ, 0xc0, !PT ;  /* 0x00ff000010107812 */ /* 0x000fe400078ec0ff */
[----:B------:R-:W-:Y:S02]  /*9490*/  LOP3.LUT R28, R9, 0xff, RZ, 0xc0, !PT ;  /* 0x000000ff091c7812 */ /* 0x000fe400078ec0ff */
[----:B------:R-:W-:Y:S01]  /*94a0*/  LEA R15, R15, R16, 0x18 ;  /* 0x000000100f0f7211 */ /* 0x000fe200078ec0ff */
[----:B------:R-:W-:-:S04]  /*94b0*/  IMAD.WIDE.U32 R16, R207, R228, c[0x0][0x198] ;  /* 0x00006600cf107625 */ /* 0x000fc800078e00e4 */
[----:B------:R-:W-:-:S04]  /*94c0*/  IMAD R15, R18, 0x100, R15 ;  /* 0x00000100120f7824 */ /* 0x000fc800078e020f */
[----:B------:R-:W-:-:S05]  /*94d0*/  IMAD.IADD R15, R15, 0x1, R28 ;  /* 0x000000010f0f7824 */ /* 0x000fca00078e021c */
[----:B------:R0:W-:Y:S02]  /*94e0*/  STG.E [R16.64], R15 ;  /* 0x0000000f10007986 */ /* 0x0001e4000c101906 */
.L_x_51565:
        /* <DEDUP_REMOVED lines=15> */
.L_x_51567:
[----:B-1----:R-:W-:Y:S02]  /*95e0*/  IMAD.MOV.U32 R28, RZ, RZ, R8 ;  /* 0x000000ffff1c7224 */ /* 0x002fe400078e0008 */
.L_x_51568:
[----:B------:R-:W-:Y:S05]  /*95f0*/  BSYNC B1 ;  /* 0x0000000000017941 */ /* 0x000fea0003800000 */
.L_x_51566:
        /* <DEDUP_REMOVED lines=16> */
.L_x_51572:
[----:B------:R-:W-:Y:S05]  /*9700*/  BSYNC B2 ;  /* 0x0000000000027941 */ /* 0x000fea0003800000 */
.L_x_51571:
        /* <DEDUP_REMOVED lines=44> */
.L_x_51570:
[----:B------:R-:W-:Y:S05]  /*99d0*/  BSYNC B1 ;  /* 0x0000000000017941 */ /* 0x000fea0003800000 */
.L_x_51569:
        /* <DEDUP_REMOVED lines=12> */
.L_x_51573:
        /* <DEDUP_REMOVED lines=12> */
.L_x_51576:
[----:B------:R-:W-:Y:S02]  /*9b60*/  IMAD.MOV.U32 R26, RZ, RZ, R8 ;  /* 0x000000ffff1a7224 */ /* 0x000fe400078e0008 */
.L_x_51577:
[----:B------:R-:W-:Y:S05]  /*9b70*/  BSYNC B1 ;  /* 0x0000000000017941 */ /* 0x000fea0003800000 */
.L_x_51575:
        /* <DEDUP_REMOVED lines=16> */
.L_x_51581:
[----:B------:R-:W-:Y:S05]  /*9c80*/  BSYNC B2 ;  /* 0x0000000000027941 */ /* 0x000fea0003800000 */
.L_x_51580:
        /* <DEDUP_REMOVED lines=43> */
.L_x_51579:
[----:B------:R-:W-:Y:S05]  /*9f40*/  BSYNC B1 ;  /* 0x0000000000017941 */ /* 0x000fea0003800000 */
.L_x_51578:
        /* <DEDUP_REMOVED lines=8> */
.L_x_51574:
        /* <DEDUP_REMOVED lines=12> */
.L_x_51583:
[----:B------:R-:W-:Y:S02]  /*a090*/  IMAD.MOV.U32 R28, RZ, RZ, R8 ;  /* 0x000000ffff1c7224 */ /* 0x000fe400078e0008 */
.L_x_51584:
[----:B------:R-:W-:Y:S05]  /*a0a0*/  BSYNC B1 ;  /* 0x0000000000017941 */ /* 0x000fea0003800000 */
.L_x_51582:
        /* <DEDUP_REMOVED lines=16> */
.L_x_51588:
[----:B------:R-:W-:Y:S05]  /*a1b0*/  BSYNC B2 ;  /* 0x0000000000027941 */ /* 0x000fea0003800000 */
.L_x_51587:
        /* <DEDUP_REMOVED lines=44> */
.L_x_51586:
[----:B------:R-:W-:Y:S05]  /*a480*/  BSYNC B1 ;  /* 0x0000000000017941 */ /* 0x000fea0003800000 */
.L_x_51585:
        /* <DEDUP_REMOVED lines=11> */
.L_x_51589:
        /* <DEDUP_REMOVED lines=12> */
.L_x_51592:
[----:B------:R-:W-:Y:S02]  /*a600*/  IMAD.MOV.U32 R24, RZ, RZ, R8 ;  /* 0x000000ffff187224 */ /* 0x000fe400078e0008 */
.L_x_51593:
[----:B------:R-:W-:Y:S05]  /*a610*/  BSYNC B1 ;  /* 0x0000000000017941 */ /* 0x000fea0003800000 */
.L_x_51591:
        /* <DEDUP_REMOVED lines=16> */
.L_x_51597:
[----:B------:R-:W-:Y:S05]  /*a720*/  BSYNC B2 ;  /* 0x0000000000027941 */ /* 0x000fea0003800000 */
.L_x_51596:
        /* <DEDUP_REMOVED lines=43> */
.L_x_51595:
[----:B------:R-:W-:Y:S05]  /*a9e0*/  BSYNC B1 ;  /* 0x0000000000017941 */ /* 0x000fea0003800000 */
.L_x_51594:
        /* <DEDUP_REMOVED lines=8> */
.L_x_51590:
        /* <DEDUP_REMOVED lines=12> */
.L_x_51599:
[----:B------:R-:W-:Y:S02]  /*ab30*/  MOV R26, R8 ;  /* 0x00000008001a7202 */ /* 0x000fe40000000f00 */
.L_x_51600:
[----:B------:R-:W-:Y:S05]  /*ab40*/  BSYNC B1 ;  /* 0x0000000000017941 */ /* 0x000fea0003800000 */
.L_x_51598:
        /* <DEDUP_REMOVED lines=16> */
.L_x_51604:
[----:B------:R-:W-:Y:S05]  /*ac50*/  BSYNC B2 ;  /* 0x0000000000027941 */ /* 0x000fea0003800000 */
.L_x_51603:
        /* <DEDUP_REMOVED lines=44> */
.L_x_51602:
[----:B------:R-:W-:Y:S05]  /*af20*/  BSYNC B1 ;  /* 0x0000000000017941 */ /* 0x000fea0003800000 */
.L_x_51601:
        /* <DEDUP_REMOVED lines=11> */
.L_x_51605:
        /* <DEDUP_REMOVED lines=12> */
.L_x_51608:
[----:B------:R-:W-:Y:S02]  /*b0a0*/  MOV R18, R8 ;  /* 0x0000000800127202 */ /* 0x000fe40000000f00 */
.L_x_51609:
[----:B------:R-:W-:Y:S05]  /*b0b0*/  BSYNC B1 ;  /* 0x0000000000017941 */ /* 0x000fea0003800000 */
.L_x_51607:
        /* <DEDUP_REMOVED lines=16> */
.L_x_51613:
[----:B------:R-:W-:Y:S05]  /*b1c0*/  BSYNC B2 ;  /* 0x0000000000027941 */ /* 0x000fea0003800000 */
.L_x_51612:
        /* <DEDUP_REMOVED lines=44> */
.L_x_51611:
[----:B------:R-:W-:Y:S05]  /*b490*/  BSYNC B1 ;  /* 0x0000000000017941 */ /* 0x000fea0003800000 */
.L_x_51610:
        /* <DEDUP_REMOVED lines=8> */
.L_x_51606:
        /* <DEDUP_REMOVED lines=12> */
.L_x_51615:
[----:B------:R-:W-:Y:S02]  /*b5e0*/  IMAD.MOV.U32 R18, RZ, RZ, R8 ;  /* 0x000000ffff127224 */ /* 0x000fe400078e0008 */
.L_x_51616:
[----:B------:R-:W-:Y:S05]  /*b5f0*/  BSYNC B1 ;  /* 0x0000000000017941 */ /* 0x000fea0003800000 */
.L_x_51614:
        /* <DEDUP_REMOVED lines=16> */
.L_x_51620:
[----:B------:R-:W-:Y:S05]  /*b700*/  BSYNC B2 ;  /* 0x0000000000027941 */ /* 0x000fea0003800000 */
.L_x_51619:
        /* <DEDUP_REMOVED lines=44> */
.L_x_51618:
[----:B------:R-:W-:Y:S05]  /*b9d0*/  BSYNC B1 ;  /* 0x0000000000017941 */ /* 0x000fea0003800000 */
.L_x_51617:
        /* <DEDUP_REMOVED lines=11> */
.L_x_51621:
        /* <DEDUP_REMOVED lines=12> */
.L_x_51624:
[----:B------:R-:W-:Y:S02]  /*bb50*/  IMAD.MOV.U32 R24, RZ, RZ, R8 ;  /* 0x000000ffff187224 */ /* 0x000fe400078e0008 */
.L_x_51625:
[----:B------:R-:W-:Y:S05]  /*bb60*/  BSYNC B1 ;  /* 0x0000000000017941 */ /* 0x000fea0003800000 */
.L_x_51623:
        /* <DEDUP_REMOVED lines=16> */
.L_x_51629:
[----:B------:R-:W-:Y:S05]  /*bc70*/  BSYNC B2 ;  /* 0x0000000000027941 */ /* 0x000fea0003800000 */
.L_x_51628:
        /* <DEDUP_REMOVED lines=44> */
.L_x_51627:
[----:B------:R-:W-:Y:S05]  /*bf40*/  BSYNC B1 ;  /* 0x0000000000017941 */ /* 0x000fea0003800000 */
.L_x_51626:
        /* <DEDUP_REMOVED lines=8> */
.L_x_51622:
        /* <DEDUP_REMOVED lines=20> */
[----:B------:R-:W-:-:S03]  /*c110*/  LOP3.LUT R28, R9, 0xff, RZ, 0xc0, !PT ;  /* 0x000000ff091c7812 */ /* 0x000fc600078ec0ff */
[----:B------:R-:W-:Y:S02]  /*c120*/  IMAD R15, R15, 0x1000000, R16 ;  /* 0x010000000f0f7824 */ /* 0x000fe400078e0210 */
[----:B------:R-:W-:-:S03]  /*c130*/  IMAD.WIDE.U32 R16, R210, R228, c[0x0][0x198] ;  /* 0x00006600d2107625 */ /* 0x000fc600078e00e4 */
[----:B------:R-:W-:-:S05]  /*c140*/  LEA R15, R18, R15, 0x8 ;  /* 0x0000000f120f7211 */ /* 0x000fca00078e40ff */
[----:B------:R-:W-:-:S05]  /*c150*/  IMAD.IADD R15, R15, 0x1, R28 ;  /* 0x000000010f0f7824 */ /* 0x000fca00078e021c */
[----:B------:R0:W-:Y:S02]  /*c160*/  STG.E [R16.64], R15 ;  /* 0x0000000f10007986 */ /* 0x0001e4000c101906 */
.L_x_51630:
        /* <DEDUP_REMOVED lines=15> */
.L_x_51632:
[----:B-1----:R-:W-:Y:S02]  /*c260*/  IMAD.MOV.U32 R28, RZ, RZ, R8 ;  /* 0x000000ffff1c7224 */ /* 0x002fe400078e0008 */
.L_x_51633:
[----:B------:R-:W-:Y:S05]  /*c270*/  BSYNC B1 ;  /* 0x0000000000017941 */ /* 0x000fea0003800000 */
.L_x_51631:
        /* <DEDUP_REMOVED lines=16> */
.L_x_51637:
[----:B------:R-:W-:Y:S05]  /*c380*/  BSYNC B2 ;  /* 0x0000000000027941 */ /* 0x000fea0003800000 */
.L_x_51636:
        /* <DEDUP_REMOVED lines=44> */
.L_x_51635:
[----:B------:R-:W-:Y:S05]  /*c650*/  BSYNC B1 ;  /* 0x0000000000017941 */ /* 0x000fea0003800000 */
.L_x_51634:
        /* <DEDUP_REMOVED lines=12> */
.L_x_51638:
        /* <DEDUP_REMOVED lines=12> */
.L_x_51641:
[----:B------:R-:W-:Y:S02]  /*c7e0*/  IMAD.MOV.U32 R26, RZ, RZ, R8 ;  /* 0x000000ffff1a7224 */ /* 0x000fe400078e0008 */
.L_x_51642:
[----:B------:R-:W-:Y:S05]  /*c7f0*/  BSYNC B1 ;  /* 0x0000000000017941 */ /* 0x000fea0003800000 */
.L_x_51640:
        /* <DEDUP_REMOVED lines=16> */
.L_x_51646:
[----:B------:R-:W-:Y:S05]  /*c900*/  BSYNC B2 ;  /* 0x0000000000027941 */ /* 0x000fea0003800000 */
.L_x_51645:
        /* <DEDUP_REMOVED lines=43> */
.L_x_51644:
[----:B------:R-:W-:Y:S05]  /*cbc0*/  BSYNC B1 ;  /* 0x0000000000017941 */ /* 0x000fea0003800000 */
.L_x_51643:
        /* <DEDUP_REMOVED lines=8> */
.L_x_51639:
        /* <DEDUP_REMOVED lines=12> */
.L_x_51648:
[----:B------:R-:W-:Y:S02]  /*cd10*/  IMAD.MOV.U32 R28, RZ, RZ, R8 ;  /* 0x000000ffff1c7224 */ /* 0x000fe400078e0008 */
.L_x_51649:
[----:B------:R-:W-:Y:S05]  /*cd20*/  BSYNC B1 ;  /* 0x0000000000017941 */ /* 0x000fea0003800000 */
.L_x_51647:
        /* <DEDUP_REMOVED lines=16> */
.L_x_51653:
[----:B------:R-:W-:Y:S05]  /*ce30*/  BSYNC B2 ;  /* 0x0000000000027941 */ /* 0x000fea0003800000 */
.L_x_51652:
        /* <DEDUP_REMOVED lines=44> */
.L_x_51651:
[----:B------:R-:W-:Y:S05]  /*d100*/  BSYNC B1 ;  /* 0x0000000000017941 */ /* 0x000fea0003800000 */
.L_x_51650:
        /* <DEDUP_REMOVED lines=11> */
.L_x_51654:
        /* <DEDUP_REMOVED lines=12> */
.L_x_51657:
[----:B------:R-:W-:Y:S02]  /*d280*/  IMAD.MOV.U32 R24, RZ, RZ, R8 ;  /* 0x000000ffff187224 */ /* 0x000fe400078e0008 */
.L_x_51658:
[----:B------:R-:W-:Y:S05]  /*d290*/  BSYNC B1 ;  /* 0x0000000000017941 */ /* 0x000fea0003800000 */
.L_x_51656:
        /* <DEDUP_REMOVED lines=16> */
.L_x_51662:
[----:B------:R-:W-:Y:S05]  /*d3a0*/  BSYNC B2 ;  /* 0x0000000000027941 */ /* 0x000fea0003800000 */
.L_x_51661:
        /* <DEDUP_REMOVED lines=43> */
.L_x_51660:
[----:B------:R-:W-:Y:S05]  /*d660*/  BSYNC B1 ;  /* 0x0000000000017941 */ /* 0x000fea0003800000 */
.L_x_51659:
        /* <DEDUP_REMOVED lines=8> */
.L_x_51655:
        /* <DEDUP_REMOVED lines=12> */
.L_x_51664:
[----:B------:R-:W-:Y:S02]  /*d7b0*/  IMAD.MOV.U32 R26, RZ, RZ, R8 ;  /* 0x000000ffff1a7224 */ /* 0x000fe400078e0008 */
.L_x_51665:
[----:B------:R-:W-:Y:S05]  /*d7c0*/  BSYNC B1 ;  /* 0x0000000000017941 */ /* 0x000fea0003800000 */
.L_x_51663:
        /* <DEDUP_REMOVED lines=16> */
.L_x_51669:
[----:B------:R-:W-:Y:S05]  /*d8d0*/  BSYNC B2 ;  /* 0x0000000000027941 */ /* 0x000fea0003800000 */
.L_x_51668:
        /* <DEDUP_REMOVED lines=44> */
.L_x_51667:
[----:B------:R-:W-:Y:S05]  /*dba0*/  BSYNC B1 ;  /* 0x0000000000017941 */ /* 0x000fea0003800000 */
.L_x_51666:
        /* <DEDUP_REMOVED lines=11> */
.L_x_51670:
        /* <DEDUP_REMOVED lines=12> */
.L_x_51673:
[----:B------:R-:W-:Y:S02]  /*dd20*/  IMAD.MOV.U32 R18, RZ, RZ, R8 ;  /* 0x000000ffff127224 */ /* 0x000fe400078e0008 */
.L_x_51674:
[----:B------:R-:W-:Y:S05]  /*dd30*/  BSYNC B1 ;  /* 0x0000000000017941 */ /* 0x000fea0003800000 */
.L_x_51672:
        /* <DEDUP_REMOVED lines=16> */
.L_x_51678:
[----:B------:R-:W-:Y:S05]  /*de40*/  BSYNC B2 ;  /* 0x0000000000027941 */ /* 0x000fea0003800000 */
.L_x_51677:
        /* <DEDUP_REMOVED lines=44> */
.L_x_51676:
[----:B------:R-:W-:Y:S05]  /*e110*/  BSYNC B1 ;  /* 0x0000000000017941 */ /* 0x000fea0003800000 */
.L_x_51675:
        /* <DEDUP_REMOVED lines=8> */
.L_x_51671:
        /* <DEDUP_REMOVED lines=12> */
.L_x_51680:
[----:B------:R-:W-:Y:S02]  /*e260*/  IMAD.MOV.U32 R18, RZ, RZ, R8 ;  /* 0x000000ffff127224 */ /* 0x000fe400078e0008 */
.L_x_51681:
[----:B------:R-:W-:Y:S05]  /*e270*/  BSYNC B1 ;  /* 0x0000000000017941 */ /* 0x000fea0003800000 */
.L_x_51679:
        /* <DEDUP_REMOVED lines=16> */
.L_x_51685:
[----:B------:R-:W-:Y:S05]  /*e380*/  BSYNC B2 ;  /* 0x0000000000027941 */ /* 0x000fea0003800000 */
.L_x_51684:
        /* <DEDUP_REMOVED lines=44> */
.L_x_51683:
[----:B------:R-:W-:Y:S05]  /*e650*/  BSYNC B1 ;  /* 0x0000000000017941 */ /* 0x000fea0003800000 */
.L_x_51682:
        /* <DEDUP_REMOVED lines=11> */
.L_x_51686:
        /* <DEDUP_REMOVED lines=12> */
.L_x_51689:
[----:B------:R-:W-:Y:S02]  /*e7d0*/  IMAD.MOV.U32 R24, RZ, RZ, R8 ;  /* 0x000000ffff187224 */ /* 0x000fe400078e0008 */
.L_x_51690:
[----:B------:R-:W-:Y:S05]  /*e7e0*/  BSYNC B1 ;  /* 0x0000000000017941 */ /* 0x000fea0003800000 */
.L_x_51688:
        /* <DEDUP_REMOVED lines=16> */
.L_x_51694:
[----:B------:R-:W-:Y:S05]  /*e8f0*/  BSYNC B2 ;  /* 0x0000000000027941 */ /* 0x000fea0003800000 */
.L_x_51693:
        /* <DEDUP_REMOVED lines=44> */
.L_x_51692:
[----:B------:R-:W-:Y:S05]  /*ebc0*/  BSYNC B1 ;  /* 0x0000000000017941 */ /* 0x000fea0003800000 */
.L_x_51691:
        /* <DEDUP_REMOVED lines=8> */
.L_x_51687:
[----:B------:R-:W-:Y:S02]  /*ec50*/  SEL R15, RZ, 0x1000000, P4 ;  /* 0x01000000ff0f7807 */ /* 0x000fe40002000000 */
[----:B------:R-:W-:Y:S02]  /*ec60*/  SEL R16, RZ, 0x10000, P3 ;  /* 0x00010000ff107807 */ /* 0x000fe40001800000 */
[----:B------:R-:W-:Y:S02]  /*ec70*/  SEL R17, RZ, 0x100, P2 ;  /* 0x00000100ff117807 */ /* 0x000fe40001000000 */
[----:B------:R-:W-:Y:S02]  /*ec80*/  SEL R18, RZ, 0x1, P1 ;  /* 0x00000001ff127807 */ /* 0x000fe40000800000 */
[----:B------:R-:W-:Y:S01]  /*ec90*/  IADD3 R15, R17, R15, R16 ;  /* 0x0000000f110f7210 */ /* 0x000fe20007ffe010 */
[----:B------:R-:W-:Y:S01]  /*eca0*/  IMAD.WIDE.U32 R16, R209, R227, c[0x0][0x188] ;  /* 0x00006200d1107625 */ /* 0x000fe200078e00e3 */
[----:B------:R-:W-:-:S02]  /*ecb0*/  ISETP.NE.AND P5, PT, R226, RZ, PT ;  /* 0x000000ffe200720c */ /* 0x000fc40003fa5270 */
[----:B------:R-:W-:Y:S01]  /*ecc0*/  IADD3 R15, R15, R18, RZ ;  /* 0x000000120f0f7210 */ /* 0x000fe20007ffe0ff */
[----:B------:R-:W-:Y:S01]  /*ecd0*/  IMAD.WIDE.U32 R18, R209, R228, c[0x0][0x190] ;  /* 0x00006400d1127625 */ /* 0x000fe200078e00e4 */
[----:B------:R0:W-:Y:S01]  /*ece0*/  STG.E.128 [R16.64], R56 ;  /* 0x0000003810007986 */ /* 0x0001e2000c101d06 */
[----:B------:R-:W-:-:S03]  /*ecf0*/  IADD3 R208, R200, 0xa0, RZ ;  /* 0x000000a0c8d07810 */ /* 0x000fc60007ffe0ff */
[----:B------:R0:W-:Y:S02]  /*ed00*/  STG.E [R18.64], R15 ;  /* 0x0000000f12007986 */ /* 0x0001e4000c101906 */
[----:B------:R-:W-:-:S04]  /*ed10*/  @P0 IMAD.WIDE.U32 R24, R208, R227, c[0x0][0x180] ;  /* 0x00006000d0180625 */ /* 0x000fc800078e00e3 */
        /* <DEDUP_REMOVED lines=9> */
[----:B------:R-:W-:-:S04]  /*edb0*/  IMAD.WIDE.U32 R16, R209, R228, c[0x0][0x198] ;  /* 0x00006600d1107625 */ /* 0x000fc800078e00e4 */
[----:B------:R-:W-:-:S05]  /*edc0*/  IMAD R15, R18, 0x100, R15 ;  /* 0x00000100120f7824 */ /* 0x000fca00078e020f */
[----:B------:R-:W-:-:S05]  /*edd0*/  IADD3 R15, R15, R28, RZ ;  /* 0x0000001c0f0f7210 */ /* 0x000fca0007ffe0ff */
[----:B------:R0:W-:Y:S02]  /*ede0*/  STG.E [R16.64], R15 ;  /* 0x0000000f10007986 */ /* 0x0001e4000c101906 */
.L_x_51695:
        /* <DEDUP_REMOVED lines=15> */
.L_x_51697:
[----:B-1----:R-:W-:Y:S02]  /*eee0*/  MOV R28, R8 ;  /* 0x00000008001c7202 */ /* 0x002fe40000000f00 */
.L_x_51698:
[----:B------:R-:W-:Y:S05]  /*eef0*/  BSYNC B1 ;  /* 0x0000000000017941 */ /* 0x000fea0003800000 */
.L_x_51696:
        /* <DEDUP_REMOVED lines=16> */
.L_x_51702:
[----:B------:R-:W-:Y:S05]  /*f000*/  BSYNC B2 ;  /* 0x0000000000027941 */ /* 0x000fea0003800000 */
.L_x_51701:
        /* <DEDUP_REMOVED lines=44> */
.L_x_51700:
[----:B------:R-:W-:Y:S05]  /*f2d0*/  BSYNC B1 ;  /* 0x0000000000017941 */ /* 0x000fea0003800000 */
.L_x_51699:
        /* <DEDUP_REMOVED lines=12> */
.L_x_51703:
        /* <DEDUP_REMOVED lines=12> */
.L_x_51706:
[----:B------:R-:W-:Y:S02]  /*f460*/  MOV R26, R8 ;  /* 0x00000008001a7202 */ /* 0x000fe40000000f00 */
.L_x_51707:
[----:B------:R-:W-:Y:S05]  /*f470*/  BSYNC B1 ;  /* 0x0000000000017941 */ /* 0x000fea0003800000 */
.L_x_51705:
        /* <DEDUP_REMOVED lines=16> */
.L_x_51711:
[----:B------:R-:W-:Y:S05]  /*f580*/  BSYNC B2 ;  /* 0x0000000000027941 */ /* 0x000fea0003800000 */
.L_x_51710:
        /* <DEDUP_REMOVED lines=42> */
[----:B------:R-:W-:Y:S02]  /*f830*/  MOV R10, R24 ;  /* 0x00000018000a7202 */ /* 0x000fe40000000f00 */
.L_x_51709:
[----:B------:R-:W-:Y:S05]  /*f840*/  BSYNC B1 ;  /* 0x0000000000017941 */ /* 0x000fea0003800000 */
.L_x_51708:
        /* <DEDUP_REMOVED lines=8> */
.L_x_51704:
        /* <DEDUP_REMOVED lines=12> */
.L_x_51713:
[----:B------:R-:W-:Y:S02]  /*f990*/  IMAD.MOV.U32 R28, RZ, RZ, R8 ;  /* 0x000000ffff1c7224 */ /* 0x000fe400078e0008 */
.L_x_51714:
[----:B------:R-:W-:Y:S05]  /*f9a0*/  BSYNC B1 ;  /* 0x0000000000017941 */ /* 0x000fea0003800000 */
.L_x_51712:
        /* <DEDUP_REMOVED lines=16> */
.L_x_51718:
[----:B------:R-:W-:Y:S05]  /*fab0*/  BSYNC B2 ;  /* 0x0000000000027941 */ /* 0x000fea0003800000 */
.L_x_51717:
        /* <DEDUP_REMOVED lines=44> */
.L_x_51716:
[----:B------:R-:W-:Y:S05]  /*fd80*/  BSYNC B1 ;  /* 0x0000000000017941 */ /* 0x000fea0003800000 */
.L_x_51715:
        /* <DEDUP_REMOVED lines=11> */
.L_x_51719:
        /* <DEDUP_REMOVED lines=12> */
.L_x_51722:
[----:B------:R-:W-:Y:S02]  /*ff00*/  IMAD.MOV.U32 R24, RZ, RZ, R8 ;  /* 0x000000ffff187224 */ /* 0x000fe400078e0008 */
.L_x_51723:
[----:B------:R-:W-:Y:S05]  /*ff10*/  BSYNC B1 ;  /* 0x0000000000017941 */ /* 0x000fea0003800000 */
.L_x_51721:
        /* <DEDUP_REMOVED lines=16> */
.L_x_51727:
[----:B------:R-:W-:Y:S05]  /*10020*/  BSYNC B2 ;  /* 0x0000000000027941 */ /* 0x000fea0003800000 */
.L_x_51726:
        /* <DEDUP_REMOVED lines=43> */
.L_x_51725:
[----:B------:R-:W-:Y:S05]  /*102e0*/  BSYNC B1 ;  /* 0x0000000000017941 */ /* 0x000fea0003800000 */
.L_x_51724:
        /* <DEDUP_REMOVED lines=8> */
.L_x_51720:
        /* <DEDUP_REMOVED lines=12> */
.L_x_51729:
[----:B------:R-:W-:Y:S02]  /*10430*/  IMAD.MOV.U32 R26, RZ, RZ, R8 ;  /* 0x000000ffff1a7224 */ /* 0x000fe400078e0008 */
.L_x_51730:
[----:B------:R-:W-:Y:S05]  /*10440*/  BSYNC B1 ;  /* 0x0000000000017941 */ /* 0x000fea0003800000 */
.L_x_51728:
        /* <DEDUP_REMOVED lines=16> */
.L_x_51734:
[----:B------:R-:W-:Y:S05]  /*10550*/  BSYNC B2 ;  /* 0x0000000000027941 */ /* 0x000fea0003800000 */
.L_x_51733:
        /* <DEDUP_REMOVED lines=44> */
.L_x_51732:
[----:B------:R-:W-:Y:S05]  /*10820*/  BSYNC B1 ;  /* 0x0000000000017941 */ /* 0x000fea0003800000 */
.L_x_51731:
        /* <DEDUP_REMOVED lines=11> */
.L_x_51735:
        /* <DEDUP_REMOVED lines=12> */
.L_x_51738:
[----:B------:R-:W-:Y:S02]  /*109a0*/  IMAD.MOV.U32 R18, RZ, RZ, R8 ;  /* 0x000000ffff127224 */ /* 0x000fe400078e0008 */
.L_x_51739:
[----:B------:R-:W-:Y:S05]  /*109b0*/  BSYNC B1 ;  /* 0x0000000000017941 */ /* 0x000fea0003800000 */
.L_x_51737:
        /* <DEDUP_REMOVED lines=16> */
.L_x_51743:
[----:B------:R-:W-:Y:S05]  /*10ac0*/  BSYNC B2 ;  /* 0x0000000000027941 */ /* 0x000fea0003800000 */
.L_x_51742:
        /* <DEDUP_REMOVED lines=44> */
.L_x_51741:
[----:B------:R-:W-:Y:S05]  /*10d90*/  BSYNC B1 ;  /* 0x0000000000017941 */ /* 0x000fea0003800000 */
.L_x_51740:
        /* <DEDUP_REMOVED lines=8> */
.L_x_51736:
        /* <DEDUP_REMOVED lines=12> */
.L_x_51745:
[----:B------:R-:W-:Y:S02]  /*10ee0*/  MOV R18, R8 ;  /* 0x0000000800127202 */ /* 0x000fe40000000f00 */
.L_x_51746:
[----:B------:R-:W-:Y:S05]  /*10ef0*/  BSYNC B1 ;  /* 0x0000000000017941 */ /* 0x000fea0003800000 */
.L_x_51744:
        /* <DEDUP_REMOVED lines=16> */
.L_x_51750:
[----:B------:R-:W-:Y:S05]  /*11000*/  BSYNC B2 ;  /* 0x0000000000027941 */ /* 0x000fea0003800000 */
.L_x_51749:
        /* <DEDUP_REMOVED lines=44> */
.L_x_51748:
[----:B------:R-:W-:Y:S05]  /*112d0*/  BSYNC B1 ;  /* 0x0000000000017941 */ /* 0x000fea0003800000 */
.L_x_51747:
        /* <DEDUP_REMOVED lines=11> */
.L_x_51751:
        /* <DEDUP_REMOVED lines=12> */
.L_x_51754:
[----:B------:R-:W-:Y:S02]  /*11450*/  MOV R24, R8 ;  /* 0x0000000800187202 */ /* 0x000fe40000000f00 */
.L_x_51755:
[----:B------:R-:W-:Y:S05]  /*11460*/  BSYNC B1 ;  /* 0x0000000000017941 */ /* 0x000fea0003800000 */
.L_x_51753:
        /* <DEDUP_REMOVED lines=16> */
.L_x_51759:
[----:B------:R-:W-:Y:S05]  /*11570*/  BSYNC B2 ;  /* 0x0000000000027941 */ /* 0x000fea0003800000 */
.L_x_51758:
        /* <DEDUP_REMOVED lines=44> */
.L_x_51757:
[----:B------:R-:W-:Y:S05]  /*11840*/  BSYNC B1 ;  /* 0x0000000000017941 */ /* 0x000fea0003800000 */
.L_x_51756:
        /* <DEDUP_REMOVED lines=8> */
.L_x_51752:
        /* <DEDUP_REMOVED lines=26> */
.L_x_51760:
        /* <DEDUP_REMOVED lines=15> */
.L_x_51762:
[----:B-1----:R-:W-:Y:S02]  /*11b60*/  IMAD.MOV.U32 R28, RZ, RZ, R8 ;  /* 0x000000ffff1c7224 */ /* 0x002fe400078e0008 */
.L_x_51763:
[----:B------:R-:W-:Y:S05]  /*11b70*/  BSYNC B1 ;  /* 0x0000000000017941 */ /* 0x000fea0003800000 */
.L_x_51761:
        /* <DEDUP_REMOVED lines=16> */
.L_x_51767:
[----:B------:R-:W-:Y:S05]  /*11c80*/  BSYNC B2 ;  /* 0x0000000000027941 */ /* 0x000fea0003800000 */
.L_x_51766:
        /* <DEDUP_REMOVED lines=44> */
.L_x_51765:
[----:B------:R-:W-:Y:S05]  /*11f50*/  BSYNC B1 ;  /* 0x0000000000017941 */ /* 0x000fea0003800000 */
.L_x_51764:
        /* <DEDUP_REMOVED lines=12> */
.L_x_51768:
        /* <DEDUP_REMOVED lines=12> */
.L_x_51771:
[----:B------:R-:W-:Y:S02]  /*120e0*/  IMAD.MOV.U32 R26, RZ, RZ, R8 ;  /* 0x000000ffff1a7224 */ /* 0x000fe400078e0008 */
.L_x_51772:
[----:B------:R-:W-:Y:S05]  /*120f0*/  BSYNC B1 ;  /* 0x0000000000017941 */ /* 0x000fea0003800000 */
.L_x_51770:
        /* <DEDUP_REMOVED lines=16> */
.L_x_51776:
[----:B------:R-:W-:Y:S05]  /*12200*/  BSYNC B2 ;  /* 0x0000000000027941 */ /* 0x000fea0003800000 */
.L_x_51775:
        /* <DEDUP_REMOVED lines=43> */
.L_x_51774:
[----:B------:R-:W-:Y:S05]  /*124c0*/  BSYNC B1 ;  /* 0x0000000000017941 */ /* 0x000fea0003800000 */
.L_x_51773:
        /* <DEDUP_REMOVED lines=8> */
.L_x_51769:
        /* <DEDUP_REMOVED lines=12> */
.L_x_51778:
[----:B------:R-:W-:Y:S02]  /*12610*/  MOV R28, R8 ;  /* 0x00000008001c7202 */ /* 0x000fe40000000f00 */
.L_x_51779:
[----:B------:R-:W-:Y:S05]  /*12620*/  BSYNC B1 ;  /* 0x0000000000017941 */ /* 0x000fea0003800000 */
.L_x_51777:
        /* <DEDUP_REMOVED lines=16> */
.L_x_51783:
[----:B------:R-:W-:Y:S05]  /*12730*/  BSYNC B2 ;  /* 0x0000000000027941 */ /* 0x000fea0003800000 */
.L_x_51782:
        /* <DEDUP_REMOVED lines=44> */
.L_x_51781:
[----:B------:R-:W-:Y:S05]  /*12a00*/  BSYNC B1 ;  /* 0x0000000000017941 */ /* 0x000fea0003800000 */
.L_x_51780:
        /* <DEDUP_REMOVED lines=11> */
.L_x_51784:
        /* <DEDUP_REMOVED lines=12> */
.L_x_51787:
[----:B------:R-:W-:Y:S02]  /*12b80*/  MOV R24, R8 ;  /* 0x0000000800187202 */ /* 0x000fe40000000f00 */
.L_x_51788:
[----:B------:R-:W-:Y:S05]  /*12b90*/  BSYNC B1 ;  /* 0x0000000000017941 */ /* 0x000fea0003800000 */
.L_x_51786:
        /* <DEDUP_REMOVED lines=16> */
.L_x_51792:
[----:B------:R-:W-:Y:S05]  /*12ca0*/  BSYNC B2 ;  /* 0x0000000000027941 */ /* 0x000fea0003800000 */
.L_x_51791:
        /* <DEDUP_REMOVED lines=43> */
.L_x_51790:
[----:B------:R-:W-:Y:S05]  /*12f60*/  BSYNC B1 ;  /* 0x0000000000017941 */ /* 0x000fea0003800000 */
.L_x_51789:
        /* <DEDUP_REMOVED lines=8> */
.L_x_51785:
        /* <DEDUP_REMOVED lines=12> */
.L_x_51794:
[----:B------:R-:W-:Y:S02]  /*130b0*/  IMAD.MOV.U32 R26, RZ, RZ, R8 ;  /* 0x000000ffff1a7224 */ /* 0x000fe400078e0008 */
.L_x_51795:
[----:B------:R-:W-:Y:S05]  /*130c0*/  BSYNC B1 ;  /* 0x0000000000017941 */ /* 0x000fea0003800000 */
.L_x_51793:
        /* <DEDUP_REMOVED lines=16> */
.L_x_51799:
[----:B------:R-:W-:Y:S05]  /*131d0*/  BSYNC B2 ;  /* 0x0000000000027941 */ /* 0x000fea0003800000 */
.L_x_51798:
        /* <DEDUP_REMOVED lines=44> */
.L_x_51797:
[----:B------:R-:W-:Y:S05]  /*134a0*/  BSYNC B1 ;  /* 0x0000000000017941 */ /* 0x000fea0003800000 */
.L_x_51796:
        /* <DEDUP_REMOVED lines=11> */
.L_x_51800:
        /* <DEDUP_REMOVED lines=12> */
.L_x_51803:
[----:B------:R-:W-:Y:S02]  /*13620*/  IMAD.MOV.U32 R18, RZ, RZ, R8 ;  /* 0x000000ffff127224 */ /* 0x000fe400078e0008 */
.L_x_51804:
[----:B------:R-:W-:Y:S05]  /*13630*/  BSYNC B1 ;  /* 0x0000000000017941 */ /* 0x000fea0003800000 */
.L_x_51802:
        /* <DEDUP_REMOVED lines=16> */
.L_x_51808:
[----:B------:R-:W-:Y:S05]  /*13740*/  BSYNC B2 ;  /* 0x0000000000027941 */ /* 0x000fea0003800000 */
.L_x_51807:
        /* <DEDUP_REMOVED lines=44> */
.L_x_51806:
[----:B------:R-:W-:Y:S05]  /*13a10*/  BSYNC B1 ;  /* 0x0000000000017941 */ /* 0x000fea0003800000 */
.L_x_51805:
        /* <DEDUP_REMOVED lines=8> */
.L_x_51801:
        /* <DEDUP_REMOVED lines=12> */
.L_x_51810:
[----:B------:R-:W-:Y:S02]  /*13b60*/  IMAD.MOV.U32 R18, RZ, RZ, R8 ;  /* 0x000000ffff127224 */ /* 0x000fe400078e0008 */
.L_x_51811:
[----:B------:R-:W-:Y:S05]  /*13b70*/  BSYNC B1 ;  /* 0x0000000000017941 */ /* 0x000fea0003800000 */
.L_x_51809:
        /* <DEDUP_REMOVED lines=16> */
.L_x_51815:
[----:B------:R-:W-:Y:S05]  /*13c80*/  BSYNC B2 ;  /* 0x0000000000027941 */ /* 0x000fea0003800000 */
.L_x_51814:
        /* <DEDUP_REMOVED lines=44> */
.L_x_51813:
[----:B------:R-:W-:Y:S05]  /*13f50*/  BSYNC B1 ;  /* 0x0000000000017941 */ /* 0x000fea0003800000 */
.L_x_51812:
        /* <DEDUP_REMOVED lines=11> */
.L_x_51816:
        /* <DEDUP_REMOVED lines=12> */
.L_x_51819:
[----:B------:R-:W-:Y:S02]  /*140d0*/  IMAD.MOV.U32 R24, RZ, RZ, R8 ;  /* 0x000000ffff187224 */ /* 0x000fe400078e0008 */
.L_x_51820:
[----:B------:R-:W-:Y:S05]  /*140e0*/  BSYNC B1 ;  /* 0x0000000000017941 */ /* 0x000fea0003800000 */
.L_x_51818:
        /* <DEDUP_REMOVED lines=16> */
.L_x_51824:
[----:B------:R-:W-:Y:S05]  /*141f0*/  BSYNC B2 ;  /* 0x0000000000027941 */ /* 0x000fea0003800000 */
.L_x_51823:
        /* <DEDUP_REMOVED lines=44> */
.L_x_51822:
[----:B------:R-:W-:Y:S05]  /*144c0*/  BSYNC B1 ;  /* 0x0000000000017941 */ /* 0x000fea0003800000 */
.L_x_51821:
        /* <DEDUP_REMOVED lines=8> */
.L_x_51817:
        /* <DEDUP_REMOVED lines=26> */
.L_x_51825:
        /* <DEDUP_REMOVED lines=15> */
.L_x_51827:
[----:B-1----:R-:W-:Y:S02]  /*147e0*/  IMAD.MOV.U32 R20, RZ, RZ, R8 ;  /* 0x000000ffff147224 */ /* 0x002fe400078e0008 */
.L_x_51828:
[----:B------:R-:W-:Y:S05]  /*147f0*/  BSYNC B1 ;  /* 0x0000000000017941 */ /* 0x000fea0003800000 */
.L_x_51826:
        /* <DEDUP_REMOVED lines=16> */
.L_x_51832:
[----:B------:R-:W-:Y:S05]  /*14900*/  BSYNC B2 ;  /* 0x0000000000027941 */ /* 0x000fea0003800000 */
.L_x_51831:
        /* <DEDUP_REMOVED lines=40> */
[----:B------:R-:W-:-:S03]  /*14b90*/  LOP3.LUT R2, R29, UR25, R26, 0x96, !PT ;  /* 0x000000191d027c12 */ /* 0x000fc6000f8e961a */
[----:B------:R-:W-:Y:S01]  /*14ba0*/  IMAD.MOV.U32 R8, RZ, RZ, R28 ;  /* 0x000000ffff087224 */ /* 0x000fe200078e001c */
[----:B------:R-:W-:Y:S01]  /*14bb0*/  LOP3.LUT R3, R23, UR26, R24, 0x96, !PT ;  /* 0x0000001a17037c12 */ /* 0x000fe2000f8e9618 */
[----:B------:R-:W-:Y:S02]  /*14bc0*/  IMAD.MOV.U32 R10, RZ, RZ, R22 ;  /* 0x000000ffff0a7224 */ /* 0x000fe400078e0016 */
.L_x_51830:
[----:B------:R-:W-:Y:S05]  /*14bd0*/  BSYNC B1 ;  /* 0x0000000000017941 */ /* 0x000fea0003800000 */
.L_x_51829:
        /* <DEDUP_REMOVED lines=12> */
.L_x_51833:
        /* <DEDUP_REMOVED lines=12> */
.L_x_51836:
[----:B------:R-:W-:Y:S02]  /*14d60*/  IMAD.MOV.U32 R16, RZ, RZ, R8 ;  /* 0x000000ffff107224 */ /* 0x000fe400078e0008 */
.L_x_51837:
[----:B------:R-:W-:Y:S05]  /*14d70*/  BSYNC B1 ;  /* 0x0000000000017941 */ /* 0x000fea0003800000 */
.L_x_51835:
        /* <DEDUP_REMOVED lines=16> */
.L_x_51841:
[----:B------:R-:W-:Y:S05]  /*14e80*/  BSYNC B2 ;  /* 0x0000000000027941 */ /* 0x000fea0003800000 */
.L_x_51840:
        /* <DEDUP_REMOVED lines=43> */
.L_x_51839:
[----:B------:R-:W-:Y:S05]  /*15140*/  BSYNC B1 ;  /* 0x0000000000017941 */ /* 0x000fea0003800000 */
.L_x_51838:
        /* <DEDUP_REMOVED lines=8> */
.L_x_51834:
        /* <DEDUP_REMOVED lines=12> */
.L_x_51843:
[----:B------:R-:W-:Y:S02]  /*15290*/  IMAD.MOV.U32 R16, RZ, RZ, R8 ;  /* 0x000000ffff107224 */ /* 0x000fe400078e0008 */
.L_x_51844:
[----:B------:R-:W-:Y:S05]  /*152a0*/  BSYNC B1 ;  /* 0x0000000000017941 */ /* 0x000fea0003800000 */
.L_x_51842:
        /* <DEDUP_REMOVED lines=16> */
.L_x_51848:
[----:B------:R-:W-:Y:S05]  /*153b0*/  BSYNC B2 ;  /* 0x0000000000027941 */ /* 0x000fea0003800000 */
.L_x_51847:
        /* <DEDUP_REMOVED lines=44> */
.L_x_51846:
[----:B------:R-:W-:Y:S05]  /*15680*/  BSYNC B1 ;  /* 0x0000000000017941 */ /* 0x000fea0003800000 */
.L_x_51845:
        /* <DEDUP_REMOVED lines=11> */
.L_x_51849:
        /* <DEDUP_REMOVED lines=12> */
.L_x_51852:
[----:B------:R-:W-:Y:S02]  /*15800*/  IMAD.MOV.U32 R16, RZ, RZ, R8 ;  /* 0x000000ffff107224 */ /* 0x000fe400078e0008 */
.L_x_51853:
[----:B------:R-:W-:Y:S05]  /*15810*/  BSYNC B1 ;  /* 0x0000000000017941 */ /* 0x000fea0003800000 */
.L_x_51851:
        /* <DEDUP_REMOVED lines=16> */
.L_x_51857:
[----:B------:R-:W-:Y:S05]  /*15920*/  BSYNC B2 ;  /* 0x0000000000027941 */ /* 0x000fea0003800000 */
.L_x_51856:
        /* <DEDUP_REMOVED lines=43> */
.L_x_51855:
[----:B------:R-:W-:Y:S05]  /*15be0*/  BSYNC B1 ;  /* 0x0000000000017941 */ /* 0x000fea0003800000 */
.L_x_51854:
        /* <DEDUP_REMOVED lines=8> */
.L_x_51850:
        /* <DEDUP_REMOVED lines=12> */
.L_x_51859:
[----:B------:R-:W-:Y:S02]  /*15d30*/  MOV R16, R8 ;  /* 0x0000000800107202 */ /* 0x000fe40000000f00 */
.L_x_51860:
[----:B------:R-:W-:Y:S05]  /*15d40*/  BSYNC B1 ;  /* 0x0000000000017941 */ /* 0x000fea0003800000 */
.L_x_51858:
        /* <DEDUP_REMOVED lines=16> */
.L_x_51864:
[----:B------:R-:W-:Y:S05]  /*15e50*/  BSYNC B2 ;  /* 0x0000000000027941 */ /* 0x000fea0003800000 */
.L_x_51863:
        /* <DEDUP_REMOVED lines=44> */
.L_x_51862:
[----:B------:R-:W-:Y:S05]  /*16120*/  BSYNC B1 ;  /* 0x0000000000017941 */ /* 0x000fea0003800000 */
.L_x_51861:
        /* <DEDUP_REMOVED lines=11> */
.L_x_51865:
        /* <DEDUP_REMOVED lines=12> */
.L_x_51868:
[----:B------:R-:W-:Y:S02]  /*162a0*/  MOV R16, R8 ;  /* 0x0000000800107202 */ /* 0x000fe40000000f00 */
.L_x_51869:
[----:B------:R-:W-:Y:S05]  /*162b0*/  BSYNC B1 ;  /* 0x0000000000017941 */ /* 0x000fea0003800000 */
.L_x_51867:
        /* <DEDUP_REMOVED lines=16> */
.L_x_51873:
[----:B------:R-:W-:Y:S05]  /*163c0*/  BSYNC B2 ;  /* 0x0000000000027941 */ /* 0x000fea0003800000 */
.L_x_51872:
        /* <DEDUP_REMOVED lines=44> */
.L_x_51871:
[----:B------:R-:W-:Y:S05]  /*16690*/  BSYNC B1 ;  /* 0x0000000000017941 */ /* 0x000fea0003800000 */
.L_x_51870:
        /* <DEDUP_REMOVED lines=8> */
.L_x_51866:
        /* <DEDUP_REMOVED lines=12> */
.L_x_51875:
[----:B------:R-:W-:Y:S02]  /*167e0*/  IMAD.MOV.U32 R16, RZ, RZ, R8 ;  /* 0x000000ffff107224 */ /* 0x000fe400078e0008 */
.L_x_51876:
[----:B------:R-:W-:Y:S05]  /*167f0*/  BSYNC B1 ;  /* 0x0000000000017941 */ /* 0x000fea0003800000 */
.L_x_51874:
        /* <DEDUP_REMOVED lines=16> */
.L_x_51880:
[----:B------:R-:W-:Y:S05]  /*16900*/  BSYNC B2 ;  /* 0x0000000000027941 */ /* 0x000fea0003800000 */
.L_x_51879:
        /* <DEDUP_REMOVED lines=44> */
.L_x_51878:
[----:B------:R-:W-:Y:S05]  /*16bd0*/  BSYNC B1 ;  /* 0x0000000000017941 */ /* 0x000fea0003800000 */
.L_x_51877:
        /* <DEDUP_REMOVED lines=11> */
.L_x_51881:
        /* <DEDUP_REMOVED lines=12> */
.L_x_51884:
[----:B------:R-:W-:Y:S02]  /*16d50*/  IMAD.MOV.U32 R16, RZ, RZ, R8 ;  /* 0x000000ffff107224 */ /* 0x000fe400078e0008 */
.L_x_51885:
[----:B------:R-:W-:Y:S05]  /*16d60*/  BSYNC B1 ;  /* 0x0000000000017941 */ /* 0x000fea0003800000 */
.L_x_51883:
        /* <DEDUP_REMOVED lines=16> */
.L_x_51889:
[----:B------:R-:W-:Y:S05]  /*16e70*/  BSYNC B2 ;  /* 0x0000000000027941 */ /* 0x000fea0003800000 */
.L_x_51888:
        /* <DEDUP_REMOVED lines=44> */
.L_x_51887:
[----:B------:R-:W-:Y:S05]  /*17140*/  BSYNC B1 ;  /* 0x0000000000017941 */ /* 0x000fea0003800000 */
.L_x_51886:
        /* <DEDUP_REMOVED lines=8> */
.L_x_51882:
        /* <DEDUP_REMOVED lines=14> */
[----:B------:R-:W-:Y:S01]  /*172b0*/  @P5 IMAD.WIDE.U32 R20, R205, R227, c[0x0][0x178] ;  /* 0x00005e00cd145625 */ /* 0x000fe200078e00e3 */
[----:B------:R-:W-:Y:S05]  /*172c0*/  @!P5 BRA `(.L_x_51890) ;  /* 0x000000a00000d947 */ /* 0x000fea0003800000 */
[----:B0-----:R-:W-:Y:S01]  /*172d0*/  IMAD.U32 R19, R12, 0x10000, RZ ;  /* 0x000100000c137824 */ /* 0x001fe200078e00ff */
        /* <DEDUP_REMOVED lines=9> */
.L_x_51890:
[----:B------:R1:W5:Y:S04]  /*17370*/  @P5 LDG.E.128 R80, [R20.64] ;  /* 0x0000000614505981 */ /* 0x000368000c1e1d00 */
[----:B------:R1:W5:Y:S04]  /*17380*/  @P0 LDG.E.128 R76, [R22.64] ;  /* 0x00000006164c0981 */ /* 0x000368000c1e1d00 */
        /* <DEDUP_REMOVED lines=13> */
.L_x_51892:
[----:B-1----:R-:W-:Y:S02]  /*17460*/  IMAD.MOV.U32 R20, RZ, RZ, R8 ;  /* 0x000000ffff147224 */ /* 0x002fe400078e0008 */
.L_x_51893:
[----:B------:R-:W-:Y:S05]  /*17470*/  BSYNC B1 ;  /* 0x0000000000017941 */ /* 0x000fea0003800000 */
.L_x_51891:
        /* <DEDUP_REMOVED lines=16> */
.L_x_51897:
[----:B------:R-:W-:Y:S05]  /*17580*/  BSYNC B2 ;  /* 0x0000000000027941 */ /* 0x000fea0003800000 */
.L_x_51896:
        /* <DEDUP_REMOVED lines=44> */
.L_x_51895:
[----:B------:R-:W-:Y:S05]  /*17850*/  BSYNC B1 ;  /* 0x0000000000017941 */ /* 0x000fea0003800000 */
.L_x_51894:
        /* <DEDUP_REMOVED lines=12> */
.L_x_51898:
        /* <DEDUP_REMOVED lines=12> */
.L_x_51901:
[----:B------:R-:W-:Y:S02]  /*179e0*/  IMAD.MOV.U32 R16, RZ, RZ, R8 ;  /* 0x000000ffff107224 */ /* 0x000fe400078e0008 */
.L_x_51902:
[----:B------:R-:W-:Y:S05]  /*179f0*/  BSYNC B1 ;  /* 0x0000000000017941 */ /* 0x000fea0003800000 */
.L_x_51900:
        /* <DEDUP_REMOVED lines=16> */
.L_x_51906:
[----:B------:R-:W-:Y:S05]  /*17b00*/  BSYNC B2 ;  /* 0x0000000000027941 */ /* 0x000fea0003800000 */
.L_x_51905:
        /* <DEDUP_REMOVED lines=43> */
.L_x_51904:
[----:B------:R-:W-:Y:S05]  /*17dc0*/  BSYNC B1 ;  /* 0x0000000000017941 */ /* 0x000fea0003800000 */
.L_x_51903:
        /* <DEDUP_REMOVED lines=8> */
.L_x_51899:
        /* <DEDUP_REMOVED lines=12> */
.L_x_51908:
[----:B------:R-:W-:Y:S02]  /*17f10*/  IMAD.MOV.U32 R16, RZ, RZ, R8 ;  /* 0x000000ffff107224 */ /* 0x000fe400078e0008 */
.L_x_51909:
[----:B------:R-:W-:Y:S05]  /*17f20*/  BSYNC B1 ;  /* 0x0000000000017941 */ /* 0x000fea0003800000 */
.L_x_51907:
        /* <DEDUP_REMOVED lines=16> */
.L_x_51913:
[----:B------:R-:W-:Y:S05]  /*18030*/  BSYNC B2 ;  /* 0x0000000000027941 */ /* 0x000fea0003800000 */
.L_x_51912:
        /* <DEDUP_REMOVED lines=44> */
.L_x_51911:
[----:B------:R-:W-:Y:S05]  /*18300*/  BSYNC B1 ;  /* 0x0000000000017941 */ /* 0x000fea0003800000 */
.L_x_51910:
        /* <DEDUP_REMOVED lines=11> */
.L_x_51914:
        /* <DEDUP_REMOVED lines=12> */
.L_x_51917:
[----:B------:R-:W-:Y:S02]  /*18480*/  IMAD.MOV.U32 R16, RZ, RZ, R8 ;  /* 0x000000ffff107224 */ /* 0x000fe400078e0008 */
.L_x_51918:
[----:B------:R-:W-:Y:S05]  /*18490*/  BSYNC B1 ;  /* 0x0000000000017941 */ /* 0x000fea0003800000 */
.L_x_51916:
        /* <DEDUP_REMOVED lines=16> */
.L_x_51922:
[----:B------:R-:W-:Y:S05]  /*185a0*/  BSYNC B2 ;  /* 0x0000000000027941 */ /* 0x000fea0003800000 */
.L_x_51921:
        /* <DEDUP_REMOVED lines=43> */
.L_x_51920:
[----:B------:R-:W-:Y:S05]  /*18860*/  BSYNC B1 ;  /* 0x0000000000017941 */ /* 0x000fea0003800000 */
.L_x_51919:
        /* <DEDUP_REMOVED lines=8> */
.L_x_51915:
        /* <DEDUP_REMOVED lines=12> */
.L_x_51924:
[----:B------:R-:W-:Y:S02]  /*189b0*/  IMAD.MOV.U32 R16, RZ, RZ, R8 ;  /* 0x000000ffff107224 */ /* 0x000fe400078e0008 */
.L_x_51925:
[----:B------:R-:W-:Y:S05]  /*189c0*/  BSYNC B1 ;  /* 0x0000000000017941 */ /* 0x000fea0003800000 */
.L_x_51923:
        /* <DEDUP_REMOVED lines=16> */
.L_x_51929:
[----:B------:R-:W-:Y:S05]  /*18ad0*/  BSYNC B2 ;  /* 0x0000000000027941 */ /* 0x000fea0003800000 */
.L_x_51928:
        /* <DEDUP_REMOVED lines=44> */
.L_x_51927:
[----:B------:R-:W-:Y:S05]  /*18da0*/  BSYNC B1 ;  /* 0x0000000000017941 */ /* 0x000fea0003800000 */
.L_x_51926:
        /* <DEDUP_REMOVED lines=11> */
.L_x_51930:
        /* <DEDUP_REMOVED lines=12> */
.L_x_51933:
[----:B------:R-:W-:Y:S02]  /*18f20*/  IMAD.MOV.U32 R16, RZ, RZ, R8 ;  /* 0x000000ffff107224 */ /* 0x000fe400078e0008 */
.L_x_51934:
[----:B------:R-:W-:Y:S05]  /*18f30*/  BSYNC B1 ;  /* 0x0000000000017941 */ /* 0x000fea0003800000 */
.L_x_51932:
        /* <DEDUP_REMOVED lines=16> */
.L_x_51938:
[----:B------:R-:W-:Y:S05]  /*19040*/  BSYNC B2 ;  /* 0x0000000000027941 */ /* 0x000fea0003800000 */
.L_x_51937:
        /* <DEDUP_REMOVED lines=44> */
.L_x_51936:
[----:B------:R-:W-:Y:S05]  /*19310*/  BSYNC B1 ;  /* 0x0000000000017941 */ /* 0x000fea0003800000 */
.L_x_51935:
        /* <DEDUP_REMOVED lines=8> */
.L_x_51931:
        /* <DEDUP_REMOVED lines=12> */
.L_x_51940:
[----:B------:R-:W-:Y:S02]  /*19460*/  IMAD.MOV.U32 R16, RZ, RZ, R8 ;  /* 0x000000ffff107224 */ /* 0x000fe400078e0008 */
.L_x_51941:
[----:B------:R-:W-:Y:S05]  /*19470*/  BSYNC B1 ;  /* 0x0000000000017941 */ /* 0x000fea0003800000 */
.L_x_51939:
        /* <DEDUP_REMOVED lines=16> */
.L_x_51945:
[----:B------:R-:W-:Y:S05]  /*19580*/  BSYNC B2 ;  /* 0x0000000000027941 */ /* 0x000fea0003800000 */
.L_x_51944:
        /* <DEDUP_REMOVED lines=44> */
.L_x_51943:
[----:B------:R-:W-:Y:S05]  /*19850*/  BSYNC B1 ;  /* 0x0000000000017941 */ /* 0x000fea0003800000 */
.L_x_51942:
        /* <DEDUP_REMOVED lines=11> */
.L_x_51946:
        /* <DEDUP_REMOVED lines=12> */
.L_x_51949:
[----:B------:R-:W-:Y:S02]  /*199d0*/  IMAD.MOV.U32 R16, RZ, RZ, R8 ;  /* 0x000000ffff107224 */ /* 0x000fe400078e0008 */
.L_x_51950:
[----:B------:R-:W-:Y:S05]  /*199e0*/  BSYNC B1 ;  /* 0x0000000000017941 */ /* 0x000fea0003800000 */
.L_x_51948:
        /* <DEDUP_REMOVED lines=16> */
.L_x_51954:
[----:B------:R-:W-:Y:S05]  /*19af0*/  BSYNC B2 ;  /* 0x0000000000027941 */ /* 0x000fea0003800000 */
.L_x_51953:
        /* <DEDUP_REMOVED lines=44> */
.L_x_51952:
[----:B------:R-:W-:Y:S05]  /*19dc0*/  BSYNC B1 ;  /* 0x0000000000017941 */ /* 0x000fea0003800000 */
.L_x_51951:
        /* <DEDUP_REMOVED lines=8> */
.L_x_51947:
        /* <DEDUP_REMOVED lines=26> */
.L_x_51955:
        /* <DEDUP_REMOVED lines=15> */
.L_x_51957:
[----:B-1----:R-:W-:Y:S02]  /*1a0e0*/  MOV R20, R8 ;  /* 0x0000000800147202 */ /* 0x002fe40000000f00 */
.L_x_51958:
[----:B------:R-:W-:Y:S05]  /*1a0f0*/  BSYNC B1 ;  /* 0x0000000000017941 */ /* 0x000fea0003800000 */
.L_x_51956:
        /* <DEDUP_REMOVED lines=16> */
.L_x_51962:
[----:B------:R-:W-:Y:S05]  /*1a200*/  BSYNC B2 ;  /* 0x0000000000027941 */ /* 0x000fea0003800000 */
.L_x_51961:
        /* <DEDUP_REMOVED lines=44> */
.L_x_51960:
[----:B------:R-:W-:Y:S05]  /*1a4d0*/  BSYNC B1 ;  /* 0x0000000000017941 */ /* 0x000fea0003800000 */
.L_x_51959:
        /* <DEDUP_REMOVED lines=12> */
.L_x_51963:
        /* <DEDUP_REMOVED lines=12> */
.L_x_51966:
[----:B------:R-:W-:Y:S02]  /*1a660*/  MOV R16, R8 ;  /* 0x0000000800107202 */ /* 0x000fe40000000f00 */
.L_x_51967:
[----:B------:R-:W-:Y:S05]  /*1a670*/  BSYNC B1 ;  /* 0x0000000000017941 */ /* 0x000fea0003800000 */
.L_x_51965:
        /* <DEDUP_REMOVED lines=16> */
.L_x_51971:
[----:B------:R-:W-:Y:S05]  /*1a780*/  BSYNC B2 ;  /* 0x0000000000027941 */ /* 0x000fea0003800000 */
.L_x_51970:
        /* <DEDUP_REMOVED lines=43> */
.L_x_51969:
[----:B------:R-:W-:Y:S05]  /*1aa40*/  BSYNC B1 ;  /* 0x0000000000017941 */ /* 0x000fea0003800000 */
.L_x_51968:
        /* <DEDUP_REMOVED lines=8> */
.L_x_51964:
        /* <DEDUP_REMOVED lines=12> */
.L_x_51973:
[----:B------:R-:W-:Y:S02]  /*1ab90*/  IMAD.MOV.U32 R16, RZ, RZ, R8 ;  /* 0x000000ffff107224 */ /* 0x000fe400078e0008 */
.L_x_51974:
[----:B------:R-:W-:Y:S05]  /*1aba0*/  BSYNC B1 ;  /* 0x0000000000017941 */ /* 0x000fea0003800000 */
.L_x_51972:
        /* <DEDUP_REMOVED lines=16> */
.L_x_51978:
[----:B------:R-:W-:Y:S05]  /*1acb0*/  BSYNC B2 ;  /* 0x0000000000027941 */ /* 0x000fea0003800000 */
.L_x_51977:
        /* <DEDUP_REMOVED lines=44> */
.L_x_51976:
[----:B------:R-:W-:Y:S05]  /*1af80*/  BSYNC B1 ;  /* 0x0000000000017941 */ /* 0x000fea0003800000 */
.L_x_51975:
        /* <DEDUP_REMOVED lines=11> */
.L_x_51979:
        /* <DEDUP_REMOVED lines=12> */
.L_x_51982:
[----:B------:R-:W-:Y:S02]  /*1b100*/  IMAD.MOV.U32 R16, RZ, RZ, R8 ;  /* 0x000000ffff107224 */ /* 0x000fe400078e0008 */
.L_x_51983:
[----:B------:R-:W-:Y:S05]  /*1b110*/  BSYNC B1 ;  /* 0x0000000000017941 */ /* 0x000fea0003800000 */
.L_x_51981:
        /* <DEDUP_REMOVED lines=16> */
.L_x_51987:
[----:B------:R-:W-:Y:S05]  /*1b220*/  BSYNC B2 ;  /* 0x0000000000027941 */ /* 0x000fea0003800000 */
.L_x_51986:
        /* <DEDUP_REMOVED lines=43> */
.L_x_51985:
[----:B------:R-:W-:Y:S05]  /*1b4e0*/  BSYNC B1 ;  /* 0x0000000000017941 */ /* 0x000fea0003800000 */
.L_x_51984:
        /* <DEDUP_REMOVED lines=8> */
.L_x_51980:
        /* <DEDUP_REMOVED lines=12> */
.L_x_51989:
[----:B------:R-:W-:Y:S02]  /*1b630*/  IMAD.MOV.U32 R16, RZ, RZ, R8 ;  /* 0x000000ffff107224 */ /* 0x000fe400078e0008 */
.L_x_51990:
[----:B------:R-:W-:Y:S05]  /*1b640*/  BSYNC B1 ;  /* 0x0000000000017941 */ /* 0x000fea0003800000 */
.L_x_51988:
        /* <DEDUP_REMOVED lines=16> */
.L_x_51994:
[----:B------:R-:W-:Y:S05]  /*1b750*/  BSYNC B2 ;  /* 0x0000000000027941 */ /* 0x000fea0003800000 */
.L_x_51993:
        /* <DEDUP_REMOVED lines=44> */
.L_x_51992:
[----:B------:R-:W-:Y:S05]  /*1ba20*/  BSYNC B1 ;  /* 0x0000000000017941 */ /* 0x000fea0003800000 */
.L_x_51991:
        /* <DEDUP_REMOVED lines=11> */
.L_x_51995:
        /* <DEDUP_REMOVED lines=12> */
.L_x_51998:
[----:B------:R-:W-:Y:S02]  /*1bba0*/  IMAD.MOV.U32 R16, RZ, RZ, R8 ;  /* 0x000000ffff107224 */ /* 0x000fe400078e0008 */
.L_x_51999:
[----:B------:R-:W-:Y:S05]  /*1bbb0*/  BSYNC B1 ;  /* 0x0000000000017941 */ /* 0x000fea0003800000 */
.L_x_51997:
        /* <DEDUP_REMOVED lines=16> */
.L_x_52003:
[----:B------:R-:W-:Y:S05]  /*1bcc0*/  BSYNC B2 ;  /* 0x0000000000027941 */ /* 0x000fea0003800000 */
.L_x_52002:
        /* <DEDUP_REMOVED lines=44> */
.L_x_52001:
[----:B------:R-:W-:Y:S05]  /*1bf90*/  BSYNC B1 ;  /* 0x0000000000017941 */ /* 0x000fea0003800000 */
.L_x_52000:
        /* <DEDUP_REMOVED lines=8> */
.L_x_51996:
        /* <DEDUP_REMOVED lines=12> */
.L_x_52005:
[----:B------:R-:W-:Y:S02]  /*1c0e0*/  MOV R16, R8 ;  /* 0x0000000800107202 */ /* 0x000fe40000000f00 */
.L_x_52006:
[----:B------:R-:W-:Y:S05]  /*1c0f0*/  BSYNC B1 ;  /* 0x0000000000017941 */ /* 0x000fea0003800000 */
.L_x_52004:
        /* <DEDUP_REMOVED lines=16> */
.L_x_52010:
[----:B------:R-:W-:Y:S05]  /*1c200*/  BSYNC B2 ;  /* 0x0000000000027941 */ /* 0x000fea0003800000 */
.L_x_52009:
        /* <DEDUP_REMOVED lines=44> */
.L_x_52008:
[----:B------:R-:W-:Y:S05]  /*1c4d0*/  BSYNC B1 ;  /* 0x0000000000017941 */ /* 0x000fea0003800000 */
.L_x_52007:
        /* <DEDUP_REMOVED lines=11> */
.L_x_52011:
        /* <DEDUP_REMOVED lines=12> */
.L_x_52014:
[----:B------:R-:W-:Y:S02]  /*1c650*/  MOV R16, R8 ;  /* 0x0000000800107202 */ /* 0x000fe40000000f00 */
.L_x_52015:
[----:B------:R-:W-:Y:S05]  /*1c660*/  BSYNC B1 ;  /* 0x0000000000017941 */ /* 0x000fea0003800000 */
.L_x_52013:
        /* <DEDUP_REMOVED lines=16> */
.L_x_52019:
[----:B------:R-:W-:Y:S05]  /*1c770*/  BSYNC B2 ;  /* 0x0000000000027941 */ /* 0x000fea0003800000 */
.L_x_52018:
        /* <DEDUP_REMOVED lines=44> */
.L_x_52017:
[----:B------:R-:W-:Y:S05]  /*1ca40*/  BSYNC B1 ;  /* 0x0000000000017941 */ /* 0x000fea0003800000 */
.L_x_52016:
        /* <DEDUP_REMOVED lines=8> */
.L_x_52012:
        /* <DEDUP_REMOVED lines=26> */
.L_x_52020:
        /* <DEDUP_REMOVED lines=15> */
.L_x_52022:
[----:B-1----:R-:W-:Y:S02]  /*1cd60*/  IMAD.MOV.U32 R20, RZ, RZ, R8 ;  /* 0x000000ffff147224 */ /* 0x002fe400078e0008 */
.L_x_52023:
[----:B------:R-:W-:Y:S05]  /*1cd70*/  BSYNC B1 ;  /* 0x0000000000017941 */ /* 0x000fea0003800000 */
.L_x_52021:
        /* <DEDUP_REMOVED lines=16> */
.L_x_52027:
[----:B------:R-:W-:Y:S05]  /*1ce80*/  BSYNC B2 ;  /* 0x0000000000027941 */ /* 0x000fea0003800000 */
.L_x_52026:
        /* <DEDUP_REMOVED lines=44> */
.L_x_52025:
[----:B------:R-:W-:Y:S05]  /*1d150*/  BSYNC B1 ;  /* 0x0000000000017941 */ /* 0x000fea0003800000 */
.L_x_52024:
        /* <DEDUP_REMOVED lines=12> */
.L_x_52028:
        /* <DEDUP_REMOVED lines=12> */
.L_x_52031:
[----:B------:R-:W-:Y:S02]  /*1d2e0*/  IMAD.MOV.U32 R16, RZ, RZ, R8 ;  /* 0x000000ffff107224 */ /* 0x000fe400078e0008 */
.L_x_52032:
[----:B------:R-:W-:Y:S05]  /*1d2f0*/  BSYNC B1 ;  /* 0x0000000000017941 */ /* 0x000fea0003800000 */
.L_x_52030:
        /* <DEDUP_REMOVED lines=16> */
.L_x_52036:
[----:B------:R-:W-:Y:S05]  /*1d400*/  BSYNC B2 ;  /* 0x0000000000027941 */ /* 0x000fea0003800000 */
.L_x_52035:
        /* <DEDUP_REMOVED lines=44> */
.L_x_52034:
[----:B------:R-:W-:Y:S05]  /*1d6d0*/  BSYNC B1 ;  /* 0x0000000000017941 */ /* 0x000fea0003800000 */
.L_x_52033:
        /* <DEDUP_REMOVED lines=8> */
.L_x_52029:
        /* <DEDUP_REMOVED lines=12> */
.L_x_52038:
[----:B------:R-:W-:Y:S02]  /*1d820*/  IMAD.MOV.U32 R16, RZ, RZ, R8 ;  /* 0x000000ffff107224 */ /* 0x000fe400078e0008 */
.L_x_52039:
[----:B------:R-:W-:Y:S05]  /*1d830*/  BSYNC B1 ;  /* 0x0000000000017941 */ /* 0x000fea0003800000 */
.L_x_52037:
        /* <DEDUP_REMOVED lines=16> */
.L_x_52043:
[----:B------:R-:W-:Y:S05]  /*1d940*/  BSYNC B2 ;  /* 0x0000000000027941 */ /* 0x000fea0003800000 */
.L_x_52042:
        /* <DEDUP_REMOVED lines=44> */
.L_x_52041:
[----:B------:R-:W-:Y:S05]  /*1dc10*/  BSYNC B1 ;  /* 0x0000000000017941 */ /* 0x000fea0003800000 */
.L_x_52040:
        /* <DEDUP_REMOVED lines=11> */
.L_x_52044:
        /* <DEDUP_REMOVED lines=12> */
.L_x_52047:
[----:B------:R-:W-:Y:S02]  /*1dd90*/  IMAD.MOV.U32 R16, RZ, RZ, R8 ;  /* 0x000000ffff107224 */ /* 0x000fe400078e0008 */
.L_x_52048:
[----:B------:R-:W-:Y:S05]  /*1dda0*/  BSYNC B1 ;  /* 0x0000000000017941 */ /* 0x000fea0003800000 */
.L_x_52046:
        /* <DEDUP_REMOVED lines=16> */
.L_x_52052:
[----:B------:R-:W-:Y:S05]  /*1deb0*/  BSYNC B2 ;  /* 0x0000000000027941 */ /* 0x000fea0003800000 */
.L_x_52051:
        /* <DEDUP_REMOVED lines=44> */
.L_x_52050:
[----:B------:R-:W-:Y:S05]  /*1e180*/  BSYNC B1 ;  /* 0x0000000000017941 */ /* 0x000fea0003800000 */
.L_x_52049:
        /* <DEDUP_REMOVED lines=8> */
.L_x_52045:
        /* <DEDUP_REMOVED lines=12> */
.L_x_52054:
[----:B------:R-:W-:Y:S02]  /*1e2d0*/  IMAD.MOV.U32 R16, RZ, RZ, R8 ;  /* 0x000000ffff107224 */ /* 0x000fe400078e0008 */
.L_x_52055:
[----:B------:R-:W-:Y:S05]  /*1e2e0*/  BSYNC B1 ;  /* 0x0000000000017941 */ /* 0x000fea0003800000 */
.L_x_52053:
        /* <DEDUP_REMOVED lines=16> */
.L_x_52059:
[----:B------:R-:W-:Y:S05]  /*1e3f0*/  BSYNC B2 ;  /* 0x0000000000027941 */ /* 0x000fea0003800000 */
.L_x_52058:
        /* <DEDUP_REMOVED lines=44> */
.L_x_52057:
[----:B------:R-:W-:Y:S05]  /*1e6c0*/  BSYNC B1 ;  /* 0x0000000000017941 */ /* 0x000fea0003800000 */
.L_x_52056:
        /* <DEDUP_REMOVED lines=11> */
.L_x_52060:
        /* <DEDUP_REMOVED lines=12> */
.L_x_52063:
[----:B------:R-:W-:Y:S02]  /*1e840*/  IMAD.MOV.U32 R16, RZ, RZ, R8 ;  /* 0x000000ffff107224 */ /* 0x000fe400078e0008 */
.L_x_52064:
[----:B------:R-:W-:Y:S05]  /*1e850*/  BSYNC B1 ;  /* 0x0000000000017941 */ /* 0x000fea0003800000 */
.L_x_52062:
        /* <DEDUP_REMOVED lines=16> */
.L_x_52068:
[----:B------:R-:W-:Y:S05]  /*1e960*/  BSYNC B2 ;  /* 0x0000000000027941 */ /* 0x000fea0003800000 */
.L_x_52067:
        /* <DEDUP_REMOVED lines=44> */
.L_x_52066:
[----:B------:R-:W-:Y:S05]  /*1ec30*/  BSYNC B1 ;  /* 0x0000000000017941 */ /* 0x000fea0003800000 */
.L_x_52065:
        /* <DEDUP_REMOVED lines=8> */
.L_x_52061:
        /* <DEDUP_REMOVED lines=12> */
.L_x_52070:
[----:B------:R-:W-:Y:S02]  /*1ed80*/  IMAD.MOV.U32 R18, RZ, RZ, R8 ;  /* 0x000000ffff127224 */ /* 0x000fe400078e0008 */
.L_x_52071:
[----:B------:R-:W-:Y:S05]  /*1ed90*/  BSYNC B1 ;  /* 0x0000000000017941 */ /* 0x000fea0003800000 */
.L_x_52069:
        /* <DEDUP_REMOVED lines=16> */
.L_x_52075:
[----:B------:R-:W-:Y:S05]  /*1eea0*/  BSYNC B2 ;  /* 0x0000000000027941 */ /* 0x000fea0003800000 */
.L_x_52074:
        /* <DEDUP_REMOVED lines=44> */
.L_x_52073:
[----:B------:R-:W-:Y:S05]  /*1f170*/  BSYNC B1 ;  /* 0x0000000000017941 */ /* 0x000fea0003800000 */
.L_x_52072:
        /* <DEDUP_REMOVED lines=11> */
.L_x_52076:
        /* <DEDUP_REMOVED lines=12> */
.L_x_52079:
[----:B------:R-:W-:Y:S02]  /*1f2f0*/  IMAD.MOV.U32 R16, RZ, RZ, R8 ;  /* 0x000000ffff107224 */ /* 0x000fe400078e0008 */
.L_x_52080:
[----:B------:R-:W-:Y:S05]  /*1f300*/  BSYNC B1 ;  /* 0x0000000000017941 */ /* 0x000fea0003800000 */
.L_x_52078:
        /* <DEDUP_REMOVED lines=16> */
.L_x_52084:
[----:B------:R-:W-:Y:S05]  /*1f410*/  BSYNC B2 ;  /* 0x0000000000027941 */ /* 0x000fea0003800000 */
.L_x_52083:
        /* <DEDUP_REMOVED lines=44> */
.L_x_52082:
[----:B------:R-:W-:Y:S05]  /*1f6e0*/  BSYNC B1 ;  /* 0x0000000000017941 */ /* 0x000fea0003800000 */
.L_x_52081:
        /* <DEDUP_REMOVED lines=8> */
.L_x_52077:
[----:B------:R-:W-:Y:S01]  /*1f770*/  SEL R16, RZ, 0x1000000, P4 ;  /* 0x01000000ff107807 */ /* 0x000fe20002000000 */
[----:B------:R-:W-:Y:S01]  /*1f780*/  IMAD.WIDE.U32 R24, R211, R227, c[0x0][0x188] ;  /* 0x00006200d3187625 */ /* 0x000fe200078e00e3 */
[----:B------:R-:W-:Y:S02]  /*1f790*/  SEL R17, RZ, 0x10000, P3 ;  /* 0x00010000ff117807 */ /* 0x000fe40001800000 */
[----:B------:R-:W-:Y:S02]  /*1f7a0*/  SEL R18, RZ, 0x100, P2 ;  /* 0x00000100ff127807 */ /* 0x000fe40001000000 */
[----:B------:R-:W-:Y:S01]  /*1f7b0*/  SEL R19, RZ, 0x1, P1 ;  /* 0x00000001ff137807 */ /* 0x000fe20000800000 */
[----:B------:R0:W-:Y:S01]  /*1f7c0*/  STG.E.128 [R24.64], R32 ;  /* 0x0000002018007986 */ /* 0x0001e2000c101d06 */
[----:B------:R-:W-:Y:S02]  /*1f7d0*/  IADD3 R16, R18, R16, R17 ;  /* 0x0000001012107210 */ /* 0x000fe40007ffe011 */
[----:B------:R-:W-:-:S02]  /*1f7e0*/  ISETP.NE.AND P5, PT, R226, RZ, PT ;  /* 0x000000ffe200720c */ /* 0x000fc40003fa5270 */
[----:B------:R-:W-:Y:S01]  /*1f7f0*/  IADD3 R27, R16, R19, RZ ;  /* 0x00000013101b7210 */ /* 0x000fe20007ffe0ff */
[----:B------:R-:W-:Y:S01]  /*1f800*/  IMAD.WIDE.U32 R18, R211, R228, c[0x0][0x190] ;  /* 0x00006400d3127625 */ /* 0x000fe200078e00e4 */
[----:B------:R-:W-:-:S04]  /*1f810*/  IADD3 R212, R200, 0x160, RZ ;  /* 0x00000160c8d47810 */ /* 0x000fc80007ffe0ff */
[----:B------:R0:W-:Y:S01]  /*1f820*/  STG.E [R18.64], R27 ;  /* 0x0000001b12007986 */ /* 0x0001e2000c101906 */
        /* <DEDUP_REMOVED lines=14> */
.L_x_52085:
        /* <DEDUP_REMOVED lines=15> */
.L_x_52087:
[----:B-1----:R-:W-:Y:S02]  /*1fa00*/  MOV R29, R8 ;  /* 0x00000008001d7202 */ /* 0x002fe40000000f00 */
.L_x_52088:
[----:B------:R-:W-:Y:S05]  /*1fa10*/  BSYNC B1 ;  /* 0x0000000000017941 */ /* 0x000fea0003800000 */
.L_x_52086:
        /* <DEDUP_REMOVED lines=16> */
.L_x_52092:
[----:B------:R-:W-:Y:S05]  /*1fb20*/  BSYNC B2 ;  /* 0x0000000000027941 */ /* 0x000fea0003800000 */
.L_x_52091:
        /* <DEDUP_REMOVED lines=44> */
.L_x_52090:
[----:B------:R-:W-:Y:S05]  /*1fdf0*/  BSYNC B1 ;  /* 0x0000000000017941 */ /* 0x000fea0003800000 */
.L_x_52089:
        /* <DEDUP_REMOVED lines=12> */
.L_x_52093:
        /* <DEDUP_REMOVED lines=12> */
.L_x_52096:
[----:B------:R-:W-:Y:S02]  /*1ff80*/  MOV R16, R8 ;  /* 0x0000000800107202 */ /* 0x000fe40000000f00 */
.L_x_52097:
[----:B------:R-:W-:Y:S05]  /*1ff90*/  BSYNC B1 ;  /* 0x0000000000017941 */ /* 0x000fea0003800000 */
.L_x_52095:
        /* <DEDUP_REMOVED lines=16> */
.L_x_52101:
[----:B------:R-:W-:Y:S05]  /*200a0*/  BSYNC B2 ;  /* 0x0000000000027941 */ /* 0x000fea0003800000 */
.L_x_52100:
        /* <DEDUP_REMOVED lines=43> */
.L_x_52099:
[----:B------:R-:W-:Y:S05]  /*20360*/  BSYNC B1 ;  /* 0x0000000000017941 */ /* 0x000fea0003800000 */
.L_x_52098:
        /* <DEDUP_REMOVED lines=8> */
.L_x_52094:
        /* <DEDUP_REMOVED lines=12> */
.L_x_52103:
[----:B------:R-:W-:Y:S02]  /*204b0*/  IMAD.MOV.U32 R16, RZ, RZ, R8 ;  /* 0x000000ffff107224 */ /* 0x000fe400078e0008 */
.L_x_52104:
[----:B------:R-:W-:Y:S05]  /*204c0*/  BSYNC B1 ;  /* 0x0000000000017941 */ /* 0x000fea0003800000 */
.L_x_52102:
        /* <DEDUP_REMOVED lines=16> */
.L_x_52108:
[----:B------:R-:W-:Y:S05]  /*205d0*/  BSYNC B2 ;  /* 0x0000000000027941 */ /* 0x000fea0003800000 */
.L_x_52107:
        /* <DEDUP_REMOVED lines=44> */
.L_x_52106:
[----:B------:R-:W-:Y:S05]  /*208a0*/  BSYNC B1 ;  /* 0x0000000000017941 */ /* 0x000fea0003800000 */
.L_x_52105:
        /* <DEDUP_REMOVED lines=11> */
.L_x_52109:
        /* <DEDUP_REMOVED lines=12> */
.L_x_52112:
[----:B------:R-:W-:Y:S02]  /*20a20*/  IMAD.MOV.U32 R20, RZ, RZ, R8 ;  /* 0x000000ffff147224 */ /* 0x000fe400078e0008 */
.L_x_52113:
[----:B------:R-:W-:Y:S05]  /*20a30*/  BSYNC B1 ;  /* 0x0000000000017941 */ /* 0x000fea0003800000 */
.L_x_52111:
        /* <DEDUP_REMOVED lines=16> */
.L_x_52117:
[----:B------:R-:W-:Y:S05]  /*20b40*/  BSYNC B2 ;  /* 0x0000000000027941 */ /* 0x000fea0003800000 */
.L_x_52116:
        /* <DEDUP_REMOVED lines=44> */
.L_x_52115:
[----:B------:R-:W-:Y:S05]  /*20e10*/  BSYNC B1 ;  /* 0x0000000000017941 */ /* 0x000fea0003800000 */
.L_x_52114:
        /* <DEDUP_REMOVED lines=8> */
.L_x_52110:
        /* <DEDUP_REMOVED lines=12> */
.L_x_52119:
[----:B------:R-:W-:Y:S02]  /*20f60*/  IMAD.MOV.U32 R26, RZ, RZ, R8 ;  /* 0x000000ffff1a7224 */ /* 0x000fe400078e0008 */
.L_x_52120:
[----:B------:R-:W-:Y:S05]  /*20f70*/  BSYNC B1 ;  /* 0x0000000000017941 */ /* 0x000fea0003800000 */
.L_x_52118:
        /* <DEDUP_REMOVED lines=16> */
.L_x_52124:
[----:B------:R-:W-:Y:S05]  /*21080*/  BSYNC B2 ;  /* 0x0000000000027941 */ /* 0x000fea0003800000 */
.L_x_52123:
        /* <DEDUP_REMOVED lines=44> */
.L_x_52122:
[----:B------:R-:W-:Y:S05]  /*21350*/  BSYNC B1 ;  /* 0x0000000000017941 */ /* 0x000fea0003800000 */
.L_x_52121:
        /* <DEDUP_REMOVED lines=11> */
.L_x_52125:
        /* <DEDUP_REMOVED lines=12> */
.L_x_52128:
[----:B------:R-:W-:Y:S02]  /*214d0*/  IMAD.MOV.U32 R18, RZ, RZ, R8 ;  /* 0x000000ffff127224 */ /* 0x000fe400078e0008 */
.L_x_52129:
[----:B------:R-:W-:Y:S05]  /*214e0*/  BSYNC B1 ;  /* 0x0000000000017941 */ /* 0x000fea0003800000 */
.L_x_52127:
        /* <DEDUP_REMOVED lines=16> */
.L_x_52133:
[----:B------:R-:W-:Y:S05]  /*215f0*/  BSYNC B2 ;  /* 0x0000000000027941 */ /* 0x000fea0003800000 */
.L_x_52132:
        /* <DEDUP_REMOVED lines=44> */
.L_x_52131:
[----:B------:R-:W-:Y:S05]  /*218c0*/  BSYNC B1 ;  /* 0x0000000000017941 */ /* 0x000fea0003800000 */
.L_x_52130:
        /* <DEDUP_REMOVED lines=8> */
.L_x_52126:
        /* <DEDUP_REMOVED lines=12> */
.L_x_52135:
[----:B------:R-:W-:Y:S02]  /*21a10*/  IMAD.MOV.U32 R18, RZ, RZ, R8 ;  /* 0x000000ffff127224 */ /* 0x000fe400078e0008 */
.L_x_52136:
[----:B------:R-:W-:Y:S05]  /*21a20*/  BSYNC B1 ;  /* 0x0000000000017941 */ /* 0x000fea0003800000 */
.L_x_52134:
        /* <DEDUP_REMOVED lines=16> */
.L_x_52140:
[----:B------:R-:W-:Y:S05]  /*21b30*/  BSYNC B2 ;  /* 0x0000000000027941 */ /* 0x000fea0003800000 */
.L_x_52139:
        /* <DEDUP_REMOVED lines=44> */
.L_x_52138:
[----:B------:R-:W-:Y:S05]  /*21e00*/  BSYNC B1 ;  /* 0x0000000000017941 */ /* 0x000fea0003800000 */
.L_x_52137:
        /* <DEDUP_REMOVED lines=11> */
.L_x_52141:
        /* <DEDUP_REMOVED lines=12> */
.L_x_52144:
[----:B------:R-:W-:Y:S02]  /*21f80*/  IMAD.MOV.U32 R20, RZ, RZ, R8 ;  /* 0x000000ffff147224 */ /* 0x000fe400078e0008 */
.L_x_52145:
[----:B------:R-:W-:Y:S05]  /*21f90*/  BSYNC B1 ;  /* 0x0000000000017941 */ /* 0x000fea0003800000 */
.L_x_52143:
        /* <DEDUP_REMOVED lines=16> */
.L_x_52149:
[----:B------:R-:W-:Y:S05]  /*220a0*/  BSYNC B2 ;  /* 0x0000000000027941 */ /* 0x000fea0003800000 */
.L_x_52148:
        /* <DEDUP_REMOVED lines=44> */
.L_x_52147:
[----:B------:R-:W-:Y:S05]  /*22370*/  BSYNC B1 ;  /* 0x0000000000017941 */ /* 0x000fea0003800000 */
.L_x_52146:
        /* <DEDUP_REMOVED lines=8> */
.L_x_52142:
        /* <DEDUP_REMOVED lines=26> */
.L_x_52150:
        /* <DEDUP_REMOVED lines=15> */
.L_x_52152:
[----:B-1----:R-:W-:Y:S02]  /*22690*/  MOV R20, R8 ;  /* 0x0000000800147202 */ /* 0x002fe40000000f00 */
.L_x_52153:
[----:B------:R-:W-:Y:S05]  /*226a0*/  BSYNC B1 ;  /* 0x0000000000017941 */ /* 0x000fea0003800000 */
.L_x_52151:
        /* <DEDUP_REMOVED lines=16> */
.L_x_52157:
[----:B------:R-:W-:Y:S05]  /*227b0*/  BSYNC B2 ;  /* 0x0000000000027941 */ /* 0x000fea0003800000 */
.L_x_52156:
        /* <DEDUP_REMOVED lines=44> */
.L_x_52155:
[----:B------:R-:W-:Y:S05]  /*22a80*/  BSYNC B1 ;  /* 0x0000000000017941 */ /* 0x000fea0003800000 */
.L_x_52154:
        /* <DEDUP_REMOVED lines=12> */
.L_x_52158:
        /* <DEDUP_REMOVED lines=12> */
.L_x_52161:
[----:B------:R-:W-:Y:S02]  /*22c10*/  MOV R9, R8 ;  /* 0x0000000800097202 */ /* 0x000fe40000000f00 */
.L_x_52162:
[----:B------:R-:W-:Y:S05]  /*22c20*/  BSYNC B1 ;  /* 0x0000000000017941 */ /* 0x000fea0003800000 */
.L_x_52160:
        /* <DEDUP_REMOVED lines=16> */
.L_x_52166:
[----:B------:R-:W-:Y:S05]  /*22d30*/  BSYNC B2 ;  /* 0x0000000000027941 */ /* 0x000fea0003800000 */
.L_x_52165:
        /* <DEDUP_REMOVED lines=44> */
.L_x_52164:
[----:B------:R-:W-:Y:S05]  /*23000*/  BSYNC B1 ;  /* 0x0000000000017941 */ /* 0x000fea0003800000 */
.L_x_52163:
        /* <DEDUP_REMOVED lines=9> */
.L_x_52159:
        /* <DEDUP_REMOVED lines=12> */
.L_x_52168:
[----:B------:R-:W-:Y:S02]  /*23160*/  IMAD.MOV.U32 R16, RZ, RZ, R8 ;  /* 0x000000ffff107224 */ /* 0x000fe400078e0008 */
.L_x_52169:
[----:B------:R-:W-:Y:S05]  /*23170*/  BSYNC B1 ;  /* 0x0000000000017941 */ /* 0x000fea0003800000 */
.L_x_52167:
        /* <DEDUP_REMOVED lines=16> */
.L_x_52173:
[----:B------:R-:W-:Y:S05]  /*23280*/  BSYNC B2 ;  /* 0x0000000000027941 */ /* 0x000fea0003800000 */
.L_x_52172:
        /* <DEDUP_REMOVED lines=44> */
.L_x_52171:
[----:B------:R-:W-:Y:S05]  /*23550*/  BSYNC B1 ;  /* 0x0000000000017941 */ /* 0x000fea0003800000 */
.L_x_52170:
        /* <DEDUP_REMOVED lines=11> */
.L_x_52174:
        /* <DEDUP_REMOVED lines=12> */
.L_x_52177:
[----:B------:R-:W-:Y:S02]  /*236d0*/  IMAD.MOV.U32 R22, RZ, RZ, R8 ;  /* 0x000000ffff167224 */ /* 0x000fe400078e0008 */
.L_x_52178:
[----:B------:R-:W-:Y:S05]  /*236e0*/  BSYNC B1 ;  /* 0x0000000000017941 */ /* 0x000fea0003800000 */
.L_x_52176:
        /* <DEDUP_REMOVED lines=16> */
.L_x_52182:
[----:B------:R-:W-:Y:S05]  /*237f0*/  BSYNC B2 ;  /* 0x0000000000027941 */ /* 0x000fea0003800000 */
.L_x_52181:
        /* <DEDUP_REMOVED lines=44> */
.L_x_52180:
[----:B------:R-:W-:Y:S05]  /*23ac0*/  BSYNC B1 ;  /* 0x0000000000017941 */ /* 0x000fea0003800000 */
.L_x_52179:
        /* <DEDUP_REMOVED lines=8> */
.L_x_52175:
        /* <DEDUP_REMOVED lines=12> */
.L_x_52184:
[----:B------:R-:W-:Y:S02]  /*23c10*/  MOV R16, R8 ;  /* 0x0000000800107202 */ /* 0x000fe40000000f00 */
.L_x_52185:
[----:B------:R-:W-:Y:S05]  /*23c20*/  BSYNC B1 ;  /* 0x0000000000017941 */ /* 0x000fea0003800000 */
.L_x_52183:
        /* <DEDUP_REMOVED lines=16> */
.L_x_52189:
[----:B------:R-:W-:Y:S05]  /*23d30*/  BSYNC B2 ;  /* 0x0000000000027941 */ /* 0x000fea0003800000 */
.L_x_52188:
        /* <DEDUP_REMOVED lines=44> */
.L_x_52187:
[----:B------:R-:W-:Y:S05]  /*24000*/  BSYNC B1 ;  /* 0x0000000000017941 */ /* 0x000fea0003800000 */
.L_x_52186:
        /* <DEDUP_REMOVED lines=11> */
.L_x_52190:
        /* <DEDUP_REMOVED lines=12> */
.L_x_52193:
[----:B------:R-:W-:Y:S02]  /*24180*/  MOV R12, R8 ;  /* 0x00000008000c7202 */ /* 0x000fe40000000f00 */
.L_x_52194:
[----:B------:R-:W-:Y:S05]  /*24190*/  BSYNC B1 ;  /* 0x0000000000017941 */ /* 0x000fea0003800000 */
.L_x_52192:
        /* <DEDUP_REMOVED lines=16> */
.L_x_52198:
[----:B------:R-:W-:Y:S05]  /*242a0*/  BSYNC B2 ;  /* 0x0000000000027941 */ /* 0x000fea0003800000 */
.L_x_52197:
        /* <DEDUP_REMOVED lines=44> */
.L_x_52196:
[----:B------:R-:W-:Y:S05]  /*24570*/  BSYNC B1 ;  /* 0x0000000000017941 */ /* 0x000fea0003800000 */
.L_x_52195:
        /* <DEDUP_REMOVED lines=9> */
.L_x_52191:
        /* <DEDUP_REMOVED lines=12> */
.L_x_52200:
[----:B------:R-:W-:Y:S02]  /*246d0*/  IMAD.MOV.U32 R16, RZ, RZ, R8 ;  /* 0x000000ffff107224 */ /* 0x000fe400078e0008 */
.L_x_52201:
[----:B------:R-:W-:Y:S05]  /*246e0*/  BSYNC B1 ;  /* 0x0000000000017941 */ /* 0x000fea0003800000 */
.L_x_52199:
        /* <DEDUP_REMOVED lines=16> */
.L_x_52205:
[----:B------:R-:W-:Y:S05]  /*247f0*/  BSYNC B2 ;  /* 0x0000000000027941 */ /* 0x000fea0003800000 */
.L_x_52204:
        /* <DEDUP_REMOVED lines=44> */
.L_x_52203:
[----:B------:R-:W-:Y:S05]  /*24ac0*/  BSYNC B1 ;  /* 0x0000000000017941 */ /* 0x000fea0003800000 */
.L_x_52202:
        /* <DEDUP_REMOVED lines=11> */
.L_x_52206:
        /* <DEDUP_REMOVED lines=12> */
.L_x_52209:
[----:B------:R-:W-:Y:S02]  /*24c40*/  IMAD.MOV.U32 R0, RZ, RZ, R8 ;  /* 0x000000ffff007224 */ /* 0x000fe400078e0008 */
.L_x_52210:
[----:B------:R-:W-:Y:S05]  /*24c50*/  BSYNC B1 ;  /* 0x0000000000017941 */ /* 0x000fea0003800000 */
.L_x_52208:
        /* <DEDUP_REMOVED lines=16> */
.L_x_52214:
[----:B------:R-:W-:Y:S05]  /*24d60*/  BSYNC B2 ;  /* 0x0000000000027941 */ /* 0x000fea0003800000 */
.L_x_52213:
        /* <DEDUP_REMOVED lines=44> */
.L_x_52212:
[----:B------:R-:W-:Y:S05]  /*25030*/  BSYNC B1 ;  /* 0x0000000000017941 */ /* 0x000fea0003800000 */
.L_x_52211:
        /* <DEDUP_REMOVED lines=9> */
.L_x_52207:
        /* <DEDUP_REMOVED lines=26> */
.L_x_52215:
        /* <DEDUP_REMOVED lines=15> */
.L_x_52217:
[----:B-1----:R-:W-:Y:S02]  /*25360*/  IMAD.MOV.U32 R20, RZ, RZ, R8 ;  /* 0x000000ffff147224 */ /* 0x002fe400078e0008 */
.L_x_52218:
[----:B------:R-:W-:Y:S05]  /*25370*/  BSYNC B1 ;  /* 0x0000000000017941 */ /* 0x000fea0003800000 */
.L_x_52216:
        /* <DEDUP_REMOVED lines=16> */
.L_x_52222:
[----:B------:R-:W-:Y:S05]  /*25480*/  BSYNC B2 ;  /* 0x0000000000027941 */ /* 0x000fea0003800000 */
.L_x_52221:
        /* <DEDUP_REMOVED lines=44> */
.L_x_52220:
[----:B------:R-:W-:Y:S05]  /*25750*/  BSYNC B1 ;  /* 0x0000000000017941 */ /* 0x000fea0003800000 */
.L_x_52219:
        /* <DEDUP_REMOVED lines=12> */
.L_x_52223:
        /* <DEDUP_REMOVED lines=12> */
.L_x_52226:
[----:B------:R-:W-:Y:S02]  /*258e0*/  IMAD.MOV.U32 R9, RZ, RZ, R8 ;  /* 0x000000ffff097224 */ /* 0x000fe400078e0008 */
.L_x_52227:
[----:B------:R-:W-:Y:S05]  /*258f0*/  BSYNC B1 ;  /* 0x0000000000017941 */ /* 0x000fea0003800000 */
.L_x_52225:
        /* <DEDUP_REMOVED lines=16> */
.L_x_52231:
[----:B------:R-:W-:Y:S05]  /*25a00*/  BSYNC B2 ;  /* 0x0000000000027941 */ /* 0x000fea0003800000 */
.L_x_52230:
        /* <DEDUP_REMOVED lines=44> */
.L_x_52229:
[----:B------:R-:W-:Y:S05]  /*25cd0*/  BSYNC B1 ;  /* 0x0000000000017941 */ /* 0x000fea0003800000 */
.L_x_52228:
        /* <DEDUP_REMOVED lines=9> */
.L_x_52224:
        /* <DEDUP_REMOVED lines=12> */
.L_x_52233:
[----:B------:R-:W-:Y:S02]  /*25e30*/  IMAD.MOV.U32 R16, RZ, RZ, R8 ;  /* 0x000000ffff107224 */ /* 0x000fe400078e0008 */
.L_x_52234:
[----:B------:R-:W-:Y:S05]  /*25e40*/  BSYNC B1 ;  /* 0x0000000000017941 */ /* 0x000fea0003800000 */
.L_x_52232:
        /* <DEDUP_REMOVED lines=16> */
.L_x_52238:
[----:B------:R-:W-:Y:S05]  /*25f50*/  BSYNC B2 ;  /* 0x0000000000027941 */ /* 0x000fea0003800000 */
.L_x_52237:
        /* <DEDUP_REMOVED lines=44> */
.L_x_52236:
[----:B------:R-:W-:Y:S05]  /*26220*/  BSYNC B1 ;  /* 0x0000000000017941 */ /* 0x000fea0003800000 */
.L_x_52235:
        /* <DEDUP_REMOVED lines=11> */
.L_x_52239:
        /* <DEDUP_REMOVED lines=12> */
.L_x_52242:
[----:B------:R-:W-:Y:S02]  /*263a0*/  IMAD.MOV.U32 R11, RZ, RZ, R8 ;  /* 0x000000ffff0b7224 */ /* 0x000fe400078e0008 */
.L_x_52243:
[----:B------:R-:W-:Y:S05]  /*263b0*/  BSYNC B1 ;  /* 0x0000000000017941 */ /* 0x000fea0003800000 */
.L_x_52241:
        /* <DEDUP_REMOVED lines=16> */
.L_x_52247:
[----:B------:R-:W-:Y:S05]  /*264c0*/  BSYNC B2 ;  /* 0x0000000000027941 */ /* 0x000fea0003800000 */
.L_x_52246:
        /* <DEDUP_REMOVED lines=44> */
.L_x_52245:
[----:B------:R-:W-:Y:S05]  /*26790*/  BSYNC B1 ;  /* 0x0000000000017941 */ /* 0x000fea0003800000 */
.L_x_52244:
        /* <DEDUP_REMOVED lines=9> */
.L_x_52240:
        /* <DEDUP_REMOVED lines=12> */
.L_x_52249:
[----:B------:R-:W-:Y:S02]  /*268f0*/  IMAD.MOV.U32 R16, RZ, RZ, R8 ;  /* 0x000000ffff107224 */ /* 0x000fe400078e0008 */
.L_x_52250:
[----:B------:R-:W-:Y:S05]  /*26900*/  BSYNC B1 ;  /* 0x0000000000017941 */ /* 0x000fea0003800000 */
.L_x_52248:
        /* <DEDUP_REMOVED lines=16> */
.L_x_52254:
[----:B------:R-:W-:Y:S05]  /*26a10*/  BSYNC B2 ;  /* 0x0000000000027941 */ /* 0x000fea0003800000 */
.L_x_52253:
        /* <DEDUP_REMOVED lines=44> */
.L_x_52252:
[----:B------:R-:W-:Y:S05]  /*26ce0*/  BSYNC B1 ;  /* 0x0000000000017941 */ /* 0x000fea0003800000 */
.L_x_52251:
        /* <DEDUP_REMOVED lines=11> */
.L_x_52255:
        /* <DEDUP_REMOVED lines=12> */
.L_x_52258:
[----:B------:R-:W-:Y:S02]  /*26e60*/  IMAD.MOV.U32 R12, RZ, RZ, R8 ;  /* 0x000000ffff0c7224 */ /* 0x000fe400078e0008 */
.L_x_52259:
[----:B------:R-:W-:Y:S05]  /*26e70*/  BSYNC B1 ;  /* 0x0000000000017941 */ /* 0x000fea0003800000 */
.L_x_52257:
        /* <DEDUP_REMOVED lines=16> */
.L_x_52263:
[----:B------:R-:W-:Y:S05]  /*26f80*/  BSYNC B2 ;  /* 0x0000000000027941 */ /* 0x000fea0003800000 */
.L_x_52262:
        /* <DEDUP_REMOVED lines=44> */
.L_x_52261:
[----:B------:R-:W-:Y:S05]  /*27250*/  BSYNC B1 ;  /* 0x0000000000017941 */ /* 0x000fea0003800000 */
.L_x_52260:
        /* <DEDUP_REMOVED lines=9> */
.L_x_52256:
        /* <DEDUP_REMOVED lines=12> */
.L_x_52265:
[----:B------:R-:W-:Y:S02]  /*273b0*/  IMAD.MOV.U32 R16, RZ, RZ, R8 ;  /* 0x000000ffff107224 */ /* 0x000fe400078e0008 */
.L_x_52266:
[----:B------:R-:W-:Y:S05]  /*273c0*/  BSYNC B1 ;  /* 0x0000000000017941 */ /* 0x000fea0003800000 */
.L_x_52264:
        /* <DEDUP_REMOVED lines=16> */
.L_x_52270:
[----:B------:R-:W-:Y:S05]  /*274d0*/  BSYNC B2 ;  /* 0x0000000000027941 */ /* 0x000fea0003800000 */
.L_x_52269:
        /* <DEDUP_REMOVED lines=44> */
.L_x_52268:
[----:B------:R-:W-:Y:S05]  /*277a0*/  BSYNC B1 ;  /* 0x0000000000017941 */ /* 0x000fea0003800000 */
.L_x_52267:
        /* <DEDUP_REMOVED lines=11> */
.L_x_52271:
        /* <DEDUP_REMOVED lines=12> */
.L_x_52274:
[----:B------:R-:W-:Y:S02]  /*27920*/  IMAD.MOV.U32 R0, RZ, RZ, R8 ;  /* 0x000000ffff007224 */ /* 0x000fe400078e0008 */
.L_x_52275:
[----:B------:R-:W-:Y:S05]  /*27930*/  BSYNC B1 ;  /* 0x0000000000017941 */ /* 0x000fea0003800000 */
.L_x_52273:
        /* <DEDUP_REMOVED lines=16> */
.L_x_52279:
[----:B------:R-:W-:Y:S05]  /*27a40*/  BSYNC B2 ;  /* 0x0000000000027941 */ /* 0x000fea0003800000 */
.L_x_52278:
        /* <DEDUP_REMOVED lines=44> */
.L_x_52277:
[----:B------:R-:W-:Y:S05]  /*27d10*/  BSYNC B1 ;  /* 0x0000000000017941 */ /* 0x000fea0003800000 */
.L_x_52276:
        /* <DEDUP_REMOVED lines=9> */
.L_x_52272:
        /* <DEDUP_REMOVED lines=26> */
.L_x_52280:
[----:B------:R1:W5:Y:S04]  /*27f50*/  @P5 LDG.E.128 R80, [R16.64] ;  /* 0x0000000610505981 */ /* 0x000368000c1e1d00 */
[----:B------:R1:W5:Y:S04]  /*27f60*/  @P0 LDG.E.128 R76, [R18.64] ;  /* 0x00000006124c0981 */ /* 0x000368000c1e1d00 */
[----:B-1----:R1:W5:Y:S01]  /*27f70*/  LDG.E.128 R16, [R202.64] ;  /* 0x00000006ca107981 */ /* 0x002362000c1e1d00 */
[C---:B------:R-:W-:Y:S01]  /*27f80*/  ISETP.NE.AND P1, PT, R216.reuse, 0x1, PT ;  /* 0x00000001d800780c */ /* 0x040fe20003f25270 */
[----:B------:R-:W-:Y:S01]  /*27f90*/  BSSY B1, `(.L_x_52281) ;  /* 0x000000c000017945 */ /* 0x000fe20003800000 */
[----:B------:R-:W-:-:S11]  /*27fa0*/  IADD3 R219, R216, 0x1, RZ ;  /* 0x00000001d8db7810 */ /* 0x000fd60007ffe0ff */
[----:B------:R-:W-:Y:S05]  /*27fb0*/  @!P1 BRA `(.L_x_52282) ;  /* 0x0000008000009947 */ /* 0x000fea0003800000 */
[----:B-1----:R-:W-:Y:S01]  /*27fc0*/  ISETP.NE.AND P1, PT, R216, 0x2, PT ;  /* 0x00000002d800780c */ /* 0x002fe20003f25270 */
[----:B0-----:R-:W-:-:S12]  /*27fd0*/  IMAD.MOV.U32 R201, RZ, RZ, R3 ;  /* 0x000000ffffc97224 */ /* 0x001fd800078e0003 */
[----:B------:R-:W-:Y:S05]  /*27fe0*/  @!P1 BRA `(.L_x_52283) ;  /* 0x0000006000009947 */ /* 0x000fea0003800000 */
[----:B------:R-:W-:Y:S02]  /*27ff0*/  ISETP.NE.AND P1, PT, R216, 0x3, PT ;  /* 0x00000003d800780c */ /* 0x000fe40003f25270 */
[----:B------:R-:W-:-:S11]  /*28000*/  MOV R201, R2 ;  /* 0x0000000200c97202 */ /* 0x000fd60000000f00 */
[----:B------:R-:W-:Y:S05]  /*28010*/  @P1 BRA `(.L_x_52283) ;  /* 0x0000003000001947 */ /* 0x000fea0003800000 */
[----:B------:R-:W-:Y:S01]  /*28020*/  IMAD.MOV.U32 R201, RZ, RZ, R10 ;  /* 0x000000ffffc97224 */ /* 0x000fe200078e000a */
[----:B------:R-:W-:Y:S05]  /*28030*/  BRA `(.L_x_52283) ;  /* 0x0000001000007947 */ /* 0x000fea0003800000 */
.L_x_52282:
[----:B01----:R-:W-:Y:S02]  /*28040*/  IMAD.MOV.U32 R201, RZ, RZ, R8 ;  /* 0x000000ffffc97224 */ /* 0x003fe400078e0008 */
.L_x_52283:
[----:B------:R-:W-:Y:S05]  /*28050*/  BSYNC B1 ;  /* 0x0000000000017941 */ /* 0x000fea0003800000 */
.L_x_52281:
        /* <DEDUP_REMOVED lines=16> */
.L_x_52287:
[----:B------:R-:W-:Y:S05]  /*28160*/  BSYNC B2 ;  /* 0x0000000000027941 */ /* 0x000fea0003800000 */
.L_x_52286:
        /* <DEDUP_REMOVED lines=44> */
.L_x_52285:
[----:B------:R-:W-:Y:S05]  /*28430*/  BSYNC B1 ;  /* 0x0000000000017941 */ /* 0x000fea0003800000 */
.L_x_52284:
        /* <DEDUP_REMOVED lines=12> */
.L_x_52288:
        /* <DEDUP_REMOVED lines=12> */
.L_x_52291:
[----:B------:R-:W-:Y:S02]  /*285c0*/  IMAD.MOV.U32 R9, RZ, RZ, R8 ;  /* 0x000000ffff097224 */ /* 0x000fe400078e0008 */
.L_x_52292:
[----:B------:R-:W-:Y:S05]  /*285d0*/  BSYNC B1 ;  /* 0x0000000000017941 */ /* 0x000fea0003800000 */
.L_x_52290:
        /* <DEDUP_REMOVED lines=16> */
.L_x_52296:
[----:B------:R-:W-:Y:S05]  /*286e0*/  BSYNC B2 ;  /* 0x0000000000027941 */ /* 0x000fea0003800000 */
.L_x_52295:
        /* <DEDUP_REMOVED lines=44> */
.L_x_52294:
[----:B------:R-:W-:Y:S05]  /*289b0*/  BSYNC B1 ;  /* 0x0000000000017941 */ /* 0x000fea0003800000 */
.L_x_52293:
        /* <DEDUP_REMOVED lines=9> */
.L_x_52289:
        /* <DEDUP_REMOVED lines=12> */
.L_x_52298:
[----:B------:R-:W-:Y:S02]  /*28b10*/  MOV R201, R8 ;  /* 0x0000000800c97202 */ /* 0x000fe40000000f00 */
.L_x_52299:
[----:B------:R-:W-:Y:S05]  /*28b20*/  BSYNC B1 ;  /* 0x0000000000017941 */ /* 0x000fea0003800000 */
.L_x_52297:
        /* <DEDUP_REMOVED lines=16> */
.L_x_52303:
[----:B------:R-:W-:Y:S05]  /*28c30*/  BSYNC B2 ;  /* 0x0000000000027941 */ /* 0x000fea0003800000 */
.L_x_52302:
        /* <DEDUP_REMOVED lines=44> */
.L_x_52301:
[----:B------:R-:W-:Y:S05]  /*28f00*/  BSYNC B1 ;  /* 0x0000000000017941 */ /* 0x000fea0003800000 */
.L_x_52300:
        /* <DEDUP_REMOVED lines=11> */
.L_x_52304:
        /* <DEDUP_REMOVED lines=12> */
.L_x_52307:
[----:B------:R-:W-:Y:S02]  /*29080*/  MOV R11, R8 ;  /* 0x00000008000b7202 */ /* 0x000fe40000000f00 */
.L_x_52308:
[----:B------:R-:W-:Y:S05]  /*29090*/  BSYNC B1 ;  /* 0x0000000000017941 */ /* 0x000fea0003800000 */
.L_x_52306:
        /* <DEDUP_REMOVED lines=16> */
.L_x_52312:
[----:B------:R-:W-:Y:S05]  /*291a0*/  BSYNC B2 ;  /* 0x0000000000027941 */ /* 0x000fea0003800000 */
.L_x_52311:
        /* <DEDUP_REMOVED lines=44> */
.L_x_52310:
[----:B------:R-:W-:Y:S05]  /*29470*/  BSYNC B1 ;  /* 0x0000000000017941 */ /* 0x000fea0003800000 */
.L_x_52309:
        /* <DEDUP_REMOVED lines=9> */
.L_x_52305:
        /* <DEDUP_REMOVED lines=12> */
.L_x_52314:
[----:B------:R-:W-:Y:S02]  /*295d0*/  IMAD.MOV.U32 R201, RZ, RZ, R8 ;  /* 0x000000ffffc97224 */ /* 0x000fe400078e0008 */
.L_x_52315:
[----:B------:R-:W-:Y:S05]  /*295e0*/  BSYNC B1 ;  /* 0x0000000000017941 */ /* 0x000fea0003800000 */
.L_x_52313:
        /* <DEDUP_REMOVED lines=16> */
.L_x_52319:
[----:B------:R-:W-:Y:S05]  /*296f0*/  BSYNC B2 ;  /* 0x0000000000027941 */ /* 0x000fea0003800000 */
.L_x_52318:
        /* <DEDUP_REMOVED lines=44> */
.L_x_52317:
[----:B------:R-:W-:Y:S05]  /*299c0*/  BSYNC B1 ;  /* 0x0000000000017941 */ /* 0x000fea0003800000 */
.L_x_52316:
        /* <DEDUP_REMOVED lines=11> */
.L_x_52320:
        /* <DEDUP_REMOVED lines=12> */
.L_x_52323:
[----:B------:R-:W-:Y:S02]  /*29b40*/  IMAD.MOV.U32 R12, RZ, RZ, R8 ;  /* 0x000000ffff0c7224 */ /* 0x000fe400078e0008 */
.L_x_52324:
[----:B------:R-:W-:Y:S05]  /*29b50*/  BSYNC B1 ;  /* 0x0000000000017941 */ /* 0x000fea0003800000 */
.L_x_52322:
        /* <DEDUP_REMOVED lines=16> */
.L_x_52328:
[----:B------:R-:W-:Y:S05]  /*29c60*/  BSYNC B2 ;  /* 0x0000000000027941 */ /* 0x000fea0003800000 */
.L_x_52327:
        /* <DEDUP_REMOVED lines=44> */
.L_x_52326:
[----:B------:R-:W-:Y:S05]  /*29f30*/  BSYNC B1 ;  /* 0x0000000000017941 */ /* 0x000fea0003800000 */
.L_x_52325:
        /* <DEDUP_REMOVED lines=9> */
.L_x_52321:
        /* <DEDUP_REMOVED lines=12> */
.L_x_52330:
[----:B------:R-:W-:Y:S02]  /*2a090*/  MOV R201, R8 ;  /* 0x0000000800c97202 */ /* 0x000fe40000000f00 */
.L_x_52331:
[----:B------:R-:W-:Y:S05]  /*2a0a0*/  BSYNC B1 ;  /* 0x0000000000017941 */ /* 0x000fea0003800000 */
.L_x_52329:
        /* <DEDUP_REMOVED lines=16> */
.L_x_52335:
[----:B------:R-:W-:Y:S05]  /*2a1b0*/  BSYNC B2 ;  /* 0x0000000000027941 */ /* 0x000fea0003800000 */
.L_x_52334:
        /* <DEDUP_REMOVED lines=44> */
.L_x_52333:
[----:B------:R-:W-:Y:S05]  /*2a480*/  BSYNC B1 ;  /* 0x0000000000017941 */ /* 0x000fea0003800000 */
.L_x_52332:
        /* <DEDUP_REMOVED lines=11> */
.L_x_52336:
        /* <DEDUP_REMOVED lines=12> */
.L_x_52339:
[----:B------:R-:W-:Y:S02]  /*2a600*/  MOV R0, R8 ;  /* 0x0000000800007202 */ /* 0x000fe40000000f00 */
.L_x_52340:
[----:B------:R-:W-:Y:S05]  /*2a610*/  BSYNC B1 ;  /* 0x0000000000017941 */ /* 0x000fea0003800000 */
.L_x_52338:
        /* <DEDUP_REMOVED lines=16> */
.L_x_52344:
[----:B------:R-:W-:Y:S05]  /*2a720*/  BSYNC B2 ;  /* 0x0000000000027941 */ /* 0x000fea0003800000 */
.L_x_52343:
        /* <DEDUP_REMOVED lines=44> */
.L_x_52342:
[----:B------:R-:W-:Y:S05]  /*2a9f0*/  BSYNC B1 ;  /* 0x0000000000017941 */ /* 0x000fea0003800000 */
.L_x_52341:
        /* <DEDUP_REMOVED lines=9> */
.L_x_52337:
[----:B------:R-:W-:Y:S01]  /*2aa90*/  SEL R201, RZ, 0x1000000, P4 ;  /* 0x01000000ffc97807 */ /* 0x000fe20002000000 */
[----:B------:R-:W-:Y:S01]  /*2aaa0*/  IMAD.WIDE.U32 R220, R215, R228, c[0x0][0x190] ;  /* 0x00006400d7dc7625 */ /* 0x000fe200078e00e4 */
[----:B------:R-:W-:Y:S02]  /*2aab0*/  SEL R202, RZ, 0x10000, P3 ;  /* 0x00010000ffca7807 */ /* 0x000fe40001800000 */
[----:B------:R-:W-:Y:S02]  /*2aac0*/  SEL R203, RZ, 0x100, P2 ;  /* 0x00000100ffcb7807 */ /* 0x000fe40001000000 */
[----:B------:R-:W-:Y:S02]  /*2aad0*/  SEL R216, RZ, 0x1, P1 ;  /* 0x00000001ffd87807 */ /* 0x000fe40000800000 */
[----:B------:R-:W-:Y:S01]  /*2aae0*/  IADD3 R201, R203, R201, R202 ;  /* 0x000000c9cbc97210 */ /* 0x000fe20007ffe0ca */
[----:B------:R-:W-:Y:S01]  /*2aaf0*/  IMAD.WIDE.U32 R202, R215, R227, c[0x0][0x188] ;  /* 0x00006200d7ca7625 */ /* 0x000fe200078e00e3 */
[----:B------:R-:W-:-:S03]  /*2ab00*/  ISETP.NE.AND P5, PT, R226, RZ, PT ;  /* 0x000000ffe200720c */ /* 0x000fc60003fa5270 */
[----:B------:R-:W-:Y:S01]  /*2ab10*/  IMAD.IADD R219, R201, 0x1, R216 ;  /* 0x00000001c9db7824 */ /* 0x000fe200078e02d8 */
[----:B------:R0:W-:Y:S01]  /*2ab20*/  STG.E.128 [R202.64], R16 ;  /* 0x00000010ca007986 */ /* 0x0001e2000c101d06 */
[----:B------:R-:W-:-:S03]  /*2ab30*/  IADD3 R216, R200, 0x1e0, RZ ;  /* 0x000001e0c8d87810 */ /* 0x000fc60007ffe0ff */
[----:B------:R1:W-:Y:S02]  /*2ab40*/  STG.E [R220.64], R219 ;  /* 0x000000dbdc007986 */ /* 0x0003e4000c101906 */
[----:B------:R-:W-:-:S04]  /*2ab50*/  @P0 IMAD.WIDE.U32 R200, R216, R227, c[0x0][0x180] ;  /* 0x00006000d8c80625 */ /* 0x000fc800078e00e3 */
[----:B0-----:R-:W-:Y:S01]  /*2ab60*/  @P5 IMAD.WIDE.U32 R202, R216, R227, c[0x0][0x178] ;  /* 0x00005e00d8ca5625 */ /* 0x001fe200078e00e3 */
[----:B------:R-:W-:Y:S05]  /*2ab70*/  @!P5 BRA `(.L_x_52345) ;  /* 0x000000a00000d947 */ /* 0x000fea0003800000 */
[----:B-1----:R-:W-:-:S04]  /*2ab80*/  SHF.L.U32 R219, R12, 0x10, RZ ;  /* 0x000000100cdb7819 */ /* 0x002fc800000006ff */
        /* <DEDUP_REMOVED lines=9> */
.L_x_52345:
[----:B01----:R-:W-:Y:S01]  /*2ac20*/  IMAD.WIDE.U32 R220, R216, R227, c[0x0][0x170] ;  /* 0x00005c00d8dc7625 */ /* 0x003fe200078e00e3 */
[----:B------:R0:W5:Y:S04]  /*2ac30*/  @P5 LDG.E.128 R80, [R202.64] ;  /* 0x00000006ca505981 */ /* 0x000168000c1e1d00 */
[----:B------:R0:W5:Y:S04]  /*2ac40*/  @P0 LDG.E.128 R76, [R200.64] ;  /* 0x00000006c84c0981 */ /* 0x000168000c1e1d00 */
[----:B0-----:R0:W5:Y:S01]  /*2ac50*/  LDG.E.128 R200, [R220.64] ;  /* 0x00000006dcc87981 */ /* 0x001162000c1e1d00 */
        /* <DEDUP_REMOVED lines=12> */
.L_x_52347:
[----:B0-----:R-:W-:Y:S02]  /*2ad20*/  IMAD.MOV.U32 R219, RZ, RZ, R8 ;  /* 0x000000ffffdb7224 */ /* 0x001fe400078e0008 */
.L_x_52348:
[----:B------:R-:W-:Y:S05]  /*2ad30*/  BSYNC B1 ;  /* 0x0000000000017941 */ /* 0x000fea0003800000 */
.L_x_52346:
        /* <DEDUP_REMOVED lines=16> */
.L_x_52352:
[----:B------:R-:W-:Y:S05]  /*2ae40*/  BSYNC B2 ;  /* 0x0000000000027941 */ /* 0x000fea0003800000 */
.L_x_52351:
        /* <DEDUP_REMOVED lines=39> */
[----:B------:R-:W-:Y:S01]  /*2b0c0*/  IMAD.MOV.U32 R8, RZ, RZ, R220 ;  /* 0x000000ffff087224 */ /* 0x000fe200078e00dc */
[----:B------:R-:W-:Y:S01]  /*2b0d0*/  LOP3.LUT R2, R221, UR25, R2, 0x96, !PT ;  /* 0x00000019dd027c12 */ /* 0x000fe2000f8e9602 */
[----:B------:R-:W-:-:S05]  /*2b0e0*/  IMAD.WIDE.U32 R220, R3, -0x2daee0ad, RZ ;  /* 0xd2511f5303dc7825 */ /* 0x000fca00078e00ff */
[----:B------:R-:W-:Y:S02]  /*2b0f0*/  LOP3.LUT R3, R221, UR26, R222, 0x96, !PT ;  /* 0x0000001add037c12 */ /* 0x000fe4000f8e96de */
[----:B------:R-:W-:Y:S02]  /*2b100*/  MOV R10, R220 ;  /* 0x000000dc000a7202 */ /* 0x000fe40000000f00 */
.L_x_52350:
[----:B------:R-:W-:Y:S05]  /*2b110*/  BSYNC B1 ;  /* 0x0000000000017941 */ /* 0x000fea0003800000 */
.L_x_52349:
        /* <DEDUP_REMOVED lines=12> */
.L_x_52353:
        /* <DEDUP_REMOVED lines=12> */
.L_x_52356:
[----:B------:R-:W-:Y:S02]  /*2b2a0*/  IMAD.MOV.U32 R217, RZ, RZ, R8 ;  /* 0x000000ffffd97224 */ /* 0x000fe400078e0008 */
.L_x_52357:
[----:B------:R-:W-:Y:S05]  /*2b2b0*/  BSYNC B1 ;  /* 0x0000000000017941 */ /* 0x000fea0003800000 */
.L_x_52355:
        /* <DEDUP_REMOVED lines=16> */
.L_x_52361:
[----:B------:R-:W-:Y:S05]  /*2b3c0*/  BSYNC B2 ;  /* 0x0000000000027941 */ /* 0x000fea0003800000 */
.L_x_52360:
        /* <DEDUP_REMOVED lines=10> */
[----:B------:R-:W-:-:S04]  /*2b470*/  HFMA2.MMA R219, -RZ, RZ, 0, 0 ;  /* 0x00000000ffdb7435 */ /* 0x000fc800000001ff */
        /* <DEDUP_REMOVED lines=32> */
.L_x_52359:
[----:B------:R-:W-:Y:S05]  /*2b680*/  BSYNC B1 ;  /* 0x0000000000017941 */ /* 0x000fea0003800000 */
.L_x_52358:
        /* <DEDUP_REMOVED lines=8> */
.L_x_52354:
        /* <DEDUP_REMOVED lines=12> */
.L_x_52363:
[----:B------:R-:W-:Y:S02]  /*2b7d0*/  MOV R217, R8 ;  /* 0x0000000800d97202 */ /* 0x000fe40000000f00 */
.L_x_52364:
[----:B------:R-:W-:Y:S05]  /*2b7e0*/  BSYNC B1 ;  /* 0x0000000000017941 */ /* 0x000fea0003800000 */
.L_x_52362:
        /* <DEDUP_REMOVED lines=16> */
.L_x_52368:
[----:B------:R-:W-:Y:S05]  /*2b8f0*/  BSYNC B2 ;  /* 0x0000000000027941 */ /* 0x000fea0003800000 */
.L_x_52367:
        /* <DEDUP_REMOVED lines=44> */
.L_x_52366:
[----:B------:R-:W-:Y:S05]  /*2bbc0*/  BSYNC B1 ;  /* 0x0000000000017941 */ /* 0x000fea0003800000 */
.L_x_52365:
        /* <DEDUP_REMOVED lines=11> */
.L_x_52369:
        /* <DEDUP_REMOVED lines=12> */
.L_x_52372:
[----:B------:R-:W-:Y:S02]  /*2bd40*/  MOV R11, R8 ;  /* 0x00000008000b7202 */ /* 0x000fe40000000f00 */
.L_x_52373:
[----:B------:R-:W-:Y:S05]  /*2bd50*/  BSYNC B1 ;  /* 0x0000000000017941 */ /* 0x000fea0003800000 */
.L_x_52371:
        /* <DEDUP_REMOVED lines=16> */
.L_x_52377:
[----:B------:R-:W-:Y:S05]  /*2be60*/  BSYNC B2 ;  /* 0x0000000000027941 */ /* 0x000fea0003800000 */
.L_x_52376:
        /* <DEDUP_REMOVED lines=43> */
[----:B------:R-:W-:Y:S02]  /*2c120*/  LOP3.LUT R3, R221, UR26, R222, 0x96, !PT ;  /* 0x0000001add037c12 */ /* 0x000fe4000f8e96de */
.L_x_52375:
[----:B------:R-:W-:Y:S05]  /*2c130*/  BSYNC B1 ;  /* 0x0000000000017941 */ /* 0x000fea0003800000 */
.L_x_52374:
        /* <DEDUP_REMOVED lines=9> */
.L_x_52370:
        /* <DEDUP_REMOVED lines=12> */
.L_x_52379:
[----:B------:R-:W-:Y:S02]  /*2c290*/  IMAD.MOV.U32 R217, RZ, RZ, R8 ;  /* 0x000000ffffd97224 */ /* 0x000fe400078e0008 */
.L_x_52380:
[----:B------:R-:W-:Y:S05]  /*2c2a0*/  BSYNC B1 ;  /* 0x0000000000017941 */ /* 0x000fea0003800000 */
.L_x_52378:
        /* <DEDUP_REMOVED lines=16> */
.L_x_52384:
[----:B------:R-:W-:Y:S05]  /*2c3b0*/  BSYNC B2 ;  /* 0x0000000000027941 */ /* 0x000fea0003800000 */
.L_x_52383:
        /* <DEDUP_REMOVED lines=44> */
.L_x_52382:
[----:B------:R-:W-:Y:S05]  /*2c680*/  BSYNC B1 ;  /* 0x0000000000017941 */ /* 0x000fea0003800000 */
.L_x_52381:
        /* <DEDUP_REMOVED lines=11> */
.L_x_52385:
        /* <DEDUP_REMOVED lines=12> */
.L_x_52388:
[----:B------:R-:W-:Y:S02]  /*2c800*/  IMAD.MOV.U32 R12, RZ, RZ, R8 ;  /* 0x000000ffff0c7224 */ /* 0x000fe400078e0008 */
.L_x_52389:
[----:B------:R-:W-:Y:S05]  /*2c810*/  BSYNC B1 ;  /* 0x0000000000017941 */ /* 0x000fea0003800000 */
.L_x_52387:
        /* <DEDUP_REMOVED lines=16> */
.L_x_52393:
[----:B------:R-:W-:Y:S05]  /*2c920*/  BSYNC B2 ;  /* 0x0000000000027941 */ /* 0x000fea0003800000 */
.L_x_52392:
        /* <DEDUP_REMOVED lines=43> */
[----:B------:R-:W-:Y:S02]  /*2cbe0*/  LOP3.LUT R3, R221, UR26, R222, 0x96, !PT ;  /* 0x0000001add037c12 */ /* 0x000fe4000f8e96de */
.L_x_52391:
[----:B------:R-:W-:Y:S05]  /*2cbf0*/  BSYNC B1 ;  /* 0x0000000000017941 */ /* 0x000fea0003800000 */
.L_x_52390:
        /* <DEDUP_REMOVED lines=9> */
.L_x_52386:
        /* <DEDUP_REMOVED lines=12> */
.L_x_52395:
[----:B------:R-:W-:Y:S02]  /*2cd50*/  MOV R217, R8 ;  /* 0x0000000800d97202 */ /* 0x000fe40000000f00 */
.L_x_52396:
[----:B------:R-:W-:Y:S05]  /*2cd60*/  BSYNC B1 ;  /* 0x0000000000017941 */ /* 0x000fea0003800000 */
.L_x_52394:
        /* <DEDUP_REMOVED lines=16> */
.L_x_52400:
[----:B------:R-:W-:Y:S05]  /*2ce70*/  BSYNC B2 ;  /* 0x0000000000027941 */ /* 0x000fea0003800000 */
.L_x_52399:
        /* <DEDUP_REMOVED lines=44> */
.L_x_52398:
[----:B------:R-:W-:Y:S05]  /*2d140*/  BSYNC B1 ;  /* 0x0000000000017941 */ /* 0x000fea0003800000 */
.L_x_52397:
        /* <DEDUP_REMOVED lines=11> */
.L_x_52401:
        /* <DEDUP_REMOVED lines=12> */
.L_x_52404:
[----:B------:R-:W-:Y:S02]  /*2d2c0*/  MOV R0, R8 ;  /* 0x0000000800007202 */ /* 0x000fe40000000f00 */
.L_x_52405:
[----:B------:R-:W-:Y:S05]  /*2d2d0*/  BSYNC B1 ;  /* 0x0000000000017941 */ /* 0x000fea0003800000 */
.L_x_52403:
        /* <DEDUP_REMOVED lines=16> */
.L_x_52409:
[----:B------:R-:W-:Y:S05]  /*2d3e0*/  BSYNC B2 ;  /* 0x0000000000027941 */ /* 0x000fea0003800000 */
.L_x_52408:
        /* <DEDUP_REMOVED lines=44> */
.L_x_52407:
[----:B------:R-:W-:Y:S05]  /*2d6b0*/  BSYNC B1 ;  /* 0x0000000000017941 */ /* 0x000fea0003800000 */
.L_x_52406:
        /* <DEDUP_REMOVED lines=9> */
.L_x_52402:
[----:B------:R-:W-:Y:S01]  /*2d750*/  SEL R220, RZ, 0x1000000, P4 ;  /* 0x01000000ffdc7807 */ /* 0x000fe20002000000 */
[----:B------:R-:W-:Y:S01]  /*2d760*/  IMAD.WIDE.U32 R218, R216, R227, c[0x0][0x188] ;  /* 0x00006200d8da7625 */ /* 0x000fe200078e00e3 */
[----:B------:R-:W-:Y:S02]  /*2d770*/  SEL R221, RZ, 0x10000, P3 ;  /* 0x00010000ffdd7807 */ /* 0x000fe40001800000 */
[----:B------:R-:W-:Y:S02]  /*2d780*/  SEL R222, RZ, 0x100, P2 ;  /* 0x00000100ffde7807 */ /* 0x000fe40001000000 */
[----:B------:R0:W-:Y:S01]  /*2d790*/  STG.E.128 [R218.64], R200 ;  /* 0x000000c8da007986 */ /* 0x0001e2000c101d06 */
[----:B------:R-:W-:Y:S02]  /*2d7a0*/  ISETP.NE.AND P0, PT, R226, RZ, PT ;  /* 0x000000ffe200720c */ /* 0x000fe40003f05270 */
[----:B------:R-:W-:Y:S02]  /*2d7b0*/  IADD3 R220, R222, R220, R221 ;  /* 0x000000dcdedc7210 */ /* 0x000fe40007ffe0dd */
[----:B------:R-:W-:-:S02]  /*2d7c0*/  SEL R221, RZ, 0x1, P1 ;  /* 0x00000001ffdd7807 */ /* 0x000fc40000800000 */
        /* <DEDUP_REMOVED lines=78> */
.L_x_52410:
[----:B------:R-:W-:Y:S01]  /*2dcb0*/  FADD.FTZ R225, R220, R203 ;  /* 0x000000cbdce17221 */ /* 0x000fe20000010000 */
[----:B------:R-:W-:Y:S05]  /*2dcc0*/  BRA.DIV ~URZ, `(.L_x_52411) ;  /* 0x000018f27f007947 */ /* 0x000fea000b800000 */
[----:B0-----:R0:W1:Y:S02]  /*2dcd0*/  SHFL.BFLY PT, R218, R225, 0x1, 0x1f ;  /* 0x0c201f00e1da7f89 */ /* 0x00106400000e0000 */
.L_x_52415:
        /* <DEDUP_REMOVED lines=148> */
.L_x_52416:
[----:B------:R-:W-:Y:S01]  /*2e620*/  FMUL.FTZ R218, R223, R223 ;  /* 0x000000dfdfda7220 */ /* 0x000fe20000410000 */
[----:B------:R-:W-:Y:S01]  /*2e630*/  ISETP.NE.AND P0, PT, RZ, UR8, PT ;  /* 0x00000008ff007c0c */ /* 0x000fe2000bf05270 */
[----:B01----:R-:W-:Y:S01]  /*2e640*/  FADD.FTZ R225, R222, R225 ;  /* 0x000000e1dee17221 */ /* 0x003fe20000010000 */
[----:B------:R-:W-:Y:S01]  /*2e650*/  MOV R220, c[0x0][0x1e0] ;  /* 0x0000780000dc7a02 */ /* 0x000fe20000000f00 */
[----:B------:R-:W-:Y:S01]  /*2e660*/  IMAD R222, R13, c[0x0][0x168], RZ ;  /* 0x00005a000dde7a24 */ /* 0x000fe200078e02ff */
[----:B------:R-:W-:Y:S01]  /*2e670*/  FSEL R219, R218, RZ, P0 ;  /* 0x000000ffdadb7208 */ /* 0x000fe20000000000 */
[----:B------:R-:W-:Y:S02]  /*2e680*/  IMAD.MOV.U32 R231, RZ, RZ, 0x4 ;  /* 0x00000004ffe77424 */ /* 0x000fe400078e00ff */
[----:B------:R-:W-:Y:S01]  /*2e690*/  FFMA.FTZ R218, R225, R220, c[0x0][0x228] ;  /* 0x00008a00e1da7623 */ /* 0x000fe200000100dc */
[----:B------:R-:W-:Y:S01]  /*2e6a0*/  SHF.R.S32.HI R225, RZ, 0x1f, R222 ;  /* 0x0000001fffe17819 */ /* 0x000fe200000114de */
[----:B------:R-:W-:-:S03]  /*2e6b0*/  @!P1 IMAD.WIDE R220, R13, R231, c[0x0][0x1a0] ;  /* 0x000068000ddc9625 */ /* 0x000fc600078e02e7 */
[----:B------:R-:W-:Y:S01]  /*2e6c0*/  LEA.HI R229, R225, R222, RZ, 0x2 ;  /* 0x000000dee1e57211 */ /* 0x000fe200078f10ff */
[----:B------:R-:W-:Y:S01]  /*2e6d0*/  FADD.FTZ R218, R218, R219 ;  /* 0x000000dbdada7221 */ /* 0x000fe20000010000 */
[----:B------:R-:W-:Y:S01]  /*2e6e0*/  FSEL R219, R223, RZ, !P0 ;  /* 0x000000ffdfdb7208 */ /* 0x000fe20004000000 */
[----:B------:R0:W-:Y:S01]  /*2e6f0*/  @!P1 STG.E [R220.64], R223 ;  /* 0x000000dfdc009986 */ /* 0x0001e2000c101906 */
[----:B------:R-:W-:Y:S01]  /*2e700*/  LEA.HI.SX32 R229, R229, R244, 0x1e ;  /* 0x000000f4e5e57211 */ /* 0x000fe200078ff2ff */
[----:B------:R-:W-:Y:S02]  /*2e710*/  IMAD.MOV.U32 R230, RZ, RZ, 0x10 ;  /* 0x00000010ffe67424 */ /* 0x000fe400078e00ff */
[----:B------:R-:W1:Y:S01]  /*2e720*/  MUFU.RSQ R218, R218 ;  /* 0x000000da00da7308 */ /* 0x000e620000001400 */
[C---:B------:R-:W-:Y:S02]  /*2e730*/  FADD.FTZ R73, -R219.reuse, R73 ;  /* 0x00000049db497221 */ /* 0x040fe40000010100 */
[----:B------:R-:W-:-:S02]  /*2e740*/  FADD.FTZ R227, -R219, R75 ;  /* 0x0000004bdbe37221 */ /* 0x000fc40000010100 */
[C---:B------:R-:W-:Y:S02]  /*2e750*/  FADD.FTZ R225, -R219.reuse, R72 ;  /* 0x00000048dbe17221 */ /* 0x040fe40000010100 */
[----:B------:R-:W-:Y:S02]  /*2e760*/  FADD.FTZ R75, -R219, R74 ;  /* 0x0000004adb4b7221 */ /* 0x000fe40000010100 */
[----:B0-----:R-:W-:-:S04]  /*2e770*/  @!P1 IMAD.WIDE R220, R13, R231, c[0x0][0x1a8] ;  /* 0x00006a000ddc9625 */ /* 0x001fc800078e02e7 */
[C---:B------:R-:W-:Y:S02]  /*2e780*/  FADD.FTZ R64, -R219.reuse, R64 ;  /* 0x00000040db407221 */ /* 0x040fe40000010100 */
[----:B------:R-:W-:Y:S01]  /*2e790*/  FADD.FTZ R65, -R219, R65 ;  /* 0x00000041db417221 */ /* 0x000fe20000010100 */
[----:B-1----:R0:W-:Y:S01]  /*2e7a0*/  @!P1 STG.E [R220.64], R218 ;  /* 0x000000dadc009986 */ /* 0x0021e2000c101906 */
[C---:B------:R-:W-:Y:S02]  /*2e7b0*/  FMUL.FTZ R74, R218.reuse, R227 ;  /* 0x000000e3da4a7220 */ /* 0x040fe40000410000 */
[C---:B------:R-:W-:Y:S02]  /*2e7c0*/  FMUL.FTZ R72, R218.reuse, R73 ;  /* 0x00000049da487220 */ /* 0x040fe40000410000 */
[C---:B------:R-:W-:Y:S02]  /*2e7d0*/  FMUL.FTZ R225, R218.reuse, R225 ;  /* 0x000000e1dae17220 */ /* 0x040fe40000410000 */
[----:B------:R-:W-:-:S02]  /*2e7e0*/  FMUL.FTZ R223, R218, R75 ;  /* 0x0000004bdadf7220 */ /* 0x000fc40000410000 */
[----:B------:R-:W-:Y:S02]  /*2e7f0*/  FFMA.FTZ R75, R243, R74, R199 ;  /* 0x0000004af34b7223 */ /* 0x000fe400000100c7 */
[----:B------:R-:W-:Y:S01]  /*2e800*/  FFMA.FTZ R73, R241, R72, R197 ;  /* 0x00000048f1497223 */ /* 0x000fe200000100c5 */
[C---:B0-----:R-:W-:Y:S01]  /*2e810*/  LEA R220, P0, R229.reuse, c[0x0][0x208], 0x4 ;  /* 0x00008200e5dc7a11 */ /* 0x041fe200078020ff */
[----:B------:R-:W-:Y:S02]  /*2e820*/  FFMA.FTZ R74, R242, R223, R198 ;  /* 0x000000dff24a7223 */ /* 0x000fe400000100c6 */
[----:B------:R-:W-:Y:S01]  /*2e830*/  FFMA.FTZ R72, R240, R225, R196 ;  /* 0x000000e1f0487223 */ /* 0x000fe200000100c4 */
[----:B------:R-:W-:Y:S01]  /*2e840*/  LEA.HI.X R221, R229, c[0x0][0x20c], RZ, 0x4, P0 ;  /* 0x00008300e5dd7a11 */ /* 0x000fe200000f24ff */
[C---:B------:R-:W-:Y:S02]  /*2e850*/  FADD.FTZ R66, -R219.reuse, R66 ;  /* 0x00000042db427221 */ /* 0x040fe40000010100 */
[----:B------:R-:W-:-:S02]  /*2e860*/  FADD.FTZ R67, -R219, R67 ;  /* 0x00000043db437221 */ /* 0x000fc40000010100 */
[----:B------:R0:W-:Y:S01]  /*2e870*/  STG.E.128 [R220.64], R72 ;  /* 0x00000048dc007986 */ /* 0x0001e2000c101d06 */
        /* <DEDUP_REMOVED lines=88> */
[----:B------:R-:W-:Y:S01]  /*2ee00*/  STG.E.128 [R16.64], R20 ;  /* 0x0000001410007986 */ /* 0x000fe2000c101d06 */
[----:B------:R-:W-:-:S02]  /*2ee10*/  FMUL.FTZ R54, R218, R54 ;  /* 0x00000036da367220 */ /* 0x000fc40000410000 */
        /* <DEDUP_REMOVED lines=50> */
[----:B0-----:R-:W-:-:S04]  /*2f140*/  IMAD.WIDE.U32 R24, R206, R230, c[0x0][0x208] ;  /* 0x00008200ce187625 */ /* 0x001fc800078e00e6 */
        /* <DEDUP_REMOVED lines=10> */
[----:B-1----:R-:W-:-:S03]  /*2f1f0*/  IMAD.WIDE.U32 R26, R205, R230, c[0x0][0x208] ;  /* 0x00008200cd1a7625 */ /* 0x002fc600078e00e6 */
[----:B------:R-:W-:Y:S01]  /*2f200*/  STG.E.128 [R14.64], R44 ;  /* 0x0000002c0e007986 */ /* 0x000fe2000c101d06 */
[----:B------:R-:W-:Y:S02]  /*2f210*/  FFMA.FTZ R43, R115, R43, R167 ;  /* 0x0000002b732b7223 */ /* 0x000fe400000100a7 */
[----:B------:R-:W-:Y:S02]  /*2f220*/  FFMA.FTZ R42, R114, R42, R166 ;  /* 0x0000002a722a7223 */ /* 0x000fe400000100a6 */
[----:B------:R-:W-:Y:S02]  /*2f230*/  FFMA.FTZ R41, R113, R41, R165 ;  /* 0x0000002971297223 */ /* 0x000fe400000100a5 */
[----:B------:R-:W-:Y:S02]  /*2f240*/  FFMA.FTZ R40, R112, R40, R164 ;  /* 0x0000002870287223 */ /* 0x000fe400000100a4 */
[----:B--2---:R-:W-:-:S03]  /*2f250*/  IMAD.WIDE.U32 R28, R204, R230, c[0x0][0x208] ;  /* 0x00008200cc1c7625 */ /* 0x004fc600078e00e6 */
[----:B------:R-:W-:Y:S01]  /*2f260*/  STG.E.128 [R26.64], R40 ;  /* 0x000000281a007986 */ /* 0x000fe2000c101d06 */
[----:B------:R-:W-:Y:S02]  /*2f270*/  FFMA.FTZ R19, R111, R39, R163 ;  /* 0x000000276f137223 */ /* 0x000fe400000100a3 */
[----:B------:R-:W-:Y:S02]  /*2f280*/  FFMA.FTZ R18, R110, R38, R162 ;  /* 0x000000266e127223 */ /* 0x000fe400000100a2 */
[----:B------:R-:W-:Y:S02]  /*2f290*/  FFMA.FTZ R17, R109, R226, R161 ;  /* 0x000000e26d117223 */ /* 0x000fe400000100a1 */
[----:B------:R-:W-:Y:S02]  /*2f2a0*/  FFMA.FTZ R16, R108, R229, R160 ;  /* 0x000000e56c107223 */ /* 0x000fe400000100a0 */
[----:B---3--:R-:W-:-:S03]  /*2f2b0*/  IMAD.WIDE.U32 R30, R211, R230, c[0x0][0x208] ;  /* 0x00008200d31e7625 */ /* 0x008fc600078e00e6 */
        /* <DEDUP_REMOVED lines=13> */
[----:B0-----:R-:W-:Y:S02]  /*2f390*/  FFMA.FTZ R19, R103, R36, R155 ;  /* 0x0000002467137223 */ /* 0x001fe4000001009b */
        /* <DEDUP_REMOVED lines=27> */
[----:B------:R-:W-:-:S03]  /*2f550*/  IMAD R13, R231, c[0x0][0x160], R13 ;  /* 0x00005800e70d7a24 */ /* 0x000fc600078e020d */
[----:B------:R0:W-:Y:S02]  /*2f560*/  STG.E.128 [R56.64], R200 ;  /* 0x000000c838007986 */ /* 0x0001e4000c101d06 */
[----:B------:R-:W-:-:S13]  /*2f570*/  ISETP.GE.AND P0, PT, R13, c[0x0][0x164], PT ;  /* 0x000059000d007a0c */ /* 0x000fda0003f06270 */
[----:B0-----:R-:W-:Y:S01]  /*2f580*/  @P0 CALL.REL.NOINC `(.L_x_52413) ;  /* 0x0000001000000944 */ /* 0x001fe20003c00000 */
[----:B------:R-:W-:Y:S05]  /*2f590*/  BRA `(.L_x_52414) ;  /* 0xfffd185000007947 */ /* 0x000fea000383ffff */
.L_x_52413:
[----:B------:R-:W-:Y:S05]  /*2f5a0*/  BSYNC B0 ;  /* 0x0000000000007941 */ /* 0x000fea0003800000 */
.L_x_51370:
[----:B------:R-:W-:Y:S05]  /*2f5b0*/  EXIT ;  /* 0x000000000000794d */ /* 0x000fea0003800000 */
.L_x_52411:
[----:B------:R-:W-:Y:S01]  /*2f5c0*/  HFMA2.MMA R220, -RZ, RZ, 0, 1.847743988037109375e-06 ;  /* 0x0000001fffdc7435 */ /* 0x000fe200000001ff */
[----:B------:R-:W-:Y:S01]  /*2f5d0*/  IMAD.MOV.U32 R222, RZ, RZ, 0x1 ;  /* 0x00000001ffde7424 */ /* 0x000fe200078e00ff */
[----:B0-----:R-:W-:Y:S01]  /*2f5e0*/  MOV R218, 0x2f610 ;  /* 0x0002f61000da7802 */ /* 0x001fe20000000f00 */
[----:B------:R-:W-:-:S03]  /*2f5f0*/  IMAD.MOV.U32 R221, RZ, RZ, -0x1 ;  /* 0xffffffffffdd7424 */ /* 0x000fc600078e00ff */
[----:B------:R-:W-:Y:S05]  /*2f600*/  CALL.REL.NOINC `($__internal_79_$__cuda_sm70_shflsync_bfly_p) ;  /* 0x00000b9000007944 */ /* 0x000fea0003c00000 */
[----:B-1----:R-:W-:Y:S01]  /*2f610*/  IMAD.MOV.U32 R218, RZ, RZ, R222 ;  /* 0x000000ffffda7224 */ /* 0x002fe200078e00de */
[----:B0-----:R-:W-:Y:S05]  /*2f620*/  BRA `(.L_x_52415) ;  /* 0xffffe6b000007947 */ /* 0x001fea000383ffff */
.L_x_52412:
[----:B------:R-:W-:Y:S01]  /*2f630*/  IMAD.MOV.U32 R222, RZ, RZ, 0x2 ;  /* 0x00000002ffde7424 */ /* 0x000fe200078e00ff */
[----:B------:R-:W-:Y:S01]  /*2f640*/  MOV R220, 0x1f ;  /* 0x0000001f00dc7802 */ /* 0x000fe20000000f00 */
[----:B------:R-:W-:Y:S01]  /*2f650*/  IMAD.MOV.U32 R221, RZ, RZ, -0x1 ;  /* 0xffffffffffdd7424 */ /* 0x000fe200078e00ff */
[----:B------:R-:W-:Y:S02]  /*2f660*/  MOV R218, 0x2f680 ;  /* 0x0002f68000da7802 */ /* 0x000fe40000000f00 */
[----:B------:R-:W-:Y:S05]  /*2f670*/  CALL.REL.NOINC `($__internal_79_$__cuda_sm70_shflsync_bfly_p) ;  /* 0x00000b2000007944 */ /* 0x000fea0003c00000 */
[----:B01----:R-:W-:Y:S01]  /*2f680*/  FADD.FTZ R225, R225, R222 ;  /* 0x000000dee1e17221 */ /* 0x003fe20000010000 */
[----:B------:R-:W-:Y:S01]  /*2f690*/  MOV R221, 0xffffffff ;  /* 0xffffffff00dd7802 */ /* 0x000fe20000000f00 */
[----:B------:R-:W-:Y:S01]  /*2f6a0*/  IMAD.MOV.U32 R222, RZ, RZ, 0x4 ;  /* 0x00000004ffde7424 */ /* 0x000fe200078e00ff */
[----:B------:R-:W-:Y:S01]  /*2f6b0*/  MOV R218, 0x2f6e0 ;  /* 0x0002f6e000da7802 */ /* 0x000fe20000000f00 */
[----:B------:R-:W-:-:S02]  /*2f6c0*/  IMAD.MOV.U32 R220, RZ, RZ, 0x1f ;  /* 0x0000001fffdc7424 */ /* 0x000fc400078e00ff */
[----:B------:R-:W-:Y:S05]  /*2f6d0*/  CALL.REL.NOINC `($__internal_79_$__cuda_sm70_shflsync_bfly_p) ;  /* 0x00000ac000007944 */ /* 0x000fea0003c00000 */
[----:B01----:R-:W-:Y:S01]  /*2f6e0*/  FADD.FTZ R225, R225, R222 ;  /* 0x000000dee1e17221 */ /* 0x003fe20000010000 */
[----:B------:R-:W-:Y:S01]  /*2f6f0*/  MOV R218, 0x2f740 ;  /* 0x0002f74000da7802 */ /* 0x000fe20000000f00 */
[----:B------:R-:W-:-:S02]  /*2f700*/  IMAD.MOV.U32 R222, RZ, RZ, 0x8 ;  /* 0x00000008ffde7424 */ /* 0x000fc400078e00ff */
[----:B------:R-:W-:Y:S02]  /*2f710*/  IMAD.MOV.U32 R220, RZ, RZ, 0x1f ;  /* 0x0000001fffdc7424 */ /* 0x000fe400078e00ff */
[----:B------:R-:W-:Y:S02]  /*2f720*/  IMAD.MOV.U32 R221, RZ, RZ, -0x1 ;  /* 0xffffffffffdd7424 */ /* 0x000fe400078e00ff */
[----:B------:R-:W-:Y:S05]  /*2f730*/  CALL.REL.NOINC `($__internal_79_$__cuda_sm70_shflsync_bfly_p) ;  /* 0x00000a6000007944 */ /* 0x000fea0003c00000 */
[----:B01----:R-:W-:Y:S01]  /*2f740*/  FADD.FTZ R225, R225, R222 ;  /* 0x000000dee1e17221 */ /* 0x003fe20000010000 */
[----:B------:R-:W-:Y:S01]  /*2f750*/  HFMA2.MMA R222, -RZ, RZ, 0, 9.5367431640625e-07 ;  /* 0x00000010ffde7435 */ /* 0x000fe200000001ff */
[----:B------:R-:W-:Y:S01]  /*2f760*/  IMAD.MOV.U32 R220, RZ, RZ, 0x1f ;  /* 0x0000001fffdc7424 */ /* 0x000fe200078e00ff */
[----:B------:R-:W-:Y:S01]  /*2f770*/  MOV R218, 0x2f7a0 ;  /* 0x0002f7a000da7802 */ /* 0x000fe20000000f00 */
[----:B------:R-:W-:-:S03]  /*2f780*/  IMAD.MOV.U32 R221, RZ, RZ, -0x1 ;  /* 0xffffffffffdd7424 */ /* 0x000fc600078e00ff */
[----:B------:R-:W-:Y:S05]  /*2f790*/  CALL.REL.NOINC `($__internal_79_$__cuda_sm70_shflsync_bfly_p) ;  /* 0x00000a0000007944 */ /* 0x000fea0003c00000 */
[----:B-1----:R-:W-:Y:S01]  /*2f7a0*/  FADD.FTZ R222, R225, R222 ;  /* 0x000000dee1de7221 */ /* 0x002fe20000010000 */
[----:B0-----:R-:W-:Y:S01]  /*2f7b0*/  MOV R220, 0x1f ;  /* 0x0000001f00dc7802 */ /* 0x001fe20000000f00 */
[----:B------:R-:W-:Y:S02]  /*2f7c0*/  IMAD.MOV.U32 R221, RZ, RZ, -0x1 ;  /* 0xffffffffffdd7424 */ /* 0x000fe400078e00ff */
        /* <DEDUP_REMOVED lines=131> */
[----:B------:R-:W-:Y:S05]  /*30000*/  CALL.REL.NOINC `($__internal_79_$__cuda_sm70_shflsync_bfly_p) ;  /* 0x0000019000007944 */ /* 0x000fea0003c00000 */
[----:B01----:R-:W-:Y:S01]  /*30010*/  FADD.FTZ R225, R225, R222 ;  /* 0x000000dee1e17221 */ /* 0x003fe20000010000 */
[----:B------:R-:W-:Y:S01]  /*30020*/  MOV R221, 0xffffffff ;  /* 0xffffffff00dd7802 */ /* 0x000fe20000000f00 */
[----:B------:R-:W-:Y:S01]  /*30030*/  IMAD.MOV.U32 R222, RZ, RZ, 0x2 ;  /* 0x00000002ffde7424 */ /* 0x000fe200078e00ff */
[----:B------:R-:W-:Y:S01]  /*30040*/  MOV R218, 0x30070 ;  /* 0x0003007000da7802 */ /* 0x000fe20000000f00 */
[----:B------:R-:W-:Y:S02]  /*30050*/  IMAD.MOV.U32 R220, RZ, RZ, 0x1f ;  /* 0x0000001fffdc7424 */ /* 0x000fe400078e00ff */
[----:B------:R-:W-:Y:S05]  /*30060*/  CALL.REL.NOINC `($__internal_79_$__cuda_sm70_shflsync_bfly_p) ;  /* 0x0000013000007944 */ /* 0x000fea0003c00000 */
[----:B01----:R-:W-:Y:S01]  /*30070*/  FADD.FTZ R225, R225, R222 ;  /* 0x000000dee1e17221 */ /* 0x003fe20000010000 */
[----:B------:R-:W-:Y:S01]  /*30080*/  MOV R218, 0x300d0 ;  /* 0x000300d000da7802 */ /* 0x000fe20000000f00 */
[----:B------:R-:W-:Y:S02]  /*30090*/  IMAD.MOV.U32 R222, RZ, RZ, 0x4 ;  /* 0x00000004ffde7424 */ /* 0x000fe400078e00ff */
[----:B------:R-:W-:Y:S02]  /*300a0*/  IMAD.MOV.U32 R220, RZ, RZ, 0x1f ;  /* 0x0000001fffdc7424 */ /* 0x000fe400078e00ff */
[----:B------:R-:W-:-:S02]  /*300b0*/  IMAD.MOV.U32 R221, RZ, RZ, -0x1 ;  /* 0xffffffffffdd7424 */ /* 0x000fc400078e00ff */
[----:B------:R-:W-:Y:S05]  /*300c0*/  CALL.REL.NOINC `($__internal_79_$__cuda_sm70_shflsync_bfly_p) ;  /* 0x000000d000007944 */ /* 0x000fea0003c00000 */
[----:B01----:R-:W-:Y:S01]  /*300d0*/  FADD.FTZ R225, R225, R222 ;  /* 0x000000dee1e17221 */ /* 0x003fe20000010000 */
[----:B------:R-:W-:Y:S01]  /*300e0*/  HFMA2.MMA R222, -RZ, RZ, 0, 4.76837158203125e-07 ;  /* 0x00000008ffde7435 */ /* 0x000fe200000001ff */
[----:B------:R-:W-:Y:S01]  /*300f0*/  IMAD.MOV.U32 R220, RZ, RZ, 0x1f ;  /* 0x0000001fffdc7424 */ /* 0x000fe200078e00ff */
[----:B------:R-:W-:Y:S01]  /*30100*/  MOV R218, 0x30130 ;  /* 0x0003013000da7802 */ /* 0x000fe20000000f00 */
[----:B------:R-:W-:-:S03]  /*30110*/  IMAD.MOV.U32 R221, RZ, RZ, -0x1 ;  /* 0xffffffffffdd7424 */ /* 0x000fc600078e00ff */
[----:B------:R-:W-:Y:S05]  /*30120*/  CALL.REL.NOINC `($__internal_79_$__cuda_sm70_shflsync_bfly_p) ;  /* 0x0000007000007944 */ /* 0x000fea0003c00000 */
[----:B01----:R-:W-:Y:S01]  /*30130*/  FADD.FTZ R225, R225, R222 ;  /* 0x000000dee1e17221 */ /* 0x003fe20000010000 */
[----:B------:R-:W-:Y:S01]  /*30140*/  MOV R220, 0x1f ;  /* 0x0000001f00dc7802 */ /* 0x000fe20000000f00 */
[----:B------:R-:W-:Y:S01]  /*30150*/  IMAD.MOV.U32 R222, RZ, RZ, 0x10 ;  /* 0x00000010ffde7424 */ /* 0x000fe200078e00ff */
[----:B------:R-:W-:Y:S01]  /*30160*/  MOV R218, 0x30190 ;  /* 0x0003019000da7802 */ /* 0x000fe20000000f00 */
[----:B------:R-:W-:-:S02]  /*30170*/  IMAD.MOV.U32 R221, RZ, RZ, -0x1 ;  /* 0xffffffffffdd7424 */ /* 0x000fc400078e00ff */
[----:B------:R-:W-:Y:S05]  /*30180*/  CALL.REL.NOINC `($__internal_79_$__cuda_sm70_shflsync_bfly_p) ;  /* 0x0000001000007944 */ /* 0x000fea0003c00000 */
[----:B01----:R-:W-:Y:S05]  /*30190*/  BRA `(.L_x_52416) ;  /* 0xffffe48000007947 */ /* 0x003fea000383ffff */
        .weak           $__internal_79_$__cuda_sm70_shflsync_bfly_p
        .type           $__internal_79_$__cuda_sm70_shflsync_bfly_p,@function
        .size           $__internal_79_$__cuda_sm70_shflsync_bfly_p,(.L_x_52497 - $__internal_79_$__cuda_sm70_shflsync_bfly_p)
$__internal_79_$__cuda_sm70_shflsync_bfly_p:
[----:B------:R-:W-:Y:S01]  /*301a0*/  IMAD.MOV.U32 R219, RZ, RZ, 0x0 ;  /* 0x00000000ffdb7424 */ /* 0x000fe200078e00ff */
[----:B------:R-:W-:Y:S04]  /*301b0*/  WARPSYNC R221 ;  /* 0x000000dd00007348 */ /* 0x000fe80003800000 */
[----:B------:R0:W1:Y:S01]  /*301c0*/  SHFL.BFLY PT, R222, R225, R222, R220 ;  /* 0x0c0000dee1de7389 */ /* 0x00006200000e00dc */
[----:B------:R-:W-:Y:S05]  /*301d0*/  RET.REL.NODEC R218 `(_ZN10layer_norm31ln_parallel_residual_fwd_kernelINS_13Kernel_traitsIfffffjLj2048ELj1ELj4ELj1ELj16ENS_18Kernel_traits_baseILj2048EfffffjLj128EEEEELb1ELb1ELb1EEEvNS_9FwdParamsE) ;  /* 0xfffcfe20da007950 */ /* 0x000fea0003c3ffff */
.L_x_52417:
        /* <DEDUP_REMOVED lines=10> */
.L_x_52497:


//--------------------- .nv.global.init           --------------------------
	.section	.nv.global.init,"aw",@progbits
	.align	4
.nv.global.init:
	.type		mrg32k3aM1SubSeq,@object
	.size		mrg32k3aM1SubSeq,(mrg32k3aM2SubSeq - mrg32k3aM1SubSeq)
mrg32k3aM1SubSeq:
        /* <DEDUP_REMOVED lines=126> */
	.type		mrg32k3aM2SubSeq,@object
	.size		mrg32k3aM2SubSeq,(mrg32k3aM1 - mrg32k3aM2SubSeq)
mrg32k3aM2SubSeq:
        /* <DEDUP_REMOVED lines=126> */
	.type		mrg32k3aM1,@object
	.size		mrg32k3aM1,(mrg32k3aM1Seq - mrg32k3aM1)
mrg32k3aM1:
        /* <DEDUP_REMOVED lines=144> */
	.type		mrg32k3aM1Seq,@object
	.size		mrg32k3aM1Seq,(mrg32k3aM2 - mrg32k3aM1Seq)
mrg32k3aM1Seq:
        /* <DEDUP_REMOVED lines=144> */
	.type		mrg32k3aM2,@object
	.size		mrg32k3aM2,(mrg32k3aM2Seq - mrg32k3aM2)
mrg32k3aM2:
        /* <DEDUP_REMOVED lines=144> */
	.type		mrg32k3aM2Seq,@object
	.size		mrg32k3aM2Seq,(precalc_xorwow_matrix - mrg32k3aM2Seq)
mrg32k3aM2Seq:
        /* <DEDUP_REMOVED lines=144> */
	.type		precalc_xorwow_matrix,@object
	.size		precalc_xorwow_matrix,(precalc_xorwow_offset_matrix - precalc_xorwow_matrix)
precalc_xorwow_matrix:
        /* <DEDUP_REMOVED lines=6400> */
	.type		precalc_xorwow_offset_matrix,@object
	.size		precalc_xorwow_offset_matrix,(.L_1 - precalc_xorwow_offset_matrix)
precalc_xorwow_offset_matrix:
        /* <DEDUP_REMOVED lines=6400> */
.L_1:
